	.target	sm_100a

	.elftype	@"ET_EXEC"


//--------------------- .note.nv.tkinfo           --------------------------
	.section	.note.nv.tkinfo,"",@"SHT_NOTE"
	.sectionflags	@"SHF_NOTE_NV_TKINFO"
	.tkinfo
        /*0018*/ 	.word	0x00000002
        /*0030*/ 	.string	""
        /*0030*/ 	.string	"ptxas"
        /*0030*/ 	.string	"Cuda compilation tools, release 13.0, V13.0.88"
        /*0030*/ 	.string	"Build cuda_13.0.r13.0/compiler.36424714_0"
        /*0030*/ 	.string	"-arch sm_100a -m 64 "



//--------------------- .note.nv.cuinfo           --------------------------
	.section	.note.nv.cuinfo,"",@"SHT_NOTE"
	.sectionflags	@"SHF_NOTE_NV_CUINFO"
        /*0018*/ 	.short	0x0002
        /*001a*/ 	.short	0x0064
        /*001c*/ 	.short	0x0082
	.zero		2


//--------------------- .nv.info                  --------------------------
	.section	.nv.info,"",@"SHT_CUDA_INFO"
	.align	4


	//----- nvinfo : EIATTR_REGCOUNT
	.align		4
        /*0000*/ 	.byte	0x04, 0x2f
        /*0002*/ 	.short	(.L_29 - .L_28)
	.align		4
.L_28:
        /*0004*/ 	.word	index@(_Z23gemm_half_q_half_kernelILi1ELi128ELb1ELb1ELi32EEvPK6__halfPKjS4_S2_PS0_iiiiPKtS7_iiiiiibS2_i)
        /*0008*/ 	.word	0x00000025


	//----- nvinfo : EIATTR_FRAME_SIZE
	.align		4
.L_29:
        /*000c*/ 	.byte	0x04, 0x11
        /*000e*/ 	.short	(.L_31 - .L_30)
	.align		4
.L_30:
        /*0010*/ 	.word	index@(_Z23gemm_half_q_half_kernelILi1ELi128ELb1ELb1ELi32EEvPK6__halfPKjS4_S2_PS0_iiiiPKtS7_iiiiiibS2_i)
        /*0014*/ 	.word	0x00000000


	//----- nvinfo : EIATTR_REGCOUNT
	.align		4
.L_31:
        /*0018*/ 	.byte	0x04, 0x2f
        /*001a*/ 	.short	(.L_33 - .L_32)
	.align		4
.L_32:
        /*001c*/ 	.word	index@(_Z23gemm_half_q_half_kernelILi1ELi38ELb1ELb1ELi32EEvPK6__halfPKjS4_S2_PS0_iiiiPKtS7_iiiiiibS2_i)
        /*0020*/ 	.word	0x0000002c


	//----- nvinfo : EIATTR_FRAME_SIZE
	.align		4
.L_33:
        /*0024*/ 	.byte	0x04, 0x11
        /*0026*/ 	.short	(.L_35 - .L_34)
	.align		4
.L_34:
        /*0028*/ 	.word	index@(_Z23gemm_half_q_half_kernelILi1ELi38ELb1ELb1ELi32EEvPK6__halfPKjS4_S2_PS0_iiiiPKtS7_iiiiiibS2_i)
        /*002c*/ 	.word	0x00000000


	//----- nvinfo : EIATTR_REGCOUNT
	.align		4
.L_35:
        /*0030*/ 	.byte	0x04, 0x2f
        /*0032*/ 	.short	(.L_37 - .L_36)
	.align		4
.L_36:
        /*0034*/ 	.word	index@(_Z23gemm_half_q_half_kernelILi1ELi20ELb1ELb1ELi32EEvPK6__halfPKjS4_S2_PS0_iiiiPKtS7_iiiiiibS2_i)
        /*0038*/ 	.word	0x0000002b


	//----- nvinfo : EIATTR_FRAME_SIZE
	.align		4
.L_37:
        /*003c*/ 	.byte	0x04, 0x11
        /*003e*/ 	.short	(.L_39 - .L_38)
	.align		4
.L_38:
        /*0040*/ 	.word	index@(_Z23gemm_half_q_half_kernelILi1ELi20ELb1ELb1ELi32EEvPK6__halfPKjS4_S2_PS0_iiiiPKtS7_iiiiiibS2_i)
        /*0044*/ 	.word	0x00000000


	//----- nvinfo : EIATTR_REGCOUNT
	.align		4
.L_39:
        /*0048*/ 	.byte	0x04, 0x2f
        /*004a*/ 	.short	(.L_41 - .L_40)
	.align		4
.L_40:
        /*004c*/ 	.word	index@(_Z23gemm_half_q_half_kernelILi1ELi140ELb1ELb1ELi32EEvPK6__halfPKjS4_S2_PS0_iiiiPKtS7_iiiiiibS2_i)
        /*0050*/ 	.word	0x00000030


	//----- nvinfo : EIATTR_FRAME_SIZE
	.align		4
.L_41:
        /*0054*/ 	.byte	0x04, 0x11
        /*0056*/ 	.short	(.L_43 - .L_42)
	.align		4
.L_42:
        /*0058*/ 	.word	index@(_Z23gemm_half_q_half_kernelILi1ELi140ELb1ELb1ELi32EEvPK6__halfPKjS4_S2_PS0_iiiiPKtS7_iiiiiibS2_i)
        /*005c*/ 	.word	0x00000000


	//----- nvinfo : EIATTR_REGCOUNT
	.align		4
.L_43:
        /*0060*/ 	.byte	0x04, 0x2f
        /*0062*/ 	.short	(.L_45 - .L_44)
	.align		4
.L_44:
        /*0064*/ 	.word	index@(_Z23gemm_half_q_half_kernelILi1ELi152ELb1ELb1ELi32EEvPK6__halfPKjS4_S2_PS0_iiiiPKtS7_iiiiiibS2_i)
        /*0068*/ 	.word	0x0000002e


	//----- nvinfo : EIATTR_FRAME_SIZE
	.align		4
.L_45:
        /*006c*/ 	.byte	0x04, 0x11
        /*006e*/ 	.short	(.L_47 - .L_46)
	.align		4
.L_46:
        /*0070*/ 	.word	index@(_Z23gemm_half_q_half_kernelILi1ELi152ELb1ELb1ELi32EEvPK6__halfPKjS4_S2_PS0_iiiiPKtS7_iiiiiibS2_i)
        /*0074*/ 	.word	0x00000000


	//----- nvinfo : EIATTR_REGCOUNT
	.align		4
.L_47:
        /*0078*/ 	.byte	0x04, 0x2f
        /*007a*/ 	.short	(.L_49 - .L_48)
	.align		4
.L_48:
        /*007c*/ 	.word	index@(_Z23gemm_half_q_half_kernelILi1ELi176ELb1ELb1ELi32EEvPK6__halfPKjS4_S2_PS0_iiiiPKtS7_iiiiiibS2_i)
        /*0080*/ 	.word	0x00000032


	//----- nvinfo : EIATTR_FRAME_SIZE
	.align		4
.L_49:
        /*0084*/ 	.byte	0x04, 0x11
        /*0086*/ 	.short	(.L_51 - .L_50)
	.align		4
.L_50:
        /*0088*/ 	.word	index@(_Z23gemm_half_q_half_kernelILi1ELi176ELb1ELb1ELi32EEvPK6__halfPKjS4_S2_PS0_iiiiPKtS7_iiiiiibS2_i)
        /*008c*/ 	.word	0x00000000


	//----- nvinfo : EIATTR_REGCOUNT
	.align		4
.L_51:
        /*0090*/ 	.byte	0x04, 0x2f
        /*0092*/ 	.short	(.L_53 - .L_52)
	.align		4
.L_52:
        /*0094*/ 	.word	index@(_Z23gemm_half_q_half_kernelILi1ELi172ELb1ELb1ELi32EEvPK6__halfPKjS4_S2_PS0_iiiiPKtS7_iiiiiibS2_i)
        /*0098*/ 	.word	0x00000038


	//----- nvinfo : EIATTR_FRAME_SIZE
	.align		4
.L_53:
        /*009c*/ 	.byte	0x04, 0x11
        /*009e*/ 	.short	(.L_55 - .L_54)
	.align		4
.L_54:
        /*00a0*/ 	.word	index@(_Z23gemm_half_q_half_kernelILi1ELi172ELb1ELb1ELi32EEvPK6__halfPKjS4_S2_PS0_iiiiPKtS7_iiiiiibS2_i)
        /*00a4*/ 	.word	0x00000000


	//----- nvinfo : EIATTR_REGCOUNT
	.align		4
.L_55:
        /*00a8*/ 	.byte	0x04, 0x2f
        /*00aa*/ 	.short	(.L_57 - .L_56)
	.align		4
.L_56:
        /*00ac*/ 	.word	index@(_Z23gemm_half_q_half_kernelILi1ELi10ELb1ELb1ELi32EEvPK6__halfPKjS4_S2_PS0_iiiiPKtS7_iiiiiibS2_i)
        /*00b0*/ 	.word	0x0000002c


	//----- nvinfo : EIATTR_FRAME_SIZE
	.align		4
.L_57:
        /*00b4*/ 	.byte	0x04, 0x11
        /*00b6*/ 	.short	(.L_59 - .L_58)
	.align		4
.L_58:
        /*00b8*/ 	.word	index@(_Z23gemm_half_q_half_kernelILi1ELi10ELb1ELb1ELi32EEvPK6__halfPKjS4_S2_PS0_iiiiPKtS7_iiiiiibS2_i)
        /*00bc*/ 	.word	0x00000000


	//----- nvinfo : EIATTR_REGCOUNT
	.align		4
.L_59:
        /*00c0*/ 	.byte	0x04, 0x2f
        /*00c2*/ 	.short	(.L_61 - .L_60)
	.align		4
.L_60:
        /*00c4*/ 	.word	index@(_Z23gemm_half_q_half_kernelILi1ELi40ELb1ELb1ELi32EEvPK6__halfPKjS4_S2_PS0_iiiiPKtS7_iiiiiibS2_i)
        /*00c8*/ 	.word	0x0000002c


	//----- nvinfo : EIATTR_FRAME_SIZE
	.align		4
.L_61:
        /*00cc*/ 	.byte	0x04, 0x11
        /*00ce*/ 	.short	(.L_63 - .L_62)
	.align		4
.L_62:
        /*00d0*/ 	.word	index@(_Z23gemm_half_q_half_kernelILi1ELi40ELb1ELb1ELi32EEvPK6__halfPKjS4_S2_PS0_iiiiPKtS7_iiiiiibS2_i)
        /*00d4*/ 	.word	0x00000000


	//----- nvinfo : EIATTR_REGCOUNT
	.align		4
.L_63:
        /*00d8*/ 	.byte	0x04, 0x2f
        /*00da*/ 	.short	(.L_65 - .L_64)
	.align		4
.L_64:
        /*00dc*/ 	.word	index@(_Z23gemm_half_q_half_kernelILi1ELi160ELb1ELb1ELi32EEvPK6__halfPKjS4_S2_PS0_iiiiPKtS7_iiiiiibS2_i)
        /*00e0*/ 	.word	0x0000002e


	//----- nvinfo : EIATTR_FRAME_SIZE
	.align		4
.L_65:
        /*00e4*/ 	.byte	0x04, 0x11
        /*00e6*/ 	.short	(.L_67 - .L_66)
	.align		4
.L_66:
        /*00e8*/ 	.word	index@(_Z23gemm_half_q_half_kernelILi1ELi160ELb1ELb1ELi32EEvPK6__halfPKjS4_S2_PS0_iiiiPKtS7_iiiiiibS2_i)
        /*00ec*/ 	.word	0x00000000


	//----- nvinfo : EIATTR_REGCOUNT
	.align		4
.L_67:
        /*00f0*/ 	.byte	0x04, 0x2f
        /*00f2*/ 	.short	(.L_69 - .L_68)
	.align		4
.L_68:
        /*00f4*/ 	.word	index@(_Z23gemm_half_q_half_kernelILi1ELi190ELb1ELb1ELi32EEvPK6__halfPKjS4_S2_PS0_iiiiPKtS7_iiiiiibS2_i)
        /*00f8*/ 	.word	0x00000036


	//----- nvinfo : EIATTR_FRAME_SIZE
	.align		4
.L_69:
        /*00fc*/ 	.byte	0x04, 0x11
        /*00fe*/ 	.short	(.L_71 - .L_70)
	.align		4
.L_70:
        /*0100*/ 	.word	index@(_Z23gemm_half_q_half_kernelILi1ELi190ELb1ELb1ELi32EEvPK6__halfPKjS4_S2_PS0_iiiiPKtS7_iiiiiibS2_i)
        /*0104*/ 	.word	0x00000000


	//----- nvinfo : EIATTR_REGCOUNT
	.align		4
.L_71:
        /*0108*/ 	.byte	0x04, 0x2f
        /*010a*/ 	.short	(.L_73 - .L_72)
	.align		4
.L_72:
        /*010c*/ 	.word	index@(_Z23gemm_half_q_half_kernelILi1ELi128ELb1ELb1ELi64EEvPK6__halfPKjS4_S2_PS0_iiiiPKtS7_iiiiiibS2_i)
        /*0110*/ 	.word	0x00000028


	//----- nvinfo : EIATTR_FRAME_SIZE
	.align		4
.L_73:
        /*0114*/ 	.byte	0x04, 0x11
        /*0116*/ 	.short	(.L_75 - .L_74)
	.align		4
.L_74:
        /*0118*/ 	.word	index@(_Z23gemm_half_q_half_kernelILi1ELi128ELb1ELb1ELi64EEvPK6__halfPKjS4_S2_PS0_iiiiPKtS7_iiiiiibS2_i)
        /*011c*/ 	.word	0x00000010


	//----- nvinfo : EIATTR_REGCOUNT
	.align		4
.L_75:
        /*0120*/ 	.byte	0x04, 0x2f
        /*0122*/ 	.short	(.L_77 - .L_76)
	.align		4
.L_76:
        /*0124*/ 	.word	index@(_Z23gemm_half_q_half_kernelILi1ELi38ELb1ELb1ELi64EEvPK6__halfPKjS4_S2_PS0_iiiiPKtS7_iiiiiibS2_i)
        /*0128*/ 	.word	0x00000038


	//----- nvinfo : EIATTR_FRAME_SIZE
	.align		4
.L_77:
        /*012c*/ 	.byte	0x04, 0x11
        /*012e*/ 	.short	(.L_79 - .L_78)
	.align		4
.L_78:
        /*0130*/ 	.word	index@(_Z23gemm_half_q_half_kernelILi1ELi38ELb1ELb1ELi64EEvPK6__halfPKjS4_S2_PS0_iiiiPKtS7_iiiiiibS2_i)
        /*0134*/ 	.word	0x00000010


	//----- nvinfo : EIATTR_REGCOUNT
	.align		4
.L_79:
        /*0138*/ 	.byte	0x04, 0x2f
        /*013a*/ 	.short	(.L_81 - .L_80)
	.align		4
.L_80:
        /*013c*/ 	.word	index@(_Z23gemm_half_q_half_kernelILi1ELi20ELb1ELb1ELi64EEvPK6__halfPKjS4_S2_PS0_iiiiPKtS7_iiiiiibS2_i)
        /*0140*/ 	.word	0x00000030


	//----- nvinfo : EIATTR_FRAME_SIZE
	.align		4
.L_81:
        /*0144*/ 	.byte	0x04, 0x11
        /*0146*/ 	.short	(.L_83 - .L_82)
	.align		4
.L_82:
        /*0148*/ 	.word	index@(_Z23gemm_half_q_half_kernelILi1ELi20ELb1ELb1ELi64EEvPK6__halfPKjS4_S2_PS0_iiiiPKtS7_iiiiiibS2_i)
        /*014c*/ 	.word	0x00000010


	//----- nvinfo : EIATTR_REGCOUNT
	.align		4
.L_83:
        /*0150*/ 	.byte	0x04, 0x2f
        /*0152*/ 	.short	(.L_85 - .L_84)
	.align		4
.L_84:
        /*0154*/ 	.word	index@(_Z23gemm_half_q_half_kernelILi1ELi140ELb1ELb1ELi64EEvPK6__halfPKjS4_S2_PS0_iiiiPKtS7_iiiiiibS2_i)
        /*0158*/ 	.word	0x00000034


	//----- nvinfo : EIATTR_FRAME_SIZE
	.align		4
.L_85:
        /*015c*/ 	.byte	0x04, 0x11
        /*015e*/ 	.short	(.L_87 - .L_86)
	.align		4
.L_86:
        /*0160*/ 	.word	index@(_Z23gemm_half_q_half_kernelILi1ELi140ELb1ELb1ELi64EEvPK6__halfPKjS4_S2_PS0_iiiiPKtS7_iiiiiibS2_i)
        /*0164*/ 	.word	0x00000010


	//----- nvinfo : EIATTR_REGCOUNT
	.align		4
.L_87:
        /*0168*/ 	.byte	0x04, 0x2f
        /*016a*/ 	.short	(.L_89 - .L_88)
	.align		4
.L_88:
        /*016c*/ 	.word	index@(_Z23gemm_half_q_half_kernelILi1ELi152ELb1ELb1ELi64EEvPK6__halfPKjS4_S2_PS0_iiiiPKtS7_iiiiiibS2_i)
        /*0170*/ 	.word	0x00000033


	//----- nvinfo : EIATTR_FRAME_SIZE
	.align		4
.L_89:
        /*0174*/ 	.byte	0x04, 0x11
        /*0176*/ 	.short	(.L_91 - .L_90)
	.align		4
.L_90:
        /*0178*/ 	.word	index@(_Z23gemm_half_q_half_kernelILi1ELi152ELb1ELb1ELi64EEvPK6__halfPKjS4_S2_PS0_iiiiPKtS7_iiiiiibS2_i)
        /*017c*/ 	.word	0x00000010


	//----- nvinfo : EIATTR_REGCOUNT
	.align		4
.L_91:
        /*0180*/ 	.byte	0x04, 0x2f
        /*0182*/ 	.short	(.L_93 - .L_92)
	.align		4
.L_92:
        /*0184*/ 	.word	index@(_Z23gemm_half_q_half_kernelILi1ELi176ELb1ELb1ELi64EEvPK6__halfPKjS4_S2_PS0_iiiiPKtS7_iiiiiibS2_i)
        /*0188*/ 	.word	0x00000038


	//----- nvinfo : EIATTR_FRAME_SIZE
	.align		4
.L_93:
        /*018c*/ 	.byte	0x04, 0x11
        /*018e*/ 	.short	(.L_95 - .L_94)
	.align		4
.L_94:
        /*0190*/ 	.word	index@(_Z23gemm_half_q_half_kernelILi1ELi176ELb1ELb1ELi64EEvPK6__halfPKjS4_S2_PS0_iiiiPKtS7_iiiiiibS2_i)
        /*0194*/ 	.word	0x00000010


	//----- nvinfo : EIATTR_REGCOUNT
	.align		4
.L_95:
        /*0198*/ 	.byte	0x04, 0x2f
        /*019a*/ 	.short	(.L_97 - .L_96)
	.align		4
.L_96:
        /*019c*/ 	.word	index@(_Z23gemm_half_q_half_kernelILi1ELi172ELb1ELb1ELi64EEvPK6__halfPKjS4_S2_PS0_iiiiPKtS7_iiiiiibS2_i)
        /*01a0*/ 	.word	0x00000038


	//----- nvinfo : EIATTR_FRAME_SIZE
	.align		4
.L_97:
        /*01a4*/ 	.byte	0x04, 0x11
        /*01a6*/ 	.short	(.L_99 - .L_98)
	.align		4
.L_98:
        /*01a8*/ 	.word	index@(_Z23gemm_half_q_half_kernelILi1ELi172ELb1ELb1ELi64EEvPK6__halfPKjS4_S2_PS0_iiiiPKtS7_iiiiiibS2_i)
        /*01ac*/ 	.word	0x00000010


	//----- nvinfo : EIATTR_REGCOUNT
	.align		4
.L_99:
        /*01b0*/ 	.byte	0x04, 0x2f
        /*01b2*/ 	.short	(.L_101 - .L_100)
	.align		4
.L_100:
        /*01b4*/ 	.word	index@(_Z23gemm_half_q_half_kernelILi1ELi10ELb1ELb1ELi64EEvPK6__halfPKjS4_S2_PS0_iiiiPKtS7_iiiiiibS2_i)
        /*01b8*/ 	.word	0x00000034


	//----- nvinfo : EIATTR_FRAME_SIZE
	.align		4
.L_101:
        /*01bc*/ 	.byte	0x04, 0x11
        /*01be*/ 	.short	(.L_103 - .L_102)
	.align		4
.L_102:
        /*01c0*/ 	.word	index@(_Z23gemm_half_q_half_kernelILi1ELi10ELb1ELb1ELi64EEvPK6__halfPKjS4_S2_PS0_iiiiPKtS7_iiiiiibS2_i)
        /*01c4*/ 	.word	0x00000010


	//----- nvinfo : EIATTR_REGCOUNT
	.align		4
.L_103:
        /*01c8*/ 	.byte	0x04, 0x2f
        /*01ca*/ 	.short	(.L_105 - .L_104)
	.align		4
.L_104:
        /*01cc*/ 	.word	index@(_Z23gemm_half_q_half_kernelILi1ELi40ELb1ELb1ELi64EEvPK6__halfPKjS4_S2_PS0_iiiiPKtS7_iiiiiibS2_i)
        /*01d0*/ 	.word	0x00000032


	//----- nvinfo : EIATTR_FRAME_SIZE
	.align		4
.L_105:
        /*01d4*/ 	.byte	0x04, 0x11
        /*01d6*/ 	.short	(.L_107 - .L_106)
	.align		4
.L_106:
        /*01d8*/ 	.word	index@(_Z23gemm_half_q_half_kernelILi1ELi40ELb1ELb1ELi64EEvPK6__halfPKjS4_S2_PS0_iiiiPKtS7_iiiiiibS2_i)
        /*01dc*/ 	.word	0x00000010


	//----- nvinfo : EIATTR_REGCOUNT
	.align		4
.L_107:
        /*01e0*/ 	.byte	0x04, 0x2f
        /*01e2*/ 	.short	(.L_109 - .L_108)
	.align		4
.L_108:
        /*01e4*/ 	.word	index@(_Z23gemm_half_q_half_kernelILi1ELi160ELb1ELb1ELi64EEvPK6__halfPKjS4_S2_PS0_iiiiPKtS7_iiiiiibS2_i)
        /*01e8*/ 	.word	0x00000032


	//----- nvinfo : EIATTR_FRAME_SIZE
	.align		4
.L_109:
        /*01ec*/ 	.byte	0x04, 0x11
        /*01ee*/ 	.short	(.L_111 - .L_110)
	.align		4
.L_110:
        /*01f0*/ 	.word	index@(_Z23gemm_half_q_half_kernelILi1ELi160ELb1ELb1ELi64EEvPK6__halfPKjS4_S2_PS0_iiiiPKtS7_iiiiiibS2_i)
        /*01f4*/ 	.word	0x00000010


	//----- nvinfo : EIATTR_REGCOUNT
	.align		4
.L_111:
        /*01f8*/ 	.byte	0x04, 0x2f
        /*01fa*/ 	.short	(.L_113 - .L_112)
	.align		4
.L_112:
        /*01fc*/ 	.word	index@(_Z23gemm_half_q_half_kernelILi1ELi190ELb1ELb1ELi64EEvPK6__halfPKjS4_S2_PS0_iiiiPKtS7_iiiiiibS2_i)
        /*0200*/ 	.word	0x00000038


	//----- nvinfo : EIATTR_FRAME_SIZE
	.align		4
.L_113:
        /*0204*/ 	.byte	0x04, 0x11
        /*0206*/ 	.short	(.L_115 - .L_114)
	.align		4
.L_114:
        /*0208*/ 	.word	index@(_Z23gemm_half_q_half_kernelILi1ELi190ELb1ELb1ELi64EEvPK6__halfPKjS4_S2_PS0_iiiiPKtS7_iiiiiibS2_i)
        /*020c*/ 	.word	0x00000010


	//----- nvinfo : EIATTR_REGCOUNT
	.align		4
.L_115:
        /*0210*/ 	.byte	0x04, 0x2f
        /*0212*/ 	.short	(.L_117 - .L_116)
	.align		4
.L_116:
        /*0214*/ 	.word	index@(_Z23gemm_half_q_half_kernelILi2ELi128ELb1ELb1ELi32EEvPK6__halfPKjS4_S2_PS0_iiiiPKtS7_iiiiiibS2_i)
        /*0218*/ 	.word	0x00000040


	//----- nvinfo : EIATTR_FRAME_SIZE
	.align		4
.L_117:
        /*021c*/ 	.byte	0x04, 0x11
        /*021e*/ 	.short	(.L_119 - .L_118)
	.align		4
.L_118:
        /*0220*/ 	.word	index@(_Z23gemm_half_q_half_kernelILi2ELi128ELb1ELb1ELi32EEvPK6__halfPKjS4_S2_PS0_iiiiPKtS7_iiiiiibS2_i)
        /*0224*/ 	.word	0x00000000


	//----- nvinfo : EIATTR_REGCOUNT
	.align		4
.L_119:
        /*0228*/ 	.byte	0x04, 0x2f
        /*022a*/ 	.short	(.L_121 - .L_120)
	.align		4
.L_120:
        /*022c*/ 	.word	index@(_Z23gemm_half_q_half_kernelILi2ELi38ELb1ELb1ELi32EEvPK6__halfPKjS4_S2_PS0_iiiiPKtS7_iiiiiibS2_i)
        /*0230*/ 	.word	0x0000005e


	//----- nvinfo : EIATTR_FRAME_SIZE
	.align		4
.L_121:
        /*0234*/ 	.byte	0x04, 0x11
        /*0236*/ 	.short	(.L_123 - .L_122)
	.align		4
.L_122:
        /*0238*/ 	.word	index@(_Z23gemm_half_q_half_kernelILi2ELi38ELb1ELb1ELi32EEvPK6__halfPKjS4_S2_PS0_iiiiPKtS7_iiiiiibS2_i)
        /*023c*/ 	.word	0x00000000


	//----- nvinfo : EIATTR_REGCOUNT
	.align		4
.L_123:
        /*0240*/ 	.byte	0x04, 0x2f
        /*0242*/ 	.short	(.L_125 - .L_124)
	.align		4
.L_124:
        /*0244*/ 	.word	index@(_Z23gemm_half_q_half_kernelILi2ELi20ELb1ELb1ELi32EEvPK6__halfPKjS4_S2_PS0_iiiiPKtS7_iiiiiibS2_i)
        /*0248*/ 	.word	0x00000060


	//----- nvinfo : EIATTR_FRAME_SIZE
	.align		4
.L_125:
        /*024c*/ 	.byte	0x04, 0x11
        /*024e*/ 	.short	(.L_127 - .L_126)
	.align		4
.L_126:
        /*0250*/ 	.word	index@(_Z23gemm_half_q_half_kernelILi2ELi20ELb1ELb1ELi32EEvPK6__halfPKjS4_S2_PS0_iiiiPKtS7_iiiiiibS2_i)
        /*0254*/ 	.word	0x00000000


	//----- nvinfo : EIATTR_REGCOUNT
	.align		4
.L_127:
        /*0258*/ 	.byte	0x04, 0x2f
        /*025a*/ 	.short	(.L_129 - .L_128)
	.align		4
.L_128:
        /*025c*/ 	.word	index@(_Z23gemm_half_q_half_kernelILi2ELi140ELb1ELb1ELi32EEvPK6__halfPKjS4_S2_PS0_iiiiPKtS7_iiiiiibS2_i)
        /*0260*/ 	.word	0x0000007b


	//----- nvinfo : EIATTR_FRAME_SIZE
	.align		4
.L_129:
        /*0264*/ 	.byte	0x04, 0x11
        /*0266*/ 	.short	(.L_131 - .L_130)
	.align		4
.L_130:
        /*0268*/ 	.word	index@(_Z23gemm_half_q_half_kernelILi2ELi140ELb1ELb1ELi32EEvPK6__halfPKjS4_S2_PS0_iiiiPKtS7_iiiiiibS2_i)
        /*026c*/ 	.word	0x00000000


	//----- nvinfo : EIATTR_REGCOUNT
	.align		4
.L_131:
        /*0270*/ 	.byte	0x04, 0x2f
        /*0272*/ 	.short	(.L_133 - .L_132)
	.align		4
.L_132:
        /*0274*/ 	.word	index@(_Z23gemm_half_q_half_kernelILi2ELi152ELb1ELb1ELi32EEvPK6__halfPKjS4_S2_PS0_iiiiPKtS7_iiiiiibS2_i)
        /*0278*/ 	.word	0x0000007b


	//----- nvinfo : EIATTR_FRAME_SIZE
	.align		4
.L_133:
        /*027c*/ 	.byte	0x04, 0x11
        /*027e*/ 	.short	(.L_135 - .L_134)
	.align		4
.L_134:
        /*0280*/ 	.word	index@(_Z23gemm_half_q_half_kernelILi2ELi152ELb1ELb1ELi32EEvPK6__halfPKjS4_S2_PS0_iiiiPKtS7_iiiiiibS2_i)
        /*0284*/ 	.word	0x00000000


	//----- nvinfo : EIATTR_REGCOUNT
	.align		4
.L_135:
        /*0288*/ 	.byte	0x04, 0x2f
        /*028a*/ 	.short	(.L_137 - .L_136)
	.align		4
.L_136:
        /*028c*/ 	.word	index@(_Z23gemm_half_q_half_kernelILi2ELi176ELb1ELb1ELi32EEvPK6__halfPKjS4_S2_PS0_iiiiPKtS7_iiiiiibS2_i)
        /*0290*/ 	.word	0x0000007b


	//----- nvinfo : EIATTR_FRAME_SIZE
	.align		4
.L_137:
        /*0294*/ 	.byte	0x04, 0x11
        /*0296*/ 	.short	(.L_139 - .L_138)
	.align		4
.L_138:
        /*0298*/ 	.word	index@(_Z23gemm_half_q_half_kernelILi2ELi176ELb1ELb1ELi32EEvPK6__halfPKjS4_S2_PS0_iiiiPKtS7_iiiiiibS2_i)
        /*029c*/ 	.word	0x00000000


	//----- nvinfo : EIATTR_REGCOUNT
	.align		4
.L_139:
        /*02a0*/ 	.byte	0x04, 0x2f
        /*02a2*/ 	.short	(.L_141 - .L_140)
	.align		4
.L_140:
        /*02a4*/ 	.word	index@(_Z23gemm_half_q_half_kernelILi2ELi172ELb1ELb1ELi32EEvPK6__halfPKjS4_S2_PS0_iiiiPKtS7_iiiiiibS2_i)
        /*02a8*/ 	.word	0x0000007c


	//----- nvinfo : EIATTR_FRAME_SIZE
	.align		4
.L_141:
        /*02ac*/ 	.byte	0x04, 0x11
        /*02ae*/ 	.short	(.L_143 - .L_142)
	.align		4
.L_142:
        /*02b0*/ 	.word	index@(_Z23gemm_half_q_half_kernelILi2ELi172ELb1ELb1ELi32EEvPK6__halfPKjS4_S2_PS0_iiiiPKtS7_iiiiiibS2_i)
        /*02b4*/ 	.word	0x00000000


	//----- nvinfo : EIATTR_REGCOUNT
	.align		4
.L_143:
        /*02b8*/ 	.byte	0x04, 0x2f
        /*02ba*/ 	.short	(.L_145 - .L_144)
	.align		4
.L_144:
        /*02bc*/ 	.word	index@(_Z23gemm_half_q_half_kernelILi2ELi10ELb1ELb1ELi32EEvPK6__halfPKjS4_S2_PS0_iiiiPKtS7_iiiiiibS2_i)
        /*02c0*/ 	.word	0x0000003d


	//----- nvinfo : EIATTR_FRAME_SIZE
	.align		4
.L_145:
        /*02c4*/ 	.byte	0x04, 0x11
        /*02c6*/ 	.short	(.L_147 - .L_146)
	.align		4
.L_146:
        /*02c8*/ 	.word	index@(_Z23gemm_half_q_half_kernelILi2ELi10ELb1ELb1ELi32EEvPK6__halfPKjS4_S2_PS0_iiiiPKtS7_iiiiiibS2_i)
        /*02cc*/ 	.word	0x00000000


	//----- nvinfo : EIATTR_REGCOUNT
	.align		4
.L_147:
        /*02d0*/ 	.byte	0x04, 0x2f
        /*02d2*/ 	.short	(.L_149 - .L_148)
	.align		4
.L_148:
        /*02d4*/ 	.word	index@(_Z23gemm_half_q_half_kernelILi2ELi40ELb1ELb1ELi32EEvPK6__halfPKjS4_S2_PS0_iiiiPKtS7_iiiiiibS2_i)
        /*02d8*/ 	.word	0x00000038


	//----- nvinfo : EIATTR_FRAME_SIZE
	.align		4
.L_149:
        /*02dc*/ 	.byte	0x04, 0x11
        /*02de*/ 	.short	(.L_151 - .L_150)
	.align		4
.L_150:
        /*02e0*/ 	.word	index@(_Z23gemm_half_q_half_kernelILi2ELi40ELb1ELb1ELi32EEvPK6__halfPKjS4_S2_PS0_iiiiPKtS7_iiiiiibS2_i)
        /*02e4*/ 	.word	0x00000000


	//----- nvinfo : EIATTR_REGCOUNT
	.align		4
.L_151:
        /*02e8*/ 	.byte	0x04, 0x2f
        /*02ea*/ 	.short	(.L_153 - .L_152)
	.align		4
.L_152:
        /*02ec*/ 	.word	index@(_Z23gemm_half_q_half_kernelILi2ELi160ELb1ELb1ELi32EEvPK6__halfPKjS4_S2_PS0_iiiiPKtS7_iiiiiibS2_i)
        /*02f0*/ 	.word	0x0000003b


	//----- nvinfo : EIATTR_FRAME_SIZE
	.align		4
.L_153:
        /*02f4*/ 	.byte	0x04, 0x11
        /*02f6*/ 	.short	(.L_155 - .L_154)
	.align		4
.L_154:
        /*02f8*/ 	.word	index@(_Z23gemm_half_q_half_kernelILi2ELi160ELb1ELb1ELi32EEvPK6__halfPKjS4_S2_PS0_iiiiPKtS7_iiiiiibS2_i)
        /*02fc*/ 	.word	0x00000000


	//----- nvinfo : EIATTR_REGCOUNT
	.align		4
.L_155:
        /*0300*/ 	.byte	0x04, 0x2f
        /*0302*/ 	.short	(.L_157 - .L_156)
	.align		4
.L_156:
        /*0304*/ 	.word	index@(_Z23gemm_half_q_half_kernelILi2ELi190ELb1ELb1ELi32EEvPK6__halfPKjS4_S2_PS0_iiiiPKtS7_iiiiiibS2_i)
        /*0308*/ 	.word	0x0000007b


	//----- nvinfo : EIATTR_FRAME_SIZE
	.align		4
.L_157:
        /*030c*/ 	.byte	0x04, 0x11
        /*030e*/ 	.short	(.L_159 - .L_158)
	.align		4
.L_158:
        /*0310*/ 	.word	index@(_Z23gemm_half_q_half_kernelILi2ELi190ELb1ELb1ELi32EEvPK6__halfPKjS4_S2_PS0_iiiiPKtS7_iiiiiibS2_i)
        /*0314*/ 	.word	0x00000000


	//----- nvinfo : EIATTR_REGCOUNT
	.align		4
.L_159:
        /*0318*/ 	.byte	0x04, 0x2f
        /*031a*/ 	.short	(.L_161 - .L_160)
	.align		4
.L_160:
        /*031c*/ 	.word	index@(_Z23gemm_half_q_half_kernelILi2ELi128ELb1ELb1ELi64EEvPK6__halfPKjS4_S2_PS0_iiiiPKtS7_iiiiiibS2_i)
        /*0320*/ 	.word	0x00000038


	//----- nvinfo : EIATTR_FRAME_SIZE
	.align		4
.L_161:
        /*0324*/ 	.byte	0x04, 0x11
        /*0326*/ 	.short	(.L_163 - .L_162)
	.align		4
.L_162:
        /*0328*/ 	.word	index@(_Z23gemm_half_q_half_kernelILi2ELi128ELb1ELb1ELi64EEvPK6__halfPKjS4_S2_PS0_iiiiPKtS7_iiiiiibS2_i)
        /*032c*/ 	.word	0x00000010


	//----- nvinfo : EIATTR_REGCOUNT
	.align		4
.L_163:
        /*0330*/ 	.byte	0x04, 0x2f
        /*0332*/ 	.short	(.L_165 - .L_164)
	.align		4
.L_164:
        /*0334*/ 	.word	index@(_Z23gemm_half_q_half_kernelILi2ELi38ELb1ELb1ELi64EEvPK6__halfPKjS4_S2_PS0_iiiiPKtS7_iiiiiibS2_i)
        /*0338*/ 	.word	0x00000060


	//----- nvinfo : EIATTR_FRAME_SIZE
	.align		4
.L_165:
        /*033c*/ 	.byte	0x04, 0x11
        /*033e*/ 	.short	(.L_167 - .L_166)
	.align		4
.L_166:
        /*0340*/ 	.word	index@(_Z23gemm_half_q_half_kernelILi2ELi38ELb1ELb1ELi64EEvPK6__halfPKjS4_S2_PS0_iiiiPKtS7_iiiiiibS2_i)
        /*0344*/ 	.word	0x00000010


	//----- nvinfo : EIATTR_REGCOUNT
	.align		4
.L_167:
        /*0348*/ 	.byte	0x04, 0x2f
        /*034a*/ 	.short	(.L_169 - .L_168)
	.align		4
.L_168:
        /*034c*/ 	.word	index@(_Z23gemm_half_q_half_kernelILi2ELi20ELb1ELb1ELi64EEvPK6__halfPKjS4_S2_PS0_iiiiPKtS7_iiiiiibS2_i)
        /*0350*/ 	.word	0x00000061


	//----- nvinfo : EIATTR_FRAME_SIZE
	.align		4
.L_169:
        /*0354*/ 	.byte	0x04, 0x11
        /*0356*/ 	.short	(.L_171 - .L_170)
	.align		4
.L_170:
        /*0358*/ 	.word	index@(_Z23gemm_half_q_half_kernelILi2ELi20ELb1ELb1ELi64EEvPK6__halfPKjS4_S2_PS0_iiiiPKtS7_iiiiiibS2_i)
        /*035c*/ 	.word	0x00000010


	//----- nvinfo : EIATTR_REGCOUNT
	.align		4
.L_171:
        /*0360*/ 	.byte	0x04, 0x2f
        /*0362*/ 	.short	(.L_173 - .L_172)
	.align		4
.L_172:
        /*0364*/ 	.word	index@(_Z23gemm_half_q_half_kernelILi2ELi140ELb1ELb1ELi64EEvPK6__halfPKjS4_S2_PS0_iiiiPKtS7_iiiiiibS2_i)
        /*0368*/ 	.word	0x00000079


	//----- nvinfo : EIATTR_FRAME_SIZE
	.align		4
.L_173:
        /*036c*/ 	.byte	0x04, 0x11
        /*036e*/ 	.short	(.L_175 - .L_174)
	.align		4
.L_174:
        /*0370*/ 	.word	index@(_Z23gemm_half_q_half_kernelILi2ELi140ELb1ELb1ELi64EEvPK6__halfPKjS4_S2_PS0_iiiiPKtS7_iiiiiibS2_i)
        /*0374*/ 	.word	0x00000010


	//----- nvinfo : EIATTR_REGCOUNT
	.align		4
.L_175:
        /*0378*/ 	.byte	0x04, 0x2f
        /*037a*/ 	.short	(.L_177 - .L_176)
	.align		4
.L_176:
        /*037c*/ 	.word	index@(_Z23gemm_half_q_half_kernelILi2ELi152ELb1ELb1ELi64EEvPK6__halfPKjS4_S2_PS0_iiiiPKtS7_iiiiiibS2_i)
        /*0380*/ 	.word	0x00000079


	//----- nvinfo : EIATTR_FRAME_SIZE
	.align		4
.L_177:
        /*0384*/ 	.byte	0x04, 0x11
        /*0386*/ 	.short	(.L_179 - .L_178)
	.align		4
.L_178:
        /*0388*/ 	.word	index@(_Z23gemm_half_q_half_kernelILi2ELi152ELb1ELb1ELi64EEvPK6__halfPKjS4_S2_PS0_iiiiPKtS7_iiiiiibS2_i)
        /*038c*/ 	.word	0x00000010


	//----- nvinfo : EIATTR_REGCOUNT
	.align		4
.L_179:
        /*0390*/ 	.byte	0x04, 0x2f
        /*0392*/ 	.short	(.L_181 - .L_180)
	.align		4
.L_180:
        /*0394*/ 	.word	index@(_Z23gemm_half_q_half_kernelILi2ELi176ELb1ELb1ELi64EEvPK6__halfPKjS4_S2_PS0_iiiiPKtS7_iiiiiibS2_i)
        /*0398*/ 	.word	0x00000078


	//----- nvinfo : EIATTR_FRAME_SIZE
	.align		4
.L_181:
        /*039c*/ 	.byte	0x04, 0x11
        /*039e*/ 	.short	(.L_183 - .L_182)
	.align		4
.L_182:
        /*03a0*/ 	.word	index@(_Z23gemm_half_q_half_kernelILi2ELi176ELb1ELb1ELi64EEvPK6__halfPKjS4_S2_PS0_iiiiPKtS7_iiiiiibS2_i)
        /*03a4*/ 	.word	0x00000010


	//----- nvinfo : EIATTR_REGCOUNT
	.align		4
.L_183:
        /*03a8*/ 	.byte	0x04, 0x2f
        /*03aa*/ 	.short	(.L_185 - .L_184)
	.align		4
.L_184:
        /*03ac*/ 	.word	index@(_Z23gemm_half_q_half_kernelILi2ELi172ELb1ELb1ELi64EEvPK6__halfPKjS4_S2_PS0_iiiiPKtS7_iiiiiibS2_i)
        /*03b0*/ 	.word	0x00000079


	//----- nvinfo : EIATTR_FRAME_SIZE
	.align		4
.L_185:
        /*03b4*/ 	.byte	0x04, 0x11
        /*03b6*/ 	.short	(.L_187 - .L_186)
	.align		4
.L_186:
        /*03b8*/ 	.word	index@(_Z23gemm_half_q_half_kernelILi2ELi172ELb1ELb1ELi64EEvPK6__halfPKjS4_S2_PS0_iiiiPKtS7_iiiiiibS2_i)
        /*03bc*/ 	.word	0x00000010


	//----- nvinfo : EIATTR_REGCOUNT
	.align		4
.L_187:
        /*03c0*/ 	.byte	0x04, 0x2f
        /*03c2*/ 	.short	(.L_189 - .L_188)
	.align		4
.L_188:
        /*03c4*/ 	.word	index@(_Z23gemm_half_q_half_kernelILi2ELi10ELb1ELb1ELi64EEvPK6__halfPKjS4_S2_PS0_iiiiPKtS7_iiiiiibS2_i)
        /*03c8*/ 	.word	0x0000003b


	//----- nvinfo : EIATTR_FRAME_SIZE
	.align		4
.L_189:
        /*03cc*/ 	.byte	0x04, 0x11
        /*03ce*/ 	.short	(.L_191 - .L_190)
	.align		4
.L_190:
        /*03d0*/ 	.word	index@(_Z23gemm_half_q_half_kernelILi2ELi10ELb1ELb1ELi64EEvPK6__halfPKjS4_S2_PS0_iiiiPKtS7_iiiiiibS2_i)
        /*03d4*/ 	.word	0x00000010


	//----- nvinfo : EIATTR_REGCOUNT
	.align		4
.L_191:
        /*03d8*/ 	.byte	0x04, 0x2f
        /*03da*/ 	.short	(.L_193 - .L_192)
	.align		4
.L_192:
        /*03dc*/ 	.word	index@(_Z23gemm_half_q_half_kernelILi2ELi40ELb1ELb1ELi64EEvPK6__halfPKjS4_S2_PS0_iiiiPKtS7_iiiiiibS2_i)
        /*03e0*/ 	.word	0x0000003e


	//----- nvinfo : EIATTR_FRAME_SIZE
	.align		4
.L_193:
        /*03e4*/ 	.byte	0x04, 0x11
        /*03e6*/ 	.short	(.L_195 - .L_194)
	.align		4
.L_194:
        /*03e8*/ 	.word	index@(_Z23gemm_half_q_half_kernelILi2ELi40ELb1ELb1ELi64EEvPK6__halfPKjS4_S2_PS0_iiiiPKtS7_iiiiiibS2_i)
        /*03ec*/ 	.word	0x00000010


	//----- nvinfo : EIATTR_REGCOUNT
	.align		4
.L_195:
        /*03f0*/ 	.byte	0x04, 0x2f
        /*03f2*/ 	.short	(.L_197 - .L_196)
	.align		4
.L_196:
        /*03f4*/ 	.word	index@(_Z23gemm_half_q_half_kernelILi2ELi160ELb1ELb1ELi64EEvPK6__halfPKjS4_S2_PS0_iiiiPKtS7_iiiiiibS2_i)
        /*03f8*/ 	.word	0x00000040


	//----- nvinfo : EIATTR_FRAME_SIZE
	.align		4
.L_197:
        /*03fc*/ 	.byte	0x04, 0x11
        /*03fe*/ 	.short	(.L_199 - .L_198)
	.align		4
.L_198:
        /*0400*/ 	.word	index@(_Z23gemm_half_q_half_kernelILi2ELi160ELb1ELb1ELi64EEvPK6__halfPKjS4_S2_PS0_iiiiPKtS7_iiiiiibS2_i)
        /*0404*/ 	.word	0x00000010


	//----- nvinfo : EIATTR_REGCOUNT
	.align		4
.L_199:
        /*0408*/ 	.byte	0x04, 0x2f
        /*040a*/ 	.short	(.L_201 - .L_200)
	.align		4
.L_200:
        /*040c*/ 	.word	index@(_Z23gemm_half_q_half_kernelILi2ELi190ELb1ELb1ELi64EEvPK6__halfPKjS4_S2_PS0_iiiiPKtS7_iiiiiibS2_i)
        /*0410*/ 	.word	0x00000079


	//----- nvinfo : EIATTR_FRAME_SIZE
	.align		4
.L_201:
        /*0414*/ 	.byte	0x04, 0x11
        /*0416*/ 	.short	(.L_203 - .L_202)
	.align		4
.L_202:
        /*0418*/ 	.word	index@(_Z23gemm_half_q_half_kernelILi2ELi190ELb1ELb1ELi64EEvPK6__halfPKjS4_S2_PS0_iiiiPKtS7_iiiiiibS2_i)
        /*041c*/ 	.word	0x00000010


	//----- nvinfo : EIATTR_REGCOUNT
	.align		4
.L_203:
        /*0420*/ 	.byte	0x04, 0x2f
        /*0422*/ 	.short	(.L_205 - .L_204)
	.align		4
.L_204:
        /*0424*/ 	.word	index@(_Z23gemm_half_q_half_kernelILi3ELi128ELb1ELb1ELi32EEvPK6__halfPKjS4_S2_PS0_iiiiPKtS7_iiiiiibS2_i)
        /*0428*/ 	.word	0x00000040


	//----- nvinfo : EIATTR_FRAME_SIZE
	.align		4
.L_205:
        /*042c*/ 	.byte	0x04, 0x11
        /*042e*/ 	.short	(.L_207 - .L_206)
	.align		4
.L_206:
        /*0430*/ 	.word	index@(_Z23gemm_half_q_half_kernelILi3ELi128ELb1ELb1ELi32EEvPK6__halfPKjS4_S2_PS0_iiiiPKtS7_iiiiiibS2_i)
        /*0434*/ 	.word	0x00000000


	//----- nvinfo : EIATTR_REGCOUNT
	.align		4
.L_207:
        /*0438*/ 	.byte	0x04, 0x2f
        /*043a*/ 	.short	(.L_209 - .L_208)
	.align		4
.L_208:
        /*043c*/ 	.word	index@(_Z23gemm_half_q_half_kernelILi3ELi38ELb1ELb1ELi32EEvPK6__halfPKjS4_S2_PS0_iiiiPKtS7_iiiiiibS2_i)
        /*0440*/ 	.word	0x00000062


	//----- nvinfo : EIATTR_FRAME_SIZE
	.align		4
.L_209:
        /*0444*/ 	.byte	0x04, 0x11
        /*0446*/ 	.short	(.L_211 - .L_210)
	.align		4
.L_210:
        /*0448*/ 	.word	index@(_Z23gemm_half_q_half_kernelILi3ELi38ELb1ELb1ELi32EEvPK6__halfPKjS4_S2_PS0_iiiiPKtS7_iiiiiibS2_i)
        /*044c*/ 	.word	0x00000000


	//----- nvinfo : EIATTR_REGCOUNT
	.align		4
.L_211:
        /*0450*/ 	.byte	0x04, 0x2f
        /*0452*/ 	.short	(.L_213 - .L_212)
	.align		4
.L_212:
        /*0454*/ 	.word	index@(_Z23gemm_half_q_half_kernelILi3ELi20ELb1ELb1ELi32EEvPK6__halfPKjS4_S2_PS0_iiiiPKtS7_iiiiiibS2_i)
        /*0458*/ 	.word	0x00000060


	//----- nvinfo : EIATTR_FRAME_SIZE
	.align		4
.L_213:
        /*045c*/ 	.byte	0x04, 0x11
        /*045e*/ 	.short	(.L_215 - .L_214)
	.align		4
.L_214:
        /*0460*/ 	.word	index@(_Z23gemm_half_q_half_kernelILi3ELi20ELb1ELb1ELi32EEvPK6__halfPKjS4_S2_PS0_iiiiPKtS7_iiiiiibS2_i)
        /*0464*/ 	.word	0x00000000


	//----- nvinfo : EIATTR_REGCOUNT
	.align		4
.L_215:
        /*0468*/ 	.byte	0x04, 0x2f
        /*046a*/ 	.short	(.L_217 - .L_216)
	.align		4
.L_216:
        /*046c*/ 	.word	index@(_Z23gemm_half_q_half_kernelILi3ELi140ELb1ELb1ELi32EEvPK6__halfPKjS4_S2_PS0_iiiiPKtS7_iiiiiibS2_i)
        /*0470*/ 	.word	0x00000062


	//----- nvinfo : EIATTR_FRAME_SIZE
	.align		4
.L_217:
        /*0474*/ 	.byte	0x04, 0x11
        /*0476*/ 	.short	(.L_219 - .L_218)
	.align		4
.L_218:
        /*0478*/ 	.word	index@(_Z23gemm_half_q_half_kernelILi3ELi140ELb1ELb1ELi32EEvPK6__halfPKjS4_S2_PS0_iiiiPKtS7_iiiiiibS2_i)
        /*047c*/ 	.word	0x00000000


	//----- nvinfo : EIATTR_REGCOUNT
	.align		4
.L_219:
        /*0480*/ 	.byte	0x04, 0x2f
        /*0482*/ 	.short	(.L_221 - .L_220)
	.align		4
.L_220:
        /*0484*/ 	.word	index@(_Z23gemm_half_q_half_kernelILi3ELi152ELb1ELb1ELi32EEvPK6__halfPKjS4_S2_PS0_iiiiPKtS7_iiiiiibS2_i)
        /*0488*/ 	.word	0x00000068


	//----- nvinfo : EIATTR_FRAME_SIZE
	.align		4
.L_221:
        /*048c*/ 	.byte	0x04, 0x11
        /*048e*/ 	.short	(.L_223 - .L_222)
	.align		4
.L_222:
        /*0490*/ 	.word	index@(_Z23gemm_half_q_half_kernelILi3ELi152ELb1ELb1ELi32EEvPK6__halfPKjS4_S2_PS0_iiiiPKtS7_iiiiiibS2_i)
        /*0494*/ 	.word	0x00000000


	//----- nvinfo : EIATTR_REGCOUNT
	.align		4
.L_223:
        /*0498*/ 	.byte	0x04, 0x2f
        /*049a*/ 	.short	(.L_225 - .L_224)
	.align		4
.L_224:
        /*049c*/ 	.word	index@(_Z23gemm_half_q_half_kernelILi3ELi176ELb1ELb1ELi32EEvPK6__halfPKjS4_S2_PS0_iiiiPKtS7_iiiiiibS2_i)
        /*04a0*/ 	.word	0x00000062


	//----- nvinfo : EIATTR_FRAME_SIZE
	.align		4
.L_225:
        /*04a4*/ 	.byte	0x04, 0x11
        /*04a6*/ 	.short	(.L_227 - .L_226)
	.align		4
.L_226:
        /*04a8*/ 	.word	index@(_Z23gemm_half_q_half_kernelILi3ELi176ELb1ELb1ELi32EEvPK6__halfPKjS4_S2_PS0_iiiiPKtS7_iiiiiibS2_i)
        /*04ac*/ 	.word	0x00000000


	//----- nvinfo : EIATTR_REGCOUNT
	.align		4
.L_227:
        /*04b0*/ 	.byte	0x04, 0x2f
        /*04b2*/ 	.short	(.L_229 - .L_228)
	.align		4
.L_228:
        /*04b4*/ 	.word	index@(_Z23gemm_half_q_half_kernelILi3ELi172ELb1ELb1ELi32EEvPK6__halfPKjS4_S2_PS0_iiiiPKtS7_iiiiiibS2_i)
        /*04b8*/ 	.word	0x00000062


	//----- nvinfo : EIATTR_FRAME_SIZE
	.align		4
.L_229:
        /*04bc*/ 	.byte	0x04, 0x11
        /*04be*/ 	.short	(.L_231 - .L_230)
	.align		4
.L_230:
        /*04c0*/ 	.word	index@(_Z23gemm_half_q_half_kernelILi3ELi172ELb1ELb1ELi32EEvPK6__halfPKjS4_S2_PS0_iiiiPKtS7_iiiiiibS2_i)
        /*04c4*/ 	.word	0x00000000


	//----- nvinfo : EIATTR_REGCOUNT
	.align		4
.L_231:
        /*04c8*/ 	.byte	0x04, 0x2f
        /*04ca*/ 	.short	(.L_233 - .L_232)
	.align		4
.L_232:
        /*04cc*/ 	.word	index@(_Z23gemm_half_q_half_kernelILi3ELi10ELb1ELb1ELi32EEvPK6__halfPKjS4_S2_PS0_iiiiPKtS7_iiiiiibS2_i)
        /*04d0*/ 	.word	0x00000040


	//----- nvinfo : EIATTR_FRAME_SIZE
	.align		4
.L_233:
        /*04d4*/ 	.byte	0x04, 0x11
        /*04d6*/ 	.short	(.L_235 - .L_234)
	.align		4
.L_234:
        /*04d8*/ 	.word	index@(_Z23gemm_half_q_half_kernelILi3ELi10ELb1ELb1ELi32EEvPK6__halfPKjS4_S2_PS0_iiiiPKtS7_iiiiiibS2_i)
        /*04dc*/ 	.word	0x00000000


	//----- nvinfo : EIATTR_REGCOUNT
	.align		4
.L_235:
        /*04e0*/ 	.byte	0x04, 0x2f
        /*04e2*/ 	.short	(.L_237 - .L_236)
	.align		4
.L_236:
        /*04e4*/ 	.word	index@(_Z23gemm_half_q_half_kernelILi3ELi40ELb1ELb1ELi32EEvPK6__halfPKjS4_S2_PS0_iiiiPKtS7_iiiiiibS2_i)
        /*04e8*/ 	.word	0x0000003d


	//----- nvinfo : EIATTR_FRAME_SIZE
	.align		4
.L_237:
        /*04ec*/ 	.byte	0x04, 0x11
        /*04ee*/ 	.short	(.L_239 - .L_238)
	.align		4
.L_238:
        /*04f0*/ 	.word	index@(_Z23gemm_half_q_half_kernelILi3ELi40ELb1ELb1ELi32EEvPK6__halfPKjS4_S2_PS0_iiiiPKtS7_iiiiiibS2_i)
        /*04f4*/ 	.word	0x00000000


	//----- nvinfo : EIATTR_REGCOUNT
	.align		4
.L_239:
        /*04f8*/ 	.byte	0x04, 0x2f
        /*04fa*/ 	.short	(.L_241 - .L_240)
	.align		4
.L_240:
        /*04fc*/ 	.word	index@(_Z23gemm_half_q_half_kernelILi3ELi160ELb1ELb1ELi32EEvPK6__halfPKjS4_S2_PS0_iiiiPKtS7_iiiiiibS2_i)
        /*0500*/ 	.word	0x00000046


	//----- nvinfo : EIATTR_FRAME_SIZE
	.align		4
.L_241:
        /*0504*/ 	.byte	0x04, 0x11
        /*0506*/ 	.short	(.L_243 - .L_242)
	.align		4
.L_242:
        /*0508*/ 	.word	index@(_Z23gemm_half_q_half_kernelILi3ELi160ELb1ELb1ELi32EEvPK6__halfPKjS4_S2_PS0_iiiiPKtS7_iiiiiibS2_i)
        /*050c*/ 	.word	0x00000000


	//----- nvinfo : EIATTR_REGCOUNT
	.align		4
.L_243:
        /*0510*/ 	.byte	0x04, 0x2f
        /*0512*/ 	.short	(.L_245 - .L_244)
	.align		4
.L_244:
        /*0514*/ 	.word	index@(_Z23gemm_half_q_half_kernelILi3ELi190ELb1ELb1ELi32EEvPK6__halfPKjS4_S2_PS0_iiiiPKtS7_iiiiiibS2_i)
        /*0518*/ 	.word	0x00000064


	//----- nvinfo : EIATTR_FRAME_SIZE
	.align		4
.L_245:
        /*051c*/ 	.byte	0x04, 0x11
        /*051e*/ 	.short	(.L_247 - .L_246)
	.align		4
.L_246:
        /*0520*/ 	.word	index@(_Z23gemm_half_q_half_kernelILi3ELi190ELb1ELb1ELi32EEvPK6__halfPKjS4_S2_PS0_iiiiPKtS7_iiiiiibS2_i)
        /*0524*/ 	.word	0x00000000


	//----- nvinfo : EIATTR_REGCOUNT
	.align		4
.L_247:
        /*0528*/ 	.byte	0x04, 0x2f
        /*052a*/ 	.short	(.L_249 - .L_248)
	.align		4
.L_248:
        /*052c*/ 	.word	index@(_Z23gemm_half_q_half_kernelILi3ELi128ELb1ELb1ELi64EEvPK6__halfPKjS4_S2_PS0_iiiiPKtS7_iiiiiibS2_i)
        /*0530*/ 	.word	0x0000003d


	//----- nvinfo : EIATTR_FRAME_SIZE
	.align		4
.L_249:
        /*0534*/ 	.byte	0x04, 0x11
        /*0536*/ 	.short	(.L_251 - .L_250)
	.align		4
.L_250:
        /*0538*/ 	.word	index@(_Z23gemm_half_q_half_kernelILi3ELi128ELb1ELb1ELi64EEvPK6__halfPKjS4_S2_PS0_iiiiPKtS7_iiiiiibS2_i)
        /*053c*/ 	.word	0x00000010


	//----- nvinfo : EIATTR_REGCOUNT
	.align		4
.L_251:
        /*0540*/ 	.byte	0x04, 0x2f
        /*0542*/ 	.short	(.L_253 - .L_252)
	.align		4
.L_252:
        /*0544*/ 	.word	index@(_Z23gemm_half_q_half_kernelILi3ELi38ELb1ELb1ELi64EEvPK6__halfPKjS4_S2_PS0_iiiiPKtS7_iiiiiibS2_i)
        /*0548*/ 	.word	0x0000006a


	//----- nvinfo : EIATTR_FRAME_SIZE
	.align		4
.L_253:
        /*054c*/ 	.byte	0x04, 0x11
        /*054e*/ 	.short	(.L_255 - .L_254)
	.align		4
.L_254:
        /*0550*/ 	.word	index@(_Z23gemm_half_q_half_kernelILi3ELi38ELb1ELb1ELi64EEvPK6__halfPKjS4_S2_PS0_iiiiPKtS7_iiiiiibS2_i)
        /*0554*/ 	.word	0x00000010


	//----- nvinfo : EIATTR_REGCOUNT
	.align		4
.L_255:
        /*0558*/ 	.byte	0x04, 0x2f
        /*055a*/ 	.short	(.L_257 - .L_256)
	.align		4
.L_256:
        /*055c*/ 	.word	index@(_Z23gemm_half_q_half_kernelILi3ELi20ELb1ELb1ELi64EEvPK6__halfPKjS4_S2_PS0_iiiiPKtS7_iiiiiibS2_i)
        /*0560*/ 	.word	0x0000006a


	//----- nvinfo : EIATTR_FRAME_SIZE
	.align		4
.L_257:
        /*0564*/ 	.byte	0x04, 0x11
        /*0566*/ 	.short	(.L_259 - .L_258)
	.align		4
.L_258:
        /*0568*/ 	.word	index@(_Z23gemm_half_q_half_kernelILi3ELi20ELb1ELb1ELi64EEvPK6__halfPKjS4_S2_PS0_iiiiPKtS7_iiiiiibS2_i)
        /*056c*/ 	.word	0x00000010


	//----- nvinfo : EIATTR_REGCOUNT
	.align		4
.L_259:
        /*0570*/ 	.byte	0x04, 0x2f
        /*0572*/ 	.short	(.L_261 - .L_260)
	.align		4
.L_260:
        /*0574*/ 	.word	index@(_Z23gemm_half_q_half_kernelILi3ELi140ELb1ELb1ELi64EEvPK6__halfPKjS4_S2_PS0_iiiiPKtS7_iiiiiibS2_i)
        /*0578*/ 	.word	0x00000066


	//----- nvinfo : EIATTR_FRAME_SIZE
	.align		4
.L_261:
        /*057c*/ 	.byte	0x04, 0x11
        /*057e*/ 	.short	(.L_263 - .L_262)
	.align		4
.L_262:
        /*0580*/ 	.word	index@(_Z23gemm_half_q_half_kernelILi3ELi140ELb1ELb1ELi64EEvPK6__halfPKjS4_S2_PS0_iiiiPKtS7_iiiiiibS2_i)
        /*0584*/ 	.word	0x00000010


	//----- nvinfo : EIATTR_REGCOUNT
	.align		4
.L_263:
        /*0588*/ 	.byte	0x04, 0x2f
        /*058a*/ 	.short	(.L_265 - .L_264)
	.align		4
.L_264:
        /*058c*/ 	.word	index@(_Z23gemm_half_q_half_kernelILi3ELi152ELb1ELb1ELi64EEvPK6__halfPKjS4_S2_PS0_iiiiPKtS7_iiiiiibS2_i)
        /*0590*/ 	.word	0x0000006a


	//----- nvinfo : EIATTR_FRAME_SIZE
	.align		4
.L_265:
        /*0594*/ 	.byte	0x04, 0x11
        /*0596*/ 	.short	(.L_267 - .L_266)
	.align		4
.L_266:
        /*0598*/ 	.word	index@(_Z23gemm_half_q_half_kernelILi3ELi152ELb1ELb1ELi64EEvPK6__halfPKjS4_S2_PS0_iiiiPKtS7_iiiiiibS2_i)
        /*059c*/ 	.word	0x00000010


	//----- nvinfo : EIATTR_REGCOUNT
	.align		4
.L_267:
        /*05a0*/ 	.byte	0x04, 0x2f
        /*05a2*/ 	.short	(.L_269 - .L_268)
	.align		4
.L_268:
        /*05a4*/ 	.word	index@(_Z23gemm_half_q_half_kernelILi3ELi176ELb1ELb1ELi64EEvPK6__halfPKjS4_S2_PS0_iiiiPKtS7_iiiiiibS2_i)
        /*05a8*/ 	.word	0x00000066


	//----- nvinfo : EIATTR_FRAME_SIZE
	.align		4
.L_269:
        /*05ac*/ 	.byte	0x04, 0x11
        /*05ae*/ 	.short	(.L_271 - .L_270)
	.align		4
.L_270:
        /*05b0*/ 	.word	index@(_Z23gemm_half_q_half_kernelILi3ELi176ELb1ELb1ELi64EEvPK6__halfPKjS4_S2_PS0_iiiiPKtS7_iiiiiibS2_i)
        /*05b4*/ 	.word	0x00000010


	//----- nvinfo : EIATTR_REGCOUNT
	.align		4
.L_271:
        /*05b8*/ 	.byte	0x04, 0x2f
        /*05ba*/ 	.short	(.L_273 - .L_272)
	.align		4
.L_272:
        /*05bc*/ 	.word	index@(_Z23gemm_half_q_half_kernelILi3ELi172ELb1ELb1ELi64EEvPK6__halfPKjS4_S2_PS0_iiiiPKtS7_iiiiiibS2_i)
        /*05c0*/ 	.word	0x00000066


	//----- nvinfo : EIATTR_FRAME_SIZE
	.align		4
.L_273:
        /*05c4*/ 	.byte	0x04, 0x11
        /*05c6*/ 	.short	(.L_275 - .L_274)
	.align		4
.L_274:
        /*05c8*/ 	.word	index@(_Z23gemm_half_q_half_kernelILi3ELi172ELb1ELb1ELi64EEvPK6__halfPKjS4_S2_PS0_iiiiPKtS7_iiiiiibS2_i)
        /*05cc*/ 	.word	0x00000010


	//----- nvinfo : EIATTR_REGCOUNT
	.align		4
.L_275:
        /*05d0*/ 	.byte	0x04, 0x2f
        /*05d2*/ 	.short	(.L_277 - .L_276)
	.align		4
.L_276:
        /*05d4*/ 	.word	index@(_Z23gemm_half_q_half_kernelILi3ELi10ELb1ELb1ELi64EEvPK6__halfPKjS4_S2_PS0_iiiiPKtS7_iiiiiibS2_i)
        /*05d8*/ 	.word	0x00000042


	//----- nvinfo : EIATTR_FRAME_SIZE
	.align		4
.L_277:
        /*05dc*/ 	.byte	0x04, 0x11
        /*05de*/ 	.short	(.L_279 - .L_278)
	.align		4
.L_278:
        /*05e0*/ 	.word	index@(_Z23gemm_half_q_half_kernelILi3ELi10ELb1ELb1ELi64EEvPK6__halfPKjS4_S2_PS0_iiiiPKtS7_iiiiiibS2_i)
        /*05e4*/ 	.word	0x00000010


	//----- nvinfo : EIATTR_REGCOUNT
	.align		4
.L_279:
        /*05e8*/ 	.byte	0x04, 0x2f
        /*05ea*/ 	.short	(.L_281 - .L_280)
	.align		4
.L_280:
        /*05ec*/ 	.word	index@(_Z23gemm_half_q_half_kernelILi3ELi40ELb1ELb1ELi64EEvPK6__halfPKjS4_S2_PS0_iiiiPKtS7_iiiiiibS2_i)
        /*05f0*/ 	.word	0x00000045


	//----- nvinfo : EIATTR_FRAME_SIZE
	.align		4
.L_281:
        /*05f4*/ 	.byte	0x04, 0x11
        /*05f6*/ 	.short	(.L_283 - .L_282)
	.align		4
.L_282:
        /*05f8*/ 	.word	index@(_Z23gemm_half_q_half_kernelILi3ELi40ELb1ELb1ELi64EEvPK6__halfPKjS4_S2_PS0_iiiiPKtS7_iiiiiibS2_i)
        /*05fc*/ 	.word	0x00000010


	//----- nvinfo : EIATTR_REGCOUNT
	.align		4
.L_283:
        /*0600*/ 	.byte	0x04, 0x2f
        /*0602*/ 	.short	(.L_285 - .L_284)
	.align		4
.L_284:
        /*0604*/ 	.word	index@(_Z23gemm_half_q_half_kernelILi3ELi160ELb1ELb1ELi64EEvPK6__halfPKjS4_S2_PS0_iiiiPKtS7_iiiiiibS2_i)
        /*0608*/ 	.word	0x00000048


	//----- nvinfo : EIATTR_FRAME_SIZE
	.align		4
.L_285:
        /*060c*/ 	.byte	0x04, 0x11
        /*060e*/ 	.short	(.L_287 - .L_286)
	.align		4
.L_286:
        /*0610*/ 	.word	index@(_Z23gemm_half_q_half_kernelILi3ELi160ELb1ELb1ELi64EEvPK6__halfPKjS4_S2_PS0_iiiiPKtS7_iiiiiibS2_i)
        /*0614*/ 	.word	0x00000010


	//----- nvinfo : EIATTR_REGCOUNT
	.align		4
.L_287:
        /*0618*/ 	.byte	0x04, 0x2f
        /*061a*/ 	.short	(.L_289 - .L_288)
	.align		4
.L_288:
        /*061c*/ 	.word	index@(_Z23gemm_half_q_half_kernelILi3ELi190ELb1ELb1ELi64EEvPK6__halfPKjS4_S2_PS0_iiiiPKtS7_iiiiiibS2_i)
        /*0620*/ 	.word	0x0000006c


	//----- nvinfo : EIATTR_FRAME_SIZE
	.align		4
.L_289:
        /*0624*/ 	.byte	0x04, 0x11
        /*0626*/ 	.short	(.L_291 - .L_290)
	.align		4
.L_290:
        /*0628*/ 	.word	index@(_Z23gemm_half_q_half_kernelILi3ELi190ELb1ELb1ELi64EEvPK6__halfPKjS4_S2_PS0_iiiiPKtS7_iiiiiibS2_i)
        /*062c*/ 	.word	0x00000010


	//----- nvinfo : EIATTR_REGCOUNT
	.align		4
.L_291:
        /*0630*/ 	.byte	0x04, 0x2f
        /*0632*/ 	.short	(.L_293 - .L_292)
	.align		4
.L_292:
        /*0634*/ 	.word	index@(_Z23gemm_half_q_half_kernelILi4ELi128ELb1ELb1ELi32EEvPK6__halfPKjS4_S2_PS0_iiiiPKtS7_iiiiiibS2_i)
        /*0638*/ 	.word	0x00000040


	//----- nvinfo : EIATTR_FRAME_SIZE
	.align		4
.L_293:
        /*063c*/ 	.byte	0x04, 0x11
        /*063e*/ 	.short	(.L_295 - .L_294)
	.align		4
.L_294:
        /*0640*/ 	.word	index@(_Z23gemm_half_q_half_kernelILi4ELi128ELb1ELb1ELi32EEvPK6__halfPKjS4_S2_PS0_iiiiPKtS7_iiiiiibS2_i)
        /*0644*/ 	.word	0x00000000


	//----- nvinfo : EIATTR_REGCOUNT
	.align		4
.L_295:
        /*0648*/ 	.byte	0x04, 0x2f
        /*064a*/ 	.short	(.L_297 - .L_296)
	.align		4
.L_296:
        /*064c*/ 	.word	index@(_Z23gemm_half_q_half_kernelILi4ELi38ELb1ELb1ELi32EEvPK6__halfPKjS4_S2_PS0_iiiiPKtS7_iiiiiibS2_i)
        /*0650*/ 	.word	0x0000006c


	//----- nvinfo : EIATTR_FRAME_SIZE
	.align		4
.L_297:
        /*0654*/ 	.byte	0x04, 0x11
        /*0656*/ 	.short	(.L_299 - .L_298)
	.align		4
.L_298:
        /*0658*/ 	.word	index@(_Z23gemm_half_q_half_kernelILi4ELi38ELb1ELb1ELi32EEvPK6__halfPKjS4_S2_PS0_iiiiPKtS7_iiiiiibS2_i)
        /*065c*/ 	.word	0x00000000


	//----- nvinfo : EIATTR_REGCOUNT
	.align		4
.L_299:
        /*0660*/ 	.byte	0x04, 0x2f
        /*0662*/ 	.short	(.L_301 - .L_300)
	.align		4
.L_300:
        /*0664*/ 	.word	index@(_Z23gemm_half_q_half_kernelILi4ELi20ELb1ELb1ELi32EEvPK6__halfPKjS4_S2_PS0_iiiiPKtS7_iiiiiibS2_i)
        /*0668*/ 	.word	0x0000006a


	//----- nvinfo : EIATTR_FRAME_SIZE
	.align		4
.L_301:
        /*066c*/ 	.byte	0x04, 0x11
        /*066e*/ 	.short	(.L_303 - .L_302)
	.align		4
.L_302:
        /*0670*/ 	.word	index@(_Z23gemm_half_q_half_kernelILi4ELi20ELb1ELb1ELi32EEvPK6__halfPKjS4_S2_PS0_iiiiPKtS7_iiiiiibS2_i)
        /*0674*/ 	.word	0x00000000


	//----- nvinfo : EIATTR_REGCOUNT
	.align		4
.L_303:
        /*0678*/ 	.byte	0x04, 0x2f
        /*067a*/ 	.short	(.L_305 - .L_304)
	.align		4
.L_304:
        /*067c*/ 	.word	index@(_Z23gemm_half_q_half_kernelILi4ELi140ELb1ELb1ELi32EEvPK6__halfPKjS4_S2_PS0_iiiiPKtS7_iiiiiibS2_i)
        /*0680*/ 	.word	0x00000068


	//----- nvinfo : EIATTR_FRAME_SIZE
	.align		4
.L_305:
        /*0684*/ 	.byte	0x04, 0x11
        /*0686*/ 	.short	(.L_307 - .L_306)
	.align		4
.L_306:
        /*0688*/ 	.word	index@(_Z23gemm_half_q_half_kernelILi4ELi140ELb1ELb1ELi32EEvPK6__halfPKjS4_S2_PS0_iiiiPKtS7_iiiiiibS2_i)
        /*068c*/ 	.word	0x00000000


	//----- nvinfo : EIATTR_REGCOUNT
	.align		4
.L_307:
        /*0690*/ 	.byte	0x04, 0x2f
        /*0692*/ 	.short	(.L_309 - .L_308)
	.align		4
.L_308:
        /*0694*/ 	.word	index@(_Z23gemm_half_q_half_kernelILi4ELi152ELb1ELb1ELi32EEvPK6__halfPKjS4_S2_PS0_iiiiPKtS7_iiiiiibS2_i)
        /*0698*/ 	.word	0x0000006a


	//----- nvinfo : EIATTR_FRAME_SIZE
	.align		4
.L_309:
        /*069c*/ 	.byte	0x04, 0x11
        /*069e*/ 	.short	(.L_311 - .L_310)
	.align		4
.L_310:
        /*06a0*/ 	.word	index@(_Z23gemm_half_q_half_kernelILi4ELi152ELb1ELb1ELi32EEvPK6__halfPKjS4_S2_PS0_iiiiPKtS7_iiiiiibS2_i)
        /*06a4*/ 	.word	0x00000000


	//----- nvinfo : EIATTR_REGCOUNT
	.align		4
.L_311:
        /*06a8*/ 	.byte	0x04, 0x2f
        /*06aa*/ 	.short	(.L_313 - .L_312)
	.align		4
.L_312:
        /*06ac*/ 	.word	index@(_Z23gemm_half_q_half_kernelILi4ELi176ELb1ELb1ELi32EEvPK6__halfPKjS4_S2_PS0_iiiiPKtS7_iiiiiibS2_i)
        /*06b0*/ 	.word	0x0000006a


	//----- nvinfo : EIATTR_FRAME_SIZE
	.align		4
.L_313:
        /*06b4*/ 	.byte	0x04, 0x11
        /*06b6*/ 	.short	(.L_315 - .L_314)
	.align		4
.L_314:
        /*06b8*/ 	.word	index@(_Z23gemm_half_q_half_kernelILi4ELi176ELb1ELb1ELi32EEvPK6__halfPKjS4_S2_PS0_iiiiPKtS7_iiiiiibS2_i)
        /*06bc*/ 	.word	0x00000000


	//----- nvinfo : EIATTR_REGCOUNT
	.align		4
.L_315:
        /*06c0*/ 	.byte	0x04, 0x2f
        /*06c2*/ 	.short	(.L_317 - .L_316)
	.align		4
.L_316:
        /*06c4*/ 	.word	index@(_Z23gemm_half_q_half_kernelILi4ELi172ELb1ELb1ELi32EEvPK6__halfPKjS4_S2_PS0_iiiiPKtS7_iiiiiibS2_i)
        /*06c8*/ 	.word	0x00000068


	//----- nvinfo : EIATTR_FRAME_SIZE
	.align		4
.L_317:
        /*06cc*/ 	.byte	0x04, 0x11
        /*06ce*/ 	.short	(.L_319 - .L_318)
	.align		4
.L_318:
        /*06d0*/ 	.word	index@(_Z23gemm_half_q_half_kernelILi4ELi172ELb1ELb1ELi32EEvPK6__halfPKjS4_S2_PS0_iiiiPKtS7_iiiiiibS2_i)
        /*06d4*/ 	.word	0x00000000


	//----- nvinfo : EIATTR_REGCOUNT
	.align		4
.L_319:
        /*06d8*/ 	.byte	0x04, 0x2f
        /*06da*/ 	.short	(.L_321 - .L_320)
	.align		4
.L_320:
        /*06dc*/ 	.word	index@(_Z23gemm_half_q_half_kernelILi4ELi10ELb1ELb1ELi32EEvPK6__halfPKjS4_S2_PS0_iiiiPKtS7_iiiiiibS2_i)
        /*06e0*/ 	.word	0x00000044


	//----- nvinfo : EIATTR_FRAME_SIZE
	.align		4
.L_321:
        /*06e4*/ 	.byte	0x04, 0x11
        /*06e6*/ 	.short	(.L_323 - .L_322)
	.align		4
.L_322:
        /*06e8*/ 	.word	index@(_Z23gemm_half_q_half_kernelILi4ELi10ELb1ELb1ELi32EEvPK6__halfPKjS4_S2_PS0_iiiiPKtS7_iiiiiibS2_i)
        /*06ec*/ 	.word	0x00000000


	//----- nvinfo : EIATTR_REGCOUNT
	.align		4
.L_323:
        /*06f0*/ 	.byte	0x04, 0x2f
        /*06f2*/ 	.short	(.L_325 - .L_324)
	.align		4
.L_324:
        /*06f4*/ 	.word	index@(_Z23gemm_half_q_half_kernelILi4ELi40ELb1ELb1ELi32EEvPK6__halfPKjS4_S2_PS0_iiiiPKtS7_iiiiiibS2_i)
        /*06f8*/ 	.word	0x00000046


	//----- nvinfo : EIATTR_FRAME_SIZE
	.align		4
.L_325:
        /*06fc*/ 	.byte	0x04, 0x11
        /*06fe*/ 	.short	(.L_327 - .L_326)
	.align		4
.L_326:
        /*0700*/ 	.word	index@(_Z23gemm_half_q_half_kernelILi4ELi40ELb1ELb1ELi32EEvPK6__halfPKjS4_S2_PS0_iiiiPKtS7_iiiiiibS2_i)
        /*0704*/ 	.word	0x00000000


	//----- nvinfo : EIATTR_REGCOUNT
	.align		4
.L_327:
        /*0708*/ 	.byte	0x04, 0x2f
        /*070a*/ 	.short	(.L_329 - .L_328)
	.align		4
.L_328:
        /*070c*/ 	.word	index@(_Z23gemm_half_q_half_kernelILi4ELi160ELb1ELb1ELi32EEvPK6__halfPKjS4_S2_PS0_iiiiPKtS7_iiiiiibS2_i)
        /*0710*/ 	.word	0x00000048


	//----- nvinfo : EIATTR_FRAME_SIZE
	.align		4
.L_329:
        /*0714*/ 	.byte	0x04, 0x11
        /*0716*/ 	.short	(.L_331 - .L_330)
	.align		4
.L_330:
        /*0718*/ 	.word	index@(_Z23gemm_half_q_half_kernelILi4ELi160ELb1ELb1ELi32EEvPK6__halfPKjS4_S2_PS0_iiiiPKtS7_iiiiiibS2_i)
        /*071c*/ 	.word	0x00000000


	//----- nvinfo : EIATTR_REGCOUNT
	.align		4
.L_331:
        /*0720*/ 	.byte	0x04, 0x2f
        /*0722*/ 	.short	(.L_333 - .L_332)
	.align		4
.L_332:
        /*0724*/ 	.word	index@(_Z23gemm_half_q_half_kernelILi4ELi190ELb1ELb1ELi32EEvPK6__halfPKjS4_S2_PS0_iiiiPKtS7_iiiiiibS2_i)
        /*0728*/ 	.word	0x0000006c


	//----- nvinfo : EIATTR_FRAME_SIZE
	.align		4
.L_333:
        /*072c*/ 	.byte	0x04, 0x11
        /*072e*/ 	.short	(.L_335 - .L_334)
	.align		4
.L_334:
        /*0730*/ 	.word	index@(_Z23gemm_half_q_half_kernelILi4ELi190ELb1ELb1ELi32EEvPK6__halfPKjS4_S2_PS0_iiiiPKtS7_iiiiiibS2_i)
        /*0734*/ 	.word	0x00000000


	//----- nvinfo : EIATTR_REGCOUNT
	.align		4
.L_335:
        /*0738*/ 	.byte	0x04, 0x2f
        /*073a*/ 	.short	(.L_337 - .L_336)
	.align		4
.L_336:
        /*073c*/ 	.word	index@(_Z23gemm_half_q_half_kernelILi4ELi128ELb1ELb1ELi64EEvPK6__halfPKjS4_S2_PS0_iiiiPKtS7_iiiiiibS2_i)
        /*0740*/ 	.word	0x0000003f


	//----- nvinfo : EIATTR_FRAME_SIZE
	.align		4
.L_337:
        /*0744*/ 	.byte	0x04, 0x11
        /*0746*/ 	.short	(.L_339 - .L_338)
	.align		4
.L_338:
        /*0748*/ 	.word	index@(_Z23gemm_half_q_half_kernelILi4ELi128ELb1ELb1ELi64EEvPK6__halfPKjS4_S2_PS0_iiiiPKtS7_iiiiiibS2_i)
        /*074c*/ 	.word	0x00000010


	//----- nvinfo : EIATTR_REGCOUNT
	.align		4
.L_339:
        /*0750*/ 	.byte	0x04, 0x2f
        /*0752*/ 	.short	(.L_341 - .L_340)
	.align		4
.L_340:
        /*0754*/ 	.word	index@(_Z23gemm_half_q_half_kernelILi4ELi38ELb1ELb1ELi64EEvPK6__halfPKjS4_S2_PS0_iiiiPKtS7_iiiiiibS2_i)
        /*0758*/ 	.word	0x0000006e


	//----- nvinfo : EIATTR_FRAME_SIZE
	.align		4
.L_341:
        /*075c*/ 	.byte	0x04, 0x11
        /*075e*/ 	.short	(.L_343 - .L_342)
	.align		4
.L_342:
        /*0760*/ 	.word	index@(_Z23gemm_half_q_half_kernelILi4ELi38ELb1ELb1ELi64EEvPK6__halfPKjS4_S2_PS0_iiiiPKtS7_iiiiiibS2_i)
        /*0764*/ 	.word	0x00000010


	//----- nvinfo : EIATTR_REGCOUNT
	.align		4
.L_343:
        /*0768*/ 	.byte	0x04, 0x2f
        /*076a*/ 	.short	(.L_345 - .L_344)
	.align		4
.L_344:
        /*076c*/ 	.word	index@(_Z23gemm_half_q_half_kernelILi4ELi20ELb1ELb1ELi64EEvPK6__halfPKjS4_S2_PS0_iiiiPKtS7_iiiiiibS2_i)
        /*0770*/ 	.word	0x0000006d


	//----- nvinfo : EIATTR_FRAME_SIZE
	.align		4
.L_345:
        /*0774*/ 	.byte	0x04, 0x11
        /*0776*/ 	.short	(.L_347 - .L_346)
	.align		4
.L_346:
        /*0778*/ 	.word	index@(_Z23gemm_half_q_half_kernelILi4ELi20ELb1ELb1ELi64EEvPK6__halfPKjS4_S2_PS0_iiiiPKtS7_iiiiiibS2_i)
        /*077c*/ 	.word	0x00000010


	//----- nvinfo : EIATTR_REGCOUNT
	.align		4
.L_347:
        /*0780*/ 	.byte	0x04, 0x2f
        /*0782*/ 	.short	(.L_349 - .L_348)
	.align		4
.L_348:
        /*0784*/ 	.word	index@(_Z23gemm_half_q_half_kernelILi4ELi140ELb1ELb1ELi64EEvPK6__halfPKjS4_S2_PS0_iiiiPKtS7_iiiiiibS2_i)
        /*0788*/ 	.word	0x0000006a


	//----- nvinfo : EIATTR_FRAME_SIZE
	.align		4
.L_349:
        /*078c*/ 	.byte	0x04, 0x11
        /*078e*/ 	.short	(.L_351 - .L_350)
	.align		4
.L_350:
        /*0790*/ 	.word	index@(_Z23gemm_half_q_half_kernelILi4ELi140ELb1ELb1ELi64EEvPK6__halfPKjS4_S2_PS0_iiiiPKtS7_iiiiiibS2_i)
        /*0794*/ 	.word	0x00000010


	//----- nvinfo : EIATTR_REGCOUNT
	.align		4
.L_351:
        /*0798*/ 	.byte	0x04, 0x2f
        /*079a*/ 	.short	(.L_353 - .L_352)
	.align		4
.L_352:
        /*079c*/ 	.word	index@(_Z23gemm_half_q_half_kernelILi4ELi152ELb1ELb1ELi64EEvPK6__halfPKjS4_S2_PS0_iiiiPKtS7_iiiiiibS2_i)
        /*07a0*/ 	.word	0x0000006e


	//----- nvinfo : EIATTR_FRAME_SIZE
	.align		4
.L_353:
        /*07a4*/ 	.byte	0x04, 0x11
        /*07a6*/ 	.short	(.L_355 - .L_354)
	.align		4
.L_354:
        /*07a8*/ 	.word	index@(_Z23gemm_half_q_half_kernelILi4ELi152ELb1ELb1ELi64EEvPK6__halfPKjS4_S2_PS0_iiiiPKtS7_iiiiiibS2_i)
        /*07ac*/ 	.word	0x00000010


	//----- nvinfo : EIATTR_REGCOUNT
	.align		4
.L_355:
        /*07b0*/ 	.byte	0x04, 0x2f
        /*07b2*/ 	.short	(.L_357 - .L_356)
	.align		4
.L_356:
        /*07b4*/ 	.word	index@(_Z23gemm_half_q_half_kernelILi4ELi176ELb1ELb1ELi64EEvPK6__halfPKjS4_S2_PS0_iiiiPKtS7_iiiiiibS2_i)
        /*07b8*/ 	.word	0x0000006a


	//----- nvinfo : EIATTR_FRAME_SIZE
	.align		4
.L_357:
        /*07bc*/ 	.byte	0x04, 0x11
        /*07be*/ 	.short	(.L_359 - .L_358)
	.align		4
.L_358:
        /*07c0*/ 	.word	index@(_Z23gemm_half_q_half_kernelILi4ELi176ELb1ELb1ELi64EEvPK6__halfPKjS4_S2_PS0_iiiiPKtS7_iiiiiibS2_i)
        /*07c4*/ 	.word	0x00000010


	//----- nvinfo : EIATTR_REGCOUNT
	.align		4
.L_359:
        /*07c8*/ 	.byte	0x04, 0x2f
        /*07ca*/ 	.short	(.L_361 - .L_360)
	.align		4
.L_360:
        /*07cc*/ 	.word	index@(_Z23gemm_half_q_half_kernelILi4ELi172ELb1ELb1ELi64EEvPK6__halfPKjS4_S2_PS0_iiiiPKtS7_iiiiiibS2_i)
        /*07d0*/ 	.word	0x0000006a


	//----- nvinfo : EIATTR_FRAME_SIZE
	.align		4
.L_361:
        /*07d4*/ 	.byte	0x04, 0x11
        /*07d6*/ 	.short	(.L_363 - .L_362)
	.align		4
.L_362:
        /*07d8*/ 	.word	index@(_Z23gemm_half_q_half_kernelILi4ELi172ELb1ELb1ELi64EEvPK6__halfPKjS4_S2_PS0_iiiiPKtS7_iiiiiibS2_i)
        /*07dc*/ 	.word	0x00000010


	//----- nvinfo : EIATTR_REGCOUNT
	.align		4
.L_363:
        /*07e0*/ 	.byte	0x04, 0x2f
        /*07e2*/ 	.short	(.L_365 - .L_364)
	.align		4
.L_364:
        /*07e4*/ 	.word	index@(_Z23gemm_half_q_half_kernelILi4ELi10ELb1ELb1ELi64EEvPK6__halfPKjS4_S2_PS0_iiiiPKtS7_iiiiiibS2_i)
        /*07e8*/ 	.word	0x00000044


	//----- nvinfo : EIATTR_FRAME_SIZE
	.align		4
.L_365:
        /*07ec*/ 	.byte	0x04, 0x11
        /*07ee*/ 	.short	(.L_367 - .L_366)
	.align		4
.L_366:
        /*07f0*/ 	.word	index@(_Z23gemm_half_q_half_kernelILi4ELi10ELb1ELb1ELi64EEvPK6__halfPKjS4_S2_PS0_iiiiPKtS7_iiiiiibS2_i)
        /*07f4*/ 	.word	0x00000010


	//----- nvinfo : EIATTR_REGCOUNT
	.align		4
.L_367:
        /*07f8*/ 	.byte	0x04, 0x2f
        /*07fa*/ 	.short	(.L_369 - .L_368)
	.align		4
.L_368:
        /*07fc*/ 	.word	index@(_Z23gemm_half_q_half_kernelILi4ELi40ELb1ELb1ELi64EEvPK6__halfPKjS4_S2_PS0_iiiiPKtS7_iiiiiibS2_i)
        /*0800*/ 	.word	0x0000004a


	//----- nvinfo : EIATTR_FRAME_SIZE
	.align		4
.L_369:
        /*0804*/ 	.byte	0x04, 0x11
        /*0806*/ 	.short	(.L_371 - .L_370)
	.align		4
.L_370:
        /*0808*/ 	.word	index@(_Z23gemm_half_q_half_kernelILi4ELi40ELb1ELb1ELi64EEvPK6__halfPKjS4_S2_PS0_iiiiPKtS7_iiiiiibS2_i)
        /*080c*/ 	.word	0x00000010


	//----- nvinfo : EIATTR_REGCOUNT
	.align		4
.L_371:
        /*0810*/ 	.byte	0x04, 0x2f
        /*0812*/ 	.short	(.L_373 - .L_372)
	.align		4
.L_372:
        /*0814*/ 	.word	index@(_Z23gemm_half_q_half_kernelILi4ELi160ELb1ELb1ELi64EEvPK6__halfPKjS4_S2_PS0_iiiiPKtS7_iiiiiibS2_i)
        /*0818*/ 	.word	0x0000004c


	//----- nvinfo : EIATTR_FRAME_SIZE
	.align		4
.L_373:
        /*081c*/ 	.byte	0x04, 0x11
        /*081e*/ 	.short	(.L_375 - .L_374)
	.align		4
.L_374:
        /*0820*/ 	.word	index@(_Z23gemm_half_q_half_kernelILi4ELi160ELb1ELb1ELi64EEvPK6__halfPKjS4_S2_PS0_iiiiPKtS7_iiiiiibS2_i)
        /*0824*/ 	.word	0x00000010


	//----- nvinfo : EIATTR_REGCOUNT
	.align		4
.L_375:
        /*0828*/ 	.byte	0x04, 0x2f
        /*082a*/ 	.short	(.L_377 - .L_376)
	.align		4
.L_376:
        /*082c*/ 	.word	index@(_Z23gemm_half_q_half_kernelILi4ELi190ELb1ELb1ELi64EEvPK6__halfPKjS4_S2_PS0_iiiiPKtS7_iiiiiibS2_i)
        /*0830*/ 	.word	0x0000006e


	//----- nvinfo : EIATTR_FRAME_SIZE
	.align		4
.L_377:
        /*0834*/ 	.byte	0x04, 0x11
        /*0836*/ 	.short	(.L_379 - .L_378)
	.align		4
.L_378:
        /*0838*/ 	.word	index@(_Z23gemm_half_q_half_kernelILi4ELi190ELb1ELb1ELi64EEvPK6__halfPKjS4_S2_PS0_iiiiPKtS7_iiiiiibS2_i)
        /*083c*/ 	.word	0x00000010


	//----- nvinfo : EIATTR_MIN_STACK_SIZE
	.align		4
.L_379:
        /*0840*/ 	.byte	0x04, 0x12
        /*0842*/ 	.short	(.L_381 - .L_380)
	.align		4
.L_380:
        /*0844*/ 	.word	index@(_Z23gemm_half_q_half_kernelILi4ELi190ELb1ELb1ELi64EEvPK6__halfPKjS4_S2_PS0_iiiiPKtS7_iiiiiibS2_i)
        /*0848*/ 	.word	0x00000010


	//----- nvinfo : EIATTR_MIN_STACK_SIZE
	.align		4
.L_381:
        /*084c*/ 	.byte	0x04, 0x12
        /*084e*/ 	.short	(.L_383 - .L_382)
	.align		4
.L_382:
        /*0850*/ 	.word	index@(_Z23gemm_half_q_half_kernelILi4ELi160ELb1ELb1ELi64EEvPK6__halfPKjS4_S2_PS0_iiiiPKtS7_iiiiiibS2_i)
        /*0854*/ 	.word	0x00000010


	//----- nvinfo : EIATTR_MIN_STACK_SIZE
	.align		4
.L_383:
        /*0858*/ 	.byte	0x04, 0x12
        /*085a*/ 	.short	(.L_385 - .L_384)
	.align		4
.L_384:
        /*085c*/ 	.word	index@(_Z23gemm_half_q_half_kernelILi4ELi40ELb1ELb1ELi64EEvPK6__halfPKjS4_S2_PS0_iiiiPKtS7_iiiiiibS2_i)
        /*0860*/ 	.word	0x00000010


	//----- nvinfo : EIATTR_MIN_STACK_SIZE
	.align		4
.L_385:
        /*0864*/ 	.byte	0x04, 0x12
        /*0866*/ 	.short	(.L_387 - .L_386)
	.align		4
.L_386:
        /*0868*/ 	.word	index@(_Z23gemm_half_q_half_kernelILi4ELi10ELb1ELb1ELi64EEvPK6__halfPKjS4_S2_PS0_iiiiPKtS7_iiiiiibS2_i)
        /*086c*/ 	.word	0x00000010


	//----- nvinfo : EIATTR_MIN_STACK_SIZE
	.align		4
.L_387:
        /*0870*/ 	.byte	0x04, 0x12
        /*0872*/ 	.short	(.L_389 - .L_388)
	.align		4
.L_388:
        /*0874*/ 	.word	index@(_Z23gemm_half_q_half_kernelILi4ELi172ELb1ELb1ELi64EEvPK6__halfPKjS4_S2_PS0_iiiiPKtS7_iiiiiibS2_i)
        /*0878*/ 	.word	0x00000010


	//----- nvinfo : EIATTR_MIN_STACK_SIZE
	.align		4
.L_389:
        /*087c*/ 	.byte	0x04, 0x12
        /*087e*/ 	.short	(.L_391 - .L_390)
	.align		4
.L_390:
        /*0880*/ 	.word	index@(_Z23gemm_half_q_half_kernelILi4ELi176ELb1ELb1ELi64EEvPK6__halfPKjS4_S2_PS0_iiiiPKtS7_iiiiiibS2_i)
        /*0884*/ 	.word	0x00000010


	//----- nvinfo : EIATTR_MIN_STACK_SIZE
	.align		4
.L_391:
        /*0888*/ 	.byte	0x04, 0x12
        /*088a*/ 	.short	(.L_393 - .L_392)
	.align		4
.L_392:
        /*088c*/ 	.word	index@(_Z23gemm_half_q_half_kernelILi4ELi152ELb1ELb1ELi64EEvPK6__halfPKjS4_S2_PS0_iiiiPKtS7_iiiiiibS2_i)
        /*0890*/ 	.word	0x00000010


	//----- nvinfo : EIATTR_MIN_STACK_SIZE
	.align		4
.L_393:
        /*0894*/ 	.byte	0x04, 0x12
        /*0896*/ 	.short	(.L_395 - .L_394)
	.align		4
.L_394:
        /*0898*/ 	.word	index@(_Z23gemm_half_q_half_kernelILi4ELi140ELb1ELb1ELi64EEvPK6__halfPKjS4_S2_PS0_iiiiPKtS7_iiiiiibS2_i)
        /*089c*/ 	.word	0x00000010


	//----- nvinfo : EIATTR_MIN_STACK_SIZE
	.align		4
.L_395:
        /*08a0*/ 	.byte	0x04, 0x12
        /*08a2*/ 	.short	(.L_397 - .L_396)
	.align		4
.L_396:
        /*08a4*/ 	.word	index@(_Z23gemm_half_q_half_kernelILi4ELi20ELb1ELb1ELi64EEvPK6__halfPKjS4_S2_PS0_iiiiPKtS7_iiiiiibS2_i)
        /*08a8*/ 	.word	0x00000010


	//----- nvinfo : EIATTR_MIN_STACK_SIZE
	.align		4
.L_397:
        /*08ac*/ 	.byte	0x04, 0x12
        /*08ae*/ 	.short	(.L_399 - .L_398)
	.align		4
.L_398:
        /*08b0*/ 	.word	index@(_Z23gemm_half_q_half_kernelILi4ELi38ELb1ELb1ELi64EEvPK6__halfPKjS4_S2_PS0_iiiiPKtS7_iiiiiibS2_i)
        /*08b4*/ 	.word	0x00000010


	//----- nvinfo : EIATTR_MIN_STACK_SIZE
	.align		4
.L_399:
        /*08b8*/ 	.byte	0x04, 0x12
        /*08ba*/ 	.short	(.L_401 - .L_400)
	.align		4
.L_400:
        /*08bc*/ 	.word	index@(_Z23gemm_half_q_half_kernelILi4ELi128ELb1ELb1ELi64EEvPK6__halfPKjS4_S2_PS0_iiiiPKtS7_iiiiiibS2_i)
        /*08c0*/ 	.word	0x00000010


	//----- nvinfo : EIATTR_MIN_STACK_SIZE
	.align		4
.L_401:
        /*08c4*/ 	.byte	0x04, 0x12
        /*08c6*/ 	.short	(.L_403 - .L_402)
	.align		4
.L_402:
        /*08c8*/ 	.word	index@(_Z23gemm_half_q_half_kernelILi4ELi190ELb1ELb1ELi32EEvPK6__halfPKjS4_S2_PS0_iiiiPKtS7_iiiiiibS2_i)
        /*08cc*/ 	.word	0x00000000


	//----- nvinfo : EIATTR_MIN_STACK_SIZE
	.align		4
.L_403:
        /*08d0*/ 	.byte	0x04, 0x12
        /*08d2*/ 	.short	(.L_405 - .L_404)
	.align		4
.L_404:
        /*08d4*/ 	.word	index@(_Z23gemm_half_q_half_kernelILi4ELi160ELb1ELb1ELi32EEvPK6__halfPKjS4_S2_PS0_iiiiPKtS7_iiiiiibS2_i)
        /*08d8*/ 	.word	0x00000000


	//----- nvinfo : EIATTR_MIN_STACK_SIZE
	.align		4
.L_405:
        /*08dc*/ 	.byte	0x04, 0x12
        /*08de*/ 	.short	(.L_407 - .L_406)
	.align		4
.L_406:
        /*08e0*/ 	.word	index@(_Z23gemm_half_q_half_kernelILi4ELi40ELb1ELb1ELi32EEvPK6__halfPKjS4_S2_PS0_iiiiPKtS7_iiiiiibS2_i)
        /*08e4*/ 	.word	0x00000000


	//----- nvinfo : EIATTR_MIN_STACK_SIZE
	.align		4
.L_407:
        /*08e8*/ 	.byte	0x04, 0x12
        /*08ea*/ 	.short	(.L_409 - .L_408)
	.align		4
.L_408:
        /*08ec*/ 	.word	index@(_Z23gemm_half_q_half_kernelILi4ELi10ELb1ELb1ELi32EEvPK6__halfPKjS4_S2_PS0_iiiiPKtS7_iiiiiibS2_i)
        /*08f0*/ 	.word	0x00000000


	//----- nvinfo : EIATTR_MIN_STACK_SIZE
	.align		4
.L_409:
        /*08f4*/ 	.byte	0x04, 0x12
        /*08f6*/ 	.short	(.L_411 - .L_410)
	.align		4
.L_410:
        /*08f8*/ 	.word	index@(_Z23gemm_half_q_half_kernelILi4ELi172ELb1ELb1ELi32EEvPK6__halfPKjS4_S2_PS0_iiiiPKtS7_iiiiiibS2_i)
        /*08fc*/ 	.word	0x00000000


	//----- nvinfo : EIATTR_MIN_STACK_SIZE
	.align		4
.L_411:
        /*0900*/ 	.byte	0x04, 0x12
        /*0902*/ 	.short	(.L_413 - .L_412)
	.align		4
.L_412:
        /*0904*/ 	.word	index@(_Z23gemm_half_q_half_kernelILi4ELi176ELb1ELb1ELi32EEvPK6__halfPKjS4_S2_PS0_iiiiPKtS7_iiiiiibS2_i)
        /*0908*/ 	.word	0x00000000


	//----- nvinfo : EIATTR_MIN_STACK_SIZE
	.align		4
.L_413:
        /*090c*/ 	.byte	0x04, 0x12
        /*090e*/ 	.short	(.L_415 - .L_414)
	.align		4
.L_414:
        /*0910*/ 	.word	index@(_Z23gemm_half_q_half_kernelILi4ELi152ELb1ELb1ELi32EEvPK6__halfPKjS4_S2_PS0_iiiiPKtS7_iiiiiibS2_i)
        /*0914*/ 	.word	0x00000000


	//----- nvinfo : EIATTR_MIN_STACK_SIZE
	.align		4
.L_415:
        /*0918*/ 	.byte	0x04, 0x12
        /*091a*/ 	.short	(.L_417 - .L_416)
	.align		4
.L_416:
        /*091c*/ 	.word	index@(_Z23gemm_half_q_half_kernelILi4ELi140ELb1ELb1ELi32EEvPK6__halfPKjS4_S2_PS0_iiiiPKtS7_iiiiiibS2_i)
        /*0920*/ 	.word	0x00000000


	//----- nvinfo : EIATTR_MIN_STACK_SIZE
	.align		4
.L_417:
        /*0924*/ 	.byte	0x04, 0x12
        /*0926*/ 	.short	(.L_419 - .L_418)
	.align		4
.L_418:
        /*0928*/ 	.word	index@(_Z23gemm_half_q_half_kernelILi4ELi20ELb1ELb1ELi32EEvPK6__halfPKjS4_S2_PS0_iiiiPKtS7_iiiiiibS2_i)
        /*092c*/ 	.word	0x00000000


	//----- nvinfo : EIATTR_MIN_STACK_SIZE
	.align		4
.L_419:
        /*0930*/ 	.byte	0x04, 0x12
        /*0932*/ 	.short	(.L_421 - .L_420)
	.align		4
.L_420:
        /*0934*/ 	.word	index@(_Z23gemm_half_q_half_kernelILi4ELi38ELb1ELb1ELi32EEvPK6__halfPKjS4_S2_PS0_iiiiPKtS7_iiiiiibS2_i)
        /*0938*/ 	.word	0x00000000


	//----- nvinfo : EIATTR_MIN_STACK_SIZE
	.align		4
.L_421:
        /*093c*/ 	.byte	0x04, 0x12
        /*093e*/ 	.short	(.L_423 - .L_422)
	.align		4
.L_422:
        /*0940*/ 	.word	index@(_Z23gemm_half_q_half_kernelILi4ELi128ELb1ELb1ELi32EEvPK6__halfPKjS4_S2_PS0_iiiiPKtS7_iiiiiibS2_i)
        /*0944*/ 	.word	0x00000000


	//----- nvinfo : EIATTR_MIN_STACK_SIZE
	.align		4
.L_423:
        /*0948*/ 	.byte	0x04, 0x12
        /*094a*/ 	.short	(.L_425 - .L_424)
	.align		4
.L_424:
        /*094c*/ 	.word	index@(_Z23gemm_half_q_half_kernelILi3ELi190ELb1ELb1ELi64EEvPK6__halfPKjS4_S2_PS0_iiiiPKtS7_iiiiiibS2_i)
        /*0950*/ 	.word	0x00000010


	//----- nvinfo : EIATTR_MIN_STACK_SIZE
	.align		4
.L_425:
        /*0954*/ 	.byte	0x04, 0x12
        /*0956*/ 	.short	(.L_427 - .L_426)
	.align		4
.L_426:
        /*0958*/ 	.word	index@(_Z23gemm_half_q_half_kernelILi3ELi160ELb1ELb1ELi64EEvPK6__halfPKjS4_S2_PS0_iiiiPKtS7_iiiiiibS2_i)
        /*095c*/ 	.word	0x00000010


	//----- nvinfo : EIATTR_MIN_STACK_SIZE
	.align		4
.L_427:
        /*0960*/ 	.byte	0x04, 0x12
        /*0962*/ 	.short	(.L_429 - .L_428)
	.align		4
.L_428:
        /*0964*/ 	.word	index@(_Z23gemm_half_q_half_kernelILi3ELi40ELb1ELb1ELi64EEvPK6__halfPKjS4_S2_PS0_iiiiPKtS7_iiiiiibS2_i)
        /*0968*/ 	.word	0x00000010


	//----- nvinfo : EIATTR_MIN_STACK_SIZE
	.align		4
.L_429:
        /*096c*/ 	.byte	0x04, 0x12
        /*096e*/ 	.short	(.L_431 - .L_430)
	.align		4
.L_430:
        /*0970*/ 	.word	index@(_Z23gemm_half_q_half_kernelILi3ELi10ELb1ELb1ELi64EEvPK6__halfPKjS4_S2_PS0_iiiiPKtS7_iiiiiibS2_i)
        /*0974*/ 	.word	0x00000010


	//----- nvinfo : EIATTR_MIN_STACK_SIZE
	.align		4
.L_431:
        /*0978*/ 	.byte	0x04, 0x12
        /*097a*/ 	.short	(.L_433 - .L_432)
	.align		4
.L_432:
        /*097c*/ 	.word	index@(_Z23gemm_half_q_half_kernelILi3ELi172ELb1ELb1ELi64EEvPK6__halfPKjS4_S2_PS0_iiiiPKtS7_iiiiiibS2_i)
        /*0980*/ 	.word	0x00000010


	//----- nvinfo : EIATTR_MIN_STACK_SIZE
	.align		4
.L_433:
        /*0984*/ 	.byte	0x04, 0x12
        /*0986*/ 	.short	(.L_435 - .L_434)
	.align		4
.L_434:
        /*0988*/ 	.word	index@(_Z23gemm_half_q_half_kernelILi3ELi176ELb1ELb1ELi64EEvPK6__halfPKjS4_S2_PS0_iiiiPKtS7_iiiiiibS2_i)
        /*098c*/ 	.word	0x00000010


	//----- nvinfo : EIATTR_MIN_STACK_SIZE
	.align		4
.L_435:
        /*0990*/ 	.byte	0x04, 0x12
        /*0992*/ 	.short	(.L_437 - .L_436)
	.align		4
.L_436:
        /*0994*/ 	.word	index@(_Z23gemm_half_q_half_kernelILi3ELi152ELb1ELb1ELi64EEvPK6__halfPKjS4_S2_PS0_iiiiPKtS7_iiiiiibS2_i)
        /*0998*/ 	.word	0x00000010


	//----- nvinfo : EIATTR_MIN_STACK_SIZE
	.align		4
.L_437:
        /*099c*/ 	.byte	0x04, 0x12
        /*099e*/ 	.short	(.L_439 - .L_438)
	.align		4
.L_438:
        /*09a0*/ 	.word	index@(_Z23gemm_half_q_half_kernelILi3ELi140ELb1ELb1ELi64EEvPK6__halfPKjS4_S2_PS0_iiiiPKtS7_iiiiiibS2_i)
        /*09a4*/ 	.word	0x00000010


	//----- nvinfo : EIATTR_MIN_STACK_SIZE
	.align		4
.L_439:
        /*09a8*/ 	.byte	0x04, 0x12
        /*09aa*/ 	.short	(.L_441 - .L_440)
	.align		4
.L_440:
        /*09ac*/ 	.word	index@(_Z23gemm_half_q_half_kernelILi3ELi20ELb1ELb1ELi64EEvPK6__halfPKjS4_S2_PS0_iiiiPKtS7_iiiiiibS2_i)
        /*09b0*/ 	.word	0x00000010


	//----- nvinfo : EIATTR_MIN_STACK_SIZE
	.align		4
.L_441:
        /*09b4*/ 	.byte	0x04, 0x12
        /*09b6*/ 	.short	(.L_443 - .L_442)
	.align		4
.L_442:
        /*09b8*/ 	.word	index@(_Z23gemm_half_q_half_kernelILi3ELi38ELb1ELb1ELi64EEvPK6__halfPKjS4_S2_PS0_iiiiPKtS7_iiiiiibS2_i)
        /*09bc*/ 	.word	0x00000010


	//----- nvinfo : EIATTR_MIN_STACK_SIZE
	.align		4
.L_443:
        /*09c0*/ 	.byte	0x04, 0x12
        /*09c2*/ 	.short	(.L_445 - .L_444)
	.align		4
.L_444:
        /*09c4*/ 	.word	index@(_Z23gemm_half_q_half_kernelILi3ELi128ELb1ELb1ELi64EEvPK6__halfPKjS4_S2_PS0_iiiiPKtS7_iiiiiibS2_i)
        /*09c8*/ 	.word	0x00000010


	//----- nvinfo : EIATTR_MIN_STACK_SIZE
	.align		4
.L_445:
        /*09cc*/ 	.byte	0x04, 0x12
        /*09ce*/ 	.short	(.L_447 - .L_446)
	.align		4
.L_446:
        /*09d0*/ 	.word	index@(_Z23gemm_half_q_half_kernelILi3ELi190ELb1ELb1ELi32EEvPK6__halfPKjS4_S2_PS0_iiiiPKtS7_iiiiiibS2_i)
        /*09d4*/ 	.word	0x00000000


	//----- nvinfo : EIATTR_MIN_STACK_SIZE
	.align		4
.L_447:
        /*09d8*/ 	.byte	0x04, 0x12
        /*09da*/ 	.short	(.L_449 - .L_448)
	.align		4
.L_448:
        /*09dc*/ 	.word	index@(_Z23gemm_half_q_half_kernelILi3ELi160ELb1ELb1ELi32EEvPK6__halfPKjS4_S2_PS0_iiiiPKtS7_iiiiiibS2_i)
        /*09e0*/ 	.word	0x00000000


	//----- nvinfo : EIATTR_MIN_STACK_SIZE
	.align		4
.L_449:
        /*09e4*/ 	.byte	0x04, 0x12
        /*09e6*/ 	.short	(.L_451 - .L_450)
	.align		4
.L_450:
        /*09e8*/ 	.word	index@(_Z23gemm_half_q_half_kernelILi3ELi40ELb1ELb1ELi32EEvPK6__halfPKjS4_S2_PS0_iiiiPKtS7_iiiiiibS2_i)
        /*09ec*/ 	.word	0x00000000


	//----- nvinfo : EIATTR_MIN_STACK_SIZE
	.align		4
.L_451:
        /*09f0*/ 	.byte	0x04, 0x12
        /*09f2*/ 	.short	(.L_453 - .L_452)
	.align		4
.L_452:
        /*09f4*/ 	.word	index@(_Z23gemm_half_q_half_kernelILi3ELi10ELb1ELb1ELi32EEvPK6__halfPKjS4_S2_PS0_iiiiPKtS7_iiiiiibS2_i)
        /*09f8*/ 	.word	0x00000000


	//----- nvinfo : EIATTR_MIN_STACK_SIZE
	.align		4
.L_453:
        /*09fc*/ 	.byte	0x04, 0x12
        /*09fe*/ 	.short	(.L_455 - .L_454)
	.align		4
.L_454:
        /*0a00*/ 	.word	index@(_Z23gemm_half_q_half_kernelILi3ELi172ELb1ELb1ELi32EEvPK6__halfPKjS4_S2_PS0_iiiiPKtS7_iiiiiibS2_i)
        /*0a04*/ 	.word	0x00000000


	//----- nvinfo : EIATTR_MIN_STACK_SIZE
	.align		4
.L_455:
        /*0a08*/ 	.byte	0x04, 0x12
        /*0a0a*/ 	.short	(.L_457 - .L_456)
	.align		4
.L_456:
        /*0a0c*/ 	.word	index@(_Z23gemm_half_q_half_kernelILi3ELi176ELb1ELb1ELi32EEvPK6__halfPKjS4_S2_PS0_iiiiPKtS7_iiiiiibS2_i)
        /*0a10*/ 	.word	0x00000000


	//----- nvinfo : EIATTR_MIN_STACK_SIZE
	.align		4
.L_457:
        /*0a14*/ 	.byte	0x04, 0x12
        /*0a16*/ 	.short	(.L_459 - .L_458)
	.align		4
.L_458:
        /*0a18*/ 	.word	index@(_Z23gemm_half_q_half_kernelILi3ELi152ELb1ELb1ELi32EEvPK6__halfPKjS4_S2_PS0_iiiiPKtS7_iiiiiibS2_i)
        /*0a1c*/ 	.word	0x00000000


	//----- nvinfo : EIATTR_MIN_STACK_SIZE
	.align		4
.L_459:
        /*0a20*/ 	.byte	0x04, 0x12
        /*0a22*/ 	.short	(.L_461 - .L_460)
	.align		4
.L_460:
        /*0a24*/ 	.word	index@(_Z23gemm_half_q_half_kernelILi3ELi140ELb1ELb1ELi32EEvPK6__halfPKjS4_S2_PS0_iiiiPKtS7_iiiiiibS2_i)
        /*0a28*/ 	.word	0x00000000


	//----- nvinfo : EIATTR_MIN_STACK_SIZE
	.align		4
.L_461:
        /*0a2c*/ 	.byte	0x04, 0x12
        /*0a2e*/ 	.short	(.L_463 - .L_462)
	.align		4
.L_462:
        /*0a30*/ 	.word	index@(_Z23gemm_half_q_half_kernelILi3ELi20ELb1ELb1ELi32EEvPK6__halfPKjS4_S2_PS0_iiiiPKtS7_iiiiiibS2_i)
        /*0a34*/ 	.word	0x00000000


	//----- nvinfo : EIATTR_MIN_STACK_SIZE
	.align		4
.L_463:
        /*0a38*/ 	.byte	0x04, 0x12
        /*0a3a*/ 	.short	(.L_465 - .L_464)
	.align		4
.L_464:
        /*0a3c*/ 	.word	index@(_Z23gemm_half_q_half_kernelILi3ELi38ELb1ELb1ELi32EEvPK6__halfPKjS4_S2_PS0_iiiiPKtS7_iiiiiibS2_i)
        /*0a40*/ 	.word	0x00000000


	//----- nvinfo : EIATTR_MIN_STACK_SIZE
	.align		4
.L_465:
        /*0a44*/ 	.byte	0x04, 0x12
        /*0a46*/ 	.short	(.L_467 - .L_466)
	.align		4
.L_466:
        /*0a48*/ 	.word	index@(_Z23gemm_half_q_half_kernelILi3ELi128ELb1ELb1ELi32EEvPK6__halfPKjS4_S2_PS0_iiiiPKtS7_iiiiiibS2_i)
        /*0a4c*/ 	.word	0x00000000


	//----- nvinfo : EIATTR_MIN_STACK_SIZE
	.align		4
.L_467:
        /*0a50*/ 	.byte	0x04, 0x12
        /*0a52*/ 	.short	(.L_469 - .L_468)
	.align		4
.L_468:
        /*0a54*/ 	.word	index@(_Z23gemm_half_q_half_kernelILi2ELi190ELb1ELb1ELi64EEvPK6__halfPKjS4_S2_PS0_iiiiPKtS7_iiiiiibS2_i)
        /*0a58*/ 	.word	0x00000010


	//----- nvinfo : EIATTR_MIN_STACK_SIZE
	.align		4
.L_469:
        /*0a5c*/ 	.byte	0x04, 0x12
        /*0a5e*/ 	.short	(.L_471 - .L_470)
	.align		4
.L_470:
        /*0a60*/ 	.word	index@(_Z23gemm_half_q_half_kernelILi2ELi160ELb1ELb1ELi64EEvPK6__halfPKjS4_S2_PS0_iiiiPKtS7_iiiiiibS2_i)
        /*0a64*/ 	.word	0x00000010


	//----- nvinfo : EIATTR_MIN_STACK_SIZE
	.align		4
.L_471:
        /*0a68*/ 	.byte	0x04, 0x12
        /*0a6a*/ 	.short	(.L_473 - .L_472)
	.align		4
.L_472:
        /*0a6c*/ 	.word	index@(_Z23gemm_half_q_half_kernelILi2ELi40ELb1ELb1ELi64EEvPK6__halfPKjS4_S2_PS0_iiiiPKtS7_iiiiiibS2_i)
        /*0a70*/ 	.word	0x00000010


	//----- nvinfo : EIATTR_MIN_STACK_SIZE
	.align		4
.L_473:
        /*0a74*/ 	.byte	0x04, 0x12
        /*0a76*/ 	.short	(.L_475 - .L_474)
	.align		4
.L_474:
        /*0a78*/ 	.word	index@(_Z23gemm_half_q_half_kernelILi2ELi10ELb1ELb1ELi64EEvPK6__halfPKjS4_S2_PS0_iiiiPKtS7_iiiiiibS2_i)
        /*0a7c*/ 	.word	0x00000010


	//----- nvinfo : EIATTR_MIN_STACK_SIZE
	.align		4
.L_475:
        /*0a80*/ 	.byte	0x04, 0x12
        /*0a82*/ 	.short	(.L_477 - .L_476)
	.align		4
.L_476:
        /*0a84*/ 	.word	index@(_Z23gemm_half_q_half_kernelILi2ELi172ELb1ELb1ELi64EEvPK6__halfPKjS4_S2_PS0_iiiiPKtS7_iiiiiibS2_i)
        /*0a88*/ 	.word	0x00000010


	//----- nvinfo : EIATTR_MIN_STACK_SIZE
	.align		4
.L_477:
        /*0a8c*/ 	.byte	0x04, 0x12
        /*0a8e*/ 	.short	(.L_479 - .L_478)
	.align		4
.L_478:
        /*0a90*/ 	.word	index@(_Z23gemm_half_q_half_kernelILi2ELi176ELb1ELb1ELi64EEvPK6__halfPKjS4_S2_PS0_iiiiPKtS7_iiiiiibS2_i)
        /*0a94*/ 	.word	0x00000010


	//----- nvinfo : EIATTR_MIN_STACK_SIZE
	.align		4
.L_479:
        /*0a98*/ 	.byte	0x04, 0x12
        /*0a9a*/ 	.short	(.L_481 - .L_480)
	.align		4
.L_480:
        /*0a9c*/ 	.word	index@(_Z23gemm_half_q_half_kernelILi2ELi152ELb1ELb1ELi64EEvPK6__halfPKjS4_S2_PS0_iiiiPKtS7_iiiiiibS2_i)
        /*0aa0*/ 	.word	0x00000010


	//----- nvinfo : EIATTR_MIN_STACK_SIZE
	.align		4
.L_481:
        /*0aa4*/ 	.byte	0x04, 0x12
        /*0aa6*/ 	.short	(.L_483 - .L_482)
	.align		4
.L_482:
        /*0aa8*/ 	.word	index@(_Z23gemm_half_q_half_kernelILi2ELi140ELb1ELb1ELi64EEvPK6__halfPKjS4_S2_PS0_iiiiPKtS7_iiiiiibS2_i)
        /*0aac*/ 	.word	0x00000010


	//----- nvinfo : EIATTR_MIN_STACK_SIZE
	.align		4
.L_483:
        /*0ab0*/ 	.byte	0x04, 0x12
        /*0ab2*/ 	.short	(.L_485 - .L_484)
	.align		4
.L_484:
        /*0ab4*/ 	.word	index@(_Z23gemm_half_q_half_kernelILi2ELi20ELb1ELb1ELi64EEvPK6__halfPKjS4_S2_PS0_iiiiPKtS7_iiiiiibS2_i)
        /*0ab8*/ 	.word	0x00000010


	//----- nvinfo : EIATTR_MIN_STACK_SIZE
	.align		4
.L_485:
        /*0abc*/ 	.byte	0x04, 0x12
        /*0abe*/ 	.short	(.L_487 - .L_486)
	.align		4
.L_486:
        /*0ac0*/ 	.word	index@(_Z23gemm_half_q_half_kernelILi2ELi38ELb1ELb1ELi64EEvPK6__halfPKjS4_S2_PS0_iiiiPKtS7_iiiiiibS2_i)
        /*0ac4*/ 	.word	0x00000010


	//----- nvinfo : EIATTR_MIN_STACK_SIZE
	.align		4
.L_487:
        /*0ac8*/ 	.byte	0x04, 0x12
        /*0aca*/ 	.short	(.L_489 - .L_488)
	.align		4
.L_488:
        /*0acc*/ 	.word	index@(_Z23gemm_half_q_half_kernelILi2ELi128ELb1ELb1ELi64EEvPK6__halfPKjS4_S2_PS0_iiiiPKtS7_iiiiiibS2_i)
        /*0ad0*/ 	.word	0x00000010


	//----- nvinfo : EIATTR_MIN_STACK_SIZE
	.align		4
.L_489:
        /*0ad4*/ 	.byte	0x04, 0x12
        /*0ad6*/ 	.short	(.L_491 - .L_490)
	.align		4
.L_490:
        /*0ad8*/ 	.word	index@(_Z23gemm_half_q_half_kernelILi2ELi190ELb1ELb1ELi32EEvPK6__halfPKjS4_S2_PS0_iiiiPKtS7_iiiiiibS2_i)
        /*0adc*/ 	.word	0x00000000


	//----- nvinfo : EIATTR_MIN_STACK_SIZE
	.align		4
.L_491:
        /*0ae0*/ 	.byte	0x04, 0x12
        /*0ae2*/ 	.short	(.L_493 - .L_492)
	.align		4
.L_492:
        /*0ae4*/ 	.word	index@(_Z23gemm_half_q_half_kernelILi2ELi160ELb1ELb1ELi32EEvPK6__halfPKjS4_S2_PS0_iiiiPKtS7_iiiiiibS2_i)
        /*0ae8*/ 	.word	0x00000000


	//----- nvinfo : EIATTR_MIN_STACK_SIZE
	.align		4
.L_493:
        /*0aec*/ 	.byte	0x04, 0x12
        /*0aee*/ 	.short	(.L_495 - .L_494)
	.align		4
.L_494:
        /*0af0*/ 	.word	index@(_Z23gemm_half_q_half_kernelILi2ELi40ELb1ELb1ELi32EEvPK6__halfPKjS4_S2_PS0_iiiiPKtS7_iiiiiibS2_i)
        /*0af4*/ 	.word	0x00000000


	//----- nvinfo : EIATTR_MIN_STACK_SIZE
	.align		4
.L_495:
        /*0af8*/ 	.byte	0x04, 0x12
        /*0afa*/ 	.short	(.L_497 - .L_496)
	.align		4
.L_496:
        /*0afc*/ 	.word	index@(_Z23gemm_half_q_half_kernelILi2ELi10ELb1ELb1ELi32EEvPK6__halfPKjS4_S2_PS0_iiiiPKtS7_iiiiiibS2_i)
        /*0b00*/ 	.word	0x00000000


	//----- nvinfo : EIATTR_MIN_STACK_SIZE
	.align		4
.L_497:
        /*0b04*/ 	.byte	0x04, 0x12
        /*0b06*/ 	.short	(.L_499 - .L_498)
	.align		4
.L_498:
        /*0b08*/ 	.word	index@(_Z23gemm_half_q_half_kernelILi2ELi172ELb1ELb1ELi32EEvPK6__halfPKjS4_S2_PS0_iiiiPKtS7_iiiiiibS2_i)
        /*0b0c*/ 	.word	0x00000000


	//----- nvinfo : EIATTR_MIN_STACK_SIZE
	.align		4
.L_499:
        /*0b10*/ 	.byte	0x04, 0x12
        /*0b12*/ 	.short	(.L_501 - .L_500)
	.align		4
.L_500:
        /*0b14*/ 	.word	index@(_Z23gemm_half_q_half_kernelILi2ELi176ELb1ELb1ELi32EEvPK6__halfPKjS4_S2_PS0_iiiiPKtS7_iiiiiibS2_i)
        /*0b18*/ 	.word	0x00000000


	//----- nvinfo : EIATTR_MIN_STACK_SIZE
	.align		4
.L_501:
        /*0b1c*/ 	.byte	0x04, 0x12
        /*0b1e*/ 	.short	(.L_503 - .L_502)
	.align		4
.L_502:
        /*0b20*/ 	.word	index@(_Z23gemm_half_q_half_kernelILi2ELi152ELb1ELb1ELi32EEvPK6__halfPKjS4_S2_PS0_iiiiPKtS7_iiiiiibS2_i)
        /*0b24*/ 	.word	0x00000000


	//----- nvinfo : EIATTR_MIN_STACK_SIZE
	.align		4
.L_503:
        /*0b28*/ 	.byte	0x04, 0x12
        /*0b2a*/ 	.short	(.L_505 - .L_504)
	.align		4
.L_504:
        /*0b2c*/ 	.word	index@(_Z23gemm_half_q_half_kernelILi2ELi140ELb1ELb1ELi32EEvPK6__halfPKjS4_S2_PS0_iiiiPKtS7_iiiiiibS2_i)
        /*0b30*/ 	.word	0x00000000


	//----- nvinfo : EIATTR_MIN_STACK_SIZE
	.align		4
.L_505:
        /*0b34*/ 	.byte	0x04, 0x12
        /*0b36*/ 	.short	(.L_507 - .L_506)
	.align		4
.L_506:
        /*0b38*/ 	.word	index@(_Z23gemm_half_q_half_kernelILi2ELi20ELb1ELb1ELi32EEvPK6__halfPKjS4_S2_PS0_iiiiPKtS7_iiiiiibS2_i)
        /*0b3c*/ 	.word	0x00000000


	//----- nvinfo : EIATTR_MIN_STACK_SIZE
	.align		4
.L_507:
        /*0b40*/ 	.byte	0x04, 0x12
        /*0b42*/ 	.short	(.L_509 - .L_508)
	.align		4
.L_508:
        /*0b44*/ 	.word	index@(_Z23gemm_half_q_half_kernelILi2ELi38ELb1ELb1ELi32EEvPK6__halfPKjS4_S2_PS0_iiiiPKtS7_iiiiiibS2_i)
        /*0b48*/ 	.word	0x00000000


	//----- nvinfo : EIATTR_MIN_STACK_SIZE
	.align		4
.L_509:
        /*0b4c*/ 	.byte	0x04, 0x12
        /*0b4e*/ 	.short	(.L_511 - .L_510)
	.align		4
.L_510:
        /*0b50*/ 	.word	index@(_Z23gemm_half_q_half_kernelILi2ELi128ELb1ELb1ELi32EEvPK6__halfPKjS4_S2_PS0_iiiiPKtS7_iiiiiibS2_i)
        /*0b54*/ 	.word	0x00000000


	//----- nvinfo : EIATTR_MIN_STACK_SIZE
	.align		4
.L_511:
        /*0b58*/ 	.byte	0x04, 0x12
        /*0b5a*/ 	.short	(.L_513 - .L_512)
	.align		4
.L_512:
        /*0b5c*/ 	.word	index@(_Z23gemm_half_q_half_kernelILi1ELi190ELb1ELb1ELi64EEvPK6__halfPKjS4_S2_PS0_iiiiPKtS7_iiiiiibS2_i)
        /*0b60*/ 	.word	0x00000010


	//----- nvinfo : EIATTR_MIN_STACK_SIZE
	.align		4
.L_513:
        /*0b64*/ 	.byte	0x04, 0x12
        /*0b66*/ 	.short	(.L_515 - .L_514)
	.align		4
.L_514:
        /*0b68*/ 	.word	index@(_Z23gemm_half_q_half_kernelILi1ELi160ELb1ELb1ELi64EEvPK6__halfPKjS4_S2_PS0_iiiiPKtS7_iiiiiibS2_i)
        /*0b6c*/ 	.word	0x00000010


	//----- nvinfo : EIATTR_MIN_STACK_SIZE
	.align		4
.L_515:
        /*0b70*/ 	.byte	0x04, 0x12
        /*0b72*/ 	.short	(.L_517 - .L_516)
	.align		4
.L_516:
        /*0b74*/ 	.word	index@(_Z23gemm_half_q_half_kernelILi1ELi40ELb1ELb1ELi64EEvPK6__halfPKjS4_S2_PS0_iiiiPKtS7_iiiiiibS2_i)
        /*0b78*/ 	.word	0x00000010


	//----- nvinfo : EIATTR_MIN_STACK_SIZE
	.align		4
.L_517:
        /*0b7c*/ 	.byte	0x04, 0x12
        /*0b7e*/ 	.short	(.L_519 - .L_518)
	.align		4
.L_518:
        /*0b80*/ 	.word	index@(_Z23gemm_half_q_half_kernelILi1ELi10ELb1ELb1ELi64EEvPK6__halfPKjS4_S2_PS0_iiiiPKtS7_iiiiiibS2_i)
        /*0b84*/ 	.word	0x00000010


	//----- nvinfo : EIATTR_MIN_STACK_SIZE
	.align		4
.L_519:
        /*0b88*/ 	.byte	0x04, 0x12
        /*0b8a*/ 	.short	(.L_521 - .L_520)
	.align		4
.L_520:
        /*0b8c*/ 	.word	index@(_Z23gemm_half_q_half_kernelILi1ELi172ELb1ELb1ELi64EEvPK6__halfPKjS4_S2_PS0_iiiiPKtS7_iiiiiibS2_i)
        /*0b90*/ 	.word	0x00000010


	//----- nvinfo : EIATTR_MIN_STACK_SIZE
	.align		4
.L_521:
        /*0b94*/ 	.byte	0x04, 0x12
        /*0b96*/ 	.short	(.L_523 - .L_522)
	.align		4
.L_522:
        /*0b98*/ 	.word	index@(_Z23gemm_half_q_half_kernelILi1ELi176ELb1ELb1ELi64EEvPK6__halfPKjS4_S2_PS0_iiiiPKtS7_iiiiiibS2_i)
        /*0b9c*/ 	.word	0x00000010


	//----- nvinfo : EIATTR_MIN_STACK_SIZE
	.align		4
.L_523:
        /*0ba0*/ 	.byte	0x04, 0x12
        /*0ba2*/ 	.short	(.L_525 - .L_524)
	.align		4
.L_524:
        /*0ba4*/ 	.word	index@(_Z23gemm_half_q_half_kernelILi1ELi152ELb1ELb1ELi64EEvPK6__halfPKjS4_S2_PS0_iiiiPKtS7_iiiiiibS2_i)
        /*0ba8*/ 	.word	0x00000010


	//----- nvinfo : EIATTR_MIN_STACK_SIZE
	.align		4
.L_525:
        /*0bac*/ 	.byte	0x04, 0x12
        /*0bae*/ 	.short	(.L_527 - .L_526)
	.align		4
.L_526:
        /*0bb0*/ 	.word	index@(_Z23gemm_half_q_half_kernelILi1ELi140ELb1ELb1ELi64EEvPK6__halfPKjS4_S2_PS0_iiiiPKtS7_iiiiiibS2_i)
        /*0bb4*/ 	.word	0x00000010


	//----- nvinfo : EIATTR_MIN_STACK_SIZE
	.align		4
.L_527:
        /*0bb8*/ 	.byte	0x04, 0x12
        /*0bba*/ 	.short	(.L_529 - .L_528)
	.align		4
.L_528:
        /*0bbc*/ 	.word	index@(_Z23gemm_half_q_half_kernelILi1ELi20ELb1ELb1ELi64EEvPK6__halfPKjS4_S2_PS0_iiiiPKtS7_iiiiiibS2_i)
        /*0bc0*/ 	.word	0x00000010


	//----- nvinfo : EIATTR_MIN_STACK_SIZE
	.align		4
.L_529:
        /*0bc4*/ 	.byte	0x04, 0x12
        /*0bc6*/ 	.short	(.L_531 - .L_530)
	.align		4
.L_530:
        /*0bc8*/ 	.word	index@(_Z23gemm_half_q_half_kernelILi1ELi38ELb1ELb1ELi64EEvPK6__halfPKjS4_S2_PS0_iiiiPKtS7_iiiiiibS2_i)
        /*0bcc*/ 	.word	0x00000010


	//----- nvinfo : EIATTR_MIN_STACK_SIZE
	.align		4
.L_531:
        /*0bd0*/ 	.byte	0x04, 0x12
        /*0bd2*/ 	.short	(.L_533 - .L_532)
	.align		4
.L_532:
        /*0bd4*/ 	.word	index@(_Z23gemm_half_q_half_kernelILi1ELi128ELb1ELb1ELi64EEvPK6__halfPKjS4_S2_PS0_iiiiPKtS7_iiiiiibS2_i)
        /*0bd8*/ 	.word	0x00000010


	//----- nvinfo : EIATTR_MIN_STACK_SIZE
	.align		4
.L_533:
        /*0bdc*/ 	.byte	0x04, 0x12
        /*0bde*/ 	.short	(.L_535 - .L_534)
	.align		4
.L_534:
        /*0be0*/ 	.word	index@(_Z23gemm_half_q_half_kernelILi1ELi190ELb1ELb1ELi32EEvPK6__halfPKjS4_S2_PS0_iiiiPKtS7_iiiiiibS2_i)
        /*0be4*/ 	.word	0x00000000


	//----- nvinfo : EIATTR_MIN_STACK_SIZE
	.align		4
.L_535:
        /*0be8*/ 	.byte	0x04, 0x12
        /*0bea*/ 	.short	(.L_537 - .L_536)
	.align		4
.L_536:
        /*0bec*/ 	.word	index@(_Z23gemm_half_q_half_kernelILi1ELi160ELb1ELb1ELi32EEvPK6__halfPKjS4_S2_PS0_iiiiPKtS7_iiiiiibS2_i)
        /*0bf0*/ 	.word	0x00000000


	//----- nvinfo : EIATTR_MIN_STACK_SIZE
	.align		4
.L_537:
        /*0bf4*/ 	.byte	0x04, 0x12
        /*0bf6*/ 	.short	(.L_539 - .L_538)
	.align		4
.L_538:
        /*0bf8*/ 	.word	index@(_Z23gemm_half_q_half_kernelILi1ELi40ELb1ELb1ELi32EEvPK6__halfPKjS4_S2_PS0_iiiiPKtS7_iiiiiibS2_i)
        /*0bfc*/ 	.word	0x00000000


	//----- nvinfo : EIATTR_MIN_STACK_SIZE
	.align		4
.L_539:
        /*0c00*/ 	.byte	0x04, 0x12
        /*0c02*/ 	.short	(.L_541 - .L_540)
	.align		4
.L_540:
        /*0c04*/ 	.word	index@(_Z23gemm_half_q_half_kernelILi1ELi10ELb1ELb1ELi32EEvPK6__halfPKjS4_S2_PS0_iiiiPKtS7_iiiiiibS2_i)
        /*0c08*/ 	.word	0x00000000


	//----- nvinfo : EIATTR_MIN_STACK_SIZE
	.align		4
.L_541:
        /*0c0c*/ 	.byte	0x04, 0x12
        /*0c0e*/ 	.short	(.L_543 - .L_542)
	.align		4
.L_542:
        /*0c10*/ 	.word	index@(_Z23gemm_half_q_half_kernelILi1ELi172ELb1ELb1ELi32EEvPK6__halfPKjS4_S2_PS0_iiiiPKtS7_iiiiiibS2_i)
        /*0c14*/ 	.word	0x00000000


	//----- nvinfo : EIATTR_MIN_STACK_SIZE
	.align		4
.L_543:
        /*0c18*/ 	.byte	0x04, 0x12
        /*0c1a*/ 	.short	(.L_545 - .L_544)
	.align		4
.L_544:
        /*0c1c*/ 	.word	index@(_Z23gemm_half_q_half_kernelILi1ELi176ELb1ELb1ELi32EEvPK6__halfPKjS4_S2_PS0_iiiiPKtS7_iiiiiibS2_i)
        /*0c20*/ 	.word	0x00000000


	//----- nvinfo : EIATTR_MIN_STACK_SIZE
	.align		4
.L_545:
        /*0c24*/ 	.byte	0x04, 0x12
        /*0c26*/ 	.short	(.L_547 - .L_546)
	.align		4
.L_546:
        /*0c28*/ 	.word	index@(_Z23gemm_half_q_half_kernelILi1ELi152ELb1ELb1ELi32EEvPK6__halfPKjS4_S2_PS0_iiiiPKtS7_iiiiiibS2_i)
        /*0c2c*/ 	.word	0x00000000


	//----- nvinfo : EIATTR_MIN_STACK_SIZE
	.align		4
.L_547:
        /*0c30*/ 	.byte	0x04, 0x12
        /*0c32*/ 	.short	(.L_549 - .L_548)
	.align		4
.L_548:
        /*0c34*/ 	.word	index@(_Z23gemm_half_q_half_kernelILi1ELi140ELb1ELb1ELi32EEvPK6__halfPKjS4_S2_PS0_iiiiPKtS7_iiiiiibS2_i)
        /*0c38*/ 	.word	0x00000000


	//----- nvinfo : EIATTR_MIN_STACK_SIZE
	.align		4
.L_549:
        /*0c3c*/ 	.byte	0x04, 0x12
        /*0c3e*/ 	.short	(.L_551 - .L_550)
	.align		4
.L_550:
        /*0c40*/ 	.word	index@(_Z23gemm_half_q_half_kernelILi1ELi20ELb1ELb1ELi32EEvPK6__halfPKjS4_S2_PS0_iiiiPKtS7_iiiiiibS2_i)
        /*0c44*/ 	.word	0x00000000


	//----- nvinfo : EIATTR_MIN_STACK_SIZE
	.align		4
.L_551:
        /*0c48*/ 	.byte	0x04, 0x12
        /*0c4a*/ 	.short	(.L_553 - .L_552)
	.align		4
.L_552:
        /*0c4c*/ 	.word	index@(_Z23gemm_half_q_half_kernelILi1ELi38ELb1ELb1ELi32EEvPK6__halfPKjS4_S2_PS0_iiiiPKtS7_iiiiiibS2_i)
        /*0c50*/ 	.word	0x00000000


	//----- nvinfo : EIATTR_MIN_STACK_SIZE
	.align		4
.L_553:
        /*0c54*/ 	.byte	0x04, 0x12
        /*0c56*/ 	.short	(.L_555 - .L_554)
	.align		4
.L_554:
        /*0c58*/ 	.word	index@(_Z23gemm_half_q_half_kernelILi1ELi128ELb1ELb1ELi32EEvPK6__halfPKjS4_S2_PS0_iiiiPKtS7_iiiiiibS2_i)
        /*0c5c*/ 	.word	0x00000000
.L_555:


//--------------------- .nv.compat                --------------------------
	.section	.nv.compat,"",@"SHT_CUDA_COMPAT_INFO"
	.align	4
        /*0000*/ 	.byte	0x02, 0x09, 0x01, 0x00, 0x02, 0x02, 0x01, 0x00, 0x02, 0x05, 0x05, 0x00, 0x03, 0x07, 0x01, 0x01
        /*0010*/ 	.byte	0x02, 0x03, 0x00, 0x00, 0x02, 0x06, 0x01, 0x00, 0x04, 0x0b, 0x08, 0x00, 0x09, 0x00, 0x00, 0x00
        /*0020*/ 	.byte	0x00, 0x00, 0x00, 0x00


//--------------------- .nv.info._Z23gemm_half_q_half_kernelILi4ELi190ELb1ELb1ELi64EEvPK6__halfPKjS4_S2_PS0_iiiiPKtS7_iiiiiibS2_i --------------------------
	.section	.nv.info._Z23gemm_half_q_half_kernelILi4ELi190ELb1ELb1ELi64EEvPK6__halfPKjS4_S2_PS0_iiiiPKtS7_iiiiiibS2_i,"",@"SHT_CUDA_INFO"
	.sectionflags	@""
	.align	4


	//----- nvinfo : EIATTR_CUDA_API_VERSION
	.align		4
        /*0000*/ 	.byte	0x04, 0x37
        /*0002*/ 	.short	(.L_557 - .L_556)
.L_556:
        /*0004*/ 	.word	0x00000082


	//----- nvinfo : EIATTR_KPARAM_INFO
	.align		4
.L_557:
        /*0008*/ 	.byte	0x04, 0x17
        /*000a*/ 	.short	(.L_559 - .L_558)
.L_558:
        /*000c*/ 	.word	0x00000000
        /*0010*/ 	.short	0x0013
        /*0012*/ 	.short	0x0070
        /*0014*/ 	.byte	0x00, 0xf0, 0x11, 0x00


	//----- nvinfo : EIATTR_KPARAM_INFO
	.align		4
.L_559:
        /*0018*/ 	.byte	0x04, 0x17
        /*001a*/ 	.short	(.L_561 - .L_560)
.L_560:
        /*001c*/ 	.word	0x00000000
        /*0020*/ 	.short	0x0012
        /*0022*/ 	.short	0x0068
        /*0024*/ 	.byte	0x00, 0xf5, 0x21, 0x00


	//----- nvinfo : EIATTR_KPARAM_INFO
	.align		4
.L_561:
        /*0028*/ 	.byte	0x04, 0x17
        /*002a*/ 	.short	(.L_563 - .L_562)
.L_562:
        /*002c*/ 	.word	0x00000000
        /*0030*/ 	.short	0x0011
        /*0032*/ 	.short	0x0060
        /*0034*/ 	.byte	0x00, 0xf0, 0x05, 0x00


	//----- nvinfo : EIATTR_KPARAM_INFO
	.align		4
.L_563:
        /*0038*/ 	.byte	0x04, 0x17
        /*003a*/ 	.short	(.L_565 - .L_564)
.L_564:
        /*003c*/ 	.word	0x00000000
        /*0040*/ 	.short	0x0010
        /*0042*/ 	.short	0x005c
        /*0044*/ 	.byte	0x00, 0xf0, 0x11, 0x00


	//----- nvinfo : EIATTR_KPARAM_INFO
	.align		4
.L_565:
        /*0048*/ 	.byte	0x04, 0x17
        /*004a*/ 	.short	(.L_567 - .L_566)
.L_566:
        /*004c*/ 	.word	0x00000000
        /*0050*/ 	.short	0x000f
        /*0052*/ 	.short	0x0058
        /*0054*/ 	.byte	0x00, 0xf0, 0x11, 0x00


	//----- nvinfo : EIATTR_KPARAM_INFO
	.align		4
.L_567:
        /*0058*/ 	.byte	0x04, 0x17
        /*005a*/ 	.short	(.L_569 - .L_568)
.L_568:
        /*005c*/ 	.word	0x00000000
        /*0060*/ 	.short	0x000e
        /*0062*/ 	.short	0x0054
        /*0064*/ 	.byte	0x00, 0xf0, 0x11, 0x00


	//----- nvinfo : EIATTR_KPARAM_INFO
	.align		4
.L_569:
        /*0068*/ 	.byte	0x04, 0x17
        /*006a*/ 	.short	(.L_571 - .L_570)
.L_570:
        /*006c*/ 	.word	0x00000000
        /*0070*/ 	.short	0x000d
        /*0072*/ 	.short	0x0050
        /*0074*/ 	.byte	0x00, 0xf0, 0x11, 0x00


	//----- nvinfo : EIATTR_KPARAM_INFO
	.align		4
.L_571:
        /*0078*/ 	.byte	0x04, 0x17
        /*007a*/ 	.short	(.L_573 - .L_572)
.L_572:
        /*007c*/ 	.word	0x00000000
        /*0080*/ 	.short	0x000c
        /*0082*/ 	.short	0x004c
        /*0084*/ 	.byte	0x00, 0xf0, 0x11, 0x00


	//----- nvinfo : EIATTR_KPARAM_INFO
	.align		4
.L_573:
        /*0088*/ 	.byte	0x04, 0x17
        /*008a*/ 	.short	(.L_575 - .L_574)
.L_574:
        /*008c*/ 	.word	0x00000000
        /*0090*/ 	.short	0x000b
        /*0092*/ 	.short	0x0048
        /*0094*/ 	.byte	0x00, 0xf0, 0x11, 0x00


	//----- nvinfo : EIATTR_KPARAM_INFO
	.align		4
.L_575:
        /*0098*/ 	.byte	0x04, 0x17
        /*009a*/ 	.short	(.L_577 - .L_576)
.L_576:
        /*009c*/ 	.word	0x00000000
        /*00a0*/ 	.short	0x000a
        /*00a2*/ 	.short	0x0040
        /*00a4*/ 	.byte	0x00, 0xf5, 0x21, 0x00


	//----- nvinfo : EIATTR_KPARAM_INFO
	.align		4
.L_577:
        /*00a8*/ 	.byte	0x04, 0x17
        /*00aa*/ 	.short	(.L_579 - .L_578)
.L_578:
        /*00ac*/ 	.word	0x00000000
        /*00b0*/ 	.short	0x0009
        /*00b2*/ 	.short	0x0038
        /*00b4*/ 	.byte	0x00, 0xf5, 0x21, 0x00


	//----- nvinfo : EIATTR_KPARAM_INFO
	.align		4
.L_579:
        /*00b8*/ 	.byte	0x04, 0x17
        /*00ba*/ 	.short	(.L_581 - .L_580)
.L_580:
        /*00bc*/ 	.word	0x00000000
        /*00c0*/ 	.short	0x0008
        /*00c2*/ 	.short	0x0034
        /*00c4*/ 	.byte	0x00, 0xf0, 0x11, 0x00


	//----- nvinfo : EIATTR_KPARAM_INFO
	.align		4
.L_581:
        /*00c8*/ 	.byte	0x04, 0x17
        /*00ca*/ 	.short	(.L_583 - .L_582)
.L_582:
        /*00cc*/ 	.word	0x00000000
        /*00d0*/ 	.short	0x0007
        /*00d2*/ 	.short	0x0030
        /*00d4*/ 	.byte	0x00, 0xf0, 0x11, 0x00


	//----- nvinfo : EIATTR_KPARAM_INFO
	.align		4
.L_583:
        /*00d8*/ 	.byte	0x04, 0x17
        /*00da*/ 	.short	(.L_585 - .L_584)
.L_584:
        /*00dc*/ 	.word	0x00000000
        /*00e0*/ 	.short	0x0006
        /*00e2*/ 	.short	0x002c
        /*00e4*/ 	.byte	0x00, 0xf0, 0x11, 0x00


	//----- nvinfo : EIATTR_KPARAM_INFO
	.align		4
.L_585:
        /*00e8*/ 	.byte	0x04, 0x17
        /*00ea*/ 	.short	(.L_587 - .L_586)
.L_586:
        /*00ec*/ 	.word	0x00000000
        /*00f0*/ 	.short	0x0005
        /*00f2*/ 	.short	0x0028
        /*00f4*/ 	.byte	0x00, 0xf0, 0x11, 0x00


	//----- nvinfo : EIATTR_KPARAM_INFO
	.align		4
.L_587:
        /*00f8*/ 	.byte	0x04, 0x17
        /*00fa*/ 	.short	(.L_589 - .L_588)
.L_588:
        /*00fc*/ 	.word	0x00000000
        /*0100*/ 	.short	0x0004
        /*0102*/ 	.short	0x0020
        /*0104*/ 	.byte	0x00, 0xf5, 0x21, 0x00


	//----- nvinfo : EIATTR_KPARAM_INFO
	.align		4
.L_589:
        /*0108*/ 	.byte	0x04, 0x17
        /*010a*/ 	.short	(.L_591 - .L_590)
.L_590:
        /*010c*/ 	.word	0x00000000
        /*0110*/ 	.short	0x0003
        /*0112*/ 	.short	0x0018
        /*0114*/ 	.byte	0x00, 0xf5, 0x21, 0x00


	//----- nvinfo : EIATTR_KPARAM_INFO
	.align		4
.L_591:
        /*0118*/ 	.byte	0x04, 0x17
        /*011a*/ 	.short	(.L_593 - .L_592)
.L_592:
        /*011c*/ 	.word	0x00000000
        /*0120*/ 	.short	0x0002
        /*0122*/ 	.short	0x0010
        /*0124*/ 	.byte	0x00, 0xf5, 0x21, 0x00


	//----- nvinfo : EIATTR_KPARAM_INFO
	.align		4
.L_593:
        /*0128*/ 	.byte	0x04, 0x17
        /*012a*/ 	.short	(.L_595 - .L_594)
.L_594:
        /*012c*/ 	.word	0x00000000
        /*0130*/ 	.short	0x0001
        /*0132*/ 	.short	0x0008
        /*0134*/ 	.byte	0x00, 0xf5, 0x21, 0x00


	//----- nvinfo : EIATTR_KPARAM_INFO
	.align		4
.L_595:
        /*0138*/ 	.byte	0x04, 0x17
        /*013a*/ 	.short	(.L_597 - .L_596)
.L_596:
        /*013c*/ 	.word	0x00000000
        /*0140*/ 	.short	0x0000
        /*0142*/ 	.short	0x0000
        /*0144*/ 	.byte	0x00, 0xf5, 0x21, 0x00


	//----- nvinfo : EIATTR_SPARSE_MMA_MASK
	.align		4
.L_597:
        /*0148*/ 	.byte	0x03, 0x50
        /*014a*/ 	.short	0x0000


	//----- nvinfo : EIATTR_MAXREG_COUNT
	.align		4
        /*014c*/ 	.byte	0x03, 0x1b
        /*014e*/ 	.short	0x00ff


	//----- nvinfo : EIATTR_NUM_BARRIERS
	.align		4
        /*0150*/ 	.byte	0x02, 0x4c
        /*0152*/ 	.byte	0x01
	.zero		1


	//----- nvinfo : EIATTR_MERCURY_ISA_VERSION
	.align		4
        /*0154*/ 	.byte	0x03, 0x5f
        /*0156*/ 	.short	0x0101


	//----- nvinfo : EIATTR_VRC_CTA_INIT_COUNT
	.align		4
        /*0158*/ 	.byte	0x02, 0x4a
	.zero		1
	.zero		1


	//----- nvinfo : EIATTR_EXIT_INSTR_OFFSETS
	.align		4
        /*015c*/ 	.byte	0x04, 0x1c
        /*015e*/ 	.short	(.L_599 - .L_598)


	//   ....[0]....
.L_598:
        /*0160*/ 	.word	0x00000070


	//   ....[1]....
        /*0164*/ 	.word	0x00000280


	//   ....[2]....
        /*0168*/ 	.word	0x00000e50


	//   ....[3]....
        /*016c*/ 	.word	0x00018c50


	//   ....[4]....
        /*0170*/ 	.word	0x00018ea0


	//   ....[5]....
        /*0174*/ 	.word	0x000190f0


	//   ....[6]....
        /*0178*/ 	.word	0x00019240


	//   ....[7]....
        /*017c*/ 	.word	0x000192d0


	//   ....[8]....
        /*0180*/ 	.word	0x00019310


	//----- nvinfo : EIATTR_CRS_STACK_SIZE
	.align		4
.L_599:
        /*0184*/ 	.byte	0x04, 0x1e
        /*0186*/ 	.short	(.L_601 - .L_600)
.L_600:
        /*0188*/ 	.word	0x00000000


	//----- nvinfo : EIATTR_CBANK_PARAM_SIZE
	.align		4
.L_601:
        /*018c*/ 	.byte	0x03, 0x19
        /*018e*/ 	.short	0x0074


	//----- nvinfo : EIATTR_PARAM_CBANK
	.align		4
        /*0190*/ 	.byte	0x04, 0x0a
        /*0192*/ 	.short	(.L_603 - .L_602)
	.align		4
.L_602:
        /*0194*/ 	.word	index@(.nv.constant0._Z23gemm_half_q_half_kernelILi4ELi190ELb1ELb1ELi64EEvPK6__halfPKjS4_S2_PS0_iiiiPKtS7_iiiiiibS2_i)
        /*0198*/ 	.short	0x0380
        /*019a*/ 	.short	0x0074


	//----- nvinfo : EIATTR_SW_WAR
	.align		4
.L_603:
        /*019c*/ 	.byte	0x04, 0x36
        /*019e*/ 	.short	(.L_605 - .L_604)
.L_604:
        /*01a0*/ 	.word	0x00000008
.L_605:


//--------------------- .nv.info._Z23gemm_half_q_half_kernelILi4ELi160ELb1ELb1ELi64EEvPK6__halfPKjS4_S2_PS0_iiiiPKtS7_iiiiiibS2_i --------------------------
	.section	.nv.info._Z23gemm_half_q_half_kernelILi4ELi160ELb1ELb1ELi64EEvPK6__halfPKjS4_S2_PS0_iiiiPKtS7_iiiiiibS2_i,"",@"SHT_CUDA_INFO"
	.sectionflags	@""
	.align	4


	//----- nvinfo : EIATTR_CUDA_API_VERSION
	.align		4
        /*0000*/ 	.byte	0x04, 0x37
        /*0002*/ 	.short	(.L_607 - .L_606)
.L_606:
        /*0004*/ 	.word	0x00000082


	//----- nvinfo : EIATTR_KPARAM_INFO
	.align		4
.L_607:
        /*0008*/ 	.byte	0x04, 0x17
        /*000a*/ 	.short	(.L_609 - .L_608)
.L_608:
        /*000c*/ 	.word	0x00000000
        /*0010*/ 	.short	0x0013
        /*0012*/ 	.short	0x0070
        /*0014*/ 	.byte	0x00, 0xf0, 0x11, 0x00


	//----- nvinfo : EIATTR_KPARAM_INFO
	.align		4
.L_609:
        /*0018*/ 	.byte	0x04, 0x17
        /*001a*/ 	.short	(.L_611 - .L_610)
.L_610:
        /*001c*/ 	.word	0x00000000
        /*0020*/ 	.short	0x0012
        /*0022*/ 	.short	0x0068
        /*0024*/ 	.byte	0x00, 0xf5, 0x21, 0x00


	//----- nvinfo : EIATTR_KPARAM_INFO
	.align		4
.L_611:
        /*0028*/ 	.byte	0x04, 0x17
        /*002a*/ 	.short	(.L_613 - .L_612)
.L_612:
        /*002c*/ 	.word	0x00000000
        /*0030*/ 	.short	0x0011
        /*0032*/ 	.short	0x0060
        /*0034*/ 	.byte	0x00, 0xf0, 0x05, 0x00


	//----- nvinfo : EIATTR_KPARAM_INFO
	.align		4
.L_613:
        /*0038*/ 	.byte	0x04, 0x17
        /*003a*/ 	.short	(.L_615 - .L_614)
.L_614:
        /*003c*/ 	.word	0x00000000
        /*0040*/ 	.short	0x0010
        /*0042*/ 	.short	0x005c
        /*0044*/ 	.byte	0x00, 0xf0, 0x11, 0x00


	//----- nvinfo : EIATTR_KPARAM_INFO
	.align		4
.L_615:
        /*0048*/ 	.byte	0x04, 0x17
        /*004a*/ 	.short	(.L_617 - .L_616)
.L_616:
        /*004c*/ 	.word	0x00000000
        /*0050*/ 	.short	0x000f
        /*0052*/ 	.short	0x0058
        /*0054*/ 	.byte	0x00, 0xf0, 0x11, 0x00


	//----- nvinfo : EIATTR_KPARAM_INFO
	.align		4
.L_617:
        /*0058*/ 	.byte	0x04, 0x17
        /*005a*/ 	.short	(.L_619 - .L_618)
.L_618:
        /*005c*/ 	.word	0x00000000
        /*0060*/ 	.short	0x000e
        /*0062*/ 	.short	0x0054
        /*0064*/ 	.byte	0x00, 0xf0, 0x11, 0x00


	//----- nvinfo : EIATTR_KPARAM_INFO
	.align		4
.L_619:
        /*0068*/ 	.byte	0x04, 0x17
        /*006a*/ 	.short	(.L_621 - .L_620)
.L_620:
        /*006c*/ 	.word	0x00000000
        /*0070*/ 	.short	0x000d
        /*0072*/ 	.short	0x0050
        /*0074*/ 	.byte	0x00, 0xf0, 0x11, 0x00


	//----- nvinfo : EIATTR_KPARAM_INFO
	.align		4
.L_621:
        /*0078*/ 	.byte	0x04, 0x17
        /*007a*/ 	.short	(.L_623 - .L_622)
.L_622:
        /*007c*/ 	.word	0x00000000
        /*0080*/ 	.short	0x000c
        /*0082*/ 	.short	0x004c
        /*0084*/ 	.byte	0x00, 0xf0, 0x11, 0x00


	//----- nvinfo : EIATTR_KPARAM_INFO
	.align		4
.L_623:
        /*0088*/ 	.byte	0x04, 0x17
        /*008a*/ 	.short	(.L_625 - .L_624)
.L_624:
        /*008c*/ 	.word	0x00000000
        /*0090*/ 	.short	0x000b
        /*0092*/ 	.short	0x0048
        /*0094*/ 	.byte	0x00, 0xf0, 0x11, 0x00


	//----- nvinfo : EIATTR_KPARAM_INFO
	.align		4
.L_625:
        /*0098*/ 	.byte	0x04, 0x17
        /*009a*/ 	.short	(.L_627 - .L_626)
.L_626:
        /*009c*/ 	.word	0x00000000
        /*00a0*/ 	.short	0x000a
        /*00a2*/ 	.short	0x0040
        /*00a4*/ 	.byte	0x00, 0xf5, 0x21, 0x00


	//----- nvinfo : EIATTR_KPARAM_INFO
	.align		4
.L_627:
        /*00a8*/ 	.byte	0x04, 0x17
        /*00aa*/ 	.short	(.L_629 - .L_628)
.L_628:
        /*00ac*/ 	.word	0x00000000
        /*00b0*/ 	.short	0x0009
        /*00b2*/ 	.short	0x0038
        /*00b4*/ 	.byte	0x00, 0xf5, 0x21, 0x00


	//----- nvinfo : EIATTR_KPARAM_INFO
	.align		4
.L_629:
        /*00b8*/ 	.byte	0x04, 0x17
        /*00ba*/ 	.short	(.L_631 - .L_630)
.L_630:
        /*00bc*/ 	.word	0x00000000
        /*00c0*/ 	.short	0x0008
        /*00c2*/ 	.short	0x0034
        /*00c4*/ 	.byte	0x00, 0xf0, 0x11, 0x00


	//----- nvinfo : EIATTR_KPARAM_INFO
	.align		4
.L_631:
        /*00c8*/ 	.byte	0x04, 0x17
        /*00ca*/ 	.short	(.L_633 - .L_632)
.L_632:
        /*00cc*/ 	.word	0x00000000
        /*00d0*/ 	.short	0x0007
        /*00d2*/ 	.short	0x0030
        /*00d4*/ 	.byte	0x00, 0xf0, 0x11, 0x00


	//----- nvinfo : EIATTR_KPARAM_INFO
	.align		4
.L_633:
        /*00d8*/ 	.byte	0x04, 0x17
        /*00da*/ 	.short	(.L_635 - .L_634)
.L_634:
        /*00dc*/ 	.word	0x00000000
        /*00e0*/ 	.short	0x0006
        /*00e2*/ 	.short	0x002c
        /*00e4*/ 	.byte	0x00, 0xf0, 0x11, 0x00


	//----- nvinfo : EIATTR_KPARAM_INFO
	.align		4
.L_635:
        /*00e8*/ 	.byte	0x04, 0x17
        /*00ea*/ 	.short	(.L_637 - .L_636)
.L_636:
        /*00ec*/ 	.word	0x00000000
        /*00f0*/ 	.short	0x0005
        /*00f2*/ 	.short	0x0028
        /*00f4*/ 	.byte	0x00, 0xf0, 0x11, 0x00


	//----- nvinfo : EIATTR_KPARAM_INFO
	.align		4
.L_637:
        /*00f8*/ 	.byte	0x04, 0x17
        /*00fa*/ 	.short	(.L_639 - .L_638)
.L_638:
        /*00fc*/ 	.word	0x00000000
        /*0100*/ 	.short	0x0004
        /*0102*/ 	.short	0x0020
        /*0104*/ 	.byte	0x00, 0xf5, 0x21, 0x00


	//----- nvinfo : EIATTR_KPARAM_INFO
	.align		4
.L_639:
        /*0108*/ 	.byte	0x04, 0x17
        /*010a*/ 	.short	(.L_641 - .L_640)
.L_640:
        /*010c*/ 	.word	0x00000000
        /*0110*/ 	.short	0x0003
        /*0112*/ 	.short	0x0018
        /*0114*/ 	.byte	0x00, 0xf5, 0x21, 0x00


	//----- nvinfo : EIATTR_KPARAM_INFO
	.align		4
.L_641:
        /*0118*/ 	.byte	0x04, 0x17
        /*011a*/ 	.short	(.L_643 - .L_642)
.L_642:
        /*011c*/ 	.word	0x00000000
        /*0120*/ 	.short	0x0002
        /*0122*/ 	.short	0x0010
        /*0124*/ 	.byte	0x00, 0xf5, 0x21, 0x00


	//----- nvinfo : EIATTR_KPARAM_INFO
	.align		4
.L_643:
        /*0128*/ 	.byte	0x04, 0x17
        /*012a*/ 	.short	(.L_645 - .L_644)
.L_644:
        /*012c*/ 	.word	0x00000000
        /*0130*/ 	.short	0x0001
        /*0132*/ 	.short	0x0008
        /*0134*/ 	.byte	0x00, 0xf5, 0x21, 0x00


	//----- nvinfo : EIATTR_KPARAM_INFO
	.align		4
.L_645:
        /*0138*/ 	.byte	0x04, 0x17
        /*013a*/ 	.short	(.L_647 - .L_646)
.L_646:
        /*013c*/ 	.word	0x00000000
        /*0140*/ 	.short	0x0000
        /*0142*/ 	.short	0x0000
        /*0144*/ 	.byte	0x00, 0xf5, 0x21, 0x00


	//----- nvinfo : EIATTR_SPARSE_MMA_MASK
	.align		4
.L_647:
        /*0148*/ 	.byte	0x03, 0x50
        /*014a*/ 	.short	0x0000


	//----- nvinfo : EIATTR_MAXREG_COUNT
	.align		4
        /*014c*/ 	.byte	0x03, 0x1b
        /*014e*/ 	.short	0x00ff


	//----- nvinfo : EIATTR_NUM_BARRIERS
	.align		4
        /*0150*/ 	.byte	0x02, 0x4c
        /*0152*/ 	.byte	0x01
	.zero		1


	//----- nvinfo : EIATTR_MERCURY_ISA_VERSION
	.align		4
        /*0154*/ 	.byte	0x03, 0x5f
        /*0156*/ 	.short	0x0101


	//----- nvinfo : EIATTR_VRC_CTA_INIT_COUNT
	.align		4
        /*0158*/ 	.byte	0x02, 0x4a
	.zero		1
	.zero		1


	//----- nvinfo : EIATTR_EXIT_INSTR_OFFSETS
	.align		4
        /*015c*/ 	.byte	0x04, 0x1c
        /*015e*/ 	.short	(.L_649 - .L_648)


	//   ....[0]....
.L_648:
        /*0160*/ 	.word	0x00000060


	//   ....[1]....
        /*0164*/ 	.word	0x00000270


	//   ....[2]....
        /*0168*/ 	.word	0x00000e40


	//   ....[3]....
        /*016c*/ 	.word	0x0000c110


	//   ....[4]....
        /*0170*/ 	.word	0x0000c360


	//   ....[5]....
        /*0174*/ 	.word	0x0000c5b0


	//   ....[6]....
        /*0178*/ 	.word	0x0000c700


	//   ....[7]....
        /*017c*/ 	.word	0x0000c790


	//   ....[8]....
        /*0180*/ 	.word	0x0000c7d0


	//----- nvinfo : EIATTR_CRS_STACK_SIZE
	.align		4
.L_649:
        /*0184*/ 	.byte	0x04, 0x1e
        /*0186*/ 	.short	(.L_651 - .L_650)
.L_650:
        /*0188*/ 	.word	0x00000000


	//----- nvinfo : EIATTR_CBANK_PARAM_SIZE
	.align		4
.L_651:
        /*018c*/ 	.byte	0x03, 0x19
        /*018e*/ 	.short	0x0074


	//----- nvinfo : EIATTR_PARAM_CBANK
	.align		4
        /*0190*/ 	.byte	0x04, 0x0a
        /*0192*/ 	.short	(.L_653 - .L_652)
	.align		4
.L_652:
        /*0194*/ 	.word	index@(.nv.constant0._Z23gemm_half_q_half_kernelILi4ELi160ELb1ELb1ELi64EEvPK6__halfPKjS4_S2_PS0_iiiiPKtS7_iiiiiibS2_i)
        /*0198*/ 	.short	0x0380
        /*019a*/ 	.short	0x0074


	//----- nvinfo : EIATTR_SW_WAR
	.align		4
.L_653:
        /*019c*/ 	.byte	0x04, 0x36
        /*019e*/ 	.short	(.L_655 - .L_654)
.L_654:
        /*01a0*/ 	.word	0x00000008
.L_655:


//--------------------- .nv.info._Z23gemm_half_q_half_kernelILi4ELi40ELb1ELb1ELi64EEvPK6__halfPKjS4_S2_PS0_iiiiPKtS7_iiiiiibS2_i --------------------------
	.section	.nv.info._Z23gemm_half_q_half_kernelILi4ELi40ELb1ELb1ELi64EEvPK6__halfPKjS4_S2_PS0_iiiiPKtS7_iiiiiibS2_i,"",@"SHT_CUDA_INFO"
	.sectionflags	@""
	.align	4


	//----- nvinfo : EIATTR_CUDA_API_VERSION
	.align		4
        /*0000*/ 	.byte	0x04, 0x37
        /*0002*/ 	.short	(.L_657 - .L_656)
.L_656:
        /*0004*/ 	.word	0x00000082


	//----- nvinfo : EIATTR_KPARAM_INFO
	.align		4
.L_657:
        /*0008*/ 	.byte	0x04, 0x17
        /*000a*/ 	.short	(.L_659 - .L_658)
.L_658:
        /*000c*/ 	.word	0x00000000
        /*0010*/ 	.short	0x0013
        /*0012*/ 	.short	0x0070
        /*0014*/ 	.byte	0x00, 0xf0, 0x11, 0x00


	//----- nvinfo : EIATTR_KPARAM_INFO
	.align		4
.L_659:
        /*0018*/ 	.byte	0x04, 0x17
        /*001a*/ 	.short	(.L_661 - .L_660)
.L_660:
        /*001c*/ 	.word	0x00000000
        /*0020*/ 	.short	0x0012
        /*0022*/ 	.short	0x0068
        /*0024*/ 	.byte	0x00, 0xf5, 0x21, 0x00


	//----- nvinfo : EIATTR_KPARAM_INFO
	.align		4
.L_661:
        /*0028*/ 	.byte	0x04, 0x17
        /*002a*/ 	.short	(.L_663 - .L_662)
.L_662:
        /*002c*/ 	.word	0x00000000
        /*0030*/ 	.short	0x0011
        /*0032*/ 	.short	0x0060
        /*0034*/ 	.byte	0x00, 0xf0, 0x05, 0x00


	//----- nvinfo : EIATTR_KPARAM_INFO
	.align		4
.L_663:
        /*0038*/ 	.byte	0x04, 0x17
        /*003a*/ 	.short	(.L_665 - .L_664)
.L_664:
        /*003c*/ 	.word	0x00000000
        /*0040*/ 	.short	0x0010
        /*0042*/ 	.short	0x005c
        /*0044*/ 	.byte	0x00, 0xf0, 0x11, 0x00


	//----- nvinfo : EIATTR_KPARAM_INFO
	.align		4
.L_665:
        /*0048*/ 	.byte	0x04, 0x17
        /*004a*/ 	.short	(.L_667 - .L_666)
.L_666:
        /*004c*/ 	.word	0x00000000
        /*0050*/ 	.short	0x000f
        /*0052*/ 	.short	0x0058
        /*0054*/ 	.byte	0x00, 0xf0, 0x11, 0x00


	//----- nvinfo : EIATTR_KPARAM_INFO
	.align		4
.L_667:
        /*0058*/ 	.byte	0x04, 0x17
        /*005a*/ 	.short	(.L_669 - .L_668)
.L_668:
        /*005c*/ 	.word	0x00000000
        /*0060*/ 	.short	0x000e
        /*0062*/ 	.short	0x0054
        /*0064*/ 	.byte	0x00, 0xf0, 0x11, 0x00


	//----- nvinfo : EIATTR_KPARAM_INFO
	.align		4
.L_669:
        /*0068*/ 	.byte	0x04, 0x17
        /*006a*/ 	.short	(.L_671 - .L_670)
.L_670:
        /*006c*/ 	.word	0x00000000
        /*0070*/ 	.short	0x000d
        /*0072*/ 	.short	0x0050
        /*0074*/ 	.byte	0x00, 0xf0, 0x11, 0x00


	//----- nvinfo : EIATTR_KPARAM_INFO
	.align		4
.L_671:
        /*0078*/ 	.byte	0x04, 0x17
        /*007a*/ 	.short	(.L_673 - .L_672)
.L_672:
        /*007c*/ 	.word	0x00000000
        /*0080*/ 	.short	0x000c
        /*0082*/ 	.short	0x004c
        /*0084*/ 	.byte	0x00, 0xf0, 0x11, 0x00


	//----- nvinfo : EIATTR_KPARAM_INFO
	.align		4
.L_673:
        /*0088*/ 	.byte	0x04, 0x17
        /*008a*/ 	.short	(.L_675 - .L_674)
.L_674:
        /*008c*/ 	.word	0x00000000
        /*0090*/ 	.short	0x000b
        /*0092*/ 	.short	0x0048
        /*0094*/ 	.byte	0x00, 0xf0, 0x11, 0x00


	//----- nvinfo : EIATTR_KPARAM_INFO
	.align		4
.L_675:
        /*0098*/ 	.byte	0x04, 0x17
        /*009a*/ 	.short	(.L_677 - .L_676)
.L_676:
        /*009c*/ 	.word	0x00000000
        /*00a0*/ 	.short	0x000a
        /*00a2*/ 	.short	0x0040
        /*00a4*/ 	.byte	0x00, 0xf5, 0x21, 0x00


	//----- nvinfo : EIATTR_KPARAM_INFO
	.align		4
.L_677:
        /*00a8*/ 	.byte	0x04, 0x17
        /*00aa*/ 	.short	(.L_679 - .L_678)
.L_678:
        /*00ac*/ 	.word	0x00000000
        /*00b0*/ 	.short	0x0009
        /*00b2*/ 	.short	0x0038
        /*00b4*/ 	.byte	0x00, 0xf5, 0x21, 0x00


	//----- nvinfo : EIATTR_KPARAM_INFO
	.align		4
.L_679:
        /*00b8*/ 	.byte	0x04, 0x17
        /*00ba*/ 	.short	(.L_681 - .L_680)
.L_680:
        /*00bc*/ 	.word	0x00000000
        /*00c0*/ 	.short	0x0008
        /*00c2*/ 	.short	0x0034
        /*00c4*/ 	.byte	0x00, 0xf0, 0x11, 0x00


	//----- nvinfo : EIATTR_KPARAM_INFO
	.align		4
.L_681:
        /*00c8*/ 	.byte	0x04, 0x17
        /*00ca*/ 	.short	(.L_683 - .L_682)
.L_682:
        /*00cc*/ 	.word	0x00000000
        /*00d0*/ 	.short	0x0007
        /*00d2*/ 	.short	0x0030
        /*00d4*/ 	.byte	0x00, 0xf0, 0x11, 0x00


	//----- nvinfo : EIATTR_KPARAM_INFO
	.align		4
.L_683:
        /*00d8*/ 	.byte	0x04, 0x17
        /*00da*/ 	.short	(.L_685 - .L_684)
.L_684:
        /*00dc*/ 	.word	0x00000000
        /*00e0*/ 	.short	0x0006
        /*00e2*/ 	.short	0x002c
        /*00e4*/ 	.byte	0x00, 0xf0, 0x11, 0x00


	//----- nvinfo : EIATTR_KPARAM_INFO
	.align		4
.L_685:
        /*00e8*/ 	.byte	0x04, 0x17
        /*00ea*/ 	.short	(.L_687 - .L_686)
.L_686:
        /*00ec*/ 	.word	0x00000000
        /*00f0*/ 	.short	0x0005
        /*00f2*/ 	.short	0x0028
        /*00f4*/ 	.byte	0x00, 0xf0, 0x11, 0x00


	//----- nvinfo : EIATTR_KPARAM_INFO
	.align		4
.L_687:
        /*00f8*/ 	.byte	0x04, 0x17
        /*00fa*/ 	.short	(.L_689 - .L_688)
.L_688:
        /*00fc*/ 	.word	0x00000000
        /*0100*/ 	.short	0x0004
        /*0102*/ 	.short	0x0020
        /*0104*/ 	.byte	0x00, 0xf5, 0x21, 0x00


	//----- nvinfo : EIATTR_KPARAM_INFO
	.align		4
.L_689:
        /*0108*/ 	.byte	0x04, 0x17
        /*010a*/ 	.short	(.L_691 - .L_690)
.L_690:
        /*010c*/ 	.word	0x00000000
        /*0110*/ 	.short	0x0003
        /*0112*/ 	.short	0x0018
        /*0114*/ 	.byte	0x00, 0xf5, 0x21, 0x00


	//----- nvinfo : EIATTR_KPARAM_INFO
	.align		4
.L_691:
        /*0118*/ 	.byte	0x04, 0x17
        /*011a*/ 	.short	(.L_693 - .L_692)
.L_692:
        /*011c*/ 	.word	0x00000000
        /*0120*/ 	.short	0x0002
        /*0122*/ 	.short	0x0010
        /*0124*/ 	.byte	0x00, 0xf5, 0x21, 0x00


	//----- nvinfo : EIATTR_KPARAM_INFO
	.align		4
.L_693:
        /*0128*/ 	.byte	0x04, 0x17
        /*012a*/ 	.short	(.L_695 - .L_694)
.L_694:
        /*012c*/ 	.word	0x00000000
        /*0130*/ 	.short	0x0001
        /*0132*/ 	.short	0x0008
        /*0134*/ 	.byte	0x00, 0xf5, 0x21, 0x00


	//----- nvinfo : EIATTR_KPARAM_INFO
	.align		4
.L_695:
        /*0138*/ 	.byte	0x04, 0x17
        /*013a*/ 	.short	(.L_697 - .L_696)
.L_696:
        /*013c*/ 	.word	0x00000000
        /*0140*/ 	.short	0x0000
        /*0142*/ 	.short	0x0000
        /*0144*/ 	.byte	0x00, 0xf5, 0x21, 0x00


	//----- nvinfo : EIATTR_SPARSE_MMA_MASK
	.align		4
.L_697:
        /*0148*/ 	.byte	0x03, 0x50
        /*014a*/ 	.short	0x0000


	//----- nvinfo : EIATTR_MAXREG_COUNT
	.align		4
        /*014c*/ 	.byte	0x03, 0x1b
        /*014e*/ 	.short	0x00ff


	//----- nvinfo : EIATTR_NUM_BARRIERS
	.align		4
        /*0150*/ 	.byte	0x02, 0x4c
        /*0152*/ 	.byte	0x01
	.zero		1


	//----- nvinfo : EIATTR_MERCURY_ISA_VERSION
	.align		4
        /*0154*/ 	.byte	0x03, 0x5f
        /*0156*/ 	.short	0x0101


	//----- nvinfo : EIATTR_VRC_CTA_INIT_COUNT
	.align		4
        /*0158*/ 	.byte	0x02, 0x4a
	.zero		1
	.zero		1


	//----- nvinfo : EIATTR_EXIT_INSTR_OFFSETS
	.align		4
        /*015c*/ 	.byte	0x04, 0x1c
        /*015e*/ 	.short	(.L_699 - .L_698)


	//   ....[0]....
.L_698:
        /*0160*/ 	.word	0x00000070


	//   ....[1]....
        /*0164*/ 	.word	0x00000280


	//   ....[2]....
        /*0168*/ 	.word	0x00000e50


	//   ....[3]....
        /*016c*/ 	.word	0x0000b3f0


	//   ....[4]....
        /*0170*/ 	.word	0x0000b640


	//   ....[5]....
        /*0174*/ 	.word	0x0000b890


	//   ....[6]....
        /*0178*/ 	.word	0x0000b9e0


	//   ....[7]....
        /*017c*/ 	.word	0x0000ba70


	//   ....[8]....
        /*0180*/ 	.word	0x0000bab0


	//----- nvinfo : EIATTR_CRS_STACK_SIZE
	.align		4
.L_699:
        /*0184*/ 	.byte	0x04, 0x1e
        /*0186*/ 	.short	(.L_701 - .L_700)
.L_700:
        /*0188*/ 	.word	0x00000000


	//----- nvinfo : EIATTR_CBANK_PARAM_SIZE
	.align		4
.L_701:
        /*018c*/ 	.byte	0x03, 0x19
        /*018e*/ 	.short	0x0074


	//----- nvinfo : EIATTR_PARAM_CBANK
	.align		4
        /*0190*/ 	.byte	0x04, 0x0a
        /*0192*/ 	.short	(.L_703 - .L_702)
	.align		4
.L_702:
        /*0194*/ 	.word	index@(.nv.constant0._Z23gemm_half_q_half_kernelILi4ELi40ELb1ELb1ELi64EEvPK6__halfPKjS4_S2_PS0_iiiiPKtS7_iiiiiibS2_i)
        /*0198*/ 	.short	0x0380
        /*019a*/ 	.short	0x0074


	//----- nvinfo : EIATTR_SW_WAR
	.align		4
.L_703:
        /*019c*/ 	.byte	0x04, 0x36
        /*019e*/ 	.short	(.L_705 - .L_704)
.L_704:
        /*01a0*/ 	.word	0x00000008
.L_705:


//--------------------- .nv.info._Z23gemm_half_q_half_kernelILi4ELi10ELb1ELb1ELi64EEvPK6__halfPKjS4_S2_PS0_iiiiPKtS7_iiiiiibS2_i --------------------------
	.section	.nv.info._Z23gemm_half_q_half_kernelILi4ELi10ELb1ELb1ELi64EEvPK6__halfPKjS4_S2_PS0_iiiiPKtS7_iiiiiibS2_i,"",@"SHT_CUDA_INFO"
	.sectionflags	@""
	.align	4


	//----- nvinfo : EIATTR_CUDA_API_VERSION
	.align		4
        /*0000*/ 	.byte	0x04, 0x37
        /*0002*/ 	.short	(.L_707 - .L_706)
.L_706:
        /*0004*/ 	.word	0x00000082


	//----- nvinfo : EIATTR_KPARAM_INFO
	.align		4
.L_707:
        /*0008*/ 	.byte	0x04, 0x17
        /*000a*/ 	.short	(.L_709 - .L_708)
.L_708:
        /*000c*/ 	.word	0x00000000
        /*0010*/ 	.short	0x0013
        /*0012*/ 	.short	0x0070
        /*0014*/ 	.byte	0x00, 0xf0, 0x11, 0x00


	//----- nvinfo : EIATTR_KPARAM_INFO
	.align		4
.L_709:
        /*0018*/ 	.byte	0x04, 0x17
        /*001a*/ 	.short	(.L_711 - .L_710)
.L_710:
        /*001c*/ 	.word	0x00000000
        /*0020*/ 	.short	0x0012
        /*0022*/ 	.short	0x0068
        /*0024*/ 	.byte	0x00, 0xf5, 0x21, 0x00


	//----- nvinfo : EIATTR_KPARAM_INFO
	.align		4
.L_711:
        /*0028*/ 	.byte	0x04, 0x17
        /*002a*/ 	.short	(.L_713 - .L_712)
.L_712:
        /*002c*/ 	.word	0x00000000
        /*0030*/ 	.short	0x0011
        /*0032*/ 	.short	0x0060
        /*0034*/ 	.byte	0x00, 0xf0, 0x05, 0x00


	//----- nvinfo : EIATTR_KPARAM_INFO
	.align		4
.L_713:
        /*0038*/ 	.byte	0x04, 0x17
        /*003a*/ 	.short	(.L_715 - .L_714)
.L_714:
        /*003c*/ 	.word	0x00000000
        /*0040*/ 	.short	0x0010
        /*0042*/ 	.short	0x005c
        /*0044*/ 	.byte	0x00, 0xf0, 0x11, 0x00


	//----- nvinfo : EIATTR_KPARAM_INFO
	.align		4
.L_715:
        /*0048*/ 	.byte	0x04, 0x17
        /*004a*/ 	.short	(.L_717 - .L_716)
.L_716:
        /*004c*/ 	.word	0x00000000
        /*0050*/ 	.short	0x000f
        /*0052*/ 	.short	0x0058
        /*0054*/ 	.byte	0x00, 0xf0, 0x11, 0x00


	//----- nvinfo : EIATTR_KPARAM_INFO
	.align		4
.L_717:
        /*0058*/ 	.byte	0x04, 0x17
        /*005a*/ 	.short	(.L_719 - .L_718)
.L_718:
        /*005c*/ 	.word	0x00000000
        /*0060*/ 	.short	0x000e
        /*0062*/ 	.short	0x0054
        /*0064*/ 	.byte	0x00, 0xf0, 0x11, 0x00


	//----- nvinfo : EIATTR_KPARAM_INFO
	.align		4
.L_719:
        /*0068*/ 	.byte	0x04, 0x17
        /*006a*/ 	.short	(.L_721 - .L_720)
.L_720:
        /*006c*/ 	.word	0x00000000
        /*0070*/ 	.short	0x000d
        /*0072*/ 	.short	0x0050
        /*0074*/ 	.byte	0x00, 0xf0, 0x11, 0x00


	//----- nvinfo : EIATTR_KPARAM_INFO
	.align		4
.L_721:
        /*0078*/ 	.byte	0x04, 0x17
        /*007a*/ 	.short	(.L_723 - .L_722)
.L_722:
        /*007c*/ 	.word	0x00000000
        /*0080*/ 	.short	0x000c
        /*0082*/ 	.short	0x004c
        /*0084*/ 	.byte	0x00, 0xf0, 0x11, 0x00


	//----- nvinfo : EIATTR_KPARAM_INFO
	.align		4
.L_723:
        /*0088*/ 	.byte	0x04, 0x17
        /*008a*/ 	.short	(.L_725 - .L_724)
.L_724:
        /*008c*/ 	.word	0x00000000
        /*0090*/ 	.short	0x000b
        /*0092*/ 	.short	0x0048
        /*0094*/ 	.byte	0x00, 0xf0, 0x11, 0x00


	//----- nvinfo : EIATTR_KPARAM_INFO
	.align		4
.L_725:
        /*0098*/ 	.byte	0x04, 0x17
        /*009a*/ 	.short	(.L_727 - .L_726)
.L_726:
        /*009c*/ 	.word	0x00000000
        /*00a0*/ 	.short	0x000a
        /*00a2*/ 	.short	0x0040
        /*00a4*/ 	.byte	0x00, 0xf5, 0x21, 0x00


	//----- nvinfo : EIATTR_KPARAM_INFO
	.align		4
.L_727:
        /*00a8*/ 	.byte	0x04, 0x17
        /*00aa*/ 	.short	(.L_729 - .L_728)
.L_728:
        /*00ac*/ 	.word	0x00000000
        /*00b0*/ 	.short	0x0009
        /*00b2*/ 	.short	0x0038
        /*00b4*/ 	.byte	0x00, 0xf5, 0x21, 0x00


	//----- nvinfo : EIATTR_KPARAM_INFO
	.align		4
.L_729:
        /*00b8*/ 	.byte	0x04, 0x17
        /*00ba*/ 	.short	(.L_731 - .L_730)
.L_730:
        /*00bc*/ 	.word	0x00000000
        /*00c0*/ 	.short	0x0008
        /*00c2*/ 	.short	0x0034
        /*00c4*/ 	.byte	0x00, 0xf0, 0x11, 0x00


	//----- nvinfo : EIATTR_KPARAM_INFO
	.align		4
.L_731:
        /*00c8*/ 	.byte	0x04, 0x17
        /*00ca*/ 	.short	(.L_733 - .L_732)
.L_732:
        /*00cc*/ 	.word	0x00000000
        /*00d0*/ 	.short	0x0007
        /*00d2*/ 	.short	0x0030
        /*00d4*/ 	.byte	0x00, 0xf0, 0x11, 0x00


	//----- nvinfo : EIATTR_KPARAM_INFO
	.align		4
.L_733:
        /*00d8*/ 	.byte	0x04, 0x17
        /*00da*/ 	.short	(.L_735 - .L_734)
.L_734:
        /*00dc*/ 	.word	0x00000000
        /*00e0*/ 	.short	0x0006
        /*00e2*/ 	.short	0x002c
        /*00e4*/ 	.byte	0x00, 0xf0, 0x11, 0x00


	//----- nvinfo : EIATTR_KPARAM_INFO
	.align		4
.L_735:
        /*00e8*/ 	.byte	0x04, 0x17
        /*00ea*/ 	.short	(.L_737 - .L_736)
.L_736:
        /*00ec*/ 	.word	0x00000000
        /*00f0*/ 	.short	0x0005
        /*00f2*/ 	.short	0x0028
        /*00f4*/ 	.byte	0x00, 0xf0, 0x11, 0x00


	//----- nvinfo : EIATTR_KPARAM_INFO
	.align		4
.L_737:
        /*00f8*/ 	.byte	0x04, 0x17
        /*00fa*/ 	.short	(.L_739 - .L_738)
.L_738:
        /*00fc*/ 	.word	0x00000000
        /*0100*/ 	.short	0x0004
        /*0102*/ 	.short	0x0020
        /*0104*/ 	.byte	0x00, 0xf5, 0x21, 0x00


	//----- nvinfo : EIATTR_KPARAM_INFO
	.align		4
.L_739:
        /*0108*/ 	.byte	0x04, 0x17
        /*010a*/ 	.short	(.L_741 - .L_740)
.L_740:
        /*010c*/ 	.word	0x00000000
        /*0110*/ 	.short	0x0003
        /*0112*/ 	.short	0x0018
        /*0114*/ 	.byte	0x00, 0xf5, 0x21, 0x00


	//----- nvinfo : EIATTR_KPARAM_INFO
	.align		4
.L_741:
        /*0118*/ 	.byte	0x04, 0x17
        /*011a*/ 	.short	(.L_743 - .L_742)
.L_742:
        /*011c*/ 	.word	0x00000000
        /*0120*/ 	.short	0x0002
        /*0122*/ 	.short	0x0010
        /*0124*/ 	.byte	0x00, 0xf5, 0x21, 0x00


	//----- nvinfo : EIATTR_KPARAM_INFO
	.align		4
.L_743:
        /*0128*/ 	.byte	0x04, 0x17
        /*012a*/ 	.short	(.L_745 - .L_744)
.L_744:
        /*012c*/ 	.word	0x00000000
        /*0130*/ 	.short	0x0001
        /*0132*/ 	.short	0x0008
        /*0134*/ 	.byte	0x00, 0xf5, 0x21, 0x00


	//----- nvinfo : EIATTR_KPARAM_INFO
	.align		4
.L_745:
        /*0138*/ 	.byte	0x04, 0x17
        /*013a*/ 	.short	(.L_747 - .L_746)
.L_746:
        /*013c*/ 	.word	0x00000000
        /*0140*/ 	.short	0x0000
        /*0142*/ 	.short	0x0000
        /*0144*/ 	.byte	0x00, 0xf5, 0x21, 0x00


	//----- nvinfo : EIATTR_SPARSE_MMA_MASK
	.align		4
.L_747:
        /*0148*/ 	.byte	0x03, 0x50
        /*014a*/ 	.short	0x0000


	//----- nvinfo : EIATTR_MAXREG_COUNT
	.align		4
        /*014c*/ 	.byte	0x03, 0x1b
        /*014e*/ 	.short	0x00ff


	//----- nvinfo : EIATTR_NUM_BARRIERS
	.align		4
        /*0150*/ 	.byte	0x02, 0x4c
        /*0152*/ 	.byte	0x01
	.zero		1


	//----- nvinfo : EIATTR_MERCURY_ISA_VERSION
	.align		4
        /*0154*/ 	.byte	0x03, 0x5f
        /*0156*/ 	.short	0x0101


	//----- nvinfo : EIATTR_VRC_CTA_INIT_COUNT
	.align		4
        /*0158*/ 	.byte	0x02, 0x4a
	.zero		1
	.zero		1


	//----- nvinfo : EIATTR_EXIT_INSTR_OFFSETS
	.align		4
        /*015c*/ 	.byte	0x04, 0x1c
        /*015e*/ 	.short	(.L_749 - .L_748)


	//   ....[0]....
.L_748:
        /*0160*/ 	.word	0x00000060


	//   ....[1]....
        /*0164*/ 	.word	0x00000270


	//   ....[2]....
        /*0168*/ 	.word	0x00000e40


	//   ....[3]....
        /*016c*/ 	.word	0x00009e20


	//   ....[4]....
        /*0170*/ 	.word	0x0000a070


	//   ....[5]....
        /*0174*/ 	.word	0x0000a2c0


	//   ....[6]....
        /*0178*/ 	.word	0x0000a410


	//   ....[7]....
        /*017c*/ 	.word	0x0000a4a0


	//   ....[8]....
        /*0180*/ 	.word	0x0000a4e0


	//----- nvinfo : EIATTR_CRS_STACK_SIZE
	.align		4
.L_749:
        /*0184*/ 	.byte	0x04, 0x1e
        /*0186*/ 	.short	(.L_751 - .L_750)
.L_750:
        /*0188*/ 	.word	0x00000000


	//----- nvinfo : EIATTR_CBANK_PARAM_SIZE
	.align		4
.L_751:
        /*018c*/ 	.byte	0x03, 0x19
        /*018e*/ 	.short	0x0074


	//----- nvinfo : EIATTR_PARAM_CBANK
	.align		4
        /*0190*/ 	.byte	0x04, 0x0a
        /*0192*/ 	.short	(.L_753 - .L_752)
	.align		4
.L_752:
        /*0194*/ 	.word	index@(.nv.constant0._Z23gemm_half_q_half_kernelILi4ELi10ELb1ELb1ELi64EEvPK6__halfPKjS4_S2_PS0_iiiiPKtS7_iiiiiibS2_i)
        /*0198*/ 	.short	0x0380
        /*019a*/ 	.short	0x0074


	//----- nvinfo : EIATTR_SW_WAR
	.align		4
.L_753:
        /*019c*/ 	.byte	0x04, 0x36
        /*019e*/ 	.short	(.L_755 - .L_754)
.L_754:
        /*01a0*/ 	.word	0x00000008
.L_755:


//--------------------- .nv.info._Z23gemm_half_q_half_kernelILi4ELi172ELb1ELb1ELi64EEvPK6__halfPKjS4_S2_PS0_iiiiPKtS7_iiiiiibS2_i --------------------------
	.section	.nv.info._Z23gemm_half_q_half_kernelILi4ELi172ELb1ELb1ELi64EEvPK6__halfPKjS4_S2_PS0_iiiiPKtS7_iiiiiibS2_i,"",@"SHT_CUDA_INFO"
	.sectionflags	@""
	.align	4


	//----- nvinfo : EIATTR_CUDA_API_VERSION
	.align		4
        /*0000*/ 	.byte	0x04, 0x37
        /*0002*/ 	.short	(.L_757 - .L_756)
.L_756:
        /*0004*/ 	.word	0x00000082


	//----- nvinfo : EIATTR_KPARAM_INFO
	.align		4
.L_757:
        /*0008*/ 	.byte	0x04, 0x17
        /*000a*/ 	.short	(.L_759 - .L_758)
.L_758:
        /*000c*/ 	.word	0x00000000
        /*0010*/ 	.short	0x0013
        /*0012*/ 	.short	0x0070
        /*0014*/ 	.byte	0x00, 0xf0, 0x11, 0x00


	//----- nvinfo : EIATTR_KPARAM_INFO
	.align		4
.L_759:
        /*0018*/ 	.byte	0x04, 0x17
        /*001a*/ 	.short	(.L_761 - .L_760)
.L_760:
        /*001c*/ 	.word	0x00000000
        /*0020*/ 	.short	0x0012
        /*0022*/ 	.short	0x0068
        /*0024*/ 	.byte	0x00, 0xf5, 0x21, 0x00


	//----- nvinfo : EIATTR_KPARAM_INFO
	.align		4
.L_761:
        /*0028*/ 	.byte	0x04, 0x17
        /*002a*/ 	.short	(.L_763 - .L_762)
.L_762:
        /*002c*/ 	.word	0x00000000
        /*0030*/ 	.short	0x0011
        /*0032*/ 	.short	0x0060
        /*0034*/ 	.byte	0x00, 0xf0, 0x05, 0x00


	//----- nvinfo : EIATTR_KPARAM_INFO
	.align		4
.L_763:
        /*0038*/ 	.byte	0x04, 0x17
        /*003a*/ 	.short	(.L_765 - .L_764)
.L_764:
        /*003c*/ 	.word	0x00000000
        /*0040*/ 	.short	0x0010
        /*0042*/ 	.short	0x005c
        /*0044*/ 	.byte	0x00, 0xf0, 0x11, 0x00


	//----- nvinfo : EIATTR_KPARAM_INFO
	.align		4
.L_765:
        /*0048*/ 	.byte	0x04, 0x17
        /*004a*/ 	.short	(.L_767 - .L_766)
.L_766:
        /*004c*/ 	.word	0x00000000
        /*0050*/ 	.short	0x000f
        /*0052*/ 	.short	0x0058
        /*0054*/ 	.byte	0x00, 0xf0, 0x11, 0x00


	//----- nvinfo : EIATTR_KPARAM_INFO
	.align		4
.L_767:
        /*0058*/ 	.byte	0x04, 0x17
        /*005a*/ 	.short	(.L_769 - .L_768)
.L_768:
        /*005c*/ 	.word	0x00000000
        /*0060*/ 	.short	0x000e
        /*0062*/ 	.short	0x0054
        /*0064*/ 	.byte	0x00, 0xf0, 0x11, 0x00


	//----- nvinfo : EIATTR_KPARAM_INFO
	.align		4
.L_769:
        /*0068*/ 	.byte	0x04, 0x17
        /*006a*/ 	.short	(.L_771 - .L_770)
.L_770:
        /*006c*/ 	.word	0x00000000
        /*0070*/ 	.short	0x000d
        /*0072*/ 	.short	0x0050
        /*0074*/ 	.byte	0x00, 0xf0, 0x11, 0x00


	//----- nvinfo : EIATTR_KPARAM_INFO
	.align		4
.L_771:
        /*0078*/ 	.byte	0x04, 0x17
        /*007a*/ 	.short	(.L_773 - .L_772)
.L_772:
        /*007c*/ 	.word	0x00000000
        /*0080*/ 	.short	0x000c
        /*0082*/ 	.short	0x004c
        /*0084*/ 	.byte	0x00, 0xf0, 0x11, 0x00


	//----- nvinfo : EIATTR_KPARAM_INFO
	.align		4
.L_773:
        /*0088*/ 	.byte	0x04, 0x17
        /*008a*/ 	.short	(.L_775 - .L_774)
.L_774:
        /*008c*/ 	.word	0x00000000
        /*0090*/ 	.short	0x000b
        /*0092*/ 	.short	0x0048
        /*0094*/ 	.byte	0x00, 0xf0, 0x11, 0x00


	//----- nvinfo : EIATTR_KPARAM_INFO
	.align		4
.L_775:
        /*0098*/ 	.byte	0x04, 0x17
        /*009a*/ 	.short	(.L_777 - .L_776)
.L_776:
        /*009c*/ 	.word	0x00000000
        /*00a0*/ 	.short	0x000a
        /*00a2*/ 	.short	0x0040
        /*00a4*/ 	.byte	0x00, 0xf5, 0x21, 0x00


	//----- nvinfo : EIATTR_KPARAM_INFO
	.align		4
.L_777:
        /*00a8*/ 	.byte	0x04, 0x17
        /*00aa*/ 	.short	(.L_779 - .L_778)
.L_778:
        /*00ac*/ 	.word	0x00000000
        /*00b0*/ 	.short	0x0009
        /*00b2*/ 	.short	0x0038
        /*00b4*/ 	.byte	0x00, 0xf5, 0x21, 0x00


	//----- nvinfo : EIATTR_KPARAM_INFO
	.align		4
.L_779:
        /*00b8*/ 	.byte	0x04, 0x17
        /*00ba*/ 	.short	(.L_781 - .L_780)
.L_780:
        /*00bc*/ 	.word	0x00000000
        /*00c0*/ 	.short	0x0008
        /*00c2*/ 	.short	0x0034
        /*00c4*/ 	.byte	0x00, 0xf0, 0x11, 0x00


	//----- nvinfo : EIATTR_KPARAM_INFO
	.align		4
.L_781:
        /*00c8*/ 	.byte	0x04, 0x17
        /*00ca*/ 	.short	(.L_783 - .L_782)
.L_782:
        /*00cc*/ 	.word	0x00000000
        /*00d0*/ 	.short	0x0007
        /*00d2*/ 	.short	0x0030
        /*00d4*/ 	.byte	0x00, 0xf0, 0x11, 0x00


	//----- nvinfo : EIATTR_KPARAM_INFO
	.align		4
.L_783:
        /*00d8*/ 	.byte	0x04, 0x17
        /*00da*/ 	.short	(.L_785 - .L_784)
.L_784:
        /*00dc*/ 	.word	0x00000000
        /*00e0*/ 	.short	0x0006
        /*00e2*/ 	.short	0x002c
        /*00e4*/ 	.byte	0x00, 0xf0, 0x11, 0x00


	//----- nvinfo : EIATTR_KPARAM_INFO
	.align		4
.L_785:
        /*00e8*/ 	.byte	0x04, 0x17
        /*00ea*/ 	.short	(.L_787 - .L_786)
.L_786:
        /*00ec*/ 	.word	0x00000000
        /*00f0*/ 	.short	0x0005
        /*00f2*/ 	.short	0x0028
        /*00f4*/ 	.byte	0x00, 0xf0, 0x11, 0x00


	//----- nvinfo : EIATTR_KPARAM_INFO
	.align		4
.L_787:
        /*00f8*/ 	.byte	0x04, 0x17
        /*00fa*/ 	.short	(.L_789 - .L_788)
.L_788:
        /*00fc*/ 	.word	0x00000000
        /*0100*/ 	.short	0x0004
        /*0102*/ 	.short	0x0020
        /*0104*/ 	.byte	0x00, 0xf5, 0x21, 0x00


	//----- nvinfo : EIATTR_KPARAM_INFO
	.align		4
.L_789:
        /*0108*/ 	.byte	0x04, 0x17
        /*010a*/ 	.short	(.L_791 - .L_790)
.L_790:
        /*010c*/ 	.word	0x00000000
        /*0110*/ 	.short	0x0003
        /*0112*/ 	.short	0x0018
        /*0114*/ 	.byte	0x00, 0xf5, 0x21, 0x00


	//----- nvinfo : EIATTR_KPARAM_INFO
	.align		4
.L_791:
        /*0118*/ 	.byte	0x04, 0x17
        /*011a*/ 	.short	(.L_793 - .L_792)
.L_792:
        /*011c*/ 	.word	0x00000000
        /*0120*/ 	.short	0x0002
        /*0122*/ 	.short	0x0010
        /*0124*/ 	.byte	0x00, 0xf5, 0x21, 0x00


	//----- nvinfo : EIATTR_KPARAM_INFO
	.align		4
.L_793:
        /*0128*/ 	.byte	0x04, 0x17
        /*012a*/ 	.short	(.L_795 - .L_794)
.L_794:
        /*012c*/ 	.word	0x00000000
        /*0130*/ 	.short	0x0001
        /*0132*/ 	.short	0x0008
        /*0134*/ 	.byte	0x00, 0xf5, 0x21, 0x00


	//----- nvinfo : EIATTR_KPARAM_INFO
	.align		4
.L_795:
        /*0138*/ 	.byte	0x04, 0x17
        /*013a*/ 	.short	(.L_797 - .L_796)
.L_796:
        /*013c*/ 	.word	0x00000000
        /*0140*/ 	.short	0x0000
        /*0142*/ 	.short	0x0000
        /*0144*/ 	.byte	0x00, 0xf5, 0x21, 0x00


	//----- nvinfo : EIATTR_SPARSE_MMA_MASK
	.align		4
.L_797:
        /*0148*/ 	.byte	0x03, 0x50
        /*014a*/ 	.short	0x0000


	//----- nvinfo : EIATTR_MAXREG_COUNT
	.align		4
        /*014c*/ 	.byte	0x03, 0x1b
        /*014e*/ 	.short	0x00ff


	//----- nvinfo : EIATTR_NUM_BARRIERS
	.align		4
        /*0150*/ 	.byte	0x02, 0x4c
        /*0152*/ 	.byte	0x01
	.zero		1


	//----- nvinfo : EIATTR_MERCURY_ISA_VERSION
	.align		4
        /*0154*/ 	.byte	0x03, 0x5f
        /*0156*/ 	.short	0x0101


	//----- nvinfo : EIATTR_VRC_CTA_INIT_COUNT
	.align		4
        /*0158*/ 	.byte	0x02, 0x4a
	.zero		1
	.zero		1


	//----- nvinfo : EIATTR_EXIT_INSTR_OFFSETS
	.align		4
        /*015c*/ 	.byte	0x04, 0x1c
        /*015e*/ 	.short	(.L_799 - .L_798)


	//   ....[0]....
.L_798:
        /*0160*/ 	.word	0x00000070


	//   ....[1]....
        /*0164*/ 	.word	0x00000280


	//   ....[2]....
        /*0168*/ 	.word	0x00000e50


	//   ....[3]....
        /*016c*/ 	.word	0x000151c0


	//   ....[4]....
        /*0170*/ 	.word	0x00015410


	//   ....[5]....
        /*0174*/ 	.word	0x00015660


	//   ....[6]....
        /*0178*/ 	.word	0x000157b0


	//   ....[7]....
        /*017c*/ 	.word	0x00015840


	//   ....[8]....
        /*0180*/ 	.word	0x00015880


	//----- nvinfo : EIATTR_CRS_STACK_SIZE
	.align		4
.L_799:
        /*0184*/ 	.byte	0x04, 0x1e
        /*0186*/ 	.short	(.L_801 - .L_800)
.L_800:
        /*0188*/ 	.word	0x00000000


	//----- nvinfo : EIATTR_CBANK_PARAM_SIZE
	.align		4
.L_801:
        /*018c*/ 	.byte	0x03, 0x19
        /*018e*/ 	.short	0x0074


	//----- nvinfo : EIATTR_PARAM_CBANK
	.align		4
        /*0190*/ 	.byte	0x04, 0x0a
        /*0192*/ 	.short	(.L_803 - .L_802)
	.align		4
.L_802:
        /*0194*/ 	.word	index@(.nv.constant0._Z23gemm_half_q_half_kernelILi4ELi172ELb1ELb1ELi64EEvPK6__halfPKjS4_S2_PS0_iiiiPKtS7_iiiiiibS2_i)
        /*0198*/ 	.short	0x0380
        /*019a*/ 	.short	0x0074


	//----- nvinfo : EIATTR_SW_WAR
	.align		4
.L_803:
        /*019c*/ 	.byte	0x04, 0x36
        /*019e*/ 	.short	(.L_805 - .L_804)
.L_804:
        /*01a0*/ 	.word	0x00000008
.L_805:


//--------------------- .nv.info._Z23gemm_half_q_half_kernelILi4ELi176ELb1ELb1ELi64EEvPK6__halfPKjS4_S2_PS0_iiiiPKtS7_iiiiiibS2_i --------------------------
	.section	.nv.info._Z23gemm_half_q_half_kernelILi4ELi176ELb1ELb1ELi64EEvPK6__halfPKjS4_S2_PS0_iiiiPKtS7_iiiiiibS2_i,"",@"SHT_CUDA_INFO"
	.sectionflags	@""
	.align	4


	//----- nvinfo : EIATTR_CUDA_API_VERSION
	.align		4
        /*0000*/ 	.byte	0x04, 0x37
        /*0002*/ 	.short	(.L_807 - .L_806)
.L_806:
        /*0004*/ 	.word	0x00000082


	//----- nvinfo : EIATTR_KPARAM_INFO
	.align		4
.L_807:
        /*0008*/ 	.byte	0x04, 0x17
        /*000a*/ 	.short	(.L_809 - .L_808)
.L_808:
        /*000c*/ 	.word	0x00000000
        /*0010*/ 	.short	0x0013
        /*0012*/ 	.short	0x0070
        /*0014*/ 	.byte	0x00, 0xf0, 0x11, 0x00


	//----- nvinfo : EIATTR_KPARAM_INFO
	.align		4
.L_809:
        /*0018*/ 	.byte	0x04, 0x17
        /*001a*/ 	.short	(.L_811 - .L_810)
.L_810:
        /*001c*/ 	.word	0x00000000
        /*0020*/ 	.short	0x0012
        /*0022*/ 	.short	0x0068
        /*0024*/ 	.byte	0x00, 0xf5, 0x21, 0x00


	//----- nvinfo : EIATTR_KPARAM_INFO
	.align		4
.L_811:
        /*0028*/ 	.byte	0x04, 0x17
        /*002a*/ 	.short	(.L_813 - .L_812)
.L_812:
        /*002c*/ 	.word	0x00000000
        /*0030*/ 	.short	0x0011
        /*0032*/ 	.short	0x0060
        /*0034*/ 	.byte	0x00, 0xf0, 0x05, 0x00


	//----- nvinfo : EIATTR_KPARAM_INFO
	.align		4
.L_813:
        /*0038*/ 	.byte	0x04, 0x17
        /*003a*/ 	.short	(.L_815 - .L_814)
.L_814:
        /*003c*/ 	.word	0x00000000
        /*0040*/ 	.short	0x0010
        /*0042*/ 	.short	0x005c
        /*0044*/ 	.byte	0x00, 0xf0, 0x11, 0x00


	//----- nvinfo : EIATTR_KPARAM_INFO
	.align		4
.L_815:
        /*0048*/ 	.byte	0x04, 0x17
        /*004a*/ 	.short	(.L_817 - .L_816)
.L_816:
        /*004c*/ 	.word	0x00000000
        /*0050*/ 	.short	0x000f
        /*0052*/ 	.short	0x0058
        /*0054*/ 	.byte	0x00, 0xf0, 0x11, 0x00


	//----- nvinfo : EIATTR_KPARAM_INFO
	.align		4
.L_817:
        /*0058*/ 	.byte	0x04, 0x17
        /*005a*/ 	.short	(.L_819 - .L_818)
.L_818:
        /*005c*/ 	.word	0x00000000
        /*0060*/ 	.short	0x000e
        /*0062*/ 	.short	0x0054
        /*0064*/ 	.byte	0x00, 0xf0, 0x11, 0x00


	//----- nvinfo : EIATTR_KPARAM_INFO
	.align		4
.L_819:
        /*0068*/ 	.byte	0x04, 0x17
        /*006a*/ 	.short	(.L_821 - .L_820)
.L_820:
        /*006c*/ 	.word	0x00000000
        /*0070*/ 	.short	0x000d
        /*0072*/ 	.short	0x0050
        /*0074*/ 	.byte	0x00, 0xf0, 0x11, 0x00


	//----- nvinfo : EIATTR_KPARAM_INFO
	.align		4
.L_821:
        /*0078*/ 	.byte	0x04, 0x17
        /*007a*/ 	.short	(.L_823 - .L_822)
.L_822:
        /*007c*/ 	.word	0x00000000
        /*0080*/ 	.short	0x000c
        /*0082*/ 	.short	0x004c
        /*0084*/ 	.byte	0x00, 0xf0, 0x11, 0x00


	//----- nvinfo : EIATTR_KPARAM_INFO
	.align		4
.L_823:
        /*0088*/ 	.byte	0x04, 0x17
        /*008a*/ 	.short	(.L_825 - .L_824)
.L_824:
        /*008c*/ 	.word	0x00000000
        /*0090*/ 	.short	0x000b
        /*0092*/ 	.short	0x0048
        /*0094*/ 	.byte	0x00, 0xf0, 0x11, 0x00


	//----- nvinfo : EIATTR_KPARAM_INFO
	.align		4
.L_825:
        /*0098*/ 	.byte	0x04, 0x17
        /*009a*/ 	.short	(.L_827 - .L_826)
.L_826:
        /*009c*/ 	.word	0x00000000
        /*00a0*/ 	.short	0x000a
        /*00a2*/ 	.short	0x0040
        /*00a4*/ 	.byte	0x00, 0xf5, 0x21, 0x00


	//----- nvinfo : EIATTR_KPARAM_INFO
	.align		4
.L_827:
        /*00a8*/ 	.byte	0x04, 0x17
        /*00aa*/ 	.short	(.L_829 - .L_828)
.L_828:
        /*00ac*/ 	.word	0x00000000
        /*00b0*/ 	.short	0x0009
        /*00b2*/ 	.short	0x0038
        /*00b4*/ 	.byte	0x00, 0xf5, 0x21, 0x00


	//----- nvinfo : EIATTR_KPARAM_INFO
	.align		4
.L_829:
        /*00b8*/ 	.byte	0x04, 0x17
        /*00ba*/ 	.short	(.L_831 - .L_830)
.L_830:
        /*00bc*/ 	.word	0x00000000
        /*00c0*/ 	.short	0x0008
        /*00c2*/ 	.short	0x0034
        /*00c4*/ 	.byte	0x00, 0xf0, 0x11, 0x00


	//----- nvinfo : EIATTR_KPARAM_INFO
	.align		4
.L_831:
        /*00c8*/ 	.byte	0x04, 0x17
        /*00ca*/ 	.short	(.L_833 - .L_832)
.L_832:
        /*00cc*/ 	.word	0x00000000
        /*00d0*/ 	.short	0x0007
        /*00d2*/ 	.short	0x0030
        /*00d4*/ 	.byte	0x00, 0xf0, 0x11, 0x00


	//----- nvinfo : EIATTR_KPARAM_INFO
	.align		4
.L_833:
        /*00d8*/ 	.byte	0x04, 0x17
        /*00da*/ 	.short	(.L_835 - .L_834)
.L_834:
        /*00dc*/ 	.word	0x00000000
        /*00e0*/ 	.short	0x0006
        /*00e2*/ 	.short	0x002c
        /*00e4*/ 	.byte	0x00, 0xf0, 0x11, 0x00


	//----- nvinfo : EIATTR_KPARAM_INFO
	.align		4
.L_835:
        /*00e8*/ 	.byte	0x04, 0x17
        /*00ea*/ 	.short	(.L_837 - .L_836)
.L_836:
        /*00ec*/ 	.word	0x00000000
        /*00f0*/ 	.short	0x0005
        /*00f2*/ 	.short	0x0028
        /*00f4*/ 	.byte	0x00, 0xf0, 0x11, 0x00


	//----- nvinfo : EIATTR_KPARAM_INFO
	.align		4
.L_837:
        /*00f8*/ 	.byte	0x04, 0x17
        /*00fa*/ 	.short	(.L_839 - .L_838)
.L_838:
        /*00fc*/ 	.word	0x00000000
        /*0100*/ 	.short	0x0004
        /*0102*/ 	.short	0x0020
        /*0104*/ 	.byte	0x00, 0xf5, 0x21, 0x00


	//----- nvinfo : EIATTR_KPARAM_INFO
	.align		4
.L_839:
        /*0108*/ 	.byte	0x04, 0x17
        /*010a*/ 	.short	(.L_841 - .L_840)
.L_840:
        /*010c*/ 	.word	0x00000000
        /*0110*/ 	.short	0x0003
        /*0112*/ 	.short	0x0018
        /*0114*/ 	.byte	0x00, 0xf5, 0x21, 0x00


	//----- nvinfo : EIATTR_KPARAM_INFO
	.align		4
.L_841:
        /*0118*/ 	.byte	0x04, 0x17
        /*011a*/ 	.short	(.L_843 - .L_842)
.L_842:
        /*011c*/ 	.word	0x00000000
        /*0120*/ 	.short	0x0002
        /*0122*/ 	.short	0x0010
        /*0124*/ 	.byte	0x00, 0xf5, 0x21, 0x00


	//----- nvinfo : EIATTR_KPARAM_INFO
	.align		4
.L_843:
        /*0128*/ 	.byte	0x04, 0x17
        /*012a*/ 	.short	(.L_845 - .L_844)
.L_844:
        /*012c*/ 	.word	0x00000000
        /*0130*/ 	.short	0x0001
        /*0132*/ 	.short	0x0008
        /*0134*/ 	.byte	0x00, 0xf5, 0x21, 0x00


	//----- nvinfo : EIATTR_KPARAM_INFO
	.align		4
.L_845:
        /*0138*/ 	.byte	0x04, 0x17
        /*013a*/ 	.short	(.L_847 - .L_846)
.L_846:
        /*013c*/ 	.word	0x00000000
        /*0140*/ 	.short	0x0000
        /*0142*/ 	.short	0x0000
        /*0144*/ 	.byte	0x00, 0xf5, 0x21, 0x00


	//----- nvinfo : EIATTR_SPARSE_MMA_MASK
	.align		4
.L_847:
        /*0148*/ 	.byte	0x03, 0x50
        /*014a*/ 	.short	0x0000


	//----- nvinfo : EIATTR_MAXREG_COUNT
	.align		4
        /*014c*/ 	.byte	0x03, 0x1b
        /*014e*/ 	.short	0x00ff


	//----- nvinfo : EIATTR_NUM_BARRIERS
	.align		4
        /*0150*/ 	.byte	0x02, 0x4c
        /*0152*/ 	.byte	0x01
	.zero		1


	//----- nvinfo : EIATTR_MERCURY_ISA_VERSION
	.align		4
        /*0154*/ 	.byte	0x03, 0x5f
        /*0156*/ 	.short	0x0101


	//----- nvinfo : EIATTR_VRC_CTA_INIT_COUNT
	.align		4
        /*0158*/ 	.byte	0x02, 0x4a
	.zero		1
	.zero		1


	//----- nvinfo : EIATTR_EXIT_INSTR_OFFSETS
	.align		4
        /*015c*/ 	.byte	0x04, 0x1c
        /*015e*/ 	.short	(.L_849 - .L_848)


	//   ....[0]....
.L_848:
        /*0160*/ 	.word	0x00000060


	//   ....[1]....
        /*0164*/ 	.word	0x00000270


	//   ....[2]....
        /*0168*/ 	.word	0x00000e40


	//   ....[3]....
        /*016c*/ 	.word	0x0000e7e0


	//   ....[4]....
        /*0170*/ 	.word	0x0000ea30


	//   ....[5]....
        /*0174*/ 	.word	0x0000ec80


	//   ....[6]....
        /*0178*/ 	.word	0x0000edd0


	//   ....[7]....
        /*017c*/ 	.word	0x0000ee60


	//   ....[8]....
        /*0180*/ 	.word	0x0000eea0


	//----- nvinfo : EIATTR_CRS_STACK_SIZE
	.align		4
.L_849:
        /*0184*/ 	.byte	0x04, 0x1e
        /*0186*/ 	.short	(.L_851 - .L_850)
.L_850:
        /*0188*/ 	.word	0x00000000


	//----- nvinfo : EIATTR_CBANK_PARAM_SIZE
	.align		4
.L_851:
        /*018c*/ 	.byte	0x03, 0x19
        /*018e*/ 	.short	0x0074


	//----- nvinfo : EIATTR_PARAM_CBANK
	.align		4
        /*0190*/ 	.byte	0x04, 0x0a
        /*0192*/ 	.short	(.L_853 - .L_852)
	.align		4
.L_852:
        /*0194*/ 	.word	index@(.nv.constant0._Z23gemm_half_q_half_kernelILi4ELi176ELb1ELb1ELi64EEvPK6__halfPKjS4_S2_PS0_iiiiPKtS7_iiiiiibS2_i)
        /*0198*/ 	.short	0x0380
        /*019a*/ 	.short	0x0074


	//----- nvinfo : EIATTR_SW_WAR
	.align		4
.L_853:
        /*019c*/ 	.byte	0x04, 0x36
        /*019e*/ 	.short	(.L_855 - .L_854)
.L_854:
        /*01a0*/ 	.word	0x00000008
.L_855:


//--------------------- .nv.info._Z23gemm_half_q_half_kernelILi4ELi152ELb1ELb1ELi64EEvPK6__halfPKjS4_S2_PS0_iiiiPKtS7_iiiiiibS2_i --------------------------
	.section	.nv.info._Z23gemm_half_q_half_kernelILi4ELi152ELb1ELb1ELi64EEvPK6__halfPKjS4_S2_PS0_iiiiPKtS7_iiiiiibS2_i,"",@"SHT_CUDA_INFO"
	.sectionflags	@""
	.align	4


	//----- nvinfo : EIATTR_CUDA_API_VERSION
	.align		4
        /*0000*/ 	.byte	0x04, 0x37
        /*0002*/ 	.short	(.L_857 - .L_856)
.L_856:
        /*0004*/ 	.word	0x00000082


	//----- nvinfo : EIATTR_KPARAM_INFO
	.align		4
.L_857:
        /*0008*/ 	.byte	0x04, 0x17
        /*000a*/ 	.short	(.L_859 - .L_858)
.L_858:
        /*000c*/ 	.word	0x00000000
        /*0010*/ 	.short	0x0013
        /*0012*/ 	.short	0x0070
        /*0014*/ 	.byte	0x00, 0xf0, 0x11, 0x00


	//----- nvinfo : EIATTR_KPARAM_INFO
	.align		4
.L_859:
        /*0018*/ 	.byte	0x04, 0x17
        /*001a*/ 	.short	(.L_861 - .L_860)
.L_860:
        /*001c*/ 	.word	0x00000000
        /*0020*/ 	.short	0x0012
        /*0022*/ 	.short	0x0068
        /*0024*/ 	.byte	0x00, 0xf5, 0x21, 0x00


	//----- nvinfo : EIATTR_KPARAM_INFO
	.align		4
.L_861:
        /*0028*/ 	.byte	0x04, 0x17
        /*002a*/ 	.short	(.L_863 - .L_862)
.L_862:
        /*002c*/ 	.word	0x00000000
        /*0030*/ 	.short	0x0011
        /*0032*/ 	.short	0x0060
        /*0034*/ 	.byte	0x00, 0xf0, 0x05, 0x00


	//----- nvinfo : EIATTR_KPARAM_INFO
	.align		4
.L_863:
        /*0038*/ 	.byte	0x04, 0x17
        /*003a*/ 	.short	(.L_865 - .L_864)
.L_864:
        /*003c*/ 	.word	0x00000000
        /*0040*/ 	.short	0x0010
        /*0042*/ 	.short	0x005c
        /*0044*/ 	.byte	0x00, 0xf0, 0x11, 0x00


	//----- nvinfo : EIATTR_KPARAM_INFO
	.align		4
.L_865:
        /*0048*/ 	.byte	0x04, 0x17
        /*004a*/ 	.short	(.L_867 - .L_866)
.L_866:
        /*004c*/ 	.word	0x00000000
        /*0050*/ 	.short	0x000f
        /*0052*/ 	.short	0x0058
        /*0054*/ 	.byte	0x00, 0xf0, 0x11, 0x00


	//----- nvinfo : EIATTR_KPARAM_INFO
	.align		4
.L_867:
        /*0058*/ 	.byte	0x04, 0x17
        /*005a*/ 	.short	(.L_869 - .L_868)
.L_868:
        /*005c*/ 	.word	0x00000000
        /*0060*/ 	.short	0x000e
        /*0062*/ 	.short	0x0054
        /*0064*/ 	.byte	0x00, 0xf0, 0x11, 0x00


	//----- nvinfo : EIATTR_KPARAM_INFO
	.align		4
.L_869:
        /*0068*/ 	.byte	0x04, 0x17
        /*006a*/ 	.short	(.L_871 - .L_870)
.L_870:
        /*006c*/ 	.word	0x00000000
        /*0070*/ 	.short	0x000d
        /*0072*/ 	.short	0x0050
        /*0074*/ 	.byte	0x00, 0xf0, 0x11, 0x00


	//----- nvinfo : EIATTR_KPARAM_INFO
	.align		4
.L_871:
        /*0078*/ 	.byte	0x04, 0x17
        /*007a*/ 	.short	(.L_873 - .L_872)
.L_872:
        /*007c*/ 	.word	0x00000000
        /*0080*/ 	.short	0x000c
        /*0082*/ 	.short	0x004c
        /*0084*/ 	.byte	0x00, 0xf0, 0x11, 0x00


	//----- nvinfo : EIATTR_KPARAM_INFO
	.align		4
.L_873:
        /*0088*/ 	.byte	0x04, 0x17
        /*008a*/ 	.short	(.L_875 - .L_874)
.L_874:
        /*008c*/ 	.word	0x00000000
        /*0090*/ 	.short	0x000b
        /*0092*/ 	.short	0x0048
        /*0094*/ 	.byte	0x00, 0xf0, 0x11, 0x00


	//----- nvinfo : EIATTR_KPARAM_INFO
	.align		4
.L_875:
        /*0098*/ 	.byte	0x04, 0x17
        /*009a*/ 	.short	(.L_877 - .L_876)
.L_876:
        /*009c*/ 	.word	0x00000000
        /*00a0*/ 	.short	0x000a
        /*00a2*/ 	.short	0x0040
        /*00a4*/ 	.byte	0x00, 0xf5, 0x21, 0x00


	//----- nvinfo : EIATTR_KPARAM_INFO
	.align		4
.L_877:
        /*00a8*/ 	.byte	0x04, 0x17
        /*00aa*/ 	.short	(.L_879 - .L_878)
.L_878:
        /*00ac*/ 	.word	0x00000000
        /*00b0*/ 	.short	0x0009
        /*00b2*/ 	.short	0x0038
        /*00b4*/ 	.byte	0x00, 0xf5, 0x21, 0x00


	//----- nvinfo : EIATTR_KPARAM_INFO
	.align		4
.L_879:
        /*00b8*/ 	.byte	0x04, 0x17
        /*00ba*/ 	.short	(.L_881 - .L_880)
.L_880:
        /*00bc*/ 	.word	0x00000000
        /*00c0*/ 	.short	0x0008
        /*00c2*/ 	.short	0x0034
        /*00c4*/ 	.byte	0x00, 0xf0, 0x11, 0x00


	//----- nvinfo : EIATTR_KPARAM_INFO
	.align		4
.L_881:
        /*00c8*/ 	.byte	0x04, 0x17
        /*00ca*/ 	.short	(.L_883 - .L_882)
.L_882:
        /*00cc*/ 	.word	0x00000000
        /*00d0*/ 	.short	0x0007
        /*00d2*/ 	.short	0x0030
        /*00d4*/ 	.byte	0x00, 0xf0, 0x11, 0x00


	//----- nvinfo : EIATTR_KPARAM_INFO
	.align		4
.L_883:
        /*00d8*/ 	.byte	0x04, 0x17
        /*00da*/ 	.short	(.L_885 - .L_884)
.L_884:
        /*00dc*/ 	.word	0x00000000
        /*00e0*/ 	.short	0x0006
        /*00e2*/ 	.short	0x002c
        /*00e4*/ 	.byte	0x00, 0xf0, 0x11, 0x00


	//----- nvinfo : EIATTR_KPARAM_INFO
	.align		4
.L_885:
        /*00e8*/ 	.byte	0x04, 0x17
        /*00ea*/ 	.short	(.L_887 - .L_886)
.L_886:
        /*00ec*/ 	.word	0x00000000
        /*00f0*/ 	.short	0x0005
        /*00f2*/ 	.short	0x0028
        /*00f4*/ 	.byte	0x00, 0xf0, 0x11, 0x00


	//----- nvinfo : EIATTR_KPARAM_INFO
	.align		4
.L_887:
        /*00f8*/ 	.byte	0x04, 0x17
        /*00fa*/ 	.short	(.L_889 - .L_888)
.L_888:
        /*00fc*/ 	.word	0x00000000
        /*0100*/ 	.short	0x0004
        /*0102*/ 	.short	0x0020
        /*0104*/ 	.byte	0x00, 0xf5, 0x21, 0x00


	//----- nvinfo : EIATTR_KPARAM_INFO
	.align		4
.L_889:
        /*0108*/ 	.byte	0x04, 0x17
        /*010a*/ 	.short	(.L_891 - .L_890)
.L_890:
        /*010c*/ 	.word	0x00000000
        /*0110*/ 	.short	0x0003
        /*0112*/ 	.short	0x0018
        /*0114*/ 	.byte	0x00, 0xf5, 0x21, 0x00


	//----- nvinfo : EIATTR_KPARAM_INFO
	.align		4
.L_891:
        /*0118*/ 	.byte	0x04, 0x17
        /*011a*/ 	.short	(.L_893 - .L_892)
.L_892:
        /*011c*/ 	.word	0x00000000
        /*0120*/ 	.short	0x0002
        /*0122*/ 	.short	0x0010
        /*0124*/ 	.byte	0x00, 0xf5, 0x21, 0x00


	//----- nvinfo : EIATTR_KPARAM_INFO
	.align		4
.L_893:
        /*0128*/ 	.byte	0x04, 0x17
        /*012a*/ 	.short	(.L_895 - .L_894)
.L_894:
        /*012c*/ 	.word	0x00000000
        /*0130*/ 	.short	0x0001
        /*0132*/ 	.short	0x0008
        /*0134*/ 	.byte	0x00, 0xf5, 0x21, 0x00


	//----- nvinfo : EIATTR_KPARAM_INFO
	.align		4
.L_895:
        /*0138*/ 	.byte	0x04, 0x17
        /*013a*/ 	.short	(.L_897 - .L_896)
.L_896:
        /*013c*/ 	.word	0x00000000
        /*0140*/ 	.short	0x0000
        /*0142*/ 	.short	0x0000
        /*0144*/ 	.byte	0x00, 0xf5, 0x21, 0x00


	//----- nvinfo : EIATTR_SPARSE_MMA_MASK
	.align		4
.L_897:
        /*0148*/ 	.byte	0x03, 0x50
        /*014a*/ 	.short	0x0000


	//----- nvinfo : EIATTR_MAXREG_COUNT
	.align		4
        /*014c*/ 	.byte	0x03, 0x1b
        /*014e*/ 	.short	0x00ff


	//----- nvinfo : EIATTR_NUM_BARRIERS
	.align		4
        /*0150*/ 	.byte	0x02, 0x4c
        /*0152*/ 	.byte	0x01
	.zero		1


	//----- nvinfo : EIATTR_MERCURY_ISA_VERSION
	.align		4
        /*0154*/ 	.byte	0x03, 0x5f
        /*0156*/ 	.short	0x0101


	//----- nvinfo : EIATTR_VRC_CTA_INIT_COUNT
	.align		4
        /*0158*/ 	.byte	0x02, 0x4a
	.zero		1
	.zero		1


	//----- nvinfo : EIATTR_EXIT_INSTR_OFFSETS
	.align		4
        /*015c*/ 	.byte	0x04, 0x1c
        /*015e*/ 	.short	(.L_899 - .L_898)


	//   ....[0]....
.L_898:
        /*0160*/ 	.word	0x00000070


	//   ....[1]....
        /*0164*/ 	.word	0x00000280


	//   ....[2]....
        /*0168*/ 	.word	0x00000e50


	//   ....[3]....
        /*016c*/ 	.word	0x00012980


	//   ....[4]....
        /*0170*/ 	.word	0x00012bd0


	//   ....[5]....
        /*0174*/ 	.word	0x00012e20


	//   ....[6]....
        /*0178*/ 	.word	0x00012f70


	//   ....[7]....
        /*017c*/ 	.word	0x00013000


	//   ....[8]....
        /*0180*/ 	.word	0x00013040


	//----- nvinfo : EIATTR_CRS_STACK_SIZE
	.align		4
.L_899:
        /*0184*/ 	.byte	0x04, 0x1e
        /*0186*/ 	.short	(.L_901 - .L_900)
.L_900:
        /*0188*/ 	.word	0x00000000


	//----- nvinfo : EIATTR_CBANK_PARAM_SIZE
	.align		4
.L_901:
        /*018c*/ 	.byte	0x03, 0x19
        /*018e*/ 	.short	0x0074


	//----- nvinfo : EIATTR_PARAM_CBANK
	.align		4
        /*0190*/ 	.byte	0x04, 0x0a
        /*0192*/ 	.short	(.L_903 - .L_902)
	.align		4
.L_902:
        /*0194*/ 	.word	index@(.nv.constant0._Z23gemm_half_q_half_kernelILi4ELi152ELb1ELb1ELi64EEvPK6__halfPKjS4_S2_PS0_iiiiPKtS7_iiiiiibS2_i)
        /*0198*/ 	.short	0x0380
        /*019a*/ 	.short	0x0074


	//----- nvinfo : EIATTR_SW_WAR
	.align		4
.L_903:
        /*019c*/ 	.byte	0x04, 0x36
        /*019e*/ 	.short	(.L_905 - .L_904)
.L_904:
        /*01a0*/ 	.word	0x00000008
.L_905:


//--------------------- .nv.info._Z23gemm_half_q_half_kernelILi4ELi140ELb1ELb1ELi64EEvPK6__halfPKjS4_S2_PS0_iiiiPKtS7_iiiiiibS2_i --------------------------
	.section	.nv.info._Z23gemm_half_q_half_kernelILi4ELi140ELb1ELb1ELi64EEvPK6__halfPKjS4_S2_PS0_iiiiPKtS7_iiiiiibS2_i,"",@"SHT_CUDA_INFO"
	.sectionflags	@""
	.align	4


	//----- nvinfo : EIATTR_CUDA_API_VERSION
	.align		4
        /*0000*/ 	.byte	0x04, 0x37
        /*0002*/ 	.short	(.L_907 - .L_906)
.L_906:
        /*0004*/ 	.word	0x00000082


	//----- nvinfo : EIATTR_KPARAM_INFO
	.align		4
.L_907:
        /*0008*/ 	.byte	0x04, 0x17
        /*000a*/ 	.short	(.L_909 - .L_908)
.L_908:
        /*000c*/ 	.word	0x00000000
        /*0010*/ 	.short	0x0013
        /*0012*/ 	.short	0x0070
        /*0014*/ 	.byte	0x00, 0xf0, 0x11, 0x00


	//----- nvinfo : EIATTR_KPARAM_INFO
	.align		4
.L_909:
        /*0018*/ 	.byte	0x04, 0x17
        /*001a*/ 	.short	(.L_911 - .L_910)
.L_910:
        /*001c*/ 	.word	0x00000000
        /*0020*/ 	.short	0x0012
        /*0022*/ 	.short	0x0068
        /*0024*/ 	.byte	0x00, 0xf5, 0x21, 0x00


	//----- nvinfo : EIATTR_KPARAM_INFO
	.align		4
.L_911:
        /*0028*/ 	.byte	0x04, 0x17
        /*002a*/ 	.short	(.L_913 - .L_912)
.L_912:
        /*002c*/ 	.word	0x00000000
        /*0030*/ 	.short	0x0011
        /*0032*/ 	.short	0x0060
        /*0034*/ 	.byte	0x00, 0xf0, 0x05, 0x00


	//----- nvinfo : EIATTR_KPARAM_INFO
	.align		4
.L_913:
        /*0038*/ 	.byte	0x04, 0x17
        /*003a*/ 	.short	(.L_915 - .L_914)
.L_914:
        /*003c*/ 	.word	0x00000000
        /*0040*/ 	.short	0x0010
        /*0042*/ 	.short	0x005c
        /*0044*/ 	.byte	0x00, 0xf0, 0x11, 0x00


	//----- nvinfo : EIATTR_KPARAM_INFO
	.align		4
.L_915:
        /*0048*/ 	.byte	0x04, 0x17
        /*004a*/ 	.short	(.L_917 - .L_916)
.L_916:
        /*004c*/ 	.word	0x00000000
        /*0050*/ 	.short	0x000f
        /*0052*/ 	.short	0x0058
        /*0054*/ 	.byte	0x00, 0xf0, 0x11, 0x00


	//----- nvinfo : EIATTR_KPARAM_INFO
	.align		4
.L_917:
        /*0058*/ 	.byte	0x04, 0x17
        /*005a*/ 	.short	(.L_919 - .L_918)
.L_918:
        /*005c*/ 	.word	0x00000000
        /*0060*/ 	.short	0x000e
        /*0062*/ 	.short	0x0054
        /*0064*/ 	.byte	0x00, 0xf0, 0x11, 0x00


	//----- nvinfo : EIATTR_KPARAM_INFO
	.align		4
.L_919:
        /*0068*/ 	.byte	0x04, 0x17
        /*006a*/ 	.short	(.L_921 - .L_920)
.L_920:
        /*006c*/ 	.word	0x00000000
        /*0070*/ 	.short	0x000d
        /*0072*/ 	.short	0x0050
        /*0074*/ 	.byte	0x00, 0xf0, 0x11, 0x00


	//----- nvinfo : EIATTR_KPARAM_INFO
	.align		4
.L_921:
        /*0078*/ 	.byte	0x04, 0x17
        /*007a*/ 	.short	(.L_923 - .L_922)
.L_922:
        /*007c*/ 	.word	0x00000000
        /*0080*/ 	.short	0x000c
        /*0082*/ 	.short	0x004c
        /*0084*/ 	.byte	0x00, 0xf0, 0x11, 0x00


	//----- nvinfo : EIATTR_KPARAM_INFO
	.align		4
.L_923:
        /*0088*/ 	.byte	0x04, 0x17
        /*008a*/ 	.short	(.L_925 - .L_924)
.L_924:
        /*008c*/ 	.word	0x00000000
        /*0090*/ 	.short	0x000b
        /*0092*/ 	.short	0x0048
        /*0094*/ 	.byte	0x00, 0xf0, 0x11, 0x00


	//----- nvinfo : EIATTR_KPARAM_INFO
	.align		4
.L_925:
        /*0098*/ 	.byte	0x04, 0x17
        /*009a*/ 	.short	(.L_927 - .L_926)
.L_926:
        /*009c*/ 	.word	0x00000000
        /*00a0*/ 	.short	0x000a
        /*00a2*/ 	.short	0x0040
        /*00a4*/ 	.byte	0x00, 0xf5, 0x21, 0x00


	//----- nvinfo : EIATTR_KPARAM_INFO
	.align		4
.L_927:
        /*00a8*/ 	.byte	0x04, 0x17
        /*00aa*/ 	.short	(.L_929 - .L_928)
.L_928:
        /*00ac*/ 	.word	0x00000000
        /*00b0*/ 	.short	0x0009
        /*00b2*/ 	.short	0x0038
        /*00b4*/ 	.byte	0x00, 0xf5, 0x21, 0x00


	//----- nvinfo : EIATTR_KPARAM_INFO
	.align		4
.L_929:
        /*00b8*/ 	.byte	0x04, 0x17
        /*00ba*/ 	.short	(.L_931 - .L_930)
.L_930:
        /*00bc*/ 	.word	0x00000000
        /*00c0*/ 	.short	0x0008
        /*00c2*/ 	.short	0x0034
        /*00c4*/ 	.byte	0x00, 0xf0, 0x11, 0x00


	//----- nvinfo : EIATTR_KPARAM_INFO
	.align		4
.L_931:
        /*00c8*/ 	.byte	0x04, 0x17
        /*00ca*/ 	.short	(.L_933 - .L_932)
.L_932:
        /*00cc*/ 	.word	0x00000000
        /*00d0*/ 	.short	0x0007
        /*00d2*/ 	.short	0x0030
        /*00d4*/ 	.byte	0x00, 0xf0, 0x11, 0x00


	//----- nvinfo : EIATTR_KPARAM_INFO
	.align		4
.L_933:
        /*00d8*/ 	.byte	0x04, 0x17
        /*00da*/ 	.short	(.L_935 - .L_934)
.L_934:
        /*00dc*/ 	.word	0x00000000
        /*00e0*/ 	.short	0x0006
        /*00e2*/ 	.short	0x002c
        /*00e4*/ 	.byte	0x00, 0xf0, 0x11, 0x00


	//----- nvinfo : EIATTR_KPARAM_INFO
	.align		4
.L_935:
        /*00e8*/ 	.byte	0x04, 0x17
        /*00ea*/ 	.short	(.L_937 - .L_936)
.L_936:
        /*00ec*/ 	.word	0x00000000
        /*00f0*/ 	.short	0x0005
        /*00f2*/ 	.short	0x0028
        /*00f4*/ 	.byte	0x00, 0xf0, 0x11, 0x00


	//----- nvinfo : EIATTR_KPARAM_INFO
	.align		4
.L_937:
        /*00f8*/ 	.byte	0x04, 0x17
        /*00fa*/ 	.short	(.L_939 - .L_938)
.L_938:
        /*00fc*/ 	.word	0x00000000
        /*0100*/ 	.short	0x0004
        /*0102*/ 	.short	0x0020
        /*0104*/ 	.byte	0x00, 0xf5, 0x21, 0x00


	//----- nvinfo : EIATTR_KPARAM_INFO
	.align		4
.L_939:
        /*0108*/ 	.byte	0x04, 0x17
        /*010a*/ 	.short	(.L_941 - .L_940)
.L_940:
        /*010c*/ 	.word	0x00000000
        /*0110*/ 	.short	0x0003
        /*0112*/ 	.short	0x0018
        /*0114*/ 	.byte	0x00, 0xf5, 0x21, 0x00


	//----- nvinfo : EIATTR_KPARAM_INFO
	.align		4
.L_941:
        /*0118*/ 	.byte	0x04, 0x17
        /*011a*/ 	.short	(.L_943 - .L_942)
.L_942:
        /*011c*/ 	.word	0x00000000
        /*0120*/ 	.short	0x0002
        /*0122*/ 	.short	0x0010
        /*0124*/ 	.byte	0x00, 0xf5, 0x21, 0x00


	//----- nvinfo : EIATTR_KPARAM_INFO
	.align		4
.L_943:
        /*0128*/ 	.byte	0x04, 0x17
        /*012a*/ 	.short	(.L_945 - .L_944)
.L_944:
        /*012c*/ 	.word	0x00000000
        /*0130*/ 	.short	0x0001
        /*0132*/ 	.short	0x0008
        /*0134*/ 	.byte	0x00, 0xf5, 0x21, 0x00


	//----- nvinfo : EIATTR_KPARAM_INFO
	.align		4
.L_945:
        /*0138*/ 	.byte	0x04, 0x17
        /*013a*/ 	.short	(.L_947 - .L_946)
.L_946:
        /*013c*/ 	.word	0x00000000
        /*0140*/ 	.short	0x0000
        /*0142*/ 	.short	0x0000
        /*0144*/ 	.byte	0x00, 0xf5, 0x21, 0x00


	//----- nvinfo : EIATTR_SPARSE_MMA_MASK
	.align		4
.L_947:
        /*0148*/ 	.byte	0x03, 0x50
        /*014a*/ 	.short	0x0000


	//----- nvinfo : EIATTR_MAXREG_COUNT
	.align		4
        /*014c*/ 	.byte	0x03, 0x1b
        /*014e*/ 	.short	0x00ff


	//----- nvinfo : EIATTR_NUM_BARRIERS
	.align		4
        /*0150*/ 	.byte	0x02, 0x4c
        /*0152*/ 	.byte	0x01
	.zero		1


	//----- nvinfo : EIATTR_MERCURY_ISA_VERSION
	.align		4
        /*0154*/ 	.byte	0x03, 0x5f
        /*0156*/ 	.short	0x0101


	//----- nvinfo : EIATTR_VRC_CTA_INIT_COUNT
	.align		4
        /*0158*/ 	.byte	0x02, 0x4a
	.zero		1
	.zero		1


	//----- nvinfo : EIATTR_EXIT_INSTR_OFFSETS
	.align		4
        /*015c*/ 	.byte	0x04, 0x1c
        /*015e*/ 	.short	(.L_949 - .L_948)


	//   ....[0]....
.L_948:
        /*0160*/ 	.word	0x00000070


	//   ....[1]....
        /*0164*/ 	.word	0x00000280


	//   ....[2]....
        /*0168*/ 	.word	0x00000e50


	//   ....[3]....
        /*016c*/ 	.word	0x000127e0


	//   ....[4]....
        /*0170*/ 	.word	0x00012a30


	//   ....[5]....
        /*0174*/ 	.word	0x00012c80


	//   ....[6]....
        /*0178*/ 	.word	0x00012dd0


	//   ....[7]....
        /*017c*/ 	.word	0x00012e60


	//   ....[8]....
        /*0180*/ 	.word	0x00012ea0


	//----- nvinfo : EIATTR_CRS_STACK_SIZE
	.align		4
.L_949:
        /*0184*/ 	.byte	0x04, 0x1e
        /*0186*/ 	.short	(.L_951 - .L_950)
.L_950:
        /*0188*/ 	.word	0x00000000


	//----- nvinfo : EIATTR_CBANK_PARAM_SIZE
	.align		4
.L_951:
        /*018c*/ 	.byte	0x03, 0x19
        /*018e*/ 	.short	0x0074


	//----- nvinfo : EIATTR_PARAM_CBANK
	.align		4
        /*0190*/ 	.byte	0x04, 0x0a
        /*0192*/ 	.short	(.L_953 - .L_952)
	.align		4
.L_952:
        /*0194*/ 	.word	index@(.nv.constant0._Z23gemm_half_q_half_kernelILi4ELi140ELb1ELb1ELi64EEvPK6__halfPKjS4_S2_PS0_iiiiPKtS7_iiiiiibS2_i)
        /*0198*/ 	.short	0x0380
        /*019a*/ 	.short	0x0074


	//----- nvinfo : EIATTR_SW_WAR
	.align		4
.L_953:
        /*019c*/ 	.byte	0x04, 0x36
        /*019e*/ 	.short	(.L_955 - .L_954)
.L_954:
        /*01a0*/ 	.word	0x00000008
.L_955:


//--------------------- .nv.info._Z23gemm_half_q_half_kernelILi4ELi20ELb1ELb1ELi64EEvPK6__halfPKjS4_S2_PS0_iiiiPKtS7_iiiiiibS2_i --------------------------
	.section	.nv.info._Z23gemm_half_q_half_kernelILi4ELi20ELb1ELb1ELi64EEvPK6__halfPKjS4_S2_PS0_iiiiPKtS7_iiiiiibS2_i,"",@"SHT_CUDA_INFO"
	.sectionflags	@""
	.align	4


	//----- nvinfo : EIATTR_CUDA_API_VERSION
	.align		4
        /*0000*/ 	.byte	0x04, 0x37
        /*0002*/ 	.short	(.L_957 - .L_956)
.L_956:
        /*0004*/ 	.word	0x00000082


	//----- nvinfo : EIATTR_KPARAM_INFO
	.align		4
.L_957:
        /*0008*/ 	.byte	0x04, 0x17
        /*000a*/ 	.short	(.L_959 - .L_958)
.L_958:
        /*000c*/ 	.word	0x00000000
        /*0010*/ 	.short	0x0013
        /*0012*/ 	.short	0x0070
        /*0014*/ 	.byte	0x00, 0xf0, 0x11, 0x00


	//----- nvinfo : EIATTR_KPARAM_INFO
	.align		4
.L_959:
        /*0018*/ 	.byte	0x04, 0x17
        /*001a*/ 	.short	(.L_961 - .L_960)
.L_960:
        /*001c*/ 	.word	0x00000000
        /*0020*/ 	.short	0x0012
        /*0022*/ 	.short	0x0068
        /*0024*/ 	.byte	0x00, 0xf5, 0x21, 0x00


	//----- nvinfo : EIATTR_KPARAM_INFO
	.align		4
.L_961:
        /*0028*/ 	.byte	0x04, 0x17
        /*002a*/ 	.short	(.L_963 - .L_962)
.L_962:
        /*002c*/ 	.word	0x00000000
        /*0030*/ 	.short	0x0011
        /*0032*/ 	.short	0x0060
        /*0034*/ 	.byte	0x00, 0xf0, 0x05, 0x00


	//----- nvinfo : EIATTR_KPARAM_INFO
	.align		4
.L_963:
        /*0038*/ 	.byte	0x04, 0x17
        /*003a*/ 	.short	(.L_965 - .L_964)
.L_964:
        /*003c*/ 	.word	0x00000000
        /*0040*/ 	.short	0x0010
        /*0042*/ 	.short	0x005c
        /*0044*/ 	.byte	0x00, 0xf0, 0x11, 0x00


	//----- nvinfo : EIATTR_KPARAM_INFO
	.align		4
.L_965:
        /*0048*/ 	.byte	0x04, 0x17
        /*004a*/ 	.short	(.L_967 - .L_966)
.L_966:
        /*004c*/ 	.word	0x00000000
        /*0050*/ 	.short	0x000f
        /*0052*/ 	.short	0x0058
        /*0054*/ 	.byte	0x00, 0xf0, 0x11, 0x00


	//----- nvinfo : EIATTR_KPARAM_INFO
	.align		4
.L_967:
        /*0058*/ 	.byte	0x04, 0x17
        /*005a*/ 	.short	(.L_969 - .L_968)
.L_968:
        /*005c*/ 	.word	0x00000000
        /*0060*/ 	.short	0x000e
        /*0062*/ 	.short	0x0054
        /*0064*/ 	.byte	0x00, 0xf0, 0x11, 0x00


	//----- nvinfo : EIATTR_KPARAM_INFO
	.align		4
.L_969:
        /*0068*/ 	.byte	0x04, 0x17
        /*006a*/ 	.short	(.L_971 - .L_970)
.L_970:
        /*006c*/ 	.word	0x00000000
        /*0070*/ 	.short	0x000d
        /*0072*/ 	.short	0x0050
        /*0074*/ 	.byte	0x00, 0xf0, 0x11, 0x00


	//----- nvinfo : EIATTR_KPARAM_INFO
	.align		4
.L_971:
        /*0078*/ 	.byte	0x04, 0x17
        /*007a*/ 	.short	(.L_973 - .L_972)
.L_972:
        /*007c*/ 	.word	0x00000000
        /*0080*/ 	.short	0x000c
        /*0082*/ 	.short	0x004c
        /*0084*/ 	.byte	0x00, 0xf0, 0x11, 0x00


	//----- nvinfo : EIATTR_KPARAM_INFO
	.align		4
.L_973:
        /*0088*/ 	.byte	0x04, 0x17
        /*008a*/ 	.short	(.L_975 - .L_974)
.L_974:
        /*008c*/ 	.word	0x00000000
        /*0090*/ 	.short	0x000b
        /*0092*/ 	.short	0x0048
        /*0094*/ 	.byte	0x00, 0xf0, 0x11, 0x00


	//----- nvinfo : EIATTR_KPARAM_INFO
	.align		4
.L_975:
        /*0098*/ 	.byte	0x04, 0x17
        /*009a*/ 	.short	(.L_977 - .L_976)
.L_976:
        /*009c*/ 	.word	0x00000000
        /*00a0*/ 	.short	0x000a
        /*00a2*/ 	.short	0x0040
        /*00a4*/ 	.byte	0x00, 0xf5, 0x21, 0x00


	//----- nvinfo : EIATTR_KPARAM_INFO
	.align		4
.L_977:
        /*00a8*/ 	.byte	0x04, 0x17
        /*00aa*/ 	.short	(.L_979 - .L_978)
.L_978:
        /*00ac*/ 	.word	0x00000000
        /*00b0*/ 	.short	0x0009
        /*00b2*/ 	.short	0x0038
        /*00b4*/ 	.byte	0x00, 0xf5, 0x21, 0x00


	//----- nvinfo : EIATTR_KPARAM_INFO
	.align		4
.L_979:
        /*00b8*/ 	.byte	0x04, 0x17
        /*00ba*/ 	.short	(.L_981 - .L_980)
.L_980:
        /*00bc*/ 	.word	0x00000000
        /*00c0*/ 	.short	0x0008
        /*00c2*/ 	.short	0x0034
        /*00c4*/ 	.byte	0x00, 0xf0, 0x11, 0x00


	//----- nvinfo : EIATTR_KPARAM_INFO
	.align		4
.L_981:
        /*00c8*/ 	.byte	0x04, 0x17
        /*00ca*/ 	.short	(.L_983 - .L_982)
.L_982:
        /*00cc*/ 	.word	0x00000000
        /*00d0*/ 	.short	0x0007
        /*00d2*/ 	.short	0x0030
        /*00d4*/ 	.byte	0x00, 0xf0, 0x11, 0x00


	//----- nvinfo : EIATTR_KPARAM_INFO
	.align		4
.L_983:
        /*00d8*/ 	.byte	0x04, 0x17
        /*00da*/ 	.short	(.L_985 - .L_984)
.L_984:
        /*00dc*/ 	.word	0x00000000
        /*00e0*/ 	.short	0x0006
        /*00e2*/ 	.short	0x002c
        /*00e4*/ 	.byte	0x00, 0xf0, 0x11, 0x00


	//----- nvinfo : EIATTR_KPARAM_INFO
	.align		4
.L_985:
        /*00e8*/ 	.byte	0x04, 0x17
        /*00ea*/ 	.short	(.L_987 - .L_986)
.L_986:
        /*00ec*/ 	.word	0x00000000
        /*00f0*/ 	.short	0x0005
        /*00f2*/ 	.short	0x0028
        /*00f4*/ 	.byte	0x00, 0xf0, 0x11, 0x00


	//----- nvinfo : EIATTR_KPARAM_INFO
	.align		4
.L_987:
        /*00f8*/ 	.byte	0x04, 0x17
        /*00fa*/ 	.short	(.L_989 - .L_988)
.L_988:
        /*00fc*/ 	.word	0x00000000
        /*0100*/ 	.short	0x0004
        /*0102*/ 	.short	0x0020
        /*0104*/ 	.byte	0x00, 0xf5, 0x21, 0x00


	//----- nvinfo : EIATTR_KPARAM_INFO
	.align		4
.L_989:
        /*0108*/ 	.byte	0x04, 0x17
        /*010a*/ 	.short	(.L_991 - .L_990)
.L_990:
        /*010c*/ 	.word	0x00000000
        /*0110*/ 	.short	0x0003
        /*0112*/ 	.short	0x0018
        /*0114*/ 	.byte	0x00, 0xf5, 0x21, 0x00


	//----- nvinfo : EIATTR_KPARAM_INFO
	.align		4
.L_991:
        /*0118*/ 	.byte	0x04, 0x17
        /*011a*/ 	.short	(.L_993 - .L_992)
.L_992:
        /*011c*/ 	.word	0x00000000
        /*0120*/ 	.short	0x0002
        /*0122*/ 	.short	0x0010
        /*0124*/ 	.byte	0x00, 0xf5, 0x21, 0x00


	//----- nvinfo : EIATTR_KPARAM_INFO
	.align		4
.L_993:
        /*0128*/ 	.byte	0x04, 0x17
        /*012a*/ 	.short	(.L_995 - .L_994)
.L_994:
        /*012c*/ 	.word	0x00000000
        /*0130*/ 	.short	0x0001
        /*0132*/ 	.short	0x0008
        /*0134*/ 	.byte	0x00, 0xf5, 0x21, 0x00


	//----- nvinfo : EIATTR_KPARAM_INFO
	.align		4
.L_995:
        /*0138*/ 	.byte	0x04, 0x17
        /*013a*/ 	.short	(.L_997 - .L_996)
.L_996:
        /*013c*/ 	.word	0x00000000
        /*0140*/ 	.short	0x0000
        /*0142*/ 	.short	0x0000
        /*0144*/ 	.byte	0x00, 0xf5, 0x21, 0x00


	//----- nvinfo : EIATTR_SPARSE_MMA_MASK
	.align		4
.L_997:
        /*0148*/ 	.byte	0x03, 0x50
        /*014a*/ 	.short	0x0000


	//----- nvinfo : EIATTR_MAXREG_COUNT
	.align		4
        /*014c*/ 	.byte	0x03, 0x1b
        /*014e*/ 	.short	0x00ff


	//----- nvinfo : EIATTR_NUM_BARRIERS
	.align		4
        /*0150*/ 	.byte	0x02, 0x4c
        /*0152*/ 	.byte	0x01
	.zero		1


	//----- nvinfo : EIATTR_MERCURY_ISA_VERSION
	.align		4
        /*0154*/ 	.byte	0x03, 0x5f
        /*0156*/ 	.short	0x0101


	//----- nvinfo : EIATTR_VRC_CTA_INIT_COUNT
	.align		4
        /*0158*/ 	.byte	0x02, 0x4a
	.zero		1
	.zero		1


	//----- nvinfo : EIATTR_EXIT_INSTR_OFFSETS
	.align		4
        /*015c*/ 	.byte	0x04, 0x1c
        /*015e*/ 	.short	(.L_999 - .L_998)


	//   ....[0]....
.L_998:
        /*0160*/ 	.word	0x00000070


	//   ....[1]....
        /*0164*/ 	.word	0x00000280


	//   ....[2]....
        /*0168*/ 	.word	0x00000e50


	//   ....[3]....
        /*016c*/ 	.word	0x00006780


	//   ....[4]....
        /*0170*/ 	.word	0x000069d0


	//   ....[5]....
        /*0174*/ 	.word	0x00006c20


	//   ....[6]....
        /*0178*/ 	.word	0x00006d70


	//   ....[7]....
        /*017c*/ 	.word	0x00006e00


	//   ....[8]....
        /*0180*/ 	.word	0x00006e40


	//----- nvinfo : EIATTR_CRS_STACK_SIZE
	.align		4
.L_999:
        /*0184*/ 	.byte	0x04, 0x1e
        /*0186*/ 	.short	(.L_1001 - .L_1000)
.L_1000:
        /*0188*/ 	.word	0x00000000


	//----- nvinfo : EIATTR_CBANK_PARAM_SIZE
	.align		4
.L_1001:
        /*018c*/ 	.byte	0x03, 0x19
        /*018e*/ 	.short	0x0074


	//----- nvinfo : EIATTR_PARAM_CBANK
	.align		4
        /*0190*/ 	.byte	0x04, 0x0a
        /*0192*/ 	.short	(.L_1003 - .L_1002)
	.align		4
.L_1002:
        /*0194*/ 	.word	index@(.nv.constant0._Z23gemm_half_q_half_kernelILi4ELi20ELb1ELb1ELi64EEvPK6__halfPKjS4_S2_PS0_iiiiPKtS7_iiiiiibS2_i)
        /*0198*/ 	.short	0x0380
        /*019a*/ 	.short	0x0074


	//----- nvinfo : EIATTR_SW_WAR
	.align		4
.L_1003:
        /*019c*/ 	.byte	0x04, 0x36
        /*019e*/ 	.short	(.L_1005 - .L_1004)
.L_1004:
        /*01a0*/ 	.word	0x00000008
.L_1005:


//--------------------- .nv.info._Z23gemm_half_q_half_kernelILi4ELi38ELb1ELb1ELi64EEvPK6__halfPKjS4_S2_PS0_iiiiPKtS7_iiiiiibS2_i --------------------------
	.section	.nv.info._Z23gemm_half_q_half_kernelILi4ELi38ELb1ELb1ELi64EEvPK6__halfPKjS4_S2_PS0_iiiiPKtS7_iiiiiibS2_i,"",@"SHT_CUDA_INFO"
	.sectionflags	@""
	.align	4


	//----- nvinfo : EIATTR_CUDA_API_VERSION
	.align		4
        /*0000*/ 	.byte	0x04, 0x37
        /*0002*/ 	.short	(.L_1007 - .L_1006)
.L_1006:
        /*0004*/ 	.word	0x00000082


	//----- nvinfo : EIATTR_KPARAM_INFO
	.align		4
.L_1007:
        /*0008*/ 	.byte	0x04, 0x17
        /*000a*/ 	.short	(.L_1009 - .L_1008)
.L_1008:
        /*000c*/ 	.word	0x00000000
        /*0010*/ 	.short	0x0013
        /*0012*/ 	.short	0x0070
        /*0014*/ 	.byte	0x00, 0xf0, 0x11, 0x00


	//----- nvinfo : EIATTR_KPARAM_INFO
	.align		4
.L_1009:
        /*0018*/ 	.byte	0x04, 0x17
        /*001a*/ 	.short	(.L_1011 - .L_1010)
.L_1010:
        /*001c*/ 	.word	0x00000000
        /*0020*/ 	.short	0x0012
        /*0022*/ 	.short	0x0068
        /*0024*/ 	.byte	0x00, 0xf5, 0x21, 0x00


	//----- nvinfo : EIATTR_KPARAM_INFO
	.align		4
.L_1011:
        /*0028*/ 	.byte	0x04, 0x17
        /*002a*/ 	.short	(.L_1013 - .L_1012)
.L_1012:
        /*002c*/ 	.word	0x00000000
        /*0030*/ 	.short	0x0011
        /*0032*/ 	.short	0x0060
        /*0034*/ 	.byte	0x00, 0xf0, 0x05, 0x00


	//----- nvinfo : EIATTR_KPARAM_INFO
	.align		4
.L_1013:
        /*0038*/ 	.byte	0x04, 0x17
        /*003a*/ 	.short	(.L_1015 - .L_1014)
.L_1014:
        /*003c*/ 	.word	0x00000000
        /*0040*/ 	.short	0x0010
        /*0042*/ 	.short	0x005c
        /*0044*/ 	.byte	0x00, 0xf0, 0x11, 0x00


	//----- nvinfo : EIATTR_KPARAM_INFO
	.align		4
.L_1015:
        /*0048*/ 	.byte	0x04, 0x17
        /*004a*/ 	.short	(.L_1017 - .L_1016)
.L_1016:
        /*004c*/ 	.word	0x00000000
        /*0050*/ 	.short	0x000f
        /*0052*/ 	.short	0x0058
        /*0054*/ 	.byte	0x00, 0xf0, 0x11, 0x00


	//----- nvinfo : EIATTR_KPARAM_INFO
	.align		4
.L_1017:
        /*0058*/ 	.byte	0x04, 0x17
        /*005a*/ 	.short	(.L_1019 - .L_1018)
.L_1018:
        /*005c*/ 	.word	0x00000000
        /*0060*/ 	.short	0x000e
        /*0062*/ 	.short	0x0054
        /*0064*/ 	.byte	0x00, 0xf0, 0x11, 0x00


	//----- nvinfo : EIATTR_KPARAM_INFO
	.align		4
.L_1019:
        /*0068*/ 	.byte	0x04, 0x17
        /*006a*/ 	.short	(.L_1021 - .L_1020)
.L_1020:
        /*006c*/ 	.word	0x00000000
        /*0070*/ 	.short	0x000d
        /*0072*/ 	.short	0x0050
        /*0074*/ 	.byte	0x00, 0xf0, 0x11, 0x00


	//----- nvinfo : EIATTR_KPARAM_INFO
	.align		4
.L_1021:
        /*0078*/ 	.byte	0x04, 0x17
        /*007a*/ 	.short	(.L_1023 - .L_1022)
.L_1022:
        /*007c*/ 	.word	0x00000000
        /*0080*/ 	.short	0x000c
        /*0082*/ 	.short	0x004c
        /*0084*/ 	.byte	0x00, 0xf0, 0x11, 0x00


	//----- nvinfo : EIATTR_KPARAM_INFO
	.align		4
.L_1023:
        /*0088*/ 	.byte	0x04, 0x17
        /*008a*/ 	.short	(.L_1025 - .L_1024)
.L_1024:
        /*008c*/ 	.word	0x00000000
        /*0090*/ 	.short	0x000b
        /*0092*/ 	.short	0x0048
        /*0094*/ 	.byte	0x00, 0xf0, 0x11, 0x00


	//----- nvinfo : EIATTR_KPARAM_INFO
	.align		4
.L_1025:
        /*0098*/ 	.byte	0x04, 0x17
        /*009a*/ 	.short	(.L_1027 - .L_1026)
.L_1026:
        /*009c*/ 	.word	0x00000000
        /*00a0*/ 	.short	0x000a
        /*00a2*/ 	.short	0x0040
        /*00a4*/ 	.byte	0x00, 0xf5, 0x21, 0x00


	//----- nvinfo : EIATTR_KPARAM_INFO
	.align		4
.L_1027:
        /*00a8*/ 	.byte	0x04, 0x17
        /*00aa*/ 	.short	(.L_1029 - .L_1028)
.L_1028:
        /*00ac*/ 	.word	0x00000000
        /*00b0*/ 	.short	0x0009
        /*00b2*/ 	.short	0x0038
        /*00b4*/ 	.byte	0x00, 0xf5, 0x21, 0x00


	//----- nvinfo : EIATTR_KPARAM_INFO
	.align		4
.L_1029:
        /*00b8*/ 	.byte	0x04, 0x17
        /*00ba*/ 	.short	(.L_1031 - .L_1030)
.L_1030:
        /*00bc*/ 	.word	0x00000000
        /*00c0*/ 	.short	0x0008
        /*00c2*/ 	.short	0x0034
        /*00c4*/ 	.byte	0x00, 0xf0, 0x11, 0x00


	//----- nvinfo : EIATTR_KPARAM_INFO
	.align		4
.L_1031:
        /*00c8*/ 	.byte	0x04, 0x17
        /*00ca*/ 	.short	(.L_1033 - .L_1032)
.L_1032:
        /*00cc*/ 	.word	0x00000000
        /*00d0*/ 	.short	0x0007
        /*00d2*/ 	.short	0x0030
        /*00d4*/ 	.byte	0x00, 0xf0, 0x11, 0x00


	//----- nvinfo : EIATTR_KPARAM_INFO
	.align		4
.L_1033:
        /*00d8*/ 	.byte	0x04, 0x17
        /*00da*/ 	.short	(.L_1035 - .L_1034)
.L_1034:
        /*00dc*/ 	.word	0x00000000
        /*00e0*/ 	.short	0x0006
        /*00e2*/ 	.short	0x002c
        /*00e4*/ 	.byte	0x00, 0xf0, 0x11, 0x00


	//----- nvinfo : EIATTR_KPARAM_INFO
	.align		4
.L_1035:
        /*00e8*/ 	.byte	0x04, 0x17
        /*00ea*/ 	.short	(.L_1037 - .L_1036)
.L_1036:
        /*00ec*/ 	.word	0x00000000
        /*00f0*/ 	.short	0x0005
        /*00f2*/ 	.short	0x0028
        /*00f4*/ 	.byte	0x00, 0xf0, 0x11, 0x00


	//----- nvinfo : EIATTR_KPARAM_INFO
	.align		4
.L_1037:
        /*00f8*/ 	.byte	0x04, 0x17
        /*00fa*/ 	.short	(.L_1039 - .L_1038)
.L_1038:
        /*00fc*/ 	.word	0x00000000
        /*0100*/ 	.short	0x0004
        /*0102*/ 	.short	0x0020
        /*0104*/ 	.byte	0x00, 0xf5, 0x21, 0x00


	//----- nvinfo : EIATTR_KPARAM_INFO
	.align		4
.L_1039:
        /*0108*/ 	.byte	0x04, 0x17
        /*010a*/ 	.short	(.L_1041 - .L_1040)
.L_1040:
        /*010c*/ 	.word	0x00000000
        /*0110*/ 	.short	0x0003
        /*0112*/ 	.short	0x0018
        /*0114*/ 	.byte	0x00, 0xf5, 0x21, 0x00


	//----- nvinfo : EIATTR_KPARAM_INFO
	.align		4
.L_1041:
        /*0118*/ 	.byte	0x04, 0x17
        /*011a*/ 	.short	(.L_1043 - .L_1042)
.L_1042:
        /*011c*/ 	.word	0x00000000
        /*0120*/ 	.short	0x0002
        /*0122*/ 	.short	0x0010
        /*0124*/ 	.byte	0x00, 0xf5, 0x21, 0x00


	//----- nvinfo : EIATTR_KPARAM_INFO
	.align		4
.L_1043:
        /*0128*/ 	.byte	0x04, 0x17
        /*012a*/ 	.short	(.L_1045 - .L_1044)
.L_1044:
        /*012c*/ 	.word	0x00000000
        /*0130*/ 	.short	0x0001
        /*0132*/ 	.short	0x0008
        /*0134*/ 	.byte	0x00, 0xf5, 0x21, 0x00


	//----- nvinfo : EIATTR_KPARAM_INFO
	.align		4
.L_1045:
        /*0138*/ 	.byte	0x04, 0x17
        /*013a*/ 	.short	(.L_1047 - .L_1046)
.L_1046:
        /*013c*/ 	.word	0x00000000
        /*0140*/ 	.short	0x0000
        /*0142*/ 	.short	0x0000
        /*0144*/ 	.byte	0x00, 0xf5, 0x21, 0x00


	//----- nvinfo : EIATTR_SPARSE_MMA_MASK
	.align		4
.L_1047:
        /*0148*/ 	.byte	0x03, 0x50
        /*014a*/ 	.short	0x0000


	//----- nvinfo : EIATTR_MAXREG_COUNT
	.align		4
        /*014c*/ 	.byte	0x03, 0x1b
        /*014e*/ 	.short	0x00ff


	//----- nvinfo : EIATTR_NUM_BARRIERS
	.align		4
        /*0150*/ 	.byte	0x02, 0x4c
        /*0152*/ 	.byte	0x01
	.zero		1


	//----- nvinfo : EIATTR_MERCURY_ISA_VERSION
	.align		4
        /*0154*/ 	.byte	0x03, 0x5f
        /*0156*/ 	.short	0x0101


	//----- nvinfo : EIATTR_VRC_CTA_INIT_COUNT
	.align		4
        /*0158*/ 	.byte	0x02, 0x4a
	.zero		1
	.zero		1


	//----- nvinfo : EIATTR_EXIT_INSTR_OFFSETS
	.align		4
        /*015c*/ 	.byte	0x04, 0x1c
        /*015e*/ 	.short	(.L_1049 - .L_1048)


	//   ....[0]....
.L_1048:
        /*0160*/ 	.word	0x00000070


	//   ....[1]....
        /*0164*/ 	.word	0x00000280


	//   ....[2]....
        /*0168*/ 	.word	0x00000e50


	//   ....[3]....
        /*016c*/ 	.word	0x00007f50


	//   ....[4]....
        /*0170*/ 	.word	0x000081a0


	//   ....[5]....
        /*0174*/ 	.word	0x000083f0


	//   ....[6]....
        /*0178*/ 	.word	0x00008540


	//   ....[7]....
        /*017c*/ 	.word	0x000085d0


	//   ....[8]....
        /*0180*/ 	.word	0x00008610


	//----- nvinfo : EIATTR_CRS_STACK_SIZE
	.align		4
.L_1049:
        /*0184*/ 	.byte	0x04, 0x1e
        /*0186*/ 	.short	(.L_1051 - .L_1050)
.L_1050:
        /*0188*/ 	.word	0x00000000


	//----- nvinfo : EIATTR_CBANK_PARAM_SIZE
	.align		4
.L_1051:
        /*018c*/ 	.byte	0x03, 0x19
        /*018e*/ 	.short	0x0074


	//----- nvinfo : EIATTR_PARAM_CBANK
	.align		4
        /*0190*/ 	.byte	0x04, 0x0a
        /*0192*/ 	.short	(.L_1053 - .L_1052)
	.align		4
.L_1052:
        /*0194*/ 	.word	index@(.nv.constant0._Z23gemm_half_q_half_kernelILi4ELi38ELb1ELb1ELi64EEvPK6__halfPKjS4_S2_PS0_iiiiPKtS7_iiiiiibS2_i)
        /*0198*/ 	.short	0x0380
        /*019a*/ 	.short	0x0074


	//----- nvinfo : EIATTR_SW_WAR
	.align		4
.L_1053:
        /*019c*/ 	.byte	0x04, 0x36
        /*019e*/ 	.short	(.L_1055 - .L_1054)
.L_1054:
        /*01a0*/ 	.word	0x00000008
.L_1055:


//--------------------- .nv.info._Z23gemm_half_q_half_kernelILi4ELi128ELb1ELb1ELi64EEvPK6__halfPKjS4_S2_PS0_iiiiPKtS7_iiiiiibS2_i --------------------------
	.section	.nv.info._Z23gemm_half_q_half_kernelILi4ELi128ELb1ELb1ELi64EEvPK6__halfPKjS4_S2_PS0_iiiiPKtS7_iiiiiibS2_i,"",@"SHT_CUDA_INFO"
	.sectionflags	@""
	.align	4


	//----- nvinfo : EIATTR_CUDA_API_VERSION
	.align		4
        /*0000*/ 	.byte	0x04, 0x37
        /*0002*/ 	.short	(.L_1057 - .L_1056)
.L_1056:
        /*0004*/ 	.word	0x00000082


	//----- nvinfo : EIATTR_KPARAM_INFO
	.align		4
.L_1057:
        /*0008*/ 	.byte	0x04, 0x17
        /*000a*/ 	.short	(.L_1059 - .L_1058)
.L_1058:
        /*000c*/ 	.word	0x00000000
        /*0010*/ 	.short	0x0013
        /*0012*/ 	.short	0x0070
        /*0014*/ 	.byte	0x00, 0xf0, 0x11, 0x00


	//----- nvinfo : EIATTR_KPARAM_INFO
	.align		4
.L_1059:
        /*0018*/ 	.byte	0x04, 0x17
        /*001a*/ 	.short	(.L_1061 - .L_1060)
.L_1060:
        /*001c*/ 	.word	0x00000000
        /*0020*/ 	.short	0x0012
        /*0022*/ 	.short	0x0068
        /*0024*/ 	.byte	0x00, 0xf5, 0x21, 0x00


	//----- nvinfo : EIATTR_KPARAM_INFO
	.align		4
.L_1061:
        /*0028*/ 	.byte	0x04, 0x17
        /*002a*/ 	.short	(.L_1063 - .L_1062)
.L_1062:
        /*002c*/ 	.word	0x00000000
        /*0030*/ 	.short	0x0011
        /*0032*/ 	.short	0x0060
        /*0034*/ 	.byte	0x00, 0xf0, 0x05, 0x00


	//----- nvinfo : EIATTR_KPARAM_INFO
	.align		4
.L_1063:
        /*0038*/ 	.byte	0x04, 0x17
        /*003a*/ 	.short	(.L_1065 - .L_1064)
.L_1064:
        /*003c*/ 	.word	0x00000000
        /*0040*/ 	.short	0x0010
        /*0042*/ 	.short	0x005c
        /*0044*/ 	.byte	0x00, 0xf0, 0x11, 0x00


	//----- nvinfo : EIATTR_KPARAM_INFO
	.align		4
.L_1065:
        /*0048*/ 	.byte	0x04, 0x17
        /*004a*/ 	.short	(.L_1067 - .L_1066)
.L_1066:
        /*004c*/ 	.word	0x00000000
        /*0050*/ 	.short	0x000f
        /*0052*/ 	.short	0x0058
        /*0054*/ 	.byte	0x00, 0xf0, 0x11, 0x00


	//----- nvinfo : EIATTR_KPARAM_INFO
	.align		4
.L_1067:
        /*0058*/ 	.byte	0x04, 0x17
        /*005a*/ 	.short	(.L_1069 - .L_1068)
.L_1068:
        /*005c*/ 	.word	0x00000000
        /*0060*/ 	.short	0x000e
        /*0062*/ 	.short	0x0054
        /*0064*/ 	.byte	0x00, 0xf0, 0x11, 0x00


	//----- nvinfo : EIATTR_KPARAM_INFO
	.align		4
.L_1069:
        /*0068*/ 	.byte	0x04, 0x17
        /*006a*/ 	.short	(.L_1071 - .L_1070)
.L_1070:
        /*006c*/ 	.word	0x00000000
        /*0070*/ 	.short	0x000d
        /*0072*/ 	.short	0x0050
        /*0074*/ 	.byte	0x00, 0xf0, 0x11, 0x00


	//----- nvinfo : EIATTR_KPARAM_INFO
	.align		4
.L_1071:
        /*0078*/ 	.byte	0x04, 0x17
        /*007a*/ 	.short	(.L_1073 - .L_1072)
.L_1072:
        /*007c*/ 	.word	0x00000000
        /*0080*/ 	.short	0x000c
        /*0082*/ 	.short	0x004c
        /*0084*/ 	.byte	0x00, 0xf0, 0x11, 0x00


	//----- nvinfo : EIATTR_KPARAM_INFO
	.align		4
.L_1073:
        /*0088*/ 	.byte	0x04, 0x17
        /*008a*/ 	.short	(.L_1075 - .L_1074)
.L_1074:
        /*008c*/ 	.word	0x00000000
        /*0090*/ 	.short	0x000b
        /*0092*/ 	.short	0x0048
        /*0094*/ 	.byte	0x00, 0xf0, 0x11, 0x00


	//----- nvinfo : EIATTR_KPARAM_INFO
	.align		4
.L_1075:
        /*0098*/ 	.byte	0x04, 0x17
        /*009a*/ 	.short	(.L_1077 - .L_1076)
.L_1076:
        /*009c*/ 	.word	0x00000000
        /*00a0*/ 	.short	0x000a
        /*00a2*/ 	.short	0x0040
        /*00a4*/ 	.byte	0x00, 0xf5, 0x21, 0x00


	//----- nvinfo : EIATTR_KPARAM_INFO
	.align		4
.L_1077:
        /*00a8*/ 	.byte	0x04, 0x17
        /*00aa*/ 	.short	(.L_1079 - .L_1078)
.L_1078:
        /*00ac*/ 	.word	0x00000000
        /*00b0*/ 	.short	0x0009
        /*00b2*/ 	.short	0x0038
        /*00b4*/ 	.byte	0x00, 0xf5, 0x21, 0x00


	//----- nvinfo : EIATTR_KPARAM_INFO
	.align		4
.L_1079:
        /*00b8*/ 	.byte	0x04, 0x17
        /*00ba*/ 	.short	(.L_1081 - .L_1080)
.L_1080:
        /*00bc*/ 	.word	0x00000000
        /*00c0*/ 	.short	0x0008
        /*00c2*/ 	.short	0x0034
        /*00c4*/ 	.byte	0x00, 0xf0, 0x11, 0x00


	//----- nvinfo : EIATTR_KPARAM_INFO
	.align		4
.L_1081:
        /*00c8*/ 	.byte	0x04, 0x17
        /*00ca*/ 	.short	(.L_1083 - .L_1082)
.L_1082:
        /*00cc*/ 	.word	0x00000000
        /*00d0*/ 	.short	0x0007
        /*00d2*/ 	.short	0x0030
        /*00d4*/ 	.byte	0x00, 0xf0, 0x11, 0x00


	//----- nvinfo : EIATTR_KPARAM_INFO
	.align		4
.L_1083:
        /*00d8*/ 	.byte	0x04, 0x17
        /*00da*/ 	.short	(.L_1085 - .L_1084)
.L_1084:
        /*00dc*/ 	.word	0x00000000
        /*00e0*/ 	.short	0x0006
        /*00e2*/ 	.short	0x002c
        /*00e4*/ 	.byte	0x00, 0xf0, 0x11, 0x00


	//----- nvinfo : EIATTR_KPARAM_INFO
	.align		4
.L_1085:
        /*00e8*/ 	.byte	0x04, 0x17
        /*00ea*/ 	.short	(.L_1087 - .L_1086)
.L_1086:
        /*00ec*/ 	.word	0x00000000
        /*00f0*/ 	.short	0x0005
        /*00f2*/ 	.short	0x0028
        /*00f4*/ 	.byte	0x00, 0xf0, 0x11, 0x00


	//----- nvinfo : EIATTR_KPARAM_INFO
	.align		4
.L_1087:
        /*00f8*/ 	.byte	0x04, 0x17
        /*00fa*/ 	.short	(.L_1089 - .L_1088)
.L_1088:
        /*00fc*/ 	.word	0x00000000
        /*0100*/ 	.short	0x0004
        /*0102*/ 	.short	0x0020
        /*0104*/ 	.byte	0x00, 0xf5, 0x21, 0x00


	//----- nvinfo : EIATTR_KPARAM_INFO
	.align		4
.L_1089:
        /*0108*/ 	.byte	0x04, 0x17
        /*010a*/ 	.short	(.L_1091 - .L_1090)
.L_1090:
        /*010c*/ 	.word	0x00000000
        /*0110*/ 	.short	0x0003
        /*0112*/ 	.short	0x0018
        /*0114*/ 	.byte	0x00, 0xf5, 0x21, 0x00


	//----- nvinfo : EIATTR_KPARAM_INFO
	.align		4
.L_1091:
        /*0118*/ 	.byte	0x04, 0x17
        /*011a*/ 	.short	(.L_1093 - .L_1092)
.L_1092:
        /*011c*/ 	.word	0x00000000
        /*0120*/ 	.short	0x0002
        /*0122*/ 	.short	0x0010
        /*0124*/ 	.byte	0x00, 0xf5, 0x21, 0x00


	//----- nvinfo : EIATTR_KPARAM_INFO
	.align		4
.L_1093:
        /*0128*/ 	.byte	0x04, 0x17
        /*012a*/ 	.short	(.L_1095 - .L_1094)
.L_1094:
        /*012c*/ 	.word	0x00000000
        /*0130*/ 	.short	0x0001
        /*0132*/ 	.short	0x0008
        /*0134*/ 	.byte	0x00, 0xf5, 0x21, 0x00


	//----- nvinfo : EIATTR_KPARAM_INFO
	.align		4
.L_1095:
        /*0138*/ 	.byte	0x04, 0x17
        /*013a*/ 	.short	(.L_1097 - .L_1096)
.L_1096:
        /*013c*/ 	.word	0x00000000
        /*0140*/ 	.short	0x0000
        /*0142*/ 	.short	0x0000
        /*0144*/ 	.byte	0x00, 0xf5, 0x21, 0x00


	//----- nvinfo : EIATTR_SPARSE_MMA_MASK
	.align		4
.L_1097:
        /*0148*/ 	.byte	0x03, 0x50
        /*014a*/ 	.short	0x0000


	//----- nvinfo : EIATTR_MAXREG_COUNT
	.align		4
        /*014c*/ 	.byte	0x03, 0x1b
        /*014e*/ 	.short	0x00ff


	//----- nvinfo : EIATTR_NUM_BARRIERS
	.align		4
        /*0150*/ 	.byte	0x02, 0x4c
        /*0152*/ 	.byte	0x01
	.zero		1


	//----- nvinfo : EIATTR_MERCURY_ISA_VERSION
	.align		4
        /*0154*/ 	.byte	0x03, 0x5f
        /*0156*/ 	.short	0x0101


	//----- nvinfo : EIATTR_VRC_CTA_INIT_COUNT
	.align		4
        /*0158*/ 	.byte	0x02, 0x4a
	.zero		1
	.zero		1


	//----- nvinfo : EIATTR_EXIT_INSTR_OFFSETS
	.align		4
        /*015c*/ 	.byte	0x04, 0x1c
        /*015e*/ 	.short	(.L_1099 - .L_1098)


	//   ....[0]....
.L_1098:
        /*0160*/ 	.word	0x00000080


	//   ....[1]....
        /*0164*/ 	.word	0x000002f0


	//   ....[2]....
        /*0168*/ 	.word	0x00000ea0


	//   ....[3]....
        /*016c*/ 	.word	0x00009970


	//   ....[4]....
        /*0170*/ 	.word	0x00009be0


	//   ....[5]....
        /*0174*/ 	.word	0x00009e50


	//   ....[6]....
        /*0178*/ 	.word	0x00009fb0


	//   ....[7]....
        /*017c*/ 	.word	0x0000a040


	//   ....[8]....
        /*0180*/ 	.word	0x0000a080


	//----- nvinfo : EIATTR_CRS_STACK_SIZE
	.align		4
.L_1099:
        /*0184*/ 	.byte	0x04, 0x1e
        /*0186*/ 	.short	(.L_1101 - .L_1100)
.L_1100:
        /*0188*/ 	.word	0x00000000


	//----- nvinfo : EIATTR_CBANK_PARAM_SIZE
	.align		4
.L_1101:
        /*018c*/ 	.byte	0x03, 0x19
        /*018e*/ 	.short	0x0074


	//----- nvinfo : EIATTR_PARAM_CBANK
	.align		4
        /*0190*/ 	.byte	0x04, 0x0a
        /*0192*/ 	.short	(.L_1103 - .L_1102)
	.align		4
.L_1102:
        /*0194*/ 	.word	index@(.nv.constant0._Z23gemm_half_q_half_kernelILi4ELi128ELb1ELb1ELi64EEvPK6__halfPKjS4_S2_PS0_iiiiPKtS7_iiiiiibS2_i)
        /*0198*/ 	.short	0x0380
        /*019a*/ 	.short	0x0074


	//----- nvinfo : EIATTR_SW_WAR
	.align		4
.L_1103:
        /*019c*/ 	.byte	0x04, 0x36
        /*019e*/ 	.short	(.L_1105 - .L_1104)
.L_1104:
        /*01a0*/ 	.word	0x00000008
.L_1105:


//--------------------- .nv.info._Z23gemm_half_q_half_kernelILi4ELi190ELb1ELb1ELi32EEvPK6__halfPKjS4_S2_PS0_iiiiPKtS7_iiiiiibS2_i --------------------------
	.section	.nv.info._Z23gemm_half_q_half_kernelILi4ELi190ELb1ELb1ELi32EEvPK6__halfPKjS4_S2_PS0_iiiiPKtS7_iiiiiibS2_i,"",@"SHT_CUDA_INFO"
	.sectionflags	@""
	.align	4


	//----- nvinfo : EIATTR_CUDA_API_VERSION
	.align		4
        /*0000*/ 	.byte	0x04, 0x37
        /*0002*/ 	.short	(.L_1107 - .L_1106)
.L_1106:
        /*0004*/ 	.word	0x00000082


	//----- nvinfo : EIATTR_KPARAM_INFO
	.align		4
.L_1107:
        /*0008*/ 	.byte	0x04, 0x17
        /*000a*/ 	.short	(.L_1109 - .L_1108)
.L_1108:
        /*000c*/ 	.word	0x00000000
        /*0010*/ 	.short	0x0013
        /*0012*/ 	.short	0x0070
        /*0014*/ 	.byte	0x00, 0xf0, 0x11, 0x00


	//----- nvinfo : EIATTR_KPARAM_INFO
	.align		4
.L_1109:
        /*0018*/ 	.byte	0x04, 0x17
        /*001a*/ 	.short	(.L_1111 - .L_1110)
.L_1110:
        /*001c*/ 	.word	0x00000000
        /*0020*/ 	.short	0x0012
        /*0022*/ 	.short	0x0068
        /*0024*/ 	.byte	0x00, 0xf5, 0x21, 0x00


	//----- nvinfo : EIATTR_KPARAM_INFO
	.align		4
.L_1111:
        /*0028*/ 	.byte	0x04, 0x17
        /*002a*/ 	.short	(.L_1113 - .L_1112)
.L_1112:
        /*002c*/ 	.word	0x00000000
        /*0030*/ 	.short	0x0011
        /*0032*/ 	.short	0x0060
        /*0034*/ 	.byte	0x00, 0xf0, 0x05, 0x00


	//----- nvinfo : EIATTR_KPARAM_INFO
	.align		4
.L_1113:
        /*0038*/ 	.byte	0x04, 0x17
        /*003a*/ 	.short	(.L_1115 - .L_1114)
.L_1114:
        /*003c*/ 	.word	0x00000000
        /*0040*/ 	.short	0x0010
        /*0042*/ 	.short	0x005c
        /*0044*/ 	.byte	0x00, 0xf0, 0x11, 0x00


	//----- nvinfo : EIATTR_KPARAM_INFO
	.align		4
.L_1115:
        /*0048*/ 	.byte	0x04, 0x17
        /*004a*/ 	.short	(.L_1117 - .L_1116)
.L_1116:
        /*004c*/ 	.word	0x00000000
        /*0050*/ 	.short	0x000f
        /*0052*/ 	.short	0x0058
        /*0054*/ 	.byte	0x00, 0xf0, 0x11, 0x00


	//----- nvinfo : EIATTR_KPARAM_INFO
	.align		4
.L_1117:
        /*0058*/ 	.byte	0x04, 0x17
        /*005a*/ 	.short	(.L_1119 - .L_1118)
.L_1118:
        /*005c*/ 	.word	0x00000000
        /*0060*/ 	.short	0x000e
        /*0062*/ 	.short	0x0054
        /*0064*/ 	.byte	0x00, 0xf0, 0x11, 0x00


	//----- nvinfo : EIATTR_KPARAM_INFO
	.align		4
.L_1119:
        /*0068*/ 	.byte	0x04, 0x17
        /*006a*/ 	.short	(.L_1121 - .L_1120)
.L_1120:
        /*006c*/ 	.word	0x00000000
        /*0070*/ 	.short	0x000d
        /*0072*/ 	.short	0x0050
        /*0074*/ 	.byte	0x00, 0xf0, 0x11, 0x00


	//----- nvinfo : EIATTR_KPARAM_INFO
	.align		4
.L_1121:
        /*0078*/ 	.byte	0x04, 0x17
        /*007a*/ 	.short	(.L_1123 - .L_1122)
.L_1122:
        /*007c*/ 	.word	0x00000000
        /*0080*/ 	.short	0x000c
        /*0082*/ 	.short	0x004c
        /*0084*/ 	.byte	0x00, 0xf0, 0x11, 0x00


	//----- nvinfo : EIATTR_KPARAM_INFO
	.align		4
.L_1123:
        /*0088*/ 	.byte	0x04, 0x17
        /*008a*/ 	.short	(.L_1125 - .L_1124)
.L_1124:
        /*008c*/ 	.word	0x00000000
        /*0090*/ 	.short	0x000b
        /*0092*/ 	.short	0x0048
        /*0094*/ 	.byte	0x00, 0xf0, 0x11, 0x00


	//----- nvinfo : EIATTR_KPARAM_INFO
	.align		4
.L_1125:
        /*0098*/ 	.byte	0x04, 0x17
        /*009a*/ 	.short	(.L_1127 - .L_1126)
.L_1126:
        /*009c*/ 	.word	0x00000000
        /*00a0*/ 	.short	0x000a
        /*00a2*/ 	.short	0x0040
        /*00a4*/ 	.byte	0x00, 0xf5, 0x21, 0x00


	//----- nvinfo : EIATTR_KPARAM_INFO
	.align		4
.L_1127:
        /*00a8*/ 	.byte	0x04, 0x17
        /*00aa*/ 	.short	(.L_1129 - .L_1128)
.L_1128:
        /*00ac*/ 	.word	0x00000000
        /*00b0*/ 	.short	0x0009
        /*00b2*/ 	.short	0x0038
        /*00b4*/ 	.byte	0x00, 0xf5, 0x21, 0x00


	//----- nvinfo : EIATTR_KPARAM_INFO
	.align		4
.L_1129:
        /*00b8*/ 	.byte	0x04, 0x17
        /*00ba*/ 	.short	(.L_1131 - .L_1130)
.L_1130:
        /*00bc*/ 	.word	0x00000000
        /*00c0*/ 	.short	0x0008
        /*00c2*/ 	.short	0x0034
        /*00c4*/ 	.byte	0x00, 0xf0, 0x11, 0x00


	//----- nvinfo : EIATTR_KPARAM_INFO
	.align		4
.L_1131:
        /*00c8*/ 	.byte	0x04, 0x17
        /*00ca*/ 	.short	(.L_1133 - .L_1132)
.L_1132:
        /*00cc*/ 	.word	0x00000000
        /*00d0*/ 	.short	0x0007
        /*00d2*/ 	.short	0x0030
        /*00d4*/ 	.byte	0x00, 0xf0, 0x11, 0x00


	//----- nvinfo : EIATTR_KPARAM_INFO
	.align		4
.L_1133:
        /*00d8*/ 	.byte	0x04, 0x17
        /*00da*/ 	.short	(.L_1135 - .L_1134)
.L_1134:
        /*00dc*/ 	.word	0x00000000
        /*00e0*/ 	.short	0x0006
        /*00e2*/ 	.short	0x002c
        /*00e4*/ 	.byte	0x00, 0xf0, 0x11, 0x00


	//----- nvinfo : EIATTR_KPARAM_INFO
	.align		4
.L_1135:
        /*00e8*/ 	.byte	0x04, 0x17
        /*00ea*/ 	.short	(.L_1137 - .L_1136)
.L_1136:
        /*00ec*/ 	.word	0x00000000
        /*00f0*/ 	.short	0x0005
        /*00f2*/ 	.short	0x0028
        /*00f4*/ 	.byte	0x00, 0xf0, 0x11, 0x00


	//----- nvinfo : EIATTR_KPARAM_INFO
	.align		4
.L_1137:
        /*00f8*/ 	.byte	0x04, 0x17
        /*00fa*/ 	.short	(.L_1139 - .L_1138)
.L_1138:
        /*00fc*/ 	.word	0x00000000
        /*0100*/ 	.short	0x0004
        /*0102*/ 	.short	0x0020
        /*0104*/ 	.byte	0x00, 0xf5, 0x21, 0x00


	//----- nvinfo : EIATTR_KPARAM_INFO
	.align		4
.L_1139:
        /*0108*/ 	.byte	0x04, 0x17
        /*010a*/ 	.short	(.L_1141 - .L_1140)
.L_1140:
        /*010c*/ 	.word	0x00000000
        /*0110*/ 	.short	0x0003
        /*0112*/ 	.short	0x0018
        /*0114*/ 	.byte	0x00, 0xf5, 0x21, 0x00


	//----- nvinfo : EIATTR_KPARAM_INFO
	.align		4
.L_1141:
        /*0118*/ 	.byte	0x04, 0x17
        /*011a*/ 	.short	(.L_1143 - .L_1142)
.L_1142:
        /*011c*/ 	.word	0x00000000
        /*0120*/ 	.short	0x0002
        /*0122*/ 	.short	0x0010
        /*0124*/ 	.byte	0x00, 0xf5, 0x21, 0x00


	//----- nvinfo : EIATTR_KPARAM_INFO
	.align		4
.L_1143:
        /*0128*/ 	.byte	0x04, 0x17
        /*012a*/ 	.short	(.L_1145 - .L_1144)
.L_1144:
        /*012c*/ 	.word	0x00000000
        /*0130*/ 	.short	0x0001
        /*0132*/ 	.short	0x0008
        /*0134*/ 	.byte	0x00, 0xf5, 0x21, 0x00


	//----- nvinfo : EIATTR_KPARAM_INFO
	.align		4
.L_1145:
        /*0138*/ 	.byte	0x04, 0x17
        /*013a*/ 	.short	(.L_1147 - .L_1146)
.L_1146:
        /*013c*/ 	.word	0x00000000
        /*0140*/ 	.short	0x0000
        /*0142*/ 	.short	0x0000
        /*0144*/ 	.byte	0x00, 0xf5, 0x21, 0x00


	//----- nvinfo : EIATTR_SPARSE_MMA_MASK
	.align		4
.L_1147:
        /*0148*/ 	.byte	0x03, 0x50
        /*014a*/ 	.short	0x0000


	//----- nvinfo : EIATTR_MAXREG_COUNT
	.align		4
        /*014c*/ 	.byte	0x03, 0x1b
        /*014e*/ 	.short	0x00ff


	//----- nvinfo : EIATTR_NUM_BARRIERS
	.align		4
        /*0150*/ 	.byte	0x02, 0x4c
        /*0152*/ 	.byte	0x01
	.zero		1


	//----- nvinfo : EIATTR_MERCURY_ISA_VERSION
	.align		4
        /*0154*/ 	.byte	0x03, 0x5f
        /*0156*/ 	.short	0x0101


	//----- nvinfo : EIATTR_VRC_CTA_INIT_COUNT
	.align		4
        /*0158*/ 	.byte	0x02, 0x4a
	.zero		1
	.zero		1


	//----- nvinfo : EIATTR_EXIT_INSTR_OFFSETS
	.align		4
        /*015c*/ 	.byte	0x04, 0x1c
        /*015e*/ 	.short	(.L_1149 - .L_1148)


	//   ....[0]....
.L_1148:
        /*0160*/ 	.word	0x00000060


	//   ....[1]....
        /*0164*/ 	.word	0x00000280


	//   ....[2]....
        /*0168*/ 	.word	0x00000e50


	//   ....[3]....
        /*016c*/ 	.word	0x00018870


	//   ....[4]....
        /*0170*/ 	.word	0x00018ac0


	//   ....[5]....
        /*0174*/ 	.word	0x00018d10


	//   ....[6]....
        /*0178*/ 	.word	0x00018e60


	//   ....[7]....
        /*017c*/ 	.word	0x00018ef0


	//   ....[8]....
        /*0180*/ 	.word	0x00018f30


	//----- nvinfo : EIATTR_CRS_STACK_SIZE
	.align		4
.L_1149:
        /*0184*/ 	.byte	0x04, 0x1e
        /*0186*/ 	.short	(.L_1151 - .L_1150)
.L_1150:
        /*0188*/ 	.word	0x00000000


	//----- nvinfo : EIATTR_CBANK_PARAM_SIZE
	.align		4
.L_1151:
        /*018c*/ 	.byte	0x03, 0x19
        /*018e*/ 	.short	0x0074


	//----- nvinfo : EIATTR_PARAM_CBANK
	.align		4
        /*0190*/ 	.byte	0x04, 0x0a
        /*0192*/ 	.short	(.L_1153 - .L_1152)
	.align		4
.L_1152:
        /*0194*/ 	.word	index@(.nv.constant0._Z23gemm_half_q_half_kernelILi4ELi190ELb1ELb1ELi32EEvPK6__halfPKjS4_S2_PS0_iiiiPKtS7_iiiiiibS2_i)
        /*0198*/ 	.short	0x0380
        /*019a*/ 	.short	0x0074


	//----- nvinfo : EIATTR_SW_WAR
	.align		4
.L_1153:
        /*019c*/ 	.byte	0x04, 0x36
        /*019e*/ 	.short	(.L_1155 - .L_1154)
.L_1154:
        /*01a0*/ 	.word	0x00000008
.L_1155:


//--------------------- .nv.info._Z23gemm_half_q_half_kernelILi4ELi160ELb1ELb1ELi32EEvPK6__halfPKjS4_S2_PS0_iiiiPKtS7_iiiiiibS2_i --------------------------
	.section	.nv.info._Z23gemm_half_q_half_kernelILi4ELi160ELb1ELb1ELi32EEvPK6__halfPKjS4_S2_PS0_iiiiPKtS7_iiiiiibS2_i,"",@"SHT_CUDA_INFO"
	.sectionflags	@""
	.align	4


	//----- nvinfo : EIATTR_CUDA_API_VERSION
	.align		4
        /*0000*/ 	.byte	0x04, 0x37
        /*0002*/ 	.short	(.L_1157 - .L_1156)
.L_1156:
        /*0004*/ 	.word	0x00000082


	//----- nvinfo : EIATTR_KPARAM_INFO
	.align		4
.L_1157:
        /*0008*/ 	.byte	0x04, 0x17
        /*000a*/ 	.short	(.L_1159 - .L_1158)
.L_1158:
        /*000c*/ 	.word	0x00000000
        /*0010*/ 	.short	0x0013
        /*0012*/ 	.short	0x0070
        /*0014*/ 	.byte	0x00, 0xf0, 0x11, 0x00


	//----- nvinfo : EIATTR_KPARAM_INFO
	.align		4
.L_1159:
        /*0018*/ 	.byte	0x04, 0x17
        /*001a*/ 	.short	(.L_1161 - .L_1160)
.L_1160:
        /*001c*/ 	.word	0x00000000
        /*0020*/ 	.short	0x0012
        /*0022*/ 	.short	0x0068
        /*0024*/ 	.byte	0x00, 0xf5, 0x21, 0x00


	//----- nvinfo : EIATTR_KPARAM_INFO
	.align		4
.L_1161:
        /*0028*/ 	.byte	0x04, 0x17
        /*002a*/ 	.short	(.L_1163 - .L_1162)
.L_1162:
        /*002c*/ 	.word	0x00000000
        /*0030*/ 	.short	0x0011
        /*0032*/ 	.short	0x0060
        /*0034*/ 	.byte	0x00, 0xf0, 0x05, 0x00


	//----- nvinfo : EIATTR_KPARAM_INFO
	.align		4
.L_1163:
        /*0038*/ 	.byte	0x04, 0x17
        /*003a*/ 	.short	(.L_1165 - .L_1164)
.L_1164:
        /*003c*/ 	.word	0x00000000
        /*0040*/ 	.short	0x0010
        /*0042*/ 	.short	0x005c
        /*0044*/ 	.byte	0x00, 0xf0, 0x11, 0x00


	//----- nvinfo : EIATTR_KPARAM_INFO
	.align		4
.L_1165:
        /*0048*/ 	.byte	0x04, 0x17
        /*004a*/ 	.short	(.L_1167 - .L_1166)
.L_1166:
        /*004c*/ 	.word	0x00000000
        /*0050*/ 	.short	0x000f
        /*0052*/ 	.short	0x0058
        /*0054*/ 	.byte	0x00, 0xf0, 0x11, 0x00


	//----- nvinfo : EIATTR_KPARAM_INFO
	.align		4
.L_1167:
        /*0058*/ 	.byte	0x04, 0x17
        /*005a*/ 	.short	(.L_1169 - .L_1168)
.L_1168:
        /*005c*/ 	.word	0x00000000
        /*0060*/ 	.short	0x000e
        /*0062*/ 	.short	0x0054
        /*0064*/ 	.byte	0x00, 0xf0, 0x11, 0x00


	//----- nvinfo : EIATTR_KPARAM_INFO
	.align		4
.L_1169:
        /*0068*/ 	.byte	0x04, 0x17
        /*006a*/ 	.short	(.L_1171 - .L_1170)
.L_1170:
        /*006c*/ 	.word	0x00000000
        /*0070*/ 	.short	0x000d
        /*0072*/ 	.short	0x0050
        /*0074*/ 	.byte	0x00, 0xf0, 0x11, 0x00


	//----- nvinfo : EIATTR_KPARAM_INFO
	.align		4
.L_1171:
        /*0078*/ 	.byte	0x04, 0x17
        /*007a*/ 	.short	(.L_1173 - .L_1172)
.L_1172:
        /*007c*/ 	.word	0x00000000
        /*0080*/ 	.short	0x000c
        /*0082*/ 	.short	0x004c
        /*0084*/ 	.byte	0x00, 0xf0, 0x11, 0x00


	//----- nvinfo : EIATTR_KPARAM_INFO
	.align		4
.L_1173:
        /*0088*/ 	.byte	0x04, 0x17
        /*008a*/ 	.short	(.L_1175 - .L_1174)
.L_1174:
        /*008c*/ 	.word	0x00000000
        /*0090*/ 	.short	0x000b
        /*0092*/ 	.short	0x0048
        /*0094*/ 	.byte	0x00, 0xf0, 0x11, 0x00


	//----- nvinfo : EIATTR_KPARAM_INFO
	.align		4
.L_1175:
        /*0098*/ 	.byte	0x04, 0x17
        /*009a*/ 	.short	(.L_1177 - .L_1176)
.L_1176:
        /*009c*/ 	.word	0x00000000
        /*00a0*/ 	.short	0x000a
        /*00a2*/ 	.short	0x0040
        /*00a4*/ 	.byte	0x00, 0xf5, 0x21, 0x00


	//----- nvinfo : EIATTR_KPARAM_INFO
	.align		4
.L_1177:
        /*00a8*/ 	.byte	0x04, 0x17
        /*00aa*/ 	.short	(.L_1179 - .L_1178)
.L_1178:
        /*00ac*/ 	.word	0x00000000
        /*00b0*/ 	.short	0x0009
        /*00b2*/ 	.short	0x0038
        /*00b4*/ 	.byte	0x00, 0xf5, 0x21, 0x00


	//----- nvinfo : EIATTR_KPARAM_INFO
	.align		4
.L_1179:
        /*00b8*/ 	.byte	0x04, 0x17
        /*00ba*/ 	.short	(.L_1181 - .L_1180)
.L_1180:
        /*00bc*/ 	.word	0x00000000
        /*00c0*/ 	.short	0x0008
        /*00c2*/ 	.short	0x0034
        /*00c4*/ 	.byte	0x00, 0xf0, 0x11, 0x00


	//----- nvinfo : EIATTR_KPARAM_INFO
	.align		4
.L_1181:
        /*00c8*/ 	.byte	0x04, 0x17
        /*00ca*/ 	.short	(.L_1183 - .L_1182)
.L_1182:
        /*00cc*/ 	.word	0x00000000
        /*00d0*/ 	.short	0x0007
        /*00d2*/ 	.short	0x0030
        /*00d4*/ 	.byte	0x00, 0xf0, 0x11, 0x00


	//----- nvinfo : EIATTR_KPARAM_INFO
	.align		4
.L_1183:
        /*00d8*/ 	.byte	0x04, 0x17
        /*00da*/ 	.short	(.L_1185 - .L_1184)
.L_1184:
        /*00dc*/ 	.word	0x00000000
        /*00e0*/ 	.short	0x0006
        /*00e2*/ 	.short	0x002c
        /*00e4*/ 	.byte	0x00, 0xf0, 0x11, 0x00


	//----- nvinfo : EIATTR_KPARAM_INFO
	.align		4
.L_1185:
        /*00e8*/ 	.byte	0x04, 0x17
        /*00ea*/ 	.short	(.L_1187 - .L_1186)
.L_1186:
        /*00ec*/ 	.word	0x00000000
        /*00f0*/ 	.short	0x0005
        /*00f2*/ 	.short	0x0028
        /*00f4*/ 	.byte	0x00, 0xf0, 0x11, 0x00


	//----- nvinfo : EIATTR_KPARAM_INFO
	.align		4
.L_1187:
        /*00f8*/ 	.byte	0x04, 0x17
        /*00fa*/ 	.short	(.L_1189 - .L_1188)
.L_1188:
        /*00fc*/ 	.word	0x00000000
        /*0100*/ 	.short	0x0004
        /*0102*/ 	.short	0x0020
        /*0104*/ 	.byte	0x00, 0xf5, 0x21, 0x00


	//----- nvinfo : EIATTR_KPARAM_INFO
	.align		4
.L_1189:
        /*0108*/ 	.byte	0x04, 0x17
        /*010a*/ 	.short	(.L_1191 - .L_1190)
.L_1190:
        /*010c*/ 	.word	0x00000000
        /*0110*/ 	.short	0x0003
        /*0112*/ 	.short	0x0018
        /*0114*/ 	.byte	0x00, 0xf5, 0x21, 0x00


	//----- nvinfo : EIATTR_KPARAM_INFO
	.align		4
.L_1191:
        /*0118*/ 	.byte	0x04, 0x17
        /*011a*/ 	.short	(.L_1193 - .L_1192)
.L_1192:
        /*011c*/ 	.word	0x00000000
        /*0120*/ 	.short	0x0002
        /*0122*/ 	.short	0x0010
        /*0124*/ 	.byte	0x00, 0xf5, 0x21, 0x00


	//----- nvinfo : EIATTR_KPARAM_INFO
	.align		4
.L_1193:
        /*0128*/ 	.byte	0x04, 0x17
        /*012a*/ 	.short	(.L_1195 - .L_1194)
.L_1194:
        /*012c*/ 	.word	0x00000000
        /*0130*/ 	.short	0x0001
        /*0132*/ 	.short	0x0008
        /*0134*/ 	.byte	0x00, 0xf5, 0x21, 0x00


	//----- nvinfo : EIATTR_KPARAM_INFO
	.align		4
.L_1195:
        /*0138*/ 	.byte	0x04, 0x17
        /*013a*/ 	.short	(.L_1197 - .L_1196)
.L_1196:
        /*013c*/ 	.word	0x00000000
        /*0140*/ 	.short	0x0000
        /*0142*/ 	.short	0x0000
        /*0144*/ 	.byte	0x00, 0xf5, 0x21, 0x00


	//----- nvinfo : EIATTR_SPARSE_MMA_MASK
	.align		4
.L_1197:
        /*0148*/ 	.byte	0x03, 0x50
        /*014a*/ 	.short	0x0000


	//----- nvinfo : EIATTR_MAXREG_COUNT
	.align		4
        /*014c*/ 	.byte	0x03, 0x1b
        /*014e*/ 	.short	0x00ff


	//----- nvinfo : EIATTR_NUM_BARRIERS
	.align		4
        /*0150*/ 	.byte	0x02, 0x4c
        /*0152*/ 	.byte	0x01
	.zero		1


	//----- nvinfo : EIATTR_MERCURY_ISA_VERSION
	.align		4
        /*0154*/ 	.byte	0x03, 0x5f
        /*0156*/ 	.short	0x0101


	//----- nvinfo : EIATTR_VRC_CTA_INIT_COUNT
	.align		4
        /*0158*/ 	.byte	0x02, 0x4a
	.zero		1
	.zero		1


	//----- nvinfo : EIATTR_EXIT_INSTR_OFFSETS
	.align		4
        /*015c*/ 	.byte	0x04, 0x1c
        /*015e*/ 	.short	(.L_1199 - .L_1198)


	//   ....[0]....
.L_1198:
        /*0160*/ 	.word	0x00000060


	//   ....[1]....
        /*0164*/ 	.word	0x00000280


	//   ....[2]....
        /*0168*/ 	.word	0x00000e50


	//   ....[3]....
        /*016c*/ 	.word	0x0000c110


	//   ....[4]....
        /*0170*/ 	.word	0x0000c360


	//   ....[5]....
        /*0174*/ 	.word	0x0000c5b0


	//   ....[6]....
        /*0178*/ 	.word	0x0000c700


	//   ....[7]....
        /*017c*/ 	.word	0x0000c790


	//   ....[8]....
        /*0180*/ 	.word	0x0000c7d0


	//----- nvinfo : EIATTR_CRS_STACK_SIZE
	.align		4
.L_1199:
        /*0184*/ 	.byte	0x04, 0x1e
        /*0186*/ 	.short	(.L_1201 - .L_1200)
.L_1200:
        /*0188*/ 	.word	0x00000000


	//----- nvinfo : EIATTR_CBANK_PARAM_SIZE
	.align		4
.L_1201:
        /*018c*/ 	.byte	0x03, 0x19
        /*018e*/ 	.short	0x0074


	//----- nvinfo : EIATTR_PARAM_CBANK
	.align		4
        /*0190*/ 	.byte	0x04, 0x0a
        /*0192*/ 	.short	(.L_1203 - .L_1202)
	.align		4
.L_1202:
        /*0194*/ 	.word	index@(.nv.constant0._Z23gemm_half_q_half_kernelILi4ELi160ELb1ELb1ELi32EEvPK6__halfPKjS4_S2_PS0_iiiiPKtS7_iiiiiibS2_i)
        /*0198*/ 	.short	0x0380
        /*019a*/ 	.short	0x0074


	//----- nvinfo : EIATTR_SW_WAR
	.align		4
.L_1203:
        /*019c*/ 	.byte	0x04, 0x36
        /*019e*/ 	.short	(.L_1205 - .L_1204)
.L_1204:
        /*01a0*/ 	.word	0x00000008
.L_1205:


//--------------------- .nv.info._Z23gemm_half_q_half_kernelILi4ELi40ELb1ELb1ELi32EEvPK6__halfPKjS4_S2_PS0_iiiiPKtS7_iiiiiibS2_i --------------------------
	.section	.nv.info._Z23gemm_half_q_half_kernelILi4ELi40ELb1ELb1ELi32EEvPK6__halfPKjS4_S2_PS0_iiiiPKtS7_iiiiiibS2_i,"",@"SHT_CUDA_INFO"
	.sectionflags	@""
	.align	4


	//----- nvinfo : EIATTR_CUDA_API_VERSION
	.align		4
        /*0000*/ 	.byte	0x04, 0x37
        /*0002*/ 	.short	(.L_1207 - .L_1206)
.L_1206:
        /*0004*/ 	.word	0x00000082


	//----- nvinfo : EIATTR_KPARAM_INFO
	.align		4
.L_1207:
        /*0008*/ 	.byte	0x04, 0x17
        /*000a*/ 	.short	(.L_1209 - .L_1208)
.L_1208:
        /*000c*/ 	.word	0x00000000
        /*0010*/ 	.short	0x0013
        /*0012*/ 	.short	0x0070
        /*0014*/ 	.byte	0x00, 0xf0, 0x11, 0x00


	//----- nvinfo : EIATTR_KPARAM_INFO
	.align		4
.L_1209:
        /*0018*/ 	.byte	0x04, 0x17
        /*001a*/ 	.short	(.L_1211 - .L_1210)
.L_1210:
        /*001c*/ 	.word	0x00000000
        /*0020*/ 	.short	0x0012
        /*0022*/ 	.short	0x0068
        /*0024*/ 	.byte	0x00, 0xf5, 0x21, 0x00


	//----- nvinfo : EIATTR_KPARAM_INFO
	.align		4
.L_1211:
        /*0028*/ 	.byte	0x04, 0x17
        /*002a*/ 	.short	(.L_1213 - .L_1212)
.L_1212:
        /*002c*/ 	.word	0x00000000
        /*0030*/ 	.short	0x0011
        /*0032*/ 	.short	0x0060
        /*0034*/ 	.byte	0x00, 0xf0, 0x05, 0x00


	//----- nvinfo : EIATTR_KPARAM_INFO
	.align		4
.L_1213:
        /*0038*/ 	.byte	0x04, 0x17
        /*003a*/ 	.short	(.L_1215 - .L_1214)
.L_1214:
        /*003c*/ 	.word	0x00000000
        /*0040*/ 	.short	0x0010
        /*0042*/ 	.short	0x005c
        /*0044*/ 	.byte	0x00, 0xf0, 0x11, 0x00


	//----- nvinfo : EIATTR_KPARAM_INFO
	.align		4
.L_1215:
        /*0048*/ 	.byte	0x04, 0x17
        /*004a*/ 	.short	(.L_1217 - .L_1216)
.L_1216:
        /*004c*/ 	.word	0x00000000
        /*0050*/ 	.short	0x000f
        /*0052*/ 	.short	0x0058
        /*0054*/ 	.byte	0x00, 0xf0, 0x11, 0x00


	//----- nvinfo : EIATTR_KPARAM_INFO
	.align		4
.L_1217:
        /*0058*/ 	.byte	0x04, 0x17
        /*005a*/ 	.short	(.L_1219 - .L_1218)
.L_1218:
        /*005c*/ 	.word	0x00000000
        /*0060*/ 	.short	0x000e
        /*0062*/ 	.short	0x0054
        /*0064*/ 	.byte	0x00, 0xf0, 0x11, 0x00


	//----- nvinfo : EIATTR_KPARAM_INFO
	.align		4
.L_1219:
        /*0068*/ 	.byte	0x04, 0x17
        /*006a*/ 	.short	(.L_1221 - .L_1220)
.L_1220:
        /*006c*/ 	.word	0x00000000
        /*0070*/ 	.short	0x000d
        /*0072*/ 	.short	0x0050
        /*0074*/ 	.byte	0x00, 0xf0, 0x11, 0x00


	//----- nvinfo : EIATTR_KPARAM_INFO
	.align		4
.L_1221:
        /*0078*/ 	.byte	0x04, 0x17
        /*007a*/ 	.short	(.L_1223 - .L_1222)
.L_1222:
        /*007c*/ 	.word	0x00000000
        /*0080*/ 	.short	0x000c
        /*0082*/ 	.short	0x004c
        /*0084*/ 	.byte	0x00, 0xf0, 0x11, 0x00


	//----- nvinfo : EIATTR_KPARAM_INFO
	.align		4
.L_1223:
        /*0088*/ 	.byte	0x04, 0x17
        /*008a*/ 	.short	(.L_1225 - .L_1224)
.L_1224:
        /*008c*/ 	.word	0x00000000
        /*0090*/ 	.short	0x000b
        /*0092*/ 	.short	0x0048
        /*0094*/ 	.byte	0x00, 0xf0, 0x11, 0x00


	//----- nvinfo : EIATTR_KPARAM_INFO
	.align		4
.L_1225:
        /*0098*/ 	.byte	0x04, 0x17
        /*009a*/ 	.short	(.L_1227 - .L_1226)
.L_1226:
        /*009c*/ 	.word	0x00000000
        /*00a0*/ 	.short	0x000a
        /*00a2*/ 	.short	0x0040
        /*00a4*/ 	.byte	0x00, 0xf5, 0x21, 0x00


	//----- nvinfo : EIATTR_KPARAM_INFO
	.align		4
.L_1227:
        /*00a8*/ 	.byte	0x04, 0x17
        /*00aa*/ 	.short	(.L_1229 - .L_1228)
.L_1228:
        /*00ac*/ 	.word	0x00000000
        /*00b0*/ 	.short	0x0009
        /*00b2*/ 	.short	0x0038
        /*00b4*/ 	.byte	0x00, 0xf5, 0x21, 0x00


	//----- nvinfo : EIATTR_KPARAM_INFO
	.align		4
.L_1229:
        /*00b8*/ 	.byte	0x04, 0x17
        /*00ba*/ 	.short	(.L_1231 - .L_1230)
.L_1230:
        /*00bc*/ 	.word	0x00000000
        /*00c0*/ 	.short	0x0008
        /*00c2*/ 	.short	0x0034
        /*00c4*/ 	.byte	0x00, 0xf0, 0x11, 0x00


	//----- nvinfo : EIATTR_KPARAM_INFO
	.align		4
.L_1231:
        /*00c8*/ 	.byte	0x04, 0x17
        /*00ca*/ 	.short	(.L_1233 - .L_1232)
.L_1232:
        /*00cc*/ 	.word	0x00000000
        /*00d0*/ 	.short	0x0007
        /*00d2*/ 	.short	0x0030
        /*00d4*/ 	.byte	0x00, 0xf0, 0x11, 0x00


	//----- nvinfo : EIATTR_KPARAM_INFO
	.align		4
.L_1233:
        /*00d8*/ 	.byte	0x04, 0x17
        /*00da*/ 	.short	(.L_1235 - .L_1234)
.L_1234:
        /*00dc*/ 	.word	0x00000000
        /*00e0*/ 	.short	0x0006
        /*00e2*/ 	.short	0x002c
        /*00e4*/ 	.byte	0x00, 0xf0, 0x11, 0x00


	//----- nvinfo : EIATTR_KPARAM_INFO
	.align		4
.L_1235:
        /*00e8*/ 	.byte	0x04, 0x17
        /*00ea*/ 	.short	(.L_1237 - .L_1236)
.L_1236:
        /*00ec*/ 	.word	0x00000000
        /*00f0*/ 	.short	0x0005
        /*00f2*/ 	.short	0x0028
        /*00f4*/ 	.byte	0x00, 0xf0, 0x11, 0x00


	//----- nvinfo : EIATTR_KPARAM_INFO
	.align		4
.L_1237:
        /*00f8*/ 	.byte	0x04, 0x17
        /*00fa*/ 	.short	(.L_1239 - .L_1238)
.L_1238:
        /*00fc*/ 	.word	0x00000000
        /*0100*/ 	.short	0x0004
        /*0102*/ 	.short	0x0020
        /*0104*/ 	.byte	0x00, 0xf5, 0x21, 0x00


	//----- nvinfo : EIATTR_KPARAM_INFO
	.align		4
.L_1239:
        /*0108*/ 	.byte	0x04, 0x17
        /*010a*/ 	.short	(.L_1241 - .L_1240)
.L_1240:
        /*010c*/ 	.word	0x00000000
        /*0110*/ 	.short	0x0003
        /*0112*/ 	.short	0x0018
        /*0114*/ 	.byte	0x00, 0xf5, 0x21, 0x00


	//----- nvinfo : EIATTR_KPARAM_INFO
	.align		4
.L_1241:
        /*0118*/ 	.byte	0x04, 0x17
        /*011a*/ 	.short	(.L_1243 - .L_1242)
.L_1242:
        /*011c*/ 	.word	0x00000000
        /*0120*/ 	.short	0x0002
        /*0122*/ 	.short	0x0010
        /*0124*/ 	.byte	0x00, 0xf5, 0x21, 0x00


	//----- nvinfo : EIATTR_KPARAM_INFO
	.align		4
.L_1243:
        /*0128*/ 	.byte	0x04, 0x17
        /*012a*/ 	.short	(.L_1245 - .L_1244)
.L_1244:
        /*012c*/ 	.word	0x00000000
        /*0130*/ 	.short	0x0001
        /*0132*/ 	.short	0x0008
        /*0134*/ 	.byte	0x00, 0xf5, 0x21, 0x00


	//----- nvinfo : EIATTR_KPARAM_INFO
	.align		4
.L_1245:
        /*0138*/ 	.byte	0x04, 0x17
        /*013a*/ 	.short	(.L_1247 - .L_1246)
.L_1246:
        /*013c*/ 	.word	0x00000000
        /*0140*/ 	.short	0x0000
        /*0142*/ 	.short	0x0000
        /*0144*/ 	.byte	0x00, 0xf5, 0x21, 0x00


	//----- nvinfo : EIATTR_SPARSE_MMA_MASK
	.align		4
.L_1247:
        /*0148*/ 	.byte	0x03, 0x50
        /*014a*/ 	.short	0x0000


	//----- nvinfo : EIATTR_MAXREG_COUNT
	.align		4
        /*014c*/ 	.byte	0x03, 0x1b
        /*014e*/ 	.short	0x00ff


	//----- nvinfo : EIATTR_NUM_BARRIERS
	.align		4
        /*0150*/ 	.byte	0x02, 0x4c
        /*0152*/ 	.byte	0x01
	.zero		1


	//----- nvinfo : EIATTR_MERCURY_ISA_VERSION
	.align		4
        /*0154*/ 	.byte	0x03, 0x5f
        /*0156*/ 	.short	0x0101


	//----- nvinfo : EIATTR_VRC_CTA_INIT_COUNT
	.align		4
        /*0158*/ 	.byte	0x02, 0x4a
	.zero		1
	.zero		1


	//----- nvinfo : EIATTR_EXIT_INSTR_OFFSETS
	.align		4
        /*015c*/ 	.byte	0x04, 0x1c
        /*015e*/ 	.short	(.L_1249 - .L_1248)


	//   ....[0]....
.L_1248:
        /*0160*/ 	.word	0x00000060


	//   ....[1]....
        /*0164*/ 	.word	0x00000270


	//   ....[2]....
        /*0168*/ 	.word	0x00000e40


	//   ....[3]....
        /*016c*/ 	.word	0x0000b360


	//   ....[4]....
        /*0170*/ 	.word	0x0000b5b0


	//   ....[5]....
        /*0174*/ 	.word	0x0000b800


	//   ....[6]....
        /*0178*/ 	.word	0x0000b950


	//   ....[7]....
        /*017c*/ 	.word	0x0000b9e0


	//   ....[8]....
        /*0180*/ 	.word	0x0000ba20


	//----- nvinfo : EIATTR_CRS_STACK_SIZE
	.align		4
.L_1249:
        /*0184*/ 	.byte	0x04, 0x1e
        /*0186*/ 	.short	(.L_1251 - .L_1250)
.L_1250:
        /*0188*/ 	.word	0x00000000


	//----- nvinfo : EIATTR_CBANK_PARAM_SIZE
	.align		4
.L_1251:
        /*018c*/ 	.byte	0x03, 0x19
        /*018e*/ 	.short	0x0074


	//----- nvinfo : EIATTR_PARAM_CBANK
	.align		4
        /*0190*/ 	.byte	0x04, 0x0a
        /*0192*/ 	.short	(.L_1253 - .L_1252)
	.align		4
.L_1252:
        /*0194*/ 	.word	index@(.nv.constant0._Z23gemm_half_q_half_kernelILi4ELi40ELb1ELb1ELi32EEvPK6__halfPKjS4_S2_PS0_iiiiPKtS7_iiiiiibS2_i)
        /*0198*/ 	.short	0x0380
        /*019a*/ 	.short	0x0074


	//----- nvinfo : EIATTR_SW_WAR
	.align		4
.L_1253:
        /*019c*/ 	.byte	0x04, 0x36
        /*019e*/ 	.short	(.L_1255 - .L_1254)
.L_1254:
        /*01a0*/ 	.word	0x00000008
.L_1255:


//--------------------- .nv.info._Z23gemm_half_q_half_kernelILi4ELi10ELb1ELb1ELi32EEvPK6__halfPKjS4_S2_PS0_iiiiPKtS7_iiiiiibS2_i --------------------------
	.section	.nv.info._Z23gemm_half_q_half_kernelILi4ELi10ELb1ELb1ELi32EEvPK6__halfPKjS4_S2_PS0_iiiiPKtS7_iiiiiibS2_i,"",@"SHT_CUDA_INFO"
	.sectionflags	@""
	.align	4


	//----- nvinfo : EIATTR_CUDA_API_VERSION
	.align		4
        /*0000*/ 	.byte	0x04, 0x37
        /*0002*/ 	.short	(.L_1257 - .L_1256)
.L_1256:
        /*0004*/ 	.word	0x00000082


	//----- nvinfo : EIATTR_KPARAM_INFO
	.align		4
.L_1257:
        /*0008*/ 	.byte	0x04, 0x17
        /*000a*/ 	.short	(.L_1259 - .L_1258)
.L_1258:
        /*000c*/ 	.word	0x00000000
        /*0010*/ 	.short	0x0013
        /*0012*/ 	.short	0x0070
        /*0014*/ 	.byte	0x00, 0xf0, 0x11, 0x00


	//----- nvinfo : EIATTR_KPARAM_INFO
	.align		4
.L_1259:
        /*0018*/ 	.byte	0x04, 0x17
        /*001a*/ 	.short	(.L_1261 - .L_1260)
.L_1260:
        /*001c*/ 	.word	0x00000000
        /*0020*/ 	.short	0x0012
        /*0022*/ 	.short	0x0068
        /*0024*/ 	.byte	0x00, 0xf5, 0x21, 0x00


	//----- nvinfo : EIATTR_KPARAM_INFO
	.align		4
.L_1261:
        /*0028*/ 	.byte	0x04, 0x17
        /*002a*/ 	.short	(.L_1263 - .L_1262)
.L_1262:
        /*002c*/ 	.word	0x00000000
        /*0030*/ 	.short	0x0011
        /*0032*/ 	.short	0x0060
        /*0034*/ 	.byte	0x00, 0xf0, 0x05, 0x00


	//----- nvinfo : EIATTR_KPARAM_INFO
	.align		4
.L_1263:
        /*0038*/ 	.byte	0x04, 0x17
        /*003a*/ 	.short	(.L_1265 - .L_1264)
.L_1264:
        /*003c*/ 	.word	0x00000000
        /*0040*/ 	.short	0x0010
        /*0042*/ 	.short	0x005c
        /*0044*/ 	.byte	0x00, 0xf0, 0x11, 0x00


	//----- nvinfo : EIATTR_KPARAM_INFO
	.align		4
.L_1265:
        /*0048*/ 	.byte	0x04, 0x17
        /*004a*/ 	.short	(.L_1267 - .L_1266)
.L_1266:
        /*004c*/ 	.word	0x00000000
        /*0050*/ 	.short	0x000f
        /*0052*/ 	.short	0x0058
        /*0054*/ 	.byte	0x00, 0xf0, 0x11, 0x00


	//----- nvinfo : EIATTR_KPARAM_INFO
	.align		4
.L_1267:
        /*0058*/ 	.byte	0x04, 0x17
        /*005a*/ 	.short	(.L_1269 - .L_1268)
.L_1268:
        /*005c*/ 	.word	0x00000000
        /*0060*/ 	.short	0x000e
        /*0062*/ 	.short	0x0054
        /*0064*/ 	.byte	0x00, 0xf0, 0x11, 0x00


	//----- nvinfo : EIATTR_KPARAM_INFO
	.align		4
.L_1269:
        /*0068*/ 	.byte	0x04, 0x17
        /*006a*/ 	.short	(.L_1271 - .L_1270)
.L_1270:
        /*006c*/ 	.word	0x00000000
        /*0070*/ 	.short	0x000d
        /*0072*/ 	.short	0x0050
        /*0074*/ 	.byte	0x00, 0xf0, 0x11, 0x00


	//----- nvinfo : EIATTR_KPARAM_INFO
	.align		4
.L_1271:
        /*0078*/ 	.byte	0x04, 0x17
        /*007a*/ 	.short	(.L_1273 - .L_1272)
.L_1272:
        /*007c*/ 	.word	0x00000000
        /*0080*/ 	.short	0x000c
        /*0082*/ 	.short	0x004c
        /*0084*/ 	.byte	0x00, 0xf0, 0x11, 0x00


	//----- nvinfo : EIATTR_KPARAM_INFO
	.align		4
.L_1273:
        /*0088*/ 	.byte	0x04, 0x17
        /*008a*/ 	.short	(.L_1275 - .L_1274)
.L_1274:
        /*008c*/ 	.word	0x00000000
        /*0090*/ 	.short	0x000b
        /*0092*/ 	.short	0x0048
        /*0094*/ 	.byte	0x00, 0xf0, 0x11, 0x00


	//----- nvinfo : EIATTR_KPARAM_INFO
	.align		4
.L_1275:
        /*0098*/ 	.byte	0x04, 0x17
        /*009a*/ 	.short	(.L_1277 - .L_1276)
.L_1276:
        /*009c*/ 	.word	0x00000000
        /*00a0*/ 	.short	0x000a
        /*00a2*/ 	.short	0x0040
        /*00a4*/ 	.byte	0x00, 0xf5, 0x21, 0x00


	//----- nvinfo : EIATTR_KPARAM_INFO
	.align		4
.L_1277:
        /*00a8*/ 	.byte	0x04, 0x17
        /*00aa*/ 	.short	(.L_1279 - .L_1278)
.L_1278:
        /*00ac*/ 	.word	0x00000000
        /*00b0*/ 	.short	0x0009
        /*00b2*/ 	.short	0x0038
        /*00b4*/ 	.byte	0x00, 0xf5, 0x21, 0x00


	//----- nvinfo : EIATTR_KPARAM_INFO
	.align		4
.L_1279:
        /*00b8*/ 	.byte	0x04, 0x17
        /*00ba*/ 	.short	(.L_1281 - .L_1280)
.L_1280:
        /*00bc*/ 	.word	0x00000000
        /*00c0*/ 	.short	0x0008
        /*00c2*/ 	.short	0x0034
        /*00c4*/ 	.byte	0x00, 0xf0, 0x11, 0x00


	//----- nvinfo : EIATTR_KPARAM_INFO
	.align		4
.L_1281:
        /*00c8*/ 	.byte	0x04, 0x17
        /*00ca*/ 	.short	(.L_1283 - .L_1282)
.L_1282:
        /*00cc*/ 	.word	0x00000000
        /*00d0*/ 	.short	0x0007
        /*00d2*/ 	.short	0x0030
        /*00d4*/ 	.byte	0x00, 0xf0, 0x11, 0x00


	//----- nvinfo : EIATTR_KPARAM_INFO
	.align		4
.L_1283:
        /*00d8*/ 	.byte	0x04, 0x17
        /*00da*/ 	.short	(.L_1285 - .L_1284)
.L_1284:
        /*00dc*/ 	.word	0x00000000
        /*00e0*/ 	.short	0x0006
        /*00e2*/ 	.short	0x002c
        /*00e4*/ 	.byte	0x00, 0xf0, 0x11, 0x00


	//----- nvinfo : EIATTR_KPARAM_INFO
	.align		4
.L_1285:
        /*00e8*/ 	.byte	0x04, 0x17
        /*00ea*/ 	.short	(.L_1287 - .L_1286)
.L_1286:
        /*00ec*/ 	.word	0x00000000
        /*00f0*/ 	.short	0x0005
        /*00f2*/ 	.short	0x0028
        /*00f4*/ 	.byte	0x00, 0xf0, 0x11, 0x00


	//----- nvinfo : EIATTR_KPARAM_INFO
	.align		4
.L_1287:
        /*00f8*/ 	.byte	0x04, 0x17
        /*00fa*/ 	.short	(.L_1289 - .L_1288)
.L_1288:
        /*00fc*/ 	.word	0x00000000
        /*0100*/ 	.short	0x0004
        /*0102*/ 	.short	0x0020
        /*0104*/ 	.byte	0x00, 0xf5, 0x21, 0x00


	//----- nvinfo : EIATTR_KPARAM_INFO
	.align		4
.L_1289:
        /*0108*/ 	.byte	0x04, 0x17
        /*010a*/ 	.short	(.L_1291 - .L_1290)
.L_1290:
        /*010c*/ 	.word	0x00000000
        /*0110*/ 	.short	0x0003
        /*0112*/ 	.short	0x0018
        /*0114*/ 	.byte	0x00, 0xf5, 0x21, 0x00


	//----- nvinfo : EIATTR_KPARAM_INFO
	.align		4
.L_1291:
        /*0118*/ 	.byte	0x04, 0x17
        /*011a*/ 	.short	(.L_1293 - .L_1292)
.L_1292:
        /*011c*/ 	.word	0x00000000
        /*0120*/ 	.short	0x0002
        /*0122*/ 	.short	0x0010
        /*0124*/ 	.byte	0x00, 0xf5, 0x21, 0x00


	//----- nvinfo : EIATTR_KPARAM_INFO
	.align		4
.L_1293:
        /*0128*/ 	.byte	0x04, 0x17
        /*012a*/ 	.short	(.L_1295 - .L_1294)
.L_1294:
        /*012c*/ 	.word	0x00000000
        /*0130*/ 	.short	0x0001
        /*0132*/ 	.short	0x0008
        /*0134*/ 	.byte	0x00, 0xf5, 0x21, 0x00


	//----- nvinfo : EIATTR_KPARAM_INFO
	.align		4
.L_1295:
        /*0138*/ 	.byte	0x04, 0x17
        /*013a*/ 	.short	(.L_1297 - .L_1296)
.L_1296:
        /*013c*/ 	.word	0x00000000
        /*0140*/ 	.short	0x0000
        /*0142*/ 	.short	0x0000
        /*0144*/ 	.byte	0x00, 0xf5, 0x21, 0x00


	//----- nvinfo : EIATTR_SPARSE_MMA_MASK
	.align		4
.L_1297:
        /*0148*/ 	.byte	0x03, 0x50
        /*014a*/ 	.short	0x0000


	//----- nvinfo : EIATTR_MAXREG_COUNT
	.align		4
        /*014c*/ 	.byte	0x03, 0x1b
        /*014e*/ 	.short	0x00ff


	//----- nvinfo : EIATTR_NUM_BARRIERS
	.align		4
        /*0150*/ 	.byte	0x02, 0x4c
        /*0152*/ 	.byte	0x01
	.zero		1


	//----- nvinfo : EIATTR_MERCURY_ISA_VERSION
	.align		4
        /*0154*/ 	.byte	0x03, 0x5f
        /*0156*/ 	.short	0x0101


	//----- nvinfo : EIATTR_VRC_CTA_INIT_COUNT
	.align		4
        /*0158*/ 	.byte	0x02, 0x4a
	.zero		1
	.zero		1


	//----- nvinfo : EIATTR_EXIT_INSTR_OFFSETS
	.align		4
        /*015c*/ 	.byte	0x04, 0x1c
        /*015e*/ 	.short	(.L_1299 - .L_1298)


	//   ....[0]....
.L_1298:
        /*0160*/ 	.word	0x00000050


	//   ....[1]....
        /*0164*/ 	.word	0x00000270


	//   ....[2]....
        /*0168*/ 	.word	0x00000e40


	//   ....[3]....
        /*016c*/ 	.word	0x00009cc0


	//   ....[4]....
        /*0170*/ 	.word	0x00009f10


	//   ....[5]....
        /*0174*/ 	.word	0x0000a160


	//   ....[6]....
        /*0178*/ 	.word	0x0000a2b0


	//   ....[7]....
        /*017c*/ 	.word	0x0000a340


	//   ....[8]....
        /*0180*/ 	.word	0x0000a380


	//----- nvinfo : EIATTR_CRS_STACK_SIZE
	.align		4
.L_1299:
        /*0184*/ 	.byte	0x04, 0x1e
        /*0186*/ 	.short	(.L_1301 - .L_1300)
.L_1300:
        /*0188*/ 	.word	0x00000000


	//----- nvinfo : EIATTR_CBANK_PARAM_SIZE
	.align		4
.L_1301:
        /*018c*/ 	.byte	0x03, 0x19
        /*018e*/ 	.short	0x0074


	//----- nvinfo : EIATTR_PARAM_CBANK
	.align		4
        /*0190*/ 	.byte	0x04, 0x0a
        /*0192*/ 	.short	(.L_1303 - .L_1302)
	.align		4
.L_1302:
        /*0194*/ 	.word	index@(.nv.constant0._Z23gemm_half_q_half_kernelILi4ELi10ELb1ELb1ELi32EEvPK6__halfPKjS4_S2_PS0_iiiiPKtS7_iiiiiibS2_i)
        /*0198*/ 	.short	0x0380
        /*019a*/ 	.short	0x0074


	//----- nvinfo : EIATTR_SW_WAR
	.align		4
.L_1303:
        /*019c*/ 	.byte	0x04, 0x36
        /*019e*/ 	.short	(.L_1305 - .L_1304)
.L_1304:
        /*01a0*/ 	.word	0x00000008
.L_1305:


//--------------------- .nv.info._Z23gemm_half_q_half_kernelILi4ELi172ELb1ELb1ELi32EEvPK6__halfPKjS4_S2_PS0_iiiiPKtS7_iiiiiibS2_i --------------------------
	.section	.nv.info._Z23gemm_half_q_half_kernelILi4ELi172ELb1ELb1ELi32EEvPK6__halfPKjS4_S2_PS0_iiiiPKtS7_iiiiiibS2_i,"",@"SHT_CUDA_INFO"
	.sectionflags	@""
	.align	4


	//----- nvinfo : EIATTR_CUDA_API_VERSION
	.align		4
        /*0000*/ 	.byte	0x04, 0x37
        /*0002*/ 	.short	(.L_1307 - .L_1306)
.L_1306:
        /*0004*/ 	.word	0x00000082


	//----- nvinfo : EIATTR_KPARAM_INFO
	.align		4
.L_1307:
        /*0008*/ 	.byte	0x04, 0x17
        /*000a*/ 	.short	(.L_1309 - .L_1308)
.L_1308:
        /*000c*/ 	.word	0x00000000
        /*0010*/ 	.short	0x0013
        /*0012*/ 	.short	0x0070
        /*0014*/ 	.byte	0x00, 0xf0, 0x11, 0x00


	//----- nvinfo : EIATTR_KPARAM_INFO
	.align		4
.L_1309:
        /*0018*/ 	.byte	0x04, 0x17
        /*001a*/ 	.short	(.L_1311 - .L_1310)
.L_1310:
        /*001c*/ 	.word	0x00000000
        /*0020*/ 	.short	0x0012
        /*0022*/ 	.short	0x0068
        /*0024*/ 	.byte	0x00, 0xf5, 0x21, 0x00


	//----- nvinfo : EIATTR_KPARAM_INFO
	.align		4
.L_1311:
        /*0028*/ 	.byte	0x04, 0x17
        /*002a*/ 	.short	(.L_1313 - .L_1312)
.L_1312:
        /*002c*/ 	.word	0x00000000
        /*0030*/ 	.short	0x0011
        /*0032*/ 	.short	0x0060
        /*0034*/ 	.byte	0x00, 0xf0, 0x05, 0x00


	//----- nvinfo : EIATTR_KPARAM_INFO
	.align		4
.L_1313:
        /*0038*/ 	.byte	0x04, 0x17
        /*003a*/ 	.short	(.L_1315 - .L_1314)
.L_1314:
        /*003c*/ 	.word	0x00000000
        /*0040*/ 	.short	0x0010
        /*0042*/ 	.short	0x005c
        /*0044*/ 	.byte	0x00, 0xf0, 0x11, 0x00


	//----- nvinfo : EIATTR_KPARAM_INFO
	.align		4
.L_1315:
        /*0048*/ 	.byte	0x04, 0x17
        /*004a*/ 	.short	(.L_1317 - .L_1316)
.L_1316:
        /*004c*/ 	.word	0x00000000
        /*0050*/ 	.short	0x000f
        /*0052*/ 	.short	0x0058
        /*0054*/ 	.byte	0x00, 0xf0, 0x11, 0x00


	//----- nvinfo : EIATTR_KPARAM_INFO
	.align		4
.L_1317:
        /*0058*/ 	.byte	0x04, 0x17
        /*005a*/ 	.short	(.L_1319 - .L_1318)
.L_1318:
        /*005c*/ 	.word	0x00000000
        /*0060*/ 	.short	0x000e
        /*0062*/ 	.short	0x0054
        /*0064*/ 	.byte	0x00, 0xf0, 0x11, 0x00


	//----- nvinfo : EIATTR_KPARAM_INFO
	.align		4
.L_1319:
        /*0068*/ 	.byte	0x04, 0x17
        /*006a*/ 	.short	(.L_1321 - .L_1320)
.L_1320:
        /*006c*/ 	.word	0x00000000
        /*0070*/ 	.short	0x000d
        /*0072*/ 	.short	0x0050
        /*0074*/ 	.byte	0x00, 0xf0, 0x11, 0x00


	//----- nvinfo : EIATTR_KPARAM_INFO
	.align		4
.L_1321:
        /*0078*/ 	.byte	0x04, 0x17
        /*007a*/ 	.short	(.L_1323 - .L_1322)
.L_1322:
        /*007c*/ 	.word	0x00000000
        /*0080*/ 	.short	0x000c
        /*0082*/ 	.short	0x004c
        /*0084*/ 	.byte	0x00, 0xf0, 0x11, 0x00


	//----- nvinfo : EIATTR_KPARAM_INFO
	.align		4
.L_1323:
        /*0088*/ 	.byte	0x04, 0x17
        /*008a*/ 	.short	(.L_1325 - .L_1324)
.L_1324:
        /*008c*/ 	.word	0x00000000
        /*0090*/ 	.short	0x000b
        /*0092*/ 	.short	0x0048
        /*0094*/ 	.byte	0x00, 0xf0, 0x11, 0x00


	//----- nvinfo : EIATTR_KPARAM_INFO
	.align		4
.L_1325:
        /*0098*/ 	.byte	0x04, 0x17
        /*009a*/ 	.short	(.L_1327 - .L_1326)
.L_1326:
        /*009c*/ 	.word	0x00000000
        /*00a0*/ 	.short	0x000a
        /*00a2*/ 	.short	0x0040
        /*00a4*/ 	.byte	0x00, 0xf5, 0x21, 0x00


	//----- nvinfo : EIATTR_KPARAM_INFO
	.align		4
.L_1327:
        /*00a8*/ 	.byte	0x04, 0x17
        /*00aa*/ 	.short	(.L_1329 - .L_1328)
.L_1328:
        /*00ac*/ 	.word	0x00000000
        /*00b0*/ 	.short	0x0009
        /*00b2*/ 	.short	0x0038
        /*00b4*/ 	.byte	0x00, 0xf5, 0x21, 0x00


	//----- nvinfo : EIATTR_KPARAM_INFO
	.align		4
.L_1329:
        /*00b8*/ 	.byte	0x04, 0x17
        /*00ba*/ 	.short	(.L_1331 - .L_1330)
.L_1330:
        /*00bc*/ 	.word	0x00000000
        /*00c0*/ 	.short	0x0008
        /*00c2*/ 	.short	0x0034
        /*00c4*/ 	.byte	0x00, 0xf0, 0x11, 0x00


	//----- nvinfo : EIATTR_KPARAM_INFO
	.align		4
.L_1331:
        /*00c8*/ 	.byte	0x04, 0x17
        /*00ca*/ 	.short	(.L_1333 - .L_1332)
.L_1332:
        /*00cc*/ 	.word	0x00000000
        /*00d0*/ 	.short	0x0007
        /*00d2*/ 	.short	0x0030
        /*00d4*/ 	.byte	0x00, 0xf0, 0x11, 0x00


	//----- nvinfo : EIATTR_KPARAM_INFO
	.align		4
.L_1333:
        /*00d8*/ 	.byte	0x04, 0x17
        /*00da*/ 	.short	(.L_1335 - .L_1334)
.L_1334:
        /*00dc*/ 	.word	0x00000000
        /*00e0*/ 	.short	0x0006
        /*00e2*/ 	.short	0x002c
        /*00e4*/ 	.byte	0x00, 0xf0, 0x11, 0x00


	//----- nvinfo : EIATTR_KPARAM_INFO
	.align		4
.L_1335:
        /*00e8*/ 	.byte	0x04, 0x17
        /*00ea*/ 	.short	(.L_1337 - .L_1336)
.L_1336:
        /*00ec*/ 	.word	0x00000000
        /*00f0*/ 	.short	0x0005
        /*00f2*/ 	.short	0x0028
        /*00f4*/ 	.byte	0x00, 0xf0, 0x11, 0x00


	//----- nvinfo : EIATTR_KPARAM_INFO
	.align		4
.L_1337:
        /*00f8*/ 	.byte	0x04, 0x17
        /*00fa*/ 	.short	(.L_1339 - .L_1338)
.L_1338:
        /*00fc*/ 	.word	0x00000000
        /*0100*/ 	.short	0x0004
        /*0102*/ 	.short	0x0020
        /*0104*/ 	.byte	0x00, 0xf5, 0x21, 0x00


	//----- nvinfo : EIATTR_KPARAM_INFO
	.align		4
.L_1339:
        /*0108*/ 	.byte	0x04, 0x17
        /*010a*/ 	.short	(.L_1341 - .L_1340)
.L_1340:
        /*010c*/ 	.word	0x00000000
        /*0110*/ 	.short	0x0003
        /*0112*/ 	.short	0x0018
        /*0114*/ 	.byte	0x00, 0xf5, 0x21, 0x00


	//----- nvinfo : EIATTR_KPARAM_INFO
	.align		4
.L_1341:
        /*0118*/ 	.byte	0x04, 0x17
        /*011a*/ 	.short	(.L_1343 - .L_1342)
.L_1342:
        /*011c*/ 	.word	0x00000000
        /*0120*/ 	.short	0x0002
        /*0122*/ 	.short	0x0010
        /*0124*/ 	.byte	0x00, 0xf5, 0x21, 0x00


	//----- nvinfo : EIATTR_KPARAM_INFO
	.align		4
.L_1343:
        /*0128*/ 	.byte	0x04, 0x17
        /*012a*/ 	.short	(.L_1345 - .L_1344)
.L_1344:
        /*012c*/ 	.word	0x00000000
        /*0130*/ 	.short	0x0001
        /*0132*/ 	.short	0x0008
        /*0134*/ 	.byte	0x00, 0xf5, 0x21, 0x00


	//----- nvinfo : EIATTR_KPARAM_INFO
	.align		4
.L_1345:
        /*0138*/ 	.byte	0x04, 0x17
        /*013a*/ 	.short	(.L_1347 - .L_1346)
.L_1346:
        /*013c*/ 	.word	0x00000000
        /*0140*/ 	.short	0x0000
        /*0142*/ 	.short	0x0000
        /*0144*/ 	.byte	0x00, 0xf5, 0x21, 0x00


	//----- nvinfo : EIATTR_SPARSE_MMA_MASK
	.align		4
.L_1347:
        /*0148*/ 	.byte	0x03, 0x50
        /*014a*/ 	.short	0x0000


	//----- nvinfo : EIATTR_MAXREG_COUNT
	.align		4
        /*014c*/ 	.byte	0x03, 0x1b
        /*014e*/ 	.short	0x00ff


	//----- nvinfo : EIATTR_NUM_BARRIERS
	.align		4
        /*0150*/ 	.byte	0x02, 0x4c
        /*0152*/ 	.byte	0x01
	.zero		1


	//----- nvinfo : EIATTR_MERCURY_ISA_VERSION
	.align		4
        /*0154*/ 	.byte	0x03, 0x5f
        /*0156*/ 	.short	0x0101


	//----- nvinfo : EIATTR_VRC_CTA_INIT_COUNT
	.align		4
        /*0158*/ 	.byte	0x02, 0x4a
	.zero		1
	.zero		1


	//----- nvinfo : EIATTR_EXIT_INSTR_OFFSETS
	.align		4
        /*015c*/ 	.byte	0x04, 0x1c
        /*015e*/ 	.short	(.L_1349 - .L_1348)


	//   ....[0]....
.L_1348:
        /*0160*/ 	.word	0x00000060


	//   ....[1]....
        /*0164*/ 	.word	0x00000280


	//   ....[2]....
        /*0168*/ 	.word	0x00000e50


	//   ....[3]....
        /*016c*/ 	.word	0x00015060


	//   ....[4]....
        /*0170*/ 	.word	0x000152b0


	//   ....[5]....
        /*0174*/ 	.word	0x00015500


	//   ....[6]....
        /*0178*/ 	.word	0x00015650


	//   ....[7]....
        /*017c*/ 	.word	0x000156e0


	//   ....[8]....
        /*0180*/ 	.word	0x00015720


	//----- nvinfo : EIATTR_CRS_STACK_SIZE
	.align		4
.L_1349:
        /*0184*/ 	.byte	0x04, 0x1e
        /*0186*/ 	.short	(.L_1351 - .L_1350)
.L_1350:
        /*0188*/ 	.word	0x00000000


	//----- nvinfo : EIATTR_CBANK_PARAM_SIZE
	.align		4
.L_1351:
        /*018c*/ 	.byte	0x03, 0x19
        /*018e*/ 	.short	0x0074


	//----- nvinfo : EIATTR_PARAM_CBANK
	.align		4
        /*0190*/ 	.byte	0x04, 0x0a
        /*0192*/ 	.short	(.L_1353 - .L_1352)
	.align		4
.L_1352:
        /*0194*/ 	.word	index@(.nv.constant0._Z23gemm_half_q_half_kernelILi4ELi172ELb1ELb1ELi32EEvPK6__halfPKjS4_S2_PS0_iiiiPKtS7_iiiiiibS2_i)
        /*0198*/ 	.short	0x0380
        /*019a*/ 	.short	0x0074


	//----- nvinfo : EIATTR_SW_WAR
	.align		4
.L_1353:
        /*019c*/ 	.byte	0x04, 0x36
        /*019e*/ 	.short	(.L_1355 - .L_1354)
.L_1354:
        /*01a0*/ 	.word	0x00000008
.L_1355:


//--------------------- .nv.info._Z23gemm_half_q_half_kernelILi4ELi176ELb1ELb1ELi32EEvPK6__halfPKjS4_S2_PS0_iiiiPKtS7_iiiiiibS2_i --------------------------
	.section	.nv.info._Z23gemm_half_q_half_kernelILi4ELi176ELb1ELb1ELi32EEvPK6__halfPKjS4_S2_PS0_iiiiPKtS7_iiiiiibS2_i,"",@"SHT_CUDA_INFO"
	.sectionflags	@""
	.align	4


	//----- nvinfo : EIATTR_CUDA_API_VERSION
	.align		4
        /*0000*/ 	.byte	0x04, 0x37
        /*0002*/ 	.short	(.L_1357 - .L_1356)
.L_1356:
        /*0004*/ 	.word	0x00000082


	//----- nvinfo : EIATTR_KPARAM_INFO
	.align		4
.L_1357:
        /*0008*/ 	.byte	0x04, 0x17
        /*000a*/ 	.short	(.L_1359 - .L_1358)
.L_1358:
        /*000c*/ 	.word	0x00000000
        /*0010*/ 	.short	0x0013
        /*0012*/ 	.short	0x0070
        /*0014*/ 	.byte	0x00, 0xf0, 0x11, 0x00


	//----- nvinfo : EIATTR_KPARAM_INFO
	.align		4
.L_1359:
        /*0018*/ 	.byte	0x04, 0x17
        /*001a*/ 	.short	(.L_1361 - .L_1360)
.L_1360:
        /*001c*/ 	.word	0x00000000
        /*0020*/ 	.short	0x0012
        /*0022*/ 	.short	0x0068
        /*0024*/ 	.byte	0x00, 0xf5, 0x21, 0x00


	//----- nvinfo : EIATTR_KPARAM_INFO
	.align		4
.L_1361:
        /*0028*/ 	.byte	0x04, 0x17
        /*002a*/ 	.short	(.L_1363 - .L_1362)
.L_1362:
        /*002c*/ 	.word	0x00000000
        /*0030*/ 	.short	0x0011
        /*0032*/ 	.short	0x0060
        /*0034*/ 	.byte	0x00, 0xf0, 0x05, 0x00


	//----- nvinfo : EIATTR_KPARAM_INFO
	.align		4
.L_1363:
        /*0038*/ 	.byte	0x04, 0x17
        /*003a*/ 	.short	(.L_1365 - .L_1364)
.L_1364:
        /*003c*/ 	.word	0x00000000
        /*0040*/ 	.short	0x0010
        /*0042*/ 	.short	0x005c
        /*0044*/ 	.byte	0x00, 0xf0, 0x11, 0x00


	//----- nvinfo : EIATTR_KPARAM_INFO
	.align		4
.L_1365:
        /*0048*/ 	.byte	0x04, 0x17
        /*004a*/ 	.short	(.L_1367 - .L_1366)
.L_1366:
        /*004c*/ 	.word	0x00000000
        /*0050*/ 	.short	0x000f
        /*0052*/ 	.short	0x0058
        /*0054*/ 	.byte	0x00, 0xf0, 0x11, 0x00


	//----- nvinfo : EIATTR_KPARAM_INFO
	.align		4
.L_1367:
        /*0058*/ 	.byte	0x04, 0x17
        /*005a*/ 	.short	(.L_1369 - .L_1368)
.L_1368:
        /*005c*/ 	.word	0x00000000
        /*0060*/ 	.short	0x000e
        /*0062*/ 	.short	0x0054
        /*0064*/ 	.byte	0x00, 0xf0, 0x11, 0x00


	//----- nvinfo : EIATTR_KPARAM_INFO
	.align		4
.L_1369:
        /*0068*/ 	.byte	0x04, 0x17
        /*006a*/ 	.short	(.L_1371 - .L_1370)
.L_1370:
        /*006c*/ 	.word	0x00000000
        /*0070*/ 	.short	0x000d
        /*0072*/ 	.short	0x0050
        /*0074*/ 	.byte	0x00, 0xf0, 0x11, 0x00


	//----- nvinfo : EIATTR_KPARAM_INFO
	.align		4
.L_1371:
        /*0078*/ 	.byte	0x04, 0x17
        /*007a*/ 	.short	(.L_1373 - .L_1372)
.L_1372:
        /*007c*/ 	.word	0x00000000
        /*0080*/ 	.short	0x000c
        /*0082*/ 	.short	0x004c
        /*0084*/ 	.byte	0x00, 0xf0, 0x11, 0x00


	//----- nvinfo : EIATTR_KPARAM_INFO
	.align		4
.L_1373:
        /*0088*/ 	.byte	0x04, 0x17
        /*008a*/ 	.short	(.L_1375 - .L_1374)
.L_1374:
        /*008c*/ 	.word	0x00000000
        /*0090*/ 	.short	0x000b
        /*0092*/ 	.short	0x0048
        /*0094*/ 	.byte	0x00, 0xf0, 0x11, 0x00


	//----- nvinfo : EIATTR_KPARAM_INFO
	.align		4
.L_1375:
        /*0098*/ 	.byte	0x04, 0x17
        /*009a*/ 	.short	(.L_1377 - .L_1376)
.L_1376:
        /*009c*/ 	.word	0x00000000
        /*00a0*/ 	.short	0x000a
        /*00a2*/ 	.short	0x0040
        /*00a4*/ 	.byte	0x00, 0xf5, 0x21, 0x00


	//----- nvinfo : EIATTR_KPARAM_INFO
	.align		4
.L_1377:
        /*00a8*/ 	.byte	0x04, 0x17
        /*00aa*/ 	.short	(.L_1379 - .L_1378)
.L_1378:
        /*00ac*/ 	.word	0x00000000
        /*00b0*/ 	.short	0x0009
        /*00b2*/ 	.short	0x0038
        /*00b4*/ 	.byte	0x00, 0xf5, 0x21, 0x00


	//----- nvinfo : EIATTR_KPARAM_INFO
	.align		4
.L_1379:
        /*00b8*/ 	.byte	0x04, 0x17
        /*00ba*/ 	.short	(.L_1381 - .L_1380)
.L_1380:
        /*00bc*/ 	.word	0x00000000
        /*00c0*/ 	.short	0x0008
        /*00c2*/ 	.short	0x0034
        /*00c4*/ 	.byte	0x00, 0xf0, 0x11, 0x00


	//----- nvinfo : EIATTR_KPARAM_INFO
	.align		4
.L_1381:
        /*00c8*/ 	.byte	0x04, 0x17
        /*00ca*/ 	.short	(.L_1383 - .L_1382)
.L_1382:
        /*00cc*/ 	.word	0x00000000
        /*00d0*/ 	.short	0x0007
        /*00d2*/ 	.short	0x0030
        /*00d4*/ 	.byte	0x00, 0xf0, 0x11, 0x00


	//----- nvinfo : EIATTR_KPARAM_INFO
	.align		4
.L_1383:
        /*00d8*/ 	.byte	0x04, 0x17
        /*00da*/ 	.short	(.L_1385 - .L_1384)
.L_1384:
        /*00dc*/ 	.word	0x00000000
        /*00e0*/ 	.short	0x0006
        /*00e2*/ 	.short	0x002c
        /*00e4*/ 	.byte	0x00, 0xf0, 0x11, 0x00


	//----- nvinfo : EIATTR_KPARAM_INFO
	.align		4
.L_1385:
        /*00e8*/ 	.byte	0x04, 0x17
        /*00ea*/ 	.short	(.L_1387 - .L_1386)
.L_1386:
        /*00ec*/ 	.word	0x00000000
        /*00f0*/ 	.short	0x0005
        /*00f2*/ 	.short	0x0028
        /*00f4*/ 	.byte	0x00, 0xf0, 0x11, 0x00


	//----- nvinfo : EIATTR_KPARAM_INFO
	.align		4
.L_1387:
        /*00f8*/ 	.byte	0x04, 0x17
        /*00fa*/ 	.short	(.L_1389 - .L_1388)
.L_1388:
        /*00fc*/ 	.word	0x00000000
        /*0100*/ 	.short	0x0004
        /*0102*/ 	.short	0x0020
        /*0104*/ 	.byte	0x00, 0xf5, 0x21, 0x00


	//----- nvinfo : EIATTR_KPARAM_INFO
	.align		4
.L_1389:
        /*0108*/ 	.byte	0x04, 0x17
        /*010a*/ 	.short	(.L_1391 - .L_1390)
.L_1390:
        /*010c*/ 	.word	0x00000000
        /*0110*/ 	.short	0x0003
        /*0112*/ 	.short	0x0018
        /*0114*/ 	.byte	0x00, 0xf5, 0x21, 0x00


	//----- nvinfo : EIATTR_KPARAM_INFO
	.align		4
.L_1391:
        /*0118*/ 	.byte	0x04, 0x17
        /*011a*/ 	.short	(.L_1393 - .L_1392)
.L_1392:
        /*011c*/ 	.word	0x00000000
        /*0120*/ 	.short	0x0002
        /*0122*/ 	.short	0x0010
        /*0124*/ 	.byte	0x00, 0xf5, 0x21, 0x00


	//----- nvinfo : EIATTR_KPARAM_INFO
	.align		4
.L_1393:
        /*0128*/ 	.byte	0x04, 0x17
        /*012a*/ 	.short	(.L_1395 - .L_1394)
.L_1394:
        /*012c*/ 	.word	0x00000000
        /*0130*/ 	.short	0x0001
        /*0132*/ 	.short	0x0008
        /*0134*/ 	.byte	0x00, 0xf5, 0x21, 0x00


	//----- nvinfo : EIATTR_KPARAM_INFO
	.align		4
.L_1395:
        /*0138*/ 	.byte	0x04, 0x17
        /*013a*/ 	.short	(.L_1397 - .L_1396)
.L_1396:
        /*013c*/ 	.word	0x00000000
        /*0140*/ 	.short	0x0000
        /*0142*/ 	.short	0x0000
        /*0144*/ 	.byte	0x00, 0xf5, 0x21, 0x00


	//----- nvinfo : EIATTR_SPARSE_MMA_MASK
	.align		4
.L_1397:
        /*0148*/ 	.byte	0x03, 0x50
        /*014a*/ 	.short	0x0000


	//----- nvinfo : EIATTR_MAXREG_COUNT
	.align		4
        /*014c*/ 	.byte	0x03, 0x1b
        /*014e*/ 	.short	0x00ff


	//----- nvinfo : EIATTR_NUM_BARRIERS
	.align		4
        /*0150*/ 	.byte	0x02, 0x4c
        /*0152*/ 	.byte	0x01
	.zero		1


	//----- nvinfo : EIATTR_MERCURY_ISA_VERSION
	.align		4
        /*0154*/ 	.byte	0x03, 0x5f
        /*0156*/ 	.short	0x0101


	//----- nvinfo : EIATTR_VRC_CTA_INIT_COUNT
	.align		4
        /*0158*/ 	.byte	0x02, 0x4a
	.zero		1
	.zero		1


	//----- nvinfo : EIATTR_EXIT_INSTR_OFFSETS
	.align		4
        /*015c*/ 	.byte	0x04, 0x1c
        /*015e*/ 	.short	(.L_1399 - .L_1398)


	//   ....[0]....
.L_1398:
        /*0160*/ 	.word	0x00000060


	//   ....[1]....
        /*0164*/ 	.word	0x00000280


	//   ....[2]....
        /*0168*/ 	.word	0x00000e50


	//   ....[3]....
        /*016c*/ 	.word	0x0000e6b0


	//   ....[4]....
        /*0170*/ 	.word	0x0000e900


	//   ....[5]....
        /*0174*/ 	.word	0x0000eb50


	//   ....[6]....
        /*0178*/ 	.word	0x0000eca0


	//   ....[7]....
        /*017c*/ 	.word	0x0000ed30


	//   ....[8]....
        /*0180*/ 	.word	0x0000ed70


	//----- nvinfo : EIATTR_CRS_STACK_SIZE
	.align		4
.L_1399:
        /*0184*/ 	.byte	0x04, 0x1e
        /*0186*/ 	.short	(.L_1401 - .L_1400)
.L_1400:
        /*0188*/ 	.word	0x00000000


	//----- nvinfo : EIATTR_CBANK_PARAM_SIZE
	.align		4
.L_1401:
        /*018c*/ 	.byte	0x03, 0x19
        /*018e*/ 	.short	0x0074


	//----- nvinfo : EIATTR_PARAM_CBANK
	.align		4
        /*0190*/ 	.byte	0x04, 0x0a
        /*0192*/ 	.short	(.L_1403 - .L_1402)
	.align		4
.L_1402:
        /*0194*/ 	.word	index@(.nv.constant0._Z23gemm_half_q_half_kernelILi4ELi176ELb1ELb1ELi32EEvPK6__halfPKjS4_S2_PS0_iiiiPKtS7_iiiiiibS2_i)
        /*0198*/ 	.short	0x0380
        /*019a*/ 	.short	0x0074


	//----- nvinfo : EIATTR_SW_WAR
	.align		4
.L_1403:
        /*019c*/ 	.byte	0x04, 0x36
        /*019e*/ 	.short	(.L_1405 - .L_1404)
.L_1404:
        /*01a0*/ 	.word	0x00000008
.L_1405:


//--------------------- .nv.info._Z23gemm_half_q_half_kernelILi4ELi152ELb1ELb1ELi32EEvPK6__halfPKjS4_S2_PS0_iiiiPKtS7_iiiiiibS2_i --------------------------
	.section	.nv.info._Z23gemm_half_q_half_kernelILi4ELi152ELb1ELb1ELi32EEvPK6__halfPKjS4_S2_PS0_iiiiPKtS7_iiiiiibS2_i,"",@"SHT_CUDA_INFO"
	.sectionflags	@""
	.align	4


	//----- nvinfo : EIATTR_CUDA_API_VERSION
	.align		4
        /*0000*/ 	.byte	0x04, 0x37
        /*0002*/ 	.short	(.L_1407 - .L_1406)
.L_1406:
        /*0004*/ 	.word	0x00000082


	//----- nvinfo : EIATTR_KPARAM_INFO
	.align		4
.L_1407:
        /*0008*/ 	.byte	0x04, 0x17
        /*000a*/ 	.short	(.L_1409 - .L_1408)
.L_1408:
        /*000c*/ 	.word	0x00000000
        /*0010*/ 	.short	0x0013
        /*0012*/ 	.short	0x0070
        /*0014*/ 	.byte	0x00, 0xf0, 0x11, 0x00


	//----- nvinfo : EIATTR_KPARAM_INFO
	.align		4
.L_1409:
        /*0018*/ 	.byte	0x04, 0x17
        /*001a*/ 	.short	(.L_1411 - .L_1410)
.L_1410:
        /*001c*/ 	.word	0x00000000
        /*0020*/ 	.short	0x0012
        /*0022*/ 	.short	0x0068
        /*0024*/ 	.byte	0x00, 0xf5, 0x21, 0x00


	//----- nvinfo : EIATTR_KPARAM_INFO
	.align		4
.L_1411:
        /*0028*/ 	.byte	0x04, 0x17
        /*002a*/ 	.short	(.L_1413 - .L_1412)
.L_1412:
        /*002c*/ 	.word	0x00000000
        /*0030*/ 	.short	0x0011
        /*0032*/ 	.short	0x0060
        /*0034*/ 	.byte	0x00, 0xf0, 0x05, 0x00


	//----- nvinfo : EIATTR_KPARAM_INFO
	.align		4
.L_1413:
        /*0038*/ 	.byte	0x04, 0x17
        /*003a*/ 	.short	(.L_1415 - .L_1414)
.L_1414:
        /*003c*/ 	.word	0x00000000
        /*0040*/ 	.short	0x0010
        /*0042*/ 	.short	0x005c
        /*0044*/ 	.byte	0x00, 0xf0, 0x11, 0x00


	//----- nvinfo : EIATTR_KPARAM_INFO
	.align		4
.L_1415:
        /*0048*/ 	.byte	0x04, 0x17
        /*004a*/ 	.short	(.L_1417 - .L_1416)
.L_1416:
        /*004c*/ 	.word	0x00000000
        /*0050*/ 	.short	0x000f
        /*0052*/ 	.short	0x0058
        /*0054*/ 	.byte	0x00, 0xf0, 0x11, 0x00


	//----- nvinfo : EIATTR_KPARAM_INFO
	.align		4
.L_1417:
        /*0058*/ 	.byte	0x04, 0x17
        /*005a*/ 	.short	(.L_1419 - .L_1418)
.L_1418:
        /*005c*/ 	.word	0x00000000
        /*0060*/ 	.short	0x000e
        /*0062*/ 	.short	0x0054
        /*0064*/ 	.byte	0x00, 0xf0, 0x11, 0x00


	//----- nvinfo : EIATTR_KPARAM_INFO
	.align		4
.L_1419:
        /*0068*/ 	.byte	0x04, 0x17
        /*006a*/ 	.short	(.L_1421 - .L_1420)
.L_1420:
        /*006c*/ 	.word	0x00000000
        /*0070*/ 	.short	0x000d
        /*0072*/ 	.short	0x0050
        /*0074*/ 	.byte	0x00, 0xf0, 0x11, 0x00


	//----- nvinfo : EIATTR_KPARAM_INFO
	.align		4
.L_1421:
        /*0078*/ 	.byte	0x04, 0x17
        /*007a*/ 	.short	(.L_1423 - .L_1422)
.L_1422:
        /*007c*/ 	.word	0x00000000
        /*0080*/ 	.short	0x000c
        /*0082*/ 	.short	0x004c
        /*0084*/ 	.byte	0x00, 0xf0, 0x11, 0x00


	//----- nvinfo : EIATTR_KPARAM_INFO
	.align		4
.L_1423:
        /*0088*/ 	.byte	0x04, 0x17
        /*008a*/ 	.short	(.L_1425 - .L_1424)
.L_1424:
        /*008c*/ 	.word	0x00000000
        /*0090*/ 	.short	0x000b
        /*0092*/ 	.short	0x0048
        /*0094*/ 	.byte	0x00, 0xf0, 0x11, 0x00


	//----- nvinfo : EIATTR_KPARAM_INFO
	.align		4
.L_1425:
        /*0098*/ 	.byte	0x04, 0x17
        /*009a*/ 	.short	(.L_1427 - .L_1426)
.L_1426:
        /*009c*/ 	.word	0x00000000
        /*00a0*/ 	.short	0x000a
        /*00a2*/ 	.short	0x0040
        /*00a4*/ 	.byte	0x00, 0xf5, 0x21, 0x00


	//----- nvinfo : EIATTR_KPARAM_INFO
	.align		4
.L_1427:
        /*00a8*/ 	.byte	0x04, 0x17
        /*00aa*/ 	.short	(.L_1429 - .L_1428)
.L_1428:
        /*00ac*/ 	.word	0x00000000
        /*00b0*/ 	.short	0x0009
        /*00b2*/ 	.short	0x0038
        /*00b4*/ 	.byte	0x00, 0xf5, 0x21, 0x00


	//----- nvinfo : EIATTR_KPARAM_INFO
	.align		4
.L_1429:
        /*00b8*/ 	.byte	0x04, 0x17
        /*00ba*/ 	.short	(.L_1431 - .L_1430)
.L_1430:
        /*00bc*/ 	.word	0x00000000
        /*00c0*/ 	.short	0x0008
        /*00c2*/ 	.short	0x0034
        /*00c4*/ 	.byte	0x00, 0xf0, 0x11, 0x00


	//----- nvinfo : EIATTR_KPARAM_INFO
	.align		4
.L_1431:
        /*00c8*/ 	.byte	0x04, 0x17
        /*00ca*/ 	.short	(.L_1433 - .L_1432)
.L_1432:
        /*00cc*/ 	.word	0x00000000
        /*00d0*/ 	.short	0x0007
        /*00d2*/ 	.short	0x0030
        /*00d4*/ 	.byte	0x00, 0xf0, 0x11, 0x00


	//----- nvinfo : EIATTR_KPARAM_INFO
	.align		4
.L_1433:
        /*00d8*/ 	.byte	0x04, 0x17
        /*00da*/ 	.short	(.L_1435 - .L_1434)
.L_1434:
        /*00dc*/ 	.word	0x00000000
        /*00e0*/ 	.short	0x0006
        /*00e2*/ 	.short	0x002c
        /*00e4*/ 	.byte	0x00, 0xf0, 0x11, 0x00


	//----- nvinfo : EIATTR_KPARAM_INFO
	.align		4
.L_1435:
        /*00e8*/ 	.byte	0x04, 0x17
        /*00ea*/ 	.short	(.L_1437 - .L_1436)
.L_1436:
        /*00ec*/ 	.word	0x00000000
        /*00f0*/ 	.short	0x0005
        /*00f2*/ 	.short	0x0028
        /*00f4*/ 	.byte	0x00, 0xf0, 0x11, 0x00


	//----- nvinfo : EIATTR_KPARAM_INFO
	.align		4
.L_1437:
        /*00f8*/ 	.byte	0x04, 0x17
        /*00fa*/ 	.short	(.L_1439 - .L_1438)
.L_1438:
        /*00fc*/ 	.word	0x00000000
        /*0100*/ 	.short	0x0004
        /*0102*/ 	.short	0x0020
        /*0104*/ 	.byte	0x00, 0xf5, 0x21, 0x00


	//----- nvinfo : EIATTR_KPARAM_INFO
	.align		4
.L_1439:
        /*0108*/ 	.byte	0x04, 0x17
        /*010a*/ 	.short	(.L_1441 - .L_1440)
.L_1440:
        /*010c*/ 	.word	0x00000000
        /*0110*/ 	.short	0x0003
        /*0112*/ 	.short	0x0018
        /*0114*/ 	.byte	0x00, 0xf5, 0x21, 0x00


	//----- nvinfo : EIATTR_KPARAM_INFO
	.align		4
.L_1441:
        /*0118*/ 	.byte	0x04, 0x17
        /*011a*/ 	.short	(.L_1443 - .L_1442)
.L_1442:
        /*011c*/ 	.word	0x00000000
        /*0120*/ 	.short	0x0002
        /*0122*/ 	.short	0x0010
        /*0124*/ 	.byte	0x00, 0xf5, 0x21, 0x00


	//----- nvinfo : EIATTR_KPARAM_INFO
	.align		4
.L_1443:
        /*0128*/ 	.byte	0x04, 0x17
        /*012a*/ 	.short	(.L_1445 - .L_1444)
.L_1444:
        /*012c*/ 	.word	0x00000000
        /*0130*/ 	.short	0x0001
        /*0132*/ 	.short	0x0008
        /*0134*/ 	.byte	0x00, 0xf5, 0x21, 0x00


	//----- nvinfo : EIATTR_KPARAM_INFO
	.align		4
.L_1445:
        /*0138*/ 	.byte	0x04, 0x17
        /*013a*/ 	.short	(.L_1447 - .L_1446)
.L_1446:
        /*013c*/ 	.word	0x00000000
        /*0140*/ 	.short	0x0000
        /*0142*/ 	.short	0x0000
        /*0144*/ 	.byte	0x00, 0xf5, 0x21, 0x00


	//----- nvinfo : EIATTR_SPARSE_MMA_MASK
	.align		4
.L_1447:
        /*0148*/ 	.byte	0x03, 0x50
        /*014a*/ 	.short	0x0000


	//----- nvinfo : EIATTR_MAXREG_COUNT
	.align		4
        /*014c*/ 	.byte	0x03, 0x1b
        /*014e*/ 	.short	0x00ff


	//----- nvinfo : EIATTR_NUM_BARRIERS
	.align		4
        /*0150*/ 	.byte	0x02, 0x4c
        /*0152*/ 	.byte	0x01
	.zero		1


	//----- nvinfo : EIATTR_MERCURY_ISA_VERSION
	.align		4
        /*0154*/ 	.byte	0x03, 0x5f
        /*0156*/ 	.short	0x0101


	//----- nvinfo : EIATTR_VRC_CTA_INIT_COUNT
	.align		4
        /*0158*/ 	.byte	0x02, 0x4a
	.zero		1
	.zero		1


	//----- nvinfo : EIATTR_EXIT_INSTR_OFFSETS
	.align		4
        /*015c*/ 	.byte	0x04, 0x1c
        /*015e*/ 	.short	(.L_1449 - .L_1448)


	//   ....[0]....
.L_1448:
        /*0160*/ 	.word	0x00000060


	//   ....[1]....
        /*0164*/ 	.word	0x00000280


	//   ....[2]....
        /*0168*/ 	.word	0x00000e50


	//   ....[3]....
        /*016c*/ 	.word	0x000127c0


	//   ....[4]....
        /*0170*/ 	.word	0x00012a10


	//   ....[5]....
        /*0174*/ 	.word	0x00012c60


	//   ....[6]....
        /*0178*/ 	.word	0x00012db0


	//   ....[7]....
        /*017c*/ 	.word	0x00012e40


	//   ....[8]....
        /*0180*/ 	.word	0x00012e80


	//----- nvinfo : EIATTR_CRS_STACK_SIZE
	.align		4
.L_1449:
        /*0184*/ 	.byte	0x04, 0x1e
        /*0186*/ 	.short	(.L_1451 - .L_1450)
.L_1450:
        /*0188*/ 	.word	0x00000000


	//----- nvinfo : EIATTR_CBANK_PARAM_SIZE
	.align		4
.L_1451:
        /*018c*/ 	.byte	0x03, 0x19
        /*018e*/ 	.short	0x0074


	//----- nvinfo : EIATTR_PARAM_CBANK
	.align		4
        /*0190*/ 	.byte	0x04, 0x0a
        /*0192*/ 	.short	(.L_1453 - .L_1452)
	.align		4
.L_1452:
        /*0194*/ 	.word	index@(.nv.constant0._Z23gemm_half_q_half_kernelILi4ELi152ELb1ELb1ELi32EEvPK6__halfPKjS4_S2_PS0_iiiiPKtS7_iiiiiibS2_i)
        /*0198*/ 	.short	0x0380
        /*019a*/ 	.short	0x0074


	//----- nvinfo : EIATTR_SW_WAR
	.align		4
.L_1453:
        /*019c*/ 	.byte	0x04, 0x36
        /*019e*/ 	.short	(.L_1455 - .L_1454)
.L_1454:
        /*01a0*/ 	.word	0x00000008
.L_1455:


//--------------------- .nv.info._Z23gemm_half_q_half_kernelILi4ELi140ELb1ELb1ELi32EEvPK6__halfPKjS4_S2_PS0_iiiiPKtS7_iiiiiibS2_i --------------------------
	.section	.nv.info._Z23gemm_half_q_half_kernelILi4ELi140ELb1ELb1ELi32EEvPK6__halfPKjS4_S2_PS0_iiiiPKtS7_iiiiiibS2_i,"",@"SHT_CUDA_INFO"
	.sectionflags	@""
	.align	4


	//----- nvinfo : EIATTR_CUDA_API_VERSION
	.align		4
        /*0000*/ 	.byte	0x04, 0x37
        /*0002*/ 	.short	(.L_1457 - .L_1456)
.L_1456:
        /*0004*/ 	.word	0x00000082


	//----- nvinfo : EIATTR_KPARAM_INFO
	.align		4
.L_1457:
        /*0008*/ 	.byte	0x04, 0x17
        /*000a*/ 	.short	(.L_1459 - .L_1458)
.L_1458:
        /*000c*/ 	.word	0x00000000
        /*0010*/ 	.short	0x0013
        /*0012*/ 	.short	0x0070
        /*0014*/ 	.byte	0x00, 0xf0, 0x11, 0x00


	//----- nvinfo : EIATTR_KPARAM_INFO
	.align		4
.L_1459:
        /*0018*/ 	.byte	0x04, 0x17
        /*001a*/ 	.short	(.L_1461 - .L_1460)
.L_1460:
        /*001c*/ 	.word	0x00000000
        /*0020*/ 	.short	0x0012
        /*0022*/ 	.short	0x0068
        /*0024*/ 	.byte	0x00, 0xf5, 0x21, 0x00


	//----- nvinfo : EIATTR_KPARAM_INFO
	.align		4
.L_1461:
        /*0028*/ 	.byte	0x04, 0x17
        /*002a*/ 	.short	(.L_1463 - .L_1462)
.L_1462:
        /*002c*/ 	.word	0x00000000
        /*0030*/ 	.short	0x0011
        /*0032*/ 	.short	0x0060
        /*0034*/ 	.byte	0x00, 0xf0, 0x05, 0x00


	//----- nvinfo : EIATTR_KPARAM_INFO
	.align		4
.L_1463:
        /*0038*/ 	.byte	0x04, 0x17
        /*003a*/ 	.short	(.L_1465 - .L_1464)
.L_1464:
        /*003c*/ 	.word	0x00000000
        /*0040*/ 	.short	0x0010
        /*0042*/ 	.short	0x005c
        /*0044*/ 	.byte	0x00, 0xf0, 0x11, 0x00


	//----- nvinfo : EIATTR_KPARAM_INFO
	.align		4
.L_1465:
        /*0048*/ 	.byte	0x04, 0x17
        /*004a*/ 	.short	(.L_1467 - .L_1466)
.L_1466:
        /*004c*/ 	.word	0x00000000
        /*0050*/ 	.short	0x000f
        /*0052*/ 	.short	0x0058
        /*0054*/ 	.byte	0x00, 0xf0, 0x11, 0x00


	//----- nvinfo : EIATTR_KPARAM_INFO
	.align		4
.L_1467:
        /*0058*/ 	.byte	0x04, 0x17
        /*005a*/ 	.short	(.L_1469 - .L_1468)
.L_1468:
        /*005c*/ 	.word	0x00000000
        /*0060*/ 	.short	0x000e
        /*0062*/ 	.short	0x0054
        /*0064*/ 	.byte	0x00, 0xf0, 0x11, 0x00


	//----- nvinfo : EIATTR_KPARAM_INFO
	.align		4
.L_1469:
        /*0068*/ 	.byte	0x04, 0x17
        /*006a*/ 	.short	(.L_1471 - .L_1470)
.L_1470:
        /*006c*/ 	.word	0x00000000
        /*0070*/ 	.short	0x000d
        /*0072*/ 	.short	0x0050
        /*0074*/ 	.byte	0x00, 0xf0, 0x11, 0x00


	//----- nvinfo : EIATTR_KPARAM_INFO
	.align		4
.L_1471:
        /*0078*/ 	.byte	0x04, 0x17
        /*007a*/ 	.short	(.L_1473 - .L_1472)
.L_1472:
        /*007c*/ 	.word	0x00000000
        /*0080*/ 	.short	0x000c
        /*0082*/ 	.short	0x004c
        /*0084*/ 	.byte	0x00, 0xf0, 0x11, 0x00


	//----- nvinfo : EIATTR_KPARAM_INFO
	.align		4
.L_1473:
        /*0088*/ 	.byte	0x04, 0x17
        /*008a*/ 	.short	(.L_1475 - .L_1474)
.L_1474:
        /*008c*/ 	.word	0x00000000
        /*0090*/ 	.short	0x000b
        /*0092*/ 	.short	0x0048
        /*0094*/ 	.byte	0x00, 0xf0, 0x11, 0x00


	//----- nvinfo : EIATTR_KPARAM_INFO
	.align		4
.L_1475:
        /*0098*/ 	.byte	0x04, 0x17
        /*009a*/ 	.short	(.L_1477 - .L_1476)
.L_1476:
        /*009c*/ 	.word	0x00000000
        /*00a0*/ 	.short	0x000a
        /*00a2*/ 	.short	0x0040
        /*00a4*/ 	.byte	0x00, 0xf5, 0x21, 0x00


	//----- nvinfo : EIATTR_KPARAM_INFO
	.align		4
.L_1477:
        /*00a8*/ 	.byte	0x04, 0x17
        /*00aa*/ 	.short	(.L_1479 - .L_1478)
.L_1478:
        /*00ac*/ 	.word	0x00000000
        /*00b0*/ 	.short	0x0009
        /*00b2*/ 	.short	0x0038
        /*00b4*/ 	.byte	0x00, 0xf5, 0x21, 0x00


	//----- nvinfo : EIATTR_KPARAM_INFO
	.align		4
.L_1479:
        /*00b8*/ 	.byte	0x04, 0x17
        /*00ba*/ 	.short	(.L_1481 - .L_1480)
.L_1480:
        /*00bc*/ 	.word	0x00000000
        /*00c0*/ 	.short	0x0008
        /*00c2*/ 	.short	0x0034
        /*00c4*/ 	.byte	0x00, 0xf0, 0x11, 0x00


	//----- nvinfo : EIATTR_KPARAM_INFO
	.align		4
.L_1481:
        /*00c8*/ 	.byte	0x04, 0x17
        /*00ca*/ 	.short	(.L_1483 - .L_1482)
.L_1482:
        /*00cc*/ 	.word	0x00000000
        /*00d0*/ 	.short	0x0007
        /*00d2*/ 	.short	0x0030
        /*00d4*/ 	.byte	0x00, 0xf0, 0x11, 0x00


	//----- nvinfo : EIATTR_KPARAM_INFO
	.align		4
.L_1483:
        /*00d8*/ 	.byte	0x04, 0x17
        /*00da*/ 	.short	(.L_1485 - .L_1484)
.L_1484:
        /*00dc*/ 	.word	0x00000000
        /*00e0*/ 	.short	0x0006
        /*00e2*/ 	.short	0x002c
        /*00e4*/ 	.byte	0x00, 0xf0, 0x11, 0x00


	//----- nvinfo : EIATTR_KPARAM_INFO
	.align		4
.L_1485:
        /*00e8*/ 	.byte	0x04, 0x17
        /*00ea*/ 	.short	(.L_1487 - .L_1486)
.L_1486:
        /*00ec*/ 	.word	0x00000000
        /*00f0*/ 	.short	0x0005
        /*00f2*/ 	.short	0x0028
        /*00f4*/ 	.byte	0x00, 0xf0, 0x11, 0x00


	//----- nvinfo : EIATTR_KPARAM_INFO
	.align		4
.L_1487:
        /*00f8*/ 	.byte	0x04, 0x17
        /*00fa*/ 	.short	(.L_1489 - .L_1488)
.L_1488:
        /*00fc*/ 	.word	0x00000000
        /*0100*/ 	.short	0x0004
        /*0102*/ 	.short	0x0020
        /*0104*/ 	.byte	0x00, 0xf5, 0x21, 0x00


	//----- nvinfo : EIATTR_KPARAM_INFO
	.align		4
.L_1489:
        /*0108*/ 	.byte	0x04, 0x17
        /*010a*/ 	.short	(.L_1491 - .L_1490)
.L_1490:
        /*010c*/ 	.word	0x00000000
        /*0110*/ 	.short	0x0003
        /*0112*/ 	.short	0x0018
        /*0114*/ 	.byte	0x00, 0xf5, 0x21, 0x00


	//----- nvinfo : EIATTR_KPARAM_INFO
	.align		4
.L_1491:
        /*0118*/ 	.byte	0x04, 0x17
        /*011a*/ 	.short	(.L_1493 - .L_1492)
.L_1492:
        /*011c*/ 	.word	0x00000000
        /*0120*/ 	.short	0x0002
        /*0122*/ 	.short	0x0010
        /*0124*/ 	.byte	0x00, 0xf5, 0x21, 0x00


	//----- nvinfo : EIATTR_KPARAM_INFO
	.align		4
.L_1493:
        /*0128*/ 	.byte	0x04, 0x17
        /*012a*/ 	.short	(.L_1495 - .L_1494)
.L_1494:
        /*012c*/ 	.word	0x00000000
        /*0130*/ 	.short	0x0001
        /*0132*/ 	.short	0x0008
        /*0134*/ 	.byte	0x00, 0xf5, 0x21, 0x00


	//----- nvinfo : EIATTR_KPARAM_INFO
	.align		4
.L_1495:
        /*0138*/ 	.byte	0x04, 0x17
        /*013a*/ 	.short	(.L_1497 - .L_1496)
.L_1496:
        /*013c*/ 	.word	0x00000000
        /*0140*/ 	.short	0x0000
        /*0142*/ 	.short	0x0000
        /*0144*/ 	.byte	0x00, 0xf5, 0x21, 0x00


	//----- nvinfo : EIATTR_SPARSE_MMA_MASK
	.align		4
.L_1497:
        /*0148*/ 	.byte	0x03, 0x50
        /*014a*/ 	.short	0x0000


	//----- nvinfo : EIATTR_MAXREG_COUNT
	.align		4
        /*014c*/ 	.byte	0x03, 0x1b
        /*014e*/ 	.short	0x00ff


	//----- nvinfo : EIATTR_NUM_BARRIERS
	.align		4
        /*0150*/ 	.byte	0x02, 0x4c
        /*0152*/ 	.byte	0x01
	.zero		1


	//----- nvinfo : EIATTR_MERCURY_ISA_VERSION
	.align		4
        /*0154*/ 	.byte	0x03, 0x5f
        /*0156*/ 	.short	0x0101


	//----- nvinfo : EIATTR_VRC_CTA_INIT_COUNT
	.align		4
        /*0158*/ 	.byte	0x02, 0x4a
	.zero		1
	.zero		1


	//----- nvinfo : EIATTR_EXIT_INSTR_OFFSETS
	.align		4
        /*015c*/ 	.byte	0x04, 0x1c
        /*015e*/ 	.short	(.L_1499 - .L_1498)


	//   ....[0]....
.L_1498:
        /*0160*/ 	.word	0x00000050


	//   ....[1]....
        /*0164*/ 	.word	0x00000270


	//   ....[2]....
        /*0168*/ 	.word	0x00000e40


	//   ....[3]....
        /*016c*/ 	.word	0x00012670


	//   ....[4]....
        /*0170*/ 	.word	0x000128c0


	//   ....[5]....
        /*0174*/ 	.word	0x00012b10


	//   ....[6]....
        /*0178*/ 	.word	0x00012c60


	//   ....[7]....
        /*017c*/ 	.word	0x00012cf0


	//   ....[8]....
        /*0180*/ 	.word	0x00012d30


	//----- nvinfo : EIATTR_CRS_STACK_SIZE
	.align		4
.L_1499:
        /*0184*/ 	.byte	0x04, 0x1e
        /*0186*/ 	.short	(.L_1501 - .L_1500)
.L_1500:
        /*0188*/ 	.word	0x00000000


	//----- nvinfo : EIATTR_CBANK_PARAM_SIZE
	.align		4
.L_1501:
        /*018c*/ 	.byte	0x03, 0x19
        /*018e*/ 	.short	0x0074


	//----- nvinfo : EIATTR_PARAM_CBANK
	.align		4
        /*0190*/ 	.byte	0x04, 0x0a
        /*0192*/ 	.short	(.L_1503 - .L_1502)
	.align		4
.L_1502:
        /*0194*/ 	.word	index@(.nv.constant0._Z23gemm_half_q_half_kernelILi4ELi140ELb1ELb1ELi32EEvPK6__halfPKjS4_S2_PS0_iiiiPKtS7_iiiiiibS2_i)
        /*0198*/ 	.short	0x0380
        /*019a*/ 	.short	0x0074


	//----- nvinfo : EIATTR_SW_WAR
	.align		4
.L_1503:
        /*019c*/ 	.byte	0x04, 0x36
        /*019e*/ 	.short	(.L_1505 - .L_1504)
.L_1504:
        /*01a0*/ 	.word	0x00000008
.L_1505:


//--------------------- .nv.info._Z23gemm_half_q_half_kernelILi4ELi20ELb1ELb1ELi32EEvPK6__halfPKjS4_S2_PS0_iiiiPKtS7_iiiiiibS2_i --------------------------
	.section	.nv.info._Z23gemm_half_q_half_kernelILi4ELi20ELb1ELb1ELi32EEvPK6__halfPKjS4_S2_PS0_iiiiPKtS7_iiiiiibS2_i,"",@"SHT_CUDA_INFO"
	.sectionflags	@""
	.align	4


	//----- nvinfo : EIATTR_CUDA_API_VERSION
	.align		4
        /*0000*/ 	.byte	0x04, 0x37
        /*0002*/ 	.short	(.L_1507 - .L_1506)
.L_1506:
        /*0004*/ 	.word	0x00000082


	//----- nvinfo : EIATTR_KPARAM_INFO
	.align		4
.L_1507:
        /*0008*/ 	.byte	0x04, 0x17
        /*000a*/ 	.short	(.L_1509 - .L_1508)
.L_1508:
        /*000c*/ 	.word	0x00000000
        /*0010*/ 	.short	0x0013
        /*0012*/ 	.short	0x0070
        /*0014*/ 	.byte	0x00, 0xf0, 0x11, 0x00


	//----- nvinfo : EIATTR_KPARAM_INFO
	.align		4
.L_1509:
        /*0018*/ 	.byte	0x04, 0x17
        /*001a*/ 	.short	(.L_1511 - .L_1510)
.L_1510:
        /*001c*/ 	.word	0x00000000
        /*0020*/ 	.short	0x0012
        /*0022*/ 	.short	0x0068
        /*0024*/ 	.byte	0x00, 0xf5, 0x21, 0x00


	//----- nvinfo : EIATTR_KPARAM_INFO
	.align		4
.L_1511:
        /*0028*/ 	.byte	0x04, 0x17
        /*002a*/ 	.short	(.L_1513 - .L_1512)
.L_1512:
        /*002c*/ 	.word	0x00000000
        /*0030*/ 	.short	0x0011
        /*0032*/ 	.short	0x0060
        /*0034*/ 	.byte	0x00, 0xf0, 0x05, 0x00


	//----- nvinfo : EIATTR_KPARAM_INFO
	.align		4
.L_1513:
        /*0038*/ 	.byte	0x04, 0x17
        /*003a*/ 	.short	(.L_1515 - .L_1514)
.L_1514:
        /*003c*/ 	.word	0x00000000
        /*0040*/ 	.short	0x0010
        /*0042*/ 	.short	0x005c
        /*0044*/ 	.byte	0x00, 0xf0, 0x11, 0x00


	//----- nvinfo : EIATTR_KPARAM_INFO
	.align		4
.L_1515:
        /*0048*/ 	.byte	0x04, 0x17
        /*004a*/ 	.short	(.L_1517 - .L_1516)
.L_1516:
        /*004c*/ 	.word	0x00000000
        /*0050*/ 	.short	0x000f
        /*0052*/ 	.short	0x0058
        /*0054*/ 	.byte	0x00, 0xf0, 0x11, 0x00


	//----- nvinfo : EIATTR_KPARAM_INFO
	.align		4
.L_1517:
        /*0058*/ 	.byte	0x04, 0x17
        /*005a*/ 	.short	(.L_1519 - .L_1518)
.L_1518:
        /*005c*/ 	.word	0x00000000
        /*0060*/ 	.short	0x000e
        /*0062*/ 	.short	0x0054
        /*0064*/ 	.byte	0x00, 0xf0, 0x11, 0x00


	//----- nvinfo : EIATTR_KPARAM_INFO
	.align		4
.L_1519:
        /*0068*/ 	.byte	0x04, 0x17
        /*006a*/ 	.short	(.L_1521 - .L_1520)
.L_1520:
        /*006c*/ 	.word	0x00000000
        /*0070*/ 	.short	0x000d
        /*0072*/ 	.short	0x0050
        /*0074*/ 	.byte	0x00, 0xf0, 0x11, 0x00


	//----- nvinfo : EIATTR_KPARAM_INFO
	.align		4
.L_1521:
        /*0078*/ 	.byte	0x04, 0x17
        /*007a*/ 	.short	(.L_1523 - .L_1522)
.L_1522:
        /*007c*/ 	.word	0x00000000
        /*0080*/ 	.short	0x000c
        /*0082*/ 	.short	0x004c
        /*0084*/ 	.byte	0x00, 0xf0, 0x11, 0x00


	//----- nvinfo : EIATTR_KPARAM_INFO
	.align		4
.L_1523:
        /*0088*/ 	.byte	0x04, 0x17
        /*008a*/ 	.short	(.L_1525 - .L_1524)
.L_1524:
        /*008c*/ 	.word	0x00000000
        /*0090*/ 	.short	0x000b
        /*0092*/ 	.short	0x0048
        /*0094*/ 	.byte	0x00, 0xf0, 0x11, 0x00


	//----- nvinfo : EIATTR_KPARAM_INFO
	.align		4
.L_1525:
        /*0098*/ 	.byte	0x04, 0x17
        /*009a*/ 	.short	(.L_1527 - .L_1526)
.L_1526:
        /*009c*/ 	.word	0x00000000
        /*00a0*/ 	.short	0x000a
        /*00a2*/ 	.short	0x0040
        /*00a4*/ 	.byte	0x00, 0xf5, 0x21, 0x00


	//----- nvinfo : EIATTR_KPARAM_INFO
	.align		4
.L_1527:
        /*00a8*/ 	.byte	0x04, 0x17
        /*00aa*/ 	.short	(.L_1529 - .L_1528)
.L_1528:
        /*00ac*/ 	.word	0x00000000
        /*00b0*/ 	.short	0x0009
        /*00b2*/ 	.short	0x0038
        /*00b4*/ 	.byte	0x00, 0xf5, 0x21, 0x00


	//----- nvinfo : EIATTR_KPARAM_INFO
	.align		4
.L_1529:
        /*00b8*/ 	.byte	0x04, 0x17
        /*00ba*/ 	.short	(.L_1531 - .L_1530)
.L_1530:
        /*00bc*/ 	.word	0x00000000
        /*00c0*/ 	.short	0x0008
        /*00c2*/ 	.short	0x0034
        /*00c4*/ 	.byte	0x00, 0xf0, 0x11, 0x00


	//----- nvinfo : EIATTR_KPARAM_INFO
	.align		4
.L_1531:
        /*00c8*/ 	.byte	0x04, 0x17
        /*00ca*/ 	.short	(.L_1533 - .L_1532)
.L_1532:
        /*00cc*/ 	.word	0x00000000
        /*00d0*/ 	.short	0x0007
        /*00d2*/ 	.short	0x0030
        /*00d4*/ 	.byte	0x00, 0xf0, 0x11, 0x00


	//----- nvinfo : EIATTR_KPARAM_INFO
	.align		4
.L_1533:
        /*00d8*/ 	.byte	0x04, 0x17
        /*00da*/ 	.short	(.L_1535 - .L_1534)
.L_1534:
        /*00dc*/ 	.word	0x00000000
        /*00e0*/ 	.short	0x0006
        /*00e2*/ 	.short	0x002c
        /*00e4*/ 	.byte	0x00, 0xf0, 0x11, 0x00


	//----- nvinfo : EIATTR_KPARAM_INFO
	.align		4
.L_1535:
        /*00e8*/ 	.byte	0x04, 0x17
        /*00ea*/ 	.short	(.L_1537 - .L_1536)
.L_1536:
        /*00ec*/ 	.word	0x00000000
        /*00f0*/ 	.short	0x0005
        /*00f2*/ 	.short	0x0028
        /*00f4*/ 	.byte	0x00, 0xf0, 0x11, 0x00


	//----- nvinfo : EIATTR_KPARAM_INFO
	.align		4
.L_1537:
        /*00f8*/ 	.byte	0x04, 0x17
        /*00fa*/ 	.short	(.L_1539 - .L_1538)
.L_1538:
        /*00fc*/ 	.word	0x00000000
        /*0100*/ 	.short	0x0004
        /*0102*/ 	.short	0x0020
        /*0104*/ 	.byte	0x00, 0xf5, 0x21, 0x00


	//----- nvinfo : EIATTR_KPARAM_INFO
	.align		4
.L_1539:
        /*0108*/ 	.byte	0x04, 0x17
        /*010a*/ 	.short	(.L_1541 - .L_1540)
.L_1540:
        /*010c*/ 	.word	0x00000000
        /*0110*/ 	.short	0x0003
        /*0112*/ 	.short	0x0018
        /*0114*/ 	.byte	0x00, 0xf5, 0x21, 0x00


	//----- nvinfo : EIATTR_KPARAM_INFO
	.align		4
.L_1541:
        /*0118*/ 	.byte	0x04, 0x17
        /*011a*/ 	.short	(.L_1543 - .L_1542)
.L_1542:
        /*011c*/ 	.word	0x00000000
        /*0120*/ 	.short	0x0002
        /*0122*/ 	.short	0x0010
        /*0124*/ 	.byte	0x00, 0xf5, 0x21, 0x00


	//----- nvinfo : EIATTR_KPARAM_INFO
	.align		4
.L_1543:
        /*0128*/ 	.byte	0x04, 0x17
        /*012a*/ 	.short	(.L_1545 - .L_1544)
.L_1544:
        /*012c*/ 	.word	0x00000000
        /*0130*/ 	.short	0x0001
        /*0132*/ 	.short	0x0008
        /*0134*/ 	.byte	0x00, 0xf5, 0x21, 0x00


	//----- nvinfo : EIATTR_KPARAM_INFO
	.align		4
.L_1545:
        /*0138*/ 	.byte	0x04, 0x17
        /*013a*/ 	.short	(.L_1547 - .L_1546)
.L_1546:
        /*013c*/ 	.word	0x00000000
        /*0140*/ 	.short	0x0000
        /*0142*/ 	.short	0x0000
        /*0144*/ 	.byte	0x00, 0xf5, 0x21, 0x00


	//----- nvinfo : EIATTR_SPARSE_MMA_MASK
	.align		4
.L_1547:
        /*0148*/ 	.byte	0x03, 0x50
        /*014a*/ 	.short	0x0000


	//----- nvinfo : EIATTR_MAXREG_COUNT
	.align		4
        /*014c*/ 	.byte	0x03, 0x1b
        /*014e*/ 	.short	0x00ff


	//----- nvinfo : EIATTR_NUM_BARRIERS
	.align		4
        /*0150*/ 	.byte	0x02, 0x4c
        /*0152*/ 	.byte	0x01
	.zero		1


	//----- nvinfo : EIATTR_MERCURY_ISA_VERSION
	.align		4
        /*0154*/ 	.byte	0x03, 0x5f
        /*0156*/ 	.short	0x0101


	//----- nvinfo : EIATTR_VRC_CTA_INIT_COUNT
	.align		4
        /*0158*/ 	.byte	0x02, 0x4a
	.zero		1
	.zero		1


	//----- nvinfo : EIATTR_EXIT_INSTR_OFFSETS
	.align		4
        /*015c*/ 	.byte	0x04, 0x1c
        /*015e*/ 	.short	(.L_1549 - .L_1548)


	//   ....[0]....
.L_1548:
        /*0160*/ 	.word	0x00000060


	//   ....[1]....
        /*0164*/ 	.word	0x00000270


	//   ....[2]....
        /*0168*/ 	.word	0x00000e40


	//   ....[3]....
        /*016c*/ 	.word	0x000066a0


	//   ....[4]....
        /*0170*/ 	.word	0x000068f0


	//   ....[5]....
        /*0174*/ 	.word	0x00006b40


	//   ....[6]....
        /*0178*/ 	.word	0x00006c90


	//   ....[7]....
        /*017c*/ 	.word	0x00006d20


	//   ....[8]....
        /*0180*/ 	.word	0x00006d60


	//----- nvinfo : EIATTR_CRS_STACK_SIZE
	.align		4
.L_1549:
        /*0184*/ 	.byte	0x04, 0x1e
        /*0186*/ 	.short	(.L_1551 - .L_1550)
.L_1550:
        /*0188*/ 	.word	0x00000000


	//----- nvinfo : EIATTR_CBANK_PARAM_SIZE
	.align		4
.L_1551:
        /*018c*/ 	.byte	0x03, 0x19
        /*018e*/ 	.short	0x0074


	//----- nvinfo : EIATTR_PARAM_CBANK
	.align		4
        /*0190*/ 	.byte	0x04, 0x0a
        /*0192*/ 	.short	(.L_1553 - .L_1552)
	.align		4
.L_1552:
        /*0194*/ 	.word	index@(.nv.constant0._Z23gemm_half_q_half_kernelILi4ELi20ELb1ELb1ELi32EEvPK6__halfPKjS4_S2_PS0_iiiiPKtS7_iiiiiibS2_i)
        /*0198*/ 	.short	0x0380
        /*019a*/ 	.short	0x0074


	//----- nvinfo : EIATTR_SW_WAR
	.align		4
.L_1553:
        /*019c*/ 	.byte	0x04, 0x36
        /*019e*/ 	.short	(.L_1555 - .L_1554)
.L_1554:
        /*01a0*/ 	.word	0x00000008
.L_1555:


//--------------------- .nv.info._Z23gemm_half_q_half_kernelILi4ELi38ELb1ELb1ELi32EEvPK6__halfPKjS4_S2_PS0_iiiiPKtS7_iiiiiibS2_i --------------------------
	.section	.nv.info._Z23gemm_half_q_half_kernelILi4ELi38ELb1ELb1ELi32EEvPK6__halfPKjS4_S2_PS0_iiiiPKtS7_iiiiiibS2_i,"",@"SHT_CUDA_INFO"
	.sectionflags	@""
	.align	4


	//----- nvinfo : EIATTR_CUDA_API_VERSION
	.align		4
        /*0000*/ 	.byte	0x04, 0x37
        /*0002*/ 	.short	(.L_1557 - .L_1556)
.L_1556:
        /*0004*/ 	.word	0x00000082


	//----- nvinfo : EIATTR_KPARAM_INFO
	.align		4
.L_1557:
        /*0008*/ 	.byte	0x04, 0x17
        /*000a*/ 	.short	(.L_1559 - .L_1558)
.L_1558:
        /*000c*/ 	.word	0x00000000
        /*0010*/ 	.short	0x0013
        /*0012*/ 	.short	0x0070
        /*0014*/ 	.byte	0x00, 0xf0, 0x11, 0x00


	//----- nvinfo : EIATTR_KPARAM_INFO
	.align		4
.L_1559:
        /*0018*/ 	.byte	0x04, 0x17
        /*001a*/ 	.short	(.L_1561 - .L_1560)
.L_1560:
        /*001c*/ 	.word	0x00000000
        /*0020*/ 	.short	0x0012
        /*0022*/ 	.short	0x0068
        /*0024*/ 	.byte	0x00, 0xf5, 0x21, 0x00


	//----- nvinfo : EIATTR_KPARAM_INFO
	.align		4
.L_1561:
        /*0028*/ 	.byte	0x04, 0x17
        /*002a*/ 	.short	(.L_1563 - .L_1562)
.L_1562:
        /*002c*/ 	.word	0x00000000
        /*0030*/ 	.short	0x0011
        /*0032*/ 	.short	0x0060
        /*0034*/ 	.byte	0x00, 0xf0, 0x05, 0x00


	//----- nvinfo : EIATTR_KPARAM_INFO
	.align		4
.L_1563:
        /*0038*/ 	.byte	0x04, 0x17
        /*003a*/ 	.short	(.L_1565 - .L_1564)
.L_1564:
        /*003c*/ 	.word	0x00000000
        /*0040*/ 	.short	0x0010
        /*0042*/ 	.short	0x005c
        /*0044*/ 	.byte	0x00, 0xf0, 0x11, 0x00


	//----- nvinfo : EIATTR_KPARAM_INFO
	.align		4
.L_1565:
        /*0048*/ 	.byte	0x04, 0x17
        /*004a*/ 	.short	(.L_1567 - .L_1566)
.L_1566:
        /*004c*/ 	.word	0x00000000
        /*0050*/ 	.short	0x000f
        /*0052*/ 	.short	0x0058
        /*0054*/ 	.byte	0x00, 0xf0, 0x11, 0x00


	//----- nvinfo : EIATTR_KPARAM_INFO
	.align		4
.L_1567:
        /*0058*/ 	.byte	0x04, 0x17
        /*005a*/ 	.short	(.L_1569 - .L_1568)
.L_1568:
        /*005c*/ 	.word	0x00000000
        /*0060*/ 	.short	0x000e
        /*0062*/ 	.short	0x0054
        /*0064*/ 	.byte	0x00, 0xf0, 0x11, 0x00


	//----- nvinfo : EIATTR_KPARAM_INFO
	.align		4
.L_1569:
        /*0068*/ 	.byte	0x04, 0x17
        /*006a*/ 	.short	(.L_1571 - .L_1570)
.L_1570:
        /*006c*/ 	.word	0x00000000
        /*0070*/ 	.short	0x000d
        /*0072*/ 	.short	0x0050
        /*0074*/ 	.byte	0x00, 0xf0, 0x11, 0x00


	//----- nvinfo : EIATTR_KPARAM_INFO
	.align		4
.L_1571:
        /*0078*/ 	.byte	0x04, 0x17
        /*007a*/ 	.short	(.L_1573 - .L_1572)
.L_1572:
        /*007c*/ 	.word	0x00000000
        /*0080*/ 	.short	0x000c
        /*0082*/ 	.short	0x004c
        /*0084*/ 	.byte	0x00, 0xf0, 0x11, 0x00


	//----- nvinfo : EIATTR_KPARAM_INFO
	.align		4
.L_1573:
        /*0088*/ 	.byte	0x04, 0x17
        /*008a*/ 	.short	(.L_1575 - .L_1574)
.L_1574:
        /*008c*/ 	.word	0x00000000
        /*0090*/ 	.short	0x000b
        /*0092*/ 	.short	0x0048
        /*0094*/ 	.byte	0x00, 0xf0, 0x11, 0x00


	//----- nvinfo : EIATTR_KPARAM_INFO
	.align		4
.L_1575:
        /*0098*/ 	.byte	0x04, 0x17
        /*009a*/ 	.short	(.L_1577 - .L_1576)
.L_1576:
        /*009c*/ 	.word	0x00000000
        /*00a0*/ 	.short	0x000a
        /*00a2*/ 	.short	0x0040
        /*00a4*/ 	.byte	0x00, 0xf5, 0x21, 0x00


	//----- nvinfo : EIATTR_KPARAM_INFO
	.align		4
.L_1577:
        /*00a8*/ 	.byte	0x04, 0x17
        /*00aa*/ 	.short	(.L_1579 - .L_1578)
.L_1578:
        /*00ac*/ 	.word	0x00000000
        /*00b0*/ 	.short	0x0009
        /*00b2*/ 	.short	0x0038
        /*00b4*/ 	.byte	0x00, 0xf5, 0x21, 0x00


	//----- nvinfo : EIATTR_KPARAM_INFO
	.align		4
.L_1579:
        /*00b8*/ 	.byte	0x04, 0x17
        /*00ba*/ 	.short	(.L_1581 - .L_1580)
.L_1580:
        /*00bc*/ 	.word	0x00000000
        /*00c0*/ 	.short	0x0008
        /*00c2*/ 	.short	0x0034
        /*00c4*/ 	.byte	0x00, 0xf0, 0x11, 0x00


	//----- nvinfo : EIATTR_KPARAM_INFO
	.align		4
.L_1581:
        /*00c8*/ 	.byte	0x04, 0x17
        /*00ca*/ 	.short	(.L_1583 - .L_1582)
.L_1582:
        /*00cc*/ 	.word	0x00000000
        /*00d0*/ 	.short	0x0007
        /*00d2*/ 	.short	0x0030
        /*00d4*/ 	.byte	0x00, 0xf0, 0x11, 0x00


	//----- nvinfo : EIATTR_KPARAM_INFO
	.align		4
.L_1583:
        /*00d8*/ 	.byte	0x04, 0x17
        /*00da*/ 	.short	(.L_1585 - .L_1584)
.L_1584:
        /*00dc*/ 	.word	0x00000000
        /*00e0*/ 	.short	0x0006
        /*00e2*/ 	.short	0x002c
        /*00e4*/ 	.byte	0x00, 0xf0, 0x11, 0x00


	//----- nvinfo : EIATTR_KPARAM_INFO
	.align		4
.L_1585:
        /*00e8*/ 	.byte	0x04, 0x17
        /*00ea*/ 	.short	(.L_1587 - .L_1586)
.L_1586:
        /*00ec*/ 	.word	0x00000000
        /*00f0*/ 	.short	0x0005
        /*00f2*/ 	.short	0x0028
        /*00f4*/ 	.byte	0x00, 0xf0, 0x11, 0x00


	//----- nvinfo : EIATTR_KPARAM_INFO
	.align		4
.L_1587:
        /*00f8*/ 	.byte	0x04, 0x17
        /*00fa*/ 	.short	(.L_1589 - .L_1588)
.L_1588:
        /*00fc*/ 	.word	0x00000000
        /*0100*/ 	.short	0x0004
        /*0102*/ 	.short	0x0020
        /*0104*/ 	.byte	0x00, 0xf5, 0x21, 0x00


	//----- nvinfo : EIATTR_KPARAM_INFO
	.align		4
.L_1589:
        /*0108*/ 	.byte	0x04, 0x17
        /*010a*/ 	.short	(.L_1591 - .L_1590)
.L_1590:
        /*010c*/ 	.word	0x00000000
        /*0110*/ 	.short	0x0003
        /*0112*/ 	.short	0x0018
        /*0114*/ 	.byte	0x00, 0xf5, 0x21, 0x00


	//----- nvinfo : EIATTR_KPARAM_INFO
	.align		4
.L_1591:
        /*0118*/ 	.byte	0x04, 0x17
        /*011a*/ 	.short	(.L_1593 - .L_1592)
.L_1592:
        /*011c*/ 	.word	0x00000000
        /*0120*/ 	.short	0x0002
        /*0122*/ 	.short	0x0010
        /*0124*/ 	.byte	0x00, 0xf5, 0x21, 0x00


	//----- nvinfo : EIATTR_KPARAM_INFO
	.align		4
.L_1593:
        /*0128*/ 	.byte	0x04, 0x17
        /*012a*/ 	.short	(.L_1595 - .L_1594)
.L_1594:
        /*012c*/ 	.word	0x00000000
        /*0130*/ 	.short	0x0001
        /*0132*/ 	.short	0x0008
        /*0134*/ 	.byte	0x00, 0xf5, 0x21, 0x00


	//----- nvinfo : EIATTR_KPARAM_INFO
	.align		4
.L_1595:
        /*0138*/ 	.byte	0x04, 0x17
        /*013a*/ 	.short	(.L_1597 - .L_1596)
.L_1596:
        /*013c*/ 	.word	0x00000000
        /*0140*/ 	.short	0x0000
        /*0142*/ 	.short	0x0000
        /*0144*/ 	.byte	0x00, 0xf5, 0x21, 0x00


	//----- nvinfo : EIATTR_SPARSE_MMA_MASK
	.align		4
.L_1597:
        /*0148*/ 	.byte	0x03, 0x50
        /*014a*/ 	.short	0x0000


	//----- nvinfo : EIATTR_MAXREG_COUNT
	.align		4
        /*014c*/ 	.byte	0x03, 0x1b
        /*014e*/ 	.short	0x00ff


	//----- nvinfo : EIATTR_NUM_BARRIERS
	.align		4
        /*0150*/ 	.byte	0x02, 0x4c
        /*0152*/ 	.byte	0x01
	.zero		1


	//----- nvinfo : EIATTR_MERCURY_ISA_VERSION
	.align		4
        /*0154*/ 	.byte	0x03, 0x5f
        /*0156*/ 	.short	0x0101


	//----- nvinfo : EIATTR_VRC_CTA_INIT_COUNT
	.align		4
        /*0158*/ 	.byte	0x02, 0x4a
	.zero		1
	.zero		1


	//----- nvinfo : EIATTR_EXIT_INSTR_OFFSETS
	.align		4
        /*015c*/ 	.byte	0x04, 0x1c
        /*015e*/ 	.short	(.L_1599 - .L_1598)


	//   ....[0]....
.L_1598:
        /*0160*/ 	.word	0x00000060


	//   ....[1]....
        /*0164*/ 	.word	0x00000280


	//   ....[2]....
        /*0168*/ 	.word	0x00000e50


	//   ....[3]....
        /*016c*/ 	.word	0x00007e40


	//   ....[4]....
        /*0170*/ 	.word	0x00008090


	//   ....[5]....
        /*0174*/ 	.word	0x000082e0


	//   ....[6]....
        /*0178*/ 	.word	0x00008430


	//   ....[7]....
        /*017c*/ 	.word	0x000084c0


	//   ....[8]....
        /*0180*/ 	.word	0x00008500


	//----- nvinfo : EIATTR_CRS_STACK_SIZE
	.align		4
.L_1599:
        /*0184*/ 	.byte	0x04, 0x1e
        /*0186*/ 	.short	(.L_1601 - .L_1600)
.L_1600:
        /*0188*/ 	.word	0x00000000


	//----- nvinfo : EIATTR_CBANK_PARAM_SIZE
	.align		4
.L_1601:
        /*018c*/ 	.byte	0x03, 0x19
        /*018e*/ 	.short	0x0074


	//----- nvinfo : EIATTR_PARAM_CBANK
	.align		4
        /*0190*/ 	.byte	0x04, 0x0a
        /*0192*/ 	.short	(.L_1603 - .L_1602)
	.align		4
.L_1602:
        /*0194*/ 	.word	index@(.nv.constant0._Z23gemm_half_q_half_kernelILi4ELi38ELb1ELb1ELi32EEvPK6__halfPKjS4_S2_PS0_iiiiPKtS7_iiiiiibS2_i)
        /*0198*/ 	.short	0x0380
        /*019a*/ 	.short	0x0074


	//----- nvinfo : EIATTR_SW_WAR
	.align		4
.L_1603:
        /*019c*/ 	.byte	0x04, 0x36
        /*019e*/ 	.short	(.L_1605 - .L_1604)
.L_1604:
        /*01a0*/ 	.word	0x00000008
.L_1605:


//--------------------- .nv.info._Z23gemm_half_q_half_kernelILi4ELi128ELb1ELb1ELi32EEvPK6__halfPKjS4_S2_PS0_iiiiPKtS7_iiiiiibS2_i --------------------------
	.section	.nv.info._Z23gemm_half_q_half_kernelILi4ELi128ELb1ELb1ELi32EEvPK6__halfPKjS4_S2_PS0_iiiiPKtS7_iiiiiibS2_i,"",@"SHT_CUDA_INFO"
	.sectionflags	@""
	.align	4


	//----- nvinfo : EIATTR_CUDA_API_VERSION
	.align		4
        /*0000*/ 	.byte	0x04, 0x37
        /*0002*/ 	.short	(.L_1607 - .L_1606)
.L_1606:
        /*0004*/ 	.word	0x00000082


	//----- nvinfo : EIATTR_KPARAM_INFO
	.align		4
.L_1607:
        /*0008*/ 	.byte	0x04, 0x17
        /*000a*/ 	.short	(.L_1609 - .L_1608)
.L_1608:
        /*000c*/ 	.word	0x00000000
        /*0010*/ 	.short	0x0013
        /*0012*/ 	.short	0x0070
        /*0014*/ 	.byte	0x00, 0xf0, 0x11, 0x00


	//----- nvinfo : EIATTR_KPARAM_INFO
	.align		4
.L_1609:
        /*0018*/ 	.byte	0x04, 0x17
        /*001a*/ 	.short	(.L_1611 - .L_1610)
.L_1610:
        /*001c*/ 	.word	0x00000000
        /*0020*/ 	.short	0x0012
        /*0022*/ 	.short	0x0068
        /*0024*/ 	.byte	0x00, 0xf5, 0x21, 0x00


	//----- nvinfo : EIATTR_KPARAM_INFO
	.align		4
.L_1611:
        /*0028*/ 	.byte	0x04, 0x17
        /*002a*/ 	.short	(.L_1613 - .L_1612)
.L_1612:
        /*002c*/ 	.word	0x00000000
        /*0030*/ 	.short	0x0011
        /*0032*/ 	.short	0x0060
        /*0034*/ 	.byte	0x00, 0xf0, 0x05, 0x00


	//----- nvinfo : EIATTR_KPARAM_INFO
	.align		4
.L_1613:
        /*0038*/ 	.byte	0x04, 0x17
        /*003a*/ 	.short	(.L_1615 - .L_1614)
.L_1614:
        /*003c*/ 	.word	0x00000000
        /*0040*/ 	.short	0x0010
        /*0042*/ 	.short	0x005c
        /*0044*/ 	.byte	0x00, 0xf0, 0x11, 0x00


	//----- nvinfo : EIATTR_KPARAM_INFO
	.align		4
.L_1615:
        /*0048*/ 	.byte	0x04, 0x17
        /*004a*/ 	.short	(.L_1617 - .L_1616)
.L_1616:
        /*004c*/ 	.word	0x00000000
        /*0050*/ 	.short	0x000f
        /*0052*/ 	.short	0x0058
        /*0054*/ 	.byte	0x00, 0xf0, 0x11, 0x00


	//----- nvinfo : EIATTR_KPARAM_INFO
	.align		4
.L_1617:
        /*0058*/ 	.byte	0x04, 0x17
        /*005a*/ 	.short	(.L_1619 - .L_1618)
.L_1618:
        /*005c*/ 	.word	0x00000000
        /*0060*/ 	.short	0x000e
        /*0062*/ 	.short	0x0054
        /*0064*/ 	.byte	0x00, 0xf0, 0x11, 0x00


	//----- nvinfo : EIATTR_KPARAM_INFO
	.align		4
.L_1619:
        /*0068*/ 	.byte	0x04, 0x17
        /*006a*/ 	.short	(.L_1621 - .L_1620)
.L_1620:
        /*006c*/ 	.word	0x00000000
        /*0070*/ 	.short	0x000d
        /*0072*/ 	.short	0x0050
        /*0074*/ 	.byte	0x00, 0xf0, 0x11, 0x00


	//----- nvinfo : EIATTR_KPARAM_INFO
	.align		4
.L_1621:
        /*0078*/ 	.byte	0x04, 0x17
        /*007a*/ 	.short	(.L_1623 - .L_1622)
.L_1622:
        /*007c*/ 	.word	0x00000000
        /*0080*/ 	.short	0x000c
        /*0082*/ 	.short	0x004c
        /*0084*/ 	.byte	0x00, 0xf0, 0x11, 0x00


	//----- nvinfo : EIATTR_KPARAM_INFO
	.align		4
.L_1623:
        /*0088*/ 	.byte	0x04, 0x17
        /*008a*/ 	.short	(.L_1625 - .L_1624)
.L_1624:
        /*008c*/ 	.word	0x00000000
        /*0090*/ 	.short	0x000b
        /*0092*/ 	.short	0x0048
        /*0094*/ 	.byte	0x00, 0xf0, 0x11, 0x00


	//----- nvinfo : EIATTR_KPARAM_INFO
	.align		4
.L_1625:
        /*0098*/ 	.byte	0x04, 0x17
        /*009a*/ 	.short	(.L_1627 - .L_1626)
.L_1626:
        /*009c*/ 	.word	0x00000000
        /*00a0*/ 	.short	0x000a
        /*00a2*/ 	.short	0x0040
        /*00a4*/ 	.byte	0x00, 0xf5, 0x21, 0x00


	//----- nvinfo : EIATTR_KPARAM_INFO
	.align		4
.L_1627:
        /*00a8*/ 	.byte	0x04, 0x17
        /*00aa*/ 	.short	(.L_1629 - .L_1628)
.L_1628:
        /*00ac*/ 	.word	0x00000000
        /*00b0*/ 	.short	0x0009
        /*00b2*/ 	.short	0x0038
        /*00b4*/ 	.byte	0x00, 0xf5, 0x21, 0x00


	//----- nvinfo : EIATTR_KPARAM_INFO
	.align		4
.L_1629:
        /*00b8*/ 	.byte	0x04, 0x17
        /*00ba*/ 	.short	(.L_1631 - .L_1630)
.L_1630:
        /*00bc*/ 	.word	0x00000000
        /*00c0*/ 	.short	0x0008
        /*00c2*/ 	.short	0x0034
        /*00c4*/ 	.byte	0x00, 0xf0, 0x11, 0x00


	//----- nvinfo : EIATTR_KPARAM_INFO
	.align		4
.L_1631:
        /*00c8*/ 	.byte	0x04, 0x17
        /*00ca*/ 	.short	(.L_1633 - .L_1632)
.L_1632:
        /*00cc*/ 	.word	0x00000000
        /*00d0*/ 	.short	0x0007
        /*00d2*/ 	.short	0x0030
        /*00d4*/ 	.byte	0x00, 0xf0, 0x11, 0x00


	//----- nvinfo : EIATTR_KPARAM_INFO
	.align		4
.L_1633:
        /*00d8*/ 	.byte	0x04, 0x17
        /*00da*/ 	.short	(.L_1635 - .L_1634)
.L_1634:
        /*00dc*/ 	.word	0x00000000
        /*00e0*/ 	.short	0x0006
        /*00e2*/ 	.short	0x002c
        /*00e4*/ 	.byte	0x00, 0xf0, 0x11, 0x00


	//----- nvinfo : EIATTR_KPARAM_INFO
	.align		4
.L_1635:
        /*00e8*/ 	.byte	0x04, 0x17
        /*00ea*/ 	.short	(.L_1637 - .L_1636)
.L_1636:
        /*00ec*/ 	.word	0x00000000
        /*00f0*/ 	.short	0x0005
        /*00f2*/ 	.short	0x0028
        /*00f4*/ 	.byte	0x00, 0xf0, 0x11, 0x00


	//----- nvinfo : EIATTR_KPARAM_INFO
	.align		4
.L_1637:
        /*00f8*/ 	.byte	0x04, 0x17
        /*00fa*/ 	.short	(.L_1639 - .L_1638)
.L_1638:
        /*00fc*/ 	.word	0x00000000
        /*0100*/ 	.short	0x0004
        /*0102*/ 	.short	0x0020
        /*0104*/ 	.byte	0x00, 0xf5, 0x21, 0x00


	//----- nvinfo : EIATTR_KPARAM_INFO
	.align		4
.L_1639:
        /*0108*/ 	.byte	0x04, 0x17
        /*010a*/ 	.short	(.L_1641 - .L_1640)
.L_1640:
        /*010c*/ 	.word	0x00000000
        /*0110*/ 	.short	0x0003
        /*0112*/ 	.short	0x0018
        /*0114*/ 	.byte	0x00, 0xf5, 0x21, 0x00


	//----- nvinfo : EIATTR_KPARAM_INFO
	.align		4
.L_1641:
        /*0118*/ 	.byte	0x04, 0x17
        /*011a*/ 	.short	(.L_1643 - .L_1642)
.L_1642:
        /*011c*/ 	.word	0x00000000
        /*0120*/ 	.short	0x0002
        /*0122*/ 	.short	0x0010
        /*0124*/ 	.byte	0x00, 0xf5, 0x21, 0x00


	//----- nvinfo : EIATTR_KPARAM_INFO
	.align		4
.L_1643:
        /*0128*/ 	.byte	0x04, 0x17
        /*012a*/ 	.short	(.L_1645 - .L_1644)
.L_1644:
        /*012c*/ 	.word	0x00000000
        /*0130*/ 	.short	0x0001
        /*0132*/ 	.short	0x0008
        /*0134*/ 	.byte	0x00, 0xf5, 0x21, 0x00


	//----- nvinfo : EIATTR_KPARAM_INFO
	.align		4
.L_1645:
        /*0138*/ 	.byte	0x04, 0x17
        /*013a*/ 	.short	(.L_1647 - .L_1646)
.L_1646:
        /*013c*/ 	.word	0x00000000
        /*0140*/ 	.short	0x0000
        /*0142*/ 	.short	0x0000
        /*0144*/ 	.byte	0x00, 0xf5, 0x21, 0x00


	//----- nvinfo : EIATTR_SPARSE_MMA_MASK
	.align		4
.L_1647:
        /*0148*/ 	.byte	0x03, 0x50
        /*014a*/ 	.short	0x0000


	//----- nvinfo : EIATTR_MAXREG_COUNT
	.align		4
        /*014c*/ 	.byte	0x03, 0x1b
        /*014e*/ 	.short	0x00ff


	//----- nvinfo : EIATTR_NUM_BARRIERS
	.align		4
        /*0150*/ 	.byte	0x02, 0x4c
        /*0152*/ 	.byte	0x01
	.zero		1


	//----- nvinfo : EIATTR_MERCURY_ISA_VERSION
	.align		4
        /*0154*/ 	.byte	0x03, 0x5f
        /*0156*/ 	.short	0x0101


	//----- nvinfo : EIATTR_VRC_CTA_INIT_COUNT
	.align		4
        /*0158*/ 	.byte	0x02, 0x4a
	.zero		1
	.zero		1


	//----- nvinfo : EIATTR_EXIT_INSTR_OFFSETS
	.align		4
        /*015c*/ 	.byte	0x04, 0x1c
        /*015e*/ 	.short	(.L_1649 - .L_1648)


	//   ....[0]....
.L_1648:
        /*0160*/ 	.word	0x00000060


	//   ....[1]....
        /*0164*/ 	.word	0x00000290


	//   ....[2]....
        /*0168*/ 	.word	0x00000e50


	//   ....[3]....
        /*016c*/ 	.word	0x00009ab0


	//   ....[4]....
        /*0170*/ 	.word	0x00009d10


	//   ....[5]....
        /*0174*/ 	.word	0x00009f70


	//   ....[6]....
        /*0178*/ 	.word	0x0000a0d0


	//   ....[7]....
        /*017c*/ 	.word	0x0000a150


	//   ....[8]....
        /*0180*/ 	.word	0x0000a190


	//----- nvinfo : EIATTR_CRS_STACK_SIZE
	.align		4
.L_1649:
        /*0184*/ 	.byte	0x04, 0x1e
        /*0186*/ 	.short	(.L_1651 - .L_1650)
.L_1650:
        /*0188*/ 	.word	0x00000000


	//----- nvinfo : EIATTR_CBANK_PARAM_SIZE
	.align		4
.L_1651:
        /*018c*/ 	.byte	0x03, 0x19
        /*018e*/ 	.short	0x0074


	//----- nvinfo : EIATTR_PARAM_CBANK
	.align		4
        /*0190*/ 	.byte	0x04, 0x0a
        /*0192*/ 	.short	(.L_1653 - .L_1652)
	.align		4
.L_1652:
        /*0194*/ 	.word	index@(.nv.constant0._Z23gemm_half_q_half_kernelILi4ELi128ELb1ELb1ELi32EEvPK6__halfPKjS4_S2_PS0_iiiiPKtS7_iiiiiibS2_i)
        /*0198*/ 	.short	0x0380
        /*019a*/ 	.short	0x0074


	//----- nvinfo : EIATTR_SW_WAR
	.align		4
.L_1653:
        /*019c*/ 	.byte	0x04, 0x36
        /*019e*/ 	.short	(.L_1655 - .L_1654)
.L_1654:
        /*01a0*/ 	.word	0x00000008
.L_1655:


//--------------------- .nv.info._Z23gemm_half_q_half_kernelILi3ELi190ELb1ELb1ELi64EEvPK6__halfPKjS4_S2_PS0_iiiiPKtS7_iiiiiibS2_i --------------------------
	.section	.nv.info._Z23gemm_half_q_half_kernelILi3ELi190ELb1ELb1ELi64EEvPK6__halfPKjS4_S2_PS0_iiiiPKtS7_iiiiiibS2_i,"",@"SHT_CUDA_INFO"
	.sectionflags	@""
	.align	4


	//----- nvinfo : EIATTR_CUDA_API_VERSION
	.align		4
        /*0000*/ 	.byte	0x04, 0x37
        /*0002*/ 	.short	(.L_1657 - .L_1656)
.L_1656:
        /*0004*/ 	.word	0x00000082


	//----- nvinfo : EIATTR_KPARAM_INFO
	.align		4
.L_1657:
        /*0008*/ 	.byte	0x04, 0x17
        /*000a*/ 	.short	(.L_1659 - .L_1658)
.L_1658:
        /*000c*/ 	.word	0x00000000
        /*0010*/ 	.short	0x0013
        /*0012*/ 	.short	0x0070
        /*0014*/ 	.byte	0x00, 0xf0, 0x11, 0x00


	//----- nvinfo : EIATTR_KPARAM_INFO
	.align		4
.L_1659:
        /*0018*/ 	.byte	0x04, 0x17
        /*001a*/ 	.short	(.L_1661 - .L_1660)
.L_1660:
        /*001c*/ 	.word	0x00000000
        /*0020*/ 	.short	0x0012
        /*0022*/ 	.short	0x0068
        /*0024*/ 	.byte	0x00, 0xf5, 0x21, 0x00


	//----- nvinfo : EIATTR_KPARAM_INFO
	.align		4
.L_1661:
        /*0028*/ 	.byte	0x04, 0x17
        /*002a*/ 	.short	(.L_1663 - .L_1662)
.L_1662:
        /*002c*/ 	.word	0x00000000
        /*0030*/ 	.short	0x0011
        /*0032*/ 	.short	0x0060
        /*0034*/ 	.byte	0x00, 0xf0, 0x05, 0x00


	//----- nvinfo : EIATTR_KPARAM_INFO
	.align		4
.L_1663:
        /*0038*/ 	.byte	0x04, 0x17
        /*003a*/ 	.short	(.L_1665 - .L_1664)
.L_1664:
        /*003c*/ 	.word	0x00000000
        /*0040*/ 	.short	0x0010
        /*0042*/ 	.short	0x005c
        /*0044*/ 	.byte	0x00, 0xf0, 0x11, 0x00


	//----- nvinfo : EIATTR_KPARAM_INFO
	.align		4
.L_1665:
        /*0048*/ 	.byte	0x04, 0x17
        /*004a*/ 	.short	(.L_1667 - .L_1666)
.L_1666:
        /*004c*/ 	.word	0x00000000
        /*0050*/ 	.short	0x000f
        /*0052*/ 	.short	0x0058
        /*0054*/ 	.byte	0x00, 0xf0, 0x11, 0x00


	//----- nvinfo : EIATTR_KPARAM_INFO
	.align		4
.L_1667:
        /*0058*/ 	.byte	0x04, 0x17
        /*005a*/ 	.short	(.L_1669 - .L_1668)
.L_1668:
        /*005c*/ 	.word	0x00000000
        /*0060*/ 	.short	0x000e
        /*0062*/ 	.short	0x0054
        /*0064*/ 	.byte	0x00, 0xf0, 0x11, 0x00


	//----- nvinfo : EIATTR_KPARAM_INFO
	.align		4
.L_1669:
        /*0068*/ 	.byte	0x04, 0x17
        /*006a*/ 	.short	(.L_1671 - .L_1670)
.L_1670:
        /*006c*/ 	.word	0x00000000
        /*0070*/ 	.short	0x000d
        /*0072*/ 	.short	0x0050
        /*0074*/ 	.byte	0x00, 0xf0, 0x11, 0x00


	//----- nvinfo : EIATTR_KPARAM_INFO
	.align		4
.L_1671:
        /*0078*/ 	.byte	0x04, 0x17
        /*007a*/ 	.short	(.L_1673 - .L_1672)
.L_1672:
        /*007c*/ 	.word	0x00000000
        /*0080*/ 	.short	0x000c
        /*0082*/ 	.short	0x004c
        /*0084*/ 	.byte	0x00, 0xf0, 0x11, 0x00


	//----- nvinfo : EIATTR_KPARAM_INFO
	.align		4
.L_1673:
        /*0088*/ 	.byte	0x04, 0x17
        /*008a*/ 	.short	(.L_1675 - .L_1674)
.L_1674:
        /*008c*/ 	.word	0x00000000
        /*0090*/ 	.short	0x000b
        /*0092*/ 	.short	0x0048
        /*0094*/ 	.byte	0x00, 0xf0, 0x11, 0x00


	//----- nvinfo : EIATTR_KPARAM_INFO
	.align		4
.L_1675:
        /*0098*/ 	.byte	0x04, 0x17
        /*009a*/ 	.short	(.L_1677 - .L_1676)
.L_1676:
        /*009c*/ 	.word	0x00000000
        /*00a0*/ 	.short	0x000a
        /*00a2*/ 	.short	0x0040
        /*00a4*/ 	.byte	0x00, 0xf5, 0x21, 0x00


	//----- nvinfo : EIATTR_KPARAM_INFO
	.align		4
.L_1677:
        /*00a8*/ 	.byte	0x04, 0x17
        /*00aa*/ 	.short	(.L_1679 - .L_1678)
.L_1678:
        /*00ac*/ 	.word	0x00000000
        /*00b0*/ 	.short	0x0009
        /*00b2*/ 	.short	0x0038
        /*00b4*/ 	.byte	0x00, 0xf5, 0x21, 0x00


	//----- nvinfo : EIATTR_KPARAM_INFO
	.align		4
.L_1679:
        /*00b8*/ 	.byte	0x04, 0x17
        /*00ba*/ 	.short	(.L_1681 - .L_1680)
.L_1680:
        /*00bc*/ 	.word	0x00000000
        /*00c0*/ 	.short	0x0008
        /*00c2*/ 	.short	0x0034
        /*00c4*/ 	.byte	0x00, 0xf0, 0x11, 0x00


	//----- nvinfo : EIATTR_KPARAM_INFO
	.align		4
.L_1681:
        /*00c8*/ 	.byte	0x04, 0x17
        /*00ca*/ 	.short	(.L_1683 - .L_1682)
.L_1682:
        /*00cc*/ 	.word	0x00000000
        /*00d0*/ 	.short	0x0007
        /*00d2*/ 	.short	0x0030
        /*00d4*/ 	.byte	0x00, 0xf0, 0x11, 0x00


	//----- nvinfo : EIATTR_KPARAM_INFO
	.align		4
.L_1683:
        /*00d8*/ 	.byte	0x04, 0x17
        /*00da*/ 	.short	(.L_1685 - .L_1684)
.L_1684:
        /*00dc*/ 	.word	0x00000000
        /*00e0*/ 	.short	0x0006
        /*00e2*/ 	.short	0x002c
        /*00e4*/ 	.byte	0x00, 0xf0, 0x11, 0x00


	//----- nvinfo : EIATTR_KPARAM_INFO
	.align		4
.L_1685:
        /*00e8*/ 	.byte	0x04, 0x17
        /*00ea*/ 	.short	(.L_1687 - .L_1686)
.L_1686:
        /*00ec*/ 	.word	0x00000000
        /*00f0*/ 	.short	0x0005
        /*00f2*/ 	.short	0x0028
        /*00f4*/ 	.byte	0x00, 0xf0, 0x11, 0x00


	//----- nvinfo : EIATTR_KPARAM_INFO
	.align		4
.L_1687:
        /*00f8*/ 	.byte	0x04, 0x17
        /*00fa*/ 	.short	(.L_1689 - .L_1688)
.L_1688:
        /*00fc*/ 	.word	0x00000000
        /*0100*/ 	.short	0x0004
        /*0102*/ 	.short	0x0020
        /*0104*/ 	.byte	0x00, 0xf5, 0x21, 0x00


	//----- nvinfo : EIATTR_KPARAM_INFO
	.align		4
.L_1689:
        /*0108*/ 	.byte	0x04, 0x17
        /*010a*/ 	.short	(.L_1691 - .L_1690)
.L_1690:
        /*010c*/ 	.word	0x00000000
        /*0110*/ 	.short	0x0003
        /*0112*/ 	.short	0x0018
        /*0114*/ 	.byte	0x00, 0xf5, 0x21, 0x00


	//----- nvinfo : EIATTR_KPARAM_INFO
	.align		4
.L_1691:
        /*0118*/ 	.byte	0x04, 0x17
        /*011a*/ 	.short	(.L_1693 - .L_1692)
.L_1692:
        /*011c*/ 	.word	0x00000000
        /*0120*/ 	.short	0x0002
        /*0122*/ 	.short	0x0010
        /*0124*/ 	.byte	0x00, 0xf5, 0x21, 0x00


	//----- nvinfo : EIATTR_KPARAM_INFO
	.align		4
.L_1693:
        /*0128*/ 	.byte	0x04, 0x17
        /*012a*/ 	.short	(.L_1695 - .L_1694)
.L_1694:
        /*012c*/ 	.word	0x00000000
        /*0130*/ 	.short	0x0001
        /*0132*/ 	.short	0x0008
        /*0134*/ 	.byte	0x00, 0xf5, 0x21, 0x00


	//----- nvinfo : EIATTR_KPARAM_INFO
	.align		4
.L_1695:
        /*0138*/ 	.byte	0x04, 0x17
        /*013a*/ 	.short	(.L_1697 - .L_1696)
.L_1696:
        /*013c*/ 	.word	0x00000000
        /*0140*/ 	.short	0x0000
        /*0142*/ 	.short	0x0000
        /*0144*/ 	.byte	0x00, 0xf5, 0x21, 0x00


	//----- nvinfo : EIATTR_SPARSE_MMA_MASK
	.align		4
.L_1697:
        /*0148*/ 	.byte	0x03, 0x50
        /*014a*/ 	.short	0x0000


	//----- nvinfo : EIATTR_MAXREG_COUNT
	.align		4
        /*014c*/ 	.byte	0x03, 0x1b
        /*014e*/ 	.short	0x00ff


	//----- nvinfo : EIATTR_NUM_BARRIERS
	.align		4
        /*0150*/ 	.byte	0x02, 0x4c
        /*0152*/ 	.byte	0x01
	.zero		1


	//----- nvinfo : EIATTR_MERCURY_ISA_VERSION
	.align		4
        /*0154*/ 	.byte	0x03, 0x5f
        /*0156*/ 	.short	0x0101


	//----- nvinfo : EIATTR_VRC_CTA_INIT_COUNT
	.align		4
        /*0158*/ 	.byte	0x02, 0x4a
	.zero		1
	.zero		1


	//----- nvinfo : EIATTR_EXIT_INSTR_OFFSETS
	.align		4
        /*015c*/ 	.byte	0x04, 0x1c
        /*015e*/ 	.short	(.L_1699 - .L_1698)


	//   ....[0]....
.L_1698:
        /*0160*/ 	.word	0x00000070


	//   ....[1]....
        /*0164*/ 	.word	0x00000220


	//   ....[2]....
        /*0168*/ 	.word	0x00000de0


	//   ....[3]....
        /*016c*/ 	.word	0x000148a0


	//   ....[4]....
        /*0170*/ 	.word	0x00014af0


	//   ....[5]....
        /*0174*/ 	.word	0x00014c40


	//   ....[6]....
        /*0178*/ 	.word	0x00014cd0


	//   ....[7]....
        /*017c*/ 	.word	0x00014d10


	//----- nvinfo : EIATTR_CRS_STACK_SIZE
	.align		4
.L_1699:
        /*0180*/ 	.byte	0x04, 0x1e
        /*0182*/ 	.short	(.L_1701 - .L_1700)
.L_1700:
        /*0184*/ 	.word	0x00000000


	//----- nvinfo : EIATTR_CBANK_PARAM_SIZE
	.align		4
.L_1701:
        /*0188*/ 	.byte	0x03, 0x19
        /*018a*/ 	.short	0x0074


	//----- nvinfo : EIATTR_PARAM_CBANK
	.align		4
        /*018c*/ 	.byte	0x04, 0x0a
        /*018e*/ 	.short	(.L_1703 - .L_1702)
	.align		4
.L_1702:
        /*0190*/ 	.word	index@(.nv.constant0._Z23gemm_half_q_half_kernelILi3ELi190ELb1ELb1ELi64EEvPK6__halfPKjS4_S2_PS0_iiiiPKtS7_iiiiiibS2_i)
        /*0194*/ 	.short	0x0380
        /*0196*/ 	.short	0x0074


	//----- nvinfo : EIATTR_SW_WAR
	.align		4
.L_1703:
        /*0198*/ 	.byte	0x04, 0x36
        /*019a*/ 	.short	(.L_1705 - .L_1704)
.L_1704:
        /*019c*/ 	.word	0x00000008
.L_1705:


//--------------------- .nv.info._Z23gemm_half_q_half_kernelILi3ELi160ELb1ELb1ELi64EEvPK6__halfPKjS4_S2_PS0_iiiiPKtS7_iiiiiibS2_i --------------------------
	.section	.nv.info._Z23gemm_half_q_half_kernelILi3ELi160ELb1ELb1ELi64EEvPK6__halfPKjS4_S2_PS0_iiiiPKtS7_iiiiiibS2_i,"",@"SHT_CUDA_INFO"
	.sectionflags	@""
	.align	4


	//----- nvinfo : EIATTR_CUDA_API_VERSION
	.align		4
        /*0000*/ 	.byte	0x04, 0x37
        /*0002*/ 	.short	(.L_1707 - .L_1706)
.L_1706:
        /*0004*/ 	.word	0x00000082


	//----- nvinfo : EIATTR_KPARAM_INFO
	.align		4
.L_1707:
        /*0008*/ 	.byte	0x04, 0x17
        /*000a*/ 	.short	(.L_1709 - .L_1708)
.L_1708:
        /*000c*/ 	.word	0x00000000
        /*0010*/ 	.short	0x0013
        /*0012*/ 	.short	0x0070
        /*0014*/ 	.byte	0x00, 0xf0, 0x11, 0x00


	//----- nvinfo : EIATTR_KPARAM_INFO
	.align		4
.L_1709:
        /*0018*/ 	.byte	0x04, 0x17
        /*001a*/ 	.short	(.L_1711 - .L_1710)
.L_1710:
        /*001c*/ 	.word	0x00000000
        /*0020*/ 	.short	0x0012
        /*0022*/ 	.short	0x0068
        /*0024*/ 	.byte	0x00, 0xf5, 0x21, 0x00


	//----- nvinfo : EIATTR_KPARAM_INFO
	.align		4
.L_1711:
        /*0028*/ 	.byte	0x04, 0x17
        /*002a*/ 	.short	(.L_1713 - .L_1712)
.L_1712:
        /*002c*/ 	.word	0x00000000
        /*0030*/ 	.short	0x0011
        /*0032*/ 	.short	0x0060
        /*0034*/ 	.byte	0x00, 0xf0, 0x05, 0x00


	//----- nvinfo : EIATTR_KPARAM_INFO
	.align		4
.L_1713:
        /*0038*/ 	.byte	0x04, 0x17
        /*003a*/ 	.short	(.L_1715 - .L_1714)
.L_1714:
        /*003c*/ 	.word	0x00000000
        /*0040*/ 	.short	0x0010
        /*0042*/ 	.short	0x005c
        /*0044*/ 	.byte	0x00, 0xf0, 0x11, 0x00


	//----- nvinfo : EIATTR_KPARAM_INFO
	.align		4
.L_1715:
        /*0048*/ 	.byte	0x04, 0x17
        /*004a*/ 	.short	(.L_1717 - .L_1716)
.L_1716:
        /*004c*/ 	.word	0x00000000
        /*0050*/ 	.short	0x000f
        /*0052*/ 	.short	0x0058
        /*0054*/ 	.byte	0x00, 0xf0, 0x11, 0x00


	//----- nvinfo : EIATTR_KPARAM_INFO
	.align		4
.L_1717:
        /*0058*/ 	.byte	0x04, 0x17
        /*005a*/ 	.short	(.L_1719 - .L_1718)
.L_1718:
        /*005c*/ 	.word	0x00000000
        /*0060*/ 	.short	0x000e
        /*0062*/ 	.short	0x0054
        /*0064*/ 	.byte	0x00, 0xf0, 0x11, 0x00


	//----- nvinfo : EIATTR_KPARAM_INFO
	.align		4
.L_1719:
        /*0068*/ 	.byte	0x04, 0x17
        /*006a*/ 	.short	(.L_1721 - .L_1720)
.L_1720:
        /*006c*/ 	.word	0x00000000
        /*0070*/ 	.short	0x000d
        /*0072*/ 	.short	0x0050
        /*0074*/ 	.byte	0x00, 0xf0, 0x11, 0x00


	//----- nvinfo : EIATTR_KPARAM_INFO
	.align		4
.L_1721:
        /*0078*/ 	.byte	0x04, 0x17
        /*007a*/ 	.short	(.L_1723 - .L_1722)
.L_1722:
        /*007c*/ 	.word	0x00000000
        /*0080*/ 	.short	0x000c
        /*0082*/ 	.short	0x004c
        /*0084*/ 	.byte	0x00, 0xf0, 0x11, 0x00


	//----- nvinfo : EIATTR_KPARAM_INFO
	.align		4
.L_1723:
        /*0088*/ 	.byte	0x04, 0x17
        /*008a*/ 	.short	(.L_1725 - .L_1724)
.L_1724:
        /*008c*/ 	.word	0x00000000
        /*0090*/ 	.short	0x000b
        /*0092*/ 	.short	0x0048
        /*0094*/ 	.byte	0x00, 0xf0, 0x11, 0x00


	//----- nvinfo : EIATTR_KPARAM_INFO
	.align		4
.L_1725:
        /*0098*/ 	.byte	0x04, 0x17
        /*009a*/ 	.short	(.L_1727 - .L_1726)
.L_1726:
        /*009c*/ 	.word	0x00000000
        /*00a0*/ 	.short	0x000a
        /*00a2*/ 	.short	0x0040
        /*00a4*/ 	.byte	0x00, 0xf5, 0x21, 0x00


	//----- nvinfo : EIATTR_KPARAM_INFO
	.align		4
.L_1727:
        /*00a8*/ 	.byte	0x04, 0x17
        /*00aa*/ 	.short	(.L_1729 - .L_1728)
.L_1728:
        /*00ac*/ 	.word	0x00000000
        /*00b0*/ 	.short	0x0009
        /*00b2*/ 	.short	0x0038
        /*00b4*/ 	.byte	0x00, 0xf5, 0x21, 0x00


	//----- nvinfo : EIATTR_KPARAM_INFO
	.align		4
.L_1729:
        /*00b8*/ 	.byte	0x04, 0x17
        /*00ba*/ 	.short	(.L_1731 - .L_1730)
.L_1730:
        /*00bc*/ 	.word	0x00000000
        /*00c0*/ 	.short	0x0008
        /*00c2*/ 	.short	0x0034
        /*00c4*/ 	.byte	0x00, 0xf0, 0x11, 0x00


	//----- nvinfo : EIATTR_KPARAM_INFO
	.align		4
.L_1731:
        /*00c8*/ 	.byte	0x04, 0x17
        /*00ca*/ 	.short	(.L_1733 - .L_1732)
.L_1732:
        /*00cc*/ 	.word	0x00000000
        /*00d0*/ 	.short	0x0007
        /*00d2*/ 	.short	0x0030
        /*00d4*/ 	.byte	0x00, 0xf0, 0x11, 0x00


	//----- nvinfo : EIATTR_KPARAM_INFO
	.align		4
.L_1733:
        /*00d8*/ 	.byte	0x04, 0x17
        /*00da*/ 	.short	(.L_1735 - .L_1734)
.L_1734:
        /*00dc*/ 	.word	0x00000000
        /*00e0*/ 	.short	0x0006
        /*00e2*/ 	.short	0x002c
        /*00e4*/ 	.byte	0x00, 0xf0, 0x11, 0x00


	//----- nvinfo : EIATTR_KPARAM_INFO
	.align		4
.L_1735:
        /*00e8*/ 	.byte	0x04, 0x17
        /*00ea*/ 	.short	(.L_1737 - .L_1736)
.L_1736:
        /*00ec*/ 	.word	0x00000000
        /*00f0*/ 	.short	0x0005
        /*00f2*/ 	.short	0x0028
        /*00f4*/ 	.byte	0x00, 0xf0, 0x11, 0x00


	//----- nvinfo : EIATTR_KPARAM_INFO
	.align		4
.L_1737:
        /*00f8*/ 	.byte	0x04, 0x17
        /*00fa*/ 	.short	(.L_1739 - .L_1738)
.L_1738:
        /*00fc*/ 	.word	0x00000000
        /*0100*/ 	.short	0x0004
        /*0102*/ 	.short	0x0020
        /*0104*/ 	.byte	0x00, 0xf5, 0x21, 0x00


	//----- nvinfo : EIATTR_KPARAM_INFO
	.align		4
.L_1739:
        /*0108*/ 	.byte	0x04, 0x17
        /*010a*/ 	.short	(.L_1741 - .L_1740)
.L_1740:
        /*010c*/ 	.word	0x00000000
        /*0110*/ 	.short	0x0003
        /*0112*/ 	.short	0x0018
        /*0114*/ 	.byte	0x00, 0xf5, 0x21, 0x00


	//----- nvinfo : EIATTR_KPARAM_INFO
	.align		4
.L_1741:
        /*0118*/ 	.byte	0x04, 0x17
        /*011a*/ 	.short	(.L_1743 - .L_1742)
.L_1742:
        /*011c*/ 	.word	0x00000000
        /*0120*/ 	.short	0x0002
        /*0122*/ 	.short	0x0010
        /*0124*/ 	.byte	0x00, 0xf5, 0x21, 0x00


	//----- nvinfo : EIATTR_KPARAM_INFO
	.align		4
.L_1743:
        /*0128*/ 	.byte	0x04, 0x17
        /*012a*/ 	.short	(.L_1745 - .L_1744)
.L_1744:
        /*012c*/ 	.word	0x00000000
        /*0130*/ 	.short	0x0001
        /*0132*/ 	.short	0x0008
        /*0134*/ 	.byte	0x00, 0xf5, 0x21, 0x00


	//----- nvinfo : EIATTR_KPARAM_INFO
	.align		4
.L_1745:
        /*0138*/ 	.byte	0x04, 0x17
        /*013a*/ 	.short	(.L_1747 - .L_1746)
.L_1746:
        /*013c*/ 	.word	0x00000000
        /*0140*/ 	.short	0x0000
        /*0142*/ 	.short	0x0000
        /*0144*/ 	.byte	0x00, 0xf5, 0x21, 0x00


	//----- nvinfo : EIATTR_SPARSE_MMA_MASK
	.align		4
.L_1747:
        /*0148*/ 	.byte	0x03, 0x50
        /*014a*/ 	.short	0x0000


	//----- nvinfo : EIATTR_MAXREG_COUNT
	.align		4
        /*014c*/ 	.byte	0x03, 0x1b
        /*014e*/ 	.short	0x00ff


	//----- nvinfo : EIATTR_NUM_BARRIERS
	.align		4
        /*0150*/ 	.byte	0x02, 0x4c
        /*0152*/ 	.byte	0x01
	.zero		1


	//----- nvinfo : EIATTR_MERCURY_ISA_VERSION
	.align		4
        /*0154*/ 	.byte	0x03, 0x5f
        /*0156*/ 	.short	0x0101


	//----- nvinfo : EIATTR_VRC_CTA_INIT_COUNT
	.align		4
        /*0158*/ 	.byte	0x02, 0x4a
	.zero		1
	.zero		1


	//----- nvinfo : EIATTR_EXIT_INSTR_OFFSETS
	.align		4
        /*015c*/ 	.byte	0x04, 0x1c
        /*015e*/ 	.short	(.L_1749 - .L_1748)


	//   ....[0]....
.L_1748:
        /*0160*/ 	.word	0x00000070


	//   ....[1]....
        /*0164*/ 	.word	0x00000220


	//   ....[2]....
        /*0168*/ 	.word	0x00000de0


	//   ....[3]....
        /*016c*/ 	.word	0x0000a2b0


	//   ....[4]....
        /*0170*/ 	.word	0x0000a500


	//   ....[5]....
        /*0174*/ 	.word	0x0000a650


	//   ....[6]....
        /*0178*/ 	.word	0x0000a6e0


	//   ....[7]....
        /*017c*/ 	.word	0x0000a720


	//----- nvinfo : EIATTR_CRS_STACK_SIZE
	.align		4
.L_1749:
        /*0180*/ 	.byte	0x04, 0x1e
        /*0182*/ 	.short	(.L_1751 - .L_1750)
.L_1750:
        /*0184*/ 	.word	0x00000000


	//----- nvinfo : EIATTR_CBANK_PARAM_SIZE
	.align		4
.L_1751:
        /*0188*/ 	.byte	0x03, 0x19
        /*018a*/ 	.short	0x0074


	//----- nvinfo : EIATTR_PARAM_CBANK
	.align		4
        /*018c*/ 	.byte	0x04, 0x0a
        /*018e*/ 	.short	(.L_1753 - .L_1752)
	.align		4
.L_1752:
        /*0190*/ 	.word	index@(.nv.constant0._Z23gemm_half_q_half_kernelILi3ELi160ELb1ELb1ELi64EEvPK6__halfPKjS4_S2_PS0_iiiiPKtS7_iiiiiibS2_i)
        /*0194*/ 	.short	0x0380
        /*0196*/ 	.short	0x0074


	//----- nvinfo : EIATTR_SW_WAR
	.align		4
.L_1753:
        /*0198*/ 	.byte	0x04, 0x36
        /*019a*/ 	.short	(.L_1755 - .L_1754)
.L_1754:
        /*019c*/ 	.word	0x00000008
.L_1755:


//--------------------- .nv.info._Z23gemm_half_q_half_kernelILi3ELi40ELb1ELb1ELi64EEvPK6__halfPKjS4_S2_PS0_iiiiPKtS7_iiiiiibS2_i --------------------------
	.section	.nv.info._Z23gemm_half_q_half_kernelILi3ELi40ELb1ELb1ELi64EEvPK6__halfPKjS4_S2_PS0_iiiiPKtS7_iiiiiibS2_i,"",@"SHT_CUDA_INFO"
	.sectionflags	@""
	.align	4


	//----- nvinfo : EIATTR_CUDA_API_VERSION
	.align		4
        /*0000*/ 	.byte	0x04, 0x37
        /*0002*/ 	.short	(.L_1757 - .L_1756)
.L_1756:
        /*0004*/ 	.word	0x00000082


	//----- nvinfo : EIATTR_KPARAM_INFO
	.align		4
.L_1757:
        /*0008*/ 	.byte	0x04, 0x17
        /*000a*/ 	.short	(.L_1759 - .L_1758)
.L_1758:
        /*000c*/ 	.word	0x00000000
        /*0010*/ 	.short	0x0013
        /*0012*/ 	.short	0x0070
        /*0014*/ 	.byte	0x00, 0xf0, 0x11, 0x00


	//----- nvinfo : EIATTR_KPARAM_INFO
	.align		4
.L_1759:
        /*0018*/ 	.byte	0x04, 0x17
        /*001a*/ 	.short	(.L_1761 - .L_1760)
.L_1760:
        /*001c*/ 	.word	0x00000000
        /*0020*/ 	.short	0x0012
        /*0022*/ 	.short	0x0068
        /*0024*/ 	.byte	0x00, 0xf5, 0x21, 0x00


	//----- nvinfo : EIATTR_KPARAM_INFO
	.align		4
.L_1761:
        /*0028*/ 	.byte	0x04, 0x17
        /*002a*/ 	.short	(.L_1763 - .L_1762)
.L_1762:
        /*002c*/ 	.word	0x00000000
        /*0030*/ 	.short	0x0011
        /*0032*/ 	.short	0x0060
        /*0034*/ 	.byte	0x00, 0xf0, 0x05, 0x00


	//----- nvinfo : EIATTR_KPARAM_INFO
	.align		4
.L_1763:
        /*0038*/ 	.byte	0x04, 0x17
        /*003a*/ 	.short	(.L_1765 - .L_1764)
.L_1764:
        /*003c*/ 	.word	0x00000000
        /*0040*/ 	.short	0x0010
        /*0042*/ 	.short	0x005c
        /*0044*/ 	.byte	0x00, 0xf0, 0x11, 0x00


	//----- nvinfo : EIATTR_KPARAM_INFO
	.align		4
.L_1765:
        /*0048*/ 	.byte	0x04, 0x17
        /*004a*/ 	.short	(.L_1767 - .L_1766)
.L_1766:
        /*004c*/ 	.word	0x00000000
        /*0050*/ 	.short	0x000f
        /*0052*/ 	.short	0x0058
        /*0054*/ 	.byte	0x00, 0xf0, 0x11, 0x00


	//----- nvinfo : EIATTR_KPARAM_INFO
	.align		4
.L_1767:
        /*0058*/ 	.byte	0x04, 0x17
        /*005a*/ 	.short	(.L_1769 - .L_1768)
.L_1768:
        /*005c*/ 	.word	0x00000000
        /*0060*/ 	.short	0x000e
        /*0062*/ 	.short	0x0054
        /*0064*/ 	.byte	0x00, 0xf0, 0x11, 0x00


	//----- nvinfo : EIATTR_KPARAM_INFO
	.align		4
.L_1769:
        /*0068*/ 	.byte	0x04, 0x17
        /*006a*/ 	.short	(.L_1771 - .L_1770)
.L_1770:
        /*006c*/ 	.word	0x00000000
        /*0070*/ 	.short	0x000d
        /*0072*/ 	.short	0x0050
        /*0074*/ 	.byte	0x00, 0xf0, 0x11, 0x00


	//----- nvinfo : EIATTR_KPARAM_INFO
	.align		4
.L_1771:
        /*0078*/ 	.byte	0x04, 0x17
        /*007a*/ 	.short	(.L_1773 - .L_1772)
.L_1772:
        /*007c*/ 	.word	0x00000000
        /*0080*/ 	.short	0x000c
        /*0082*/ 	.short	0x004c
        /*0084*/ 	.byte	0x00, 0xf0, 0x11, 0x00


	//----- nvinfo : EIATTR_KPARAM_INFO
	.align		4
.L_1773:
        /*0088*/ 	.byte	0x04, 0x17
        /*008a*/ 	.short	(.L_1775 - .L_1774)
.L_1774:
        /*008c*/ 	.word	0x00000000
        /*0090*/ 	.short	0x000b
        /*0092*/ 	.short	0x0048
        /*0094*/ 	.byte	0x00, 0xf0, 0x11, 0x00


	//----- nvinfo : EIATTR_KPARAM_INFO
	.align		4
.L_1775:
        /*0098*/ 	.byte	0x04, 0x17
        /*009a*/ 	.short	(.L_1777 - .L_1776)
.L_1776:
        /*009c*/ 	.word	0x00000000
        /*00a0*/ 	.short	0x000a
        /*00a2*/ 	.short	0x0040
        /*00a4*/ 	.byte	0x00, 0xf5, 0x21, 0x00


	//----- nvinfo : EIATTR_KPARAM_INFO
	.align		4
.L_1777:
        /*00a8*/ 	.byte	0x04, 0x17
        /*00aa*/ 	.short	(.L_1779 - .L_1778)
.L_1778:
        /*00ac*/ 	.word	0x00000000
        /*00b0*/ 	.short	0x0009
        /*00b2*/ 	.short	0x0038
        /*00b4*/ 	.byte	0x00, 0xf5, 0x21, 0x00


	//----- nvinfo : EIATTR_KPARAM_INFO
	.align		4
.L_1779:
        /*00b8*/ 	.byte	0x04, 0x17
        /*00ba*/ 	.short	(.L_1781 - .L_1780)
.L_1780:
        /*00bc*/ 	.word	0x00000000
        /*00c0*/ 	.short	0x0008
        /*00c2*/ 	.short	0x0034
        /*00c4*/ 	.byte	0x00, 0xf0, 0x11, 0x00


	//----- nvinfo : EIATTR_KPARAM_INFO
	.align		4
.L_1781:
        /*00c8*/ 	.byte	0x04, 0x17
        /*00ca*/ 	.short	(.L_1783 - .L_1782)
.L_1782:
        /*00cc*/ 	.word	0x00000000
        /*00d0*/ 	.short	0x0007
        /*00d2*/ 	.short	0x0030
        /*00d4*/ 	.byte	0x00, 0xf0, 0x11, 0x00


	//----- nvinfo : EIATTR_KPARAM_INFO
	.align		4
.L_1783:
        /*00d8*/ 	.byte	0x04, 0x17
        /*00da*/ 	.short	(.L_1785 - .L_1784)
.L_1784:
        /*00dc*/ 	.word	0x00000000
        /*00e0*/ 	.short	0x0006
        /*00e2*/ 	.short	0x002c
        /*00e4*/ 	.byte	0x00, 0xf0, 0x11, 0x00


	//----- nvinfo : EIATTR_KPARAM_INFO
	.align		4
.L_1785:
        /*00e8*/ 	.byte	0x04, 0x17
        /*00ea*/ 	.short	(.L_1787 - .L_1786)
.L_1786:
        /*00ec*/ 	.word	0x00000000
        /*00f0*/ 	.short	0x0005
        /*00f2*/ 	.short	0x0028
        /*00f4*/ 	.byte	0x00, 0xf0, 0x11, 0x00


	//----- nvinfo : EIATTR_KPARAM_INFO
	.align		4
.L_1787:
        /*00f8*/ 	.byte	0x04, 0x17
        /*00fa*/ 	.short	(.L_1789 - .L_1788)
.L_1788:
        /*00fc*/ 	.word	0x00000000
        /*0100*/ 	.short	0x0004
        /*0102*/ 	.short	0x0020
        /*0104*/ 	.byte	0x00, 0xf5, 0x21, 0x00


	//----- nvinfo : EIATTR_KPARAM_INFO
	.align		4
.L_1789:
        /*0108*/ 	.byte	0x04, 0x17
        /*010a*/ 	.short	(.L_1791 - .L_1790)
.L_1790:
        /*010c*/ 	.word	0x00000000
        /*0110*/ 	.short	0x0003
        /*0112*/ 	.short	0x0018
        /*0114*/ 	.byte	0x00, 0xf5, 0x21, 0x00


	//----- nvinfo : EIATTR_KPARAM_INFO
	.align		4
.L_1791:
        /*0118*/ 	.byte	0x04, 0x17
        /*011a*/ 	.short	(.L_1793 - .L_1792)
.L_1792:
        /*011c*/ 	.word	0x00000000
        /*0120*/ 	.short	0x0002
        /*0122*/ 	.short	0x0010
        /*0124*/ 	.byte	0x00, 0xf5, 0x21, 0x00


	//----- nvinfo : EIATTR_KPARAM_INFO
	.align		4
.L_1793:
        /*0128*/ 	.byte	0x04, 0x17
        /*012a*/ 	.short	(.L_1795 - .L_1794)
.L_1794:
        /*012c*/ 	.word	0x00000000
        /*0130*/ 	.short	0x0001
        /*0132*/ 	.short	0x0008
        /*0134*/ 	.byte	0x00, 0xf5, 0x21, 0x00


	//----- nvinfo : EIATTR_KPARAM_INFO
	.align		4
.L_1795:
        /*0138*/ 	.byte	0x04, 0x17
        /*013a*/ 	.short	(.L_1797 - .L_1796)
.L_1796:
        /*013c*/ 	.word	0x00000000
        /*0140*/ 	.short	0x0000
        /*0142*/ 	.short	0x0000
        /*0144*/ 	.byte	0x00, 0xf5, 0x21, 0x00


	//----- nvinfo : EIATTR_SPARSE_MMA_MASK
	.align		4
.L_1797:
        /*0148*/ 	.byte	0x03, 0x50
        /*014a*/ 	.short	0x0000


	//----- nvinfo : EIATTR_MAXREG_COUNT
	.align		4
        /*014c*/ 	.byte	0x03, 0x1b
        /*014e*/ 	.short	0x00ff


	//----- nvinfo : EIATTR_NUM_BARRIERS
	.align		4
        /*0150*/ 	.byte	0x02, 0x4c
        /*0152*/ 	.byte	0x01
	.zero		1


	//----- nvinfo : EIATTR_MERCURY_ISA_VERSION
	.align		4
        /*0154*/ 	.byte	0x03, 0x5f
        /*0156*/ 	.short	0x0101


	//----- nvinfo : EIATTR_VRC_CTA_INIT_COUNT
	.align		4
        /*0158*/ 	.byte	0x02, 0x4a
	.zero		1
	.zero		1


	//----- nvinfo : EIATTR_EXIT_INSTR_OFFSETS
	.align		4
        /*015c*/ 	.byte	0x04, 0x1c
        /*015e*/ 	.short	(.L_1799 - .L_1798)


	//   ....[0]....
.L_1798:
        /*0160*/ 	.word	0x00000070


	//   ....[1]....
        /*0164*/ 	.word	0x00000220


	//   ....[2]....
        /*0168*/ 	.word	0x00000de0


	//   ....[3]....
        /*016c*/ 	.word	0x00009590


	//   ....[4]....
        /*0170*/ 	.word	0x000097e0


	//   ....[5]....
        /*0174*/ 	.word	0x00009930


	//   ....[6]....
        /*0178*/ 	.word	0x000099c0


	//   ....[7]....
        /*017c*/ 	.word	0x00009a00


	//----- nvinfo : EIATTR_CRS_STACK_SIZE
	.align		4
.L_1799:
        /*0180*/ 	.byte	0x04, 0x1e
        /*0182*/ 	.short	(.L_1801 - .L_1800)
.L_1800:
        /*0184*/ 	.word	0x00000000


	//----- nvinfo : EIATTR_CBANK_PARAM_SIZE
	.align		4
.L_1801:
        /*0188*/ 	.byte	0x03, 0x19
        /*018a*/ 	.short	0x0074


	//----- nvinfo : EIATTR_PARAM_CBANK
	.align		4
        /*018c*/ 	.byte	0x04, 0x0a
        /*018e*/ 	.short	(.L_1803 - .L_1802)
	.align		4
.L_1802:
        /*0190*/ 	.word	index@(.nv.constant0._Z23gemm_half_q_half_kernelILi3ELi40ELb1ELb1ELi64EEvPK6__halfPKjS4_S2_PS0_iiiiPKtS7_iiiiiibS2_i)
        /*0194*/ 	.short	0x0380
        /*0196*/ 	.short	0x0074


	//----- nvinfo : EIATTR_SW_WAR
	.align		4
.L_1803:
        /*0198*/ 	.byte	0x04, 0x36
        /*019a*/ 	.short	(.L_1805 - .L_1804)
.L_1804:
        /*019c*/ 	.word	0x00000008
.L_1805:


//--------------------- .nv.info._Z23gemm_half_q_half_kernelILi3ELi10ELb1ELb1ELi64EEvPK6__halfPKjS4_S2_PS0_iiiiPKtS7_iiiiiibS2_i --------------------------
	.section	.nv.info._Z23gemm_half_q_half_kernelILi3ELi10ELb1ELb1ELi64EEvPK6__halfPKjS4_S2_PS0_iiiiPKtS7_iiiiiibS2_i,"",@"SHT_CUDA_INFO"
	.sectionflags	@""
	.align	4


	//----- nvinfo : EIATTR_CUDA_API_VERSION
	.align		4
        /*0000*/ 	.byte	0x04, 0x37
        /*0002*/ 	.short	(.L_1807 - .L_1806)
.L_1806:
        /*0004*/ 	.word	0x00000082


	//----- nvinfo : EIATTR_KPARAM_INFO
	.align		4
.L_1807:
        /*0008*/ 	.byte	0x04, 0x17
        /*000a*/ 	.short	(.L_1809 - .L_1808)
.L_1808:
        /*000c*/ 	.word	0x00000000
        /*0010*/ 	.short	0x0013
        /*0012*/ 	.short	0x0070
        /*0014*/ 	.byte	0x00, 0xf0, 0x11, 0x00


	//----- nvinfo : EIATTR_KPARAM_INFO
	.align		4
.L_1809:
        /*0018*/ 	.byte	0x04, 0x17
        /*001a*/ 	.short	(.L_1811 - .L_1810)
.L_1810:
        /*001c*/ 	.word	0x00000000
        /*0020*/ 	.short	0x0012
        /*0022*/ 	.short	0x0068
        /*0024*/ 	.byte	0x00, 0xf5, 0x21, 0x00


	//----- nvinfo : EIATTR_KPARAM_INFO
	.align		4
.L_1811:
        /*0028*/ 	.byte	0x04, 0x17
        /*002a*/ 	.short	(.L_1813 - .L_1812)
.L_1812:
        /*002c*/ 	.word	0x00000000
        /*0030*/ 	.short	0x0011
        /*0032*/ 	.short	0x0060
        /*0034*/ 	.byte	0x00, 0xf0, 0x05, 0x00


	//----- nvinfo : EIATTR_KPARAM_INFO
	.align		4
.L_1813:
        /*0038*/ 	.byte	0x04, 0x17
        /*003a*/ 	.short	(.L_1815 - .L_1814)
.L_1814:
        /*003c*/ 	.word	0x00000000
        /*0040*/ 	.short	0x0010
        /*0042*/ 	.short	0x005c
        /*0044*/ 	.byte	0x00, 0xf0, 0x11, 0x00


	//----- nvinfo : EIATTR_KPARAM_INFO
	.align		4
.L_1815:
        /*0048*/ 	.byte	0x04, 0x17
        /*004a*/ 	.short	(.L_1817 - .L_1816)
.L_1816:
        /*004c*/ 	.word	0x00000000
        /*0050*/ 	.short	0x000f
        /*0052*/ 	.short	0x0058
        /*0054*/ 	.byte	0x00, 0xf0, 0x11, 0x00


	//----- nvinfo : EIATTR_KPARAM_INFO
	.align		4
.L_1817:
        /*0058*/ 	.byte	0x04, 0x17
        /*005a*/ 	.short	(.L_1819 - .L_1818)
.L_1818:
        /*005c*/ 	.word	0x00000000
        /*0060*/ 	.short	0x000e
        /*0062*/ 	.short	0x0054
        /*0064*/ 	.byte	0x00, 0xf0, 0x11, 0x00


	//----- nvinfo : EIATTR_KPARAM_INFO
	.align		4
.L_1819:
        /*0068*/ 	.byte	0x04, 0x17
        /*006a*/ 	.short	(.L_1821 - .L_1820)
.L_1820:
        /*006c*/ 	.word	0x00000000
        /*0070*/ 	.short	0x000d
        /*0072*/ 	.short	0x0050
        /*0074*/ 	.byte	0x00, 0xf0, 0x11, 0x00


	//----- nvinfo : EIATTR_KPARAM_INFO
	.align		4
.L_1821:
        /*0078*/ 	.byte	0x04, 0x17
        /*007a*/ 	.short	(.L_1823 - .L_1822)
.L_1822:
        /*007c*/ 	.word	0x00000000
        /*0080*/ 	.short	0x000c
        /*0082*/ 	.short	0x004c
        /*0084*/ 	.byte	0x00, 0xf0, 0x11, 0x00


	//----- nvinfo : EIATTR_KPARAM_INFO
	.align		4
.L_1823:
        /*0088*/ 	.byte	0x04, 0x17
        /*008a*/ 	.short	(.L_1825 - .L_1824)
.L_1824:
        /*008c*/ 	.word	0x00000000
        /*0090*/ 	.short	0x000b
        /*0092*/ 	.short	0x0048
        /*0094*/ 	.byte	0x00, 0xf0, 0x11, 0x00


	//----- nvinfo : EIATTR_KPARAM_INFO
	.align		4
.L_1825:
        /*0098*/ 	.byte	0x04, 0x17
        /*009a*/ 	.short	(.L_1827 - .L_1826)
.L_1826:
        /*009c*/ 	.word	0x00000000
        /*00a0*/ 	.short	0x000a
        /*00a2*/ 	.short	0x0040
        /*00a4*/ 	.byte	0x00, 0xf5, 0x21, 0x00


	//----- nvinfo : EIATTR_KPARAM_INFO
	.align		4
.L_1827:
        /*00a8*/ 	.byte	0x04, 0x17
        /*00aa*/ 	.short	(.L_1829 - .L_1828)
.L_1828:
        /*00ac*/ 	.word	0x00000000
        /*00b0*/ 	.short	0x0009
        /*00b2*/ 	.short	0x0038
        /*00b4*/ 	.byte	0x00, 0xf5, 0x21, 0x00


	//----- nvinfo : EIATTR_KPARAM_INFO
	.align		4
.L_1829:
        /*00b8*/ 	.byte	0x04, 0x17
        /*00ba*/ 	.short	(.L_1831 - .L_1830)
.L_1830:
        /*00bc*/ 	.word	0x00000000
        /*00c0*/ 	.short	0x0008
        /*00c2*/ 	.short	0x0034
        /*00c4*/ 	.byte	0x00, 0xf0, 0x11, 0x00


	//----- nvinfo : EIATTR_KPARAM_INFO
	.align		4
.L_1831:
        /*00c8*/ 	.byte	0x04, 0x17
        /*00ca*/ 	.short	(.L_1833 - .L_1832)
.L_1832:
        /*00cc*/ 	.word	0x00000000
        /*00d0*/ 	.short	0x0007
        /*00d2*/ 	.short	0x0030
        /*00d4*/ 	.byte	0x00, 0xf0, 0x11, 0x00


	//----- nvinfo : EIATTR_KPARAM_INFO
	.align		4
.L_1833:
        /*00d8*/ 	.byte	0x04, 0x17
        /*00da*/ 	.short	(.L_1835 - .L_1834)
.L_1834:
        /*00dc*/ 	.word	0x00000000
        /*00e0*/ 	.short	0x0006
        /*00e2*/ 	.short	0x002c
        /*00e4*/ 	.byte	0x00, 0xf0, 0x11, 0x00


	//----- nvinfo : EIATTR_KPARAM_INFO
	.align		4
.L_1835:
        /*00e8*/ 	.byte	0x04, 0x17
        /*00ea*/ 	.short	(.L_1837 - .L_1836)
.L_1836:
        /*00ec*/ 	.word	0x00000000
        /*00f0*/ 	.short	0x0005
        /*00f2*/ 	.short	0x0028
        /*00f4*/ 	.byte	0x00, 0xf0, 0x11, 0x00


	//----- nvinfo : EIATTR_KPARAM_INFO
	.align		4
.L_1837:
        /*00f8*/ 	.byte	0x04, 0x17
        /*00fa*/ 	.short	(.L_1839 - .L_1838)
.L_1838:
        /*00fc*/ 	.word	0x00000000
        /*0100*/ 	.short	0x0004
        /*0102*/ 	.short	0x0020
        /*0104*/ 	.byte	0x00, 0xf5, 0x21, 0x00


	//----- nvinfo : EIATTR_KPARAM_INFO
	.align		4
.L_1839:
        /*0108*/ 	.byte	0x04, 0x17
        /*010a*/ 	.short	(.L_1841 - .L_1840)
.L_1840:
        /*010c*/ 	.word	0x00000000
        /*0110*/ 	.short	0x0003
        /*0112*/ 	.short	0x0018
        /*0114*/ 	.byte	0x00, 0xf5, 0x21, 0x00


	//----- nvinfo : EIATTR_KPARAM_INFO
	.align		4
.L_1841:
        /*0118*/ 	.byte	0x04, 0x17
        /*011a*/ 	.short	(.L_1843 - .L_1842)
.L_1842:
        /*011c*/ 	.word	0x00000000
        /*0120*/ 	.short	0x0002
        /*0122*/ 	.short	0x0010
        /*0124*/ 	.byte	0x00, 0xf5, 0x21, 0x00


	//----- nvinfo : EIATTR_KPARAM_INFO
	.align		4
.L_1843:
        /*0128*/ 	.byte	0x04, 0x17
        /*012a*/ 	.short	(.L_1845 - .L_1844)
.L_1844:
        /*012c*/ 	.word	0x00000000
        /*0130*/ 	.short	0x0001
        /*0132*/ 	.short	0x0008
        /*0134*/ 	.byte	0x00, 0xf5, 0x21, 0x00


	//----- nvinfo : EIATTR_KPARAM_INFO
	.align		4
.L_1845:
        /*0138*/ 	.byte	0x04, 0x17
        /*013a*/ 	.short	(.L_1847 - .L_1846)
.L_1846:
        /*013c*/ 	.word	0x00000000
        /*0140*/ 	.short	0x0000
        /*0142*/ 	.short	0x0000
        /*0144*/ 	.byte	0x00, 0xf5, 0x21, 0x00


	//----- nvinfo : EIATTR_SPARSE_MMA_MASK
	.align		4
.L_1847:
        /*0148*/ 	.byte	0x03, 0x50
        /*014a*/ 	.short	0x0000


	//----- nvinfo : EIATTR_MAXREG_COUNT
	.align		4
        /*014c*/ 	.byte	0x03, 0x1b
        /*014e*/ 	.short	0x00ff


	//----- nvinfo : EIATTR_NUM_BARRIERS
	.align		4
        /*0150*/ 	.byte	0x02, 0x4c
        /*0152*/ 	.byte	0x01
	.zero		1


	//----- nvinfo : EIATTR_MERCURY_ISA_VERSION
	.align		4
        /*0154*/ 	.byte	0x03, 0x5f
        /*0156*/ 	.short	0x0101


	//----- nvinfo : EIATTR_VRC_CTA_INIT_COUNT
	.align		4
        /*0158*/ 	.byte	0x02, 0x4a
	.zero		1
	.zero		1


	//----- nvinfo : EIATTR_EXIT_INSTR_OFFSETS
	.align		4
        /*015c*/ 	.byte	0x04, 0x1c
        /*015e*/ 	.short	(.L_1849 - .L_1848)


	//   ....[0]....
.L_1848:
        /*0160*/ 	.word	0x00000060


	//   ....[1]....
        /*0164*/ 	.word	0x00000210


	//   ....[2]....
        /*0168*/ 	.word	0x00000dd0


	//   ....[3]....
        /*016c*/ 	.word	0x00008300


	//   ....[4]....
        /*0170*/ 	.word	0x00008550


	//   ....[5]....
        /*0174*/ 	.word	0x000086a0


	//   ....[6]....
        /*0178*/ 	.word	0x00008730


	//   ....[7]....
        /*017c*/ 	.word	0x00008770


	//----- nvinfo : EIATTR_CRS_STACK_SIZE
	.align		4
.L_1849:
        /*0180*/ 	.byte	0x04, 0x1e
        /*0182*/ 	.short	(.L_1851 - .L_1850)
.L_1850:
        /*0184*/ 	.word	0x00000000


	//----- nvinfo : EIATTR_CBANK_PARAM_SIZE
	.align		4
.L_1851:
        /*0188*/ 	.byte	0x03, 0x19
        /*018a*/ 	.short	0x0074


	//----- nvinfo : EIATTR_PARAM_CBANK
	.align		4
        /*018c*/ 	.byte	0x04, 0x0a
        /*018e*/ 	.short	(.L_1853 - .L_1852)
	.align		4
.L_1852:
        /*0190*/ 	.word	index@(.nv.constant0._Z23gemm_half_q_half_kernelILi3ELi10ELb1ELb1ELi64EEvPK6__halfPKjS4_S2_PS0_iiiiPKtS7_iiiiiibS2_i)
        /*0194*/ 	.short	0x0380
        /*0196*/ 	.short	0x0074


	//----- nvinfo : EIATTR_SW_WAR
	.align		4
.L_1853:
        /*0198*/ 	.byte	0x04, 0x36
        /*019a*/ 	.short	(.L_1855 - .L_1854)
.L_1854:
        /*019c*/ 	.word	0x00000008
.L_1855:


//--------------------- .nv.info._Z23gemm_half_q_half_kernelILi3ELi172ELb1ELb1ELi64EEvPK6__halfPKjS4_S2_PS0_iiiiPKtS7_iiiiiibS2_i --------------------------
	.section	.nv.info._Z23gemm_half_q_half_kernelILi3ELi172ELb1ELb1ELi64EEvPK6__halfPKjS4_S2_PS0_iiiiPKtS7_iiiiiibS2_i,"",@"SHT_CUDA_INFO"
	.sectionflags	@""
	.align	4


	//----- nvinfo : EIATTR_CUDA_API_VERSION
	.align		4
        /*0000*/ 	.byte	0x04, 0x37
        /*0002*/ 	.short	(.L_1857 - .L_1856)
.L_1856:
        /*0004*/ 	.word	0x00000082


	//----- nvinfo : EIATTR_KPARAM_INFO
	.align		4
.L_1857:
        /*0008*/ 	.byte	0x04, 0x17
        /*000a*/ 	.short	(.L_1859 - .L_1858)
.L_1858:
        /*000c*/ 	.word	0x00000000
        /*0010*/ 	.short	0x0013
        /*0012*/ 	.short	0x0070
        /*0014*/ 	.byte	0x00, 0xf0, 0x11, 0x00


	//----- nvinfo : EIATTR_KPARAM_INFO
	.align		4
.L_1859:
        /*0018*/ 	.byte	0x04, 0x17
        /*001a*/ 	.short	(.L_1861 - .L_1860)
.L_1860:
        /*001c*/ 	.word	0x00000000
        /*0020*/ 	.short	0x0012
        /*0022*/ 	.short	0x0068
        /*0024*/ 	.byte	0x00, 0xf5, 0x21, 0x00


	//----- nvinfo : EIATTR_KPARAM_INFO
	.align		4
.L_1861:
        /*0028*/ 	.byte	0x04, 0x17
        /*002a*/ 	.short	(.L_1863 - .L_1862)
.L_1862:
        /*002c*/ 	.word	0x00000000
        /*0030*/ 	.short	0x0011
        /*0032*/ 	.short	0x0060
        /*0034*/ 	.byte	0x00, 0xf0, 0x05, 0x00


	//----- nvinfo : EIATTR_KPARAM_INFO
	.align		4
.L_1863:
        /*0038*/ 	.byte	0x04, 0x17
        /*003a*/ 	.short	(.L_1865 - .L_1864)
.L_1864:
        /*003c*/ 	.word	0x00000000
        /*0040*/ 	.short	0x0010
        /*0042*/ 	.short	0x005c
        /*0044*/ 	.byte	0x00, 0xf0, 0x11, 0x00


	//----- nvinfo : EIATTR_KPARAM_INFO
	.align		4
.L_1865:
        /*0048*/ 	.byte	0x04, 0x17
        /*004a*/ 	.short	(.L_1867 - .L_1866)
.L_1866:
        /*004c*/ 	.word	0x00000000
        /*0050*/ 	.short	0x000f
        /*0052*/ 	.short	0x0058
        /*0054*/ 	.byte	0x00, 0xf0, 0x11, 0x00


	//----- nvinfo : EIATTR_KPARAM_INFO
	.align		4
.L_1867:
        /*0058*/ 	.byte	0x04, 0x17
        /*005a*/ 	.short	(.L_1869 - .L_1868)
.L_1868:
        /*005c*/ 	.word	0x00000000
        /*0060*/ 	.short	0x000e
        /*0062*/ 	.short	0x0054
        /*0064*/ 	.byte	0x00, 0xf0, 0x11, 0x00


	//----- nvinfo : EIATTR_KPARAM_INFO
	.align		4
.L_1869:
        /*0068*/ 	.byte	0x04, 0x17
        /*006a*/ 	.short	(.L_1871 - .L_1870)
.L_1870:
        /*006c*/ 	.word	0x00000000
        /*0070*/ 	.short	0x000d
        /*0072*/ 	.short	0x0050
        /*0074*/ 	.byte	0x00, 0xf0, 0x11, 0x00


	//----- nvinfo : EIATTR_KPARAM_INFO
	.align		4
.L_1871:
        /*0078*/ 	.byte	0x04, 0x17
        /*007a*/ 	.short	(.L_1873 - .L_1872)
.L_1872:
        /*007c*/ 	.word	0x00000000
        /*0080*/ 	.short	0x000c
        /*0082*/ 	.short	0x004c
        /*0084*/ 	.byte	0x00, 0xf0, 0x11, 0x00


	//----- nvinfo : EIATTR_KPARAM_INFO
	.align		4
.L_1873:
        /*0088*/ 	.byte	0x04, 0x17
        /*008a*/ 	.short	(.L_1875 - .L_1874)
.L_1874:
        /*008c*/ 	.word	0x00000000
        /*0090*/ 	.short	0x000b
        /*0092*/ 	.short	0x0048
        /*0094*/ 	.byte	0x00, 0xf0, 0x11, 0x00


	//----- nvinfo : EIATTR_KPARAM_INFO
	.align		4
.L_1875:
        /*0098*/ 	.byte	0x04, 0x17
        /*009a*/ 	.short	(.L_1877 - .L_1876)
.L_1876:
        /*009c*/ 	.word	0x00000000
        /*00a0*/ 	.short	0x000a
        /*00a2*/ 	.short	0x0040
        /*00a4*/ 	.byte	0x00, 0xf5, 0x21, 0x00


	//----- nvinfo : EIATTR_KPARAM_INFO
	.align		4
.L_1877:
        /*00a8*/ 	.byte	0x04, 0x17
        /*00aa*/ 	.short	(.L_1879 - .L_1878)
.L_1878:
        /*00ac*/ 	.word	0x00000000
        /*00b0*/ 	.short	0x0009
        /*00b2*/ 	.short	0x0038
        /*00b4*/ 	.byte	0x00, 0xf5, 0x21, 0x00


	//----- nvinfo : EIATTR_KPARAM_INFO
	.align		4
.L_1879:
        /*00b8*/ 	.byte	0x04, 0x17
        /*00ba*/ 	.short	(.L_1881 - .L_1880)
.L_1880:
        /*00bc*/ 	.word	0x00000000
        /*00c0*/ 	.short	0x0008
        /*00c2*/ 	.short	0x0034
        /*00c4*/ 	.byte	0x00, 0xf0, 0x11, 0x00


	//----- nvinfo : EIATTR_KPARAM_INFO
	.align		4
.L_1881:
        /*00c8*/ 	.byte	0x04, 0x17
        /*00ca*/ 	.short	(.L_1883 - .L_1882)
.L_1882:
        /*00cc*/ 	.word	0x00000000
        /*00d0*/ 	.short	0x0007
        /*00d2*/ 	.short	0x0030
        /*00d4*/ 	.byte	0x00, 0xf0, 0x11, 0x00


	//----- nvinfo : EIATTR_KPARAM_INFO
	.align		4
.L_1883:
        /*00d8*/ 	.byte	0x04, 0x17
        /*00da*/ 	.short	(.L_1885 - .L_1884)
.L_1884:
        /*00dc*/ 	.word	0x00000000
        /*00e0*/ 	.short	0x0006
        /*00e2*/ 	.short	0x002c
        /*00e4*/ 	.byte	0x00, 0xf0, 0x11, 0x00


	//----- nvinfo : EIATTR_KPARAM_INFO
	.align		4
.L_1885:
        /*00e8*/ 	.byte	0x04, 0x17
        /*00ea*/ 	.short	(.L_1887 - .L_1886)
.L_1886:
        /*00ec*/ 	.word	0x00000000
        /*00f0*/ 	.short	0x0005
        /*00f2*/ 	.short	0x0028
        /*00f4*/ 	.byte	0x00, 0xf0, 0x11, 0x00


	//----- nvinfo : EIATTR_KPARAM_INFO
	.align		4
.L_1887:
        /*00f8*/ 	.byte	0x04, 0x17
        /*00fa*/ 	.short	(.L_1889 - .L_1888)
.L_1888:
        /*00fc*/ 	.word	0x00000000
        /*0100*/ 	.short	0x0004
        /*0102*/ 	.short	0x0020
        /*0104*/ 	.byte	0x00, 0xf5, 0x21, 0x00


	//----- nvinfo : EIATTR_KPARAM_INFO
	.align		4
.L_1889:
        /*0108*/ 	.byte	0x04, 0x17
        /*010a*/ 	.short	(.L_1891 - .L_1890)
.L_1890:
        /*010c*/ 	.word	0x00000000
        /*0110*/ 	.short	0x0003
        /*0112*/ 	.short	0x0018
        /*0114*/ 	.byte	0x00, 0xf5, 0x21, 0x00


	//----- nvinfo : EIATTR_KPARAM_INFO
	.align		4
.L_1891:
        /*0118*/ 	.byte	0x04, 0x17
        /*011a*/ 	.short	(.L_1893 - .L_1892)
.L_1892:
        /*011c*/ 	.word	0x00000000
        /*0120*/ 	.short	0x0002
        /*0122*/ 	.short	0x0010
        /*0124*/ 	.byte	0x00, 0xf5, 0x21, 0x00


	//----- nvinfo : EIATTR_KPARAM_INFO
	.align		4
.L_1893:
        /*0128*/ 	.byte	0x04, 0x17
        /*012a*/ 	.short	(.L_1895 - .L_1894)
.L_1894:
        /*012c*/ 	.word	0x00000000
        /*0130*/ 	.short	0x0001
        /*0132*/ 	.short	0x0008
        /*0134*/ 	.byte	0x00, 0xf5, 0x21, 0x00


	//----- nvinfo : EIATTR_KPARAM_INFO
	.align		4
.L_1895:
        /*0138*/ 	.byte	0x04, 0x17
        /*013a*/ 	.short	(.L_1897 - .L_1896)
.L_1896:
        /*013c*/ 	.word	0x00000000
        /*0140*/ 	.short	0x0000
        /*0142*/ 	.short	0x0000
        /*0144*/ 	.byte	0x00, 0xf5, 0x21, 0x00


	//----- nvinfo : EIATTR_SPARSE_MMA_MASK
	.align		4
.L_1897:
        /*0148*/ 	.byte	0x03, 0x50
        /*014a*/ 	.short	0x0000


	//----- nvinfo : EIATTR_MAXREG_COUNT
	.align		4
        /*014c*/ 	.byte	0x03, 0x1b
        /*014e*/ 	.short	0x00ff


	//----- nvinfo : EIATTR_NUM_BARRIERS
	.align		4
        /*0150*/ 	.byte	0x02, 0x4c
        /*0152*/ 	.byte	0x01
	.zero		1


	//----- nvinfo : EIATTR_MERCURY_ISA_VERSION
	.align		4
        /*0154*/ 	.byte	0x03, 0x5f
        /*0156*/ 	.short	0x0101


	//----- nvinfo : EIATTR_VRC_CTA_INIT_COUNT
	.align		4
        /*0158*/ 	.byte	0x02, 0x4a
	.zero		1
	.zero		1


	//----- nvinfo : EIATTR_EXIT_INSTR_OFFSETS
	.align		4
        /*015c*/ 	.byte	0x04, 0x1c
        /*015e*/ 	.short	(.L_1899 - .L_1898)


	//   ....[0]....
.L_1898:
        /*0160*/ 	.word	0x00000060


	//   ....[1]....
        /*0164*/ 	.word	0x00000210


	//   ....[2]....
        /*0168*/ 	.word	0x00000dd0


	//   ....[3]....
        /*016c*/ 	.word	0x000117d0


	//   ....[4]....
        /*0170*/ 	.word	0x00011a20


	//   ....[5]....
        /*0174*/ 	.word	0x00011b70


	//   ....[6]....
        /*0178*/ 	.word	0x00011c00


	//   ....[7]....
        /*017c*/ 	.word	0x00011c40


	//----- nvinfo : EIATTR_CRS_STACK_SIZE
	.align		4
.L_1899:
        /*0180*/ 	.byte	0x04, 0x1e
        /*0182*/ 	.short	(.L_1901 - .L_1900)
.L_1900:
        /*0184*/ 	.word	0x00000000


	//----- nvinfo : EIATTR_CBANK_PARAM_SIZE
	.align		4
.L_1901:
        /*0188*/ 	.byte	0x03, 0x19
        /*018a*/ 	.short	0x0074


	//----- nvinfo : EIATTR_PARAM_CBANK
	.align		4
        /*018c*/ 	.byte	0x04, 0x0a
        /*018e*/ 	.short	(.L_1903 - .L_1902)
	.align		4
.L_1902:
        /*0190*/ 	.word	index@(.nv.constant0._Z23gemm_half_q_half_kernelILi3ELi172ELb1ELb1ELi64EEvPK6__halfPKjS4_S2_PS0_iiiiPKtS7_iiiiiibS2_i)
        /*0194*/ 	.short	0x0380
        /*0196*/ 	.short	0x0074


	//----- nvinfo : EIATTR_SW_WAR
	.align		4
.L_1903:
        /*0198*/ 	.byte	0x04, 0x36
        /*019a*/ 	.short	(.L_1905 - .L_1904)
.L_1904:
        /*019c*/ 	.word	0x00000008
.L_1905:


//--------------------- .nv.info._Z23gemm_half_q_half_kernelILi3ELi176ELb1ELb1ELi64EEvPK6__halfPKjS4_S2_PS0_iiiiPKtS7_iiiiiibS2_i --------------------------
	.section	.nv.info._Z23gemm_half_q_half_kernelILi3ELi176ELb1ELb1ELi64EEvPK6__halfPKjS4_S2_PS0_iiiiPKtS7_iiiiiibS2_i,"",@"SHT_CUDA_INFO"
	.sectionflags	@""
	.align	4


	//----- nvinfo : EIATTR_CUDA_API_VERSION
	.align		4
        /*0000*/ 	.byte	0x04, 0x37
        /*0002*/ 	.short	(.L_1907 - .L_1906)
.L_1906:
        /*0004*/ 	.word	0x00000082


	//----- nvinfo : EIATTR_KPARAM_INFO
	.align		4
.L_1907:
        /*0008*/ 	.byte	0x04, 0x17
        /*000a*/ 	.short	(.L_1909 - .L_1908)
.L_1908:
        /*000c*/ 	.word	0x00000000
        /*0010*/ 	.short	0x0013
        /*0012*/ 	.short	0x0070
        /*0014*/ 	.byte	0x00, 0xf0, 0x11, 0x00


	//----- nvinfo : EIATTR_KPARAM_INFO
	.align		4
.L_1909:
        /*0018*/ 	.byte	0x04, 0x17
        /*001a*/ 	.short	(.L_1911 - .L_1910)
.L_1910:
        /*001c*/ 	.word	0x00000000
        /*0020*/ 	.short	0x0012
        /*0022*/ 	.short	0x0068
        /*0024*/ 	.byte	0x00, 0xf5, 0x21, 0x00


	//----- nvinfo : EIATTR_KPARAM_INFO
	.align		4
.L_1911:
        /*0028*/ 	.byte	0x04, 0x17
        /*002a*/ 	.short	(.L_1913 - .L_1912)
.L_1912:
        /*002c*/ 	.word	0x00000000
        /*0030*/ 	.short	0x0011
        /*0032*/ 	.short	0x0060
        /*0034*/ 	.byte	0x00, 0xf0, 0x05, 0x00


	//----- nvinfo : EIATTR_KPARAM_INFO
	.align		4
.L_1913:
        /*0038*/ 	.byte	0x04, 0x17
        /*003a*/ 	.short	(.L_1915 - .L_1914)
.L_1914:
        /*003c*/ 	.word	0x00000000
        /*0040*/ 	.short	0x0010
        /*0042*/ 	.short	0x005c
        /*0044*/ 	.byte	0x00, 0xf0, 0x11, 0x00


	//----- nvinfo : EIATTR_KPARAM_INFO
	.align		4
.L_1915:
        /*0048*/ 	.byte	0x04, 0x17
        /*004a*/ 	.short	(.L_1917 - .L_1916)
.L_1916:
        /*004c*/ 	.word	0x00000000
        /*0050*/ 	.short	0x000f
        /*0052*/ 	.short	0x0058
        /*0054*/ 	.byte	0x00, 0xf0, 0x11, 0x00


	//----- nvinfo : EIATTR_KPARAM_INFO
	.align		4
.L_1917:
        /*0058*/ 	.byte	0x04, 0x17
        /*005a*/ 	.short	(.L_1919 - .L_1918)
.L_1918:
        /*005c*/ 	.word	0x00000000
        /*0060*/ 	.short	0x000e
        /*0062*/ 	.short	0x0054
        /*0064*/ 	.byte	0x00, 0xf0, 0x11, 0x00


	//----- nvinfo : EIATTR_KPARAM_INFO
	.align		4
.L_1919:
        /*0068*/ 	.byte	0x04, 0x17
        /*006a*/ 	.short	(.L_1921 - .L_1920)
.L_1920:
        /*006c*/ 	.word	0x00000000
        /*0070*/ 	.short	0x000d
        /*0072*/ 	.short	0x0050
        /*0074*/ 	.byte	0x00, 0xf0, 0x11, 0x00


	//----- nvinfo : EIATTR_KPARAM_INFO
	.align		4
.L_1921:
        /*0078*/ 	.byte	0x04, 0x17
        /*007a*/ 	.short	(.L_1923 - .L_1922)
.L_1922:
        /*007c*/ 	.word	0x00000000
        /*0080*/ 	.short	0x000c
        /*0082*/ 	.short	0x004c
        /*0084*/ 	.byte	0x00, 0xf0, 0x11, 0x00


	//----- nvinfo : EIATTR_KPARAM_INFO
	.align		4
.L_1923:
        /*0088*/ 	.byte	0x04, 0x17
        /*008a*/ 	.short	(.L_1925 - .L_1924)
.L_1924:
        /*008c*/ 	.word	0x00000000
        /*0090*/ 	.short	0x000b
        /*0092*/ 	.short	0x0048
        /*0094*/ 	.byte	0x00, 0xf0, 0x11, 0x00


	//----- nvinfo : EIATTR_KPARAM_INFO
	.align		4
.L_1925:
        /*0098*/ 	.byte	0x04, 0x17
        /*009a*/ 	.short	(.L_1927 - .L_1926)
.L_1926:
        /*009c*/ 	.word	0x00000000
        /*00a0*/ 	.short	0x000a
        /*00a2*/ 	.short	0x0040
        /*00a4*/ 	.byte	0x00, 0xf5, 0x21, 0x00


	//----- nvinfo : EIATTR_KPARAM_INFO
	.align		4
.L_1927:
        /*00a8*/ 	.byte	0x04, 0x17
        /*00aa*/ 	.short	(.L_1929 - .L_1928)
.L_1928:
        /*00ac*/ 	.word	0x00000000
        /*00b0*/ 	.short	0x0009
        /*00b2*/ 	.short	0x0038
        /*00b4*/ 	.byte	0x00, 0xf5, 0x21, 0x00


	//----- nvinfo : EIATTR_KPARAM_INFO
	.align		4
.L_1929:
        /*00b8*/ 	.byte	0x04, 0x17
        /*00ba*/ 	.short	(.L_1931 - .L_1930)
.L_1930:
        /*00bc*/ 	.word	0x00000000
        /*00c0*/ 	.short	0x0008
        /*00c2*/ 	.short	0x0034
        /*00c4*/ 	.byte	0x00, 0xf0, 0x11, 0x00


	//----- nvinfo : EIATTR_KPARAM_INFO
	.align		4
.L_1931:
        /*00c8*/ 	.byte	0x04, 0x17
        /*00ca*/ 	.short	(.L_1933 - .L_1932)
.L_1932:
        /*00cc*/ 	.word	0x00000000
        /*00d0*/ 	.short	0x0007
        /*00d2*/ 	.short	0x0030
        /*00d4*/ 	.byte	0x00, 0xf0, 0x11, 0x00


	//----- nvinfo : EIATTR_KPARAM_INFO
	.align		4
.L_1933:
        /*00d8*/ 	.byte	0x04, 0x17
        /*00da*/ 	.short	(.L_1935 - .L_1934)
.L_1934:
        /*00dc*/ 	.word	0x00000000
        /*00e0*/ 	.short	0x0006
        /*00e2*/ 	.short	0x002c
        /*00e4*/ 	.byte	0x00, 0xf0, 0x11, 0x00


	//----- nvinfo : EIATTR_KPARAM_INFO
	.align		4
.L_1935:
        /*00e8*/ 	.byte	0x04, 0x17
        /*00ea*/ 	.short	(.L_1937 - .L_1936)
.L_1936:
        /*00ec*/ 	.word	0x00000000
        /*00f0*/ 	.short	0x0005
        /*00f2*/ 	.short	0x0028
        /*00f4*/ 	.byte	0x00, 0xf0, 0x11, 0x00


	//----- nvinfo : EIATTR_KPARAM_INFO
	.align		4
.L_1937:
        /*00f8*/ 	.byte	0x04, 0x17
        /*00fa*/ 	.short	(.L_1939 - .L_1938)
.L_1938:
        /*00fc*/ 	.word	0x00000000
        /*0100*/ 	.short	0x0004
        /*0102*/ 	.short	0x0020
        /*0104*/ 	.byte	0x00, 0xf5, 0x21, 0x00


	//----- nvinfo : EIATTR_KPARAM_INFO
	.align		4
.L_1939:
        /*0108*/ 	.byte	0x04, 0x17
        /*010a*/ 	.short	(.L_1941 - .L_1940)
.L_1940:
        /*010c*/ 	.word	0x00000000
        /*0110*/ 	.short	0x0003
        /*0112*/ 	.short	0x0018
        /*0114*/ 	.byte	0x00, 0xf5, 0x21, 0x00


	//----- nvinfo : EIATTR_KPARAM_INFO
	.align		4
.L_1941:
        /*0118*/ 	.byte	0x04, 0x17
        /*011a*/ 	.short	(.L_1943 - .L_1942)
.L_1942:
        /*011c*/ 	.word	0x00000000
        /*0120*/ 	.short	0x0002
        /*0122*/ 	.short	0x0010
        /*0124*/ 	.byte	0x00, 0xf5, 0x21, 0x00


	//----- nvinfo : EIATTR_KPARAM_INFO
	.align		4
.L_1943:
        /*0128*/ 	.byte	0x04, 0x17
        /*012a*/ 	.short	(.L_1945 - .L_1944)
.L_1944:
        /*012c*/ 	.word	0x00000000
        /*0130*/ 	.short	0x0001
        /*0132*/ 	.short	0x0008
        /*0134*/ 	.byte	0x00, 0xf5, 0x21, 0x00


	//----- nvinfo : EIATTR_KPARAM_INFO
	.align		4
.L_1945:
        /*0138*/ 	.byte	0x04, 0x17
        /*013a*/ 	.short	(.L_1947 - .L_1946)
.L_1946:
        /*013c*/ 	.word	0x00000000
        /*0140*/ 	.short	0x0000
        /*0142*/ 	.short	0x0000
        /*0144*/ 	.byte	0x00, 0xf5, 0x21, 0x00


	//----- nvinfo : EIATTR_SPARSE_MMA_MASK
	.align		4
.L_1947:
        /*0148*/ 	.byte	0x03, 0x50
        /*014a*/ 	.short	0x0000


	//----- nvinfo : EIATTR_MAXREG_COUNT
	.align		4
        /*014c*/ 	.byte	0x03, 0x1b
        /*014e*/ 	.short	0x00ff


	//----- nvinfo : EIATTR_NUM_BARRIERS
	.align		4
        /*0150*/ 	.byte	0x02, 0x4c
        /*0152*/ 	.byte	0x01
	.zero		1


	//----- nvinfo : EIATTR_MERCURY_ISA_VERSION
	.align		4
        /*0154*/ 	.byte	0x03, 0x5f
        /*0156*/ 	.short	0x0101


	//----- nvinfo : EIATTR_VRC_CTA_INIT_COUNT
	.align		4
        /*0158*/ 	.byte	0x02, 0x4a
	.zero		1
	.zero		1


	//----- nvinfo : EIATTR_EXIT_INSTR_OFFSETS
	.align		4
        /*015c*/ 	.byte	0x04, 0x1c
        /*015e*/ 	.short	(.L_1949 - .L_1948)


	//   ....[0]....
.L_1948:
        /*0160*/ 	.word	0x00000060


	//   ....[1]....
        /*0164*/ 	.word	0x00000210


	//   ....[2]....
        /*0168*/ 	.word	0x00000dd0


	//   ....[3]....
        /*016c*/ 	.word	0x0000c4c0


	//   ....[4]....
        /*0170*/ 	.word	0x0000c710


	//   ....[5]....
        /*0174*/ 	.word	0x0000c860


	//   ....[6]....
        /*0178*/ 	.word	0x0000c8f0


	//   ....[7]....
        /*017c*/ 	.word	0x0000c930


	//----- nvinfo : EIATTR_CRS_STACK_SIZE
	.align		4
.L_1949:
        /*0180*/ 	.byte	0x04, 0x1e
        /*0182*/ 	.short	(.L_1951 - .L_1950)
.L_1950:
        /*0184*/ 	.word	0x00000000


	//----- nvinfo : EIATTR_CBANK_PARAM_SIZE
	.align		4
.L_1951:
        /*0188*/ 	.byte	0x03, 0x19
        /*018a*/ 	.short	0x0074


	//----- nvinfo : EIATTR_PARAM_CBANK
	.align		4
        /*018c*/ 	.byte	0x04, 0x0a
        /*018e*/ 	.short	(.L_1953 - .L_1952)
	.align		4
.L_1952:
        /*0190*/ 	.word	index@(.nv.constant0._Z23gemm_half_q_half_kernelILi3ELi176ELb1ELb1ELi64EEvPK6__halfPKjS4_S2_PS0_iiiiPKtS7_iiiiiibS2_i)
        /*0194*/ 	.short	0x0380
        /*0196*/ 	.short	0x0074


	//----- nvinfo : EIATTR_SW_WAR
	.align		4
.L_1953:
        /*0198*/ 	.byte	0x04, 0x36
        /*019a*/ 	.short	(.L_1955 - .L_1954)
.L_1954:
        /*019c*/ 	.word	0x00000008
.L_1955:


//--------------------- .nv.info._Z23gemm_half_q_half_kernelILi3ELi152ELb1ELb1ELi64EEvPK6__halfPKjS4_S2_PS0_iiiiPKtS7_iiiiiibS2_i --------------------------
	.section	.nv.info._Z23gemm_half_q_half_kernelILi3ELi152ELb1ELb1ELi64EEvPK6__halfPKjS4_S2_PS0_iiiiPKtS7_iiiiiibS2_i,"",@"SHT_CUDA_INFO"
	.sectionflags	@""
	.align	4


	//----- nvinfo : EIATTR_CUDA_API_VERSION
	.align		4
        /*0000*/ 	.byte	0x04, 0x37
        /*0002*/ 	.short	(.L_1957 - .L_1956)
.L_1956:
        /*0004*/ 	.word	0x00000082


	//----- nvinfo : EIATTR_KPARAM_INFO
	.align		4
.L_1957:
        /*0008*/ 	.byte	0x04, 0x17
        /*000a*/ 	.short	(.L_1959 - .L_1958)
.L_1958:
        /*000c*/ 	.word	0x00000000
        /*0010*/ 	.short	0x0013
        /*0012*/ 	.short	0x0070
        /*0014*/ 	.byte	0x00, 0xf0, 0x11, 0x00


	//----- nvinfo : EIATTR_KPARAM_INFO
	.align		4
.L_1959:
        /*0018*/ 	.byte	0x04, 0x17
        /*001a*/ 	.short	(.L_1961 - .L_1960)
.L_1960:
        /*001c*/ 	.word	0x00000000
        /*0020*/ 	.short	0x0012
        /*0022*/ 	.short	0x0068
        /*0024*/ 	.byte	0x00, 0xf5, 0x21, 0x00


	//----- nvinfo : EIATTR_KPARAM_INFO
	.align		4
.L_1961:
        /*0028*/ 	.byte	0x04, 0x17
        /*002a*/ 	.short	(.L_1963 - .L_1962)
.L_1962:
        /*002c*/ 	.word	0x00000000
        /*0030*/ 	.short	0x0011
        /*0032*/ 	.short	0x0060
        /*0034*/ 	.byte	0x00, 0xf0, 0x05, 0x00


	//----- nvinfo : EIATTR_KPARAM_INFO
	.align		4
.L_1963:
        /*0038*/ 	.byte	0x04, 0x17
        /*003a*/ 	.short	(.L_1965 - .L_1964)
.L_1964:
        /*003c*/ 	.word	0x00000000
        /*0040*/ 	.short	0x0010
        /*0042*/ 	.short	0x005c
        /*0044*/ 	.byte	0x00, 0xf0, 0x11, 0x00


	//----- nvinfo : EIATTR_KPARAM_INFO
	.align		4
.L_1965:
        /*0048*/ 	.byte	0x04, 0x17
        /*004a*/ 	.short	(.L_1967 - .L_1966)
.L_1966:
        /*004c*/ 	.word	0x00000000
        /*0050*/ 	.short	0x000f
        /*0052*/ 	.short	0x0058
        /*0054*/ 	.byte	0x00, 0xf0, 0x11, 0x00


	//----- nvinfo : EIATTR_KPARAM_INFO
	.align		4
.L_1967:
        /*0058*/ 	.byte	0x04, 0x17
        /*005a*/ 	.short	(.L_1969 - .L_1968)
.L_1968:
        /*005c*/ 	.word	0x00000000
        /*0060*/ 	.short	0x000e
        /*0062*/ 	.short	0x0054
        /*0064*/ 	.byte	0x00, 0xf0, 0x11, 0x00


	//----- nvinfo : EIATTR_KPARAM_INFO
	.align		4
.L_1969:
        /*0068*/ 	.byte	0x04, 0x17
        /*006a*/ 	.short	(.L_1971 - .L_1970)
.L_1970:
        /*006c*/ 	.word	0x00000000
        /*0070*/ 	.short	0x000d
        /*0072*/ 	.short	0x0050
        /*0074*/ 	.byte	0x00, 0xf0, 0x11, 0x00


	//----- nvinfo : EIATTR_KPARAM_INFO
	.align		4
.L_1971:
        /*0078*/ 	.byte	0x04, 0x17
        /*007a*/ 	.short	(.L_1973 - .L_1972)
.L_1972:
        /*007c*/ 	.word	0x00000000
        /*0080*/ 	.short	0x000c
        /*0082*/ 	.short	0x004c
        /*0084*/ 	.byte	0x00, 0xf0, 0x11, 0x00


	//----- nvinfo : EIATTR_KPARAM_INFO
	.align		4
.L_1973:
        /*0088*/ 	.byte	0x04, 0x17
        /*008a*/ 	.short	(.L_1975 - .L_1974)
.L_1974:
        /*008c*/ 	.word	0x00000000
        /*0090*/ 	.short	0x000b
        /*0092*/ 	.short	0x0048
        /*0094*/ 	.byte	0x00, 0xf0, 0x11, 0x00


	//----- nvinfo : EIATTR_KPARAM_INFO
	.align		4
.L_1975:
        /*0098*/ 	.byte	0x04, 0x17
        /*009a*/ 	.short	(.L_1977 - .L_1976)
.L_1976:
        /*009c*/ 	.word	0x00000000
        /*00a0*/ 	.short	0x000a
        /*00a2*/ 	.short	0x0040
        /*00a4*/ 	.byte	0x00, 0xf5, 0x21, 0x00


	//----- nvinfo : EIATTR_KPARAM_INFO
	.align		4
.L_1977:
        /*00a8*/ 	.byte	0x04, 0x17
        /*00aa*/ 	.short	(.L_1979 - .L_1978)
.L_1978:
        /*00ac*/ 	.word	0x00000000
        /*00b0*/ 	.short	0x0009
        /*00b2*/ 	.short	0x0038
        /*00b4*/ 	.byte	0x00, 0xf5, 0x21, 0x00


	//----- nvinfo : EIATTR_KPARAM_INFO
	.align		4
.L_1979:
        /*00b8*/ 	.byte	0x04, 0x17
        /*00ba*/ 	.short	(.L_1981 - .L_1980)
.L_1980:
        /*00bc*/ 	.word	0x00000000
        /*00c0*/ 	.short	0x0008
        /*00c2*/ 	.short	0x0034
        /*00c4*/ 	.byte	0x00, 0xf0, 0x11, 0x00


	//----- nvinfo : EIATTR_KPARAM_INFO
	.align		4
.L_1981:
        /*00c8*/ 	.byte	0x04, 0x17
        /*00ca*/ 	.short	(.L_1983 - .L_1982)
.L_1982:
        /*00cc*/ 	.word	0x00000000
        /*00d0*/ 	.short	0x0007
        /*00d2*/ 	.short	0x0030
        /*00d4*/ 	.byte	0x00, 0xf0, 0x11, 0x00


	//----- nvinfo : EIATTR_KPARAM_INFO
	.align		4
.L_1983:
        /*00d8*/ 	.byte	0x04, 0x17
        /*00da*/ 	.short	(.L_1985 - .L_1984)
.L_1984:
        /*00dc*/ 	.word	0x00000000
        /*00e0*/ 	.short	0x0006
        /*00e2*/ 	.short	0x002c
        /*00e4*/ 	.byte	0x00, 0xf0, 0x11, 0x00


	//----- nvinfo : EIATTR_KPARAM_INFO
	.align		4
.L_1985:
        /*00e8*/ 	.byte	0x04, 0x17
        /*00ea*/ 	.short	(.L_1987 - .L_1986)
.L_1986:
        /*00ec*/ 	.word	0x00000000
        /*00f0*/ 	.short	0x0005
        /*00f2*/ 	.short	0x0028
        /*00f4*/ 	.byte	0x00, 0xf0, 0x11, 0x00


	//----- nvinfo : EIATTR_KPARAM_INFO
	.align		4
.L_1987:
        /*00f8*/ 	.byte	0x04, 0x17
        /*00fa*/ 	.short	(.L_1989 - .L_1988)
.L_1988:
        /*00fc*/ 	.word	0x00000000
        /*0100*/ 	.short	0x0004
        /*0102*/ 	.short	0x0020
        /*0104*/ 	.byte	0x00, 0xf5, 0x21, 0x00


	//----- nvinfo : EIATTR_KPARAM_INFO
	.align		4
.L_1989:
        /*0108*/ 	.byte	0x04, 0x17
        /*010a*/ 	.short	(.L_1991 - .L_1990)
.L_1990:
        /*010c*/ 	.word	0x00000000
        /*0110*/ 	.short	0x0003
        /*0112*/ 	.short	0x0018
        /*0114*/ 	.byte	0x00, 0xf5, 0x21, 0x00


	//----- nvinfo : EIATTR_KPARAM_INFO
	.align		4
.L_1991:
        /*0118*/ 	.byte	0x04, 0x17
        /*011a*/ 	.short	(.L_1993 - .L_1992)
.L_1992:
        /*011c*/ 	.word	0x00000000
        /*0120*/ 	.short	0x0002
        /*0122*/ 	.short	0x0010
        /*0124*/ 	.byte	0x00, 0xf5, 0x21, 0x00


	//----- nvinfo : EIATTR_KPARAM_INFO
	.align		4
.L_1993:
        /*0128*/ 	.byte	0x04, 0x17
        /*012a*/ 	.short	(.L_1995 - .L_1994)
.L_1994:
        /*012c*/ 	.word	0x00000000
        /*0130*/ 	.short	0x0001
        /*0132*/ 	.short	0x0008
        /*0134*/ 	.byte	0x00, 0xf5, 0x21, 0x00


	//----- nvinfo : EIATTR_KPARAM_INFO
	.align		4
.L_1995:
        /*0138*/ 	.byte	0x04, 0x17
        /*013a*/ 	.short	(.L_1997 - .L_1996)
.L_1996:
        /*013c*/ 	.word	0x00000000
        /*0140*/ 	.short	0x0000
        /*0142*/ 	.short	0x0000
        /*0144*/ 	.byte	0x00, 0xf5, 0x21, 0x00


	//----- nvinfo : EIATTR_SPARSE_MMA_MASK
	.align		4
.L_1997:
        /*0148*/ 	.byte	0x03, 0x50
        /*014a*/ 	.short	0x0000


	//----- nvinfo : EIATTR_MAXREG_COUNT
	.align		4
        /*014c*/ 	.byte	0x03, 0x1b
        /*014e*/ 	.short	0x00ff


	//----- nvinfo : EIATTR_NUM_BARRIERS
	.align		4
        /*0150*/ 	.byte	0x02, 0x4c
        /*0152*/ 	.byte	0x01
	.zero		1


	//----- nvinfo : EIATTR_MERCURY_ISA_VERSION
	.align		4
        /*0154*/ 	.byte	0x03, 0x5f
        /*0156*/ 	.short	0x0101


	//----- nvinfo : EIATTR_VRC_CTA_INIT_COUNT
	.align		4
        /*0158*/ 	.byte	0x02, 0x4a
	.zero		1
	.zero		1


	//----- nvinfo : EIATTR_EXIT_INSTR_OFFSETS
	.align		4
        /*015c*/ 	.byte	0x04, 0x1c
        /*015e*/ 	.short	(.L_1999 - .L_1998)


	//   ....[0]....
.L_1998:
        /*0160*/ 	.word	0x00000070


	//   ....[1]....
        /*0164*/ 	.word	0x00000220


	//   ....[2]....
        /*0168*/ 	.word	0x00000de0


	//   ....[3]....
        /*016c*/ 	.word	0x0000f430


	//   ....[4]....
        /*0170*/ 	.word	0x0000f680


	//   ....[5]....
        /*0174*/ 	.word	0x0000f7d0


	//   ....[6]....
        /*0178*/ 	.word	0x0000f860


	//   ....[7]....
        /*017c*/ 	.word	0x0000f8a0


	//----- nvinfo : EIATTR_CRS_STACK_SIZE
	.align		4
.L_1999:
        /*0180*/ 	.byte	0x04, 0x1e
        /*0182*/ 	.short	(.L_2001 - .L_2000)
.L_2000:
        /*0184*/ 	.word	0x00000000


	//----- nvinfo : EIATTR_CBANK_PARAM_SIZE
	.align		4
.L_2001:
        /*0188*/ 	.byte	0x03, 0x19
        /*018a*/ 	.short	0x0074


	//----- nvinfo : EIATTR_PARAM_CBANK
	.align		4
        /*018c*/ 	.byte	0x04, 0x0a
        /*018e*/ 	.short	(.L_2003 - .L_2002)
	.align		4
.L_2002:
        /*0190*/ 	.word	index@(.nv.constant0._Z23gemm_half_q_half_kernelILi3ELi152ELb1ELb1ELi64EEvPK6__halfPKjS4_S2_PS0_iiiiPKtS7_iiiiiibS2_i)
        /*0194*/ 	.short	0x0380
        /*0196*/ 	.short	0x0074


	//----- nvinfo : EIATTR_SW_WAR
	.align		4
.L_2003:
        /*0198*/ 	.byte	0x04, 0x36
        /*019a*/ 	.short	(.L_2005 - .L_2004)
.L_2004:
        /*019c*/ 	.word	0x00000008
.L_2005:


//--------------------- .nv.info._Z23gemm_half_q_half_kernelILi3ELi140ELb1ELb1ELi64EEvPK6__halfPKjS4_S2_PS0_iiiiPKtS7_iiiiiibS2_i --------------------------
	.section	.nv.info._Z23gemm_half_q_half_kernelILi3ELi140ELb1ELb1ELi64EEvPK6__halfPKjS4_S2_PS0_iiiiPKtS7_iiiiiibS2_i,"",@"SHT_CUDA_INFO"
	.sectionflags	@""
	.align	4


	//----- nvinfo : EIATTR_CUDA_API_VERSION
	.align		4
        /*0000*/ 	.byte	0x04, 0x37
        /*0002*/ 	.short	(.L_2007 - .L_2006)
.L_2006:
        /*0004*/ 	.word	0x00000082


	//----- nvinfo : EIATTR_KPARAM_INFO
	.align		4
.L_2007:
        /*0008*/ 	.byte	0x04, 0x17
        /*000a*/ 	.short	(.L_2009 - .L_2008)
.L_2008:
        /*000c*/ 	.word	0x00000000
        /*0010*/ 	.short	0x0013
        /*0012*/ 	.short	0x0070
        /*0014*/ 	.byte	0x00, 0xf0, 0x11, 0x00


	//----- nvinfo : EIATTR_KPARAM_INFO
	.align		4
.L_2009:
        /*0018*/ 	.byte	0x04, 0x17
        /*001a*/ 	.short	(.L_2011 - .L_2010)
.L_2010:
        /*001c*/ 	.word	0x00000000
        /*0020*/ 	.short	0x0012
        /*0022*/ 	.short	0x0068
        /*0024*/ 	.byte	0x00, 0xf5, 0x21, 0x00


	//----- nvinfo : EIATTR_KPARAM_INFO
	.align		4
.L_2011:
        /*0028*/ 	.byte	0x04, 0x17
        /*002a*/ 	.short	(.L_2013 - .L_2012)
.L_2012:
        /*002c*/ 	.word	0x00000000
        /*0030*/ 	.short	0x0011
        /*0032*/ 	.short	0x0060
        /*0034*/ 	.byte	0x00, 0xf0, 0x05, 0x00


	//----- nvinfo : EIATTR_KPARAM_INFO
	.align		4
.L_2013:
        /*0038*/ 	.byte	0x04, 0x17
        /*003a*/ 	.short	(.L_2015 - .L_2014)
.L_2014:
        /*003c*/ 	.word	0x00000000
        /*0040*/ 	.short	0x0010
        /*0042*/ 	.short	0x005c
        /*0044*/ 	.byte	0x00, 0xf0, 0x11, 0x00


	//----- nvinfo : EIATTR_KPARAM_INFO
	.align		4
.L_2015:
        /*0048*/ 	.byte	0x04, 0x17
        /*004a*/ 	.short	(.L_2017 - .L_2016)
.L_2016:
        /*004c*/ 	.word	0x00000000
        /*0050*/ 	.short	0x000f
        /*0052*/ 	.short	0x0058
        /*0054*/ 	.byte	0x00, 0xf0, 0x11, 0x00


	//----- nvinfo : EIATTR_KPARAM_INFO
	.align		4
.L_2017:
        /*0058*/ 	.byte	0x04, 0x17
        /*005a*/ 	.short	(.L_2019 - .L_2018)
.L_2018:
        /*005c*/ 	.word	0x00000000
        /*0060*/ 	.short	0x000e
        /*0062*/ 	.short	0x0054
        /*0064*/ 	.byte	0x00, 0xf0, 0x11, 0x00


	//----- nvinfo : EIATTR_KPARAM_INFO
	.align		4
.L_2019:
        /*0068*/ 	.byte	0x04, 0x17
        /*006a*/ 	.short	(.L_2021 - .L_2020)
.L_2020:
        /*006c*/ 	.word	0x00000000
        /*0070*/ 	.short	0x000d
        /*0072*/ 	.short	0x0050
        /*0074*/ 	.byte	0x00, 0xf0, 0x11, 0x00


	//----- nvinfo : EIATTR_KPARAM_INFO
	.align		4
.L_2021:
        /*0078*/ 	.byte	0x04, 0x17
        /*007a*/ 	.short	(.L_2023 - .L_2022)
.L_2022:
        /*007c*/ 	.word	0x00000000
        /*0080*/ 	.short	0x000c
        /*0082*/ 	.short	0x004c
        /*0084*/ 	.byte	0x00, 0xf0, 0x11, 0x00


	//----- nvinfo : EIATTR_KPARAM_INFO
	.align		4
.L_2023:
        /*0088*/ 	.byte	0x04, 0x17
        /*008a*/ 	.short	(.L_2025 - .L_2024)
.L_2024:
        /*008c*/ 	.word	0x00000000
        /*0090*/ 	.short	0x000b
        /*0092*/ 	.short	0x0048
        /*0094*/ 	.byte	0x00, 0xf0, 0x11, 0x00


	//----- nvinfo : EIATTR_KPARAM_INFO
	.align		4
.L_2025:
        /*0098*/ 	.byte	0x04, 0x17
        /*009a*/ 	.short	(.L_2027 - .L_2026)
.L_2026:
        /*009c*/ 	.word	0x00000000
        /*00a0*/ 	.short	0x000a
        /*00a2*/ 	.short	0x0040
        /*00a4*/ 	.byte	0x00, 0xf5, 0x21, 0x00


	//----- nvinfo : EIATTR_KPARAM_INFO
	.align		4
.L_2027:
        /*00a8*/ 	.byte	0x04, 0x17
        /*00aa*/ 	.short	(.L_2029 - .L_2028)
.L_2028:
        /*00ac*/ 	.word	0x00000000
        /*00b0*/ 	.short	0x0009
        /*00b2*/ 	.short	0x0038
        /*00b4*/ 	.byte	0x00, 0xf5, 0x21, 0x00


	//----- nvinfo : EIATTR_KPARAM_INFO
	.align		4
.L_2029:
        /*00b8*/ 	.byte	0x04, 0x17
        /*00ba*/ 	.short	(.L_2031 - .L_2030)
.L_2030:
        /*00bc*/ 	.word	0x00000000
        /*00c0*/ 	.short	0x0008
        /*00c2*/ 	.short	0x0034
        /*00c4*/ 	.byte	0x00, 0xf0, 0x11, 0x00


	//----- nvinfo : EIATTR_KPARAM_INFO
	.align		4
.L_2031:
        /*00c8*/ 	.byte	0x04, 0x17
        /*00ca*/ 	.short	(.L_2033 - .L_2032)
.L_2032:
        /*00cc*/ 	.word	0x00000000
        /*00d0*/ 	.short	0x0007
        /*00d2*/ 	.short	0x0030
        /*00d4*/ 	.byte	0x00, 0xf0, 0x11, 0x00


	//----- nvinfo : EIATTR_KPARAM_INFO
	.align		4
.L_2033:
        /*00d8*/ 	.byte	0x04, 0x17
        /*00da*/ 	.short	(.L_2035 - .L_2034)
.L_2034:
        /*00dc*/ 	.word	0x00000000
        /*00e0*/ 	.short	0x0006
        /*00e2*/ 	.short	0x002c
        /*00e4*/ 	.byte	0x00, 0xf0, 0x11, 0x00


	//----- nvinfo : EIATTR_KPARAM_INFO
	.align		4
.L_2035:
        /*00e8*/ 	.byte	0x04, 0x17
        /*00ea*/ 	.short	(.L_2037 - .L_2036)
.L_2036:
        /*00ec*/ 	.word	0x00000000
        /*00f0*/ 	.short	0x0005
        /*00f2*/ 	.short	0x0028
        /*00f4*/ 	.byte	0x00, 0xf0, 0x11, 0x00


	//----- nvinfo : EIATTR_KPARAM_INFO
	.align		4
.L_2037:
        /*00f8*/ 	.byte	0x04, 0x17
        /*00fa*/ 	.short	(.L_2039 - .L_2038)
.L_2038:
        /*00fc*/ 	.word	0x00000000
        /*0100*/ 	.short	0x0004
        /*0102*/ 	.short	0x0020
        /*0104*/ 	.byte	0x00, 0xf5, 0x21, 0x00


	//----- nvinfo : EIATTR_KPARAM_INFO
	.align		4
.L_2039:
        /*0108*/ 	.byte	0x04, 0x17
        /*010a*/ 	.short	(.L_2041 - .L_2040)
.L_2040:
        /*010c*/ 	.word	0x00000000
        /*0110*/ 	.short	0x0003
        /*0112*/ 	.short	0x0018
        /*0114*/ 	.byte	0x00, 0xf5, 0x21, 0x00


	//----- nvinfo : EIATTR_KPARAM_INFO
	.align		4
.L_2041:
        /*0118*/ 	.byte	0x04, 0x17
        /*011a*/ 	.short	(.L_2043 - .L_2042)
.L_2042:
        /*011c*/ 	.word	0x00000000
        /*0120*/ 	.short	0x0002
        /*0122*/ 	.short	0x0010
        /*0124*/ 	.byte	0x00, 0xf5, 0x21, 0x00


	//----- nvinfo : EIATTR_KPARAM_INFO
	.align		4
.L_2043:
        /*0128*/ 	.byte	0x04, 0x17
        /*012a*/ 	.short	(.L_2045 - .L_2044)
.L_2044:
        /*012c*/ 	.word	0x00000000
        /*0130*/ 	.short	0x0001
        /*0132*/ 	.short	0x0008
        /*0134*/ 	.byte	0x00, 0xf5, 0x21, 0x00


	//----- nvinfo : EIATTR_KPARAM_INFO
	.align		4
.L_2045:
        /*0138*/ 	.byte	0x04, 0x17
        /*013a*/ 	.short	(.L_2047 - .L_2046)
.L_2046:
        /*013c*/ 	.word	0x00000000
        /*0140*/ 	.short	0x0000
        /*0142*/ 	.short	0x0000
        /*0144*/ 	.byte	0x00, 0xf5, 0x21, 0x00


	//----- nvinfo : EIATTR_SPARSE_MMA_MASK
	.align		4
.L_2047:
        /*0148*/ 	.byte	0x03, 0x50
        /*014a*/ 	.short	0x0000


	//----- nvinfo : EIATTR_MAXREG_COUNT
	.align		4
        /*014c*/ 	.byte	0x03, 0x1b
        /*014e*/ 	.short	0x00ff


	//----- nvinfo : EIATTR_NUM_BARRIERS
	.align		4
        /*0150*/ 	.byte	0x02, 0x4c
        /*0152*/ 	.byte	0x01
	.zero		1


	//----- nvinfo : EIATTR_MERCURY_ISA_VERSION
	.align		4
        /*0154*/ 	.byte	0x03, 0x5f
        /*0156*/ 	.short	0x0101


	//----- nvinfo : EIATTR_VRC_CTA_INIT_COUNT
	.align		4
        /*0158*/ 	.byte	0x02, 0x4a
	.zero		1
	.zero		1


	//----- nvinfo : EIATTR_EXIT_INSTR_OFFSETS
	.align		4
        /*015c*/ 	.byte	0x04, 0x1c
        /*015e*/ 	.short	(.L_2049 - .L_2048)


	//   ....[0]....
.L_2048:
        /*0160*/ 	.word	0x00000060


	//   ....[1]....
        /*0164*/ 	.word	0x00000210


	//   ....[2]....
        /*0168*/ 	.word	0x00000dd0


	//   ....[3]....
        /*016c*/ 	.word	0x0000f390


	//   ....[4]....
        /*0170*/ 	.word	0x0000f5e0


	//   ....[5]....
        /*0174*/ 	.word	0x0000f730


	//   ....[6]....
        /*0178*/ 	.word	0x0000f7c0


	//   ....[7]....
        /*017c*/ 	.word	0x0000f800


	//----- nvinfo : EIATTR_CRS_STACK_SIZE
	.align		4
.L_2049:
        /*0180*/ 	.byte	0x04, 0x1e
        /*0182*/ 	.short	(.L_2051 - .L_2050)
.L_2050:
        /*0184*/ 	.word	0x00000000


	//----- nvinfo : EIATTR_CBANK_PARAM_SIZE
	.align		4
.L_2051:
        /*0188*/ 	.byte	0x03, 0x19
        /*018a*/ 	.short	0x0074


	//----- nvinfo : EIATTR_PARAM_CBANK
	.align		4
        /*018c*/ 	.byte	0x04, 0x0a
        /*018e*/ 	.short	(.L_2053 - .L_2052)
	.align		4
.L_2052:
        /*0190*/ 	.word	index@(.nv.constant0._Z23gemm_half_q_half_kernelILi3ELi140ELb1ELb1ELi64EEvPK6__halfPKjS4_S2_PS0_iiiiPKtS7_iiiiiibS2_i)
        /*0194*/ 	.short	0x0380
        /*0196*/ 	.short	0x0074


	//----- nvinfo : EIATTR_SW_WAR
	.align		4
.L_2053:
        /*0198*/ 	.byte	0x04, 0x36
        /*019a*/ 	.short	(.L_2055 - .L_2054)
.L_2054:
        /*019c*/ 	.word	0x00000008
.L_2055:


//--------------------- .nv.info._Z23gemm_half_q_half_kernelILi3ELi20ELb1ELb1ELi64EEvPK6__halfPKjS4_S2_PS0_iiiiPKtS7_iiiiiibS2_i --------------------------
	.section	.nv.info._Z23gemm_half_q_half_kernelILi3ELi20ELb1ELb1ELi64EEvPK6__halfPKjS4_S2_PS0_iiiiPKtS7_iiiiiibS2_i,"",@"SHT_CUDA_INFO"
	.sectionflags	@""
	.align	4


	//----- nvinfo : EIATTR_CUDA_API_VERSION
	.align		4
        /*0000*/ 	.byte	0x04, 0x37
        /*0002*/ 	.short	(.L_2057 - .L_2056)
.L_2056:
        /*0004*/ 	.word	0x00000082


	//----- nvinfo : EIATTR_KPARAM_INFO
	.align		4
.L_2057:
        /*0008*/ 	.byte	0x04, 0x17
        /*000a*/ 	.short	(.L_2059 - .L_2058)
.L_2058:
        /*000c*/ 	.word	0x00000000
        /*0010*/ 	.short	0x0013
        /*0012*/ 	.short	0x0070
        /*0014*/ 	.byte	0x00, 0xf0, 0x11, 0x00


	//----- nvinfo : EIATTR_KPARAM_INFO
	.align		4
.L_2059:
        /*0018*/ 	.byte	0x04, 0x17
        /*001a*/ 	.short	(.L_2061 - .L_2060)
.L_2060:
        /*001c*/ 	.word	0x00000000
        /*0020*/ 	.short	0x0012
        /*0022*/ 	.short	0x0068
        /*0024*/ 	.byte	0x00, 0xf5, 0x21, 0x00


	//----- nvinfo : EIATTR_KPARAM_INFO
	.align		4
.L_2061:
        /*0028*/ 	.byte	0x04, 0x17
        /*002a*/ 	.short	(.L_2063 - .L_2062)
.L_2062:
        /*002c*/ 	.word	0x00000000
        /*0030*/ 	.short	0x0011
        /*0032*/ 	.short	0x0060
        /*0034*/ 	.byte	0x00, 0xf0, 0x05, 0x00


	//----- nvinfo : EIATTR_KPARAM_INFO
	.align		4
.L_2063:
        /*0038*/ 	.byte	0x04, 0x17
        /*003a*/ 	.short	(.L_2065 - .L_2064)
.L_2064:
        /*003c*/ 	.word	0x00000000
        /*0040*/ 	.short	0x0010
        /*0042*/ 	.short	0x005c
        /*0044*/ 	.byte	0x00, 0xf0, 0x11, 0x00


	//----- nvinfo : EIATTR_KPARAM_INFO
	.align		4
.L_2065:
        /*0048*/ 	.byte	0x04, 0x17
        /*004a*/ 	.short	(.L_2067 - .L_2066)
.L_2066:
        /*004c*/ 	.word	0x00000000
        /*0050*/ 	.short	0x000f
        /*0052*/ 	.short	0x0058
        /*0054*/ 	.byte	0x00, 0xf0, 0x11, 0x00


	//----- nvinfo : EIATTR_KPARAM_INFO
	.align		4
.L_2067:
        /*0058*/ 	.byte	0x04, 0x17
        /*005a*/ 	.short	(.L_2069 - .L_2068)
.L_2068:
        /*005c*/ 	.word	0x00000000
        /*0060*/ 	.short	0x000e
        /*0062*/ 	.short	0x0054
        /*0064*/ 	.byte	0x00, 0xf0, 0x11, 0x00


	//----- nvinfo : EIATTR_KPARAM_INFO
	.align		4
.L_2069:
        /*0068*/ 	.byte	0x04, 0x17
        /*006a*/ 	.short	(.L_2071 - .L_2070)
.L_2070:
        /*006c*/ 	.word	0x00000000
        /*0070*/ 	.short	0x000d
        /*0072*/ 	.short	0x0050
        /*0074*/ 	.byte	0x00, 0xf0, 0x11, 0x00


	//----- nvinfo : EIATTR_KPARAM_INFO
	.align		4
.L_2071:
        /*0078*/ 	.byte	0x04, 0x17
        /*007a*/ 	.short	(.L_2073 - .L_2072)
.L_2072:
        /*007c*/ 	.word	0x00000000
        /*0080*/ 	.short	0x000c
        /*0082*/ 	.short	0x004c
        /*0084*/ 	.byte	0x00, 0xf0, 0x11, 0x00


	//----- nvinfo : EIATTR_KPARAM_INFO
	.align		4
.L_2073:
        /*0088*/ 	.byte	0x04, 0x17
        /*008a*/ 	.short	(.L_2075 - .L_2074)
.L_2074:
        /*008c*/ 	.word	0x00000000
        /*0090*/ 	.short	0x000b
        /*0092*/ 	.short	0x0048
        /*0094*/ 	.byte	0x00, 0xf0, 0x11, 0x00


	//----- nvinfo : EIATTR_KPARAM_INFO
	.align		4
.L_2075:
        /*0098*/ 	.byte	0x04, 0x17
        /*009a*/ 	.short	(.L_2077 - .L_2076)
.L_2076:
        /*009c*/ 	.word	0x00000000
        /*00a0*/ 	.short	0x000a
        /*00a2*/ 	.short	0x0040
        /*00a4*/ 	.byte	0x00, 0xf5, 0x21, 0x00


	//----- nvinfo : EIATTR_KPARAM_INFO
	.align		4
.L_2077:
        /*00a8*/ 	.byte	0x04, 0x17
        /*00aa*/ 	.short	(.L_2079 - .L_2078)
.L_2078:
        /*00ac*/ 	.word	0x00000000
        /*00b0*/ 	.short	0x0009
        /*00b2*/ 	.short	0x0038
        /*00b4*/ 	.byte	0x00, 0xf5, 0x21, 0x00


	//----- nvinfo : EIATTR_KPARAM_INFO
	.align		4
.L_2079:
        /*00b8*/ 	.byte	0x04, 0x17
        /*00ba*/ 	.short	(.L_2081 - .L_2080)
.L_2080:
        /*00bc*/ 	.word	0x00000000
        /*00c0*/ 	.short	0x0008
        /*00c2*/ 	.short	0x0034
        /*00c4*/ 	.byte	0x00, 0xf0, 0x11, 0x00


	//----- nvinfo : EIATTR_KPARAM_INFO
	.align		4
.L_2081:
        /*00c8*/ 	.byte	0x04, 0x17
        /*00ca*/ 	.short	(.L_2083 - .L_2082)
.L_2082:
        /*00cc*/ 	.word	0x00000000
        /*00d0*/ 	.short	0x0007
        /*00d2*/ 	.short	0x0030
        /*00d4*/ 	.byte	0x00, 0xf0, 0x11, 0x00


	//----- nvinfo : EIATTR_KPARAM_INFO
	.align		4
.L_2083:
        /*00d8*/ 	.byte	0x04, 0x17
        /*00da*/ 	.short	(.L_2085 - .L_2084)
.L_2084:
        /*00dc*/ 	.word	0x00000000
        /*00e0*/ 	.short	0x0006
        /*00e2*/ 	.short	0x002c
        /*00e4*/ 	.byte	0x00, 0xf0, 0x11, 0x00


	//----- nvinfo : EIATTR_KPARAM_INFO
	.align		4
.L_2085:
        /*00e8*/ 	.byte	0x04, 0x17
        /*00ea*/ 	.short	(.L_2087 - .L_2086)
.L_2086:
        /*00ec*/ 	.word	0x00000000
        /*00f0*/ 	.short	0x0005
        /*00f2*/ 	.short	0x0028
        /*00f4*/ 	.byte	0x00, 0xf0, 0x11, 0x00


	//----- nvinfo : EIATTR_KPARAM_INFO
	.align		4
.L_2087:
        /*00f8*/ 	.byte	0x04, 0x17
        /*00fa*/ 	.short	(.L_2089 - .L_2088)
.L_2088:
        /*00fc*/ 	.word	0x00000000
        /*0100*/ 	.short	0x0004
        /*0102*/ 	.short	0x0020
        /*0104*/ 	.byte	0x00, 0xf5, 0x21, 0x00


	//----- nvinfo : EIATTR_KPARAM_INFO
	.align		4
.L_2089:
        /*0108*/ 	.byte	0x04, 0x17
        /*010a*/ 	.short	(.L_2091 - .L_2090)
.L_2090:
        /*010c*/ 	.word	0x00000000
        /*0110*/ 	.short	0x0003
        /*0112*/ 	.short	0x0018
        /*0114*/ 	.byte	0x00, 0xf5, 0x21, 0x00


	//----- nvinfo : EIATTR_KPARAM_INFO
	.align		4
.L_2091:
        /*0118*/ 	.byte	0x04, 0x17
        /*011a*/ 	.short	(.L_2093 - .L_2092)
.L_2092:
        /*011c*/ 	.word	0x00000000
        /*0120*/ 	.short	0x0002
        /*0122*/ 	.short	0x0010
        /*0124*/ 	.byte	0x00, 0xf5, 0x21, 0x00


	//----- nvinfo : EIATTR_KPARAM_INFO
	.align		4
.L_2093:
        /*0128*/ 	.byte	0x04, 0x17
        /*012a*/ 	.short	(.L_2095 - .L_2094)
.L_2094:
        /*012c*/ 	.word	0x00000000
        /*0130*/ 	.short	0x0001
        /*0132*/ 	.short	0x0008
        /*0134*/ 	.byte	0x00, 0xf5, 0x21, 0x00


	//----- nvinfo : EIATTR_KPARAM_INFO
	.align		4
.L_2095:
        /*0138*/ 	.byte	0x04, 0x17
        /*013a*/ 	.short	(.L_2097 - .L_2096)
.L_2096:
        /*013c*/ 	.word	0x00000000
        /*0140*/ 	.short	0x0000
        /*0142*/ 	.short	0x0000
        /*0144*/ 	.byte	0x00, 0xf5, 0x21, 0x00


	//----- nvinfo : EIATTR_SPARSE_MMA_MASK
	.align		4
.L_2097:
        /*0148*/ 	.byte	0x03, 0x50
        /*014a*/ 	.short	0x0000


	//----- nvinfo : EIATTR_MAXREG_COUNT
	.align		4
        /*014c*/ 	.byte	0x03, 0x1b
        /*014e*/ 	.short	0x00ff


	//----- nvinfo : EIATTR_NUM_BARRIERS
	.align		4
        /*0150*/ 	.byte	0x02, 0x4c
        /*0152*/ 	.byte	0x01
	.zero		1


	//----- nvinfo : EIATTR_MERCURY_ISA_VERSION
	.align		4
        /*0154*/ 	.byte	0x03, 0x5f
        /*0156*/ 	.short	0x0101


	//----- nvinfo : EIATTR_VRC_CTA_INIT_COUNT
	.align		4
        /*0158*/ 	.byte	0x02, 0x4a
	.zero		1
	.zero		1


	//----- nvinfo : EIATTR_EXIT_INSTR_OFFSETS
	.align		4
        /*015c*/ 	.byte	0x04, 0x1c
        /*015e*/ 	.short	(.L_2099 - .L_2098)


	//   ....[0]....
.L_2098:
        /*0160*/ 	.word	0x00000070


	//   ....[1]....
        /*0164*/ 	.word	0x00000220


	//   ....[2]....
        /*0168*/ 	.word	0x00000de0


	//   ....[3]....
        /*016c*/ 	.word	0x00005ce0


	//   ....[4]....
        /*0170*/ 	.word	0x00005f30


	//   ....[5]....
        /*0174*/ 	.word	0x00006080


	//   ....[6]....
        /*0178*/ 	.word	0x00006110


	//   ....[7]....
        /*017c*/ 	.word	0x00006150


	//----- nvinfo : EIATTR_CRS_STACK_SIZE
	.align		4
.L_2099:
        /*0180*/ 	.byte	0x04, 0x1e
        /*0182*/ 	.short	(.L_2101 - .L_2100)
.L_2100:
        /*0184*/ 	.word	0x00000000


	//----- nvinfo : EIATTR_CBANK_PARAM_SIZE
	.align		4
.L_2101:
        /*0188*/ 	.byte	0x03, 0x19
        /*018a*/ 	.short	0x0074


	//----- nvinfo : EIATTR_PARAM_CBANK
	.align		4
        /*018c*/ 	.byte	0x04, 0x0a
        /*018e*/ 	.short	(.L_2103 - .L_2102)
	.align		4
.L_2102:
        /*0190*/ 	.word	index@(.nv.constant0._Z23gemm_half_q_half_kernelILi3ELi20ELb1ELb1ELi64EEvPK6__halfPKjS4_S2_PS0_iiiiPKtS7_iiiiiibS2_i)
        /*0194*/ 	.short	0x0380
        /*0196*/ 	.short	0x0074


	//----- nvinfo : EIATTR_SW_WAR
	.align		4
.L_2103:
        /*0198*/ 	.byte	0x04, 0x36
        /*019a*/ 	.short	(.L_2105 - .L_2104)
.L_2104:
        /*019c*/ 	.word	0x00000008
.L_2105:


//--------------------- .nv.info._Z23gemm_half_q_half_kernelILi3ELi38ELb1ELb1ELi64EEvPK6__halfPKjS4_S2_PS0_iiiiPKtS7_iiiiiibS2_i --------------------------
	.section	.nv.info._Z23gemm_half_q_half_kernelILi3ELi38ELb1ELb1ELi64EEvPK6__halfPKjS4_S2_PS0_iiiiPKtS7_iiiiiibS2_i,"",@"SHT_CUDA_INFO"
	.sectionflags	@""
	.align	4


	//----- nvinfo : EIATTR_CUDA_API_VERSION
	.align		4
        /*0000*/ 	.byte	0x04, 0x37
        /*0002*/ 	.short	(.L_2107 - .L_2106)
.L_2106:
        /*0004*/ 	.word	0x00000082


	//----- nvinfo : EIATTR_KPARAM_INFO
	.align		4
.L_2107:
        /*0008*/ 	.byte	0x04, 0x17
        /*000a*/ 	.short	(.L_2109 - .L_2108)
.L_2108:
        /*000c*/ 	.word	0x00000000
        /*0010*/ 	.short	0x0013
        /*0012*/ 	.short	0x0070
        /*0014*/ 	.byte	0x00, 0xf0, 0x11, 0x00


	//----- nvinfo : EIATTR_KPARAM_INFO
	.align		4
.L_2109:
        /*0018*/ 	.byte	0x04, 0x17
        /*001a*/ 	.short	(.L_2111 - .L_2110)
.L_2110:
        /*001c*/ 	.word	0x00000000
        /*0020*/ 	.short	0x0012
        /*0022*/ 	.short	0x0068
        /*0024*/ 	.byte	0x00, 0xf5, 0x21, 0x00


	//----- nvinfo : EIATTR_KPARAM_INFO
	.align		4
.L_2111:
        /*0028*/ 	.byte	0x04, 0x17
        /*002a*/ 	.short	(.L_2113 - .L_2112)
.L_2112:
        /*002c*/ 	.word	0x00000000
        /*0030*/ 	.short	0x0011
        /*0032*/ 	.short	0x0060
        /*0034*/ 	.byte	0x00, 0xf0, 0x05, 0x00


	//----- nvinfo : EIATTR_KPARAM_INFO
	.align		4
.L_2113:
        /*0038*/ 	.byte	0x04, 0x17
        /*003a*/ 	.short	(.L_2115 - .L_2114)
.L_2114:
        /*003c*/ 	.word	0x00000000
        /*0040*/ 	.short	0x0010
        /*0042*/ 	.short	0x005c
        /*0044*/ 	.byte	0x00, 0xf0, 0x11, 0x00


	//----- nvinfo : EIATTR_KPARAM_INFO
	.align		4
.L_2115:
        /*0048*/ 	.byte	0x04, 0x17
        /*004a*/ 	.short	(.L_2117 - .L_2116)
.L_2116:
        /*004c*/ 	.word	0x00000000
        /*0050*/ 	.short	0x000f
        /*0052*/ 	.short	0x0058
        /*0054*/ 	.byte	0x00, 0xf0, 0x11, 0x00


	//----- nvinfo : EIATTR_KPARAM_INFO
	.align		4
.L_2117:
        /*0058*/ 	.byte	0x04, 0x17
        /*005a*/ 	.short	(.L_2119 - .L_2118)
.L_2118:
        /*005c*/ 	.word	0x00000000
        /*0060*/ 	.short	0x000e
        /*0062*/ 	.short	0x0054
        /*0064*/ 	.byte	0x00, 0xf0, 0x11, 0x00


	//----- nvinfo : EIATTR_KPARAM_INFO
	.align		4
.L_2119:
        /*0068*/ 	.byte	0x04, 0x17
        /*006a*/ 	.short	(.L_2121 - .L_2120)
.L_2120:
        /*006c*/ 	.word	0x00000000
        /*0070*/ 	.short	0x000d
        /*0072*/ 	.short	0x0050
        /*0074*/ 	.byte	0x00, 0xf0, 0x11, 0x00


	//----- nvinfo : EIATTR_KPARAM_INFO
	.align		4
.L_2121:
        /*0078*/ 	.byte	0x04, 0x17
        /*007a*/ 	.short	(.L_2123 - .L_2122)
.L_2122:
        /*007c*/ 	.word	0x00000000
        /*0080*/ 	.short	0x000c
        /*0082*/ 	.short	0x004c
        /*0084*/ 	.byte	0x00, 0xf0, 0x11, 0x00


	//----- nvinfo : EIATTR_KPARAM_INFO
	.align		4
.L_2123:
        /*0088*/ 	.byte	0x04, 0x17
        /*008a*/ 	.short	(.L_2125 - .L_2124)
.L_2124:
        /*008c*/ 	.word	0x00000000
        /*0090*/ 	.short	0x000b
        /*0092*/ 	.short	0x0048
        /*0094*/ 	.byte	0x00, 0xf0, 0x11, 0x00


	//----- nvinfo : EIATTR_KPARAM_INFO
	.align		4
.L_2125:
        /*0098*/ 	.byte	0x04, 0x17
        /*009a*/ 	.short	(.L_2127 - .L_2126)
.L_2126:
        /*009c*/ 	.word	0x00000000
        /*00a0*/ 	.short	0x000a
        /*00a2*/ 	.short	0x0040
        /*00a4*/ 	.byte	0x00, 0xf5, 0x21, 0x00


	//----- nvinfo : EIATTR_KPARAM_INFO
	.align		4
.L_2127:
        /*00a8*/ 	.byte	0x04, 0x17
        /*00aa*/ 	.short	(.L_2129 - .L_2128)
.L_2128:
        /*00ac*/ 	.word	0x00000000
        /*00b0*/ 	.short	0x0009
        /*00b2*/ 	.short	0x0038
        /*00b4*/ 	.byte	0x00, 0xf5, 0x21, 0x00


	//----- nvinfo : EIATTR_KPARAM_INFO
	.align		4
.L_2129:
        /*00b8*/ 	.byte	0x04, 0x17
        /*00ba*/ 	.short	(.L_2131 - .L_2130)
.L_2130:
        /*00bc*/ 	.word	0x00000000
        /*00c0*/ 	.short	0x0008
        /*00c2*/ 	.short	0x0034
        /*00c4*/ 	.byte	0x00, 0xf0, 0x11, 0x00


	//----- nvinfo : EIATTR_KPARAM_INFO
	.align		4
.L_2131:
        /*00c8*/ 	.byte	0x04, 0x17
        /*00ca*/ 	.short	(.L_2133 - .L_2132)
.L_2132:
        /*00cc*/ 	.word	0x00000000
        /*00d0*/ 	.short	0x0007
        /*00d2*/ 	.short	0x0030
        /*00d4*/ 	.byte	0x00, 0xf0, 0x11, 0x00


	//----- nvinfo : EIATTR_KPARAM_INFO
	.align		4
.L_2133:
        /*00d8*/ 	.byte	0x04, 0x17
        /*00da*/ 	.short	(.L_2135 - .L_2134)
.L_2134:
        /*00dc*/ 	.word	0x00000000
        /*00e0*/ 	.short	0x0006
        /*00e2*/ 	.short	0x002c
        /*00e4*/ 	.byte	0x00, 0xf0, 0x11, 0x00


	//----- nvinfo : EIATTR_KPARAM_INFO
	.align		4
.L_2135:
        /*00e8*/ 	.byte	0x04, 0x17
        /*00ea*/ 	.short	(.L_2137 - .L_2136)
.L_2136:
        /*00ec*/ 	.word	0x00000000
        /*00f0*/ 	.short	0x0005
        /*00f2*/ 	.short	0x0028
        /*00f4*/ 	.byte	0x00, 0xf0, 0x11, 0x00


	//----- nvinfo : EIATTR_KPARAM_INFO
	.align		4
.L_2137:
        /*00f8*/ 	.byte	0x04, 0x17
        /*00fa*/ 	.short	(.L_2139 - .L_2138)
.L_2138:
        /*00fc*/ 	.word	0x00000000
        /*0100*/ 	.short	0x0004
        /*0102*/ 	.short	0x0020
        /*0104*/ 	.byte	0x00, 0xf5, 0x21, 0x00


	//----- nvinfo : EIATTR_KPARAM_INFO
	.align		4
.L_2139:
        /*0108*/ 	.byte	0x04, 0x17
        /*010a*/ 	.short	(.L_2141 - .L_2140)
.L_2140:
        /*010c*/ 	.word	0x00000000
        /*0110*/ 	.short	0x0003
        /*0112*/ 	.short	0x0018
        /*0114*/ 	.byte	0x00, 0xf5, 0x21, 0x00


	//----- nvinfo : EIATTR_KPARAM_INFO
	.align		4
.L_2141:
        /*0118*/ 	.byte	0x04, 0x17
        /*011a*/ 	.short	(.L_2143 - .L_2142)
.L_2142:
        /*011c*/ 	.word	0x00000000
        /*0120*/ 	.short	0x0002
        /*0122*/ 	.short	0x0010
        /*0124*/ 	.byte	0x00, 0xf5, 0x21, 0x00


	//----- nvinfo : EIATTR_KPARAM_INFO
	.align		4
.L_2143:
        /*0128*/ 	.byte	0x04, 0x17
        /*012a*/ 	.short	(.L_2145 - .L_2144)
.L_2144:
        /*012c*/ 	.word	0x00000000
        /*0130*/ 	.short	0x0001
        /*0132*/ 	.short	0x0008
        /*0134*/ 	.byte	0x00, 0xf5, 0x21, 0x00


	//----- nvinfo : EIATTR_KPARAM_INFO
	.align		4
.L_2145:
        /*0138*/ 	.byte	0x04, 0x17
        /*013a*/ 	.short	(.L_2147 - .L_2146)
.L_2146:
        /*013c*/ 	.word	0x00000000
        /*0140*/ 	.short	0x0000
        /*0142*/ 	.short	0x0000
        /*0144*/ 	.byte	0x00, 0xf5, 0x21, 0x00


	//----- nvinfo : EIATTR_SPARSE_MMA_MASK
	.align		4
.L_2147:
        /*0148*/ 	.byte	0x03, 0x50
        /*014a*/ 	.short	0x0000


	//----- nvinfo : EIATTR_MAXREG_COUNT
	.align		4
        /*014c*/ 	.byte	0x03, 0x1b
        /*014e*/ 	.short	0x00ff


	//----- nvinfo : EIATTR_NUM_BARRIERS
	.align		4
        /*0150*/ 	.byte	0x02, 0x4c
        /*0152*/ 	.byte	0x01
	.zero		1


	//----- nvinfo : EIATTR_MERCURY_ISA_VERSION
	.align		4
        /*0154*/ 	.byte	0x03, 0x5f
        /*0156*/ 	.short	0x0101


	//----- nvinfo : EIATTR_VRC_CTA_INIT_COUNT
	.align		4
        /*0158*/ 	.byte	0x02, 0x4a
	.zero		1
	.zero		1


	//----- nvinfo : EIATTR_EXIT_INSTR_OFFSETS
	.align		4
        /*015c*/ 	.byte	0x04, 0x1c
        /*015e*/ 	.short	(.L_2149 - .L_2148)


	//   ....[0]....
.L_2148:
        /*0160*/ 	.word	0x00000070


	//   ....[1]....
        /*0164*/ 	.word	0x00000220


	//   ....[2]....
        /*0168*/ 	.word	0x00000de0


	//   ....[3]....
        /*016c*/ 	.word	0x000070c0


	//   ....[4]....
        /*0170*/ 	.word	0x00007310


	//   ....[5]....
        /*0174*/ 	.word	0x00007460


	//   ....[6]....
        /*0178*/ 	.word	0x000074f0


	//   ....[7]....
        /*017c*/ 	.word	0x00007530


	//----- nvinfo : EIATTR_CRS_STACK_SIZE
	.align		4
.L_2149:
        /*0180*/ 	.byte	0x04, 0x1e
        /*0182*/ 	.short	(.L_2151 - .L_2150)
.L_2150:
        /*0184*/ 	.word	0x00000000


	//----- nvinfo : EIATTR_CBANK_PARAM_SIZE
	.align		4
.L_2151:
        /*0188*/ 	.byte	0x03, 0x19
        /*018a*/ 	.short	0x0074


	//----- nvinfo : EIATTR_PARAM_CBANK
	.align		4
        /*018c*/ 	.byte	0x04, 0x0a
        /*018e*/ 	.short	(.L_2153 - .L_2152)
	.align		4
.L_2152:
        /*0190*/ 	.word	index@(.nv.constant0._Z23gemm_half_q_half_kernelILi3ELi38ELb1ELb1ELi64EEvPK6__halfPKjS4_S2_PS0_iiiiPKtS7_iiiiiibS2_i)
        /*0194*/ 	.short	0x0380
        /*0196*/ 	.short	0x0074


	//----- nvinfo : EIATTR_SW_WAR
	.align		4
.L_2153:
        /*0198*/ 	.byte	0x04, 0x36
        /*019a*/ 	.short	(.L_2155 - .L_2154)
.L_2154:
        /*019c*/ 	.word	0x00000008
.L_2155:


//--------------------- .nv.info._Z23gemm_half_q_half_kernelILi3ELi128ELb1ELb1ELi64EEvPK6__halfPKjS4_S2_PS0_iiiiPKtS7_iiiiiibS2_i --------------------------
	.section	.nv.info._Z23gemm_half_q_half_kernelILi3ELi128ELb1ELb1ELi64EEvPK6__halfPKjS4_S2_PS0_iiiiPKtS7_iiiiiibS2_i,"",@"SHT_CUDA_INFO"
	.sectionflags	@""
	.align	4


	//----- nvinfo : EIATTR_CUDA_API_VERSION
	.align		4
        /*0000*/ 	.byte	0x04, 0x37
        /*0002*/ 	.short	(.L_2157 - .L_2156)
.L_2156:
        /*0004*/ 	.word	0x00000082


	//----- nvinfo : EIATTR_KPARAM_INFO
	.align		4
.L_2157:
        /*0008*/ 	.byte	0x04, 0x17
        /*000a*/ 	.short	(.L_2159 - .L_2158)
.L_2158:
        /*000c*/ 	.word	0x00000000
        /*0010*/ 	.short	0x0013
        /*0012*/ 	.short	0x0070
        /*0014*/ 	.byte	0x00, 0xf0, 0x11, 0x00


	//----- nvinfo : EIATTR_KPARAM_INFO
	.align		4
.L_2159:
        /*0018*/ 	.byte	0x04, 0x17
        /*001a*/ 	.short	(.L_2161 - .L_2160)
.L_2160:
        /*001c*/ 	.word	0x00000000
        /*0020*/ 	.short	0x0012
        /*0022*/ 	.short	0x0068
        /*0024*/ 	.byte	0x00, 0xf5, 0x21, 0x00


	//----- nvinfo : EIATTR_KPARAM_INFO
	.align		4
.L_2161:
        /*0028*/ 	.byte	0x04, 0x17
        /*002a*/ 	.short	(.L_2163 - .L_2162)
.L_2162:
        /*002c*/ 	.word	0x00000000
        /*0030*/ 	.short	0x0011
        /*0032*/ 	.short	0x0060
        /*0034*/ 	.byte	0x00, 0xf0, 0x05, 0x00


	//----- nvinfo : EIATTR_KPARAM_INFO
	.align		4
.L_2163:
        /*0038*/ 	.byte	0x04, 0x17
        /*003a*/ 	.short	(.L_2165 - .L_2164)
.L_2164:
        /*003c*/ 	.word	0x00000000
        /*0040*/ 	.short	0x0010
        /*0042*/ 	.short	0x005c
        /*0044*/ 	.byte	0x00, 0xf0, 0x11, 0x00


	//----- nvinfo : EIATTR_KPARAM_INFO
	.align		4
.L_2165:
        /*0048*/ 	.byte	0x04, 0x17
        /*004a*/ 	.short	(.L_2167 - .L_2166)
.L_2166:
        /*004c*/ 	.word	0x00000000
        /*0050*/ 	.short	0x000f
        /*0052*/ 	.short	0x0058
        /*0054*/ 	.byte	0x00, 0xf0, 0x11, 0x00


	//----- nvinfo : EIATTR_KPARAM_INFO
	.align		4
.L_2167:
        /*0058*/ 	.byte	0x04, 0x17
        /*005a*/ 	.short	(.L_2169 - .L_2168)
.L_2168:
        /*005c*/ 	.word	0x00000000
        /*0060*/ 	.short	0x000e
        /*0062*/ 	.short	0x0054
        /*0064*/ 	.byte	0x00, 0xf0, 0x11, 0x00


	//----- nvinfo : EIATTR_KPARAM_INFO
	.align		4
.L_2169:
        /*0068*/ 	.byte	0x04, 0x17
        /*006a*/ 	.short	(.L_2171 - .L_2170)
.L_2170:
        /*006c*/ 	.word	0x00000000
        /*0070*/ 	.short	0x000d
        /*0072*/ 	.short	0x0050
        /*0074*/ 	.byte	0x00, 0xf0, 0x11, 0x00


	//----- nvinfo : EIATTR_KPARAM_INFO
	.align		4
.L_2171:
        /*0078*/ 	.byte	0x04, 0x17
        /*007a*/ 	.short	(.L_2173 - .L_2172)
.L_2172:
        /*007c*/ 	.word	0x00000000
        /*0080*/ 	.short	0x000c
        /*0082*/ 	.short	0x004c
        /*0084*/ 	.byte	0x00, 0xf0, 0x11, 0x00


	//----- nvinfo : EIATTR_KPARAM_INFO
	.align		4
.L_2173:
        /*0088*/ 	.byte	0x04, 0x17
        /*008a*/ 	.short	(.L_2175 - .L_2174)
.L_2174:
        /*008c*/ 	.word	0x00000000
        /*0090*/ 	.short	0x000b
        /*0092*/ 	.short	0x0048
        /*0094*/ 	.byte	0x00, 0xf0, 0x11, 0x00


	//----- nvinfo : EIATTR_KPARAM_INFO
	.align		4
.L_2175:
        /*0098*/ 	.byte	0x04, 0x17
        /*009a*/ 	.short	(.L_2177 - .L_2176)
.L_2176:
        /*009c*/ 	.word	0x00000000
        /*00a0*/ 	.short	0x000a
        /*00a2*/ 	.short	0x0040
        /*00a4*/ 	.byte	0x00, 0xf5, 0x21, 0x00


	//----- nvinfo : EIATTR_KPARAM_INFO
	.align		4
.L_2177:
        /*00a8*/ 	.byte	0x04, 0x17
        /*00aa*/ 	.short	(.L_2179 - .L_2178)
.L_2178:
        /*00ac*/ 	.word	0x00000000
        /*00b0*/ 	.short	0x0009
        /*00b2*/ 	.short	0x0038
        /*00b4*/ 	.byte	0x00, 0xf5, 0x21, 0x00


	//----- nvinfo : EIATTR_KPARAM_INFO
	.align		4
.L_2179:
        /*00b8*/ 	.byte	0x04, 0x17
        /*00ba*/ 	.short	(.L_2181 - .L_2180)
.L_2180:
        /*00bc*/ 	.word	0x00000000
        /*00c0*/ 	.short	0x0008
        /*00c2*/ 	.short	0x0034
        /*00c4*/ 	.byte	0x00, 0xf0, 0x11, 0x00


	//----- nvinfo : EIATTR_KPARAM_INFO
	.align		4
.L_2181:
        /*00c8*/ 	.byte	0x04, 0x17
        /*00ca*/ 	.short	(.L_2183 - .L_2182)
.L_2182:
        /*00cc*/ 	.word	0x00000000
        /*00d0*/ 	.short	0x0007
        /*00d2*/ 	.short	0x0030
        /*00d4*/ 	.byte	0x00, 0xf0, 0x11, 0x00


	//----- nvinfo : EIATTR_KPARAM_INFO
	.align		4
.L_2183:
        /*00d8*/ 	.byte	0x04, 0x17
        /*00da*/ 	.short	(.L_2185 - .L_2184)
.L_2184:
        /*00dc*/ 	.word	0x00000000
        /*00e0*/ 	.short	0x0006
        /*00e2*/ 	.short	0x002c
        /*00e4*/ 	.byte	0x00, 0xf0, 0x11, 0x00


	//----- nvinfo : EIATTR_KPARAM_INFO
	.align		4
.L_2185:
        /*00e8*/ 	.byte	0x04, 0x17
        /*00ea*/ 	.short	(.L_2187 - .L_2186)
.L_2186:
        /*00ec*/ 	.word	0x00000000
        /*00f0*/ 	.short	0x0005
        /*00f2*/ 	.short	0x0028
        /*00f4*/ 	.byte	0x00, 0xf0, 0x11, 0x00


	//----- nvinfo : EIATTR_KPARAM_INFO
	.align		4
.L_2187:
        /*00f8*/ 	.byte	0x04, 0x17
        /*00fa*/ 	.short	(.L_2189 - .L_2188)
.L_2188:
        /*00fc*/ 	.word	0x00000000
        /*0100*/ 	.short	0x0004
        /*0102*/ 	.short	0x0020
        /*0104*/ 	.byte	0x00, 0xf5, 0x21, 0x00


	//----- nvinfo : EIATTR_KPARAM_INFO
	.align		4
.L_2189:
        /*0108*/ 	.byte	0x04, 0x17
        /*010a*/ 	.short	(.L_2191 - .L_2190)
.L_2190:
        /*010c*/ 	.word	0x00000000
        /*0110*/ 	.short	0x0003
        /*0112*/ 	.short	0x0018
        /*0114*/ 	.byte	0x00, 0xf5, 0x21, 0x00


	//----- nvinfo : EIATTR_KPARAM_INFO
	.align		4
.L_2191:
        /*0118*/ 	.byte	0x04, 0x17
        /*011a*/ 	.short	(.L_2193 - .L_2192)
.L_2192:
        /*011c*/ 	.word	0x00000000
        /*0120*/ 	.short	0x0002
        /*0122*/ 	.short	0x0010
        /*0124*/ 	.byte	0x00, 0xf5, 0x21, 0x00


	//----- nvinfo : EIATTR_KPARAM_INFO
	.align		4
.L_2193:
        /*0128*/ 	.byte	0x04, 0x17
        /*012a*/ 	.short	(.L_2195 - .L_2194)
.L_2194:
        /*012c*/ 	.word	0x00000000
        /*0130*/ 	.short	0x0001
        /*0132*/ 	.short	0x0008
        /*0134*/ 	.byte	0x00, 0xf5, 0x21, 0x00


	//----- nvinfo : EIATTR_KPARAM_INFO
	.align		4
.L_2195:
        /*0138*/ 	.byte	0x04, 0x17
        /*013a*/ 	.short	(.L_2197 - .L_2196)
.L_2196:
        /*013c*/ 	.word	0x00000000
        /*0140*/ 	.short	0x0000
        /*0142*/ 	.short	0x0000
        /*0144*/ 	.byte	0x00, 0xf5, 0x21, 0x00


	//----- nvinfo : EIATTR_SPARSE_MMA_MASK
	.align		4
.L_2197:
        /*0148*/ 	.byte	0x03, 0x50
        /*014a*/ 	.short	0x0000


	//----- nvinfo : EIATTR_MAXREG_COUNT
	.align		4
        /*014c*/ 	.byte	0x03, 0x1b
        /*014e*/ 	.short	0x00ff


	//----- nvinfo : EIATTR_NUM_BARRIERS
	.align		4
        /*0150*/ 	.byte	0x02, 0x4c
        /*0152*/ 	.byte	0x01
	.zero		1


	//----- nvinfo : EIATTR_MERCURY_ISA_VERSION
	.align		4
        /*0154*/ 	.byte	0x03, 0x5f
        /*0156*/ 	.short	0x0101


	//----- nvinfo : EIATTR_VRC_CTA_INIT_COUNT
	.align		4
        /*0158*/ 	.byte	0x02, 0x4a
	.zero		1
	.zero		1


	//----- nvinfo : EIATTR_EXIT_INSTR_OFFSETS
	.align		4
        /*015c*/ 	.byte	0x04, 0x1c
        /*015e*/ 	.short	(.L_2199 - .L_2198)


	//   ....[0]....
.L_2198:
        /*0160*/ 	.word	0x00000090


	//   ....[1]....
        /*0164*/ 	.word	0x000002a0


	//   ....[2]....
        /*0168*/ 	.word	0x00000e50


	//   ....[3]....
        /*016c*/ 	.word	0x00008100


	//   ....[4]....
        /*0170*/ 	.word	0x00008370


	//   ....[5]....
        /*0174*/ 	.word	0x000084d0


	//   ....[6]....
        /*0178*/ 	.word	0x00008560


	//   ....[7]....
        /*017c*/ 	.word	0x000085a0


	//----- nvinfo : EIATTR_CRS_STACK_SIZE
	.align		4
.L_2199:
        /*0180*/ 	.byte	0x04, 0x1e
        /*0182*/ 	.short	(.L_2201 - .L_2200)
.L_2200:
        /*0184*/ 	.word	0x00000000


	//----- nvinfo : EIATTR_CBANK_PARAM_SIZE
	.align		4
.L_2201:
        /*0188*/ 	.byte	0x03, 0x19
        /*018a*/ 	.short	0x0074


	//----- nvinfo : EIATTR_PARAM_CBANK
	.align		4
        /*018c*/ 	.byte	0x04, 0x0a
        /*018e*/ 	.short	(.L_2203 - .L_2202)
	.align		4
.L_2202:
        /*0190*/ 	.word	index@(.nv.constant0._Z23gemm_half_q_half_kernelILi3ELi128ELb1ELb1ELi64EEvPK6__halfPKjS4_S2_PS0_iiiiPKtS7_iiiiiibS2_i)
        /*0194*/ 	.short	0x0380
        /*0196*/ 	.short	0x0074


	//----- nvinfo : EIATTR_SW_WAR
	.align		4
.L_2203:
        /*0198*/ 	.byte	0x04, 0x36
        /*019a*/ 	.short	(.L_2205 - .L_2204)
.L_2204:
        /*019c*/ 	.word	0x00000008
.L_2205:


//--------------------- .nv.info._Z23gemm_half_q_half_kernelILi3ELi190ELb1ELb1ELi32EEvPK6__halfPKjS4_S2_PS0_iiiiPKtS7_iiiiiibS2_i --------------------------
	.section	.nv.info._Z23gemm_half_q_half_kernelILi3ELi190ELb1ELb1ELi32EEvPK6__halfPKjS4_S2_PS0_iiiiPKtS7_iiiiiibS2_i,"",@"SHT_CUDA_INFO"
	.sectionflags	@""
	.align	4


	//----- nvinfo : EIATTR_CUDA_API_VERSION
	.align		4
        /*0000*/ 	.byte	0x04, 0x37
        /*0002*/ 	.short	(.L_2207 - .L_2206)
.L_2206:
        /*0004*/ 	.word	0x00000082


	//----- nvinfo : EIATTR_KPARAM_INFO
	.align		4
.L_2207:
        /*0008*/ 	.byte	0x04, 0x17
        /*000a*/ 	.short	(.L_2209 - .L_2208)
.L_2208:
        /*000c*/ 	.word	0x00000000
        /*0010*/ 	.short	0x0013
        /*0012*/ 	.short	0x0070
        /*0014*/ 	.byte	0x00, 0xf0, 0x11, 0x00


	//----- nvinfo : EIATTR_KPARAM_INFO
	.align		4
.L_2209:
        /*0018*/ 	.byte	0x04, 0x17
        /*001a*/ 	.short	(.L_2211 - .L_2210)
.L_2210:
        /*001c*/ 	.word	0x00000000
        /*0020*/ 	.short	0x0012
        /*0022*/ 	.short	0x0068
        /*0024*/ 	.byte	0x00, 0xf5, 0x21, 0x00


	//----- nvinfo : EIATTR_KPARAM_INFO
	.align		4
.L_2211:
        /*0028*/ 	.byte	0x04, 0x17
        /*002a*/ 	.short	(.L_2213 - .L_2212)
.L_2212:
        /*002c*/ 	.word	0x00000000
        /*0030*/ 	.short	0x0011
        /*0032*/ 	.short	0x0060
        /*0034*/ 	.byte	0x00, 0xf0, 0x05, 0x00


	//----- nvinfo : EIATTR_KPARAM_INFO
	.align		4
.L_2213:
        /*0038*/ 	.byte	0x04, 0x17
        /*003a*/ 	.short	(.L_2215 - .L_2214)
.L_2214:
        /*003c*/ 	.word	0x00000000
        /*0040*/ 	.short	0x0010
        /*0042*/ 	.short	0x005c
        /*0044*/ 	.byte	0x00, 0xf0, 0x11, 0x00


	//----- nvinfo : EIATTR_KPARAM_INFO
	.align		4
.L_2215:
        /*0048*/ 	.byte	0x04, 0x17
        /*004a*/ 	.short	(.L_2217 - .L_2216)
.L_2216:
        /*004c*/ 	.word	0x00000000
        /*0050*/ 	.short	0x000f
        /*0052*/ 	.short	0x0058
        /*0054*/ 	.byte	0x00, 0xf0, 0x11, 0x00


	//----- nvinfo : EIATTR_KPARAM_INFO
	.align		4
.L_2217:
        /*0058*/ 	.byte	0x04, 0x17
        /*005a*/ 	.short	(.L_2219 - .L_2218)
.L_2218:
        /*005c*/ 	.word	0x00000000
        /*0060*/ 	.short	0x000e
        /*0062*/ 	.short	0x0054
        /*0064*/ 	.byte	0x00, 0xf0, 0x11, 0x00


	//----- nvinfo : EIATTR_KPARAM_INFO
	.align		4
.L_2219:
        /*0068*/ 	.byte	0x04, 0x17
        /*006a*/ 	.short	(.L_2221 - .L_2220)
.L_2220:
        /*006c*/ 	.word	0x00000000
        /*0070*/ 	.short	0x000d
        /*0072*/ 	.short	0x0050
        /*0074*/ 	.byte	0x00, 0xf0, 0x11, 0x00


	//----- nvinfo : EIATTR_KPARAM_INFO
	.align		4
.L_2221:
        /*0078*/ 	.byte	0x04, 0x17
        /*007a*/ 	.short	(.L_2223 - .L_2222)
.L_2222:
        /*007c*/ 	.word	0x00000000
        /*0080*/ 	.short	0x000c
        /*0082*/ 	.short	0x004c
        /*0084*/ 	.byte	0x00, 0xf0, 0x11, 0x00


	//----- nvinfo : EIATTR_KPARAM_INFO
	.align		4
.L_2223:
        /*0088*/ 	.byte	0x04, 0x17
        /*008a*/ 	.short	(.L_2225 - .L_2224)
.L_2224:
        /*008c*/ 	.word	0x00000000
        /*0090*/ 	.short	0x000b
        /*0092*/ 	.short	0x0048
        /*0094*/ 	.byte	0x00, 0xf0, 0x11, 0x00


	//----- nvinfo : EIATTR_KPARAM_INFO
	.align		4
.L_2225:
        /*0098*/ 	.byte	0x04, 0x17
        /*009a*/ 	.short	(.L_2227 - .L_2226)
.L_2226:
        /*009c*/ 	.word	0x00000000
        /*00a0*/ 	.short	0x000a
        /*00a2*/ 	.short	0x0040
        /*00a4*/ 	.byte	0x00, 0xf5, 0x21, 0x00


	//----- nvinfo : EIATTR_KPARAM_INFO
	.align		4
.L_2227:
        /*00a8*/ 	.byte	0x04, 0x17
        /*00aa*/ 	.short	(.L_2229 - .L_2228)
.L_2228:
        /*00ac*/ 	.word	0x00000000
        /*00b0*/ 	.short	0x0009
        /*00b2*/ 	.short	0x0038
        /*00b4*/ 	.byte	0x00, 0xf5, 0x21, 0x00


	//----- nvinfo : EIATTR_KPARAM_INFO
	.align		4
.L_2229:
        /*00b8*/ 	.byte	0x04, 0x17
        /*00ba*/ 	.short	(.L_2231 - .L_2230)
.L_2230:
        /*00bc*/ 	.word	0x00000000
        /*00c0*/ 	.short	0x0008
        /*00c2*/ 	.short	0x0034
        /*00c4*/ 	.byte	0x00, 0xf0, 0x11, 0x00


	//----- nvinfo : EIATTR_KPARAM_INFO
	.align		4
.L_2231:
        /*00c8*/ 	.byte	0x04, 0x17
        /*00ca*/ 	.short	(.L_2233 - .L_2232)
.L_2232:
        /*00cc*/ 	.word	0x00000000
        /*00d0*/ 	.short	0x0007
        /*00d2*/ 	.short	0x0030
        /*00d4*/ 	.byte	0x00, 0xf0, 0x11, 0x00


	//----- nvinfo : EIATTR_KPARAM_INFO
	.align		4
.L_2233:
        /*00d8*/ 	.byte	0x04, 0x17
        /*00da*/ 	.short	(.L_2235 - .L_2234)
.L_2234:
        /*00dc*/ 	.word	0x00000000
        /*00e0*/ 	.short	0x0006
        /*00e2*/ 	.short	0x002c
        /*00e4*/ 	.byte	0x00, 0xf0, 0x11, 0x00


	//----- nvinfo : EIATTR_KPARAM_INFO
	.align		4
.L_2235:
        /*00e8*/ 	.byte	0x04, 0x17
        /*00ea*/ 	.short	(.L_2237 - .L_2236)
.L_2236:
        /*00ec*/ 	.word	0x00000000
        /*00f0*/ 	.short	0x0005
        /*00f2*/ 	.short	0x0028
        /*00f4*/ 	.byte	0x00, 0xf0, 0x11, 0x00


	//----- nvinfo : EIATTR_KPARAM_INFO
	.align		4
.L_2237:
        /*00f8*/ 	.byte	0x04, 0x17
        /*00fa*/ 	.short	(.L_2239 - .L_2238)
.L_2238:
        /*00fc*/ 	.word	0x00000000
        /*0100*/ 	.short	0x0004
        /*0102*/ 	.short	0x0020
        /*0104*/ 	.byte	0x00, 0xf5, 0x21, 0x00


	//----- nvinfo : EIATTR_KPARAM_INFO
	.align		4
.L_2239:
        /*0108*/ 	.byte	0x04, 0x17
        /*010a*/ 	.short	(.L_2241 - .L_2240)
.L_2240:
        /*010c*/ 	.word	0x00000000
        /*0110*/ 	.short	0x0003
        /*0112*/ 	.short	0x0018
        /*0114*/ 	.byte	0x00, 0xf5, 0x21, 0x00


	//----- nvinfo : EIATTR_KPARAM_INFO
	.align		4
.L_2241:
        /*0118*/ 	.byte	0x04, 0x17
        /*011a*/ 	.short	(.L_2243 - .L_2242)
.L_2242:
        /*011c*/ 	.word	0x00000000
        /*0120*/ 	.short	0x0002
        /*0122*/ 	.short	0x0010
        /*0124*/ 	.byte	0x00, 0xf5, 0x21, 0x00


	//----- nvinfo : EIATTR_KPARAM_INFO
	.align		4
.L_2243:
        /*0128*/ 	.byte	0x04, 0x17
        /*012a*/ 	.short	(.L_2245 - .L_2244)
.L_2244:
        /*012c*/ 	.word	0x00000000
        /*0130*/ 	.short	0x0001
        /*0132*/ 	.short	0x0008
        /*0134*/ 	.byte	0x00, 0xf5, 0x21, 0x00


	//----- nvinfo : EIATTR_KPARAM_INFO
	.align		4
.L_2245:
        /*0138*/ 	.byte	0x04, 0x17
        /*013a*/ 	.short	(.L_2247 - .L_2246)
.L_2246:
        /*013c*/ 	.word	0x00000000
        /*0140*/ 	.short	0x0000
        /*0142*/ 	.short	0x0000
        /*0144*/ 	.byte	0x00, 0xf5, 0x21, 0x00


	//----- nvinfo : EIATTR_SPARSE_MMA_MASK
	.align		4
.L_2247:
        /*0148*/ 	.byte	0x03, 0x50
        /*014a*/ 	.short	0x0000


	//----- nvinfo : EIATTR_MAXREG_COUNT
	.align		4
        /*014c*/ 	.byte	0x03, 0x1b
        /*014e*/ 	.short	0x00ff


	//----- nvinfo : EIATTR_NUM_BARRIERS
	.align		4
        /*0150*/ 	.byte	0x02, 0x4c
        /*0152*/ 	.byte	0x01
	.zero		1


	//----- nvinfo : EIATTR_MERCURY_ISA_VERSION
	.align		4
        /*0154*/ 	.byte	0x03, 0x5f
        /*0156*/ 	.short	0x0101


	//----- nvinfo : EIATTR_VRC_CTA_INIT_COUNT
	.align		4
        /*0158*/ 	.byte	0x02, 0x4a
	.zero		1
	.zero		1


	//----- nvinfo : EIATTR_EXIT_INSTR_OFFSETS
	.align		4
        /*015c*/ 	.byte	0x04, 0x1c
        /*015e*/ 	.short	(.L_2249 - .L_2248)


	//   ....[0]....
.L_2248:
        /*0160*/ 	.word	0x00000050


	//   ....[1]....
        /*0164*/ 	.word	0x00000230


	//   ....[2]....
        /*0168*/ 	.word	0x00000df0


	//   ....[3]....
        /*016c*/ 	.word	0x000146e0


	//   ....[4]....
        /*0170*/ 	.word	0x00014930


	//   ....[5]....
        /*0174*/ 	.word	0x00014a80


	//   ....[6]....
        /*0178*/ 	.word	0x00014b10


	//   ....[7]....
        /*017c*/ 	.word	0x00014b50


	//----- nvinfo : EIATTR_CRS_STACK_SIZE
	.align		4
.L_2249:
        /*0180*/ 	.byte	0x04, 0x1e
        /*0182*/ 	.short	(.L_2251 - .L_2250)
.L_2250:
        /*0184*/ 	.word	0x00000000


	//----- nvinfo : EIATTR_CBANK_PARAM_SIZE
	.align		4
.L_2251:
        /*0188*/ 	.byte	0x03, 0x19
        /*018a*/ 	.short	0x0074


	//----- nvinfo : EIATTR_PARAM_CBANK
	.align		4
        /*018c*/ 	.byte	0x04, 0x0a
        /*018e*/ 	.short	(.L_2253 - .L_2252)
	.align		4
.L_2252:
        /*0190*/ 	.word	index@(.nv.constant0._Z23gemm_half_q_half_kernelILi3ELi190ELb1ELb1ELi32EEvPK6__halfPKjS4_S2_PS0_iiiiPKtS7_iiiiiibS2_i)
        /*0194*/ 	.short	0x0380
        /*0196*/ 	.short	0x0074


	//----- nvinfo : EIATTR_SW_WAR
	.align		4
.L_2253:
        /*0198*/ 	.byte	0x04, 0x36
        /*019a*/ 	.short	(.L_2255 - .L_2254)
.L_2254:
        /*019c*/ 	.word	0x00000008
.L_2255:


//--------------------- .nv.info._Z23gemm_half_q_half_kernelILi3ELi160ELb1ELb1ELi32EEvPK6__halfPKjS4_S2_PS0_iiiiPKtS7_iiiiiibS2_i --------------------------
	.section	.nv.info._Z23gemm_half_q_half_kernelILi3ELi160ELb1ELb1ELi32EEvPK6__halfPKjS4_S2_PS0_iiiiPKtS7_iiiiiibS2_i,"",@"SHT_CUDA_INFO"
	.sectionflags	@""
	.align	4


	//----- nvinfo : EIATTR_CUDA_API_VERSION
	.align		4
        /*0000*/ 	.byte	0x04, 0x37
        /*0002*/ 	.short	(.L_2257 - .L_2256)
.L_2256:
        /*0004*/ 	.word	0x00000082


	//----- nvinfo : EIATTR_KPARAM_INFO
	.align		4
.L_2257:
        /*0008*/ 	.byte	0x04, 0x17
        /*000a*/ 	.short	(.L_2259 - .L_2258)
.L_2258:
        /*000c*/ 	.word	0x00000000
        /*0010*/ 	.short	0x0013
        /*0012*/ 	.short	0x0070
        /*0014*/ 	.byte	0x00, 0xf0, 0x11, 0x00


	//----- nvinfo : EIATTR_KPARAM_INFO
	.align		4
.L_2259:
        /*0018*/ 	.byte	0x04, 0x17
        /*001a*/ 	.short	(.L_2261 - .L_2260)
.L_2260:
        /*001c*/ 	.word	0x00000000
        /*0020*/ 	.short	0x0012
        /*0022*/ 	.short	0x0068
        /*0024*/ 	.byte	0x00, 0xf5, 0x21, 0x00


	//----- nvinfo : EIATTR_KPARAM_INFO
	.align		4
.L_2261:
        /*0028*/ 	.byte	0x04, 0x17
        /*002a*/ 	.short	(.L_2263 - .L_2262)
.L_2262:
        /*002c*/ 	.word	0x00000000
        /*0030*/ 	.short	0x0011
        /*0032*/ 	.short	0x0060
        /*0034*/ 	.byte	0x00, 0xf0, 0x05, 0x00


	//----- nvinfo : EIATTR_KPARAM_INFO
	.align		4
.L_2263:
        /*0038*/ 	.byte	0x04, 0x17
        /*003a*/ 	.short	(.L_2265 - .L_2264)
.L_2264:
        /*003c*/ 	.word	0x00000000
        /*0040*/ 	.short	0x0010
        /*0042*/ 	.short	0x005c
        /*0044*/ 	.byte	0x00, 0xf0, 0x11, 0x00


	//----- nvinfo : EIATTR_KPARAM_INFO
	.align		4
.L_2265:
        /*0048*/ 	.byte	0x04, 0x17
        /*004a*/ 	.short	(.L_2267 - .L_2266)
.L_2266:
        /*004c*/ 	.word	0x00000000
        /*0050*/ 	.short	0x000f
        /*0052*/ 	.short	0x0058
        /*0054*/ 	.byte	0x00, 0xf0, 0x11, 0x00


	//----- nvinfo : EIATTR_KPARAM_INFO
	.align		4
.L_2267:
        /*0058*/ 	.byte	0x04, 0x17
        /*005a*/ 	.short	(.L_2269 - .L_2268)
.L_2268:
        /*005c*/ 	.word	0x00000000
        /*0060*/ 	.short	0x000e
        /*0062*/ 	.short	0x0054
        /*0064*/ 	.byte	0x00, 0xf0, 0x11, 0x00


	//----- nvinfo : EIATTR_KPARAM_INFO
	.align		4
.L_2269:
        /*0068*/ 	.byte	0x04, 0x17
        /*006a*/ 	.short	(.L_2271 - .L_2270)
.L_2270:
        /*006c*/ 	.word	0x00000000
        /*0070*/ 	.short	0x000d
        /*0072*/ 	.short	0x0050
        /*0074*/ 	.byte	0x00, 0xf0, 0x11, 0x00


	//----- nvinfo : EIATTR_KPARAM_INFO
	.align		4
.L_2271:
        /*0078*/ 	.byte	0x04, 0x17
        /*007a*/ 	.short	(.L_2273 - .L_2272)
.L_2272:
        /*007c*/ 	.word	0x00000000
        /*0080*/ 	.short	0x000c
        /*0082*/ 	.short	0x004c
        /*0084*/ 	.byte	0x00, 0xf0, 0x11, 0x00


	//----- nvinfo : EIATTR_KPARAM_INFO
	.align		4
.L_2273:
        /*0088*/ 	.byte	0x04, 0x17
        /*008a*/ 	.short	(.L_2275 - .L_2274)
.L_2274:
        /*008c*/ 	.word	0x00000000
        /*0090*/ 	.short	0x000b
        /*0092*/ 	.short	0x0048
        /*0094*/ 	.byte	0x00, 0xf0, 0x11, 0x00


	//----- nvinfo : EIATTR_KPARAM_INFO
	.align		4
.L_2275:
        /*0098*/ 	.byte	0x04, 0x17
        /*009a*/ 	.short	(.L_2277 - .L_2276)
.L_2276:
        /*009c*/ 	.word	0x00000000
        /*00a0*/ 	.short	0x000a
        /*00a2*/ 	.short	0x0040
        /*00a4*/ 	.byte	0x00, 0xf5, 0x21, 0x00


	//----- nvinfo : EIATTR_KPARAM_INFO
	.align		4
.L_2277:
        /*00a8*/ 	.byte	0x04, 0x17
        /*00aa*/ 	.short	(.L_2279 - .L_2278)
.L_2278:
        /*00ac*/ 	.word	0x00000000
        /*00b0*/ 	.short	0x0009
        /*00b2*/ 	.short	0x0038
        /*00b4*/ 	.byte	0x00, 0xf5, 0x21, 0x00


	//----- nvinfo : EIATTR_KPARAM_INFO
	.align		4
.L_2279:
        /*00b8*/ 	.byte	0x04, 0x17
        /*00ba*/ 	.short	(.L_2281 - .L_2280)
.L_2280:
        /*00bc*/ 	.word	0x00000000
        /*00c0*/ 	.short	0x0008
        /*00c2*/ 	.short	0x0034
        /*00c4*/ 	.byte	0x00, 0xf0, 0x11, 0x00


	//----- nvinfo : EIATTR_KPARAM_INFO
	.align		4
.L_2281:
        /*00c8*/ 	.byte	0x04, 0x17
        /*00ca*/ 	.short	(.L_2283 - .L_2282)
.L_2282:
        /*00cc*/ 	.word	0x00000000
        /*00d0*/ 	.short	0x0007
        /*00d2*/ 	.short	0x0030
        /*00d4*/ 	.byte	0x00, 0xf0, 0x11, 0x00


	//----- nvinfo : EIATTR_KPARAM_INFO
	.align		4
.L_2283:
        /*00d8*/ 	.byte	0x04, 0x17
        /*00da*/ 	.short	(.L_2285 - .L_2284)
.L_2284:
        /*00dc*/ 	.word	0x00000000
        /*00e0*/ 	.short	0x0006
        /*00e2*/ 	.short	0x002c
        /*00e4*/ 	.byte	0x00, 0xf0, 0x11, 0x00


	//----- nvinfo : EIATTR_KPARAM_INFO
	.align		4
.L_2285:
        /*00e8*/ 	.byte	0x04, 0x17
        /*00ea*/ 	.short	(.L_2287 - .L_2286)
.L_2286:
        /*00ec*/ 	.word	0x00000000
        /*00f0*/ 	.short	0x0005
        /*00f2*/ 	.short	0x0028
        /*00f4*/ 	.byte	0x00, 0xf0, 0x11, 0x00


	//----- nvinfo : EIATTR_KPARAM_INFO
	.align		4
.L_2287:
        /*00f8*/ 	.byte	0x04, 0x17
        /*00fa*/ 	.short	(.L_2289 - .L_2288)
.L_2288:
        /*00fc*/ 	.word	0x00000000
        /*0100*/ 	.short	0x0004
        /*0102*/ 	.short	0x0020
        /*0104*/ 	.byte	0x00, 0xf5, 0x21, 0x00


	//----- nvinfo : EIATTR_KPARAM_INFO
	.align		4
.L_2289:
        /*0108*/ 	.byte	0x04, 0x17
        /*010a*/ 	.short	(.L_2291 - .L_2290)
.L_2290:
        /*010c*/ 	.word	0x00000000
        /*0110*/ 	.short	0x0003
        /*0112*/ 	.short	0x0018
        /*0114*/ 	.byte	0x00, 0xf5, 0x21, 0x00


	//----- nvinfo : EIATTR_KPARAM_INFO
	.align		4
.L_2291:
        /*0118*/ 	.byte	0x04, 0x17
        /*011a*/ 	.short	(.L_2293 - .L_2292)
.L_2292:
        /*011c*/ 	.word	0x00000000
        /*0120*/ 	.short	0x0002
        /*0122*/ 	.short	0x0010
        /*0124*/ 	.byte	0x00, 0xf5, 0x21, 0x00


	//----- nvinfo : EIATTR_KPARAM_INFO
	.align		4
.L_2293:
        /*0128*/ 	.byte	0x04, 0x17
        /*012a*/ 	.short	(.L_2295 - .L_2294)
.L_2294:
        /*012c*/ 	.word	0x00000000
        /*0130*/ 	.short	0x0001
        /*0132*/ 	.short	0x0008
        /*0134*/ 	.byte	0x00, 0xf5, 0x21, 0x00


	//----- nvinfo : EIATTR_KPARAM_INFO
	.align		4
.L_2295:
        /*0138*/ 	.byte	0x04, 0x17
        /*013a*/ 	.short	(.L_2297 - .L_2296)
.L_2296:
        /*013c*/ 	.word	0x00000000
        /*0140*/ 	.short	0x0000
        /*0142*/ 	.short	0x0000
        /*0144*/ 	.byte	0x00, 0xf5, 0x21, 0x00


	//----- nvinfo : EIATTR_SPARSE_MMA_MASK
	.align		4
.L_2297:
        /*0148*/ 	.byte	0x03, 0x50
        /*014a*/ 	.short	0x0000


	//----- nvinfo : EIATTR_MAXREG_COUNT
	.align		4
        /*014c*/ 	.byte	0x03, 0x1b
        /*014e*/ 	.short	0x00ff


	//----- nvinfo : EIATTR_NUM_BARRIERS
	.align		4
        /*0150*/ 	.byte	0x02, 0x4c
        /*0152*/ 	.byte	0x01
	.zero		1


	//----- nvinfo : EIATTR_MERCURY_ISA_VERSION
	.align		4
        /*0154*/ 	.byte	0x03, 0x5f
        /*0156*/ 	.short	0x0101


	//----- nvinfo : EIATTR_VRC_CTA_INIT_COUNT
	.align		4
        /*0158*/ 	.byte	0x02, 0x4a
	.zero		1
	.zero		1


	//----- nvinfo : EIATTR_EXIT_INSTR_OFFSETS
	.align		4
        /*015c*/ 	.byte	0x04, 0x1c
        /*015e*/ 	.short	(.L_2299 - .L_2298)


	//   ....[0]....
.L_2298:
        /*0160*/ 	.word	0x00000060


	//   ....[1]....
        /*0164*/ 	.word	0x00000220


	//   ....[2]....
        /*0168*/ 	.word	0x00000de0


	//   ....[3]....
        /*016c*/ 	.word	0x0000a1f0


	//   ....[4]....
        /*0170*/ 	.word	0x0000a440


	//   ....[5]....
        /*0174*/ 	.word	0x0000a590


	//   ....[6]....
        /*0178*/ 	.word	0x0000a620


	//   ....[7]....
        /*017c*/ 	.word	0x0000a660


	//----- nvinfo : EIATTR_CRS_STACK_SIZE
	.align		4
.L_2299:
        /*0180*/ 	.byte	0x04, 0x1e
        /*0182*/ 	.short	(.L_2301 - .L_2300)
.L_2300:
        /*0184*/ 	.word	0x00000000


	//----- nvinfo : EIATTR_CBANK_PARAM_SIZE
	.align		4
.L_2301:
        /*0188*/ 	.byte	0x03, 0x19
        /*018a*/ 	.short	0x0074


	//----- nvinfo : EIATTR_PARAM_CBANK
	.align		4
        /*018c*/ 	.byte	0x04, 0x0a
        /*018e*/ 	.short	(.L_2303 - .L_2302)
	.align		4
.L_2302:
        /*0190*/ 	.word	index@(.nv.constant0._Z23gemm_half_q_half_kernelILi3ELi160ELb1ELb1ELi32EEvPK6__halfPKjS4_S2_PS0_iiiiPKtS7_iiiiiibS2_i)
        /*0194*/ 	.short	0x0380
        /*0196*/ 	.short	0x0074


	//----- nvinfo : EIATTR_SW_WAR
	.align		4
.L_2303:
        /*0198*/ 	.byte	0x04, 0x36
        /*019a*/ 	.short	(.L_2305 - .L_2304)
.L_2304:
        /*019c*/ 	.word	0x00000008
.L_2305:


//--------------------- .nv.info._Z23gemm_half_q_half_kernelILi3ELi40ELb1ELb1ELi32EEvPK6__halfPKjS4_S2_PS0_iiiiPKtS7_iiiiiibS2_i --------------------------
	.section	.nv.info._Z23gemm_half_q_half_kernelILi3ELi40ELb1ELb1ELi32EEvPK6__halfPKjS4_S2_PS0_iiiiPKtS7_iiiiiibS2_i,"",@"SHT_CUDA_INFO"
	.sectionflags	@""
	.align	4


	//----- nvinfo : EIATTR_CUDA_API_VERSION
	.align		4
        /*0000*/ 	.byte	0x04, 0x37
        /*0002*/ 	.short	(.L_2307 - .L_2306)
.L_2306:
        /*0004*/ 	.word	0x00000082


	//----- nvinfo : EIATTR_KPARAM_INFO
	.align		4
.L_2307:
        /*0008*/ 	.byte	0x04, 0x17
        /*000a*/ 	.short	(.L_2309 - .L_2308)
.L_2308:
        /*000c*/ 	.word	0x00000000
        /*0010*/ 	.short	0x0013
        /*0012*/ 	.short	0x0070
        /*0014*/ 	.byte	0x00, 0xf0, 0x11, 0x00


	//----- nvinfo : EIATTR_KPARAM_INFO
	.align		4
.L_2309:
        /*0018*/ 	.byte	0x04, 0x17
        /*001a*/ 	.short	(.L_2311 - .L_2310)
.L_2310:
        /*001c*/ 	.word	0x00000000
        /*0020*/ 	.short	0x0012
        /*0022*/ 	.short	0x0068
        /*0024*/ 	.byte	0x00, 0xf5, 0x21, 0x00


	//----- nvinfo : EIATTR_KPARAM_INFO
	.align		4
.L_2311:
        /*0028*/ 	.byte	0x04, 0x17
        /*002a*/ 	.short	(.L_2313 - .L_2312)
.L_2312:
        /*002c*/ 	.word	0x00000000
        /*0030*/ 	.short	0x0011
        /*0032*/ 	.short	0x0060
        /*0034*/ 	.byte	0x00, 0xf0, 0x05, 0x00


	//----- nvinfo : EIATTR_KPARAM_INFO
	.align		4
.L_2313:
        /*0038*/ 	.byte	0x04, 0x17
        /*003a*/ 	.short	(.L_2315 - .L_2314)
.L_2314:
        /*003c*/ 	.word	0x00000000
        /*0040*/ 	.short	0x0010
        /*0042*/ 	.short	0x005c
        /*0044*/ 	.byte	0x00, 0xf0, 0x11, 0x00


	//----- nvinfo : EIATTR_KPARAM_INFO
	.align		4
.L_2315:
        /*0048*/ 	.byte	0x04, 0x17
        /*004a*/ 	.short	(.L_2317 - .L_2316)
.L_2316:
        /*004c*/ 	.word	0x00000000
        /*0050*/ 	.short	0x000f
        /*0052*/ 	.short	0x0058
        /*0054*/ 	.byte	0x00, 0xf0, 0x11, 0x00


	//----- nvinfo : EIATTR_KPARAM_INFO
	.align		4
.L_2317:
        /*0058*/ 	.byte	0x04, 0x17
        /*005a*/ 	.short	(.L_2319 - .L_2318)
.L_2318:
        /*005c*/ 	.word	0x00000000
        /*0060*/ 	.short	0x000e
        /*0062*/ 	.short	0x0054
        /*0064*/ 	.byte	0x00, 0xf0, 0x11, 0x00


	//----- nvinfo : EIATTR_KPARAM_INFO
	.align		4
.L_2319:
        /*0068*/ 	.byte	0x04, 0x17
        /*006a*/ 	.short	(.L_2321 - .L_2320)
.L_2320:
        /*006c*/ 	.word	0x00000000
        /*0070*/ 	.short	0x000d
        /*0072*/ 	.short	0x0050
        /*0074*/ 	.byte	0x00, 0xf0, 0x11, 0x00


	//----- nvinfo : EIATTR_KPARAM_INFO
	.align		4
.L_2321:
        /*0078*/ 	.byte	0x04, 0x17
        /*007a*/ 	.short	(.L_2323 - .L_2322)
.L_2322:
        /*007c*/ 	.word	0x00000000
        /*0080*/ 	.short	0x000c
        /*0082*/ 	.short	0x004c
        /*0084*/ 	.byte	0x00, 0xf0, 0x11, 0x00


	//----- nvinfo : EIATTR_KPARAM_INFO
	.align		4
.L_2323:
        /*0088*/ 	.byte	0x04, 0x17
        /*008a*/ 	.short	(.L_2325 - .L_2324)
.L_2324:
        /*008c*/ 	.word	0x00000000
        /*0090*/ 	.short	0x000b
        /*0092*/ 	.short	0x0048
        /*0094*/ 	.byte	0x00, 0xf0, 0x11, 0x00


	//----- nvinfo : EIATTR_KPARAM_INFO
	.align		4
.L_2325:
        /*0098*/ 	.byte	0x04, 0x17
        /*009a*/ 	.short	(.L_2327 - .L_2326)
.L_2326:
        /*009c*/ 	.word	0x00000000
        /*00a0*/ 	.short	0x000a
        /*00a2*/ 	.short	0x0040
        /*00a4*/ 	.byte	0x00, 0xf5, 0x21, 0x00


	//----- nvinfo : EIATTR_KPARAM_INFO
	.align		4
.L_2327:
        /*00a8*/ 	.byte	0x04, 0x17
        /*00aa*/ 	.short	(.L_2329 - .L_2328)
.L_2328:
        /*00ac*/ 	.word	0x00000000
        /*00b0*/ 	.short	0x0009
        /*00b2*/ 	.short	0x0038
        /*00b4*/ 	.byte	0x00, 0xf5, 0x21, 0x00


	//----- nvinfo : EIATTR_KPARAM_INFO
	.align		4
.L_2329:
        /*00b8*/ 	.byte	0x04, 0x17
        /*00ba*/ 	.short	(.L_2331 - .L_2330)
.L_2330:
        /*00bc*/ 	.word	0x00000000
        /*00c0*/ 	.short	0x0008
        /*00c2*/ 	.short	0x0034
        /*00c4*/ 	.byte	0x00, 0xf0, 0x11, 0x00


	//----- nvinfo : EIATTR_KPARAM_INFO
	.align		4
.L_2331:
        /*00c8*/ 	.byte	0x04, 0x17
        /*00ca*/ 	.short	(.L_2333 - .L_2332)
.L_2332:
        /*00cc*/ 	.word	0x00000000
        /*00d0*/ 	.short	0x0007
        /*00d2*/ 	.short	0x0030
        /*00d4*/ 	.byte	0x00, 0xf0, 0x11, 0x00


	//----- nvinfo : EIATTR_KPARAM_INFO
	.align		4
.L_2333:
        /*00d8*/ 	.byte	0x04, 0x17
        /*00da*/ 	.short	(.L_2335 - .L_2334)
.L_2334:
        /*00dc*/ 	.word	0x00000000
        /*00e0*/ 	.short	0x0006
        /*00e2*/ 	.short	0x002c
        /*00e4*/ 	.byte	0x00, 0xf0, 0x11, 0x00


	//----- nvinfo : EIATTR_KPARAM_INFO
	.align		4
.L_2335:
        /*00e8*/ 	.byte	0x04, 0x17
        /*00ea*/ 	.short	(.L_2337 - .L_2336)
.L_2336:
        /*00ec*/ 	.word	0x00000000
        /*00f0*/ 	.short	0x0005
        /*00f2*/ 	.short	0x0028
        /*00f4*/ 	.byte	0x00, 0xf0, 0x11, 0x00


	//----- nvinfo : EIATTR_KPARAM_INFO
	.align		4
.L_2337:
        /*00f8*/ 	.byte	0x04, 0x17
        /*00fa*/ 	.short	(.L_2339 - .L_2338)
.L_2338:
        /*00fc*/ 	.word	0x00000000
        /*0100*/ 	.short	0x0004
        /*0102*/ 	.short	0x0020
        /*0104*/ 	.byte	0x00, 0xf5, 0x21, 0x00


	//----- nvinfo : EIATTR_KPARAM_INFO
	.align		4
.L_2339:
        /*0108*/ 	.byte	0x04, 0x17
        /*010a*/ 	.short	(.L_2341 - .L_2340)
.L_2340:
        /*010c*/ 	.word	0x00000000
        /*0110*/ 	.short	0x0003
        /*0112*/ 	.short	0x0018
        /*0114*/ 	.byte	0x00, 0xf5, 0x21, 0x00


	//----- nvinfo : EIATTR_KPARAM_INFO
	.align		4
.L_2341:
        /*0118*/ 	.byte	0x04, 0x17
        /*011a*/ 	.short	(.L_2343 - .L_2342)
.L_2342:
        /*011c*/ 	.word	0x00000000
        /*0120*/ 	.short	0x0002
        /*0122*/ 	.short	0x0010
        /*0124*/ 	.byte	0x00, 0xf5, 0x21, 0x00


	//----- nvinfo : EIATTR_KPARAM_INFO
	.align		4
.L_2343:
        /*0128*/ 	.byte	0x04, 0x17
        /*012a*/ 	.short	(.L_2345 - .L_2344)
.L_2344:
        /*012c*/ 	.word	0x00000000
        /*0130*/ 	.short	0x0001
        /*0132*/ 	.short	0x0008
        /*0134*/ 	.byte	0x00, 0xf5, 0x21, 0x00


	//----- nvinfo : EIATTR_KPARAM_INFO
	.align		4
.L_2345:
        /*0138*/ 	.byte	0x04, 0x17
        /*013a*/ 	.short	(.L_2347 - .L_2346)
.L_2346:
        /*013c*/ 	.word	0x00000000
        /*0140*/ 	.short	0x0000
        /*0142*/ 	.short	0x0000
        /*0144*/ 	.byte	0x00, 0xf5, 0x21, 0x00


	//----- nvinfo : EIATTR_SPARSE_MMA_MASK
	.align		4
.L_2347:
        /*0148*/ 	.byte	0x03, 0x50
        /*014a*/ 	.short	0x0000


	//----- nvinfo : EIATTR_MAXREG_COUNT
	.align		4
        /*014c*/ 	.byte	0x03, 0x1b
        /*014e*/ 	.short	0x00ff


	//----- nvinfo : EIATTR_NUM_BARRIERS
	.align		4
        /*0150*/ 	.byte	0x02, 0x4c
        /*0152*/ 	.byte	0x01
	.zero		1


	//----- nvinfo : EIATTR_MERCURY_ISA_VERSION
	.align		4
        /*0154*/ 	.byte	0x03, 0x5f
        /*0156*/ 	.short	0x0101


	//----- nvinfo : EIATTR_VRC_CTA_INIT_COUNT
	.align		4
        /*0158*/ 	.byte	0x02, 0x4a
	.zero		1
	.zero		1


	//----- nvinfo : EIATTR_EXIT_INSTR_OFFSETS
	.align		4
        /*015c*/ 	.byte	0x04, 0x1c
        /*015e*/ 	.short	(.L_2349 - .L_2348)


	//   ....[0]....
.L_2348:
        /*0160*/ 	.word	0x00000060


	//   ....[1]....
        /*0164*/ 	.word	0x00000260


	//   ....[2]....
        /*0168*/ 	.word	0x00000e10


	//   ....[3]....
        /*016c*/ 	.word	0x000095d0


	//   ....[4]....
        /*0170*/ 	.word	0x00009830


	//   ....[5]....
        /*0174*/ 	.word	0x00009990


	//   ....[6]....
        /*0178*/ 	.word	0x00009a20


	//   ....[7]....
        /*017c*/ 	.word	0x00009a60


	//----- nvinfo : EIATTR_CRS_STACK_SIZE
	.align		4
.L_2349:
        /*0180*/ 	.byte	0x04, 0x1e
        /*0182*/ 	.short	(.L_2351 - .L_2350)
.L_2350:
        /*0184*/ 	.word	0x00000000


	//----- nvinfo : EIATTR_CBANK_PARAM_SIZE
	.align		4
.L_2351:
        /*0188*/ 	.byte	0x03, 0x19
        /*018a*/ 	.short	0x0074


	//----- nvinfo : EIATTR_PARAM_CBANK
	.align		4
        /*018c*/ 	.byte	0x04, 0x0a
        /*018e*/ 	.short	(.L_2353 - .L_2352)
	.align		4
.L_2352:
        /*0190*/ 	.word	index@(.nv.constant0._Z23gemm_half_q_half_kernelILi3ELi40ELb1ELb1ELi32EEvPK6__halfPKjS4_S2_PS0_iiiiPKtS7_iiiiiibS2_i)
        /*0194*/ 	.short	0x0380
        /*0196*/ 	.short	0x0074


	//----- nvinfo : EIATTR_SW_WAR
	.align		4
.L_2353:
        /*0198*/ 	.byte	0x04, 0x36
        /*019a*/ 	.short	(.L_2355 - .L_2354)
.L_2354:
        /*019c*/ 	.word	0x00000008
.L_2355:


//--------------------- .nv.info._Z23gemm_half_q_half_kernelILi3ELi10ELb1ELb1ELi32EEvPK6__halfPKjS4_S2_PS0_iiiiPKtS7_iiiiiibS2_i --------------------------
	.section	.nv.info._Z23gemm_half_q_half_kernelILi3ELi10ELb1ELb1ELi32EEvPK6__halfPKjS4_S2_PS0_iiiiPKtS7_iiiiiibS2_i,"",@"SHT_CUDA_INFO"
	.sectionflags	@""
	.align	4


	//----- nvinfo : EIATTR_CUDA_API_VERSION
	.align		4
        /*0000*/ 	.byte	0x04, 0x37
        /*0002*/ 	.short	(.L_2357 - .L_2356)
.L_2356:
        /*0004*/ 	.word	0x00000082


	//----- nvinfo : EIATTR_KPARAM_INFO
	.align		4
.L_2357:
        /*0008*/ 	.byte	0x04, 0x17
        /*000a*/ 	.short	(.L_2359 - .L_2358)
.L_2358:
        /*000c*/ 	.word	0x00000000
        /*0010*/ 	.short	0x0013
        /*0012*/ 	.short	0x0070
        /*0014*/ 	.byte	0x00, 0xf0, 0x11, 0x00


	//----- nvinfo : EIATTR_KPARAM_INFO
	.align		4
.L_2359:
        /*0018*/ 	.byte	0x04, 0x17
        /*001a*/ 	.short	(.L_2361 - .L_2360)
.L_2360:
        /*001c*/ 	.word	0x00000000
        /*0020*/ 	.short	0x0012
        /*0022*/ 	.short	0x0068
        /*0024*/ 	.byte	0x00, 0xf5, 0x21, 0x00


	//----- nvinfo : EIATTR_KPARAM_INFO
	.align		4
.L_2361:
        /*0028*/ 	.byte	0x04, 0x17
        /*002a*/ 	.short	(.L_2363 - .L_2362)
.L_2362:
        /*002c*/ 	.word	0x00000000
        /*0030*/ 	.short	0x0011
        /*0032*/ 	.short	0x0060
        /*0034*/ 	.byte	0x00, 0xf0, 0x05, 0x00


	//----- nvinfo : EIATTR_KPARAM_INFO
	.align		4
.L_2363:
        /*0038*/ 	.byte	0x04, 0x17
        /*003a*/ 	.short	(.L_2365 - .L_2364)
.L_2364:
        /*003c*/ 	.word	0x00000000
        /*0040*/ 	.short	0x0010
        /*0042*/ 	.short	0x005c
        /*0044*/ 	.byte	0x00, 0xf0, 0x11, 0x00


	//----- nvinfo : EIATTR_KPARAM_INFO
	.align		4
.L_2365:
        /*0048*/ 	.byte	0x04, 0x17
        /*004a*/ 	.short	(.L_2367 - .L_2366)
.L_2366:
        /*004c*/ 	.word	0x00000000
        /*0050*/ 	.short	0x000f
        /*0052*/ 	.short	0x0058
        /*0054*/ 	.byte	0x00, 0xf0, 0x11, 0x00


	//----- nvinfo : EIATTR_KPARAM_INFO
	.align		4
.L_2367:
        /*0058*/ 	.byte	0x04, 0x17
        /*005a*/ 	.short	(.L_2369 - .L_2368)
.L_2368:
        /*005c*/ 	.word	0x00000000
        /*0060*/ 	.short	0x000e
        /*0062*/ 	.short	0x0054
        /*0064*/ 	.byte	0x00, 0xf0, 0x11, 0x00


	//----- nvinfo : EIATTR_KPARAM_INFO
	.align		4
.L_2369:
        /*0068*/ 	.byte	0x04, 0x17
        /*006a*/ 	.short	(.L_2371 - .L_2370)
.L_2370:
        /*006c*/ 	.word	0x00000000
        /*0070*/ 	.short	0x000d
        /*0072*/ 	.short	0x0050
        /*0074*/ 	.byte	0x00, 0xf0, 0x11, 0x00


	//----- nvinfo : EIATTR_KPARAM_INFO
	.align		4
.L_2371:
        /*0078*/ 	.byte	0x04, 0x17
        /*007a*/ 	.short	(.L_2373 - .L_2372)
.L_2372:
        /*007c*/ 	.word	0x00000000
        /*0080*/ 	.short	0x000c
        /*0082*/ 	.short	0x004c
        /*0084*/ 	.byte	0x00, 0xf0, 0x11, 0x00


	//----- nvinfo : EIATTR_KPARAM_INFO
	.align		4
.L_2373:
        /*0088*/ 	.byte	0x04, 0x17
        /*008a*/ 	.short	(.L_2375 - .L_2374)
.L_2374:
        /*008c*/ 	.word	0x00000000
        /*0090*/ 	.short	0x000b
        /*0092*/ 	.short	0x0048
        /*0094*/ 	.byte	0x00, 0xf0, 0x11, 0x00


	//----- nvinfo : EIATTR_KPARAM_INFO
	.align		4
.L_2375:
        /*0098*/ 	.byte	0x04, 0x17
        /*009a*/ 	.short	(.L_2377 - .L_2376)
.L_2376:
        /*009c*/ 	.word	0x00000000
        /*00a0*/ 	.short	0x000a
        /*00a2*/ 	.short	0x0040
        /*00a4*/ 	.byte	0x00, 0xf5, 0x21, 0x00


	//----- nvinfo : EIATTR_KPARAM_INFO
	.align		4
.L_2377:
        /*00a8*/ 	.byte	0x04, 0x17
        /*00aa*/ 	.short	(.L_2379 - .L_2378)
.L_2378:
        /*00ac*/ 	.word	0x00000000
        /*00b0*/ 	.short	0x0009
        /*00b2*/ 	.short	0x0038
        /*00b4*/ 	.byte	0x00, 0xf5, 0x21, 0x00


	//----- nvinfo : EIATTR_KPARAM_INFO
	.align		4
.L_2379:
        /*00b8*/ 	.byte	0x04, 0x17
        /*00ba*/ 	.short	(.L_2381 - .L_2380)
.L_2380:
        /*00bc*/ 	.word	0x00000000
        /*00c0*/ 	.short	0x0008
        /*00c2*/ 	.short	0x0034
        /*00c4*/ 	.byte	0x00, 0xf0, 0x11, 0x00


	//----- nvinfo : EIATTR_KPARAM_INFO
	.align		4
.L_2381:
        /*00c8*/ 	.byte	0x04, 0x17
        /*00ca*/ 	.short	(.L_2383 - .L_2382)
.L_2382:
        /*00cc*/ 	.word	0x00000000
        /*00d0*/ 	.short	0x0007
        /*00d2*/ 	.short	0x0030
        /*00d4*/ 	.byte	0x00, 0xf0, 0x11, 0x00


	//----- nvinfo : EIATTR_KPARAM_INFO
	.align		4
.L_2383:
        /*00d8*/ 	.byte	0x04, 0x17
        /*00da*/ 	.short	(.L_2385 - .L_2384)
.L_2384:
        /*00dc*/ 	.word	0x00000000
        /*00e0*/ 	.short	0x0006
        /*00e2*/ 	.short	0x002c
        /*00e4*/ 	.byte	0x00, 0xf0, 0x11, 0x00


	//----- nvinfo : EIATTR_KPARAM_INFO
	.align		4
.L_2385:
        /*00e8*/ 	.byte	0x04, 0x17
        /*00ea*/ 	.short	(.L_2387 - .L_2386)
.L_2386:
        /*00ec*/ 	.word	0x00000000
        /*00f0*/ 	.short	0x0005
        /*00f2*/ 	.short	0x0028
        /*00f4*/ 	.byte	0x00, 0xf0, 0x11, 0x00


	//----- nvinfo : EIATTR_KPARAM_INFO
	.align		4
.L_2387:
        /*00f8*/ 	.byte	0x04, 0x17
        /*00fa*/ 	.short	(.L_2389 - .L_2388)
.L_2388:
        /*00fc*/ 	.word	0x00000000
        /*0100*/ 	.short	0x0004
        /*0102*/ 	.short	0x0020
        /*0104*/ 	.byte	0x00, 0xf5, 0x21, 0x00


	//----- nvinfo : EIATTR_KPARAM_INFO
	.align		4
.L_2389:
        /*0108*/ 	.byte	0x04, 0x17
        /*010a*/ 	.short	(.L_2391 - .L_2390)
.L_2390:
        /*010c*/ 	.word	0x00000000
        /*0110*/ 	.short	0x0003
        /*0112*/ 	.short	0x0018
        /*0114*/ 	.byte	0x00, 0xf5, 0x21, 0x00


	//----- nvinfo : EIATTR_KPARAM_INFO
	.align		4
.L_2391:
        /*0118*/ 	.byte	0x04, 0x17
        /*011a*/ 	.short	(.L_2393 - .L_2392)
.L_2392:
        /*011c*/ 	.word	0x00000000
        /*0120*/ 	.short	0x0002
        /*0122*/ 	.short	0x0010
        /*0124*/ 	.byte	0x00, 0xf5, 0x21, 0x00


	//----- nvinfo : EIATTR_KPARAM_INFO
	.align		4
.L_2393:
        /*0128*/ 	.byte	0x04, 0x17
        /*012a*/ 	.short	(.L_2395 - .L_2394)
.L_2394:
        /*012c*/ 	.word	0x00000000
        /*0130*/ 	.short	0x0001
        /*0132*/ 	.short	0x0008
        /*0134*/ 	.byte	0x00, 0xf5, 0x21, 0x00


	//----- nvinfo : EIATTR_KPARAM_INFO
	.align		4
.L_2395:
        /*0138*/ 	.byte	0x04, 0x17
        /*013a*/ 	.short	(.L_2397 - .L_2396)
.L_2396:
        /*013c*/ 	.word	0x00000000
        /*0140*/ 	.short	0x0000
        /*0142*/ 	.short	0x0000
        /*0144*/ 	.byte	0x00, 0xf5, 0x21, 0x00


	//----- nvinfo : EIATTR_SPARSE_MMA_MASK
	.align		4
.L_2397:
        /*0148*/ 	.byte	0x03, 0x50
        /*014a*/ 	.short	0x0000


	//----- nvinfo : EIATTR_MAXREG_COUNT
	.align		4
        /*014c*/ 	.byte	0x03, 0x1b
        /*014e*/ 	.short	0x00ff


	//----- nvinfo : EIATTR_NUM_BARRIERS
	.align		4
        /*0150*/ 	.byte	0x02, 0x4c
        /*0152*/ 	.byte	0x01
	.zero		1


	//----- nvinfo : EIATTR_MERCURY_ISA_VERSION
	.align		4
        /*0154*/ 	.byte	0x03, 0x5f
        /*0156*/ 	.short	0x0101


	//----- nvinfo : EIATTR_VRC_CTA_INIT_COUNT
	.align		4
        /*0158*/ 	.byte	0x02, 0x4a
	.zero		1
	.zero		1


	//----- nvinfo : EIATTR_EXIT_INSTR_OFFSETS
	.align		4
        /*015c*/ 	.byte	0x04, 0x1c
        /*015e*/ 	.short	(.L_2399 - .L_2398)


	//   ....[0]....
.L_2398:
        /*0160*/ 	.word	0x00000060


	//   ....[1]....
        /*0164*/ 	.word	0x00000220


	//   ....[2]....
        /*0168*/ 	.word	0x00000de0


	//   ....[3]....
        /*016c*/ 	.word	0x00008080


	//   ....[4]....
        /*0170*/ 	.word	0x000082d0


	//   ....[5]....
        /*0174*/ 	.word	0x00008420


	//   ....[6]....
        /*0178*/ 	.word	0x000084b0


	//   ....[7]....
        /*017c*/ 	.word	0x000084f0


	//----- nvinfo : EIATTR_CRS_STACK_SIZE
	.align		4
.L_2399:
        /*0180*/ 	.byte	0x04, 0x1e
        /*0182*/ 	.short	(.L_2401 - .L_2400)
.L_2400:
        /*0184*/ 	.word	0x00000000


	//----- nvinfo : EIATTR_CBANK_PARAM_SIZE
	.align		4
.L_2401:
        /*0188*/ 	.byte	0x03, 0x19
        /*018a*/ 	.short	0x0074


	//----- nvinfo : EIATTR_PARAM_CBANK
	.align		4
        /*018c*/ 	.byte	0x04, 0x0a
        /*018e*/ 	.short	(.L_2403 - .L_2402)
	.align		4
.L_2402:
        /*0190*/ 	.word	index@(.nv.constant0._Z23gemm_half_q_half_kernelILi3ELi10ELb1ELb1ELi32EEvPK6__halfPKjS4_S2_PS0_iiiiPKtS7_iiiiiibS2_i)
        /*0194*/ 	.short	0x0380
        /*0196*/ 	.short	0x0074


	//----- nvinfo : EIATTR_SW_WAR
	.align		4
.L_2403:
        /*0198*/ 	.byte	0x04, 0x36
        /*019a*/ 	.short	(.L_2405 - .L_2404)
.L_2404:
        /*019c*/ 	.word	0x00000008
.L_2405:


//--------------------- .nv.info._Z23gemm_half_q_half_kernelILi3ELi172ELb1ELb1ELi32EEvPK6__halfPKjS4_S2_PS0_iiiiPKtS7_iiiiiibS2_i --------------------------
	.section	.nv.info._Z23gemm_half_q_half_kernelILi3ELi172ELb1ELb1ELi32EEvPK6__halfPKjS4_S2_PS0_iiiiPKtS7_iiiiiibS2_i,"",@"SHT_CUDA_INFO"
	.sectionflags	@""
	.align	4


	//----- nvinfo : EIATTR_CUDA_API_VERSION
	.align		4
        /*0000*/ 	.byte	0x04, 0x37
        /*0002*/ 	.short	(.L_2407 - .L_2406)
.L_2406:
        /*0004*/ 	.word	0x00000082


	//----- nvinfo : EIATTR_KPARAM_INFO
	.align		4
.L_2407:
        /*0008*/ 	.byte	0x04, 0x17
        /*000a*/ 	.short	(.L_2409 - .L_2408)
.L_2408:
        /*000c*/ 	.word	0x00000000
        /*0010*/ 	.short	0x0013
        /*0012*/ 	.short	0x0070
        /*0014*/ 	.byte	0x00, 0xf0, 0x11, 0x00


	//----- nvinfo : EIATTR_KPARAM_INFO
	.align		4
.L_2409:
        /*0018*/ 	.byte	0x04, 0x17
        /*001a*/ 	.short	(.L_2411 - .L_2410)
.L_2410:
        /*001c*/ 	.word	0x00000000
        /*0020*/ 	.short	0x0012
        /*0022*/ 	.short	0x0068
        /*0024*/ 	.byte	0x00, 0xf5, 0x21, 0x00


	//----- nvinfo : EIATTR_KPARAM_INFO
	.align		4
.L_2411:
        /*0028*/ 	.byte	0x04, 0x17
        /*002a*/ 	.short	(.L_2413 - .L_2412)
.L_2412:
        /*002c*/ 	.word	0x00000000
        /*0030*/ 	.short	0x0011
        /*0032*/ 	.short	0x0060
        /*0034*/ 	.byte	0x00, 0xf0, 0x05, 0x00


	//----- nvinfo : EIATTR_KPARAM_INFO
	.align		4
.L_2413:
        /*0038*/ 	.byte	0x04, 0x17
        /*003a*/ 	.short	(.L_2415 - .L_2414)
.L_2414:
        /*003c*/ 	.word	0x00000000
        /*0040*/ 	.short	0x0010
        /*0042*/ 	.short	0x005c
        /*0044*/ 	.byte	0x00, 0xf0, 0x11, 0x00


	//----- nvinfo : EIATTR_KPARAM_INFO
	.align		4
.L_2415:
        /*0048*/ 	.byte	0x04, 0x17
        /*004a*/ 	.short	(.L_2417 - .L_2416)
.L_2416:
        /*004c*/ 	.word	0x00000000
        /*0050*/ 	.short	0x000f
        /*0052*/ 	.short	0x0058
        /*0054*/ 	.byte	0x00, 0xf0, 0x11, 0x00


	//----- nvinfo : EIATTR_KPARAM_INFO
	.align		4
.L_2417:
        /*0058*/ 	.byte	0x04, 0x17
        /*005a*/ 	.short	(.L_2419 - .L_2418)
.L_2418:
        /*005c*/ 	.word	0x00000000
        /*0060*/ 	.short	0x000e
        /*0062*/ 	.short	0x0054
        /*0064*/ 	.byte	0x00, 0xf0, 0x11, 0x00


	//----- nvinfo : EIATTR_KPARAM_INFO
	.align		4
.L_2419:
        /*0068*/ 	.byte	0x04, 0x17
        /*006a*/ 	.short	(.L_2421 - .L_2420)
.L_2420:
        /*006c*/ 	.word	0x00000000
        /*0070*/ 	.short	0x000d
        /*0072*/ 	.short	0x0050
        /*0074*/ 	.byte	0x00, 0xf0, 0x11, 0x00


	//----- nvinfo : EIATTR_KPARAM_INFO
	.align		4
.L_2421:
        /*0078*/ 	.byte	0x04, 0x17
        /*007a*/ 	.short	(.L_2423 - .L_2422)
.L_2422:
        /*007c*/ 	.word	0x00000000
        /*0080*/ 	.short	0x000c
        /*0082*/ 	.short	0x004c
        /*0084*/ 	.byte	0x00, 0xf0, 0x11, 0x00


	//----- nvinfo : EIATTR_KPARAM_INFO
	.align		4
.L_2423:
        /*0088*/ 	.byte	0x04, 0x17
        /*008a*/ 	.short	(.L_2425 - .L_2424)
.L_2424:
        /*008c*/ 	.word	0x00000000
        /*0090*/ 	.short	0x000b
        /*0092*/ 	.short	0x0048
        /*0094*/ 	.byte	0x00, 0xf0, 0x11, 0x00


	//----- nvinfo : EIATTR_KPARAM_INFO
	.align		4
.L_2425:
        /*0098*/ 	.byte	0x04, 0x17
        /*009a*/ 	.short	(.L_2427 - .L_2426)
.L_2426:
        /*009c*/ 	.word	0x00000000
        /*00a0*/ 	.short	0x000a
        /*00a2*/ 	.short	0x0040
        /*00a4*/ 	.byte	0x00, 0xf5, 0x21, 0x00


	//----- nvinfo : EIATTR_KPARAM_INFO
	.align		4
.L_2427:
        /*00a8*/ 	.byte	0x04, 0x17
        /*00aa*/ 	.short	(.L_2429 - .L_2428)
.L_2428:
        /*00ac*/ 	.word	0x00000000
        /*00b0*/ 	.short	0x0009
        /*00b2*/ 	.short	0x0038
        /*00b4*/ 	.byte	0x00, 0xf5, 0x21, 0x00


	//----- nvinfo : EIATTR_KPARAM_INFO
	.align		4
.L_2429:
        /*00b8*/ 	.byte	0x04, 0x17
        /*00ba*/ 	.short	(.L_2431 - .L_2430)
.L_2430:
        /*00bc*/ 	.word	0x00000000
        /*00c0*/ 	.short	0x0008
        /*00c2*/ 	.short	0x0034
        /*00c4*/ 	.byte	0x00, 0xf0, 0x11, 0x00


	//----- nvinfo : EIATTR_KPARAM_INFO
	.align		4
.L_2431:
        /*00c8*/ 	.byte	0x04, 0x17
        /*00ca*/ 	.short	(.L_2433 - .L_2432)
.L_2432:
        /*00cc*/ 	.word	0x00000000
        /*00d0*/ 	.short	0x0007
        /*00d2*/ 	.short	0x0030
        /*00d4*/ 	.byte	0x00, 0xf0, 0x11, 0x00


	//----- nvinfo : EIATTR_KPARAM_INFO
	.align		4
.L_2433:
        /*00d8*/ 	.byte	0x04, 0x17
        /*00da*/ 	.short	(.L_2435 - .L_2434)
.L_2434:
        /*00dc*/ 	.word	0x00000000
        /*00e0*/ 	.short	0x0006
        /*00e2*/ 	.short	0x002c
        /*00e4*/ 	.byte	0x00, 0xf0, 0x11, 0x00


	//----- nvinfo : EIATTR_KPARAM_INFO
	.align		4
.L_2435:
        /*00e8*/ 	.byte	0x04, 0x17
        /*00ea*/ 	.short	(.L_2437 - .L_2436)
.L_2436:
        /*00ec*/ 	.word	0x00000000
        /*00f0*/ 	.short	0x0005
        /*00f2*/ 	.short	0x0028
        /*00f4*/ 	.byte	0x00, 0xf0, 0x11, 0x00


	//----- nvinfo : EIATTR_KPARAM_INFO
	.align		4
.L_2437:
        /*00f8*/ 	.byte	0x04, 0x17
        /*00fa*/ 	.short	(.L_2439 - .L_2438)
.L_2438:
        /*00fc*/ 	.word	0x00000000
        /*0100*/ 	.short	0x0004
        /*0102*/ 	.short	0x0020
        /*0104*/ 	.byte	0x00, 0xf5, 0x21, 0x00


	//----- nvinfo : EIATTR_KPARAM_INFO
	.align		4
.L_2439:
        /*0108*/ 	.byte	0x04, 0x17
        /*010a*/ 	.short	(.L_2441 - .L_2440)
.L_2440:
        /*010c*/ 	.word	0x00000000
        /*0110*/ 	.short	0x0003
        /*0112*/ 	.short	0x0018
        /*0114*/ 	.byte	0x00, 0xf5, 0x21, 0x00


	//----- nvinfo : EIATTR_KPARAM_INFO
	.align		4
.L_2441:
        /*0118*/ 	.byte	0x04, 0x17
        /*011a*/ 	.short	(.L_2443 - .L_2442)
.L_2442:
        /*011c*/ 	.word	0x00000000
        /*0120*/ 	.short	0x0002
        /*0122*/ 	.short	0x0010
        /*0124*/ 	.byte	0x00, 0xf5, 0x21, 0x00


	//----- nvinfo : EIATTR_KPARAM_INFO
	.align		4
.L_2443:
        /*0128*/ 	.byte	0x04, 0x17
        /*012a*/ 	.short	(.L_2445 - .L_2444)
.L_2444:
        /*012c*/ 	.word	0x00000000
        /*0130*/ 	.short	0x0001
        /*0132*/ 	.short	0x0008
        /*0134*/ 	.byte	0x00, 0xf5, 0x21, 0x00


	//----- nvinfo : EIATTR_KPARAM_INFO
	.align		4
.L_2445:
        /*0138*/ 	.byte	0x04, 0x17
        /*013a*/ 	.short	(.L_2447 - .L_2446)
.L_2446:
        /*013c*/ 	.word	0x00000000
        /*0140*/ 	.short	0x0000
        /*0142*/ 	.short	0x0000
        /*0144*/ 	.byte	0x00, 0xf5, 0x21, 0x00


	//----- nvinfo : EIATTR_SPARSE_MMA_MASK
	.align		4
.L_2447:
        /*0148*/ 	.byte	0x03, 0x50
        /*014a*/ 	.short	0x0000


	//----- nvinfo : EIATTR_MAXREG_COUNT
	.align		4
        /*014c*/ 	.byte	0x03, 0x1b
        /*014e*/ 	.short	0x00ff


	//----- nvinfo : EIATTR_NUM_BARRIERS
	.align		4
        /*0150*/ 	.byte	0x02, 0x4c
        /*0152*/ 	.byte	0x01
	.zero		1


	//----- nvinfo : EIATTR_MERCURY_ISA_VERSION
	.align		4
        /*0154*/ 	.byte	0x03, 0x5f
        /*0156*/ 	.short	0x0101


	//----- nvinfo : EIATTR_VRC_CTA_INIT_COUNT
	.align		4
        /*0158*/ 	.byte	0x02, 0x4a
	.zero		1
	.zero		1


	//----- nvinfo : EIATTR_EXIT_INSTR_OFFSETS
	.align		4
        /*015c*/ 	.byte	0x04, 0x1c
        /*015e*/ 	.short	(.L_2449 - .L_2448)


	//   ....[0]....
.L_2448:
        /*0160*/ 	.word	0x00000050


	//   ....[1]....
        /*0164*/ 	.word	0x00000210


	//   ....[2]....
        /*0168*/ 	.word	0x00000dd0


	//   ....[3]....
        /*016c*/ 	.word	0x00011460


	//   ....[4]....
        /*0170*/ 	.word	0x000116b0


	//   ....[5]....
        /*0174*/ 	.word	0x00011800


	//   ....[6]....
        /*0178*/ 	.word	0x00011890


	//   ....[7]....
        /*017c*/ 	.word	0x000118d0


	//----- nvinfo : EIATTR_CRS_STACK_SIZE
	.align		4
.L_2449:
        /*0180*/ 	.byte	0x04, 0x1e
        /*0182*/ 	.short	(.L_2451 - .L_2450)
.L_2450:
        /*0184*/ 	.word	0x00000000


	//----- nvinfo : EIATTR_CBANK_PARAM_SIZE
	.align		4
.L_2451:
        /*0188*/ 	.byte	0x03, 0x19
        /*018a*/ 	.short	0x0074


	//----- nvinfo : EIATTR_PARAM_CBANK
	.align		4
        /*018c*/ 	.byte	0x04, 0x0a
        /*018e*/ 	.short	(.L_2453 - .L_2452)
	.align		4
.L_2452:
        /*0190*/ 	.word	index@(.nv.constant0._Z23gemm_half_q_half_kernelILi3ELi172ELb1ELb1ELi32EEvPK6__halfPKjS4_S2_PS0_iiiiPKtS7_iiiiiibS2_i)
        /*0194*/ 	.short	0x0380
        /*0196*/ 	.short	0x0074


	//----- nvinfo : EIATTR_SW_WAR
	.align		4
.L_2453:
        /*0198*/ 	.byte	0x04, 0x36
        /*019a*/ 	.short	(.L_2455 - .L_2454)
.L_2454:
        /*019c*/ 	.word	0x00000008
.L_2455:


//--------------------- .nv.info._Z23gemm_half_q_half_kernelILi3ELi176ELb1ELb1ELi32EEvPK6__halfPKjS4_S2_PS0_iiiiPKtS7_iiiiiibS2_i --------------------------
	.section	.nv.info._Z23gemm_half_q_half_kernelILi3ELi176ELb1ELb1ELi32EEvPK6__halfPKjS4_S2_PS0_iiiiPKtS7_iiiiiibS2_i,"",@"SHT_CUDA_INFO"
	.sectionflags	@""
	.align	4


	//----- nvinfo : EIATTR_CUDA_API_VERSION
	.align		4
        /*0000*/ 	.byte	0x04, 0x37
        /*0002*/ 	.short	(.L_2457 - .L_2456)
.L_2456:
        /*0004*/ 	.word	0x00000082


	//----- nvinfo : EIATTR_KPARAM_INFO
	.align		4
.L_2457:
        /*0008*/ 	.byte	0x04, 0x17
        /*000a*/ 	.short	(.L_2459 - .L_2458)
.L_2458:
        /*000c*/ 	.word	0x00000000
        /*0010*/ 	.short	0x0013
        /*0012*/ 	.short	0x0070
        /*0014*/ 	.byte	0x00, 0xf0, 0x11, 0x00


	//----- nvinfo : EIATTR_KPARAM_INFO
	.align		4
.L_2459:
        /*0018*/ 	.byte	0x04, 0x17
        /*001a*/ 	.short	(.L_2461 - .L_2460)
.L_2460:
        /*001c*/ 	.word	0x00000000
        /*0020*/ 	.short	0x0012
        /*0022*/ 	.short	0x0068
        /*0024*/ 	.byte	0x00, 0xf5, 0x21, 0x00


	//----- nvinfo : EIATTR_KPARAM_INFO
	.align		4
.L_2461:
        /*0028*/ 	.byte	0x04, 0x17
        /*002a*/ 	.short	(.L_2463 - .L_2462)
.L_2462:
        /*002c*/ 	.word	0x00000000
        /*0030*/ 	.short	0x0011
        /*0032*/ 	.short	0x0060
        /*0034*/ 	.byte	0x00, 0xf0, 0x05, 0x00


	//----- nvinfo : EIATTR_KPARAM_INFO
	.align		4
.L_2463:
        /*0038*/ 	.byte	0x04, 0x17
        /*003a*/ 	.short	(.L_2465 - .L_2464)
.L_2464:
        /*003c*/ 	.word	0x00000000
        /*0040*/ 	.short	0x0010
        /*0042*/ 	.short	0x005c
        /*0044*/ 	.byte	0x00, 0xf0, 0x11, 0x00


	//----- nvinfo : EIATTR_KPARAM_INFO
	.align		4
.L_2465:
        /*0048*/ 	.byte	0x04, 0x17
        /*004a*/ 	.short	(.L_2467 - .L_2466)
.L_2466:
        /*004c*/ 	.word	0x00000000
        /*0050*/ 	.short	0x000f
        /*0052*/ 	.short	0x0058
        /*0054*/ 	.byte	0x00, 0xf0, 0x11, 0x00


	//----- nvinfo : EIATTR_KPARAM_INFO
	.align		4
.L_2467:
        /*0058*/ 	.byte	0x04, 0x17
        /*005a*/ 	.short	(.L_2469 - .L_2468)
.L_2468:
        /*005c*/ 	.word	0x00000000
        /*0060*/ 	.short	0x000e
        /*0062*/ 	.short	0x0054
        /*0064*/ 	.byte	0x00, 0xf0, 0x11, 0x00


	//----- nvinfo : EIATTR_KPARAM_INFO
	.align		4
.L_2469:
        /*0068*/ 	.byte	0x04, 0x17
        /*006a*/ 	.short	(.L_2471 - .L_2470)
.L_2470:
        /*006c*/ 	.word	0x00000000
        /*0070*/ 	.short	0x000d
        /*0072*/ 	.short	0x0050
        /*0074*/ 	.byte	0x00, 0xf0, 0x11, 0x00


	//----- nvinfo : EIATTR_KPARAM_INFO
	.align		4
.L_2471:
        /*0078*/ 	.byte	0x04, 0x17
        /*007a*/ 	.short	(.L_2473 - .L_2472)
.L_2472:
        /*007c*/ 	.word	0x00000000
        /*0080*/ 	.short	0x000c
        /*0082*/ 	.short	0x004c
        /*0084*/ 	.byte	0x00, 0xf0, 0x11, 0x00


	//----- nvinfo : EIATTR_KPARAM_INFO
	.align		4
.L_2473:
        /*0088*/ 	.byte	0x04, 0x17
        /*008a*/ 	.short	(.L_2475 - .L_2474)
.L_2474:
        /*008c*/ 	.word	0x00000000
        /*0090*/ 	.short	0x000b
        /*0092*/ 	.short	0x0048
        /*0094*/ 	.byte	0x00, 0xf0, 0x11, 0x00


	//----- nvinfo : EIATTR_KPARAM_INFO
	.align		4
.L_2475:
        /*0098*/ 	.byte	0x04, 0x17
        /*009a*/ 	.short	(.L_2477 - .L_2476)
.L_2476:
        /*009c*/ 	.word	0x00000000
        /*00a0*/ 	.short	0x000a
        /*00a2*/ 	.short	0x0040
        /*00a4*/ 	.byte	0x00, 0xf5, 0x21, 0x00


	//----- nvinfo : EIATTR_KPARAM_INFO
	.align		4
.L_2477:
        /*00a8*/ 	.byte	0x04, 0x17
        /*00aa*/ 	.short	(.L_2479 - .L_2478)
.L_2478:
        /*00ac*/ 	.word	0x00000000
        /*00b0*/ 	.short	0x0009
        /*00b2*/ 	.short	0x0038
        /*00b4*/ 	.byte	0x00, 0xf5, 0x21, 0x00


	//----- nvinfo : EIATTR_KPARAM_INFO
	.align		4
.L_2479:
        /*00b8*/ 	.byte	0x04, 0x17
        /*00ba*/ 	.short	(.L_2481 - .L_2480)
.L_2480:
        /*00bc*/ 	.word	0x00000000
        /*00c0*/ 	.short	0x0008
        /*00c2*/ 	.short	0x0034
        /*00c4*/ 	.byte	0x00, 0xf0, 0x11, 0x00


	//----- nvinfo : EIATTR_KPARAM_INFO
	.align		4
.L_2481:
        /*00c8*/ 	.byte	0x04, 0x17
        /*00ca*/ 	.short	(.L_2483 - .L_2482)
.L_2482:
        /*00cc*/ 	.word	0x00000000
        /*00d0*/ 	.short	0x0007
        /*00d2*/ 	.short	0x0030
        /*00d4*/ 	.byte	0x00, 0xf0, 0x11, 0x00


	//----- nvinfo : EIATTR_KPARAM_INFO
	.align		4
.L_2483:
        /*00d8*/ 	.byte	0x04, 0x17
        /*00da*/ 	.short	(.L_2485 - .L_2484)
.L_2484:
        /*00dc*/ 	.word	0x00000000
        /*00e0*/ 	.short	0x0006
        /*00e2*/ 	.short	0x002c
        /*00e4*/ 	.byte	0x00, 0xf0, 0x11, 0x00


	//----- nvinfo : EIATTR_KPARAM_INFO
	.align		4
.L_2485:
        /*00e8*/ 	.byte	0x04, 0x17
        /*00ea*/ 	.short	(.L_2487 - .L_2486)
.L_2486:
        /*00ec*/ 	.word	0x00000000
        /*00f0*/ 	.short	0x0005
        /*00f2*/ 	.short	0x0028
        /*00f4*/ 	.byte	0x00, 0xf0, 0x11, 0x00


	//----- nvinfo : EIATTR_KPARAM_INFO
	.align		4
.L_2487:
        /*00f8*/ 	.byte	0x04, 0x17
        /*00fa*/ 	.short	(.L_2489 - .L_2488)
.L_2488:
        /*00fc*/ 	.word	0x00000000
        /*0100*/ 	.short	0x0004
        /*0102*/ 	.short	0x0020
        /*0104*/ 	.byte	0x00, 0xf5, 0x21, 0x00


	//----- nvinfo : EIATTR_KPARAM_INFO
	.align		4
.L_2489:
        /*0108*/ 	.byte	0x04, 0x17
        /*010a*/ 	.short	(.L_2491 - .L_2490)
.L_2490:
        /*010c*/ 	.word	0x00000000
        /*0110*/ 	.short	0x0003
        /*0112*/ 	.short	0x0018
        /*0114*/ 	.byte	0x00, 0xf5, 0x21, 0x00


	//----- nvinfo : EIATTR_KPARAM_INFO
	.align		4
.L_2491:
        /*0118*/ 	.byte	0x04, 0x17
        /*011a*/ 	.short	(.L_2493 - .L_2492)
.L_2492:
        /*011c*/ 	.word	0x00000000
        /*0120*/ 	.short	0x0002
        /*0122*/ 	.short	0x0010
        /*0124*/ 	.byte	0x00, 0xf5, 0x21, 0x00


	//----- nvinfo : EIATTR_KPARAM_INFO
	.align		4
.L_2493:
        /*0128*/ 	.byte	0x04, 0x17
        /*012a*/ 	.short	(.L_2495 - .L_2494)
.L_2494:
        /*012c*/ 	.word	0x00000000
        /*0130*/ 	.short	0x0001
        /*0132*/ 	.short	0x0008
        /*0134*/ 	.byte	0x00, 0xf5, 0x21, 0x00


	//----- nvinfo : EIATTR_KPARAM_INFO
	.align		4
.L_2495:
        /*0138*/ 	.byte	0x04, 0x17
        /*013a*/ 	.short	(.L_2497 - .L_2496)
.L_2496:
        /*013c*/ 	.word	0x00000000
        /*0140*/ 	.short	0x0000
        /*0142*/ 	.short	0x0000
        /*0144*/ 	.byte	0x00, 0xf5, 0x21, 0x00


	//----- nvinfo : EIATTR_SPARSE_MMA_MASK
	.align		4
.L_2497:
        /*0148*/ 	.byte	0x03, 0x50
        /*014a*/ 	.short	0x0000


	//----- nvinfo : EIATTR_MAXREG_COUNT
	.align		4
        /*014c*/ 	.byte	0x03, 0x1b
        /*014e*/ 	.short	0x00ff


	//----- nvinfo : EIATTR_NUM_BARRIERS
	.align		4
        /*0150*/ 	.byte	0x02, 0x4c
        /*0152*/ 	.byte	0x01
	.zero		1


	//----- nvinfo : EIATTR_MERCURY_ISA_VERSION
	.align		4
        /*0154*/ 	.byte	0x03, 0x5f
        /*0156*/ 	.short	0x0101


	//----- nvinfo : EIATTR_VRC_CTA_INIT_COUNT
	.align		4
        /*0158*/ 	.byte	0x02, 0x4a
	.zero		1
	.zero		1


	//----- nvinfo : EIATTR_EXIT_INSTR_OFFSETS
	.align		4
        /*015c*/ 	.byte	0x04, 0x1c
        /*015e*/ 	.short	(.L_2499 - .L_2498)


	//   ....[0]....
.L_2498:
        /*0160*/ 	.word	0x00000050


	//   ....[1]....
        /*0164*/ 	.word	0x00000210


	//   ....[2]....
        /*0168*/ 	.word	0x00000dd0


	//   ....[3]....
        /*016c*/ 	.word	0x0000c250


	//   ....[4]....
        /*0170*/ 	.word	0x0000c4a0


	//   ....[5]....
        /*0174*/ 	.word	0x0000c5f0


	//   ....[6]....
        /*0178*/ 	.word	0x0000c680


	//   ....[7]....
        /*017c*/ 	.word	0x0000c6c0


	//----- nvinfo : EIATTR_CRS_STACK_SIZE
	.align		4
.L_2499:
        /*0180*/ 	.byte	0x04, 0x1e
        /*0182*/ 	.short	(.L_2501 - .L_2500)
.L_2500:
        /*0184*/ 	.word	0x00000000


	//----- nvinfo : EIATTR_CBANK_PARAM_SIZE
	.align		4
.L_2501:
        /*0188*/ 	.byte	0x03, 0x19
        /*018a*/ 	.short	0x0074


	//----- nvinfo : EIATTR_PARAM_CBANK
	.align		4
        /*018c*/ 	.byte	0x04, 0x0a
        /*018e*/ 	.short	(.L_2503 - .L_2502)
	.align		4
.L_2502:
        /*0190*/ 	.word	index@(.nv.constant0._Z23gemm_half_q_half_kernelILi3ELi176ELb1ELb1ELi32EEvPK6__halfPKjS4_S2_PS0_iiiiPKtS7_iiiiiibS2_i)
        /*0194*/ 	.short	0x0380
        /*0196*/ 	.short	0x0074


	//----- nvinfo : EIATTR_SW_WAR
	.align		4
.L_2503:
        /*0198*/ 	.byte	0x04, 0x36
        /*019a*/ 	.short	(.L_2505 - .L_2504)
.L_2504:
        /*019c*/ 	.word	0x00000008
.L_2505:


//--------------------- .nv.info._Z23gemm_half_q_half_kernelILi3ELi152ELb1ELb1ELi32EEvPK6__halfPKjS4_S2_PS0_iiiiPKtS7_iiiiiibS2_i --------------------------
	.section	.nv.info._Z23gemm_half_q_half_kernelILi3ELi152ELb1ELb1ELi32EEvPK6__halfPKjS4_S2_PS0_iiiiPKtS7_iiiiiibS2_i,"",@"SHT_CUDA_INFO"
	.sectionflags	@""
	.align	4


	//----- nvinfo : EIATTR_CUDA_API_VERSION
	.align		4
        /*0000*/ 	.byte	0x04, 0x37
        /*0002*/ 	.short	(.L_2507 - .L_2506)
.L_2506:
        /*0004*/ 	.word	0x00000082


	//----- nvinfo : EIATTR_KPARAM_INFO
	.align		4
.L_2507:
        /*0008*/ 	.byte	0x04, 0x17
        /*000a*/ 	.short	(.L_2509 - .L_2508)
.L_2508:
        /*000c*/ 	.word	0x00000000
        /*0010*/ 	.short	0x0013
        /*0012*/ 	.short	0x0070
        /*0014*/ 	.byte	0x00, 0xf0, 0x11, 0x00


	//----- nvinfo : EIATTR_KPARAM_INFO
	.align		4
.L_2509:
        /*0018*/ 	.byte	0x04, 0x17
        /*001a*/ 	.short	(.L_2511 - .L_2510)
.L_2510:
        /*001c*/ 	.word	0x00000000
        /*0020*/ 	.short	0x0012
        /*0022*/ 	.short	0x0068
        /*0024*/ 	.byte	0x00, 0xf5, 0x21, 0x00


	//----- nvinfo : EIATTR_KPARAM_INFO
	.align		4
.L_2511:
        /*0028*/ 	.byte	0x04, 0x17
        /*002a*/ 	.short	(.L_2513 - .L_2512)
.L_2512:
        /*002c*/ 	.word	0x00000000
        /*0030*/ 	.short	0x0011
        /*0032*/ 	.short	0x0060
        /*0034*/ 	.byte	0x00, 0xf0, 0x05, 0x00


	//----- nvinfo : EIATTR_KPARAM_INFO
	.align		4
.L_2513:
        /*0038*/ 	.byte	0x04, 0x17
        /*003a*/ 	.short	(.L_2515 - .L_2514)
.L_2514:
        /*003c*/ 	.word	0x00000000
        /*0040*/ 	.short	0x0010
        /*0042*/ 	.short	0x005c
        /*0044*/ 	.byte	0x00, 0xf0, 0x11, 0x00


	//----- nvinfo : EIATTR_KPARAM_INFO
	.align		4
.L_2515:
        /*0048*/ 	.byte	0x04, 0x17
        /*004a*/ 	.short	(.L_2517 - .L_2516)
.L_2516:
        /*004c*/ 	.word	0x00000000
        /*0050*/ 	.short	0x000f
        /*0052*/ 	.short	0x0058
        /*0054*/ 	.byte	0x00, 0xf0, 0x11, 0x00


	//----- nvinfo : EIATTR_KPARAM_INFO
	.align		4
.L_2517:
        /*0058*/ 	.byte	0x04, 0x17
        /*005a*/ 	.short	(.L_2519 - .L_2518)
.L_2518:
        /*005c*/ 	.word	0x00000000
        /*0060*/ 	.short	0x000e
        /*0062*/ 	.short	0x0054
        /*0064*/ 	.byte	0x00, 0xf0, 0x11, 0x00


	//----- nvinfo : EIATTR_KPARAM_INFO
	.align		4
.L_2519:
        /*0068*/ 	.byte	0x04, 0x17
        /*006a*/ 	.short	(.L_2521 - .L_2520)
.L_2520:
        /*006c*/ 	.word	0x00000000
        /*0070*/ 	.short	0x000d
        /*0072*/ 	.short	0x0050
        /*0074*/ 	.byte	0x00, 0xf0, 0x11, 0x00


	//----- nvinfo : EIATTR_KPARAM_INFO
	.align		4
.L_2521:
        /*0078*/ 	.byte	0x04, 0x17
        /*007a*/ 	.short	(.L_2523 - .L_2522)
.L_2522:
        /*007c*/ 	.word	0x00000000
        /*0080*/ 	.short	0x000c
        /*0082*/ 	.short	0x004c
        /*0084*/ 	.byte	0x00, 0xf0, 0x11, 0x00


	//----- nvinfo : EIATTR_KPARAM_INFO
	.align		4
.L_2523:
        /*0088*/ 	.byte	0x04, 0x17
        /*008a*/ 	.short	(.L_2525 - .L_2524)
.L_2524:
        /*008c*/ 	.word	0x00000000
        /*0090*/ 	.short	0x000b
        /*0092*/ 	.short	0x0048
        /*0094*/ 	.byte	0x00, 0xf0, 0x11, 0x00


	//----- nvinfo : EIATTR_KPARAM_INFO
	.align		4
.L_2525:
        /*0098*/ 	.byte	0x04, 0x17
        /*009a*/ 	.short	(.L_2527 - .L_2526)
.L_2526:
        /*009c*/ 	.word	0x00000000
        /*00a0*/ 	.short	0x000a
        /*00a2*/ 	.short	0x0040
        /*00a4*/ 	.byte	0x00, 0xf5, 0x21, 0x00


	//----- nvinfo : EIATTR_KPARAM_INFO
	.align		4
.L_2527:
        /*00a8*/ 	.byte	0x04, 0x17
        /*00aa*/ 	.short	(.L_2529 - .L_2528)
.L_2528:
        /*00ac*/ 	.word	0x00000000
        /*00b0*/ 	.short	0x0009
        /*00b2*/ 	.short	0x0038
        /*00b4*/ 	.byte	0x00, 0xf5, 0x21, 0x00


	//----- nvinfo : EIATTR_KPARAM_INFO
	.align		4
.L_2529:
        /*00b8*/ 	.byte	0x04, 0x17
        /*00ba*/ 	.short	(.L_2531 - .L_2530)
.L_2530:
        /*00bc*/ 	.word	0x00000000
        /*00c0*/ 	.short	0x0008
        /*00c2*/ 	.short	0x0034
        /*00c4*/ 	.byte	0x00, 0xf0, 0x11, 0x00


	//----- nvinfo : EIATTR_KPARAM_INFO
	.align		4
.L_2531:
        /*00c8*/ 	.byte	0x04, 0x17
        /*00ca*/ 	.short	(.L_2533 - .L_2532)
.L_2532:
        /*00cc*/ 	.word	0x00000000
        /*00d0*/ 	.short	0x0007
        /*00d2*/ 	.short	0x0030
        /*00d4*/ 	.byte	0x00, 0xf0, 0x11, 0x00


	//----- nvinfo : EIATTR_KPARAM_INFO
	.align		4
.L_2533:
        /*00d8*/ 	.byte	0x04, 0x17
        /*00da*/ 	.short	(.L_2535 - .L_2534)
.L_2534:
        /*00dc*/ 	.word	0x00000000
        /*00e0*/ 	.short	0x0006
        /*00e2*/ 	.short	0x002c
        /*00e4*/ 	.byte	0x00, 0xf0, 0x11, 0x00


	//----- nvinfo : EIATTR_KPARAM_INFO
	.align		4
.L_2535:
        /*00e8*/ 	.byte	0x04, 0x17
        /*00ea*/ 	.short	(.L_2537 - .L_2536)
.L_2536:
        /*00ec*/ 	.word	0x00000000
        /*00f0*/ 	.short	0x0005
        /*00f2*/ 	.short	0x0028
        /*00f4*/ 	.byte	0x00, 0xf0, 0x11, 0x00


	//----- nvinfo : EIATTR_KPARAM_INFO
	.align		4
.L_2537:
        /*00f8*/ 	.byte	0x04, 0x17
        /*00fa*/ 	.short	(.L_2539 - .L_2538)
.L_2538:
        /*00fc*/ 	.word	0x00000000
        /*0100*/ 	.short	0x0004
        /*0102*/ 	.short	0x0020
        /*0104*/ 	.byte	0x00, 0xf5, 0x21, 0x00


	//----- nvinfo : EIATTR_KPARAM_INFO
	.align		4
.L_2539:
        /*0108*/ 	.byte	0x04, 0x17
        /*010a*/ 	.short	(.L_2541 - .L_2540)
.L_2540:
        /*010c*/ 	.word	0x00000000
        /*0110*/ 	.short	0x0003
        /*0112*/ 	.short	0x0018
        /*0114*/ 	.byte	0x00, 0xf5, 0x21, 0x00


	//----- nvinfo : EIATTR_KPARAM_INFO
	.align		4
.L_2541:
        /*0118*/ 	.byte	0x04, 0x17
        /*011a*/ 	.short	(.L_2543 - .L_2542)
.L_2542:
        /*011c*/ 	.word	0x00000000
        /*0120*/ 	.short	0x0002
        /*0122*/ 	.short	0x0010
        /*0124*/ 	.byte	0x00, 0xf5, 0x21, 0x00


	//----- nvinfo : EIATTR_KPARAM_INFO
	.align		4
.L_2543:
        /*0128*/ 	.byte	0x04, 0x17
        /*012a*/ 	.short	(.L_2545 - .L_2544)
.L_2544:
        /*012c*/ 	.word	0x00000000
        /*0130*/ 	.short	0x0001
        /*0132*/ 	.short	0x0008
        /*0134*/ 	.byte	0x00, 0xf5, 0x21, 0x00


	//----- nvinfo : EIATTR_KPARAM_INFO
	.align		4
.L_2545:
        /*0138*/ 	.byte	0x04, 0x17
        /*013a*/ 	.short	(.L_2547 - .L_2546)
.L_2546:
        /*013c*/ 	.word	0x00000000
        /*0140*/ 	.short	0x0000
        /*0142*/ 	.short	0x0000
        /*0144*/ 	.byte	0x00, 0xf5, 0x21, 0x00


	//----- nvinfo : EIATTR_SPARSE_MMA_MASK
	.align		4
.L_2547:
        /*0148*/ 	.byte	0x03, 0x50
        /*014a*/ 	.short	0x0000


	//----- nvinfo : EIATTR_MAXREG_COUNT
	.align		4
        /*014c*/ 	.byte	0x03, 0x1b
        /*014e*/ 	.short	0x00ff


	//----- nvinfo : EIATTR_NUM_BARRIERS
	.align		4
        /*0150*/ 	.byte	0x02, 0x4c
        /*0152*/ 	.byte	0x01
	.zero		1


	//----- nvinfo : EIATTR_MERCURY_ISA_VERSION
	.align		4
        /*0154*/ 	.byte	0x03, 0x5f
        /*0156*/ 	.short	0x0101


	//----- nvinfo : EIATTR_VRC_CTA_INIT_COUNT
	.align		4
        /*0158*/ 	.byte	0x02, 0x4a
	.zero		1
	.zero		1


	//----- nvinfo : EIATTR_EXIT_INSTR_OFFSETS
	.align		4
        /*015c*/ 	.byte	0x04, 0x1c
        /*015e*/ 	.short	(.L_2549 - .L_2548)


	//   ....[0]....
.L_2548:
        /*0160*/ 	.word	0x00000060


	//   ....[1]....
        /*0164*/ 	.word	0x00000220


	//   ....[2]....
        /*0168*/ 	.word	0x00000de0


	//   ....[3]....
        /*016c*/ 	.word	0x0000f210


	//   ....[4]....
        /*0170*/ 	.word	0x0000f460


	//   ....[5]....
        /*0174*/ 	.word	0x0000f5b0


	//   ....[6]....
        /*0178*/ 	.word	0x0000f640


	//   ....[7]....
        /*017c*/ 	.word	0x0000f680


	//----- nvinfo : EIATTR_CRS_STACK_SIZE
	.align		4
.L_2549:
        /*0180*/ 	.byte	0x04, 0x1e
        /*0182*/ 	.short	(.L_2551 - .L_2550)
.L_2550:
        /*0184*/ 	.word	0x00000000


	//----- nvinfo : EIATTR_CBANK_PARAM_SIZE
	.align		4
.L_2551:
        /*0188*/ 	.byte	0x03, 0x19
        /*018a*/ 	.short	0x0074


	//----- nvinfo : EIATTR_PARAM_CBANK
	.align		4
        /*018c*/ 	.byte	0x04, 0x0a
        /*018e*/ 	.short	(.L_2553 - .L_2552)
	.align		4
.L_2552:
        /*0190*/ 	.word	index@(.nv.constant0._Z23gemm_half_q_half_kernelILi3ELi152ELb1ELb1ELi32EEvPK6__halfPKjS4_S2_PS0_iiiiPKtS7_iiiiiibS2_i)
        /*0194*/ 	.short	0x0380
        /*0196*/ 	.short	0x0074


	//----- nvinfo : EIATTR_SW_WAR
	.align		4
.L_2553:
        /*0198*/ 	.byte	0x04, 0x36
        /*019a*/ 	.short	(.L_2555 - .L_2554)
.L_2554:
        /*019c*/ 	.word	0x00000008
.L_2555:


//--------------------- .nv.info._Z23gemm_half_q_half_kernelILi3ELi140ELb1ELb1ELi32EEvPK6__halfPKjS4_S2_PS0_iiiiPKtS7_iiiiiibS2_i --------------------------
	.section	.nv.info._Z23gemm_half_q_half_kernelILi3ELi140ELb1ELb1ELi32EEvPK6__halfPKjS4_S2_PS0_iiiiPKtS7_iiiiiibS2_i,"",@"SHT_CUDA_INFO"
	.sectionflags	@""
	.align	4


	//----- nvinfo : EIATTR_CUDA_API_VERSION
	.align		4
        /*0000*/ 	.byte	0x04, 0x37
        /*0002*/ 	.short	(.L_2557 - .L_2556)
.L_2556:
        /*0004*/ 	.word	0x00000082


	//----- nvinfo : EIATTR_KPARAM_INFO
	.align		4
.L_2557:
        /*0008*/ 	.byte	0x04, 0x17
        /*000a*/ 	.short	(.L_2559 - .L_2558)
.L_2558:
        /*000c*/ 	.word	0x00000000
        /*0010*/ 	.short	0x0013
        /*0012*/ 	.short	0x0070
        /*0014*/ 	.byte	0x00, 0xf0, 0x11, 0x00


	//----- nvinfo : EIATTR_KPARAM_INFO
	.align		4
.L_2559:
        /*0018*/ 	.byte	0x04, 0x17
        /*001a*/ 	.short	(.L_2561 - .L_2560)
.L_2560:
        /*001c*/ 	.word	0x00000000
        /*0020*/ 	.short	0x0012
        /*0022*/ 	.short	0x0068
        /*0024*/ 	.byte	0x00, 0xf5, 0x21, 0x00


	//----- nvinfo : EIATTR_KPARAM_INFO
	.align		4
.L_2561:
        /*0028*/ 	.byte	0x04, 0x17
        /*002a*/ 	.short	(.L_2563 - .L_2562)
.L_2562:
        /*002c*/ 	.word	0x00000000
        /*0030*/ 	.short	0x0011
        /*0032*/ 	.short	0x0060
        /*0034*/ 	.byte	0x00, 0xf0, 0x05, 0x00


	//----- nvinfo : EIATTR_KPARAM_INFO
	.align		4
.L_2563:
        /*0038*/ 	.byte	0x04, 0x17
        /*003a*/ 	.short	(.L_2565 - .L_2564)
.L_2564:
        /*003c*/ 	.word	0x00000000
        /*0040*/ 	.short	0x0010
        /*0042*/ 	.short	0x005c
        /*0044*/ 	.byte	0x00, 0xf0, 0x11, 0x00


	//----- nvinfo : EIATTR_KPARAM_INFO
	.align		4
.L_2565:
        /*0048*/ 	.byte	0x04, 0x17
        /*004a*/ 	.short	(.L_2567 - .L_2566)
.L_2566:
        /*004c*/ 	.word	0x00000000
        /*0050*/ 	.short	0x000f
        /*0052*/ 	.short	0x0058
        /*0054*/ 	.byte	0x00, 0xf0, 0x11, 0x00


	//----- nvinfo : EIATTR_KPARAM_INFO
	.align		4
.L_2567:
        /*0058*/ 	.byte	0x04, 0x17
        /*005a*/ 	.short	(.L_2569 - .L_2568)
.L_2568:
        /*005c*/ 	.word	0x00000000
        /*0060*/ 	.short	0x000e
        /*0062*/ 	.short	0x0054
        /*0064*/ 	.byte	0x00, 0xf0, 0x11, 0x00


	//----- nvinfo : EIATTR_KPARAM_INFO
	.align		4
.L_2569:
        /*0068*/ 	.byte	0x04, 0x17
        /*006a*/ 	.short	(.L_2571 - .L_2570)
.L_2570:
        /*006c*/ 	.word	0x00000000
        /*0070*/ 	.short	0x000d
        /*0072*/ 	.short	0x0050
        /*0074*/ 	.byte	0x00, 0xf0, 0x11, 0x00


	//----- nvinfo : EIATTR_KPARAM_INFO
	.align		4
.L_2571:
        /*0078*/ 	.byte	0x04, 0x17
        /*007a*/ 	.short	(.L_2573 - .L_2572)
.L_2572:
        /*007c*/ 	.word	0x00000000
        /*0080*/ 	.short	0x000c
        /*0082*/ 	.short	0x004c
        /*0084*/ 	.byte	0x00, 0xf0, 0x11, 0x00


	//----- nvinfo : EIATTR_KPARAM_INFO
	.align		4
.L_2573:
        /*0088*/ 	.byte	0x04, 0x17
        /*008a*/ 	.short	(.L_2575 - .L_2574)
.L_2574:
        /*008c*/ 	.word	0x00000000
        /*0090*/ 	.short	0x000b
        /*0092*/ 	.short	0x0048
        /*0094*/ 	.byte	0x00, 0xf0, 0x11, 0x00


	//----- nvinfo : EIATTR_KPARAM_INFO
	.align		4
.L_2575:
        /*0098*/ 	.byte	0x04, 0x17
        /*009a*/ 	.short	(.L_2577 - .L_2576)
.L_2576:
        /*009c*/ 	.word	0x00000000
        /*00a0*/ 	.short	0x000a
        /*00a2*/ 	.short	0x0040
        /*00a4*/ 	.byte	0x00, 0xf5, 0x21, 0x00


	//----- nvinfo : EIATTR_KPARAM_INFO
	.align		4
.L_2577:
        /*00a8*/ 	.byte	0x04, 0x17
        /*00aa*/ 	.short	(.L_2579 - .L_2578)
.L_2578:
        /*00ac*/ 	.word	0x00000000
        /*00b0*/ 	.short	0x0009
        /*00b2*/ 	.short	0x0038
        /*00b4*/ 	.byte	0x00, 0xf5, 0x21, 0x00


	//----- nvinfo : EIATTR_KPARAM_INFO
	.align		4
.L_2579:
        /*00b8*/ 	.byte	0x04, 0x17
        /*00ba*/ 	.short	(.L_2581 - .L_2580)
.L_2580:
        /*00bc*/ 	.word	0x00000000
        /*00c0*/ 	.short	0x0008
        /*00c2*/ 	.short	0x0034
        /*00c4*/ 	.byte	0x00, 0xf0, 0x11, 0x00


	//----- nvinfo : EIATTR_KPARAM_INFO
	.align		4
.L_2581:
        /*00c8*/ 	.byte	0x04, 0x17
        /*00ca*/ 	.short	(.L_2583 - .L_2582)
.L_2582:
        /*00cc*/ 	.word	0x00000000
        /*00d0*/ 	.short	0x0007
        /*00d2*/ 	.short	0x0030
        /*00d4*/ 	.byte	0x00, 0xf0, 0x11, 0x00


	//----- nvinfo : EIATTR_KPARAM_INFO
	.align		4
.L_2583:
        /*00d8*/ 	.byte	0x04, 0x17
        /*00da*/ 	.short	(.L_2585 - .L_2584)
.L_2584:
        /*00dc*/ 	.word	0x00000000
        /*00e0*/ 	.short	0x0006
        /*00e2*/ 	.short	0x002c
        /*00e4*/ 	.byte	0x00, 0xf0, 0x11, 0x00


	//----- nvinfo : EIATTR_KPARAM_INFO
	.align		4
.L_2585:
        /*00e8*/ 	.byte	0x04, 0x17
        /*00ea*/ 	.short	(.L_2587 - .L_2586)
.L_2586:
        /*00ec*/ 	.word	0x00000000
        /*00f0*/ 	.short	0x0005
        /*00f2*/ 	.short	0x0028
        /*00f4*/ 	.byte	0x00, 0xf0, 0x11, 0x00


	//----- nvinfo : EIATTR_KPARAM_INFO
	.align		4
.L_2587:
        /*00f8*/ 	.byte	0x04, 0x17
        /*00fa*/ 	.short	(.L_2589 - .L_2588)
.L_2588:
        /*00fc*/ 	.word	0x00000000
        /*0100*/ 	.short	0x0004
        /*0102*/ 	.short	0x0020
        /*0104*/ 	.byte	0x00, 0xf5, 0x21, 0x00


	//----- nvinfo : EIATTR_KPARAM_INFO
	.align		4
.L_2589:
        /*0108*/ 	.byte	0x04, 0x17
        /*010a*/ 	.short	(.L_2591 - .L_2590)
.L_2590:
        /*010c*/ 	.word	0x00000000
        /*0110*/ 	.short	0x0003
        /*0112*/ 	.short	0x0018
        /*0114*/ 	.byte	0x00, 0xf5, 0x21, 0x00


	//----- nvinfo : EIATTR_KPARAM_INFO
	.align		4
.L_2591:
        /*0118*/ 	.byte	0x04, 0x17
        /*011a*/ 	.short	(.L_2593 - .L_2592)
.L_2592:
        /*011c*/ 	.word	0x00000000
        /*0120*/ 	.short	0x0002
        /*0122*/ 	.short	0x0010
        /*0124*/ 	.byte	0x00, 0xf5, 0x21, 0x00


	//----- nvinfo : EIATTR_KPARAM_INFO
	.align		4
.L_2593:
        /*0128*/ 	.byte	0x04, 0x17
        /*012a*/ 	.short	(.L_2595 - .L_2594)
.L_2594:
        /*012c*/ 	.word	0x00000000
        /*0130*/ 	.short	0x0001
        /*0132*/ 	.short	0x0008
        /*0134*/ 	.byte	0x00, 0xf5, 0x21, 0x00


	//----- nvinfo : EIATTR_KPARAM_INFO
	.align		4
.L_2595:
        /*0138*/ 	.byte	0x04, 0x17
        /*013a*/ 	.short	(.L_2597 - .L_2596)
.L_2596:
        /*013c*/ 	.word	0x00000000
        /*0140*/ 	.short	0x0000
        /*0142*/ 	.short	0x0000
        /*0144*/ 	.byte	0x00, 0xf5, 0x21, 0x00


	//----- nvinfo : EIATTR_SPARSE_MMA_MASK
	.align		4
.L_2597:
        /*0148*/ 	.byte	0x03, 0x50
        /*014a*/ 	.short	0x0000


	//----- nvinfo : EIATTR_MAXREG_COUNT
	.align		4
        /*014c*/ 	.byte	0x03, 0x1b
        /*014e*/ 	.short	0x00ff


	//----- nvinfo : EIATTR_NUM_BARRIERS
	.align		4
        /*0150*/ 	.byte	0x02, 0x4c
        /*0152*/ 	.byte	0x01
	.zero		1


	//----- nvinfo : EIATTR_MERCURY_ISA_VERSION
	.align		4
        /*0154*/ 	.byte	0x03, 0x5f
        /*0156*/ 	.short	0x0101


	//----- nvinfo : EIATTR_VRC_CTA_INIT_COUNT
	.align		4
        /*0158*/ 	.byte	0x02, 0x4a
	.zero		1
	.zero		1


	//----- nvinfo : EIATTR_EXIT_INSTR_OFFSETS
	.align		4
        /*015c*/ 	.byte	0x04, 0x1c
        /*015e*/ 	.short	(.L_2599 - .L_2598)


	//   ....[0]....
.L_2598:
        /*0160*/ 	.word	0x00000050


	//   ....[1]....
        /*0164*/ 	.word	0x00000210


	//   ....[2]....
        /*0168*/ 	.word	0x00000dd0


	//   ....[3]....
        /*016c*/ 	.word	0x0000f0b0


	//   ....[4]....
        /*0170*/ 	.word	0x0000f300


	//   ....[5]....
        /*0174*/ 	.word	0x0000f450


	//   ....[6]....
        /*0178*/ 	.word	0x0000f4e0


	//   ....[7]....
        /*017c*/ 	.word	0x0000f520


	//----- nvinfo : EIATTR_CRS_STACK_SIZE
	.align		4
.L_2599:
        /*0180*/ 	.byte	0x04, 0x1e
        /*0182*/ 	.short	(.L_2601 - .L_2600)
.L_2600:
        /*0184*/ 	.word	0x00000000


	//----- nvinfo : EIATTR_CBANK_PARAM_SIZE
	.align		4
.L_2601:
        /*0188*/ 	.byte	0x03, 0x19
        /*018a*/ 	.short	0x0074


	//----- nvinfo : EIATTR_PARAM_CBANK
	.align		4
        /*018c*/ 	.byte	0x04, 0x0a
        /*018e*/ 	.short	(.L_2603 - .L_2602)
	.align		4
.L_2602:
        /*0190*/ 	.word	index@(.nv.constant0._Z23gemm_half_q_half_kernelILi3ELi140ELb1ELb1ELi32EEvPK6__halfPKjS4_S2_PS0_iiiiPKtS7_iiiiiibS2_i)
        /*0194*/ 	.short	0x0380
        /*0196*/ 	.short	0x0074


	//----- nvinfo : EIATTR_SW_WAR
	.align		4
.L_2603:
        /*0198*/ 	.byte	0x04, 0x36
        /*019a*/ 	.short	(.L_2605 - .L_2604)
.L_2604:
        /*019c*/ 	.word	0x00000008
.L_2605:


//--------------------- .nv.info._Z23gemm_half_q_half_kernelILi3ELi20ELb1ELb1ELi32EEvPK6__halfPKjS4_S2_PS0_iiiiPKtS7_iiiiiibS2_i --------------------------
	.section	.nv.info._Z23gemm_half_q_half_kernelILi3ELi20ELb1ELb1ELi32EEvPK6__halfPKjS4_S2_PS0_iiiiPKtS7_iiiiiibS2_i,"",@"SHT_CUDA_INFO"
	.sectionflags	@""
	.align	4


	//----- nvinfo : EIATTR_CUDA_API_VERSION
	.align		4
        /*0000*/ 	.byte	0x04, 0x37
        /*0002*/ 	.short	(.L_2607 - .L_2606)
.L_2606:
        /*0004*/ 	.word	0x00000082


	//----- nvinfo : EIATTR_KPARAM_INFO
	.align		4
.L_2607:
        /*0008*/ 	.byte	0x04, 0x17
        /*000a*/ 	.short	(.L_2609 - .L_2608)
.L_2608:
        /*000c*/ 	.word	0x00000000
        /*0010*/ 	.short	0x0013
        /*0012*/ 	.short	0x0070
        /*0014*/ 	.byte	0x00, 0xf0, 0x11, 0x00


	//----- nvinfo : EIATTR_KPARAM_INFO
	.align		4
.L_2609:
        /*0018*/ 	.byte	0x04, 0x17
        /*001a*/ 	.short	(.L_2611 - .L_2610)
.L_2610:
        /*001c*/ 	.word	0x00000000
        /*0020*/ 	.short	0x0012
        /*0022*/ 	.short	0x0068
        /*0024*/ 	.byte	0x00, 0xf5, 0x21, 0x00


	//----- nvinfo : EIATTR_KPARAM_INFO
	.align		4
.L_2611:
        /*0028*/ 	.byte	0x04, 0x17
        /*002a*/ 	.short	(.L_2613 - .L_2612)
.L_2612:
        /*002c*/ 	.word	0x00000000
        /*0030*/ 	.short	0x0011
        /*0032*/ 	.short	0x0060
        /*0034*/ 	.byte	0x00, 0xf0, 0x05, 0x00


	//----- nvinfo : EIATTR_KPARAM_INFO
	.align		4
.L_2613:
        /*0038*/ 	.byte	0x04, 0x17
        /*003a*/ 	.short	(.L_2615 - .L_2614)
.L_2614:
        /*003c*/ 	.word	0x00000000
        /*0040*/ 	.short	0x0010
        /*0042*/ 	.short	0x005c
        /*0044*/ 	.byte	0x00, 0xf0, 0x11, 0x00


	//----- nvinfo : EIATTR_KPARAM_INFO
	.align		4
.L_2615:
        /*0048*/ 	.byte	0x04, 0x17
        /*004a*/ 	.short	(.L_2617 - .L_2616)
.L_2616:
        /*004c*/ 	.word	0x00000000
        /*0050*/ 	.short	0x000f
        /*0052*/ 	.short	0x0058
        /*0054*/ 	.byte	0x00, 0xf0, 0x11, 0x00


	//----- nvinfo : EIATTR_KPARAM_INFO
	.align		4
.L_2617:
        /*0058*/ 	.byte	0x04, 0x17
        /*005a*/ 	.short	(.L_2619 - .L_2618)
.L_2618:
        /*005c*/ 	.word	0x00000000
        /*0060*/ 	.short	0x000e
        /*0062*/ 	.short	0x0054
        /*0064*/ 	.byte	0x00, 0xf0, 0x11, 0x00


	//----- nvinfo : EIATTR_KPARAM_INFO
	.align		4
.L_2619:
        /*0068*/ 	.byte	0x04, 0x17
        /*006a*/ 	.short	(.L_2621 - .L_2620)
.L_2620:
        /*006c*/ 	.word	0x00000000
        /*0070*/ 	.short	0x000d
        /*0072*/ 	.short	0x0050
        /*0074*/ 	.byte	0x00, 0xf0, 0x11, 0x00


	//----- nvinfo : EIATTR_KPARAM_INFO
	.align		4
.L_2621:
        /*0078*/ 	.byte	0x04, 0x17
        /*007a*/ 	.short	(.L_2623 - .L_2622)
.L_2622:
        /*007c*/ 	.word	0x00000000
        /*0080*/ 	.short	0x000c
        /*0082*/ 	.short	0x004c
        /*0084*/ 	.byte	0x00, 0xf0, 0x11, 0x00


	//----- nvinfo : EIATTR_KPARAM_INFO
	.align		4
.L_2623:
        /*0088*/ 	.byte	0x04, 0x17
        /*008a*/ 	.short	(.L_2625 - .L_2624)
.L_2624:
        /*008c*/ 	.word	0x00000000
        /*0090*/ 	.short	0x000b
        /*0092*/ 	.short	0x0048
        /*0094*/ 	.byte	0x00, 0xf0, 0x11, 0x00


	//----- nvinfo : EIATTR_KPARAM_INFO
	.align		4
.L_2625:
        /*0098*/ 	.byte	0x04, 0x17
        /*009a*/ 	.short	(.L_2627 - .L_2626)
.L_2626:
        /*009c*/ 	.word	0x00000000
        /*00a0*/ 	.short	0x000a
        /*00a2*/ 	.short	0x0040
        /*00a4*/ 	.byte	0x00, 0xf5, 0x21, 0x00


	//----- nvinfo : EIATTR_KPARAM_INFO
	.align		4
.L_2627:
        /*00a8*/ 	.byte	0x04, 0x17
        /*00aa*/ 	.short	(.L_2629 - .L_2628)
.L_2628:
        /*00ac*/ 	.word	0x00000000
        /*00b0*/ 	.short	0x0009
        /*00b2*/ 	.short	0x0038
        /*00b4*/ 	.byte	0x00, 0xf5, 0x21, 0x00


	//----- nvinfo : EIATTR_KPARAM_INFO
	.align		4
.L_2629:
        /*00b8*/ 	.byte	0x04, 0x17
        /*00ba*/ 	.short	(.L_2631 - .L_2630)
.L_2630:
        /*00bc*/ 	.word	0x00000000
        /*00c0*/ 	.short	0x0008
        /*00c2*/ 	.short	0x0034
        /*00c4*/ 	.byte	0x00, 0xf0, 0x11, 0x00


	//----- nvinfo : EIATTR_KPARAM_INFO
	.align		4
.L_2631:
        /*00c8*/ 	.byte	0x04, 0x17
        /*00ca*/ 	.short	(.L_2633 - .L_2632)
.L_2632:
        /*00cc*/ 	.word	0x00000000
        /*00d0*/ 	.short	0x0007
        /*00d2*/ 	.short	0x0030
        /*00d4*/ 	.byte	0x00, 0xf0, 0x11, 0x00


	//----- nvinfo : EIATTR_KPARAM_INFO
	.align		4
.L_2633:
        /*00d8*/ 	.byte	0x04, 0x17
        /*00da*/ 	.short	(.L_2635 - .L_2634)
.L_2634:
        /*00dc*/ 	.word	0x00000000
        /*00e0*/ 	.short	0x0006
        /*00e2*/ 	.short	0x002c
        /*00e4*/ 	.byte	0x00, 0xf0, 0x11, 0x00


	//----- nvinfo : EIATTR_KPARAM_INFO
	.align		4
.L_2635:
        /*00e8*/ 	.byte	0x04, 0x17
        /*00ea*/ 	.short	(.L_2637 - .L_2636)
.L_2636:
        /*00ec*/ 	.word	0x00000000
        /*00f0*/ 	.short	0x0005
        /*00f2*/ 	.short	0x0028
        /*00f4*/ 	.byte	0x00, 0xf0, 0x11, 0x00


	//----- nvinfo : EIATTR_KPARAM_INFO
	.align		4
.L_2637:
        /*00f8*/ 	.byte	0x04, 0x17
        /*00fa*/ 	.short	(.L_2639 - .L_2638)
.L_2638:
        /*00fc*/ 	.word	0x00000000
        /*0100*/ 	.short	0x0004
        /*0102*/ 	.short	0x0020
        /*0104*/ 	.byte	0x00, 0xf5, 0x21, 0x00


	//----- nvinfo : EIATTR_KPARAM_INFO
	.align		4
.L_2639:
        /*0108*/ 	.byte	0x04, 0x17
        /*010a*/ 	.short	(.L_2641 - .L_2640)
.L_2640:
        /*010c*/ 	.word	0x00000000
        /*0110*/ 	.short	0x0003
        /*0112*/ 	.short	0x0018
        /*0114*/ 	.byte	0x00, 0xf5, 0x21, 0x00


	//----- nvinfo : EIATTR_KPARAM_INFO
	.align		4
.L_2641:
        /*0118*/ 	.byte	0x04, 0x17
        /*011a*/ 	.short	(.L_2643 - .L_2642)
.L_2642:
        /*011c*/ 	.word	0x00000000
        /*0120*/ 	.short	0x0002
        /*0122*/ 	.short	0x0010
        /*0124*/ 	.byte	0x00, 0xf5, 0x21, 0x00


	//----- nvinfo : EIATTR_KPARAM_INFO
	.align		4
.L_2643:
        /*0128*/ 	.byte	0x04, 0x17
        /*012a*/ 	.short	(.L_2645 - .L_2644)
.L_2644:
        /*012c*/ 	.word	0x00000000
        /*0130*/ 	.short	0x0001
        /*0132*/ 	.short	0x0008
        /*0134*/ 	.byte	0x00, 0xf5, 0x21, 0x00


	//----- nvinfo : EIATTR_KPARAM_INFO
	.align		4
.L_2645:
        /*0138*/ 	.byte	0x04, 0x17
        /*013a*/ 	.short	(.L_2647 - .L_2646)
.L_2646:
        /*013c*/ 	.word	0x00000000
        /*0140*/ 	.short	0x0000
        /*0142*/ 	.short	0x0000
        /*0144*/ 	.byte	0x00, 0xf5, 0x21, 0x00


	//----- nvinfo : EIATTR_SPARSE_MMA_MASK
	.align		4
.L_2647:
        /*0148*/ 	.byte	0x03, 0x50
        /*014a*/ 	.short	0x0000


	//----- nvinfo : EIATTR_MAXREG_COUNT
	.align		4
        /*014c*/ 	.byte	0x03, 0x1b
        /*014e*/ 	.short	0x00ff


	//----- nvinfo : EIATTR_NUM_BARRIERS
	.align		4
        /*0150*/ 	.byte	0x02, 0x4c
        /*0152*/ 	.byte	0x01
	.zero		1


	//----- nvinfo : EIATTR_MERCURY_ISA_VERSION
	.align		4
        /*0154*/ 	.byte	0x03, 0x5f
        /*0156*/ 	.short	0x0101


	//----- nvinfo : EIATTR_VRC_CTA_INIT_COUNT
	.align		4
        /*0158*/ 	.byte	0x02, 0x4a
	.zero		1
	.zero		1


	//----- nvinfo : EIATTR_EXIT_INSTR_OFFSETS
	.align		4
        /*015c*/ 	.byte	0x04, 0x1c
        /*015e*/ 	.short	(.L_2649 - .L_2648)


	//   ....[0]....
.L_2648:
        /*0160*/ 	.word	0x00000060


	//   ....[1]....
        /*0164*/ 	.word	0x00000270


	//   ....[2]....
        /*0168*/ 	.word	0x00000e10


	//   ....[3]....
        /*016c*/ 	.word	0x00005cd0


	//   ....[4]....
        /*0170*/ 	.word	0x00005f40


	//   ....[5]....
        /*0174*/ 	.word	0x000060a0


	//   ....[6]....
        /*0178*/ 	.word	0x00006130


	//   ....[7]....
        /*017c*/ 	.word	0x00006170


	//----- nvinfo : EIATTR_CRS_STACK_SIZE
	.align		4
.L_2649:
        /*0180*/ 	.byte	0x04, 0x1e
        /*0182*/ 	.short	(.L_2651 - .L_2650)
.L_2650:
        /*0184*/ 	.word	0x00000000


	//----- nvinfo : EIATTR_CBANK_PARAM_SIZE
	.align		4
.L_2651:
        /*0188*/ 	.byte	0x03, 0x19
        /*018a*/ 	.short	0x0074


	//----- nvinfo : EIATTR_PARAM_CBANK
	.align		4
        /*018c*/ 	.byte	0x04, 0x0a
        /*018e*/ 	.short	(.L_2653 - .L_2652)
	.align		4
.L_2652:
        /*0190*/ 	.word	index@(.nv.constant0._Z23gemm_half_q_half_kernelILi3ELi20ELb1ELb1ELi32EEvPK6__halfPKjS4_S2_PS0_iiiiPKtS7_iiiiiibS2_i)
        /*0194*/ 	.short	0x0380
        /*0196*/ 	.short	0x0074


	//----- nvinfo : EIATTR_SW_WAR
	.align		4
.L_2653:
        /*0198*/ 	.byte	0x04, 0x36
        /*019a*/ 	.short	(.L_2655 - .L_2654)
.L_2654:
        /*019c*/ 	.word	0x00000008
.L_2655:


//--------------------- .nv.info._Z23gemm_half_q_half_kernelILi3ELi38ELb1ELb1ELi32EEvPK6__halfPKjS4_S2_PS0_iiiiPKtS7_iiiiiibS2_i --------------------------
	.section	.nv.info._Z23gemm_half_q_half_kernelILi3ELi38ELb1ELb1ELi32EEvPK6__halfPKjS4_S2_PS0_iiiiPKtS7_iiiiiibS2_i,"",@"SHT_CUDA_INFO"
	.sectionflags	@""
	.align	4


	//----- nvinfo : EIATTR_CUDA_API_VERSION
	.align		4
        /*0000*/ 	.byte	0x04, 0x37
        /*0002*/ 	.short	(.L_2657 - .L_2656)
.L_2656:
        /*0004*/ 	.word	0x00000082


	//----- nvinfo : EIATTR_KPARAM_INFO
	.align		4
.L_2657:
        /*0008*/ 	.byte	0x04, 0x17
        /*000a*/ 	.short	(.L_2659 - .L_2658)
.L_2658:
        /*000c*/ 	.word	0x00000000
        /*0010*/ 	.short	0x0013
        /*0012*/ 	.short	0x0070
        /*0014*/ 	.byte	0x00, 0xf0, 0x11, 0x00


	//----- nvinfo : EIATTR_KPARAM_INFO
	.align		4
.L_2659:
        /*0018*/ 	.byte	0x04, 0x17
        /*001a*/ 	.short	(.L_2661 - .L_2660)
.L_2660:
        /*001c*/ 	.word	0x00000000
        /*0020*/ 	.short	0x0012
        /*0022*/ 	.short	0x0068
        /*0024*/ 	.byte	0x00, 0xf5, 0x21, 0x00


	//----- nvinfo : EIATTR_KPARAM_INFO
	.align		4
.L_2661:
        /*0028*/ 	.byte	0x04, 0x17
        /*002a*/ 	.short	(.L_2663 - .L_2662)
.L_2662:
        /*002c*/ 	.word	0x00000000
        /*0030*/ 	.short	0x0011
        /*0032*/ 	.short	0x0060
        /*0034*/ 	.byte	0x00, 0xf0, 0x05, 0x00


	//----- nvinfo : EIATTR_KPARAM_INFO
	.align		4
.L_2663:
        /*0038*/ 	.byte	0x04, 0x17
        /*003a*/ 	.short	(.L_2665 - .L_2664)
.L_2664:
        /*003c*/ 	.word	0x00000000
        /*0040*/ 	.short	0x0010
        /*0042*/ 	.short	0x005c
        /*0044*/ 	.byte	0x00, 0xf0, 0x11, 0x00


	//----- nvinfo : EIATTR_KPARAM_INFO
	.align		4
.L_2665:
        /*0048*/ 	.byte	0x04, 0x17
        /*004a*/ 	.short	(.L_2667 - .L_2666)
.L_2666:
        /*004c*/ 	.word	0x00000000
        /*0050*/ 	.short	0x000f
        /*0052*/ 	.short	0x0058
        /*0054*/ 	.byte	0x00, 0xf0, 0x11, 0x00


	//----- nvinfo : EIATTR_KPARAM_INFO
	.align		4
.L_2667:
        /*0058*/ 	.byte	0x04, 0x17
        /*005a*/ 	.short	(.L_2669 - .L_2668)
.L_2668:
        /*005c*/ 	.word	0x00000000
        /*0060*/ 	.short	0x000e
        /*0062*/ 	.short	0x0054
        /*0064*/ 	.byte	0x00, 0xf0, 0x11, 0x00


	//----- nvinfo : EIATTR_KPARAM_INFO
	.align		4
.L_2669:
        /*0068*/ 	.byte	0x04, 0x17
        /*006a*/ 	.short	(.L_2671 - .L_2670)
.L_2670:
        /*006c*/ 	.word	0x00000000
        /*0070*/ 	.short	0x000d
        /*0072*/ 	.short	0x0050
        /*0074*/ 	.byte	0x00, 0xf0, 0x11, 0x00


	//----- nvinfo : EIATTR_KPARAM_INFO
	.align		4
.L_2671:
        /*0078*/ 	.byte	0x04, 0x17
        /*007a*/ 	.short	(.L_2673 - .L_2672)
.L_2672:
        /*007c*/ 	.word	0x00000000
        /*0080*/ 	.short	0x000c
        /*0082*/ 	.short	0x004c
        /*0084*/ 	.byte	0x00, 0xf0, 0x11, 0x00


	//----- nvinfo : EIATTR_KPARAM_INFO
	.align		4
.L_2673:
        /*0088*/ 	.byte	0x04, 0x17
        /*008a*/ 	.short	(.L_2675 - .L_2674)
.L_2674:
        /*008c*/ 	.word	0x00000000
        /*0090*/ 	.short	0x000b
        /*0092*/ 	.short	0x0048
        /*0094*/ 	.byte	0x00, 0xf0, 0x11, 0x00


	//----- nvinfo : EIATTR_KPARAM_INFO
	.align		4
.L_2675:
        /*0098*/ 	.byte	0x04, 0x17
        /*009a*/ 	.short	(.L_2677 - .L_2676)
.L_2676:
        /*009c*/ 	.word	0x00000000
        /*00a0*/ 	.short	0x000a
        /*00a2*/ 	.short	0x0040
        /*00a4*/ 	.byte	0x00, 0xf5, 0x21, 0x00


	//----- nvinfo : EIATTR_KPARAM_INFO
	.align		4
.L_2677:
        /*00a8*/ 	.byte	0x04, 0x17
        /*00aa*/ 	.short	(.L_2679 - .L_2678)
.L_2678:
        /*00ac*/ 	.word	0x00000000
        /*00b0*/ 	.short	0x0009
        /*00b2*/ 	.short	0x0038
        /*00b4*/ 	.byte	0x00, 0xf5, 0x21, 0x00


	//----- nvinfo : EIATTR_KPARAM_INFO
	.align		4
.L_2679:
        /*00b8*/ 	.byte	0x04, 0x17
        /*00ba*/ 	.short	(.L_2681 - .L_2680)
.L_2680:
        /*00bc*/ 	.word	0x00000000
        /*00c0*/ 	.short	0x0008
        /*00c2*/ 	.short	0x0034
        /*00c4*/ 	.byte	0x00, 0xf0, 0x11, 0x00


	//----- nvinfo : EIATTR_KPARAM_INFO
	.align		4
.L_2681:
        /*00c8*/ 	.byte	0x04, 0x17
        /*00ca*/ 	.short	(.L_2683 - .L_2682)
.L_2682:
        /*00cc*/ 	.word	0x00000000
        /*00d0*/ 	.short	0x0007
        /*00d2*/ 	.short	0x0030
        /*00d4*/ 	.byte	0x00, 0xf0, 0x11, 0x00


	//----- nvinfo : EIATTR_KPARAM_INFO
	.align		4
.L_2683:
        /*00d8*/ 	.byte	0x04, 0x17
        /*00da*/ 	.short	(.L_2685 - .L_2684)
.L_2684:
        /*00dc*/ 	.word	0x00000000
        /*00e0*/ 	.short	0x0006
        /*00e2*/ 	.short	0x002c
        /*00e4*/ 	.byte	0x00, 0xf0, 0x11, 0x00


	//----- nvinfo : EIATTR_KPARAM_INFO
	.align		4
.L_2685:
        /*00e8*/ 	.byte	0x04, 0x17
        /*00ea*/ 	.short	(.L_2687 - .L_2686)
.L_2686:
        /*00ec*/ 	.word	0x00000000
        /*00f0*/ 	.short	0x0005
        /*00f2*/ 	.short	0x0028
        /*00f4*/ 	.byte	0x00, 0xf0, 0x11, 0x00


	//----- nvinfo : EIATTR_KPARAM_INFO
	.align		4
.L_2687:
        /*00f8*/ 	.byte	0x04, 0x17
        /*00fa*/ 	.short	(.L_2689 - .L_2688)
.L_2688:
        /*00fc*/ 	.word	0x00000000
        /*0100*/ 	.short	0x0004
        /*0102*/ 	.short	0x0020
        /*0104*/ 	.byte	0x00, 0xf5, 0x21, 0x00


	//----- nvinfo : EIATTR_KPARAM_INFO
	.align		4
.L_2689:
        /*0108*/ 	.byte	0x04, 0x17
        /*010a*/ 	.short	(.L_2691 - .L_2690)
.L_2690:
        /*010c*/ 	.word	0x00000000
        /*0110*/ 	.short	0x0003
        /*0112*/ 	.short	0x0018
        /*0114*/ 	.byte	0x00, 0xf5, 0x21, 0x00


	//----- nvinfo : EIATTR_KPARAM_INFO
	.align		4
.L_2691:
        /*0118*/ 	.byte	0x04, 0x17
        /*011a*/ 	.short	(.L_2693 - .L_2692)
.L_2692:
        /*011c*/ 	.word	0x00000000
        /*0120*/ 	.short	0x0002
        /*0122*/ 	.short	0x0010
        /*0124*/ 	.byte	0x00, 0xf5, 0x21, 0x00


	//----- nvinfo : EIATTR_KPARAM_INFO
	.align		4
.L_2693:
        /*0128*/ 	.byte	0x04, 0x17
        /*012a*/ 	.short	(.L_2695 - .L_2694)
.L_2694:
        /*012c*/ 	.word	0x00000000
        /*0130*/ 	.short	0x0001
        /*0132*/ 	.short	0x0008
        /*0134*/ 	.byte	0x00, 0xf5, 0x21, 0x00


	//----- nvinfo : EIATTR_KPARAM_INFO
	.align		4
.L_2695:
        /*0138*/ 	.byte	0x04, 0x17
        /*013a*/ 	.short	(.L_2697 - .L_2696)
.L_2696:
        /*013c*/ 	.word	0x00000000
        /*0140*/ 	.short	0x0000
        /*0142*/ 	.short	0x0000
        /*0144*/ 	.byte	0x00, 0xf5, 0x21, 0x00


	//----- nvinfo : EIATTR_SPARSE_MMA_MASK
	.align		4
.L_2697:
        /*0148*/ 	.byte	0x03, 0x50
        /*014a*/ 	.short	0x0000


	//----- nvinfo : EIATTR_MAXREG_COUNT
	.align		4
        /*014c*/ 	.byte	0x03, 0x1b
        /*014e*/ 	.short	0x00ff


	//----- nvinfo : EIATTR_NUM_BARRIERS
	.align		4
        /*0150*/ 	.byte	0x02, 0x4c
        /*0152*/ 	.byte	0x01
	.zero		1


	//----- nvinfo : EIATTR_MERCURY_ISA_VERSION
	.align		4
        /*0154*/ 	.byte	0x03, 0x5f
        /*0156*/ 	.short	0x0101


	//----- nvinfo : EIATTR_VRC_CTA_INIT_COUNT
	.align		4
        /*0158*/ 	.byte	0x02, 0x4a
	.zero		1
	.zero		1


	//----- nvinfo : EIATTR_EXIT_INSTR_OFFSETS
	.align		4
        /*015c*/ 	.byte	0x04, 0x1c
        /*015e*/ 	.short	(.L_2699 - .L_2698)


	//   ....[0]....
.L_2698:
        /*0160*/ 	.word	0x00000060


	//   ....[1]....
        /*0164*/ 	.word	0x00000280


	//   ....[2]....
        /*0168*/ 	.word	0x00000e50


	//   ....[3]....
        /*016c*/ 	.word	0x000071a0


	//   ....[4]....
        /*0170*/ 	.word	0x00007400


	//   ....[5]....
        /*0174*/ 	.word	0x00007560


	//   ....[6]....
        /*0178*/ 	.word	0x000075f0


	//   ....[7]....
        /*017c*/ 	.word	0x00007630


	//----- nvinfo : EIATTR_CRS_STACK_SIZE
	.align		4
.L_2699:
        /*0180*/ 	.byte	0x04, 0x1e
        /*0182*/ 	.short	(.L_2701 - .L_2700)
.L_2700:
        /*0184*/ 	.word	0x00000000


	//----- nvinfo : EIATTR_CBANK_PARAM_SIZE
	.align		4
.L_2701:
        /*0188*/ 	.byte	0x03, 0x19
        /*018a*/ 	.short	0x0074


	//----- nvinfo : EIATTR_PARAM_CBANK
	.align		4
        /*018c*/ 	.byte	0x04, 0x0a
        /*018e*/ 	.short	(.L_2703 - .L_2702)
	.align		4
.L_2702:
        /*0190*/ 	.word	index@(.nv.constant0._Z23gemm_half_q_half_kernelILi3ELi38ELb1ELb1ELi32EEvPK6__halfPKjS4_S2_PS0_iiiiPKtS7_iiiiiibS2_i)
        /*0194*/ 	.short	0x0380
        /*0196*/ 	.short	0x0074


	//----- nvinfo : EIATTR_SW_WAR
	.align		4
.L_2703:
        /*0198*/ 	.byte	0x04, 0x36
        /*019a*/ 	.short	(.L_2705 - .L_2704)
.L_2704:
        /*019c*/ 	.word	0x00000008
.L_2705:


//--------------------- .nv.info._Z23gemm_half_q_half_kernelILi3ELi128ELb1ELb1ELi32EEvPK6__halfPKjS4_S2_PS0_iiiiPKtS7_iiiiiibS2_i --------------------------
	.section	.nv.info._Z23gemm_half_q_half_kernelILi3ELi128ELb1ELb1ELi32EEvPK6__halfPKjS4_S2_PS0_iiiiPKtS7_iiiiiibS2_i,"",@"SHT_CUDA_INFO"
	.sectionflags	@""
	.align	4


	//----- nvinfo : EIATTR_CUDA_API_VERSION
	.align		4
        /*0000*/ 	.byte	0x04, 0x37
        /*0002*/ 	.short	(.L_2707 - .L_2706)
.L_2706:
        /*0004*/ 	.word	0x00000082


	//----- nvinfo : EIATTR_KPARAM_INFO
	.align		4
.L_2707:
        /*0008*/ 	.byte	0x04, 0x17
        /*000a*/ 	.short	(.L_2709 - .L_2708)
.L_2708:
        /*000c*/ 	.word	0x00000000
        /*0010*/ 	.short	0x0013
        /*0012*/ 	.short	0x0070
        /*0014*/ 	.byte	0x00, 0xf0, 0x11, 0x00


	//----- nvinfo : EIATTR_KPARAM_INFO
	.align		4
.L_2709:
        /*0018*/ 	.byte	0x04, 0x17
        /*001a*/ 	.short	(.L_2711 - .L_2710)
.L_2710:
        /*001c*/ 	.word	0x00000000
        /*0020*/ 	.short	0x0012
        /*0022*/ 	.short	0x0068
        /*0024*/ 	.byte	0x00, 0xf5, 0x21, 0x00


	//----- nvinfo : EIATTR_KPARAM_INFO
	.align		4
.L_2711:
        /*0028*/ 	.byte	0x04, 0x17
        /*002a*/ 	.short	(.L_2713 - .L_2712)
.L_2712:
        /*002c*/ 	.word	0x00000000
        /*0030*/ 	.short	0x0011
        /*0032*/ 	.short	0x0060
        /*0034*/ 	.byte	0x00, 0xf0, 0x05, 0x00


	//----- nvinfo : EIATTR_KPARAM_INFO
	.align		4
.L_2713:
        /*0038*/ 	.byte	0x04, 0x17
        /*003a*/ 	.short	(.L_2715 - .L_2714)
.L_2714:
        /*003c*/ 	.word	0x00000000
        /*0040*/ 	.short	0x0010
        /*0042*/ 	.short	0x005c
        /*0044*/ 	.byte	0x00, 0xf0, 0x11, 0x00


	//----- nvinfo : EIATTR_KPARAM_INFO
	.align		4
.L_2715:
        /*0048*/ 	.byte	0x04, 0x17
        /*004a*/ 	.short	(.L_2717 - .L_2716)
.L_2716:
        /*004c*/ 	.word	0x00000000
        /*0050*/ 	.short	0x000f
        /*0052*/ 	.short	0x0058
        /*0054*/ 	.byte	0x00, 0xf0, 0x11, 0x00


	//----- nvinfo : EIATTR_KPARAM_INFO
	.align		4
.L_2717:
        /*0058*/ 	.byte	0x04, 0x17
        /*005a*/ 	.short	(.L_2719 - .L_2718)
.L_2718:
        /*005c*/ 	.word	0x00000000
        /*0060*/ 	.short	0x000e
        /*0062*/ 	.short	0x0054
        /*0064*/ 	.byte	0x00, 0xf0, 0x11, 0x00


	//----- nvinfo : EIATTR_KPARAM_INFO
	.align		4
.L_2719:
        /*0068*/ 	.byte	0x04, 0x17
        /*006a*/ 	.short	(.L_2721 - .L_2720)
.L_2720:
        /*006c*/ 	.word	0x00000000
        /*0070*/ 	.short	0x000d
        /*0072*/ 	.short	0x0050
        /*0074*/ 	.byte	0x00, 0xf0, 0x11, 0x00


	//----- nvinfo : EIATTR_KPARAM_INFO
	.align		4
.L_2721:
        /*0078*/ 	.byte	0x04, 0x17
        /*007a*/ 	.short	(.L_2723 - .L_2722)
.L_2722:
        /*007c*/ 	.word	0x00000000
        /*0080*/ 	.short	0x000c
        /*0082*/ 	.short	0x004c
        /*0084*/ 	.byte	0x00, 0xf0, 0x11, 0x00


	//----- nvinfo : EIATTR_KPARAM_INFO
	.align		4
.L_2723:
        /*0088*/ 	.byte	0x04, 0x17
        /*008a*/ 	.short	(.L_2725 - .L_2724)
.L_2724:
        /*008c*/ 	.word	0x00000000
        /*0090*/ 	.short	0x000b
        /*0092*/ 	.short	0x0048
        /*0094*/ 	.byte	0x00, 0xf0, 0x11, 0x00


	//----- nvinfo : EIATTR_KPARAM_INFO
	.align		4
.L_2725:
        /*0098*/ 	.byte	0x04, 0x17
        /*009a*/ 	.short	(.L_2727 - .L_2726)
.L_2726:
        /*009c*/ 	.word	0x00000000
        /*00a0*/ 	.short	0x000a
        /*00a2*/ 	.short	0x0040
        /*00a4*/ 	.byte	0x00, 0xf5, 0x21, 0x00


	//----- nvinfo : EIATTR_KPARAM_INFO
	.align		4
.L_2727:
        /*00a8*/ 	.byte	0x04, 0x17
        /*00aa*/ 	.short	(.L_2729 - .L_2728)
.L_2728:
        /*00ac*/ 	.word	0x00000000
        /*00b0*/ 	.short	0x0009
        /*00b2*/ 	.short	0x0038
        /*00b4*/ 	.byte	0x00, 0xf5, 0x21, 0x00


	//----- nvinfo : EIATTR_KPARAM_INFO
	.align		4
.L_2729:
        /*00b8*/ 	.byte	0x04, 0x17
        /*00ba*/ 	.short	(.L_2731 - .L_2730)
.L_2730:
        /*00bc*/ 	.word	0x00000000
        /*00c0*/ 	.short	0x0008
        /*00c2*/ 	.short	0x0034
        /*00c4*/ 	.byte	0x00, 0xf0, 0x11, 0x00


	//----- nvinfo : EIATTR_KPARAM_INFO
	.align		4
.L_2731:
        /*00c8*/ 	.byte	0x04, 0x17
        /*00ca*/ 	.short	(.L_2733 - .L_2732)
.L_2732:
        /*00cc*/ 	.word	0x00000000
        /*00d0*/ 	.short	0x0007
        /*00d2*/ 	.short	0x0030
        /*00d4*/ 	.byte	0x00, 0xf0, 0x11, 0x00


	//----- nvinfo : EIATTR_KPARAM_INFO
	.align		4
.L_2733:
        /*00d8*/ 	.byte	0x04, 0x17
        /*00da*/ 	.short	(.L_2735 - .L_2734)
.L_2734:
        /*00dc*/ 	.word	0x00000000
        /*00e0*/ 	.short	0x0006
        /*00e2*/ 	.short	0x002c
        /*00e4*/ 	.byte	0x00, 0xf0, 0x11, 0x00


	//----- nvinfo : EIATTR_KPARAM_INFO
	.align		4
.L_2735:
        /*00e8*/ 	.byte	0x04, 0x17
        /*00ea*/ 	.short	(.L_2737 - .L_2736)
.L_2736:
        /*00ec*/ 	.word	0x00000000
        /*00f0*/ 	.short	0x0005
        /*00f2*/ 	.short	0x0028
        /*00f4*/ 	.byte	0x00, 0xf0, 0x11, 0x00


	//----- nvinfo : EIATTR_KPARAM_INFO
	.align		4
.L_2737:
        /*00f8*/ 	.byte	0x04, 0x17
        /*00fa*/ 	.short	(.L_2739 - .L_2738)
.L_2738:
        /*00fc*/ 	.word	0x00000000
        /*0100*/ 	.short	0x0004
        /*0102*/ 	.short	0x0020
        /*0104*/ 	.byte	0x00, 0xf5, 0x21, 0x00


	//----- nvinfo : EIATTR_KPARAM_INFO
	.align		4
.L_2739:
        /*0108*/ 	.byte	0x04, 0x17
        /*010a*/ 	.short	(.L_2741 - .L_2740)
.L_2740:
        /*010c*/ 	.word	0x00000000
        /*0110*/ 	.short	0x0003
        /*0112*/ 	.short	0x0018
        /*0114*/ 	.byte	0x00, 0xf5, 0x21, 0x00


	//----- nvinfo : EIATTR_KPARAM_INFO
	.align		4
.L_2741:
        /*0118*/ 	.byte	0x04, 0x17
        /*011a*/ 	.short	(.L_2743 - .L_2742)
.L_2742:
        /*011c*/ 	.word	0x00000000
        /*0120*/ 	.short	0x0002
        /*0122*/ 	.short	0x0010
        /*0124*/ 	.byte	0x00, 0xf5, 0x21, 0x00


	//----- nvinfo : EIATTR_KPARAM_INFO
	.align		4
.L_2743:
        /*0128*/ 	.byte	0x04, 0x17
        /*012a*/ 	.short	(.L_2745 - .L_2744)
.L_2744:
        /*012c*/ 	.word	0x00000000
        /*0130*/ 	.short	0x0001
        /*0132*/ 	.short	0x0008
        /*0134*/ 	.byte	0x00, 0xf5, 0x21, 0x00


	//----- nvinfo : EIATTR_KPARAM_INFO
	.align		4
.L_2745:
        /*0138*/ 	.byte	0x04, 0x17
        /*013a*/ 	.short	(.L_2747 - .L_2746)
.L_2746:
        /*013c*/ 	.word	0x00000000
        /*0140*/ 	.short	0x0000
        /*0142*/ 	.short	0x0000
        /*0144*/ 	.byte	0x00, 0xf5, 0x21, 0x00


	//----- nvinfo : EIATTR_SPARSE_MMA_MASK
	.align		4
.L_2747:
        /*0148*/ 	.byte	0x03, 0x50
        /*014a*/ 	.short	0x0000


	//----- nvinfo : EIATTR_MAXREG_COUNT
	.align		4
        /*014c*/ 	.byte	0x03, 0x1b
        /*014e*/ 	.short	0x00ff


	//----- nvinfo : EIATTR_NUM_BARRIERS
	.align		4
        /*0150*/ 	.byte	0x02, 0x4c
        /*0152*/ 	.byte	0x01
	.zero		1


	//----- nvinfo : EIATTR_MERCURY_ISA_VERSION
	.align		4
        /*0154*/ 	.byte	0x03, 0x5f
        /*0156*/ 	.short	0x0101


	//----- nvinfo : EIATTR_VRC_CTA_INIT_COUNT
	.align		4
        /*0158*/ 	.byte	0x02, 0x4a
	.zero		1
	.zero		1


	//----- nvinfo : EIATTR_EXIT_INSTR_OFFSETS
	.align		4
        /*015c*/ 	.byte	0x04, 0x1c
        /*015e*/ 	.short	(.L_2749 - .L_2748)


	//   ....[0]....
.L_2748:
        /*0160*/ 	.word	0x00000060


	//   ....[1]....
        /*0164*/ 	.word	0x00000240


	//   ....[2]....
        /*0168*/ 	.word	0x00000df0


	//   ....[3]....
        /*016c*/ 	.word	0x00008160


	//   ....[4]....
        /*0170*/ 	.word	0x000083c0


	//   ....[5]....
        /*0174*/ 	.word	0x00008520


	//   ....[6]....
        /*0178*/ 	.word	0x000085a0


	//   ....[7]....
        /*017c*/ 	.word	0x000085e0


	//----- nvinfo : EIATTR_CRS_STACK_SIZE
	.align		4
.L_2749:
        /*0180*/ 	.byte	0x04, 0x1e
        /*0182*/ 	.short	(.L_2751 - .L_2750)
.L_2750:
        /*0184*/ 	.word	0x00000000


	//----- nvinfo : EIATTR_CBANK_PARAM_SIZE
	.align		4
.L_2751:
        /*0188*/ 	.byte	0x03, 0x19
        /*018a*/ 	.short	0x0074


	//----- nvinfo : EIATTR_PARAM_CBANK
	.align		4
        /*018c*/ 	.byte	0x04, 0x0a
        /*018e*/ 	.short	(.L_2753 - .L_2752)
	.align		4
.L_2752:
        /*0190*/ 	.word	index@(.nv.constant0._Z23gemm_half_q_half_kernelILi3ELi128ELb1ELb1ELi32EEvPK6__halfPKjS4_S2_PS0_iiiiPKtS7_iiiiiibS2_i)
        /*0194*/ 	.short	0x0380
        /*0196*/ 	.short	0x0074


	//----- nvinfo : EIATTR_SW_WAR
	.align		4
.L_2753:
        /*0198*/ 	.byte	0x04, 0x36
        /*019a*/ 	.short	(.L_2755 - .L_2754)
.L_2754:
        /*019c*/ 	.word	0x00000008
.L_2755:


//--------------------- .nv.info._Z23gemm_half_q_half_kernelILi2ELi190ELb1ELb1ELi64EEvPK6__halfPKjS4_S2_PS0_iiiiPKtS7_iiiiiibS2_i --------------------------
	.section	.nv.info._Z23gemm_half_q_half_kernelILi2ELi190ELb1ELb1ELi64EEvPK6__halfPKjS4_S2_PS0_iiiiPKtS7_iiiiiibS2_i,"",@"SHT_CUDA_INFO"
	.sectionflags	@""
	.align	4


	//----- nvinfo : EIATTR_CUDA_API_VERSION
	.align		4
        /*0000*/ 	.byte	0x04, 0x37
        /*0002*/ 	.short	(.L_2757 - .L_2756)
.L_2756:
        /*0004*/ 	.word	0x00000082


	//----- nvinfo : EIATTR_KPARAM_INFO
	.align		4
.L_2757:
        /*0008*/ 	.byte	0x04, 0x17
        /*000a*/ 	.short	(.L_2759 - .L_2758)
.L_2758:
        /*000c*/ 	.word	0x00000000
        /*0010*/ 	.short	0x0013
        /*0012*/ 	.short	0x0070
        /*0014*/ 	.byte	0x00, 0xf0, 0x11, 0x00


	//----- nvinfo : EIATTR_KPARAM_INFO
	.align		4
.L_2759:
        /*0018*/ 	.byte	0x04, 0x17
        /*001a*/ 	.short	(.L_2761 - .L_2760)
.L_2760:
        /*001c*/ 	.word	0x00000000
        /*0020*/ 	.short	0x0012
        /*0022*/ 	.short	0x0068
        /*0024*/ 	.byte	0x00, 0xf5, 0x21, 0x00


	//----- nvinfo : EIATTR_KPARAM_INFO
	.align		4
.L_2761:
        /*0028*/ 	.byte	0x04, 0x17
        /*002a*/ 	.short	(.L_2763 - .L_2762)
.L_2762:
        /*002c*/ 	.word	0x00000000
        /*0030*/ 	.short	0x0011
        /*0032*/ 	.short	0x0060
        /*0034*/ 	.byte	0x00, 0xf0, 0x05, 0x00


	//----- nvinfo : EIATTR_KPARAM_INFO
	.align		4
.L_2763:
        /*0038*/ 	.byte	0x04, 0x17
        /*003a*/ 	.short	(.L_2765 - .L_2764)
.L_2764:
        /*003c*/ 	.word	0x00000000
        /*0040*/ 	.short	0x0010
        /*0042*/ 	.short	0x005c
        /*0044*/ 	.byte	0x00, 0xf0, 0x11, 0x00


	//----- nvinfo : EIATTR_KPARAM_INFO
	.align		4
.L_2765:
        /*0048*/ 	.byte	0x04, 0x17
        /*004a*/ 	.short	(.L_2767 - .L_2766)
.L_2766:
        /*004c*/ 	.word	0x00000000
        /*0050*/ 	.short	0x000f
        /*0052*/ 	.short	0x0058
        /*0054*/ 	.byte	0x00, 0xf0, 0x11, 0x00


	//----- nvinfo : EIATTR_KPARAM_INFO
	.align		4
.L_2767:
        /*0058*/ 	.byte	0x04, 0x17
        /*005a*/ 	.short	(.L_2769 - .L_2768)
.L_2768:
        /*005c*/ 	.word	0x00000000
        /*0060*/ 	.short	0x000e
        /*0062*/ 	.short	0x0054
        /*0064*/ 	.byte	0x00, 0xf0, 0x11, 0x00


	//----- nvinfo : EIATTR_KPARAM_INFO
	.align		4
.L_2769:
        /*0068*/ 	.byte	0x04, 0x17
        /*006a*/ 	.short	(.L_2771 - .L_2770)
.L_2770:
        /*006c*/ 	.word	0x00000000
        /*0070*/ 	.short	0x000d
        /*0072*/ 	.short	0x0050
        /*0074*/ 	.byte	0x00, 0xf0, 0x11, 0x00


	//----- nvinfo : EIATTR_KPARAM_INFO
	.align		4
.L_2771:
        /*0078*/ 	.byte	0x04, 0x17
        /*007a*/ 	.short	(.L_2773 - .L_2772)
.L_2772:
        /*007c*/ 	.word	0x00000000
        /*0080*/ 	.short	0x000c
        /*0082*/ 	.short	0x004c
        /*0084*/ 	.byte	0x00, 0xf0, 0x11, 0x00


	//----- nvinfo : EIATTR_KPARAM_INFO
	.align		4
.L_2773:
        /*0088*/ 	.byte	0x04, 0x17
        /*008a*/ 	.short	(.L_2775 - .L_2774)
.L_2774:
        /*008c*/ 	.word	0x00000000
        /*0090*/ 	.short	0x000b
        /*0092*/ 	.short	0x0048
        /*0094*/ 	.byte	0x00, 0xf0, 0x11, 0x00


	//----- nvinfo : EIATTR_KPARAM_INFO
	.align		4
.L_2775:
        /*0098*/ 	.byte	0x04, 0x17
        /*009a*/ 	.short	(.L_2777 - .L_2776)
.L_2776:
        /*009c*/ 	.word	0x00000000
        /*00a0*/ 	.short	0x000a
        /*00a2*/ 	.short	0x0040
        /*00a4*/ 	.byte	0x00, 0xf5, 0x21, 0x00


	//----- nvinfo : EIATTR_KPARAM_INFO
	.align		4
.L_2777:
        /*00a8*/ 	.byte	0x04, 0x17
        /*00aa*/ 	.short	(.L_2779 - .L_2778)
.L_2778:
        /*00ac*/ 	.word	0x00000000
        /*00b0*/ 	.short	0x0009
        /*00b2*/ 	.short	0x0038
        /*00b4*/ 	.byte	0x00, 0xf5, 0x21, 0x00


	//----- nvinfo : EIATTR_KPARAM_INFO
	.align		4
.L_2779:
        /*00b8*/ 	.byte	0x04, 0x17
        /*00ba*/ 	.short	(.L_2781 - .L_2780)
.L_2780:
        /*00bc*/ 	.word	0x00000000
        /*00c0*/ 	.short	0x0008
        /*00c2*/ 	.short	0x0034
        /*00c4*/ 	.byte	0x00, 0xf0, 0x11, 0x00


	//----- nvinfo : EIATTR_KPARAM_INFO
	.align		4
.L_2781:
        /*00c8*/ 	.byte	0x04, 0x17
        /*00ca*/ 	.short	(.L_2783 - .L_2782)
.L_2782:
        /*00cc*/ 	.word	0x00000000
        /*00d0*/ 	.short	0x0007
        /*00d2*/ 	.short	0x0030
        /*00d4*/ 	.byte	0x00, 0xf0, 0x11, 0x00


	//----- nvinfo : EIATTR_KPARAM_INFO
	.align		4
.L_2783:
        /*00d8*/ 	.byte	0x04, 0x17
        /*00da*/ 	.short	(.L_2785 - .L_2784)
.L_2784:
        /*00dc*/ 	.word	0x00000000
        /*00e0*/ 	.short	0x0006
        /*00e2*/ 	.short	0x002c
        /*00e4*/ 	.byte	0x00, 0xf0, 0x11, 0x00


	//----- nvinfo : EIATTR_KPARAM_INFO
	.align		4
.L_2785:
        /*00e8*/ 	.byte	0x04, 0x17
        /*00ea*/ 	.short	(.L_2787 - .L_2786)
.L_2786:
        /*00ec*/ 	.word	0x00000000
        /*00f0*/ 	.short	0x0005
        /*00f2*/ 	.short	0x0028
        /*00f4*/ 	.byte	0x00, 0xf0, 0x11, 0x00


	//----- nvinfo : EIATTR_KPARAM_INFO
	.align		4
.L_2787:
        /*00f8*/ 	.byte	0x04, 0x17
        /*00fa*/ 	.short	(.L_2789 - .L_2788)
.L_2788:
        /*00fc*/ 	.word	0x00000000
        /*0100*/ 	.short	0x0004
        /*0102*/ 	.short	0x0020
        /*0104*/ 	.byte	0x00, 0xf5, 0x21, 0x00


	//----- nvinfo : EIATTR_KPARAM_INFO
	.align		4
.L_2789:
        /*0108*/ 	.byte	0x04, 0x17
        /*010a*/ 	.short	(.L_2791 - .L_2790)
.L_2790:
        /*010c*/ 	.word	0x00000000
        /*0110*/ 	.short	0x0003
        /*0112*/ 	.short	0x0018
        /*0114*/ 	.byte	0x00, 0xf5, 0x21, 0x00


	//----- nvinfo : EIATTR_KPARAM_INFO
	.align		4
.L_2791:
        /*0118*/ 	.byte	0x04, 0x17
        /*011a*/ 	.short	(.L_2793 - .L_2792)
.L_2792:
        /*011c*/ 	.word	0x00000000
        /*0120*/ 	.short	0x0002
        /*0122*/ 	.short	0x0010
        /*0124*/ 	.byte	0x00, 0xf5, 0x21, 0x00


	//----- nvinfo : EIATTR_KPARAM_INFO
	.align		4
.L_2793:
        /*0128*/ 	.byte	0x04, 0x17
        /*012a*/ 	.short	(.L_2795 - .L_2794)
.L_2794:
        /*012c*/ 	.word	0x00000000
        /*0130*/ 	.short	0x0001
        /*0132*/ 	.short	0x0008
        /*0134*/ 	.byte	0x00, 0xf5, 0x21, 0x00


	//----- nvinfo : EIATTR_KPARAM_INFO
	.align		4
.L_2795:
        /*0138*/ 	.byte	0x04, 0x17
        /*013a*/ 	.short	(.L_2797 - .L_2796)
.L_2796:
        /*013c*/ 	.word	0x00000000
        /*0140*/ 	.short	0x0000
        /*0142*/ 	.short	0x0000
        /*0144*/ 	.byte	0x00, 0xf5, 0x21, 0x00


	//----- nvinfo : EIATTR_SPARSE_MMA_MASK
	.align		4
.L_2797:
        /*0148*/ 	.byte	0x03, 0x50
        /*014a*/ 	.short	0x0000


	//----- nvinfo : EIATTR_MAXREG_COUNT
	.align		4
        /*014c*/ 	.byte	0x03, 0x1b
        /*014e*/ 	.short	0x00ff


	//----- nvinfo : EIATTR_NUM_BARRIERS
	.align		4
        /*0150*/ 	.byte	0x02, 0x4c
        /*0152*/ 	.byte	0x01
	.zero		1


	//----- nvinfo : EIATTR_MERCURY_ISA_VERSION
	.align		4
        /*0154*/ 	.byte	0x03, 0x5f
        /*0156*/ 	.short	0x0101


	//----- nvinfo : EIATTR_VRC_CTA_INIT_COUNT
	.align		4
        /*0158*/ 	.byte	0x02, 0x4a
	.zero		1
	.zero		1


	//----- nvinfo : EIATTR_EXIT_INSTR_OFFSETS
	.align		4
        /*015c*/ 	.byte	0x04, 0x1c
        /*015e*/ 	.short	(.L_2799 - .L_2798)


	//   ....[0]....
.L_2798:
        /*0160*/ 	.word	0x00000060


	//   ....[1]....
        /*0164*/ 	.word	0x00000140


	//   ....[2]....
        /*0168*/ 	.word	0x00000d80


	//   ....[3]....
        /*016c*/ 	.word	0x00010760


	//   ....[4]....
        /*0170*/ 	.word	0x000108b0


	//   ....[5]....
        /*0174*/ 	.word	0x00010940


	//   ....[6]....
        /*0178*/ 	.word	0x00010980


	//----- nvinfo : EIATTR_CRS_STACK_SIZE
	.align		4
.L_2799:
        /*017c*/ 	.byte	0x04, 0x1e
        /*017e*/ 	.short	(.L_2801 - .L_2800)
.L_2800:
        /*0180*/ 	.word	0x00000000


	//----- nvinfo : EIATTR_CBANK_PARAM_SIZE
	.align		4
.L_2801:
        /*0184*/ 	.byte	0x03, 0x19
        /*0186*/ 	.short	0x0074


	//----- nvinfo : EIATTR_PARAM_CBANK
	.align		4
        /*0188*/ 	.byte	0x04, 0x0a
        /*018a*/ 	.short	(.L_2803 - .L_2802)
	.align		4
.L_2802:
        /*018c*/ 	.word	index@(.nv.constant0._Z23gemm_half_q_half_kernelILi2ELi190ELb1ELb1ELi64EEvPK6__halfPKjS4_S2_PS0_iiiiPKtS7_iiiiiibS2_i)
        /*0190*/ 	.short	0x0380
        /*0192*/ 	.short	0x0074


	//----- nvinfo : EIATTR_SW_WAR
	.align		4
.L_2803:
        /*0194*/ 	.byte	0x04, 0x36
        /*0196*/ 	.short	(.L_2805 - .L_2804)
.L_2804:
        /*0198*/ 	.word	0x00000008
.L_2805:


//--------------------- .nv.info._Z23gemm_half_q_half_kernelILi2ELi160ELb1ELb1ELi64EEvPK6__halfPKjS4_S2_PS0_iiiiPKtS7_iiiiiibS2_i --------------------------
	.section	.nv.info._Z23gemm_half_q_half_kernelILi2ELi160ELb1ELb1ELi64EEvPK6__halfPKjS4_S2_PS0_iiiiPKtS7_iiiiiibS2_i,"",@"SHT_CUDA_INFO"
	.sectionflags	@""
	.align	4


	//----- nvinfo : EIATTR_CUDA_API_VERSION
	.align		4
        /*0000*/ 	.byte	0x04, 0x37
        /*0002*/ 	.short	(.L_2807 - .L_2806)
.L_2806:
        /*0004*/ 	.word	0x00000082


	//----- nvinfo : EIATTR_KPARAM_INFO
	.align		4
.L_2807:
        /*0008*/ 	.byte	0x04, 0x17
        /*000a*/ 	.short	(.L_2809 - .L_2808)
.L_2808:
        /*000c*/ 	.word	0x00000000
        /*0010*/ 	.short	0x0013
        /*0012*/ 	.short	0x0070
        /*0014*/ 	.byte	0x00, 0xf0, 0x11, 0x00


	//----- nvinfo : EIATTR_KPARAM_INFO
	.align		4
.L_2809:
        /*0018*/ 	.byte	0x04, 0x17
        /*001a*/ 	.short	(.L_2811 - .L_2810)
.L_2810:
        /*001c*/ 	.word	0x00000000
        /*0020*/ 	.short	0x0012
        /*0022*/ 	.short	0x0068
        /*0024*/ 	.byte	0x00, 0xf5, 0x21, 0x00


	//----- nvinfo : EIATTR_KPARAM_INFO
	.align		4
.L_2811:
        /*0028*/ 	.byte	0x04, 0x17
        /*002a*/ 	.short	(.L_2813 - .L_2812)
.L_2812:
        /*002c*/ 	.word	0x00000000
        /*0030*/ 	.short	0x0011
        /*0032*/ 	.short	0x0060
        /*0034*/ 	.byte	0x00, 0xf0, 0x05, 0x00


	//----- nvinfo : EIATTR_KPARAM_INFO
	.align		4
.L_2813:
        /*0038*/ 	.byte	0x04, 0x17
        /*003a*/ 	.short	(.L_2815 - .L_2814)
.L_2814:
        /*003c*/ 	.word	0x00000000
        /*0040*/ 	.short	0x0010
        /*0042*/ 	.short	0x005c
        /*0044*/ 	.byte	0x00, 0xf0, 0x11, 0x00


	//----- nvinfo : EIATTR_KPARAM_INFO
	.align		4
.L_2815:
        /*0048*/ 	.byte	0x04, 0x17
        /*004a*/ 	.short	(.L_2817 - .L_2816)
.L_2816:
        /*004c*/ 	.word	0x00000000
        /*0050*/ 	.short	0x000f
        /*0052*/ 	.short	0x0058
        /*0054*/ 	.byte	0x00, 0xf0, 0x11, 0x00


	//----- nvinfo : EIATTR_KPARAM_INFO
	.align		4
.L_2817:
        /*0058*/ 	.byte	0x04, 0x17
        /*005a*/ 	.short	(.L_2819 - .L_2818)
.L_2818:
        /*005c*/ 	.word	0x00000000
        /*0060*/ 	.short	0x000e
        /*0062*/ 	.short	0x0054
        /*0064*/ 	.byte	0x00, 0xf0, 0x11, 0x00


	//----- nvinfo : EIATTR_KPARAM_INFO
	.align		4
.L_2819:
        /*0068*/ 	.byte	0x04, 0x17
        /*006a*/ 	.short	(.L_2821 - .L_2820)
.L_2820:
        /*006c*/ 	.word	0x00000000
        /*0070*/ 	.short	0x000d
        /*0072*/ 	.short	0x0050
        /*0074*/ 	.byte	0x00, 0xf0, 0x11, 0x00


	//----- nvinfo : EIATTR_KPARAM_INFO
	.align		4
.L_2821:
        /*0078*/ 	.byte	0x04, 0x17
        /*007a*/ 	.short	(.L_2823 - .L_2822)
.L_2822:
        /*007c*/ 	.word	0x00000000
        /*0080*/ 	.short	0x000c
        /*0082*/ 	.short	0x004c
        /*0084*/ 	.byte	0x00, 0xf0, 0x11, 0x00


	//----- nvinfo : EIATTR_KPARAM_INFO
	.align		4
.L_2823:
        /*0088*/ 	.byte	0x04, 0x17
        /*008a*/ 	.short	(.L_2825 - .L_2824)
.L_2824:
        /*008c*/ 	.word	0x00000000
        /*0090*/ 	.short	0x000b
        /*0092*/ 	.short	0x0048
        /*0094*/ 	.byte	0x00, 0xf0, 0x11, 0x00


	//----- nvinfo : EIATTR_KPARAM_INFO
	.align		4
.L_2825:
        /*0098*/ 	.byte	0x04, 0x17
        /*009a*/ 	.short	(.L_2827 - .L_2826)
.L_2826:
        /*009c*/ 	.word	0x00000000
        /*00a0*/ 	.short	0x000a
        /*00a2*/ 	.short	0x0040
        /*00a4*/ 	.byte	0x00, 0xf5, 0x21, 0x00


	//----- nvinfo : EIATTR_KPARAM_INFO
	.align		4
.L_2827:
        /*00a8*/ 	.byte	0x04, 0x17
        /*00aa*/ 	.short	(.L_2829 - .L_2828)
.L_2828:
        /*00ac*/ 	.word	0x00000000
        /*00b0*/ 	.short	0x0009
        /*00b2*/ 	.short	0x0038
        /*00b4*/ 	.byte	0x00, 0xf5, 0x21, 0x00


	//----- nvinfo : EIATTR_KPARAM_INFO
	.align		4
.L_2829:
        /*00b8*/ 	.byte	0x04, 0x17
        /*00ba*/ 	.short	(.L_2831 - .L_2830)
.L_2830:
        /*00bc*/ 	.word	0x00000000
        /*00c0*/ 	.short	0x0008
        /*00c2*/ 	.short	0x0034
        /*00c4*/ 	.byte	0x00, 0xf0, 0x11, 0x00


	//----- nvinfo : EIATTR_KPARAM_INFO
	.align		4
.L_2831:
        /*00c8*/ 	.byte	0x04, 0x17
        /*00ca*/ 	.short	(.L_2833 - .L_2832)
.L_2832:
        /*00cc*/ 	.word	0x00000000
        /*00d0*/ 	.short	0x0007
        /*00d2*/ 	.short	0x0030
        /*00d4*/ 	.byte	0x00, 0xf0, 0x11, 0x00


	//----- nvinfo : EIATTR_KPARAM_INFO
	.align		4
.L_2833:
        /*00d8*/ 	.byte	0x04, 0x17
        /*00da*/ 	.short	(.L_2835 - .L_2834)
.L_2834:
        /*00dc*/ 	.word	0x00000000
        /*00e0*/ 	.short	0x0006
        /*00e2*/ 	.short	0x002c
        /*00e4*/ 	.byte	0x00, 0xf0, 0x11, 0x00


	//----- nvinfo : EIATTR_KPARAM_INFO
	.align		4
.L_2835:
        /*00e8*/ 	.byte	0x04, 0x17
        /*00ea*/ 	.short	(.L_2837 - .L_2836)
.L_2836:
        /*00ec*/ 	.word	0x00000000
        /*00f0*/ 	.short	0x0005
        /*00f2*/ 	.short	0x0028
        /*00f4*/ 	.byte	0x00, 0xf0, 0x11, 0x00


	//----- nvinfo : EIATTR_KPARAM_INFO
	.align		4
.L_2837:
        /*00f8*/ 	.byte	0x04, 0x17
        /*00fa*/ 	.short	(.L_2839 - .L_2838)
.L_2838:
        /*00fc*/ 	.word	0x00000000
        /*0100*/ 	.short	0x0004
        /*0102*/ 	.short	0x0020
        /*0104*/ 	.byte	0x00, 0xf5, 0x21, 0x00


	//----- nvinfo : EIATTR_KPARAM_INFO
	.align		4
.L_2839:
        /*0108*/ 	.byte	0x04, 0x17
        /*010a*/ 	.short	(.L_2841 - .L_2840)
.L_2840:
        /*010c*/ 	.word	0x00000000
        /*0110*/ 	.short	0x0003
        /*0112*/ 	.short	0x0018
        /*0114*/ 	.byte	0x00, 0xf5, 0x21, 0x00


	//----- nvinfo : EIATTR_KPARAM_INFO
	.align		4
.L_2841:
        /*0118*/ 	.byte	0x04, 0x17
        /*011a*/ 	.short	(.L_2843 - .L_2842)
.L_2842:
        /*011c*/ 	.word	0x00000000
        /*0120*/ 	.short	0x0002
        /*0122*/ 	.short	0x0010
        /*0124*/ 	.byte	0x00, 0xf5, 0x21, 0x00


	//----- nvinfo : EIATTR_KPARAM_INFO
	.align		4
.L_2843:
        /*0128*/ 	.byte	0x04, 0x17
        /*012a*/ 	.short	(.L_2845 - .L_2844)
.L_2844:
        /*012c*/ 	.word	0x00000000
        /*0130*/ 	.short	0x0001
        /*0132*/ 	.short	0x0008
        /*0134*/ 	.byte	0x00, 0xf5, 0x21, 0x00


	//----- nvinfo : EIATTR_KPARAM_INFO
	.align		4
.L_2845:
        /*0138*/ 	.byte	0x04, 0x17
        /*013a*/ 	.short	(.L_2847 - .L_2846)
.L_2846:
        /*013c*/ 	.word	0x00000000
        /*0140*/ 	.short	0x0000
        /*0142*/ 	.short	0x0000
        /*0144*/ 	.byte	0x00, 0xf5, 0x21, 0x00


	//----- nvinfo : EIATTR_SPARSE_MMA_MASK
	.align		4
.L_2847:
        /*0148*/ 	.byte	0x03, 0x50
        /*014a*/ 	.short	0x0000


	//----- nvinfo : EIATTR_MAXREG_COUNT
	.align		4
        /*014c*/ 	.byte	0x03, 0x1b
        /*014e*/ 	.short	0x00ff


	//----- nvinfo : EIATTR_NUM_BARRIERS
	.align		4
        /*0150*/ 	.byte	0x02, 0x4c
        /*0152*/ 	.byte	0x01
	.zero		1


	//----- nvinfo : EIATTR_MERCURY_ISA_VERSION
	.align		4
        /*0154*/ 	.byte	0x03, 0x5f
        /*0156*/ 	.short	0x0101


	//----- nvinfo : EIATTR_VRC_CTA_INIT_COUNT
	.align		4
        /*0158*/ 	.byte	0x02, 0x4a
	.zero		1
	.zero		1


	//----- nvinfo : EIATTR_EXIT_INSTR_OFFSETS
	.align		4
        /*015c*/ 	.byte	0x04, 0x1c
        /*015e*/ 	.short	(.L_2849 - .L_2848)


	//   ....[0]....
.L_2848:
        /*0160*/ 	.word	0x00000070


	//   ....[1]....
        /*0164*/ 	.word	0x00000180


	//   ....[2]....
        /*0168*/ 	.word	0x00000e00


	//   ....[3]....
        /*016c*/ 	.word	0x00008760


	//   ....[4]....
        /*0170*/ 	.word	0x000088b0


	//   ....[5]....
        /*0174*/ 	.word	0x00008940


	//   ....[6]....
        /*0178*/ 	.word	0x00008980


	//----- nvinfo : EIATTR_CRS_STACK_SIZE
	.align		4
.L_2849:
        /*017c*/ 	.byte	0x04, 0x1e
        /*017e*/ 	.short	(.L_2851 - .L_2850)
.L_2850:
        /*0180*/ 	.word	0x00000000


	//----- nvinfo : EIATTR_CBANK_PARAM_SIZE
	.align		4
.L_2851:
        /*0184*/ 	.byte	0x03, 0x19
        /*0186*/ 	.short	0x0074


	//----- nvinfo : EIATTR_PARAM_CBANK
	.align		4
        /*0188*/ 	.byte	0x04, 0x0a
        /*018a*/ 	.short	(.L_2853 - .L_2852)
	.align		4
.L_2852:
        /*018c*/ 	.word	index@(.nv.constant0._Z23gemm_half_q_half_kernelILi2ELi160ELb1ELb1ELi64EEvPK6__halfPKjS4_S2_PS0_iiiiPKtS7_iiiiiibS2_i)
        /*0190*/ 	.short	0x0380
        /*0192*/ 	.short	0x0074


	//----- nvinfo : EIATTR_SW_WAR
	.align		4
.L_2853:
        /*0194*/ 	.byte	0x04, 0x36
        /*0196*/ 	.short	(.L_2855 - .L_2854)
.L_2854:
        /*0198*/ 	.word	0x00000008
.L_2855:


//--------------------- .nv.info._Z23gemm_half_q_half_kernelILi2ELi40ELb1ELb1ELi64EEvPK6__halfPKjS4_S2_PS0_iiiiPKtS7_iiiiiibS2_i --------------------------
	.section	.nv.info._Z23gemm_half_q_half_kernelILi2ELi40ELb1ELb1ELi64EEvPK6__halfPKjS4_S2_PS0_iiiiPKtS7_iiiiiibS2_i,"",@"SHT_CUDA_INFO"
	.sectionflags	@""
	.align	4


	//----- nvinfo : EIATTR_CUDA_API_VERSION
	.align		4
        /*0000*/ 	.byte	0x04, 0x37
        /*0002*/ 	.short	(.L_2857 - .L_2856)
.L_2856:
        /*0004*/ 	.word	0x00000082


	//----- nvinfo : EIATTR_KPARAM_INFO
	.align		4
.L_2857:
        /*0008*/ 	.byte	0x04, 0x17
        /*000a*/ 	.short	(.L_2859 - .L_2858)
.L_2858:
        /*000c*/ 	.word	0x00000000
        /*0010*/ 	.short	0x0013
        /*0012*/ 	.short	0x0070
        /*0014*/ 	.byte	0x00, 0xf0, 0x11, 0x00


	//----- nvinfo : EIATTR_KPARAM_INFO
	.align		4
.L_2859:
        /*0018*/ 	.byte	0x04, 0x17
        /*001a*/ 	.short	(.L_2861 - .L_2860)
.L_2860:
        /*001c*/ 	.word	0x00000000
        /*0020*/ 	.short	0x0012
        /*0022*/ 	.short	0x0068
        /*0024*/ 	.byte	0x00, 0xf5, 0x21, 0x00


	//----- nvinfo : EIATTR_KPARAM_INFO
	.align		4
.L_2861:
        /*0028*/ 	.byte	0x04, 0x17
        /*002a*/ 	.short	(.L_2863 - .L_2862)
.L_2862:
        /*002c*/ 	.word	0x00000000
        /*0030*/ 	.short	0x0011
        /*0032*/ 	.short	0x0060
        /*0034*/ 	.byte	0x00, 0xf0, 0x05, 0x00


	//----- nvinfo : EIATTR_KPARAM_INFO
	.align		4
.L_2863:
        /*0038*/ 	.byte	0x04, 0x17
        /*003a*/ 	.short	(.L_2865 - .L_2864)
.L_2864:
        /*003c*/ 	.word	0x00000000
        /*0040*/ 	.short	0x0010
        /*0042*/ 	.short	0x005c
        /*0044*/ 	.byte	0x00, 0xf0, 0x11, 0x00


	//----- nvinfo : EIATTR_KPARAM_INFO
	.align		4
.L_2865:
        /*0048*/ 	.byte	0x04, 0x17
        /*004a*/ 	.short	(.L_2867 - .L_2866)
.L_2866:
        /*004c*/ 	.word	0x00000000
        /*0050*/ 	.short	0x000f
        /*0052*/ 	.short	0x0058
        /*0054*/ 	.byte	0x00, 0xf0, 0x11, 0x00


	//----- nvinfo : EIATTR_KPARAM_INFO
	.align		4
.L_2867:
        /*0058*/ 	.byte	0x04, 0x17
        /*005a*/ 	.short	(.L_2869 - .L_2868)
.L_2868:
        /*005c*/ 	.word	0x00000000
        /*0060*/ 	.short	0x000e
        /*0062*/ 	.short	0x0054
        /*0064*/ 	.byte	0x00, 0xf0, 0x11, 0x00


	//----- nvinfo : EIATTR_KPARAM_INFO
	.align		4
.L_2869:
        /*0068*/ 	.byte	0x04, 0x17
        /*006a*/ 	.short	(.L_2871 - .L_2870)
.L_2870:
        /*006c*/ 	.word	0x00000000
        /*0070*/ 	.short	0x000d
        /*0072*/ 	.short	0x0050
        /*0074*/ 	.byte	0x00, 0xf0, 0x11, 0x00


	//----- nvinfo : EIATTR_KPARAM_INFO
	.align		4
.L_2871:
        /*0078*/ 	.byte	0x04, 0x17
        /*007a*/ 	.short	(.L_2873 - .L_2872)
.L_2872:
        /*007c*/ 	.word	0x00000000
        /*0080*/ 	.short	0x000c
        /*0082*/ 	.short	0x004c
        /*0084*/ 	.byte	0x00, 0xf0, 0x11, 0x00


	//----- nvinfo : EIATTR_KPARAM_INFO
	.align		4
.L_2873:
        /*0088*/ 	.byte	0x04, 0x17
        /*008a*/ 	.short	(.L_2875 - .L_2874)
.L_2874:
        /*008c*/ 	.word	0x00000000
        /*0090*/ 	.short	0x000b
        /*0092*/ 	.short	0x0048
        /*0094*/ 	.byte	0x00, 0xf0, 0x11, 0x00


	//----- nvinfo : EIATTR_KPARAM_INFO
	.align		4
.L_2875:
        /*0098*/ 	.byte	0x04, 0x17
        /*009a*/ 	.short	(.L_2877 - .L_2876)
.L_2876:
        /*009c*/ 	.word	0x00000000
        /*00a0*/ 	.short	0x000a
        /*00a2*/ 	.short	0x0040
        /*00a4*/ 	.byte	0x00, 0xf5, 0x21, 0x00


	//----- nvinfo : EIATTR_KPARAM_INFO
	.align		4
.L_2877:
        /*00a8*/ 	.byte	0x04, 0x17
        /*00aa*/ 	.short	(.L_2879 - .L_2878)
.L_2878:
        /*00ac*/ 	.word	0x00000000
        /*00b0*/ 	.short	0x0009
        /*00b2*/ 	.short	0x0038
        /*00b4*/ 	.byte	0x00, 0xf5, 0x21, 0x00


	//----- nvinfo : EIATTR_KPARAM_INFO
	.align		4
.L_2879:
        /*00b8*/ 	.byte	0x04, 0x17
        /*00ba*/ 	.short	(.L_2881 - .L_2880)
.L_2880:
        /*00bc*/ 	.word	0x00000000
        /*00c0*/ 	.short	0x0008
        /*00c2*/ 	.short	0x0034
        /*00c4*/ 	.byte	0x00, 0xf0, 0x11, 0x00


	//----- nvinfo : EIATTR_KPARAM_INFO
	.align		4
.L_2881:
        /*00c8*/ 	.byte	0x04, 0x17
        /*00ca*/ 	.short	(.L_2883 - .L_2882)
.L_2882:
        /*00cc*/ 	.word	0x00000000
        /*00d0*/ 	.short	0x0007
        /*00d2*/ 	.short	0x0030
        /*00d4*/ 	.byte	0x00, 0xf0, 0x11, 0x00


	//----- nvinfo : EIATTR_KPARAM_INFO
	.align		4
.L_2883:
        /*00d8*/ 	.byte	0x04, 0x17
        /*00da*/ 	.short	(.L_2885 - .L_2884)
.L_2884:
        /*00dc*/ 	.word	0x00000000
        /*00e0*/ 	.short	0x0006
        /*00e2*/ 	.short	0x002c
        /*00e4*/ 	.byte	0x00, 0xf0, 0x11, 0x00


	//----- nvinfo : EIATTR_KPARAM_INFO
	.align		4
.L_2885:
        /*00e8*/ 	.byte	0x04, 0x17
        /*00ea*/ 	.short	(.L_2887 - .L_2886)
.L_2886:
        /*00ec*/ 	.word	0x00000000
        /*00f0*/ 	.short	0x0005
        /*00f2*/ 	.short	0x0028
        /*00f4*/ 	.byte	0x00, 0xf0, 0x11, 0x00


	//----- nvinfo : EIATTR_KPARAM_INFO
	.align		4
.L_2887:
        /*00f8*/ 	.byte	0x04, 0x17
        /*00fa*/ 	.short	(.L_2889 - .L_2888)
.L_2888:
        /*00fc*/ 	.word	0x00000000
        /*0100*/ 	.short	0x0004
        /*0102*/ 	.short	0x0020
        /*0104*/ 	.byte	0x00, 0xf5, 0x21, 0x00


	//----- nvinfo : EIATTR_KPARAM_INFO
	.align		4
.L_2889:
        /*0108*/ 	.byte	0x04, 0x17
        /*010a*/ 	.short	(.L_2891 - .L_2890)
.L_2890:
        /*010c*/ 	.word	0x00000000
        /*0110*/ 	.short	0x0003
        /*0112*/ 	.short	0x0018
        /*0114*/ 	.byte	0x00, 0xf5, 0x21, 0x00


	//----- nvinfo : EIATTR_KPARAM_INFO
	.align		4
.L_2891:
        /*0118*/ 	.byte	0x04, 0x17
        /*011a*/ 	.short	(.L_2893 - .L_2892)
.L_2892:
        /*011c*/ 	.word	0x00000000
        /*0120*/ 	.short	0x0002
        /*0122*/ 	.short	0x0010
        /*0124*/ 	.byte	0x00, 0xf5, 0x21, 0x00


	//----- nvinfo : EIATTR_KPARAM_INFO
	.align		4
.L_2893:
        /*0128*/ 	.byte	0x04, 0x17
        /*012a*/ 	.short	(.L_2895 - .L_2894)
.L_2894:
        /*012c*/ 	.word	0x00000000
        /*0130*/ 	.short	0x0001
        /*0132*/ 	.short	0x0008
        /*0134*/ 	.byte	0x00, 0xf5, 0x21, 0x00


	//----- nvinfo : EIATTR_KPARAM_INFO
	.align		4
.L_2895:
        /*0138*/ 	.byte	0x04, 0x17
        /*013a*/ 	.short	(.L_2897 - .L_2896)
.L_2896:
        /*013c*/ 	.word	0x00000000
        /*0140*/ 	.short	0x0000
        /*0142*/ 	.short	0x0000
        /*0144*/ 	.byte	0x00, 0xf5, 0x21, 0x00


	//----- nvinfo : EIATTR_SPARSE_MMA_MASK
	.align		4
.L_2897:
        /*0148*/ 	.byte	0x03, 0x50
        /*014a*/ 	.short	0x0000


	//----- nvinfo : EIATTR_MAXREG_COUNT
	.align		4
        /*014c*/ 	.byte	0x03, 0x1b
        /*014e*/ 	.short	0x00ff


	//----- nvinfo : EIATTR_NUM_BARRIERS
	.align		4
        /*0150*/ 	.byte	0x02, 0x4c
        /*0152*/ 	.byte	0x01
	.zero		1


	//----- nvinfo : EIATTR_MERCURY_ISA_VERSION
	.align		4
        /*0154*/ 	.byte	0x03, 0x5f
        /*0156*/ 	.short	0x0101


	//----- nvinfo : EIATTR_VRC_CTA_INIT_COUNT
	.align		4
        /*0158*/ 	.byte	0x02, 0x4a
	.zero		1
	.zero		1


	//----- nvinfo : EIATTR_EXIT_INSTR_OFFSETS
	.align		4
        /*015c*/ 	.byte	0x04, 0x1c
        /*015e*/ 	.short	(.L_2899 - .L_2898)


	//   ....[0]....
.L_2898:
        /*0160*/ 	.word	0x00000080


	//   ....[1]....
        /*0164*/ 	.word	0x00000190


	//   ....[2]....
        /*0168*/ 	.word	0x00000e00


	//   ....[3]....
        /*016c*/ 	.word	0x00007a40


	//   ....[4]....
        /*0170*/ 	.word	0x00007ba0


	//   ....[5]....
        /*0174*/ 	.word	0x00007c30


	//   ....[6]....
        /*0178*/ 	.word	0x00007c70


	//----- nvinfo : EIATTR_CRS_STACK_SIZE
	.align		4
.L_2899:
        /*017c*/ 	.byte	0x04, 0x1e
        /*017e*/ 	.short	(.L_2901 - .L_2900)
.L_2900:
        /*0180*/ 	.word	0x00000000


	//----- nvinfo : EIATTR_CBANK_PARAM_SIZE
	.align		4
.L_2901:
        /*0184*/ 	.byte	0x03, 0x19
        /*0186*/ 	.short	0x0074


	//----- nvinfo : EIATTR_PARAM_CBANK
	.align		4
        /*0188*/ 	.byte	0x04, 0x0a
        /*018a*/ 	.short	(.L_2903 - .L_2902)
	.align		4
.L_2902:
        /*018c*/ 	.word	index@(.nv.constant0._Z23gemm_half_q_half_kernelILi2ELi40ELb1ELb1ELi64EEvPK6__halfPKjS4_S2_PS0_iiiiPKtS7_iiiiiibS2_i)
        /*0190*/ 	.short	0x0380
        /*0192*/ 	.short	0x0074


	//----- nvinfo : EIATTR_SW_WAR
	.align		4
.L_2903:
        /*0194*/ 	.byte	0x04, 0x36
        /*0196*/ 	.short	(.L_2905 - .L_2904)
.L_2904:
        /*0198*/ 	.word	0x00000008
.L_2905:


//--------------------- .nv.info._Z23gemm_half_q_half_kernelILi2ELi10ELb1ELb1ELi64EEvPK6__halfPKjS4_S2_PS0_iiiiPKtS7_iiiiiibS2_i --------------------------
	.section	.nv.info._Z23gemm_half_q_half_kernelILi2ELi10ELb1ELb1ELi64EEvPK6__halfPKjS4_S2_PS0_iiiiPKtS7_iiiiiibS2_i,"",@"SHT_CUDA_INFO"
	.sectionflags	@""
	.align	4


	//----- nvinfo : EIATTR_CUDA_API_VERSION
	.align		4
        /*0000*/ 	.byte	0x04, 0x37
        /*0002*/ 	.short	(.L_2907 - .L_2906)
.L_2906:
        /*0004*/ 	.word	0x00000082


	//----- nvinfo : EIATTR_KPARAM_INFO
	.align		4
.L_2907:
        /*0008*/ 	.byte	0x04, 0x17
        /*000a*/ 	.short	(.L_2909 - .L_2908)
.L_2908:
        /*000c*/ 	.word	0x00000000
        /*0010*/ 	.short	0x0013
        /*0012*/ 	.short	0x0070
        /*0014*/ 	.byte	0x00, 0xf0, 0x11, 0x00


	//----- nvinfo : EIATTR_KPARAM_INFO
	.align		4
.L_2909:
        /*0018*/ 	.byte	0x04, 0x17
        /*001a*/ 	.short	(.L_2911 - .L_2910)
.L_2910:
        /*001c*/ 	.word	0x00000000
        /*0020*/ 	.short	0x0012
        /*0022*/ 	.short	0x0068
        /*0024*/ 	.byte	0x00, 0xf5, 0x21, 0x00


	//----- nvinfo : EIATTR_KPARAM_INFO
	.align		4
.L_2911:
        /*0028*/ 	.byte	0x04, 0x17
        /*002a*/ 	.short	(.L_2913 - .L_2912)
.L_2912:
        /*002c*/ 	.word	0x00000000
        /*0030*/ 	.short	0x0011
        /*0032*/ 	.short	0x0060
        /*0034*/ 	.byte	0x00, 0xf0, 0x05, 0x00


	//----- nvinfo : EIATTR_KPARAM_INFO
	.align		4
.L_2913:
        /*0038*/ 	.byte	0x04, 0x17
        /*003a*/ 	.short	(.L_2915 - .L_2914)
.L_2914:
        /*003c*/ 	.word	0x00000000
        /*0040*/ 	.short	0x0010
        /*0042*/ 	.short	0x005c
        /*0044*/ 	.byte	0x00, 0xf0, 0x11, 0x00


	//----- nvinfo : EIATTR_KPARAM_INFO
	.align		4
.L_2915:
        /*0048*/ 	.byte	0x04, 0x17
        /*004a*/ 	.short	(.L_2917 - .L_2916)
.L_2916:
        /*004c*/ 	.word	0x00000000
        /*0050*/ 	.short	0x000f
        /*0052*/ 	.short	0x0058
        /*0054*/ 	.byte	0x00, 0xf0, 0x11, 0x00


	//----- nvinfo : EIATTR_KPARAM_INFO
	.align		4
.L_2917:
        /*0058*/ 	.byte	0x04, 0x17
        /*005a*/ 	.short	(.L_2919 - .L_2918)
.L_2918:
        /*005c*/ 	.word	0x00000000
        /*0060*/ 	.short	0x000e
        /*0062*/ 	.short	0x0054
        /*0064*/ 	.byte	0x00, 0xf0, 0x11, 0x00


	//----- nvinfo : EIATTR_KPARAM_INFO
	.align		4
.L_2919:
        /*0068*/ 	.byte	0x04, 0x17
        /*006a*/ 	.short	(.L_2921 - .L_2920)
.L_2920:
        /*006c*/ 	.word	0x00000000
        /*0070*/ 	.short	0x000d
        /*0072*/ 	.short	0x0050
        /*0074*/ 	.byte	0x00, 0xf0, 0x11, 0x00


	//----- nvinfo : EIATTR_KPARAM_INFO
	.align		4
.L_2921:
        /*0078*/ 	.byte	0x04, 0x17
        /*007a*/ 	.short	(.L_2923 - .L_2922)
.L_2922:
        /*007c*/ 	.word	0x00000000
        /*0080*/ 	.short	0x000c
        /*0082*/ 	.short	0x004c
        /*0084*/ 	.byte	0x00, 0xf0, 0x11, 0x00


	//----- nvinfo : EIATTR_KPARAM_INFO
	.align		4
.L_2923:
        /*0088*/ 	.byte	0x04, 0x17
        /*008a*/ 	.short	(.L_2925 - .L_2924)
.L_2924:
        /*008c*/ 	.word	0x00000000
        /*0090*/ 	.short	0x000b
        /*0092*/ 	.short	0x0048
        /*0094*/ 	.byte	0x00, 0xf0, 0x11, 0x00


	//----- nvinfo : EIATTR_KPARAM_INFO
	.align		4
.L_2925:
        /*0098*/ 	.byte	0x04, 0x17
        /*009a*/ 	.short	(.L_2927 - .L_2926)
.L_2926:
        /*009c*/ 	.word	0x00000000
        /*00a0*/ 	.short	0x000a
        /*00a2*/ 	.short	0x0040
        /*00a4*/ 	.byte	0x00, 0xf5, 0x21, 0x00


	//----- nvinfo : EIATTR_KPARAM_INFO
	.align		4
.L_2927:
        /*00a8*/ 	.byte	0x04, 0x17
        /*00aa*/ 	.short	(.L_2929 - .L_2928)
.L_2928:
        /*00ac*/ 	.word	0x00000000
        /*00b0*/ 	.short	0x0009
        /*00b2*/ 	.short	0x0038
        /*00b4*/ 	.byte	0x00, 0xf5, 0x21, 0x00


	//----- nvinfo : EIATTR_KPARAM_INFO
	.align		4
.L_2929:
        /*00b8*/ 	.byte	0x04, 0x17
        /*00ba*/ 	.short	(.L_2931 - .L_2930)
.L_2930:
        /*00bc*/ 	.word	0x00000000
        /*00c0*/ 	.short	0x0008
        /*00c2*/ 	.short	0x0034
        /*00c4*/ 	.byte	0x00, 0xf0, 0x11, 0x00


	//----- nvinfo : EIATTR_KPARAM_INFO
	.align		4
.L_2931:
        /*00c8*/ 	.byte	0x04, 0x17
        /*00ca*/ 	.short	(.L_2933 - .L_2932)
.L_2932:
        /*00cc*/ 	.word	0x00000000
        /*00d0*/ 	.short	0x0007
        /*00d2*/ 	.short	0x0030
        /*00d4*/ 	.byte	0x00, 0xf0, 0x11, 0x00


	//----- nvinfo : EIATTR_KPARAM_INFO
	.align		4
.L_2933:
        /*00d8*/ 	.byte	0x04, 0x17
        /*00da*/ 	.short	(.L_2935 - .L_2934)
.L_2934:
        /*00dc*/ 	.word	0x00000000
        /*00e0*/ 	.short	0x0006
        /*00e2*/ 	.short	0x002c
        /*00e4*/ 	.byte	0x00, 0xf0, 0x11, 0x00


	//----- nvinfo : EIATTR_KPARAM_INFO
	.align		4
.L_2935:
        /*00e8*/ 	.byte	0x04, 0x17
        /*00ea*/ 	.short	(.L_2937 - .L_2936)
.L_2936:
        /*00ec*/ 	.word	0x00000000
        /*00f0*/ 	.short	0x0005
        /*00f2*/ 	.short	0x0028
        /*00f4*/ 	.byte	0x00, 0xf0, 0x11, 0x00


	//----- nvinfo : EIATTR_KPARAM_INFO
	.align		4
.L_2937:
        /*00f8*/ 	.byte	0x04, 0x17
        /*00fa*/ 	.short	(.L_2939 - .L_2938)
.L_2938:
        /*00fc*/ 	.word	0x00000000
        /*0100*/ 	.short	0x0004
        /*0102*/ 	.short	0x0020
        /*0104*/ 	.byte	0x00, 0xf5, 0x21, 0x00


	//----- nvinfo : EIATTR_KPARAM_INFO
	.align		4
.L_2939:
        /*0108*/ 	.byte	0x04, 0x17
        /*010a*/ 	.short	(.L_2941 - .L_2940)
.L_2940:
        /*010c*/ 	.word	0x00000000
        /*0110*/ 	.short	0x0003
        /*0112*/ 	.short	0x0018
        /*0114*/ 	.byte	0x00, 0xf5, 0x21, 0x00


	//----- nvinfo : EIATTR_KPARAM_INFO
	.align		4
.L_2941:
        /*0118*/ 	.byte	0x04, 0x17
        /*011a*/ 	.short	(.L_2943 - .L_2942)
.L_2942:
        /*011c*/ 	.word	0x00000000
        /*0120*/ 	.short	0x0002
        /*0122*/ 	.short	0x0010
        /*0124*/ 	.byte	0x00, 0xf5, 0x21, 0x00


	//----- nvinfo : EIATTR_KPARAM_INFO
	.align		4
.L_2943:
        /*0128*/ 	.byte	0x04, 0x17
        /*012a*/ 	.short	(.L_2945 - .L_2944)
.L_2944:
        /*012c*/ 	.word	0x00000000
        /*0130*/ 	.short	0x0001
        /*0132*/ 	.short	0x0008
        /*0134*/ 	.byte	0x00, 0xf5, 0x21, 0x00


	//----- nvinfo : EIATTR_KPARAM_INFO
	.align		4
.L_2945:
        /*0138*/ 	.byte	0x04, 0x17
        /*013a*/ 	.short	(.L_2947 - .L_2946)
.L_2946:
        /*013c*/ 	.word	0x00000000
        /*0140*/ 	.short	0x0000
        /*0142*/ 	.short	0x0000
        /*0144*/ 	.byte	0x00, 0xf5, 0x21, 0x00


	//----- nvinfo : EIATTR_SPARSE_MMA_MASK
	.align		4
.L_2947:
        /*0148*/ 	.byte	0x03, 0x50
        /*014a*/ 	.short	0x0000


	//----- nvinfo : EIATTR_MAXREG_COUNT
	.align		4
        /*014c*/ 	.byte	0x03, 0x1b
        /*014e*/ 	.short	0x00ff


	//----- nvinfo : EIATTR_NUM_BARRIERS
	.align		4
        /*0150*/ 	.byte	0x02, 0x4c
        /*0152*/ 	.byte	0x01
	.zero		1


	//----- nvinfo : EIATTR_MERCURY_ISA_VERSION
	.align		4
        /*0154*/ 	.byte	0x03, 0x5f
        /*0156*/ 	.short	0x0101


	//----- nvinfo : EIATTR_VRC_CTA_INIT_COUNT
	.align		4
        /*0158*/ 	.byte	0x02, 0x4a
	.zero		1
	.zero		1


	//----- nvinfo : EIATTR_EXIT_INSTR_OFFSETS
	.align		4
        /*015c*/ 	.byte	0x04, 0x1c
        /*015e*/ 	.short	(.L_2949 - .L_2948)


	//   ....[0]....
.L_2948:
        /*0160*/ 	.word	0x00000080


	//   ....[1]....
        /*0164*/ 	.word	0x00000190


	//   ....[2]....
        /*0168*/ 	.word	0x00000e00


	//   ....[3]....
        /*016c*/ 	.word	0x00006950


	//   ....[4]....
        /*0170*/ 	.word	0x00006ab0


	//   ....[5]....
        /*0174*/ 	.word	0x00006b40


	//   ....[6]....
        /*0178*/ 	.word	0x00006b80


	//----- nvinfo : EIATTR_CRS_STACK_SIZE
	.align		4
.L_2949:
        /*017c*/ 	.byte	0x04, 0x1e
        /*017e*/ 	.short	(.L_2951 - .L_2950)
.L_2950:
        /*0180*/ 	.word	0x00000000


	//----- nvinfo : EIATTR_CBANK_PARAM_SIZE
	.align		4
.L_2951:
        /*0184*/ 	.byte	0x03, 0x19
        /*0186*/ 	.short	0x0074


	//----- nvinfo : EIATTR_PARAM_CBANK
	.align		4
        /*0188*/ 	.byte	0x04, 0x0a
        /*018a*/ 	.short	(.L_2953 - .L_2952)
	.align		4
.L_2952:
        /*018c*/ 	.word	index@(.nv.constant0._Z23gemm_half_q_half_kernelILi2ELi10ELb1ELb1ELi64EEvPK6__halfPKjS4_S2_PS0_iiiiPKtS7_iiiiiibS2_i)
        /*0190*/ 	.short	0x0380
        /*0192*/ 	.short	0x0074


	//----- nvinfo : EIATTR_SW_WAR
	.align		4
.L_2953:
        /*0194*/ 	.byte	0x04, 0x36
        /*0196*/ 	.short	(.L_2955 - .L_2954)
.L_2954:
        /*0198*/ 	.word	0x00000008
.L_2955:


//--------------------- .nv.info._Z23gemm_half_q_half_kernelILi2ELi172ELb1ELb1ELi64EEvPK6__halfPKjS4_S2_PS0_iiiiPKtS7_iiiiiibS2_i --------------------------
	.section	.nv.info._Z23gemm_half_q_half_kernelILi2ELi172ELb1ELb1ELi64EEvPK6__halfPKjS4_S2_PS0_iiiiPKtS7_iiiiiibS2_i,"",@"SHT_CUDA_INFO"
	.sectionflags	@""
	.align	4


	//----- nvinfo : EIATTR_CUDA_API_VERSION
	.align		4
        /*0000*/ 	.byte	0x04, 0x37
        /*0002*/ 	.short	(.L_2957 - .L_2956)
.L_2956:
        /*0004*/ 	.word	0x00000082


	//----- nvinfo : EIATTR_KPARAM_INFO
	.align		4
.L_2957:
        /*0008*/ 	.byte	0x04, 0x17
        /*000a*/ 	.short	(.L_2959 - .L_2958)
.L_2958:
        /*000c*/ 	.word	0x00000000
        /*0010*/ 	.short	0x0013
        /*0012*/ 	.short	0x0070
        /*0014*/ 	.byte	0x00, 0xf0, 0x11, 0x00


	//----- nvinfo : EIATTR_KPARAM_INFO
	.align		4
.L_2959:
        /*0018*/ 	.byte	0x04, 0x17
        /*001a*/ 	.short	(.L_2961 - .L_2960)
.L_2960:
        /*001c*/ 	.word	0x00000000
        /*0020*/ 	.short	0x0012
        /*0022*/ 	.short	0x0068
        /*0024*/ 	.byte	0x00, 0xf5, 0x21, 0x00


	//----- nvinfo : EIATTR_KPARAM_INFO
	.align		4
.L_2961:
        /*0028*/ 	.byte	0x04, 0x17
        /*002a*/ 	.short	(.L_2963 - .L_2962)
.L_2962:
        /*002c*/ 	.word	0x00000000
        /*0030*/ 	.short	0x0011
        /*0032*/ 	.short	0x0060
        /*0034*/ 	.byte	0x00, 0xf0, 0x05, 0x00


	//----- nvinfo : EIATTR_KPARAM_INFO
	.align		4
.L_2963:
        /*0038*/ 	.byte	0x04, 0x17
        /*003a*/ 	.short	(.L_2965 - .L_2964)
.L_2964:
        /*003c*/ 	.word	0x00000000
        /*0040*/ 	.short	0x0010
        /*0042*/ 	.short	0x005c
        /*0044*/ 	.byte	0x00, 0xf0, 0x11, 0x00


	//----- nvinfo : EIATTR_KPARAM_INFO
	.align		4
.L_2965:
        /*0048*/ 	.byte	0x04, 0x17
        /*004a*/ 	.short	(.L_2967 - .L_2966)
.L_2966:
        /*004c*/ 	.word	0x00000000
        /*0050*/ 	.short	0x000f
        /*0052*/ 	.short	0x0058
        /*0054*/ 	.byte	0x00, 0xf0, 0x11, 0x00


	//----- nvinfo : EIATTR_KPARAM_INFO
	.align		4
.L_2967:
        /*0058*/ 	.byte	0x04, 0x17
        /*005a*/ 	.short	(.L_2969 - .L_2968)
.L_2968:
        /*005c*/ 	.word	0x00000000
        /*0060*/ 	.short	0x000e
        /*0062*/ 	.short	0x0054
        /*0064*/ 	.byte	0x00, 0xf0, 0x11, 0x00


	//----- nvinfo : EIATTR_KPARAM_INFO
	.align		4
.L_2969:
        /*0068*/ 	.byte	0x04, 0x17
        /*006a*/ 	.short	(.L_2971 - .L_2970)
.L_2970:
        /*006c*/ 	.word	0x00000000
        /*0070*/ 	.short	0x000d
        /*0072*/ 	.short	0x0050
        /*0074*/ 	.byte	0x00, 0xf0, 0x11, 0x00


	//----- nvinfo : EIATTR_KPARAM_INFO
	.align		4
.L_2971:
        /*0078*/ 	.byte	0x04, 0x17
        /*007a*/ 	.short	(.L_2973 - .L_2972)
.L_2972:
        /*007c*/ 	.word	0x00000000
        /*0080*/ 	.short	0x000c
        /*0082*/ 	.short	0x004c
        /*0084*/ 	.byte	0x00, 0xf0, 0x11, 0x00


	//----- nvinfo : EIATTR_KPARAM_INFO
	.align		4
.L_2973:
        /*0088*/ 	.byte	0x04, 0x17
        /*008a*/ 	.short	(.L_2975 - .L_2974)
.L_2974:
        /*008c*/ 	.word	0x00000000
        /*0090*/ 	.short	0x000b
        /*0092*/ 	.short	0x0048
        /*0094*/ 	.byte	0x00, 0xf0, 0x11, 0x00


	//----- nvinfo : EIATTR_KPARAM_INFO
	.align		4
.L_2975:
        /*0098*/ 	.byte	0x04, 0x17
        /*009a*/ 	.short	(.L_2977 - .L_2976)
.L_2976:
        /*009c*/ 	.word	0x00000000
        /*00a0*/ 	.short	0x000a
        /*00a2*/ 	.short	0x0040
        /*00a4*/ 	.byte	0x00, 0xf5, 0x21, 0x00


	//----- nvinfo : EIATTR_KPARAM_INFO
	.align		4
.L_2977:
        /*00a8*/ 	.byte	0x04, 0x17
        /*00aa*/ 	.short	(.L_2979 - .L_2978)
.L_2978:
        /*00ac*/ 	.word	0x00000000
        /*00b0*/ 	.short	0x0009
        /*00b2*/ 	.short	0x0038
        /*00b4*/ 	.byte	0x00, 0xf5, 0x21, 0x00


	//----- nvinfo : EIATTR_KPARAM_INFO
	.align		4
.L_2979:
        /*00b8*/ 	.byte	0x04, 0x17
        /*00ba*/ 	.short	(.L_2981 - .L_2980)
.L_2980:
        /*00bc*/ 	.word	0x00000000
        /*00c0*/ 	.short	0x0008
        /*00c2*/ 	.short	0x0034
        /*00c4*/ 	.byte	0x00, 0xf0, 0x11, 0x00


	//----- nvinfo : EIATTR_KPARAM_INFO
	.align		4
.L_2981:
        /*00c8*/ 	.byte	0x04, 0x17
        /*00ca*/ 	.short	(.L_2983 - .L_2982)
.L_2982:
        /*00cc*/ 	.word	0x00000000
        /*00d0*/ 	.short	0x0007
        /*00d2*/ 	.short	0x0030
        /*00d4*/ 	.byte	0x00, 0xf0, 0x11, 0x00


	//----- nvinfo : EIATTR_KPARAM_INFO
	.align		4
.L_2983:
        /*00d8*/ 	.byte	0x04, 0x17
        /*00da*/ 	.short	(.L_2985 - .L_2984)
.L_2984:
        /*00dc*/ 	.word	0x00000000
        /*00e0*/ 	.short	0x0006
        /*00e2*/ 	.short	0x002c
        /*00e4*/ 	.byte	0x00, 0xf0, 0x11, 0x00


	//----- nvinfo : EIATTR_KPARAM_INFO
	.align		4
.L_2985:
        /*00e8*/ 	.byte	0x04, 0x17
        /*00ea*/ 	.short	(.L_2987 - .L_2986)
.L_2986:
        /*00ec*/ 	.word	0x00000000
        /*00f0*/ 	.short	0x0005
        /*00f2*/ 	.short	0x0028
        /*00f4*/ 	.byte	0x00, 0xf0, 0x11, 0x00


	//----- nvinfo : EIATTR_KPARAM_INFO
	.align		4
.L_2987:
        /*00f8*/ 	.byte	0x04, 0x17
        /*00fa*/ 	.short	(.L_2989 - .L_2988)
.L_2988:
        /*00fc*/ 	.word	0x00000000
        /*0100*/ 	.short	0x0004
        /*0102*/ 	.short	0x0020
        /*0104*/ 	.byte	0x00, 0xf5, 0x21, 0x00


	//----- nvinfo : EIATTR_KPARAM_INFO
	.align		4
.L_2989:
        /*0108*/ 	.byte	0x04, 0x17
        /*010a*/ 	.short	(.L_2991 - .L_2990)
.L_2990:
        /*010c*/ 	.word	0x00000000
        /*0110*/ 	.short	0x0003
        /*0112*/ 	.short	0x0018
        /*0114*/ 	.byte	0x00, 0xf5, 0x21, 0x00


	//----- nvinfo : EIATTR_KPARAM_INFO
	.align		4
.L_2991:
        /*0118*/ 	.byte	0x04, 0x17
        /*011a*/ 	.short	(.L_2993 - .L_2992)
.L_2992:
        /*011c*/ 	.word	0x00000000
        /*0120*/ 	.short	0x0002
        /*0122*/ 	.short	0x0010
        /*0124*/ 	.byte	0x00, 0xf5, 0x21, 0x00


	//----- nvinfo : EIATTR_KPARAM_INFO
	.align		4
.L_2993:
        /*0128*/ 	.byte	0x04, 0x17
        /*012a*/ 	.short	(.L_2995 - .L_2994)
.L_2994:
        /*012c*/ 	.word	0x00000000
        /*0130*/ 	.short	0x0001
        /*0132*/ 	.short	0x0008
        /*0134*/ 	.byte	0x00, 0xf5, 0x21, 0x00


	//----- nvinfo : EIATTR_KPARAM_INFO
	.align		4
.L_2995:
        /*0138*/ 	.byte	0x04, 0x17
        /*013a*/ 	.short	(.L_2997 - .L_2996)
.L_2996:
        /*013c*/ 	.word	0x00000000
        /*0140*/ 	.short	0x0000
        /*0142*/ 	.short	0x0000
        /*0144*/ 	.byte	0x00, 0xf5, 0x21, 0x00


	//----- nvinfo : EIATTR_SPARSE_MMA_MASK
	.align		4
.L_2997:
        /*0148*/ 	.byte	0x03, 0x50
        /*014a*/ 	.short	0x0000


	//----- nvinfo : EIATTR_MAXREG_COUNT
	.align		4
        /*014c*/ 	.byte	0x03, 0x1b
        /*014e*/ 	.short	0x00ff


	//----- nvinfo : EIATTR_NUM_BARRIERS
	.align		4
        /*0150*/ 	.byte	0x02, 0x4c
        /*0152*/ 	.byte	0x01
	.zero		1


	//----- nvinfo : EIATTR_MERCURY_ISA_VERSION
	.align		4
        /*0154*/ 	.byte	0x03, 0x5f
        /*0156*/ 	.short	0x0101


	//----- nvinfo : EIATTR_VRC_CTA_INIT_COUNT
	.align		4
        /*0158*/ 	.byte	0x02, 0x4a
	.zero		1
	.zero		1


	//----- nvinfo : EIATTR_EXIT_INSTR_OFFSETS
	.align		4
        /*015c*/ 	.byte	0x04, 0x1c
        /*015e*/ 	.short	(.L_2999 - .L_2998)


	//   ....[0]....
.L_2998:
        /*0160*/ 	.word	0x00000060


	//   ....[1]....
        /*0164*/ 	.word	0x00000140


	//   ....[2]....
        /*0168*/ 	.word	0x00000d80


	//   ....[3]....
        /*016c*/ 	.word	0x0000dce0


	//   ....[4]....
        /*0170*/ 	.word	0x0000de30


	//   ....[5]....
        /*0174*/ 	.word	0x0000dec0


	//   ....[6]....
        /*0178*/ 	.word	0x0000df00


	//----- nvinfo : EIATTR_CRS_STACK_SIZE
	.align		4
.L_2999:
        /*017c*/ 	.byte	0x04, 0x1e
        /*017e*/ 	.short	(.L_3001 - .L_3000)
.L_3000:
        /*0180*/ 	.word	0x00000000


	//----- nvinfo : EIATTR_CBANK_PARAM_SIZE
	.align		4
.L_3001:
        /*0184*/ 	.byte	0x03, 0x19
        /*0186*/ 	.short	0x0074


	//----- nvinfo : EIATTR_PARAM_CBANK
	.align		4
        /*0188*/ 	.byte	0x04, 0x0a
        /*018a*/ 	.short	(.L_3003 - .L_3002)
	.align		4
.L_3002:
        /*018c*/ 	.word	index@(.nv.constant0._Z23gemm_half_q_half_kernelILi2ELi172ELb1ELb1ELi64EEvPK6__halfPKjS4_S2_PS0_iiiiPKtS7_iiiiiibS2_i)
        /*0190*/ 	.short	0x0380
        /*0192*/ 	.short	0x0074


	//----- nvinfo : EIATTR_SW_WAR
	.align		4
.L_3003:
        /*0194*/ 	.byte	0x04, 0x36
        /*0196*/ 	.short	(.L_3005 - .L_3004)
.L_3004:
        /*0198*/ 	.word	0x00000008
.L_3005:


//--------------------- .nv.info._Z23gemm_half_q_half_kernelILi2ELi176ELb1ELb1ELi64EEvPK6__halfPKjS4_S2_PS0_iiiiPKtS7_iiiiiibS2_i --------------------------
	.section	.nv.info._Z23gemm_half_q_half_kernelILi2ELi176ELb1ELb1ELi64EEvPK6__halfPKjS4_S2_PS0_iiiiPKtS7_iiiiiibS2_i,"",@"SHT_CUDA_INFO"
	.sectionflags	@""
	.align	4


	//----- nvinfo : EIATTR_CUDA_API_VERSION
	.align		4
        /*0000*/ 	.byte	0x04, 0x37
        /*0002*/ 	.short	(.L_3007 - .L_3006)
.L_3006:
        /*0004*/ 	.word	0x00000082


	//----- nvinfo : EIATTR_KPARAM_INFO
	.align		4
.L_3007:
        /*0008*/ 	.byte	0x04, 0x17
        /*000a*/ 	.short	(.L_3009 - .L_3008)
.L_3008:
        /*000c*/ 	.word	0x00000000
        /*0010*/ 	.short	0x0013
        /*0012*/ 	.short	0x0070
        /*0014*/ 	.byte	0x00, 0xf0, 0x11, 0x00


	//----- nvinfo : EIATTR_KPARAM_INFO
	.align		4
.L_3009:
        /*0018*/ 	.byte	0x04, 0x17
        /*001a*/ 	.short	(.L_3011 - .L_3010)
.L_3010:
        /*001c*/ 	.word	0x00000000
        /*0020*/ 	.short	0x0012
        /*0022*/ 	.short	0x0068
        /*0024*/ 	.byte	0x00, 0xf5, 0x21, 0x00


	//----- nvinfo : EIATTR_KPARAM_INFO
	.align		4
.L_3011:
        /*0028*/ 	.byte	0x04, 0x17
        /*002a*/ 	.short	(.L_3013 - .L_3012)
.L_3012:
        /*002c*/ 	.word	0x00000000
        /*0030*/ 	.short	0x0011
        /*0032*/ 	.short	0x0060
        /*0034*/ 	.byte	0x00, 0xf0, 0x05, 0x00


	//----- nvinfo : EIATTR_KPARAM_INFO
	.align		4
.L_3013:
        /*0038*/ 	.byte	0x04, 0x17
        /*003a*/ 	.short	(.L_3015 - .L_3014)
.L_3014:
        /*003c*/ 	.word	0x00000000
        /*0040*/ 	.short	0x0010
        /*0042*/ 	.short	0x005c
        /*0044*/ 	.byte	0x00, 0xf0, 0x11, 0x00


	//----- nvinfo : EIATTR_KPARAM_INFO
	.align		4
.L_3015:
        /*0048*/ 	.byte	0x04, 0x17
        /*004a*/ 	.short	(.L_3017 - .L_3016)
.L_3016:
        /*004c*/ 	.word	0x00000000
        /*0050*/ 	.short	0x000f
        /*0052*/ 	.short	0x0058
        /*0054*/ 	.byte	0x00, 0xf0, 0x11, 0x00


	//----- nvinfo : EIATTR_KPARAM_INFO
	.align		4
.L_3017:
        /*0058*/ 	.byte	0x04, 0x17
        /*005a*/ 	.short	(.L_3019 - .L_3018)
.L_3018:
        /*005c*/ 	.word	0x00000000
        /*0060*/ 	.short	0x000e
        /*0062*/ 	.short	0x0054
        /*0064*/ 	.byte	0x00, 0xf0, 0x11, 0x00


	//----- nvinfo : EIATTR_KPARAM_INFO
	.align		4
.L_3019:
        /*0068*/ 	.byte	0x04, 0x17
        /*006a*/ 	.short	(.L_3021 - .L_3020)
.L_3020:
        /*006c*/ 	.word	0x00000000
        /*0070*/ 	.short	0x000d
        /*0072*/ 	.short	0x0050
        /*0074*/ 	.byte	0x00, 0xf0, 0x11, 0x00


	//----- nvinfo : EIATTR_KPARAM_INFO
	.align		4
.L_3021:
        /*0078*/ 	.byte	0x04, 0x17
        /*007a*/ 	.short	(.L_3023 - .L_3022)
.L_3022:
        /*007c*/ 	.word	0x00000000
        /*0080*/ 	.short	0x000c
        /*0082*/ 	.short	0x004c
        /*0084*/ 	.byte	0x00, 0xf0, 0x11, 0x00


	//----- nvinfo : EIATTR_KPARAM_INFO
	.align		4
.L_3023:
        /*0088*/ 	.byte	0x04, 0x17
        /*008a*/ 	.short	(.L_3025 - .L_3024)
.L_3024:
        /*008c*/ 	.word	0x00000000
        /*0090*/ 	.short	0x000b
        /*0092*/ 	.short	0x0048
        /*0094*/ 	.byte	0x00, 0xf0, 0x11, 0x00


	//----- nvinfo : EIATTR_KPARAM_INFO
	.align		4
.L_3025:
        /*0098*/ 	.byte	0x04, 0x17
        /*009a*/ 	.short	(.L_3027 - .L_3026)
.L_3026:
        /*009c*/ 	.word	0x00000000
        /*00a0*/ 	.short	0x000a
        /*00a2*/ 	.short	0x0040
        /*00a4*/ 	.byte	0x00, 0xf5, 0x21, 0x00


	//----- nvinfo : EIATTR_KPARAM_INFO
	.align		4
.L_3027:
        /*00a8*/ 	.byte	0x04, 0x17
        /*00aa*/ 	.short	(.L_3029 - .L_3028)
.L_3028:
        /*00ac*/ 	.word	0x00000000
        /*00b0*/ 	.short	0x0009
        /*00b2*/ 	.short	0x0038
        /*00b4*/ 	.byte	0x00, 0xf5, 0x21, 0x00


	//----- nvinfo : EIATTR_KPARAM_INFO
	.align		4
.L_3029:
        /*00b8*/ 	.byte	0x04, 0x17
        /*00ba*/ 	.short	(.L_3031 - .L_3030)
.L_3030:
        /*00bc*/ 	.word	0x00000000
        /*00c0*/ 	.short	0x0008
        /*00c2*/ 	.short	0x0034
        /*00c4*/ 	.byte	0x00, 0xf0, 0x11, 0x00


	//----- nvinfo : EIATTR_KPARAM_INFO
	.align		4
.L_3031:
        /*00c8*/ 	.byte	0x04, 0x17
        /*00ca*/ 	.short	(.L_3033 - .L_3032)
.L_3032:
        /*00cc*/ 	.word	0x00000000
        /*00d0*/ 	.short	0x0007
        /*00d2*/ 	.short	0x0030
        /*00d4*/ 	.byte	0x00, 0xf0, 0x11, 0x00


	//----- nvinfo : EIATTR_KPARAM_INFO
	.align		4
.L_3033:
        /*00d8*/ 	.byte	0x04, 0x17
        /*00da*/ 	.short	(.L_3035 - .L_3034)
.L_3034:
        /*00dc*/ 	.word	0x00000000
        /*00e0*/ 	.short	0x0006
        /*00e2*/ 	.short	0x002c
        /*00e4*/ 	.byte	0x00, 0xf0, 0x11, 0x00


	//----- nvinfo : EIATTR_KPARAM_INFO
	.align		4
.L_3035:
        /*00e8*/ 	.byte	0x04, 0x17
        /*00ea*/ 	.short	(.L_3037 - .L_3036)
.L_3036:
        /*00ec*/ 	.word	0x00000000
        /*00f0*/ 	.short	0x0005
        /*00f2*/ 	.short	0x0028
        /*00f4*/ 	.byte	0x00, 0xf0, 0x11, 0x00


	//----- nvinfo : EIATTR_KPARAM_INFO
	.align		4
.L_3037:
        /*00f8*/ 	.byte	0x04, 0x17
        /*00fa*/ 	.short	(.L_3039 - .L_3038)
.L_3038:
        /*00fc*/ 	.word	0x00000000
        /*0100*/ 	.short	0x0004
        /*0102*/ 	.short	0x0020
        /*0104*/ 	.byte	0x00, 0xf5, 0x21, 0x00


	//----- nvinfo : EIATTR_KPARAM_INFO
	.align		4
.L_3039:
        /*0108*/ 	.byte	0x04, 0x17
        /*010a*/ 	.short	(.L_3041 - .L_3040)
.L_3040:
        /*010c*/ 	.word	0x00000000
        /*0110*/ 	.short	0x0003
        /*0112*/ 	.short	0x0018
        /*0114*/ 	.byte	0x00, 0xf5, 0x21, 0x00


	//----- nvinfo : EIATTR_KPARAM_INFO
	.align		4
.L_3041:
        /*0118*/ 	.byte	0x04, 0x17
        /*011a*/ 	.short	(.L_3043 - .L_3042)
.L_3042:
        /*011c*/ 	.word	0x00000000
        /*0120*/ 	.short	0x0002
        /*0122*/ 	.short	0x0010
        /*0124*/ 	.byte	0x00, 0xf5, 0x21, 0x00


	//----- nvinfo : EIATTR_KPARAM_INFO
	.align		4
.L_3043:
        /*0128*/ 	.byte	0x04, 0x17
        /*012a*/ 	.short	(.L_3045 - .L_3044)
.L_3044:
        /*012c*/ 	.word	0x00000000
        /*0130*/ 	.short	0x0001
        /*0132*/ 	.short	0x0008
        /*0134*/ 	.byte	0x00, 0xf5, 0x21, 0x00


	//----- nvinfo : EIATTR_KPARAM_INFO
	.align		4
.L_3045:
        /*0138*/ 	.byte	0x04, 0x17
        /*013a*/ 	.short	(.L_3047 - .L_3046)
.L_3046:
        /*013c*/ 	.word	0x00000000
        /*0140*/ 	.short	0x0000
        /*0142*/ 	.short	0x0000
        /*0144*/ 	.byte	0x00, 0xf5, 0x21, 0x00


	//----- nvinfo : EIATTR_SPARSE_MMA_MASK
	.align		4
.L_3047:
        /*0148*/ 	.byte	0x03, 0x50
        /*014a*/ 	.short	0x0000


	//----- nvinfo : EIATTR_MAXREG_COUNT
	.align		4
        /*014c*/ 	.byte	0x03, 0x1b
        /*014e*/ 	.short	0x00ff


	//----- nvinfo : EIATTR_NUM_BARRIERS
	.align		4
        /*0150*/ 	.byte	0x02, 0x4c
        /*0152*/ 	.byte	0x01
	.zero		1


	//----- nvinfo : EIATTR_MERCURY_ISA_VERSION
	.align		4
        /*0154*/ 	.byte	0x03, 0x5f
        /*0156*/ 	.short	0x0101


	//----- nvinfo : EIATTR_VRC_CTA_INIT_COUNT
	.align		4
        /*0158*/ 	.byte	0x02, 0x4a
	.zero		1
	.zero		1


	//----- nvinfo : EIATTR_EXIT_INSTR_OFFSETS
	.align		4
        /*015c*/ 	.byte	0x04, 0x1c
        /*015e*/ 	.short	(.L_3049 - .L_3048)


	//   ....[0]....
.L_3048:
        /*0160*/ 	.word	0x00000060


	//   ....[1]....
        /*0164*/ 	.word	0x00000150


	//   ....[2]....
        /*0168*/ 	.word	0x00000db0


	//   ....[3]....
        /*016c*/ 	.word	0x0000a280


	//   ....[4]....
        /*0170*/ 	.word	0x0000a3d0


	//   ....[5]....
        /*0174*/ 	.word	0x0000a460


	//   ....[6]....
        /*0178*/ 	.word	0x0000a4a0


	//----- nvinfo : EIATTR_CRS_STACK_SIZE
	.align		4
.L_3049:
        /*017c*/ 	.byte	0x04, 0x1e
        /*017e*/ 	.short	(.L_3051 - .L_3050)
.L_3050:
        /*0180*/ 	.word	0x00000000


	//----- nvinfo : EIATTR_CBANK_PARAM_SIZE
	.align		4
.L_3051:
        /*0184*/ 	.byte	0x03, 0x19
        /*0186*/ 	.short	0x0074


	//----- nvinfo : EIATTR_PARAM_CBANK
	.align		4
        /*0188*/ 	.byte	0x04, 0x0a
        /*018a*/ 	.short	(.L_3053 - .L_3052)
	.align		4
.L_3052:
        /*018c*/ 	.word	index@(.nv.constant0._Z23gemm_half_q_half_kernelILi2ELi176ELb1ELb1ELi64EEvPK6__halfPKjS4_S2_PS0_iiiiPKtS7_iiiiiibS2_i)
        /*0190*/ 	.short	0x0380
        /*0192*/ 	.short	0x0074


	//----- nvinfo : EIATTR_SW_WAR
	.align		4
.L_3053:
        /*0194*/ 	.byte	0x04, 0x36
        /*0196*/ 	.short	(.L_3055 - .L_3054)
.L_3054:
        /*0198*/ 	.word	0x00000008
.L_3055:


//--------------------- .nv.info._Z23gemm_half_q_half_kernelILi2ELi152ELb1ELb1ELi64EEvPK6__halfPKjS4_S2_PS0_iiiiPKtS7_iiiiiibS2_i --------------------------
	.section	.nv.info._Z23gemm_half_q_half_kernelILi2ELi152ELb1ELb1ELi64EEvPK6__halfPKjS4_S2_PS0_iiiiPKtS7_iiiiiibS2_i,"",@"SHT_CUDA_INFO"
	.sectionflags	@""
	.align	4


	//----- nvinfo : EIATTR_CUDA_API_VERSION
	.align		4
        /*0000*/ 	.byte	0x04, 0x37
        /*0002*/ 	.short	(.L_3057 - .L_3056)
.L_3056:
        /*0004*/ 	.word	0x00000082


	//----- nvinfo : EIATTR_KPARAM_INFO
	.align		4
.L_3057:
        /*0008*/ 	.byte	0x04, 0x17
        /*000a*/ 	.short	(.L_3059 - .L_3058)
.L_3058:
        /*000c*/ 	.word	0x00000000
        /*0010*/ 	.short	0x0013
        /*0012*/ 	.short	0x0070
        /*0014*/ 	.byte	0x00, 0xf0, 0x11, 0x00


	//----- nvinfo : EIATTR_KPARAM_INFO
	.align		4
.L_3059:
        /*0018*/ 	.byte	0x04, 0x17
        /*001a*/ 	.short	(.L_3061 - .L_3060)
.L_3060:
        /*001c*/ 	.word	0x00000000
        /*0020*/ 	.short	0x0012
        /*0022*/ 	.short	0x0068
        /*0024*/ 	.byte	0x00, 0xf5, 0x21, 0x00


	//----- nvinfo : EIATTR_KPARAM_INFO
	.align		4
.L_3061:
        /*0028*/ 	.byte	0x04, 0x17
        /*002a*/ 	.short	(.L_3063 - .L_3062)
.L_3062:
        /*002c*/ 	.word	0x00000000
        /*0030*/ 	.short	0x0011
        /*0032*/ 	.short	0x0060
        /*0034*/ 	.byte	0x00, 0xf0, 0x05, 0x00


	//----- nvinfo : EIATTR_KPARAM_INFO
	.align		4
.L_3063:
        /*0038*/ 	.byte	0x04, 0x17
        /*003a*/ 	.short	(.L_3065 - .L_3064)
.L_3064:
        /*003c*/ 	.word	0x00000000
        /*0040*/ 	.short	0x0010
        /*0042*/ 	.short	0x005c
        /*0044*/ 	.byte	0x00, 0xf0, 0x11, 0x00


	//----- nvinfo : EIATTR_KPARAM_INFO
	.align		4
.L_3065:
        /*0048*/ 	.byte	0x04, 0x17
        /*004a*/ 	.short	(.L_3067 - .L_3066)
.L_3066:
        /*004c*/ 	.word	0x00000000
        /*0050*/ 	.short	0x000f
        /*0052*/ 	.short	0x0058
        /*0054*/ 	.byte	0x00, 0xf0, 0x11, 0x00


	//----- nvinfo : EIATTR_KPARAM_INFO
	.align		4
.L_3067:
        /*0058*/ 	.byte	0x04, 0x17
        /*005a*/ 	.short	(.L_3069 - .L_3068)
.L_3068:
        /*005c*/ 	.word	0x00000000
        /*0060*/ 	.short	0x000e
        /*0062*/ 	.short	0x0054
        /*0064*/ 	.byte	0x00, 0xf0, 0x11, 0x00


	//----- nvinfo : EIATTR_KPARAM_INFO
	.align		4
.L_3069:
        /*0068*/ 	.byte	0x04, 0x17
        /*006a*/ 	.short	(.L_3071 - .L_3070)
.L_3070:
        /*006c*/ 	.word	0x00000000
        /*0070*/ 	.short	0x000d
        /*0072*/ 	.short	0x0050
        /*0074*/ 	.byte	0x00, 0xf0, 0x11, 0x00


	//----- nvinfo : EIATTR_KPARAM_INFO
	.align		4
.L_3071:
        /*0078*/ 	.byte	0x04, 0x17
        /*007a*/ 	.short	(.L_3073 - .L_3072)
.L_3072:
        /*007c*/ 	.word	0x00000000
        /*0080*/ 	.short	0x000c
        /*0082*/ 	.short	0x004c
        /*0084*/ 	.byte	0x00, 0xf0, 0x11, 0x00


	//----- nvinfo : EIATTR_KPARAM_INFO
	.align		4
.L_3073:
        /*0088*/ 	.byte	0x04, 0x17
        /*008a*/ 	.short	(.L_3075 - .L_3074)
.L_3074:
        /*008c*/ 	.word	0x00000000
        /*0090*/ 	.short	0x000b
        /*0092*/ 	.short	0x0048
        /*0094*/ 	.byte	0x00, 0xf0, 0x11, 0x00


	//----- nvinfo : EIATTR_KPARAM_INFO
	.align		4
.L_3075:
        /*0098*/ 	.byte	0x04, 0x17
        /*009a*/ 	.short	(.L_3077 - .L_3076)
.L_3076:
        /*009c*/ 	.word	0x00000000
        /*00a0*/ 	.short	0x000a
        /*00a2*/ 	.short	0x0040
        /*00a4*/ 	.byte	0x00, 0xf5, 0x21, 0x00


	//----- nvinfo : EIATTR_KPARAM_INFO
	.align		4
.L_3077:
        /*00a8*/ 	.byte	0x04, 0x17
        /*00aa*/ 	.short	(.L_3079 - .L_3078)
.L_3078:
        /*00ac*/ 	.word	0x00000000
        /*00b0*/ 	.short	0x0009
        /*00b2*/ 	.short	0x0038
        /*00b4*/ 	.byte	0x00, 0xf5, 0x21, 0x00


	//----- nvinfo : EIATTR_KPARAM_INFO
	.align		4
.L_3079:
        /*00b8*/ 	.byte	0x04, 0x17
        /*00ba*/ 	.short	(.L_3081 - .L_3080)
.L_3080:
        /*00bc*/ 	.word	0x00000000
        /*00c0*/ 	.short	0x0008
        /*00c2*/ 	.short	0x0034
        /*00c4*/ 	.byte	0x00, 0xf0, 0x11, 0x00


	//----- nvinfo : EIATTR_KPARAM_INFO
	.align		4
.L_3081:
        /*00c8*/ 	.byte	0x04, 0x17
        /*00ca*/ 	.short	(.L_3083 - .L_3082)
.L_3082:
        /*00cc*/ 	.word	0x00000000
        /*00d0*/ 	.short	0x0007
        /*00d2*/ 	.short	0x0030
        /*00d4*/ 	.byte	0x00, 0xf0, 0x11, 0x00


	//----- nvinfo : EIATTR_KPARAM_INFO
	.align		4
.L_3083:
        /*00d8*/ 	.byte	0x04, 0x17
        /*00da*/ 	.short	(.L_3085 - .L_3084)
.L_3084:
        /*00dc*/ 	.word	0x00000000
        /*00e0*/ 	.short	0x0006
        /*00e2*/ 	.short	0x002c
        /*00e4*/ 	.byte	0x00, 0xf0, 0x11, 0x00


	//----- nvinfo : EIATTR_KPARAM_INFO
	.align		4
.L_3085:
        /*00e8*/ 	.byte	0x04, 0x17
        /*00ea*/ 	.short	(.L_3087 - .L_3086)
.L_3086:
        /*00ec*/ 	.word	0x00000000
        /*00f0*/ 	.short	0x0005
        /*00f2*/ 	.short	0x0028
        /*00f4*/ 	.byte	0x00, 0xf0, 0x11, 0x00


	//----- nvinfo : EIATTR_KPARAM_INFO
	.align		4
.L_3087:
        /*00f8*/ 	.byte	0x04, 0x17
        /*00fa*/ 	.short	(.L_3089 - .L_3088)
.L_3088:
        /*00fc*/ 	.word	0x00000000
        /*0100*/ 	.short	0x0004
        /*0102*/ 	.short	0x0020
        /*0104*/ 	.byte	0x00, 0xf5, 0x21, 0x00


	//----- nvinfo : EIATTR_KPARAM_INFO
	.align		4
.L_3089:
        /*0108*/ 	.byte	0x04, 0x17
        /*010a*/ 	.short	(.L_3091 - .L_3090)
.L_3090:
        /*010c*/ 	.word	0x00000000
        /*0110*/ 	.short	0x0003
        /*0112*/ 	.short	0x0018
        /*0114*/ 	.byte	0x00, 0xf5, 0x21, 0x00


	//----- nvinfo : EIATTR_KPARAM_INFO
	.align		4
.L_3091:
        /*0118*/ 	.byte	0x04, 0x17
        /*011a*/ 	.short	(.L_3093 - .L_3092)
.L_3092:
        /*011c*/ 	.word	0x00000000
        /*0120*/ 	.short	0x0002
        /*0122*/ 	.short	0x0010
        /*0124*/ 	.byte	0x00, 0xf5, 0x21, 0x00


	//----- nvinfo : EIATTR_KPARAM_INFO
	.align		4
.L_3093:
        /*0128*/ 	.byte	0x04, 0x17
        /*012a*/ 	.short	(.L_3095 - .L_3094)
.L_3094:
        /*012c*/ 	.word	0x00000000
        /*0130*/ 	.short	0x0001
        /*0132*/ 	.short	0x0008
        /*0134*/ 	.byte	0x00, 0xf5, 0x21, 0x00


	//----- nvinfo : EIATTR_KPARAM_INFO
	.align		4
.L_3095:
        /*0138*/ 	.byte	0x04, 0x17
        /*013a*/ 	.short	(.L_3097 - .L_3096)
.L_3096:
        /*013c*/ 	.word	0x00000000
        /*0140*/ 	.short	0x0000
        /*0142*/ 	.short	0x0000
        /*0144*/ 	.byte	0x00, 0xf5, 0x21, 0x00


	//----- nvinfo : EIATTR_SPARSE_MMA_MASK
	.align		4
.L_3097:
        /*0148*/ 	.byte	0x03, 0x50
        /*014a*/ 	.short	0x0000


	//----- nvinfo : EIATTR_MAXREG_COUNT
	.align		4
        /*014c*/ 	.byte	0x03, 0x1b
        /*014e*/ 	.short	0x00ff


	//----- nvinfo : EIATTR_NUM_BARRIERS
	.align		4
        /*0150*/ 	.byte	0x02, 0x4c
        /*0152*/ 	.byte	0x01
	.zero		1


	//----- nvinfo : EIATTR_MERCURY_ISA_VERSION
	.align		4
        /*0154*/ 	.byte	0x03, 0x5f
        /*0156*/ 	.short	0x0101


	//----- nvinfo : EIATTR_VRC_CTA_INIT_COUNT
	.align		4
        /*0158*/ 	.byte	0x02, 0x4a
	.zero		1
	.zero		1


	//----- nvinfo : EIATTR_EXIT_INSTR_OFFSETS
	.align		4
        /*015c*/ 	.byte	0x04, 0x1c
        /*015e*/ 	.short	(.L_3099 - .L_3098)


	//   ....[0]....
.L_3098:
        /*0160*/ 	.word	0x00000060


	//   ....[1]....
        /*0164*/ 	.word	0x00000140


	//   ....[2]....
        /*0168*/ 	.word	0x00000d80


	//   ....[3]....
        /*016c*/ 	.word	0x0000c080


	//   ....[4]....
        /*0170*/ 	.word	0x0000c1d0


	//   ....[5]....
        /*0174*/ 	.word	0x0000c260


	//   ....[6]....
        /*0178*/ 	.word	0x0000c2a0


	//----- nvinfo : EIATTR_CRS_STACK_SIZE
	.align		4
.L_3099:
        /*017c*/ 	.byte	0x04, 0x1e
        /*017e*/ 	.short	(.L_3101 - .L_3100)
.L_3100:
        /*0180*/ 	.word	0x00000000


	//----- nvinfo : EIATTR_CBANK_PARAM_SIZE
	.align		4
.L_3101:
        /*0184*/ 	.byte	0x03, 0x19
        /*0186*/ 	.short	0x0074


	//----- nvinfo : EIATTR_PARAM_CBANK
	.align		4
        /*0188*/ 	.byte	0x04, 0x0a
        /*018a*/ 	.short	(.L_3103 - .L_3102)
	.align		4
.L_3102:
        /*018c*/ 	.word	index@(.nv.constant0._Z23gemm_half_q_half_kernelILi2ELi152ELb1ELb1ELi64EEvPK6__halfPKjS4_S2_PS0_iiiiPKtS7_iiiiiibS2_i)
        /*0190*/ 	.short	0x0380
        /*0192*/ 	.short	0x0074


	//----- nvinfo : EIATTR_SW_WAR
	.align		4
.L_3103:
        /*0194*/ 	.byte	0x04, 0x36
        /*0196*/ 	.short	(.L_3105 - .L_3104)
.L_3104:
        /*0198*/ 	.word	0x00000008
.L_3105:


//--------------------- .nv.info._Z23gemm_half_q_half_kernelILi2ELi140ELb1ELb1ELi64EEvPK6__halfPKjS4_S2_PS0_iiiiPKtS7_iiiiiibS2_i --------------------------
	.section	.nv.info._Z23gemm_half_q_half_kernelILi2ELi140ELb1ELb1ELi64EEvPK6__halfPKjS4_S2_PS0_iiiiPKtS7_iiiiiibS2_i,"",@"SHT_CUDA_INFO"
	.sectionflags	@""
	.align	4


	//----- nvinfo : EIATTR_CUDA_API_VERSION
	.align		4
        /*0000*/ 	.byte	0x04, 0x37
        /*0002*/ 	.short	(.L_3107 - .L_3106)
.L_3106:
        /*0004*/ 	.word	0x00000082


	//----- nvinfo : EIATTR_KPARAM_INFO
	.align		4
.L_3107:
        /*0008*/ 	.byte	0x04, 0x17
        /*000a*/ 	.short	(.L_3109 - .L_3108)
.L_3108:
        /*000c*/ 	.word	0x00000000
        /*0010*/ 	.short	0x0013
        /*0012*/ 	.short	0x0070
        /*0014*/ 	.byte	0x00, 0xf0, 0x11, 0x00


	//----- nvinfo : EIATTR_KPARAM_INFO
	.align		4
.L_3109:
        /*0018*/ 	.byte	0x04, 0x17
        /*001a*/ 	.short	(.L_3111 - .L_3110)
.L_3110:
        /*001c*/ 	.word	0x00000000
        /*0020*/ 	.short	0x0012
        /*0022*/ 	.short	0x0068
        /*0024*/ 	.byte	0x00, 0xf5, 0x21, 0x00


	//----- nvinfo : EIATTR_KPARAM_INFO
	.align		4
.L_3111:
        /*0028*/ 	.byte	0x04, 0x17
        /*002a*/ 	.short	(.L_3113 - .L_3112)
.L_3112:
        /*002c*/ 	.word	0x00000000
        /*0030*/ 	.short	0x0011
        /*0032*/ 	.short	0x0060
        /*0034*/ 	.byte	0x00, 0xf0, 0x05, 0x00


	//----- nvinfo : EIATTR_KPARAM_INFO
	.align		4
.L_3113:
        /*0038*/ 	.byte	0x04, 0x17
        /*003a*/ 	.short	(.L_3115 - .L_3114)
.L_3114:
        /*003c*/ 	.word	0x00000000
        /*0040*/ 	.short	0x0010
        /*0042*/ 	.short	0x005c
        /*0044*/ 	.byte	0x00, 0xf0, 0x11, 0x00


	//----- nvinfo : EIATTR_KPARAM_INFO
	.align		4
.L_3115:
        /*0048*/ 	.byte	0x04, 0x17
        /*004a*/ 	.short	(.L_3117 - .L_3116)
.L_3116:
        /*004c*/ 	.word	0x00000000
        /*0050*/ 	.short	0x000f
        /*0052*/ 	.short	0x0058
        /*0054*/ 	.byte	0x00, 0xf0, 0x11, 0x00


	//----- nvinfo : EIATTR_KPARAM_INFO
	.align		4
.L_3117:
        /*0058*/ 	.byte	0x04, 0x17
        /*005a*/ 	.short	(.L_3119 - .L_3118)
.L_3118:
        /*005c*/ 	.word	0x00000000
        /*0060*/ 	.short	0x000e
        /*0062*/ 	.short	0x0054
        /*0064*/ 	.byte	0x00, 0xf0, 0x11, 0x00


	//----- nvinfo : EIATTR_KPARAM_INFO
	.align		4
.L_3119:
        /*0068*/ 	.byte	0x04, 0x17
        /*006a*/ 	.short	(.L_3121 - .L_3120)
.L_3120:
        /*006c*/ 	.word	0x00000000
        /*0070*/ 	.short	0x000d
        /*0072*/ 	.short	0x0050
        /*0074*/ 	.byte	0x00, 0xf0, 0x11, 0x00


	//----- nvinfo : EIATTR_KPARAM_INFO
	.align		4
.L_3121:
        /*0078*/ 	.byte	0x04, 0x17
        /*007a*/ 	.short	(.L_3123 - .L_3122)
.L_3122:
        /*007c*/ 	.word	0x00000000
        /*0080*/ 	.short	0x000c
        /*0082*/ 	.short	0x004c
        /*0084*/ 	.byte	0x00, 0xf0, 0x11, 0x00


	//----- nvinfo : EIATTR_KPARAM_INFO
	.align		4
.L_3123:
        /*0088*/ 	.byte	0x04, 0x17
        /*008a*/ 	.short	(.L_3125 - .L_3124)
.L_3124:
        /*008c*/ 	.word	0x00000000
        /*0090*/ 	.short	0x000b
        /*0092*/ 	.short	0x0048
        /*0094*/ 	.byte	0x00, 0xf0, 0x11, 0x00


	//----- nvinfo : EIATTR_KPARAM_INFO
	.align		4
.L_3125:
        /*0098*/ 	.byte	0x04, 0x17
        /*009a*/ 	.short	(.L_3127 - .L_3126)
.L_3126:
        /*009c*/ 	.word	0x00000000
        /*00a0*/ 	.short	0x000a
        /*00a2*/ 	.short	0x0040
        /*00a4*/ 	.byte	0x00, 0xf5, 0x21, 0x00


	//----- nvinfo : EIATTR_KPARAM_INFO
	.align		4
.L_3127:
        /*00a8*/ 	.byte	0x04, 0x17
        /*00aa*/ 	.short	(.L_3129 - .L_3128)
.L_3128:
        /*00ac*/ 	.word	0x00000000
        /*00b0*/ 	.short	0x0009
        /*00b2*/ 	.short	0x0038
        /*00b4*/ 	.byte	0x00, 0xf5, 0x21, 0x00


	//----- nvinfo : EIATTR_KPARAM_INFO
	.align		4
.L_3129:
        /*00b8*/ 	.byte	0x04, 0x17
        /*00ba*/ 	.short	(.L_3131 - .L_3130)
.L_3130:
        /*00bc*/ 	.word	0x00000000
        /*00c0*/ 	.short	0x0008
        /*00c2*/ 	.short	0x0034
        /*00c4*/ 	.byte	0x00, 0xf0, 0x11, 0x00


	//----- nvinfo : EIATTR_KPARAM_INFO
	.align		4
.L_3131:
        /*00c8*/ 	.byte	0x04, 0x17
        /*00ca*/ 	.short	(.L_3133 - .L_3132)
.L_3132:
        /*00cc*/ 	.word	0x00000000
        /*00d0*/ 	.short	0x0007
        /*00d2*/ 	.short	0x0030
        /*00d4*/ 	.byte	0x00, 0xf0, 0x11, 0x00


	//----- nvinfo : EIATTR_KPARAM_INFO
	.align		4
.L_3133:
        /*00d8*/ 	.byte	0x04, 0x17
        /*00da*/ 	.short	(.L_3135 - .L_3134)
.L_3134:
        /*00dc*/ 	.word	0x00000000
        /*00e0*/ 	.short	0x0006
        /*00e2*/ 	.short	0x002c
        /*00e4*/ 	.byte	0x00, 0xf0, 0x11, 0x00


	//----- nvinfo : EIATTR_KPARAM_INFO
	.align		4
.L_3135:
        /*00e8*/ 	.byte	0x04, 0x17
        /*00ea*/ 	.short	(.L_3137 - .L_3136)
.L_3136:
        /*00ec*/ 	.word	0x00000000
        /*00f0*/ 	.short	0x0005
        /*00f2*/ 	.short	0x0028
        /*00f4*/ 	.byte	0x00, 0xf0, 0x11, 0x00


	//----- nvinfo : EIATTR_KPARAM_INFO
	.align		4
.L_3137:
        /*00f8*/ 	.byte	0x04, 0x17
        /*00fa*/ 	.short	(.L_3139 - .L_3138)
.L_3138:
        /*00fc*/ 	.word	0x00000000
        /*0100*/ 	.short	0x0004
        /*0102*/ 	.short	0x0020
        /*0104*/ 	.byte	0x00, 0xf5, 0x21, 0x00


	//----- nvinfo : EIATTR_KPARAM_INFO
	.align		4
.L_3139:
        /*0108*/ 	.byte	0x04, 0x17
        /*010a*/ 	.short	(.L_3141 - .L_3140)
.L_3140:
        /*010c*/ 	.word	0x00000000
        /*0110*/ 	.short	0x0003
        /*0112*/ 	.short	0x0018
        /*0114*/ 	.byte	0x00, 0xf5, 0x21, 0x00


	//----- nvinfo : EIATTR_KPARAM_INFO
	.align		4
.L_3141:
        /*0118*/ 	.byte	0x04, 0x17
        /*011a*/ 	.short	(.L_3143 - .L_3142)
.L_3142:
        /*011c*/ 	.word	0x00000000
        /*0120*/ 	.short	0x0002
        /*0122*/ 	.short	0x0010
        /*0124*/ 	.byte	0x00, 0xf5, 0x21, 0x00


	//----- nvinfo : EIATTR_KPARAM_INFO
	.align		4
.L_3143:
        /*0128*/ 	.byte	0x04, 0x17
        /*012a*/ 	.short	(.L_3145 - .L_3144)
.L_3144:
        /*012c*/ 	.word	0x00000000
        /*0130*/ 	.short	0x0001
        /*0132*/ 	.short	0x0008
        /*0134*/ 	.byte	0x00, 0xf5, 0x21, 0x00


	//----- nvinfo : EIATTR_KPARAM_INFO
	.align		4
.L_3145:
        /*0138*/ 	.byte	0x04, 0x17
        /*013a*/ 	.short	(.L_3147 - .L_3146)
.L_3146:
        /*013c*/ 	.word	0x00000000
        /*0140*/ 	.short	0x0000
        /*0142*/ 	.short	0x0000
        /*0144*/ 	.byte	0x00, 0xf5, 0x21, 0x00


	//----- nvinfo : EIATTR_SPARSE_MMA_MASK
	.align		4
.L_3147:
        /*0148*/ 	.byte	0x03, 0x50
        /*014a*/ 	.short	0x0000


	//----- nvinfo : EIATTR_MAXREG_COUNT
	.align		4
        /*014c*/ 	.byte	0x03, 0x1b
        /*014e*/ 	.short	0x00ff


	//----- nvinfo : EIATTR_NUM_BARRIERS
	.align		4
        /*0150*/ 	.byte	0x02, 0x4c
        /*0152*/ 	.byte	0x01
	.zero		1


	//----- nvinfo : EIATTR_MERCURY_ISA_VERSION
	.align		4
        /*0154*/ 	.byte	0x03, 0x5f
        /*0156*/ 	.short	0x0101


	//----- nvinfo : EIATTR_VRC_CTA_INIT_COUNT
	.align		4
        /*0158*/ 	.byte	0x02, 0x4a
	.zero		1
	.zero		1


	//----- nvinfo : EIATTR_EXIT_INSTR_OFFSETS
	.align		4
        /*015c*/ 	.byte	0x04, 0x1c
        /*015e*/ 	.short	(.L_3149 - .L_3148)


	//   ....[0]....
.L_3148:
        /*0160*/ 	.word	0x00000060


	//   ....[1]....
        /*0164*/ 	.word	0x00000140


	//   ....[2]....
        /*0168*/ 	.word	0x00000d80


	//   ....[3]....
        /*016c*/ 	.word	0x0000beb0


	//   ....[4]....
        /*0170*/ 	.word	0x0000c000


	//   ....[5]....
        /*0174*/ 	.word	0x0000c090


	//   ....[6]....
        /*0178*/ 	.word	0x0000c0d0


	//----- nvinfo : EIATTR_CRS_STACK_SIZE
	.align		4
.L_3149:
        /*017c*/ 	.byte	0x04, 0x1e
        /*017e*/ 	.short	(.L_3151 - .L_3150)
.L_3150:
        /*0180*/ 	.word	0x00000000


	//----- nvinfo : EIATTR_CBANK_PARAM_SIZE
	.align		4
.L_3151:
        /*0184*/ 	.byte	0x03, 0x19
        /*0186*/ 	.short	0x0074


	//----- nvinfo : EIATTR_PARAM_CBANK
	.align		4
        /*0188*/ 	.byte	0x04, 0x0a
        /*018a*/ 	.short	(.L_3153 - .L_3152)
	.align		4
.L_3152:
        /*018c*/ 	.word	index@(.nv.constant0._Z23gemm_half_q_half_kernelILi2ELi140ELb1ELb1ELi64EEvPK6__halfPKjS4_S2_PS0_iiiiPKtS7_iiiiiibS2_i)
        /*0190*/ 	.short	0x0380
        /*0192*/ 	.short	0x0074


	//----- nvinfo : EIATTR_SW_WAR
	.align		4
.L_3153:
        /*0194*/ 	.byte	0x04, 0x36
        /*0196*/ 	.short	(.L_3155 - .L_3154)
.L_3154:
        /*0198*/ 	.word	0x00000008
.L_3155:


//--------------------- .nv.info._Z23gemm_half_q_half_kernelILi2ELi20ELb1ELb1ELi64EEvPK6__halfPKjS4_S2_PS0_iiiiPKtS7_iiiiiibS2_i --------------------------
	.section	.nv.info._Z23gemm_half_q_half_kernelILi2ELi20ELb1ELb1ELi64EEvPK6__halfPKjS4_S2_PS0_iiiiPKtS7_iiiiiibS2_i,"",@"SHT_CUDA_INFO"
	.sectionflags	@""
	.align	4


	//----- nvinfo : EIATTR_CUDA_API_VERSION
	.align		4
        /*0000*/ 	.byte	0x04, 0x37
        /*0002*/ 	.short	(.L_3157 - .L_3156)
.L_3156:
        /*0004*/ 	.word	0x00000082


	//----- nvinfo : EIATTR_KPARAM_INFO
	.align		4
.L_3157:
        /*0008*/ 	.byte	0x04, 0x17
        /*000a*/ 	.short	(.L_3159 - .L_3158)
.L_3158:
        /*000c*/ 	.word	0x00000000
        /*0010*/ 	.short	0x0013
        /*0012*/ 	.short	0x0070
        /*0014*/ 	.byte	0x00, 0xf0, 0x11, 0x00


	//----- nvinfo : EIATTR_KPARAM_INFO
	.align		4
.L_3159:
        /*0018*/ 	.byte	0x04, 0x17
        /*001a*/ 	.short	(.L_3161 - .L_3160)
.L_3160:
        /*001c*/ 	.word	0x00000000
        /*0020*/ 	.short	0x0012
        /*0022*/ 	.short	0x0068
        /*0024*/ 	.byte	0x00, 0xf5, 0x21, 0x00


	//----- nvinfo : EIATTR_KPARAM_INFO
	.align		4
.L_3161:
        /*0028*/ 	.byte	0x04, 0x17
        /*002a*/ 	.short	(.L_3163 - .L_3162)
.L_3162:
        /*002c*/ 	.word	0x00000000
        /*0030*/ 	.short	0x0011
        /*0032*/ 	.short	0x0060
        /*0034*/ 	.byte	0x00, 0xf0, 0x05, 0x00


	//----- nvinfo : EIATTR_KPARAM_INFO
	.align		4
.L_3163:
        /*0038*/ 	.byte	0x04, 0x17
        /*003a*/ 	.short	(.L_3165 - .L_3164)
.L_3164:
        /*003c*/ 	.word	0x00000000
        /*0040*/ 	.short	0x0010
        /*0042*/ 	.short	0x005c
        /*0044*/ 	.byte	0x00, 0xf0, 0x11, 0x00


	//----- nvinfo : EIATTR_KPARAM_INFO
	.align		4
.L_3165:
        /*0048*/ 	.byte	0x04, 0x17
        /*004a*/ 	.short	(.L_3167 - .L_3166)
.L_3166:
        /*004c*/ 	.word	0x00000000
        /*0050*/ 	.short	0x000f
        /*0052*/ 	.short	0x0058
        /*0054*/ 	.byte	0x00, 0xf0, 0x11, 0x00


	//----- nvinfo : EIATTR_KPARAM_INFO
	.align		4
.L_3167:
        /*0058*/ 	.byte	0x04, 0x17
        /*005a*/ 	.short	(.L_3169 - .L_3168)
.L_3168:
        /*005c*/ 	.word	0x00000000
        /*0060*/ 	.short	0x000e
        /*0062*/ 	.short	0x0054
        /*0064*/ 	.byte	0x00, 0xf0, 0x11, 0x00


	//----- nvinfo : EIATTR_KPARAM_INFO
	.align		4
.L_3169:
        /*0068*/ 	.byte	0x04, 0x17
        /*006a*/ 	.short	(.L_3171 - .L_3170)
.L_3170:
        /*006c*/ 	.word	0x00000000
        /*0070*/ 	.short	0x000d
        /*0072*/ 	.short	0x0050
        /*0074*/ 	.byte	0x00, 0xf0, 0x11, 0x00


	//----- nvinfo : EIATTR_KPARAM_INFO
	.align		4
.L_3171:
        /*0078*/ 	.byte	0x04, 0x17
        /*007a*/ 	.short	(.L_3173 - .L_3172)
.L_3172:
        /*007c*/ 	.word	0x00000000
        /*0080*/ 	.short	0x000c
        /*0082*/ 	.short	0x004c
        /*0084*/ 	.byte	0x00, 0xf0, 0x11, 0x00


	//----- nvinfo : EIATTR_KPARAM_INFO
	.align		4
.L_3173:
        /*0088*/ 	.byte	0x04, 0x17
        /*008a*/ 	.short	(.L_3175 - .L_3174)
.L_3174:
        /*008c*/ 	.word	0x00000000
        /*0090*/ 	.short	0x000b
        /*0092*/ 	.short	0x0048
        /*0094*/ 	.byte	0x00, 0xf0, 0x11, 0x00


	//----- nvinfo : EIATTR_KPARAM_INFO
	.align		4
.L_3175:
        /*0098*/ 	.byte	0x04, 0x17
        /*009a*/ 	.short	(.L_3177 - .L_3176)
.L_3176:
        /*009c*/ 	.word	0x00000000
        /*00a0*/ 	.short	0x000a
        /*00a2*/ 	.short	0x0040
        /*00a4*/ 	.byte	0x00, 0xf5, 0x21, 0x00


	//----- nvinfo : EIATTR_KPARAM_INFO
	.align		4
.L_3177:
        /*00a8*/ 	.byte	0x04, 0x17
        /*00aa*/ 	.short	(.L_3179 - .L_3178)
.L_3178:
        /*00ac*/ 	.word	0x00000000
        /*00b0*/ 	.short	0x0009
        /*00b2*/ 	.short	0x0038
        /*00b4*/ 	.byte	0x00, 0xf5, 0x21, 0x00


	//----- nvinfo : EIATTR_KPARAM_INFO
	.align		4
.L_3179:
        /*00b8*/ 	.byte	0x04, 0x17
        /*00ba*/ 	.short	(.L_3181 - .L_3180)
.L_3180:
        /*00bc*/ 	.word	0x00000000
        /*00c0*/ 	.short	0x0008
        /*00c2*/ 	.short	0x0034
        /*00c4*/ 	.byte	0x00, 0xf0, 0x11, 0x00


	//----- nvinfo : EIATTR_KPARAM_INFO
	.align		4
.L_3181:
        /*00c8*/ 	.byte	0x04, 0x17
        /*00ca*/ 	.short	(.L_3183 - .L_3182)
.L_3182:
        /*00cc*/ 	.word	0x00000000
        /*00d0*/ 	.short	0x0007
        /*00d2*/ 	.short	0x0030
        /*00d4*/ 	.byte	0x00, 0xf0, 0x11, 0x00


	//----- nvinfo : EIATTR_KPARAM_INFO
	.align		4
.L_3183:
        /*00d8*/ 	.byte	0x04, 0x17
        /*00da*/ 	.short	(.L_3185 - .L_3184)
.L_3184:
        /*00dc*/ 	.word	0x00000000
        /*00e0*/ 	.short	0x0006
        /*00e2*/ 	.short	0x002c
        /*00e4*/ 	.byte	0x00, 0xf0, 0x11, 0x00


	//----- nvinfo : EIATTR_KPARAM_INFO
	.align		4
.L_3185:
        /*00e8*/ 	.byte	0x04, 0x17
        /*00ea*/ 	.short	(.L_3187 - .L_3186)
.L_3186:
        /*00ec*/ 	.word	0x00000000
        /*00f0*/ 	.short	0x0005
        /*00f2*/ 	.short	0x0028
        /*00f4*/ 	.byte	0x00, 0xf0, 0x11, 0x00


	//----- nvinfo : EIATTR_KPARAM_INFO
	.align		4
.L_3187:
        /*00f8*/ 	.byte	0x04, 0x17
        /*00fa*/ 	.short	(.L_3189 - .L_3188)
.L_3188:
        /*00fc*/ 	.word	0x00000000
        /*0100*/ 	.short	0x0004
        /*0102*/ 	.short	0x0020
        /*0104*/ 	.byte	0x00, 0xf5, 0x21, 0x00


	//----- nvinfo : EIATTR_KPARAM_INFO
	.align		4
.L_3189:
        /*0108*/ 	.byte	0x04, 0x17
        /*010a*/ 	.short	(.L_3191 - .L_3190)
.L_3190:
        /*010c*/ 	.word	0x00000000
        /*0110*/ 	.short	0x0003
        /*0112*/ 	.short	0x0018
        /*0114*/ 	.byte	0x00, 0xf5, 0x21, 0x00


	//----- nvinfo : EIATTR_KPARAM_INFO
	.align		4
.L_3191:
        /*0118*/ 	.byte	0x04, 0x17
        /*011a*/ 	.short	(.L_3193 - .L_3192)
.L_3192:
        /*011c*/ 	.word	0x00000000
        /*0120*/ 	.short	0x0002
        /*0122*/ 	.short	0x0010
        /*0124*/ 	.byte	0x00, 0xf5, 0x21, 0x00


	//----- nvinfo : EIATTR_KPARAM_INFO
	.align		4
.L_3193:
        /*0128*/ 	.byte	0x04, 0x17
        /*012a*/ 	.short	(.L_3195 - .L_3194)
.L_3194:
        /*012c*/ 	.word	0x00000000
        /*0130*/ 	.short	0x0001
        /*0132*/ 	.short	0x0008
        /*0134*/ 	.byte	0x00, 0xf5, 0x21, 0x00


	//----- nvinfo : EIATTR_KPARAM_INFO
	.align		4
.L_3195:
        /*0138*/ 	.byte	0x04, 0x17
        /*013a*/ 	.short	(.L_3197 - .L_3196)
.L_3196:
        /*013c*/ 	.word	0x00000000
        /*0140*/ 	.short	0x0000
        /*0142*/ 	.short	0x0000
        /*0144*/ 	.byte	0x00, 0xf5, 0x21, 0x00


	//----- nvinfo : EIATTR_SPARSE_MMA_MASK
	.align		4
.L_3197:
        /*0148*/ 	.byte	0x03, 0x50
        /*014a*/ 	.short	0x0000


	//----- nvinfo : EIATTR_MAXREG_COUNT
	.align		4
        /*014c*/ 	.byte	0x03, 0x1b
        /*014e*/ 	.short	0x00ff


	//----- nvinfo : EIATTR_NUM_BARRIERS
	.align		4
        /*0150*/ 	.byte	0x02, 0x4c
        /*0152*/ 	.byte	0x01
	.zero		1


	//----- nvinfo : EIATTR_MERCURY_ISA_VERSION
	.align		4
        /*0154*/ 	.byte	0x03, 0x5f
        /*0156*/ 	.short	0x0101


	//----- nvinfo : EIATTR_VRC_CTA_INIT_COUNT
	.align		4
        /*0158*/ 	.byte	0x02, 0x4a
	.zero		1
	.zero		1


	//----- nvinfo : EIATTR_EXIT_INSTR_OFFSETS
	.align		4
        /*015c*/ 	.byte	0x04, 0x1c
        /*015e*/ 	.short	(.L_3199 - .L_3198)


	//   ....[0]....
.L_3198:
        /*0160*/ 	.word	0x00000060


	//   ....[1]....
        /*0164*/ 	.word	0x00000150


	//   ....[2]....
        /*0168*/ 	.word	0x00000da0


	//   ....[3]....
        /*016c*/ 	.word	0x000054a0


	//   ....[4]....
        /*0170*/ 	.word	0x00005600


	//   ....[5]....
        /*0174*/ 	.word	0x00005690


	//   ....[6]....
        /*0178*/ 	.word	0x000056d0


	//----- nvinfo : EIATTR_CRS_STACK_SIZE
	.align		4
.L_3199:
        /*017c*/ 	.byte	0x04, 0x1e
        /*017e*/ 	.short	(.L_3201 - .L_3200)
.L_3200:
        /*0180*/ 	.word	0x00000000


	//----- nvinfo : EIATTR_CBANK_PARAM_SIZE
	.align		4
.L_3201:
        /*0184*/ 	.byte	0x03, 0x19
        /*0186*/ 	.short	0x0074


	//----- nvinfo : EIATTR_PARAM_CBANK
	.align		4
        /*0188*/ 	.byte	0x04, 0x0a
        /*018a*/ 	.short	(.L_3203 - .L_3202)
	.align		4
.L_3202:
        /*018c*/ 	.word	index@(.nv.constant0._Z23gemm_half_q_half_kernelILi2ELi20ELb1ELb1ELi64EEvPK6__halfPKjS4_S2_PS0_iiiiPKtS7_iiiiiibS2_i)
        /*0190*/ 	.short	0x0380
        /*0192*/ 	.short	0x0074


	//----- nvinfo : EIATTR_SW_WAR
	.align		4
.L_3203:
        /*0194*/ 	.byte	0x04, 0x36
        /*0196*/ 	.short	(.L_3205 - .L_3204)
.L_3204:
        /*0198*/ 	.word	0x00000008
.L_3205:


//--------------------- .nv.info._Z23gemm_half_q_half_kernelILi2ELi38ELb1ELb1ELi64EEvPK6__halfPKjS4_S2_PS0_iiiiPKtS7_iiiiiibS2_i --------------------------
	.section	.nv.info._Z23gemm_half_q_half_kernelILi2ELi38ELb1ELb1ELi64EEvPK6__halfPKjS4_S2_PS0_iiiiPKtS7_iiiiiibS2_i,"",@"SHT_CUDA_INFO"
	.sectionflags	@""
	.align	4


	//----- nvinfo : EIATTR_CUDA_API_VERSION
	.align		4
        /*0000*/ 	.byte	0x04, 0x37
        /*0002*/ 	.short	(.L_3207 - .L_3206)
.L_3206:
        /*0004*/ 	.word	0x00000082


	//----- nvinfo : EIATTR_KPARAM_INFO
	.align		4
.L_3207:
        /*0008*/ 	.byte	0x04, 0x17
        /*000a*/ 	.short	(.L_3209 - .L_3208)
.L_3208:
        /*000c*/ 	.word	0x00000000
        /*0010*/ 	.short	0x0013
        /*0012*/ 	.short	0x0070
        /*0014*/ 	.byte	0x00, 0xf0, 0x11, 0x00


	//----- nvinfo : EIATTR_KPARAM_INFO
	.align		4
.L_3209:
        /*0018*/ 	.byte	0x04, 0x17
        /*001a*/ 	.short	(.L_3211 - .L_3210)
.L_3210:
        /*001c*/ 	.word	0x00000000
        /*0020*/ 	.short	0x0012
        /*0022*/ 	.short	0x0068
        /*0024*/ 	.byte	0x00, 0xf5, 0x21, 0x00


	//----- nvinfo : EIATTR_KPARAM_INFO
	.align		4
.L_3211:
        /*0028*/ 	.byte	0x04, 0x17
        /*002a*/ 	.short	(.L_3213 - .L_3212)
.L_3212:
        /*002c*/ 	.word	0x00000000
        /*0030*/ 	.short	0x0011
        /*0032*/ 	.short	0x0060
        /*0034*/ 	.byte	0x00, 0xf0, 0x05, 0x00


	//----- nvinfo : EIATTR_KPARAM_INFO
	.align		4
.L_3213:
        /*0038*/ 	.byte	0x04, 0x17
        /*003a*/ 	.short	(.L_3215 - .L_3214)
.L_3214:
        /*003c*/ 	.word	0x00000000
        /*0040*/ 	.short	0x0010
        /*0042*/ 	.short	0x005c
        /*0044*/ 	.byte	0x00, 0xf0, 0x11, 0x00


	//----- nvinfo : EIATTR_KPARAM_INFO
	.align		4
.L_3215:
        /*0048*/ 	.byte	0x04, 0x17
        /*004a*/ 	.short	(.L_3217 - .L_3216)
.L_3216:
        /*004c*/ 	.word	0x00000000
        /*0050*/ 	.short	0x000f
        /*0052*/ 	.short	0x0058
        /*0054*/ 	.byte	0x00, 0xf0, 0x11, 0x00


	//----- nvinfo : EIATTR_KPARAM_INFO
	.align		4
.L_3217:
        /*0058*/ 	.byte	0x04, 0x17
        /*005a*/ 	.short	(.L_3219 - .L_3218)
.L_3218:
        /*005c*/ 	.word	0x00000000
        /*0060*/ 	.short	0x000e
        /*0062*/ 	.short	0x0054
        /*0064*/ 	.byte	0x00, 0xf0, 0x11, 0x00


	//----- nvinfo : EIATTR_KPARAM_INFO
	.align		4
.L_3219:
        /*0068*/ 	.byte	0x04, 0x17
        /*006a*/ 	.short	(.L_3221 - .L_3220)
.L_3220:
        /*006c*/ 	.word	0x00000000
        /*0070*/ 	.short	0x000d
        /*0072*/ 	.short	0x0050
        /*0074*/ 	.byte	0x00, 0xf0, 0x11, 0x00


	//----- nvinfo : EIATTR_KPARAM_INFO
	.align		4
.L_3221:
        /*0078*/ 	.byte	0x04, 0x17
        /*007a*/ 	.short	(.L_3223 - .L_3222)
.L_3222:
        /*007c*/ 	.word	0x00000000
        /*0080*/ 	.short	0x000c
        /*0082*/ 	.short	0x004c
        /*0084*/ 	.byte	0x00, 0xf0, 0x11, 0x00


	//----- nvinfo : EIATTR_KPARAM_INFO
	.align		4
.L_3223:
        /*0088*/ 	.byte	0x04, 0x17
        /*008a*/ 	.short	(.L_3225 - .L_3224)
.L_3224:
        /*008c*/ 	.word	0x00000000
        /*0090*/ 	.short	0x000b
        /*0092*/ 	.short	0x0048
        /*0094*/ 	.byte	0x00, 0xf0, 0x11, 0x00


	//----- nvinfo : EIATTR_KPARAM_INFO
	.align		4
.L_3225:
        /*0098*/ 	.byte	0x04, 0x17
        /*009a*/ 	.short	(.L_3227 - .L_3226)
.L_3226:
        /*009c*/ 	.word	0x00000000
        /*00a0*/ 	.short	0x000a
        /*00a2*/ 	.short	0x0040
        /*00a4*/ 	.byte	0x00, 0xf5, 0x21, 0x00


	//----- nvinfo : EIATTR_KPARAM_INFO
	.align		4
.L_3227:
        /*00a8*/ 	.byte	0x04, 0x17
        /*00aa*/ 	.short	(.L_3229 - .L_3228)
.L_3228:
        /*00ac*/ 	.word	0x00000000
        /*00b0*/ 	.short	0x0009
        /*00b2*/ 	.short	0x0038
        /*00b4*/ 	.byte	0x00, 0xf5, 0x21, 0x00


	//----- nvinfo : EIATTR_KPARAM_INFO
	.align		4
.L_3229:
        /*00b8*/ 	.byte	0x04, 0x17
        /*00ba*/ 	.short	(.L_3231 - .L_3230)
.L_3230:
        /*00bc*/ 	.word	0x00000000
        /*00c0*/ 	.short	0x0008
        /*00c2*/ 	.short	0x0034
        /*00c4*/ 	.byte	0x00, 0xf0, 0x11, 0x00


	//----- nvinfo : EIATTR_KPARAM_INFO
	.align		4
.L_3231:
        /*00c8*/ 	.byte	0x04, 0x17
        /*00ca*/ 	.short	(.L_3233 - .L_3232)
.L_3232:
        /*00cc*/ 	.word	0x00000000
        /*00d0*/ 	.short	0x0007
        /*00d2*/ 	.short	0x0030
        /*00d4*/ 	.byte	0x00, 0xf0, 0x11, 0x00


	//----- nvinfo : EIATTR_KPARAM_INFO
	.align		4
.L_3233:
        /*00d8*/ 	.byte	0x04, 0x17
        /*00da*/ 	.short	(.L_3235 - .L_3234)
.L_3234:
        /*00dc*/ 	.word	0x00000000
        /*00e0*/ 	.short	0x0006
        /*00e2*/ 	.short	0x002c
        /*00e4*/ 	.byte	0x00, 0xf0, 0x11, 0x00


	//----- nvinfo : EIATTR_KPARAM_INFO
	.align		4
.L_3235:
        /*00e8*/ 	.byte	0x04, 0x17
        /*00ea*/ 	.short	(.L_3237 - .L_3236)
.L_3236:
        /*00ec*/ 	.word	0x00000000
        /*00f0*/ 	.short	0x0005
        /*00f2*/ 	.short	0x0028
        /*00f4*/ 	.byte	0x00, 0xf0, 0x11, 0x00


	//----- nvinfo : EIATTR_KPARAM_INFO
	.align		4
.L_3237:
        /*00f8*/ 	.byte	0x04, 0x17
        /*00fa*/ 	.short	(.L_3239 - .L_3238)
.L_3238:
        /*00fc*/ 	.word	0x00000000
        /*0100*/ 	.short	0x0004
        /*0102*/ 	.short	0x0020
        /*0104*/ 	.byte	0x00, 0xf5, 0x21, 0x00


	//----- nvinfo : EIATTR_KPARAM_INFO
	.align		4
.L_3239:
        /*0108*/ 	.byte	0x04, 0x17
        /*010a*/ 	.short	(.L_3241 - .L_3240)
.L_3240:
        /*010c*/ 	.word	0x00000000
        /*0110*/ 	.short	0x0003
        /*0112*/ 	.short	0x0018
        /*0114*/ 	.byte	0x00, 0xf5, 0x21, 0x00


	//----- nvinfo : EIATTR_KPARAM_INFO
	.align		4
.L_3241:
        /*0118*/ 	.byte	0x04, 0x17
        /*011a*/ 	.short	(.L_3243 - .L_3242)
.L_3242:
        /*011c*/ 	.word	0x00000000
        /*0120*/ 	.short	0x0002
        /*0122*/ 	.short	0x0010
        /*0124*/ 	.byte	0x00, 0xf5, 0x21, 0x00


	//----- nvinfo : EIATTR_KPARAM_INFO
	.align		4
.L_3243:
        /*0128*/ 	.byte	0x04, 0x17
        /*012a*/ 	.short	(.L_3245 - .L_3244)
.L_3244:
        /*012c*/ 	.word	0x00000000
        /*0130*/ 	.short	0x0001
        /*0132*/ 	.short	0x0008
        /*0134*/ 	.byte	0x00, 0xf5, 0x21, 0x00


	//----- nvinfo : EIATTR_KPARAM_INFO
	.align		4
.L_3245:
        /*0138*/ 	.byte	0x04, 0x17
        /*013a*/ 	.short	(.L_3247 - .L_3246)
.L_3246:
        /*013c*/ 	.word	0x00000000
        /*0140*/ 	.short	0x0000
        /*0142*/ 	.short	0x0000
        /*0144*/ 	.byte	0x00, 0xf5, 0x21, 0x00


	//----- nvinfo : EIATTR_SPARSE_MMA_MASK
	.align		4
.L_3247:
        /*0148*/ 	.byte	0x03, 0x50
        /*014a*/ 	.short	0x0000


	//----- nvinfo : EIATTR_MAXREG_COUNT
	.align		4
        /*014c*/ 	.byte	0x03, 0x1b
        /*014e*/ 	.short	0x00ff


	//----- nvinfo : EIATTR_NUM_BARRIERS
	.align		4
        /*0150*/ 	.byte	0x02, 0x4c
        /*0152*/ 	.byte	0x01
	.zero		1


	//----- nvinfo : EIATTR_MERCURY_ISA_VERSION
	.align		4
        /*0154*/ 	.byte	0x03, 0x5f
        /*0156*/ 	.short	0x0101


	//----- nvinfo : EIATTR_VRC_CTA_INIT_COUNT
	.align		4
        /*0158*/ 	.byte	0x02, 0x4a
	.zero		1
	.zero		1


	//----- nvinfo : EIATTR_EXIT_INSTR_OFFSETS
	.align		4
        /*015c*/ 	.byte	0x04, 0x1c
        /*015e*/ 	.short	(.L_3249 - .L_3248)


	//   ....[0]....
.L_3248:
        /*0160*/ 	.word	0x00000060


	//   ....[1]....
        /*0164*/ 	.word	0x00000150


	//   ....[2]....
        /*0168*/ 	.word	0x00000da0


	//   ....[3]....
        /*016c*/ 	.word	0x00006550


	//   ....[4]....
        /*0170*/ 	.word	0x000066b0


	//   ....[5]....
        /*0174*/ 	.word	0x00006740


	//   ....[6]....
        /*0178*/ 	.word	0x00006780


	//----- nvinfo : EIATTR_CRS_STACK_SIZE
	.align		4
.L_3249:
        /*017c*/ 	.byte	0x04, 0x1e
        /*017e*/ 	.short	(.L_3251 - .L_3250)
.L_3250:
        /*0180*/ 	.word	0x00000000


	//----- nvinfo : EIATTR_CBANK_PARAM_SIZE
	.align		4
.L_3251:
        /*0184*/ 	.byte	0x03, 0x19
        /*0186*/ 	.short	0x0074


	//----- nvinfo : EIATTR_PARAM_CBANK
	.align		4
        /*0188*/ 	.byte	0x04, 0x0a
        /*018a*/ 	.short	(.L_3253 - .L_3252)
	.align		4
.L_3252:
        /*018c*/ 	.word	index@(.nv.constant0._Z23gemm_half_q_half_kernelILi2ELi38ELb1ELb1ELi64EEvPK6__halfPKjS4_S2_PS0_iiiiPKtS7_iiiiiibS2_i)
        /*0190*/ 	.short	0x0380
        /*0192*/ 	.short	0x0074


	//----- nvinfo : EIATTR_SW_WAR
	.align		4
.L_3253:
        /*0194*/ 	.byte	0x04, 0x36
        /*0196*/ 	.short	(.L_3255 - .L_3254)
.L_3254:
        /*0198*/ 	.word	0x00000008
.L_3255:


//--------------------- .nv.info._Z23gemm_half_q_half_kernelILi2ELi128ELb1ELb1ELi64EEvPK6__halfPKjS4_S2_PS0_iiiiPKtS7_iiiiiibS2_i --------------------------
	.section	.nv.info._Z23gemm_half_q_half_kernelILi2ELi128ELb1ELb1ELi64EEvPK6__halfPKjS4_S2_PS0_iiiiPKtS7_iiiiiibS2_i,"",@"SHT_CUDA_INFO"
	.sectionflags	@""
	.align	4


	//----- nvinfo : EIATTR_CUDA_API_VERSION
	.align		4
        /*0000*/ 	.byte	0x04, 0x37
        /*0002*/ 	.short	(.L_3257 - .L_3256)
.L_3256:
        /*0004*/ 	.word	0x00000082


	//----- nvinfo : EIATTR_KPARAM_INFO
	.align		4
.L_3257:
        /*0008*/ 	.byte	0x04, 0x17
        /*000a*/ 	.short	(.L_3259 - .L_3258)
.L_3258:
        /*000c*/ 	.word	0x00000000
        /*0010*/ 	.short	0x0013
        /*0012*/ 	.short	0x0070
        /*0014*/ 	.byte	0x00, 0xf0, 0x11, 0x00


	//----- nvinfo : EIATTR_KPARAM_INFO
	.align		4
.L_3259:
        /*0018*/ 	.byte	0x04, 0x17
        /*001a*/ 	.short	(.L_3261 - .L_3260)
.L_3260:
        /*001c*/ 	.word	0x00000000
        /*0020*/ 	.short	0x0012
        /*0022*/ 	.short	0x0068
        /*0024*/ 	.byte	0x00, 0xf5, 0x21, 0x00


	//----- nvinfo : EIATTR_KPARAM_INFO
	.align		4
.L_3261:
        /*0028*/ 	.byte	0x04, 0x17
        /*002a*/ 	.short	(.L_3263 - .L_3262)
.L_3262:
        /*002c*/ 	.word	0x00000000
        /*0030*/ 	.short	0x0011
        /*0032*/ 	.short	0x0060
        /*0034*/ 	.byte	0x00, 0xf0, 0x05, 0x00


	//----- nvinfo : EIATTR_KPARAM_INFO
	.align		4
.L_3263:
        /*0038*/ 	.byte	0x04, 0x17
        /*003a*/ 	.short	(.L_3265 - .L_3264)
.L_3264:
        /*003c*/ 	.word	0x00000000
        /*0040*/ 	.short	0x0010
        /*0042*/ 	.short	0x005c
        /*0044*/ 	.byte	0x00, 0xf0, 0x11, 0x00


	//----- nvinfo : EIATTR_KPARAM_INFO
	.align		4
.L_3265:
        /*0048*/ 	.byte	0x04, 0x17
        /*004a*/ 	.short	(.L_3267 - .L_3266)
.L_3266:
        /*004c*/ 	.word	0x00000000
        /*0050*/ 	.short	0x000f
        /*0052*/ 	.short	0x0058
        /*0054*/ 	.byte	0x00, 0xf0, 0x11, 0x00


	//----- nvinfo : EIATTR_KPARAM_INFO
	.align		4
.L_3267:
        /*0058*/ 	.byte	0x04, 0x17
        /*005a*/ 	.short	(.L_3269 - .L_3268)
.L_3268:
        /*005c*/ 	.word	0x00000000
        /*0060*/ 	.short	0x000e
        /*0062*/ 	.short	0x0054
        /*0064*/ 	.byte	0x00, 0xf0, 0x11, 0x00


	//----- nvinfo : EIATTR_KPARAM_INFO
	.align		4
.L_3269:
        /*0068*/ 	.byte	0x04, 0x17
        /*006a*/ 	.short	(.L_3271 - .L_3270)
.L_3270:
        /*006c*/ 	.word	0x00000000
        /*0070*/ 	.short	0x000d
        /*0072*/ 	.short	0x0050
        /*0074*/ 	.byte	0x00, 0xf0, 0x11, 0x00


	//----- nvinfo : EIATTR_KPARAM_INFO
	.align		4
.L_3271:
        /*0078*/ 	.byte	0x04, 0x17
        /*007a*/ 	.short	(.L_3273 - .L_3272)
.L_3272:
        /*007c*/ 	.word	0x00000000
        /*0080*/ 	.short	0x000c
        /*0082*/ 	.short	0x004c
        /*0084*/ 	.byte	0x00, 0xf0, 0x11, 0x00


	//----- nvinfo : EIATTR_KPARAM_INFO
	.align		4
.L_3273:
        /*0088*/ 	.byte	0x04, 0x17
        /*008a*/ 	.short	(.L_3275 - .L_3274)
.L_3274:
        /*008c*/ 	.word	0x00000000
        /*0090*/ 	.short	0x000b
        /*0092*/ 	.short	0x0048
        /*0094*/ 	.byte	0x00, 0xf0, 0x11, 0x00


	//----- nvinfo : EIATTR_KPARAM_INFO
	.align		4
.L_3275:
        /*0098*/ 	.byte	0x04, 0x17
        /*009a*/ 	.short	(.L_3277 - .L_3276)
.L_3276:
        /*009c*/ 	.word	0x00000000
        /*00a0*/ 	.short	0x000a
        /*00a2*/ 	.short	0x0040
        /*00a4*/ 	.byte	0x00, 0xf5, 0x21, 0x00


	//----- nvinfo : EIATTR_KPARAM_INFO
	.align		4
.L_3277:
        /*00a8*/ 	.byte	0x04, 0x17
        /*00aa*/ 	.short	(.L_3279 - .L_3278)
.L_3278:
        /*00ac*/ 	.word	0x00000000
        /*00b0*/ 	.short	0x0009
        /*00b2*/ 	.short	0x0038
        /*00b4*/ 	.byte	0x00, 0xf5, 0x21, 0x00


	//----- nvinfo : EIATTR_KPARAM_INFO
	.align		4
.L_3279:
        /*00b8*/ 	.byte	0x04, 0x17
        /*00ba*/ 	.short	(.L_3281 - .L_3280)
.L_3280:
        /*00bc*/ 	.word	0x00000000
        /*00c0*/ 	.short	0x0008
        /*00c2*/ 	.short	0x0034
        /*00c4*/ 	.byte	0x00, 0xf0, 0x11, 0x00


	//----- nvinfo : EIATTR_KPARAM_INFO
	.align		4
.L_3281:
        /*00c8*/ 	.byte	0x04, 0x17
        /*00ca*/ 	.short	(.L_3283 - .L_3282)
.L_3282:
        /*00cc*/ 	.word	0x00000000
        /*00d0*/ 	.short	0x0007
        /*00d2*/ 	.short	0x0030
        /*00d4*/ 	.byte	0x00, 0xf0, 0x11, 0x00


	//----- nvinfo : EIATTR_KPARAM_INFO
	.align		4
.L_3283:
        /*00d8*/ 	.byte	0x04, 0x17
        /*00da*/ 	.short	(.L_3285 - .L_3284)
.L_3284:
        /*00dc*/ 	.word	0x00000000
        /*00e0*/ 	.short	0x0006
        /*00e2*/ 	.short	0x002c
        /*00e4*/ 	.byte	0x00, 0xf0, 0x11, 0x00


	//----- nvinfo : EIATTR_KPARAM_INFO
	.align		4
.L_3285:
        /*00e8*/ 	.byte	0x04, 0x17
        /*00ea*/ 	.short	(.L_3287 - .L_3286)
.L_3286:
        /*00ec*/ 	.word	0x00000000
        /*00f0*/ 	.short	0x0005
        /*00f2*/ 	.short	0x0028
        /*00f4*/ 	.byte	0x00, 0xf0, 0x11, 0x00


	//----- nvinfo : EIATTR_KPARAM_INFO
	.align		4
.L_3287:
        /*00f8*/ 	.byte	0x04, 0x17
        /*00fa*/ 	.short	(.L_3289 - .L_3288)
.L_3288:
        /*00fc*/ 	.word	0x00000000
        /*0100*/ 	.short	0x0004
        /*0102*/ 	.short	0x0020
        /*0104*/ 	.byte	0x00, 0xf5, 0x21, 0x00


	//----- nvinfo : EIATTR_KPARAM_INFO
	.align		4
.L_3289:
        /*0108*/ 	.byte	0x04, 0x17
        /*010a*/ 	.short	(.L_3291 - .L_3290)
.L_3290:
        /*010c*/ 	.word	0x00000000
        /*0110*/ 	.short	0x0003
        /*0112*/ 	.short	0x0018
        /*0114*/ 	.byte	0x00, 0xf5, 0x21, 0x00


	//----- nvinfo : EIATTR_KPARAM_INFO
	.align		4
.L_3291:
        /*0118*/ 	.byte	0x04, 0x17
        /*011a*/ 	.short	(.L_3293 - .L_3292)
.L_3292:
        /*011c*/ 	.word	0x00000000
        /*0120*/ 	.short	0x0002
        /*0122*/ 	.short	0x0010
        /*0124*/ 	.byte	0x00, 0xf5, 0x21, 0x00


	//----- nvinfo : EIATTR_KPARAM_INFO
	.align		4
.L_3293:
        /*0128*/ 	.byte	0x04, 0x17
        /*012a*/ 	.short	(.L_3295 - .L_3294)
.L_3294:
        /*012c*/ 	.word	0x00000000
        /*0130*/ 	.short	0x0001
        /*0132*/ 	.short	0x0008
        /*0134*/ 	.byte	0x00, 0xf5, 0x21, 0x00


	//----- nvinfo : EIATTR_KPARAM_INFO
	.align		4
.L_3295:
        /*0138*/ 	.byte	0x04, 0x17
        /*013a*/ 	.short	(.L_3297 - .L_3296)
.L_3296:
        /*013c*/ 	.word	0x00000000
        /*0140*/ 	.short	0x0000
        /*0142*/ 	.short	0x0000
        /*0144*/ 	.byte	0x00, 0xf5, 0x21, 0x00


	//----- nvinfo : EIATTR_SPARSE_MMA_MASK
	.align		4
.L_3297:
        /*0148*/ 	.byte	0x03, 0x50
        /*014a*/ 	.short	0x0000


	//----- nvinfo : EIATTR_MAXREG_COUNT
	.align		4
        /*014c*/ 	.byte	0x03, 0x1b
        /*014e*/ 	.short	0x00ff


	//----- nvinfo : EIATTR_NUM_BARRIERS
	.align		4
        /*0150*/ 	.byte	0x02, 0x4c
        /*0152*/ 	.byte	0x01
	.zero		1


	//----- nvinfo : EIATTR_MERCURY_ISA_VERSION
	.align		4
        /*0154*/ 	.byte	0x03, 0x5f
        /*0156*/ 	.short	0x0101


	//----- nvinfo : EIATTR_VRC_CTA_INIT_COUNT
	.align		4
        /*0158*/ 	.byte	0x02, 0x4a
	.zero		1
	.zero		1


	//----- nvinfo : EIATTR_EXIT_INSTR_OFFSETS
	.align		4
        /*015c*/ 	.byte	0x04, 0x1c
        /*015e*/ 	.short	(.L_3299 - .L_3298)


	//   ....[0]....
.L_3298:
        /*0160*/ 	.word	0x00000070


	//   ....[1]....
        /*0164*/ 	.word	0x00000160


	//   ....[2]....
        /*0168*/ 	.word	0x00000db0


	//   ....[3]....
        /*016c*/ 	.word	0x00006940


	//   ....[4]....
        /*0170*/ 	.word	0x00006aa0


	//   ....[5]....
        /*0174*/ 	.word	0x00006b30


	//   ....[6]....
        /*0178*/ 	.word	0x00006b70


	//----- nvinfo : EIATTR_CRS_STACK_SIZE
	.align		4
.L_3299:
        /*017c*/ 	.byte	0x04, 0x1e
        /*017e*/ 	.short	(.L_3301 - .L_3300)
.L_3300:
        /*0180*/ 	.word	0x00000000


	//----- nvinfo : EIATTR_CBANK_PARAM_SIZE
	.align		4
.L_3301:
        /*0184*/ 	.byte	0x03, 0x19
        /*0186*/ 	.short	0x0074


	//----- nvinfo : EIATTR_PARAM_CBANK
	.align		4
        /*0188*/ 	.byte	0x04, 0x0a
        /*018a*/ 	.short	(.L_3303 - .L_3302)
	.align		4
.L_3302:
        /*018c*/ 	.word	index@(.nv.constant0._Z23gemm_half_q_half_kernelILi2ELi128ELb1ELb1ELi64EEvPK6__halfPKjS4_S2_PS0_iiiiPKtS7_iiiiiibS2_i)
        /*0190*/ 	.short	0x0380
        /*0192*/ 	.short	0x0074


	//----- nvinfo : EIATTR_SW_WAR
	.align		4
.L_3303:
        /*0194*/ 	.byte	0x04, 0x36
        /*0196*/ 	.short	(.L_3305 - .L_3304)
.L_3304:
        /*0198*/ 	.word	0x00000008
.L_3305:


//--------------------- .nv.info._Z23gemm_half_q_half_kernelILi2ELi190ELb1ELb1ELi32EEvPK6__halfPKjS4_S2_PS0_iiiiPKtS7_iiiiiibS2_i --------------------------
	.section	.nv.info._Z23gemm_half_q_half_kernelILi2ELi190ELb1ELb1ELi32EEvPK6__halfPKjS4_S2_PS0_iiiiPKtS7_iiiiiibS2_i,"",@"SHT_CUDA_INFO"
	.sectionflags	@""
	.align	4


	//----- nvinfo : EIATTR_CUDA_API_VERSION
	.align		4
        /*0000*/ 	.byte	0x04, 0x37
        /*0002*/ 	.short	(.L_3307 - .L_3306)
.L_3306:
        /*0004*/ 	.word	0x00000082


	//----- nvinfo : EIATTR_KPARAM_INFO
	.align		4
.L_3307:
        /*0008*/ 	.byte	0x04, 0x17
        /*000a*/ 	.short	(.L_3309 - .L_3308)
.L_3308:
        /*000c*/ 	.word	0x00000000
        /*0010*/ 	.short	0x0013
        /*0012*/ 	.short	0x0070
        /*0014*/ 	.byte	0x00, 0xf0, 0x11, 0x00


	//----- nvinfo : EIATTR_KPARAM_INFO
	.align		4
.L_3309:
        /*0018*/ 	.byte	0x04, 0x17
        /*001a*/ 	.short	(.L_3311 - .L_3310)
.L_3310:
        /*001c*/ 	.word	0x00000000
        /*0020*/ 	.short	0x0012
        /*0022*/ 	.short	0x0068
        /*0024*/ 	.byte	0x00, 0xf5, 0x21, 0x00


	//----- nvinfo : EIATTR_KPARAM_INFO
	.align		4
.L_3311:
        /*0028*/ 	.byte	0x04, 0x17
        /*002a*/ 	.short	(.L_3313 - .L_3312)
.L_3312:
        /*002c*/ 	.word	0x00000000
        /*0030*/ 	.short	0x0011
        /*0032*/ 	.short	0x0060
        /*0034*/ 	.byte	0x00, 0xf0, 0x05, 0x00


	//----- nvinfo : EIATTR_KPARAM_INFO
	.align		4
.L_3313:
        /*0038*/ 	.byte	0x04, 0x17
        /*003a*/ 	.short	(.L_3315 - .L_3314)
.L_3314:
        /*003c*/ 	.word	0x00000000
        /*0040*/ 	.short	0x0010
        /*0042*/ 	.short	0x005c
        /*0044*/ 	.byte	0x00, 0xf0, 0x11, 0x00


	//----- nvinfo : EIATTR_KPARAM_INFO
	.align		4
.L_3315:
        /*0048*/ 	.byte	0x04, 0x17
        /*004a*/ 	.short	(.L_3317 - .L_3316)
.L_3316:
        /*004c*/ 	.word	0x00000000
        /*0050*/ 	.short	0x000f
        /*0052*/ 	.short	0x0058
        /*0054*/ 	.byte	0x00, 0xf0, 0x11, 0x00


	//----- nvinfo : EIATTR_KPARAM_INFO
	.align		4
.L_3317:
        /*0058*/ 	.byte	0x04, 0x17
        /*005a*/ 	.short	(.L_3319 - .L_3318)
.L_3318:
        /*005c*/ 	.word	0x00000000
        /*0060*/ 	.short	0x000e
        /*0062*/ 	.short	0x0054
        /*0064*/ 	.byte	0x00, 0xf0, 0x11, 0x00


	//----- nvinfo : EIATTR_KPARAM_INFO
	.align		4
.L_3319:
        /*0068*/ 	.byte	0x04, 0x17
        /*006a*/ 	.short	(.L_3321 - .L_3320)
.L_3320:
        /*006c*/ 	.word	0x00000000
        /*0070*/ 	.short	0x000d
        /*0072*/ 	.short	0x0050
        /*0074*/ 	.byte	0x00, 0xf0, 0x11, 0x00


	//----- nvinfo : EIATTR_KPARAM_INFO
	.align		4
.L_3321:
        /*0078*/ 	.byte	0x04, 0x17
        /*007a*/ 	.short	(.L_3323 - .L_3322)
.L_3322:
        /*007c*/ 	.word	0x00000000
        /*0080*/ 	.short	0x000c
        /*0082*/ 	.short	0x004c
        /*0084*/ 	.byte	0x00, 0xf0, 0x11, 0x00


	//----- nvinfo : EIATTR_KPARAM_INFO
	.align		4
.L_3323:
        /*0088*/ 	.byte	0x04, 0x17
        /*008a*/ 	.short	(.L_3325 - .L_3324)
.L_3324:
        /*008c*/ 	.word	0x00000000
        /*0090*/ 	.short	0x000b
        /*0092*/ 	.short	0x0048
        /*0094*/ 	.byte	0x00, 0xf0, 0x11, 0x00


	//----- nvinfo : EIATTR_KPARAM_INFO
	.align		4
.L_3325:
        /*0098*/ 	.byte	0x04, 0x17
        /*009a*/ 	.short	(.L_3327 - .L_3326)
.L_3326:
        /*009c*/ 	.word	0x00000000
        /*00a0*/ 	.short	0x000a
        /*00a2*/ 	.short	0x0040
        /*00a4*/ 	.byte	0x00, 0xf5, 0x21, 0x00


	//----- nvinfo : EIATTR_KPARAM_INFO
	.align		4
.L_3327:
        /*00a8*/ 	.byte	0x04, 0x17
        /*00aa*/ 	.short	(.L_3329 - .L_3328)
.L_3328:
        /*00ac*/ 	.word	0x00000000
        /*00b0*/ 	.short	0x0009
        /*00b2*/ 	.short	0x0038
        /*00b4*/ 	.byte	0x00, 0xf5, 0x21, 0x00


	//----- nvinfo : EIATTR_KPARAM_INFO
	.align		4
.L_3329:
        /*00b8*/ 	.byte	0x04, 0x17
        /*00ba*/ 	.short	(.L_3331 - .L_3330)
.L_3330:
        /*00bc*/ 	.word	0x00000000
        /*00c0*/ 	.short	0x0008
        /*00c2*/ 	.short	0x0034
        /*00c4*/ 	.byte	0x00, 0xf0, 0x11, 0x00


	//----- nvinfo : EIATTR_KPARAM_INFO
	.align		4
.L_3331:
        /*00c8*/ 	.byte	0x04, 0x17
        /*00ca*/ 	.short	(.L_3333 - .L_3332)
.L_3332:
        /*00cc*/ 	.word	0x00000000
        /*00d0*/ 	.short	0x0007
        /*00d2*/ 	.short	0x0030
        /*00d4*/ 	.byte	0x00, 0xf0, 0x11, 0x00


	//----- nvinfo : EIATTR_KPARAM_INFO
	.align		4
.L_3333:
        /*00d8*/ 	.byte	0x04, 0x17
        /*00da*/ 	.short	(.L_3335 - .L_3334)
.L_3334:
        /*00dc*/ 	.word	0x00000000
        /*00e0*/ 	.short	0x0006
        /*00e2*/ 	.short	0x002c
        /*00e4*/ 	.byte	0x00, 0xf0, 0x11, 0x00


	//----- nvinfo : EIATTR_KPARAM_INFO
	.align		4
.L_3335:
        /*00e8*/ 	.byte	0x04, 0x17
        /*00ea*/ 	.short	(.L_3337 - .L_3336)
.L_3336:
        /*00ec*/ 	.word	0x00000000
        /*00f0*/ 	.short	0x0005
        /*00f2*/ 	.short	0x0028
        /*00f4*/ 	.byte	0x00, 0xf0, 0x11, 0x00


	//----- nvinfo : EIATTR_KPARAM_INFO
	.align		4
.L_3337:
        /*00f8*/ 	.byte	0x04, 0x17
        /*00fa*/ 	.short	(.L_3339 - .L_3338)
.L_3338:
        /*00fc*/ 	.word	0x00000000
        /*0100*/ 	.short	0x0004
        /*0102*/ 	.short	0x0020
        /*0104*/ 	.byte	0x00, 0xf5, 0x21, 0x00


	//----- nvinfo : EIATTR_KPARAM_INFO
	.align		4
.L_3339:
        /*0108*/ 	.byte	0x04, 0x17
        /*010a*/ 	.short	(.L_3341 - .L_3340)
.L_3340:
        /*010c*/ 	.word	0x00000000
        /*0110*/ 	.short	0x0003
        /*0112*/ 	.short	0x0018
        /*0114*/ 	.byte	0x00, 0xf5, 0x21, 0x00


	//----- nvinfo : EIATTR_KPARAM_INFO
	.align		4
.L_3341:
        /*0118*/ 	.byte	0x04, 0x17
        /*011a*/ 	.short	(.L_3343 - .L_3342)
.L_3342:
        /*011c*/ 	.word	0x00000000
        /*0120*/ 	.short	0x0002
        /*0122*/ 	.short	0x0010
        /*0124*/ 	.byte	0x00, 0xf5, 0x21, 0x00


	//----- nvinfo : EIATTR_KPARAM_INFO
	.align		4
.L_3343:
        /*0128*/ 	.byte	0x04, 0x17
        /*012a*/ 	.short	(.L_3345 - .L_3344)
.L_3344:
        /*012c*/ 	.word	0x00000000
        /*0130*/ 	.short	0x0001
        /*0132*/ 	.short	0x0008
        /*0134*/ 	.byte	0x00, 0xf5, 0x21, 0x00


	//----- nvinfo : EIATTR_KPARAM_INFO
	.align		4
.L_3345:
        /*0138*/ 	.byte	0x04, 0x17
        /*013a*/ 	.short	(.L_3347 - .L_3346)
.L_3346:
        /*013c*/ 	.word	0x00000000
        /*0140*/ 	.short	0x0000
        /*0142*/ 	.short	0x0000
        /*0144*/ 	.byte	0x00, 0xf5, 0x21, 0x00


	//----- nvinfo : EIATTR_SPARSE_MMA_MASK
	.align		4
.L_3347:
        /*0148*/ 	.byte	0x03, 0x50
        /*014a*/ 	.short	0x0000


	//----- nvinfo : EIATTR_MAXREG_COUNT
	.align		4
        /*014c*/ 	.byte	0x03, 0x1b
        /*014e*/ 	.short	0x00ff


	//----- nvinfo : EIATTR_NUM_BARRIERS
	.align		4
        /*0150*/ 	.byte	0x02, 0x4c
        /*0152*/ 	.byte	0x01
	.zero		1


	//----- nvinfo : EIATTR_MERCURY_ISA_VERSION
	.align		4
        /*0154*/ 	.byte	0x03, 0x5f
        /*0156*/ 	.short	0x0101


	//----- nvinfo : EIATTR_VRC_CTA_INIT_COUNT
	.align		4
        /*0158*/ 	.byte	0x02, 0x4a
	.zero		1
	.zero		1


	//----- nvinfo : EIATTR_EXIT_INSTR_OFFSETS
	.align		4
        /*015c*/ 	.byte	0x04, 0x1c
        /*015e*/ 	.short	(.L_3349 - .L_3348)


	//   ....[0]....
.L_3348:
        /*0160*/ 	.word	0x00000050


	//   ....[1]....
        /*0164*/ 	.word	0x00000130


	//   ....[2]....
        /*0168*/ 	.word	0x00000d80


	//   ....[3]....
        /*016c*/ 	.word	0x00010120


	//   ....[4]....
        /*0170*/ 	.word	0x00010270


	//   ....[5]....
        /*0174*/ 	.word	0x00010300


	//   ....[6]....
        /*0178*/ 	.word	0x00010340


	//----- nvinfo : EIATTR_CRS_STACK_SIZE
	.align		4
.L_3349:
        /*017c*/ 	.byte	0x04, 0x1e
        /*017e*/ 	.short	(.L_3351 - .L_3350)
.L_3350:
        /*0180*/ 	.word	0x00000000


	//----- nvinfo : EIATTR_CBANK_PARAM_SIZE
	.align		4
.L_3351:
        /*0184*/ 	.byte	0x03, 0x19
        /*0186*/ 	.short	0x0074


	//----- nvinfo : EIATTR_PARAM_CBANK
	.align		4
        /*0188*/ 	.byte	0x04, 0x0a
        /*018a*/ 	.short	(.L_3353 - .L_3352)
	.align		4
.L_3352:
        /*018c*/ 	.word	index@(.nv.constant0._Z23gemm_half_q_half_kernelILi2ELi190ELb1ELb1ELi32EEvPK6__halfPKjS4_S2_PS0_iiiiPKtS7_iiiiiibS2_i)
        /*0190*/ 	.short	0x0380
        /*0192*/ 	.short	0x0074


	//----- nvinfo : EIATTR_SW_WAR
	.align		4
.L_3353:
        /*0194*/ 	.byte	0x04, 0x36
        /*0196*/ 	.short	(.L_3355 - .L_3354)
.L_3354:
        /*0198*/ 	.word	0x00000008
.L_3355:


//--------------------- .nv.info._Z23gemm_half_q_half_kernelILi2ELi160ELb1ELb1ELi32EEvPK6__halfPKjS4_S2_PS0_iiiiPKtS7_iiiiiibS2_i --------------------------
	.section	.nv.info._Z23gemm_half_q_half_kernelILi2ELi160ELb1ELb1ELi32EEvPK6__halfPKjS4_S2_PS0_iiiiPKtS7_iiiiiibS2_i,"",@"SHT_CUDA_INFO"
	.sectionflags	@""
	.align	4


	//----- nvinfo : EIATTR_CUDA_API_VERSION
	.align		4
        /*0000*/ 	.byte	0x04, 0x37
        /*0002*/ 	.short	(.L_3357 - .L_3356)
.L_3356:
        /*0004*/ 	.word	0x00000082


	//----- nvinfo : EIATTR_KPARAM_INFO
	.align		4
.L_3357:
        /*0008*/ 	.byte	0x04, 0x17
        /*000a*/ 	.short	(.L_3359 - .L_3358)
.L_3358:
        /*000c*/ 	.word	0x00000000
        /*0010*/ 	.short	0x0013
        /*0012*/ 	.short	0x0070
        /*0014*/ 	.byte	0x00, 0xf0, 0x11, 0x00


	//----- nvinfo : EIATTR_KPARAM_INFO
	.align		4
.L_3359:
        /*0018*/ 	.byte	0x04, 0x17
        /*001a*/ 	.short	(.L_3361 - .L_3360)
.L_3360:
        /*001c*/ 	.word	0x00000000
        /*0020*/ 	.short	0x0012
        /*0022*/ 	.short	0x0068
        /*0024*/ 	.byte	0x00, 0xf5, 0x21, 0x00


	//----- nvinfo : EIATTR_KPARAM_INFO
	.align		4
.L_3361:
        /*0028*/ 	.byte	0x04, 0x17
        /*002a*/ 	.short	(.L_3363 - .L_3362)
.L_3362:
        /*002c*/ 	.word	0x00000000
        /*0030*/ 	.short	0x0011
        /*0032*/ 	.short	0x0060
        /*0034*/ 	.byte	0x00, 0xf0, 0x05, 0x00


	//----- nvinfo : EIATTR_KPARAM_INFO
	.align		4
.L_3363:
        /*0038*/ 	.byte	0x04, 0x17
        /*003a*/ 	.short	(.L_3365 - .L_3364)
.L_3364:
        /*003c*/ 	.word	0x00000000
        /*0040*/ 	.short	0x0010
        /*0042*/ 	.short	0x005c
        /*0044*/ 	.byte	0x00, 0xf0, 0x11, 0x00


	//----- nvinfo : EIATTR_KPARAM_INFO
	.align		4
.L_3365:
        /*0048*/ 	.byte	0x04, 0x17
        /*004a*/ 	.short	(.L_3367 - .L_3366)
.L_3366:
        /*004c*/ 	.word	0x00000000
        /*0050*/ 	.short	0x000f
        /*0052*/ 	.short	0x0058
        /*0054*/ 	.byte	0x00, 0xf0, 0x11, 0x00


	//----- nvinfo : EIATTR_KPARAM_INFO
	.align		4
.L_3367:
        /*0058*/ 	.byte	0x04, 0x17
        /*005a*/ 	.short	(.L_3369 - .L_3368)
.L_3368:
        /*005c*/ 	.word	0x00000000
        /*0060*/ 	.short	0x000e
        /*0062*/ 	.short	0x0054
        /*0064*/ 	.byte	0x00, 0xf0, 0x11, 0x00


	//----- nvinfo : EIATTR_KPARAM_INFO
	.align		4
.L_3369:
        /*0068*/ 	.byte	0x04, 0x17
        /*006a*/ 	.short	(.L_3371 - .L_3370)
.L_3370:
        /*006c*/ 	.word	0x00000000
        /*0070*/ 	.short	0x000d
        /*0072*/ 	.short	0x0050
        /*0074*/ 	.byte	0x00, 0xf0, 0x11, 0x00


	//----- nvinfo : EIATTR_KPARAM_INFO
	.align		4
.L_3371:
        /*0078*/ 	.byte	0x04, 0x17
        /*007a*/ 	.short	(.L_3373 - .L_3372)
.L_3372:
        /*007c*/ 	.word	0x00000000
        /*0080*/ 	.short	0x000c
        /*0082*/ 	.short	0x004c
        /*0084*/ 	.byte	0x00, 0xf0, 0x11, 0x00


	//----- nvinfo : EIATTR_KPARAM_INFO
	.align		4
.L_3373:
        /*0088*/ 	.byte	0x04, 0x17
        /*008a*/ 	.short	(.L_3375 - .L_3374)
.L_3374:
        /*008c*/ 	.word	0x00000000
        /*0090*/ 	.short	0x000b
        /*0092*/ 	.short	0x0048
        /*0094*/ 	.byte	0x00, 0xf0, 0x11, 0x00


	//----- nvinfo : EIATTR_KPARAM_INFO
	.align		4
.L_3375:
        /*0098*/ 	.byte	0x04, 0x17
        /*009a*/ 	.short	(.L_3377 - .L_3376)
.L_3376:
        /*009c*/ 	.word	0x00000000
        /*00a0*/ 	.short	0x000a
        /*00a2*/ 	.short	0x0040
        /*00a4*/ 	.byte	0x00, 0xf5, 0x21, 0x00


	//----- nvinfo : EIATTR_KPARAM_INFO
	.align		4
.L_3377:
        /*00a8*/ 	.byte	0x04, 0x17
        /*00aa*/ 	.short	(.L_3379 - .L_3378)
.L_3378:
        /*00ac*/ 	.word	0x00000000
        /*00b0*/ 	.short	0x0009
        /*00b2*/ 	.short	0x0038
        /*00b4*/ 	.byte	0x00, 0xf5, 0x21, 0x00


	//----- nvinfo : EIATTR_KPARAM_INFO
	.align		4
.L_3379:
        /*00b8*/ 	.byte	0x04, 0x17
        /*00ba*/ 	.short	(.L_3381 - .L_3380)
.L_3380:
        /*00bc*/ 	.word	0x00000000
        /*00c0*/ 	.short	0x0008
        /*00c2*/ 	.short	0x0034
        /*00c4*/ 	.byte	0x00, 0xf0, 0x11, 0x00


	//----- nvinfo : EIATTR_KPARAM_INFO
	.align		4
.L_3381:
        /*00c8*/ 	.byte	0x04, 0x17
        /*00ca*/ 	.short	(.L_3383 - .L_3382)
.L_3382:
        /*00cc*/ 	.word	0x00000000
        /*00d0*/ 	.short	0x0007
        /*00d2*/ 	.short	0x0030
        /*00d4*/ 	.byte	0x00, 0xf0, 0x11, 0x00


	//----- nvinfo : EIATTR_KPARAM_INFO
	.align		4
.L_3383:
        /*00d8*/ 	.byte	0x04, 0x17
        /*00da*/ 	.short	(.L_3385 - .L_3384)
.L_3384:
        /*00dc*/ 	.word	0x00000000
        /*00e0*/ 	.short	0x0006
        /*00e2*/ 	.short	0x002c
        /*00e4*/ 	.byte	0x00, 0xf0, 0x11, 0x00


	//----- nvinfo : EIATTR_KPARAM_INFO
	.align		4
.L_3385:
        /*00e8*/ 	.byte	0x04, 0x17
        /*00ea*/ 	.short	(.L_3387 - .L_3386)
.L_3386:
        /*00ec*/ 	.word	0x00000000
        /*00f0*/ 	.short	0x0005
        /*00f2*/ 	.short	0x0028
        /*00f4*/ 	.byte	0x00, 0xf0, 0x11, 0x00


	//----- nvinfo : EIATTR_KPARAM_INFO
	.align		4
.L_3387:
        /*00f8*/ 	.byte	0x04, 0x17
        /*00fa*/ 	.short	(.L_3389 - .L_3388)
.L_3388:
        /*00fc*/ 	.word	0x00000000
        /*0100*/ 	.short	0x0004
        /*0102*/ 	.short	0x0020
        /*0104*/ 	.byte	0x00, 0xf5, 0x21, 0x00


	//----- nvinfo : EIATTR_KPARAM_INFO
	.align		4
.L_3389:
        /*0108*/ 	.byte	0x04, 0x17
        /*010a*/ 	.short	(.L_3391 - .L_3390)
.L_3390:
        /*010c*/ 	.word	0x00000000
        /*0110*/ 	.short	0x0003
        /*0112*/ 	.short	0x0018
        /*0114*/ 	.byte	0x00, 0xf5, 0x21, 0x00


	//----- nvinfo : EIATTR_KPARAM_INFO
	.align		4
.L_3391:
        /*0118*/ 	.byte	0x04, 0x17
        /*011a*/ 	.short	(.L_3393 - .L_3392)
.L_3392:
        /*011c*/ 	.word	0x00000000
        /*0120*/ 	.short	0x0002
        /*0122*/ 	.short	0x0010
        /*0124*/ 	.byte	0x00, 0xf5, 0x21, 0x00


	//----- nvinfo : EIATTR_KPARAM_INFO
	.align		4
.L_3393:
        /*0128*/ 	.byte	0x04, 0x17
        /*012a*/ 	.short	(.L_3395 - .L_3394)
.L_3394:
        /*012c*/ 	.word	0x00000000
        /*0130*/ 	.short	0x0001
        /*0132*/ 	.short	0x0008
        /*0134*/ 	.byte	0x00, 0xf5, 0x21, 0x00


	//----- nvinfo : EIATTR_KPARAM_INFO
	.align		4
.L_3395:
        /*0138*/ 	.byte	0x04, 0x17
        /*013a*/ 	.short	(.L_3397 - .L_3396)
.L_3396:
        /*013c*/ 	.word	0x00000000
        /*0140*/ 	.short	0x0000
        /*0142*/ 	.short	0x0000
        /*0144*/ 	.byte	0x00, 0xf5, 0x21, 0x00


	//----- nvinfo : EIATTR_SPARSE_MMA_MASK
	.align		4
.L_3397:
        /*0148*/ 	.byte	0x03, 0x50
        /*014a*/ 	.short	0x0000


	//----- nvinfo : EIATTR_MAXREG_COUNT
	.align		4
        /*014c*/ 	.byte	0x03, 0x1b
        /*014e*/ 	.short	0x00ff


	//----- nvinfo : EIATTR_NUM_BARRIERS
	.align		4
        /*0150*/ 	.byte	0x02, 0x4c
        /*0152*/ 	.byte	0x01
	.zero		1


	//----- nvinfo : EIATTR_MERCURY_ISA_VERSION
	.align		4
        /*0154*/ 	.byte	0x03, 0x5f
        /*0156*/ 	.short	0x0101


	//----- nvinfo : EIATTR_VRC_CTA_INIT_COUNT
	.align		4
        /*0158*/ 	.byte	0x02, 0x4a
	.zero		1
	.zero		1


	//----- nvinfo : EIATTR_EXIT_INSTR_OFFSETS
	.align		4
        /*015c*/ 	.byte	0x04, 0x1c
        /*015e*/ 	.short	(.L_3399 - .L_3398)


	//   ....[0]....
.L_3398:
        /*0160*/ 	.word	0x00000060


	//   ....[1]....
        /*0164*/ 	.word	0x00000160


	//   ....[2]....
        /*0168*/ 	.word	0x00000dc0


	//   ....[3]....
        /*016c*/ 	.word	0x00008490


	//   ....[4]....
        /*0170*/ 	.word	0x000085f0


	//   ....[5]....
        /*0174*/ 	.word	0x00008680


	//   ....[6]....
        /*0178*/ 	.word	0x000086c0


	//----- nvinfo : EIATTR_CRS_STACK_SIZE
	.align		4
.L_3399:
        /*017c*/ 	.byte	0x04, 0x1e
        /*017e*/ 	.short	(.L_3401 - .L_3400)
.L_3400:
        /*0180*/ 	.word	0x00000000


	//----- nvinfo : EIATTR_CBANK_PARAM_SIZE
	.align		4
.L_3401:
        /*0184*/ 	.byte	0x03, 0x19
        /*0186*/ 	.short	0x0074


	//----- nvinfo : EIATTR_PARAM_CBANK
	.align		4
        /*0188*/ 	.byte	0x04, 0x0a
        /*018a*/ 	.short	(.L_3403 - .L_3402)
	.align		4
.L_3402:
        /*018c*/ 	.word	index@(.nv.constant0._Z23gemm_half_q_half_kernelILi2ELi160ELb1ELb1ELi32EEvPK6__halfPKjS4_S2_PS0_iiiiPKtS7_iiiiiibS2_i)
        /*0190*/ 	.short	0x0380
        /*0192*/ 	.short	0x0074


	//----- nvinfo : EIATTR_SW_WAR
	.align		4
.L_3403:
        /*0194*/ 	.byte	0x04, 0x36
        /*0196*/ 	.short	(.L_3405 - .L_3404)
.L_3404:
        /*0198*/ 	.word	0x00000008
.L_3405:


//--------------------- .nv.info._Z23gemm_half_q_half_kernelILi2ELi40ELb1ELb1ELi32EEvPK6__halfPKjS4_S2_PS0_iiiiPKtS7_iiiiiibS2_i --------------------------
	.section	.nv.info._Z23gemm_half_q_half_kernelILi2ELi40ELb1ELb1ELi32EEvPK6__halfPKjS4_S2_PS0_iiiiPKtS7_iiiiiibS2_i,"",@"SHT_CUDA_INFO"
	.sectionflags	@""
	.align	4


	//----- nvinfo : EIATTR_CUDA_API_VERSION
	.align		4
        /*0000*/ 	.byte	0x04, 0x37
        /*0002*/ 	.short	(.L_3407 - .L_3406)
.L_3406:
        /*0004*/ 	.word	0x00000082


	//----- nvinfo : EIATTR_KPARAM_INFO
	.align		4
.L_3407:
        /*0008*/ 	.byte	0x04, 0x17
        /*000a*/ 	.short	(.L_3409 - .L_3408)
.L_3408:
        /*000c*/ 	.word	0x00000000
        /*0010*/ 	.short	0x0013
        /*0012*/ 	.short	0x0070
        /*0014*/ 	.byte	0x00, 0xf0, 0x11, 0x00


	//----- nvinfo : EIATTR_KPARAM_INFO
	.align		4
.L_3409:
        /*0018*/ 	.byte	0x04, 0x17
        /*001a*/ 	.short	(.L_3411 - .L_3410)
.L_3410:
        /*001c*/ 	.word	0x00000000
        /*0020*/ 	.short	0x0012
        /*0022*/ 	.short	0x0068
        /*0024*/ 	.byte	0x00, 0xf5, 0x21, 0x00


	//----- nvinfo : EIATTR_KPARAM_INFO
	.align		4
.L_3411:
        /*0028*/ 	.byte	0x04, 0x17
        /*002a*/ 	.short	(.L_3413 - .L_3412)
.L_3412:
        /*002c*/ 	.word	0x00000000
        /*0030*/ 	.short	0x0011
        /*0032*/ 	.short	0x0060
        /*0034*/ 	.byte	0x00, 0xf0, 0x05, 0x00


	//----- nvinfo : EIATTR_KPARAM_INFO
	.align		4
.L_3413:
        /*0038*/ 	.byte	0x04, 0x17
        /*003a*/ 	.short	(.L_3415 - .L_3414)
.L_3414:
        /*003c*/ 	.word	0x00000000
        /*0040*/ 	.short	0x0010
        /*0042*/ 	.short	0x005c
        /*0044*/ 	.byte	0x00, 0xf0, 0x11, 0x00


	//----- nvinfo : EIATTR_KPARAM_INFO
	.align		4
.L_3415:
        /*0048*/ 	.byte	0x04, 0x17
        /*004a*/ 	.short	(.L_3417 - .L_3416)
.L_3416:
        /*004c*/ 	.word	0x00000000
        /*0050*/ 	.short	0x000f
        /*0052*/ 	.short	0x0058
        /*0054*/ 	.byte	0x00, 0xf0, 0x11, 0x00


	//----- nvinfo : EIATTR_KPARAM_INFO
	.align		4
.L_3417:
        /*0058*/ 	.byte	0x04, 0x17
        /*005a*/ 	.short	(.L_3419 - .L_3418)
.L_3418:
        /*005c*/ 	.word	0x00000000
        /*0060*/ 	.short	0x000e
        /*0062*/ 	.short	0x0054
        /*0064*/ 	.byte	0x00, 0xf0, 0x11, 0x00


	//----- nvinfo : EIATTR_KPARAM_INFO
	.align		4
.L_3419:
        /*0068*/ 	.byte	0x04, 0x17
        /*006a*/ 	.short	(.L_3421 - .L_3420)
.L_3420:
        /*006c*/ 	.word	0x00000000
        /*0070*/ 	.short	0x000d
        /*0072*/ 	.short	0x0050
        /*0074*/ 	.byte	0x00, 0xf0, 0x11, 0x00


	//----- nvinfo : EIATTR_KPARAM_INFO
	.align		4
.L_3421:
        /*0078*/ 	.byte	0x04, 0x17
        /*007a*/ 	.short	(.L_3423 - .L_3422)
.L_3422:
        /*007c*/ 	.word	0x00000000
        /*0080*/ 	.short	0x000c
        /*0082*/ 	.short	0x004c
        /*0084*/ 	.byte	0x00, 0xf0, 0x11, 0x00


	//----- nvinfo : EIATTR_KPARAM_INFO
	.align		4
.L_3423:
        /*0088*/ 	.byte	0x04, 0x17
        /*008a*/ 	.short	(.L_3425 - .L_3424)
.L_3424:
        /*008c*/ 	.word	0x00000000
        /*0090*/ 	.short	0x000b
        /*0092*/ 	.short	0x0048
        /*0094*/ 	.byte	0x00, 0xf0, 0x11, 0x00


	//----- nvinfo : EIATTR_KPARAM_INFO
	.align		4
.L_3425:
        /*0098*/ 	.byte	0x04, 0x17
        /*009a*/ 	.short	(.L_3427 - .L_3426)
.L_3426:
        /*009c*/ 	.word	0x00000000
        /*00a0*/ 	.short	0x000a
        /*00a2*/ 	.short	0x0040
        /*00a4*/ 	.byte	0x00, 0xf5, 0x21, 0x00


	//----- nvinfo : EIATTR_KPARAM_INFO
	.align		4
.L_3427:
        /*00a8*/ 	.byte	0x04, 0x17
        /*00aa*/ 	.short	(.L_3429 - .L_3428)
.L_3428:
        /*00ac*/ 	.word	0x00000000
        /*00b0*/ 	.short	0x0009
        /*00b2*/ 	.short	0x0038
        /*00b4*/ 	.byte	0x00, 0xf5, 0x21, 0x00


	//----- nvinfo : EIATTR_KPARAM_INFO
	.align		4
.L_3429:
        /*00b8*/ 	.byte	0x04, 0x17
        /*00ba*/ 	.short	(.L_3431 - .L_3430)
.L_3430:
        /*00bc*/ 	.word	0x00000000
        /*00c0*/ 	.short	0x0008
        /*00c2*/ 	.short	0x0034
        /*00c4*/ 	.byte	0x00, 0xf0, 0x11, 0x00


	//----- nvinfo : EIATTR_KPARAM_INFO
	.align		4
.L_3431:
        /*00c8*/ 	.byte	0x04, 0x17
        /*00ca*/ 	.short	(.L_3433 - .L_3432)
.L_3432:
        /*00cc*/ 	.word	0x00000000
        /*00d0*/ 	.short	0x0007
        /*00d2*/ 	.short	0x0030
        /*00d4*/ 	.byte	0x00, 0xf0, 0x11, 0x00


	//----- nvinfo : EIATTR_KPARAM_INFO
	.align		4
.L_3433:
        /*00d8*/ 	.byte	0x04, 0x17
        /*00da*/ 	.short	(.L_3435 - .L_3434)
.L_3434:
        /*00dc*/ 	.word	0x00000000
        /*00e0*/ 	.short	0x0006
        /*00e2*/ 	.short	0x002c
        /*00e4*/ 	.byte	0x00, 0xf0, 0x11, 0x00


	//----- nvinfo : EIATTR_KPARAM_INFO
	.align		4
.L_3435:
        /*00e8*/ 	.byte	0x04, 0x17
        /*00ea*/ 	.short	(.L_3437 - .L_3436)
.L_3436:
        /*00ec*/ 	.word	0x00000000
        /*00f0*/ 	.short	0x0005
        /*00f2*/ 	.short	0x0028
        /*00f4*/ 	.byte	0x00, 0xf0, 0x11, 0x00


	//----- nvinfo : EIATTR_KPARAM_INFO
	.align		4
.L_3437:
        /*00f8*/ 	.byte	0x04, 0x17
        /*00fa*/ 	.short	(.L_3439 - .L_3438)
.L_3438:
        /*00fc*/ 	.word	0x00000000
        /*0100*/ 	.short	0x0004
        /*0102*/ 	.short	0x0020
        /*0104*/ 	.byte	0x00, 0xf5, 0x21, 0x00


	//----- nvinfo : EIATTR_KPARAM_INFO
	.align		4
.L_3439:
        /*0108*/ 	.byte	0x04, 0x17
        /*010a*/ 	.short	(.L_3441 - .L_3440)
.L_3440:
        /*010c*/ 	.word	0x00000000
        /*0110*/ 	.short	0x0003
        /*0112*/ 	.short	0x0018
        /*0114*/ 	.byte	0x00, 0xf5, 0x21, 0x00


	//----- nvinfo : EIATTR_KPARAM_INFO
	.align		4
.L_3441:
        /*0118*/ 	.byte	0x04, 0x17
        /*011a*/ 	.short	(.L_3443 - .L_3442)
.L_3442:
        /*011c*/ 	.word	0x00000000
        /*0120*/ 	.short	0x0002
        /*0122*/ 	.short	0x0010
        /*0124*/ 	.byte	0x00, 0xf5, 0x21, 0x00


	//----- nvinfo : EIATTR_KPARAM_INFO
	.align		4
.L_3443:
        /*0128*/ 	.byte	0x04, 0x17
        /*012a*/ 	.short	(.L_3445 - .L_3444)
.L_3444:
        /*012c*/ 	.word	0x00000000
        /*0130*/ 	.short	0x0001
        /*0132*/ 	.short	0x0008
        /*0134*/ 	.byte	0x00, 0xf5, 0x21, 0x00


	//----- nvinfo : EIATTR_KPARAM_INFO
	.align		4
.L_3445:
        /*0138*/ 	.byte	0x04, 0x17
        /*013a*/ 	.short	(.L_3447 - .L_3446)
.L_3446:
        /*013c*/ 	.word	0x00000000
        /*0140*/ 	.short	0x0000
        /*0142*/ 	.short	0x0000
        /*0144*/ 	.byte	0x00, 0xf5, 0x21, 0x00


	//----- nvinfo : EIATTR_SPARSE_MMA_MASK
	.align		4
.L_3447:
        /*0148*/ 	.byte	0x03, 0x50
        /*014a*/ 	.short	0x0000


	//----- nvinfo : EIATTR_MAXREG_COUNT
	.align		4
        /*014c*/ 	.byte	0x03, 0x1b
        /*014e*/ 	.short	0x00ff


	//----- nvinfo : EIATTR_NUM_BARRIERS
	.align		4
        /*0150*/ 	.byte	0x02, 0x4c
        /*0152*/ 	.byte	0x01
	.zero		1


	//----- nvinfo : EIATTR_MERCURY_ISA_VERSION
	.align		4
        /*0154*/ 	.byte	0x03, 0x5f
        /*0156*/ 	.short	0x0101


	//----- nvinfo : EIATTR_VRC_CTA_INIT_COUNT
	.align		4
        /*0158*/ 	.byte	0x02, 0x4a
	.zero		1
	.zero		1


	//----- nvinfo : EIATTR_EXIT_INSTR_OFFSETS
	.align		4
        /*015c*/ 	.byte	0x04, 0x1c
        /*015e*/ 	.short	(.L_3449 - .L_3448)


	//   ....[0]....
.L_3448:
        /*0160*/ 	.word	0x00000070


	//   ....[1]....
        /*0164*/ 	.word	0x00000180


	//   ....[2]....
        /*0168*/ 	.word	0x00000e30


	//   ....[3]....
        /*016c*/ 	.word	0x00007770


	//   ....[4]....
        /*0170*/ 	.word	0x000078d0


	//   ....[5]....
        /*0174*/ 	.word	0x00007960


	//   ....[6]....
        /*0178*/ 	.word	0x000079a0


	//----- nvinfo : EIATTR_CRS_STACK_SIZE
	.align		4
.L_3449:
        /*017c*/ 	.byte	0x04, 0x1e
        /*017e*/ 	.short	(.L_3451 - .L_3450)
.L_3450:
        /*0180*/ 	.word	0x00000000


	//----- nvinfo : EIATTR_CBANK_PARAM_SIZE
	.align		4
.L_3451:
        /*0184*/ 	.byte	0x03, 0x19
        /*0186*/ 	.short	0x0074


	//----- nvinfo : EIATTR_PARAM_CBANK
	.align		4
        /*0188*/ 	.byte	0x04, 0x0a
        /*018a*/ 	.short	(.L_3453 - .L_3452)
	.align		4
.L_3452:
        /*018c*/ 	.word	index@(.nv.constant0._Z23gemm_half_q_half_kernelILi2ELi40ELb1ELb1ELi32EEvPK6__halfPKjS4_S2_PS0_iiiiPKtS7_iiiiiibS2_i)
        /*0190*/ 	.short	0x0380
        /*0192*/ 	.short	0x0074


	//----- nvinfo : EIATTR_SW_WAR
	.align		4
.L_3453:
        /*0194*/ 	.byte	0x04, 0x36
        /*0196*/ 	.short	(.L_3455 - .L_3454)
.L_3454:
        /*0198*/ 	.word	0x00000008
.L_3455:


//--------------------- .nv.info._Z23gemm_half_q_half_kernelILi2ELi10ELb1ELb1ELi32EEvPK6__halfPKjS4_S2_PS0_iiiiPKtS7_iiiiiibS2_i --------------------------
	.section	.nv.info._Z23gemm_half_q_half_kernelILi2ELi10ELb1ELb1ELi32EEvPK6__halfPKjS4_S2_PS0_iiiiPKtS7_iiiiiibS2_i,"",@"SHT_CUDA_INFO"
	.sectionflags	@""
	.align	4


	//----- nvinfo : EIATTR_CUDA_API_VERSION
	.align		4
        /*0000*/ 	.byte	0x04, 0x37
        /*0002*/ 	.short	(.L_3457 - .L_3456)
.L_3456:
        /*0004*/ 	.word	0x00000082


	//----- nvinfo : EIATTR_KPARAM_INFO
	.align		4
.L_3457:
        /*0008*/ 	.byte	0x04, 0x17
        /*000a*/ 	.short	(.L_3459 - .L_3458)
.L_3458:
        /*000c*/ 	.word	0x00000000
        /*0010*/ 	.short	0x0013
        /*0012*/ 	.short	0x0070
        /*0014*/ 	.byte	0x00, 0xf0, 0x11, 0x00


	//----- nvinfo : EIATTR_KPARAM_INFO
	.align		4
.L_3459:
        /*0018*/ 	.byte	0x04, 0x17
        /*001a*/ 	.short	(.L_3461 - .L_3460)
.L_3460:
        /*001c*/ 	.word	0x00000000
        /*0020*/ 	.short	0x0012
        /*0022*/ 	.short	0x0068
        /*0024*/ 	.byte	0x00, 0xf5, 0x21, 0x00


	//----- nvinfo : EIATTR_KPARAM_INFO
	.align		4
.L_3461:
        /*0028*/ 	.byte	0x04, 0x17
        /*002a*/ 	.short	(.L_3463 - .L_3462)
.L_3462:
        /*002c*/ 	.word	0x00000000
        /*0030*/ 	.short	0x0011
        /*0032*/ 	.short	0x0060
        /*0034*/ 	.byte	0x00, 0xf0, 0x05, 0x00


	//----- nvinfo : EIATTR_KPARAM_INFO
	.align		4
.L_3463:
        /*0038*/ 	.byte	0x04, 0x17
        /*003a*/ 	.short	(.L_3465 - .L_3464)
.L_3464:
        /*003c*/ 	.word	0x00000000
        /*0040*/ 	.short	0x0010
        /*0042*/ 	.short	0x005c
        /*0044*/ 	.byte	0x00, 0xf0, 0x11, 0x00


	//----- nvinfo : EIATTR_KPARAM_INFO
	.align		4
.L_3465:
        /*0048*/ 	.byte	0x04, 0x17
        /*004a*/ 	.short	(.L_3467 - .L_3466)
.L_3466:
        /*004c*/ 	.word	0x00000000
        /*0050*/ 	.short	0x000f
        /*0052*/ 	.short	0x0058
        /*0054*/ 	.byte	0x00, 0xf0, 0x11, 0x00


	//----- nvinfo : EIATTR_KPARAM_INFO
	.align		4
.L_3467:
        /*0058*/ 	.byte	0x04, 0x17
        /*005a*/ 	.short	(.L_3469 - .L_3468)
.L_3468:
        /*005c*/ 	.word	0x00000000
        /*0060*/ 	.short	0x000e
        /*0062*/ 	.short	0x0054
        /*0064*/ 	.byte	0x00, 0xf0, 0x11, 0x00


	//----- nvinfo : EIATTR_KPARAM_INFO
	.align		4
.L_3469:
        /*0068*/ 	.byte	0x04, 0x17
        /*006a*/ 	.short	(.L_3471 - .L_3470)
.L_3470:
        /*006c*/ 	.word	0x00000000
        /*0070*/ 	.short	0x000d
        /*0072*/ 	.short	0x0050
        /*0074*/ 	.byte	0x00, 0xf0, 0x11, 0x00


	//----- nvinfo : EIATTR_KPARAM_INFO
	.align		4
.L_3471:
        /*0078*/ 	.byte	0x04, 0x17
        /*007a*/ 	.short	(.L_3473 - .L_3472)
.L_3472:
        /*007c*/ 	.word	0x00000000
        /*0080*/ 	.short	0x000c
        /*0082*/ 	.short	0x004c
        /*0084*/ 	.byte	0x00, 0xf0, 0x11, 0x00


	//----- nvinfo : EIATTR_KPARAM_INFO
	.align		4
.L_3473:
        /*0088*/ 	.byte	0x04, 0x17
        /*008a*/ 	.short	(.L_3475 - .L_3474)
.L_3474:
        /*008c*/ 	.word	0x00000000
        /*0090*/ 	.short	0x000b
        /*0092*/ 	.short	0x0048
        /*0094*/ 	.byte	0x00, 0xf0, 0x11, 0x00


	//----- nvinfo : EIATTR_KPARAM_INFO
	.align		4
.L_3475:
        /*0098*/ 	.byte	0x04, 0x17
        /*009a*/ 	.short	(.L_3477 - .L_3476)
.L_3476:
        /*009c*/ 	.word	0x00000000
        /*00a0*/ 	.short	0x000a
        /*00a2*/ 	.short	0x0040
        /*00a4*/ 	.byte	0x00, 0xf5, 0x21, 0x00


	//----- nvinfo : EIATTR_KPARAM_INFO
	.align		4
.L_3477:
        /*00a8*/ 	.byte	0x04, 0x17
        /*00aa*/ 	.short	(.L_3479 - .L_3478)
.L_3478:
        /*00ac*/ 	.word	0x00000000
        /*00b0*/ 	.short	0x0009
        /*00b2*/ 	.short	0x0038
        /*00b4*/ 	.byte	0x00, 0xf5, 0x21, 0x00


	//----- nvinfo : EIATTR_KPARAM_INFO
	.align		4
.L_3479:
        /*00b8*/ 	.byte	0x04, 0x17
        /*00ba*/ 	.short	(.L_3481 - .L_3480)
.L_3480:
        /*00bc*/ 	.word	0x00000000
        /*00c0*/ 	.short	0x0008
        /*00c2*/ 	.short	0x0034
        /*00c4*/ 	.byte	0x00, 0xf0, 0x11, 0x00


	//----- nvinfo : EIATTR_KPARAM_INFO
	.align		4
.L_3481:
        /*00c8*/ 	.byte	0x04, 0x17
        /*00ca*/ 	.short	(.L_3483 - .L_3482)
.L_3482:
        /*00cc*/ 	.word	0x00000000
        /*00d0*/ 	.short	0x0007
        /*00d2*/ 	.short	0x0030
        /*00d4*/ 	.byte	0x00, 0xf0, 0x11, 0x00


	//----- nvinfo : EIATTR_KPARAM_INFO
	.align		4
.L_3483:
        /*00d8*/ 	.byte	0x04, 0x17
        /*00da*/ 	.short	(.L_3485 - .L_3484)
.L_3484:
        /*00dc*/ 	.word	0x00000000
        /*00e0*/ 	.short	0x0006
        /*00e2*/ 	.short	0x002c
        /*00e4*/ 	.byte	0x00, 0xf0, 0x11, 0x00


	//----- nvinfo : EIATTR_KPARAM_INFO
	.align		4
.L_3485:
        /*00e8*/ 	.byte	0x04, 0x17
        /*00ea*/ 	.short	(.L_3487 - .L_3486)
.L_3486:
        /*00ec*/ 	.word	0x00000000
        /*00f0*/ 	.short	0x0005
        /*00f2*/ 	.short	0x0028
        /*00f4*/ 	.byte	0x00, 0xf0, 0x11, 0x00


	//----- nvinfo : EIATTR_KPARAM_INFO
	.align		4
.L_3487:
        /*00f8*/ 	.byte	0x04, 0x17
        /*00fa*/ 	.short	(.L_3489 - .L_3488)
.L_3488:
        /*00fc*/ 	.word	0x00000000
        /*0100*/ 	.short	0x0004
        /*0102*/ 	.short	0x0020
        /*0104*/ 	.byte	0x00, 0xf5, 0x21, 0x00


	//----- nvinfo : EIATTR_KPARAM_INFO
	.align		4
.L_3489:
        /*0108*/ 	.byte	0x04, 0x17
        /*010a*/ 	.short	(.L_3491 - .L_3490)
.L_3490:
        /*010c*/ 	.word	0x00000000
        /*0110*/ 	.short	0x0003
        /*0112*/ 	.short	0x0018
        /*0114*/ 	.byte	0x00, 0xf5, 0x21, 0x00


	//----- nvinfo : EIATTR_KPARAM_INFO
	.align		4
.L_3491:
        /*0118*/ 	.byte	0x04, 0x17
        /*011a*/ 	.short	(.L_3493 - .L_3492)
.L_3492:
        /*011c*/ 	.word	0x00000000
        /*0120*/ 	.short	0x0002
        /*0122*/ 	.short	0x0010
        /*0124*/ 	.byte	0x00, 0xf5, 0x21, 0x00


	//----- nvinfo : EIATTR_KPARAM_INFO
	.align		4
.L_3493:
        /*0128*/ 	.byte	0x04, 0x17
        /*012a*/ 	.short	(.L_3495 - .L_3494)
.L_3494:
        /*012c*/ 	.word	0x00000000
        /*0130*/ 	.short	0x0001
        /*0132*/ 	.short	0x0008
        /*0134*/ 	.byte	0x00, 0xf5, 0x21, 0x00


	//----- nvinfo : EIATTR_KPARAM_INFO
	.align		4
.L_3495:
        /*0138*/ 	.byte	0x04, 0x17
        /*013a*/ 	.short	(.L_3497 - .L_3496)
.L_3496:
        /*013c*/ 	.word	0x00000000
        /*0140*/ 	.short	0x0000
        /*0142*/ 	.short	0x0000
        /*0144*/ 	.byte	0x00, 0xf5, 0x21, 0x00


	//----- nvinfo : EIATTR_SPARSE_MMA_MASK
	.align		4
.L_3497:
        /*0148*/ 	.byte	0x03, 0x50
        /*014a*/ 	.short	0x0000


	//----- nvinfo : EIATTR_MAXREG_COUNT
	.align		4
        /*014c*/ 	.byte	0x03, 0x1b
        /*014e*/ 	.short	0x00ff


	//----- nvinfo : EIATTR_NUM_BARRIERS
	.align		4
        /*0150*/ 	.byte	0x02, 0x4c
        /*0152*/ 	.byte	0x01
	.zero		1


	//----- nvinfo : EIATTR_MERCURY_ISA_VERSION
	.align		4
        /*0154*/ 	.byte	0x03, 0x5f
        /*0156*/ 	.short	0x0101


	//----- nvinfo : EIATTR_VRC_CTA_INIT_COUNT
	.align		4
        /*0158*/ 	.byte	0x02, 0x4a
	.zero		1
	.zero		1


	//----- nvinfo : EIATTR_EXIT_INSTR_OFFSETS
	.align		4
        /*015c*/ 	.byte	0x04, 0x1c
        /*015e*/ 	.short	(.L_3499 - .L_3498)


	//   ....[0]....
.L_3498:
        /*0160*/ 	.word	0x00000050


	//   ....[1]....
        /*0164*/ 	.word	0x00000130


	//   ....[2]....
        /*0168*/ 	.word	0x00000d80


	//   ....[3]....
        /*016c*/ 	.word	0x00006520


	//   ....[4]....
        /*0170*/ 	.word	0x00006670


	//   ....[5]....
        /*0174*/ 	.word	0x00006700


	//   ....[6]....
        /*0178*/ 	.word	0x00006740


	//----- nvinfo : EIATTR_CRS_STACK_SIZE
	.align		4
.L_3499:
        /*017c*/ 	.byte	0x04, 0x1e
        /*017e*/ 	.short	(.L_3501 - .L_3500)
.L_3500:
        /*0180*/ 	.word	0x00000000


	//----- nvinfo : EIATTR_CBANK_PARAM_SIZE
	.align		4
.L_3501:
        /*0184*/ 	.byte	0x03, 0x19
        /*0186*/ 	.short	0x0074


	//----- nvinfo : EIATTR_PARAM_CBANK
	.align		4
        /*0188*/ 	.byte	0x04, 0x0a
        /*018a*/ 	.short	(.L_3503 - .L_3502)
	.align		4
.L_3502:
        /*018c*/ 	.word	index@(.nv.constant0._Z23gemm_half_q_half_kernelILi2ELi10ELb1ELb1ELi32EEvPK6__halfPKjS4_S2_PS0_iiiiPKtS7_iiiiiibS2_i)
        /*0190*/ 	.short	0x0380
        /*0192*/ 	.short	0x0074


	//----- nvinfo : EIATTR_SW_WAR
	.align		4
.L_3503:
        /*0194*/ 	.byte	0x04, 0x36
        /*0196*/ 	.short	(.L_3505 - .L_3504)
.L_3504:
        /*0198*/ 	.word	0x00000008
.L_3505:


//--------------------- .nv.info._Z23gemm_half_q_half_kernelILi2ELi172ELb1ELb1ELi32EEvPK6__halfPKjS4_S2_PS0_iiiiPKtS7_iiiiiibS2_i --------------------------
	.section	.nv.info._Z23gemm_half_q_half_kernelILi2ELi172ELb1ELb1ELi32EEvPK6__halfPKjS4_S2_PS0_iiiiPKtS7_iiiiiibS2_i,"",@"SHT_CUDA_INFO"
	.sectionflags	@""
	.align	4


	//----- nvinfo : EIATTR_CUDA_API_VERSION
	.align		4
        /*0000*/ 	.byte	0x04, 0x37
        /*0002*/ 	.short	(.L_3507 - .L_3506)
.L_3506:
        /*0004*/ 	.word	0x00000082


	//----- nvinfo : EIATTR_KPARAM_INFO
	.align		4
.L_3507:
        /*0008*/ 	.byte	0x04, 0x17
        /*000a*/ 	.short	(.L_3509 - .L_3508)
.L_3508:
        /*000c*/ 	.word	0x00000000
        /*0010*/ 	.short	0x0013
        /*0012*/ 	.short	0x0070
        /*0014*/ 	.byte	0x00, 0xf0, 0x11, 0x00


	//----- nvinfo : EIATTR_KPARAM_INFO
	.align		4
.L_3509:
        /*0018*/ 	.byte	0x04, 0x17
        /*001a*/ 	.short	(.L_3511 - .L_3510)
.L_3510:
        /*001c*/ 	.word	0x00000000
        /*0020*/ 	.short	0x0012
        /*0022*/ 	.short	0x0068
        /*0024*/ 	.byte	0x00, 0xf5, 0x21, 0x00


	//----- nvinfo : EIATTR_KPARAM_INFO
	.align		4
.L_3511:
        /*0028*/ 	.byte	0x04, 0x17
        /*002a*/ 	.short	(.L_3513 - .L_3512)
.L_3512:
        /*002c*/ 	.word	0x00000000
        /*0030*/ 	.short	0x0011
        /*0032*/ 	.short	0x0060
        /*0034*/ 	.byte	0x00, 0xf0, 0x05, 0x00


	//----- nvinfo : EIATTR_KPARAM_INFO
	.align		4
.L_3513:
        /*0038*/ 	.byte	0x04, 0x17
        /*003a*/ 	.short	(.L_3515 - .L_3514)
.L_3514:
        /*003c*/ 	.word	0x00000000
        /*0040*/ 	.short	0x0010
        /*0042*/ 	.short	0x005c
        /*0044*/ 	.byte	0x00, 0xf0, 0x11, 0x00


	//----- nvinfo : EIATTR_KPARAM_INFO
	.align		4
.L_3515:
        /*0048*/ 	.byte	0x04, 0x17
        /*004a*/ 	.short	(.L_3517 - .L_3516)
.L_3516:
        /*004c*/ 	.word	0x00000000
        /*0050*/ 	.short	0x000f
        /*0052*/ 	.short	0x0058
        /*0054*/ 	.byte	0x00, 0xf0, 0x11, 0x00


	//----- nvinfo : EIATTR_KPARAM_INFO
	.align		4
.L_3517:
        /*0058*/ 	.byte	0x04, 0x17
        /*005a*/ 	.short	(.L_3519 - .L_3518)
.L_3518:
        /*005c*/ 	.word	0x00000000
        /*0060*/ 	.short	0x000e
        /*0062*/ 	.short	0x0054
        /*0064*/ 	.byte	0x00, 0xf0, 0x11, 0x00


	//----- nvinfo : EIATTR_KPARAM_INFO
	.align		4
.L_3519:
        /*0068*/ 	.byte	0x04, 0x17
        /*006a*/ 	.short	(.L_3521 - .L_3520)
.L_3520:
        /*006c*/ 	.word	0x00000000
        /*0070*/ 	.short	0x000d
        /*0072*/ 	.short	0x0050
        /*0074*/ 	.byte	0x00, 0xf0, 0x11, 0x00


	//----- nvinfo : EIATTR_KPARAM_INFO
	.align		4
.L_3521:
        /*0078*/ 	.byte	0x04, 0x17
        /*007a*/ 	.short	(.L_3523 - .L_3522)
.L_3522:
        /*007c*/ 	.word	0x00000000
        /*0080*/ 	.short	0x000c
        /*0082*/ 	.short	0x004c
        /*0084*/ 	.byte	0x00, 0xf0, 0x11, 0x00


	//----- nvinfo : EIATTR_KPARAM_INFO
	.align		4
.L_3523:
        /*0088*/ 	.byte	0x04, 0x17
        /*008a*/ 	.short	(.L_3525 - .L_3524)
.L_3524:
        /*008c*/ 	.word	0x00000000
        /*0090*/ 	.short	0x000b
        /*0092*/ 	.short	0x0048
        /*0094*/ 	.byte	0x00, 0xf0, 0x11, 0x00


	//----- nvinfo : EIATTR_KPARAM_INFO
	.align		4
.L_3525:
        /*0098*/ 	.byte	0x04, 0x17
        /*009a*/ 	.short	(.L_3527 - .L_3526)
.L_3526:
        /*009c*/ 	.word	0x00000000
        /*00a0*/ 	.short	0x000a
        /*00a2*/ 	.short	0x0040
        /*00a4*/ 	.byte	0x00, 0xf5, 0x21, 0x00


	//----- nvinfo : EIATTR_KPARAM_INFO
	.align		4
.L_3527:
        /*00a8*/ 	.byte	0x04, 0x17
        /*00aa*/ 	.short	(.L_3529 - .L_3528)
.L_3528:
        /*00ac*/ 	.word	0x00000000
        /*00b0*/ 	.short	0x0009
        /*00b2*/ 	.short	0x0038
        /*00b4*/ 	.byte	0x00, 0xf5, 0x21, 0x00


	//----- nvinfo : EIATTR_KPARAM_INFO
	.align		4
.L_3529:
        /*00b8*/ 	.byte	0x04, 0x17
        /*00ba*/ 	.short	(.L_3531 - .L_3530)
.L_3530:
        /*00bc*/ 	.word	0x00000000
        /*00c0*/ 	.short	0x0008
        /*00c2*/ 	.short	0x0034
        /*00c4*/ 	.byte	0x00, 0xf0, 0x11, 0x00


	//----- nvinfo : EIATTR_KPARAM_INFO
	.align		4
.L_3531:
        /*00c8*/ 	.byte	0x04, 0x17
        /*00ca*/ 	.short	(.L_3533 - .L_3532)
.L_3532:
        /*00cc*/ 	.word	0x00000000
        /*00d0*/ 	.short	0x0007
        /*00d2*/ 	.short	0x0030
        /*00d4*/ 	.byte	0x00, 0xf0, 0x11, 0x00


	//----- nvinfo : EIATTR_KPARAM_INFO
	.align		4
.L_3533:
        /*00d8*/ 	.byte	0x04, 0x17
        /*00da*/ 	.short	(.L_3535 - .L_3534)
.L_3534:
        /*00dc*/ 	.word	0x00000000
        /*00e0*/ 	.short	0x0006
        /*00e2*/ 	.short	0x002c
        /*00e4*/ 	.byte	0x00, 0xf0, 0x11, 0x00


	//----- nvinfo : EIATTR_KPARAM_INFO
	.align		4
.L_3535:
        /*00e8*/ 	.byte	0x04, 0x17
        /*00ea*/ 	.short	(.L_3537 - .L_3536)
.L_3536:
        /*00ec*/ 	.word	0x00000000
        /*00f0*/ 	.short	0x0005
        /*00f2*/ 	.short	0x0028
        /*00f4*/ 	.byte	0x00, 0xf0, 0x11, 0x00


	//----- nvinfo : EIATTR_KPARAM_INFO
	.align		4
.L_3537:
        /*00f8*/ 	.byte	0x04, 0x17
        /*00fa*/ 	.short	(.L_3539 - .L_3538)
.L_3538:
        /*00fc*/ 	.word	0x00000000
        /*0100*/ 	.short	0x0004
        /*0102*/ 	.short	0x0020
        /*0104*/ 	.byte	0x00, 0xf5, 0x21, 0x00


	//----- nvinfo : EIATTR_KPARAM_INFO
	.align		4
.L_3539:
        /*0108*/ 	.byte	0x04, 0x17
        /*010a*/ 	.short	(.L_3541 - .L_3540)
.L_3540:
        /*010c*/ 	.word	0x00000000
        /*0110*/ 	.short	0x0003
        /*0112*/ 	.short	0x0018
        /*0114*/ 	.byte	0x00, 0xf5, 0x21, 0x00


	//----- nvinfo : EIATTR_KPARAM_INFO
	.align		4
.L_3541:
        /*0118*/ 	.byte	0x04, 0x17
        /*011a*/ 	.short	(.L_3543 - .L_3542)
.L_3542:
        /*011c*/ 	.word	0x00000000
        /*0120*/ 	.short	0x0002
        /*0122*/ 	.short	0x0010
        /*0124*/ 	.byte	0x00, 0xf5, 0x21, 0x00


	//----- nvinfo : EIATTR_KPARAM_INFO
	.align		4
.L_3543:
        /*0128*/ 	.byte	0x04, 0x17
        /*012a*/ 	.short	(.L_3545 - .L_3544)
.L_3544:
        /*012c*/ 	.word	0x00000000
        /*0130*/ 	.short	0x0001
        /*0132*/ 	.short	0x0008
        /*0134*/ 	.byte	0x00, 0xf5, 0x21, 0x00


	//----- nvinfo : EIATTR_KPARAM_INFO
	.align		4
.L_3545:
        /*0138*/ 	.byte	0x04, 0x17
        /*013a*/ 	.short	(.L_3547 - .L_3546)
.L_3546:
        /*013c*/ 	.word	0x00000000
        /*0140*/ 	.short	0x0000
        /*0142*/ 	.short	0x0000
        /*0144*/ 	.byte	0x00, 0xf5, 0x21, 0x00


	//----- nvinfo : EIATTR_SPARSE_MMA_MASK
	.align		4
.L_3547:
        /*0148*/ 	.byte	0x03, 0x50
        /*014a*/ 	.short	0x0000


	//----- nvinfo : EIATTR_MAXREG_COUNT
	.align		4
        /*014c*/ 	.byte	0x03, 0x1b
        /*014e*/ 	.short	0x00ff


	//----- nvinfo : EIATTR_NUM_BARRIERS
	.align		4
        /*0150*/ 	.byte	0x02, 0x4c
        /*0152*/ 	.byte	0x01
	.zero		1


	//----- nvinfo : EIATTR_MERCURY_ISA_VERSION
	.align		4
        /*0154*/ 	.byte	0x03, 0x5f
        /*0156*/ 	.short	0x0101


	//----- nvinfo : EIATTR_VRC_CTA_INIT_COUNT
	.align		4
        /*0158*/ 	.byte	0x02, 0x4a
	.zero		1
	.zero		1


	//----- nvinfo : EIATTR_EXIT_INSTR_OFFSETS
	.align		4
        /*015c*/ 	.byte	0x04, 0x1c
        /*015e*/ 	.short	(.L_3549 - .L_3548)


	//   ....[0]....
.L_3548:
        /*0160*/ 	.word	0x00000050


	//   ....[1]....
        /*0164*/ 	.word	0x00000130


	//   ....[2]....
        /*0168*/ 	.word	0x00000d80


	//   ....[3]....
        /*016c*/ 	.word	0x0000d870


	//   ....[4]....
        /*0170*/ 	.word	0x0000d9c0


	//   ....[5]....
        /*0174*/ 	.word	0x0000da50


	//   ....[6]....
        /*0178*/ 	.word	0x0000da90


	//----- nvinfo : EIATTR_CRS_STACK_SIZE
	.align		4
.L_3549:
        /*017c*/ 	.byte	0x04, 0x1e
        /*017e*/ 	.short	(.L_3551 - .L_3550)
.L_3550:
        /*0180*/ 	.word	0x00000000


	//----- nvinfo : EIATTR_CBANK_PARAM_SIZE
	.align		4
.L_3551:
        /*0184*/ 	.byte	0x03, 0x19
        /*0186*/ 	.short	0x0074


	//----- nvinfo : EIATTR_PARAM_CBANK
	.align		4
        /*0188*/ 	.byte	0x04, 0x0a
        /*018a*/ 	.short	(.L_3553 - .L_3552)
	.align		4
.L_3552:
        /*018c*/ 	.word	index@(.nv.constant0._Z23gemm_half_q_half_kernelILi2ELi172ELb1ELb1ELi32EEvPK6__halfPKjS4_S2_PS0_iiiiPKtS7_iiiiiibS2_i)
        /*0190*/ 	.short	0x0380
        /*0192*/ 	.short	0x0074


	//----- nvinfo : EIATTR_SW_WAR
	.align		4
.L_3553:
        /*0194*/ 	.byte	0x04, 0x36
        /*0196*/ 	.short	(.L_3555 - .L_3554)
.L_3554:
        /*0198*/ 	.word	0x00000008
.L_3555:


//--------------------- .nv.info._Z23gemm_half_q_half_kernelILi2ELi176ELb1ELb1ELi32EEvPK6__halfPKjS4_S2_PS0_iiiiPKtS7_iiiiiibS2_i --------------------------
	.section	.nv.info._Z23gemm_half_q_half_kernelILi2ELi176ELb1ELb1ELi32EEvPK6__halfPKjS4_S2_PS0_iiiiPKtS7_iiiiiibS2_i,"",@"SHT_CUDA_INFO"
	.sectionflags	@""
	.align	4


	//----- nvinfo : EIATTR_CUDA_API_VERSION
	.align		4
        /*0000*/ 	.byte	0x04, 0x37
        /*0002*/ 	.short	(.L_3557 - .L_3556)
.L_3556:
        /*0004*/ 	.word	0x00000082


	//----- nvinfo : EIATTR_KPARAM_INFO
	.align		4
.L_3557:
        /*0008*/ 	.byte	0x04, 0x17
        /*000a*/ 	.short	(.L_3559 - .L_3558)
.L_3558:
        /*000c*/ 	.word	0x00000000
        /*0010*/ 	.short	0x0013
        /*0012*/ 	.short	0x0070
        /*0014*/ 	.byte	0x00, 0xf0, 0x11, 0x00


	//----- nvinfo : EIATTR_KPARAM_INFO
	.align		4
.L_3559:
        /*0018*/ 	.byte	0x04, 0x17
        /*001a*/ 	.short	(.L_3561 - .L_3560)
.L_3560:
        /*001c*/ 	.word	0x00000000
        /*0020*/ 	.short	0x0012
        /*0022*/ 	.short	0x0068
        /*0024*/ 	.byte	0x00, 0xf5, 0x21, 0x00


	//----- nvinfo : EIATTR_KPARAM_INFO
	.align		4
.L_3561:
        /*0028*/ 	.byte	0x04, 0x17
        /*002a*/ 	.short	(.L_3563 - .L_3562)
.L_3562:
        /*002c*/ 	.word	0x00000000
        /*0030*/ 	.short	0x0011
        /*0032*/ 	.short	0x0060
        /*0034*/ 	.byte	0x00, 0xf0, 0x05, 0x00


	//----- nvinfo : EIATTR_KPARAM_INFO
	.align		4
.L_3563:
        /*0038*/ 	.byte	0x04, 0x17
        /*003a*/ 	.short	(.L_3565 - .L_3564)
.L_3564:
        /*003c*/ 	.word	0x00000000
        /*0040*/ 	.short	0x0010
        /*0042*/ 	.short	0x005c
        /*0044*/ 	.byte	0x00, 0xf0, 0x11, 0x00


	//----- nvinfo : EIATTR_KPARAM_INFO
	.align		4
.L_3565:
        /*0048*/ 	.byte	0x04, 0x17
        /*004a*/ 	.short	(.L_3567 - .L_3566)
.L_3566:
        /*004c*/ 	.word	0x00000000
        /*0050*/ 	.short	0x000f
        /*0052*/ 	.short	0x0058
        /*0054*/ 	.byte	0x00, 0xf0, 0x11, 0x00


	//----- nvinfo : EIATTR_KPARAM_INFO
	.align		4
.L_3567:
        /*0058*/ 	.byte	0x04, 0x17
        /*005a*/ 	.short	(.L_3569 - .L_3568)
.L_3568:
        /*005c*/ 	.word	0x00000000
        /*0060*/ 	.short	0x000e
        /*0062*/ 	.short	0x0054
        /*0064*/ 	.byte	0x00, 0xf0, 0x11, 0x00


	//----- nvinfo : EIATTR_KPARAM_INFO
	.align		4
.L_3569:
        /*0068*/ 	.byte	0x04, 0x17
        /*006a*/ 	.short	(.L_3571 - .L_3570)
.L_3570:
        /*006c*/ 	.word	0x00000000
        /*0070*/ 	.short	0x000d
        /*0072*/ 	.short	0x0050
        /*0074*/ 	.byte	0x00, 0xf0, 0x11, 0x00


	//----- nvinfo : EIATTR_KPARAM_INFO
	.align		4
.L_3571:
        /*0078*/ 	.byte	0x04, 0x17
        /*007a*/ 	.short	(.L_3573 - .L_3572)
.L_3572:
        /*007c*/ 	.word	0x00000000
        /*0080*/ 	.short	0x000c
        /*0082*/ 	.short	0x004c
        /*0084*/ 	.byte	0x00, 0xf0, 0x11, 0x00


	//----- nvinfo : EIATTR_KPARAM_INFO
	.align		4
.L_3573:
        /*0088*/ 	.byte	0x04, 0x17
        /*008a*/ 	.short	(.L_3575 - .L_3574)
.L_3574:
        /*008c*/ 	.word	0x00000000
        /*0090*/ 	.short	0x000b
        /*0092*/ 	.short	0x0048
        /*0094*/ 	.byte	0x00, 0xf0, 0x11, 0x00


	//----- nvinfo : EIATTR_KPARAM_INFO
	.align		4
.L_3575:
        /*0098*/ 	.byte	0x04, 0x17
        /*009a*/ 	.short	(.L_3577 - .L_3576)
.L_3576:
        /*009c*/ 	.word	0x00000000
        /*00a0*/ 	.short	0x000a
        /*00a2*/ 	.short	0x0040
        /*00a4*/ 	.byte	0x00, 0xf5, 0x21, 0x00


	//----- nvinfo : EIATTR_KPARAM_INFO
	.align		4
.L_3577:
        /*00a8*/ 	.byte	0x04, 0x17
        /*00aa*/ 	.short	(.L_3579 - .L_3578)
.L_3578:
        /*00ac*/ 	.word	0x00000000
        /*00b0*/ 	.short	0x0009
        /*00b2*/ 	.short	0x0038
        /*00b4*/ 	.byte	0x00, 0xf5, 0x21, 0x00


	//----- nvinfo : EIATTR_KPARAM_INFO
	.align		4
.L_3579:
        /*00b8*/ 	.byte	0x04, 0x17
        /*00ba*/ 	.short	(.L_3581 - .L_3580)
.L_3580:
        /*00bc*/ 	.word	0x00000000
        /*00c0*/ 	.short	0x0008
        /*00c2*/ 	.short	0x0034
        /*00c4*/ 	.byte	0x00, 0xf0, 0x11, 0x00


	//----- nvinfo : EIATTR_KPARAM_INFO
	.align		4
.L_3581:
        /*00c8*/ 	.byte	0x04, 0x17
        /*00ca*/ 	.short	(.L_3583 - .L_3582)
.L_3582:
        /*00cc*/ 	.word	0x00000000
        /*00d0*/ 	.short	0x0007
        /*00d2*/ 	.short	0x0030
        /*00d4*/ 	.byte	0x00, 0xf0, 0x11, 0x00


	//----- nvinfo : EIATTR_KPARAM_INFO
	.align		4
.L_3583:
        /*00d8*/ 	.byte	0x04, 0x17
        /*00da*/ 	.short	(.L_3585 - .L_3584)
.L_3584:
        /*00dc*/ 	.word	0x00000000
        /*00e0*/ 	.short	0x0006
        /*00e2*/ 	.short	0x002c
        /*00e4*/ 	.byte	0x00, 0xf0, 0x11, 0x00


	//----- nvinfo : EIATTR_KPARAM_INFO
	.align		4
.L_3585:
        /*00e8*/ 	.byte	0x04, 0x17
        /*00ea*/ 	.short	(.L_3587 - .L_3586)
.L_3586:
        /*00ec*/ 	.word	0x00000000
        /*00f0*/ 	.short	0x0005
        /*00f2*/ 	.short	0x0028
        /*00f4*/ 	.byte	0x00, 0xf0, 0x11, 0x00


	//----- nvinfo : EIATTR_KPARAM_INFO
	.align		4
.L_3587:
        /*00f8*/ 	.byte	0x04, 0x17
        /*00fa*/ 	.short	(.L_3589 - .L_3588)
.L_3588:
        /*00fc*/ 	.word	0x00000000
        /*0100*/ 	.short	0x0004
        /*0102*/ 	.short	0x0020
        /*0104*/ 	.byte	0x00, 0xf5, 0x21, 0x00


	//----- nvinfo : EIATTR_KPARAM_INFO
	.align		4
.L_3589:
        /*0108*/ 	.byte	0x04, 0x17
        /*010a*/ 	.short	(.L_3591 - .L_3590)
.L_3590:
        /*010c*/ 	.word	0x00000000
        /*0110*/ 	.short	0x0003
        /*0112*/ 	.short	0x0018
        /*0114*/ 	.byte	0x00, 0xf5, 0x21, 0x00


	//----- nvinfo : EIATTR_KPARAM_INFO
	.align		4
.L_3591:
        /*0118*/ 	.byte	0x04, 0x17
        /*011a*/ 	.short	(.L_3593 - .L_3592)
.L_3592:
        /*011c*/ 	.word	0x00000000
        /*0120*/ 	.short	0x0002
        /*0122*/ 	.short	0x0010
        /*0124*/ 	.byte	0x00, 0xf5, 0x21, 0x00


	//----- nvinfo : EIATTR_KPARAM_INFO
	.align		4
.L_3593:
        /*0128*/ 	.byte	0x04, 0x17
        /*012a*/ 	.short	(.L_3595 - .L_3594)
.L_3594:
        /*012c*/ 	.word	0x00000000
        /*0130*/ 	.short	0x0001
        /*0132*/ 	.short	0x0008
        /*0134*/ 	.byte	0x00, 0xf5, 0x21, 0x00


	//----- nvinfo : EIATTR_KPARAM_INFO
	.align		4
.L_3595:
        /*0138*/ 	.byte	0x04, 0x17
        /*013a*/ 	.short	(.L_3597 - .L_3596)
.L_3596:
        /*013c*/ 	.word	0x00000000
        /*0140*/ 	.short	0x0000
        /*0142*/ 	.short	0x0000
        /*0144*/ 	.byte	0x00, 0xf5, 0x21, 0x00


	//----- nvinfo : EIATTR_SPARSE_MMA_MASK
	.align		4
.L_3597:
        /*0148*/ 	.byte	0x03, 0x50
        /*014a*/ 	.short	0x0000


	//----- nvinfo : EIATTR_MAXREG_COUNT
	.align		4
        /*014c*/ 	.byte	0x03, 0x1b
        /*014e*/ 	.short	0x00ff


	//----- nvinfo : EIATTR_NUM_BARRIERS
	.align		4
        /*0150*/ 	.byte	0x02, 0x4c
        /*0152*/ 	.byte	0x01
	.zero		1


	//----- nvinfo : EIATTR_MERCURY_ISA_VERSION
	.align		4
        /*0154*/ 	.byte	0x03, 0x5f
        /*0156*/ 	.short	0x0101


	//----- nvinfo : EIATTR_VRC_CTA_INIT_COUNT
	.align		4
        /*0158*/ 	.byte	0x02, 0x4a
	.zero		1
	.zero		1


	//----- nvinfo : EIATTR_EXIT_INSTR_OFFSETS
	.align		4
        /*015c*/ 	.byte	0x04, 0x1c
        /*015e*/ 	.short	(.L_3599 - .L_3598)


	//   ....[0]....
.L_3598:
        /*0160*/ 	.word	0x00000050


	//   ....[1]....
        /*0164*/ 	.word	0x00000130


	//   ....[2]....
        /*0168*/ 	.word	0x00000d80


	//   ....[3]....
        /*016c*/ 	.word	0x00009df0


	//   ....[4]....
        /*0170*/ 	.word	0x00009f40


	//   ....[5]....
        /*0174*/ 	.word	0x00009fd0


	//   ....[6]....
        /*0178*/ 	.word	0x0000a010


	//----- nvinfo : EIATTR_CRS_STACK_SIZE
	.align		4
.L_3599:
        /*017c*/ 	.byte	0x04, 0x1e
        /*017e*/ 	.short	(.L_3601 - .L_3600)
.L_3600:
        /*0180*/ 	.word	0x00000000


	//----- nvinfo : EIATTR_CBANK_PARAM_SIZE
	.align		4
.L_3601:
        /*0184*/ 	.byte	0x03, 0x19
        /*0186*/ 	.short	0x0074


	//----- nvinfo : EIATTR_PARAM_CBANK
	.align		4
        /*0188*/ 	.byte	0x04, 0x0a
        /*018a*/ 	.short	(.L_3603 - .L_3602)
	.align		4
.L_3602:
        /*018c*/ 	.word	index@(.nv.constant0._Z23gemm_half_q_half_kernelILi2ELi176ELb1ELb1ELi32EEvPK6__halfPKjS4_S2_PS0_iiiiPKtS7_iiiiiibS2_i)
        /*0190*/ 	.short	0x0380
        /*0192*/ 	.short	0x0074


	//----- nvinfo : EIATTR_SW_WAR
	.align		4
.L_3603:
        /*0194*/ 	.byte	0x04, 0x36
        /*0196*/ 	.short	(.L_3605 - .L_3604)
.L_3604:
        /*0198*/ 	.word	0x00000008
.L_3605:


//--------------------- .nv.info._Z23gemm_half_q_half_kernelILi2ELi152ELb1ELb1ELi32EEvPK6__halfPKjS4_S2_PS0_iiiiPKtS7_iiiiiibS2_i --------------------------
	.section	.nv.info._Z23gemm_half_q_half_kernelILi2ELi152ELb1ELb1ELi32EEvPK6__halfPKjS4_S2_PS0_iiiiPKtS7_iiiiiibS2_i,"",@"SHT_CUDA_INFO"
	.sectionflags	@""
	.align	4


	//----- nvinfo : EIATTR_CUDA_API_VERSION
	.align		4
        /*0000*/ 	.byte	0x04, 0x37
        /*0002*/ 	.short	(.L_3607 - .L_3606)
.L_3606:
        /*0004*/ 	.word	0x00000082


	//----- nvinfo : EIATTR_KPARAM_INFO
	.align		4
.L_3607:
        /*0008*/ 	.byte	0x04, 0x17
        /*000a*/ 	.short	(.L_3609 - .L_3608)
.L_3608:
        /*000c*/ 	.word	0x00000000
        /*0010*/ 	.short	0x0013
        /*0012*/ 	.short	0x0070
        /*0014*/ 	.byte	0x00, 0xf0, 0x11, 0x00


	//----- nvinfo : EIATTR_KPARAM_INFO
	.align		4
.L_3609:
        /*0018*/ 	.byte	0x04, 0x17
        /*001a*/ 	.short	(.L_3611 - .L_3610)
.L_3610:
        /*001c*/ 	.word	0x00000000
        /*0020*/ 	.short	0x0012
        /*0022*/ 	.short	0x0068
        /*0024*/ 	.byte	0x00, 0xf5, 0x21, 0x00


	//----- nvinfo : EIATTR_KPARAM_INFO
	.align		4
.L_3611:
        /*0028*/ 	.byte	0x04, 0x17
        /*002a*/ 	.short	(.L_3613 - .L_3612)
.L_3612:
        /*002c*/ 	.word	0x00000000
        /*0030*/ 	.short	0x0011
        /*0032*/ 	.short	0x0060
        /*0034*/ 	.byte	0x00, 0xf0, 0x05, 0x00


	//----- nvinfo : EIATTR_KPARAM_INFO
	.align		4
.L_3613:
        /*0038*/ 	.byte	0x04, 0x17
        /*003a*/ 	.short	(.L_3615 - .L_3614)
.L_3614:
        /*003c*/ 	.word	0x00000000
        /*0040*/ 	.short	0x0010
        /*0042*/ 	.short	0x005c
        /*0044*/ 	.byte	0x00, 0xf0, 0x11, 0x00


	//----- nvinfo : EIATTR_KPARAM_INFO
	.align		4
.L_3615:
        /*0048*/ 	.byte	0x04, 0x17
        /*004a*/ 	.short	(.L_3617 - .L_3616)
.L_3616:
        /*004c*/ 	.word	0x00000000
        /*0050*/ 	.short	0x000f
        /*0052*/ 	.short	0x0058
        /*0054*/ 	.byte	0x00, 0xf0, 0x11, 0x00


	//----- nvinfo : EIATTR_KPARAM_INFO
	.align		4
.L_3617:
        /*0058*/ 	.byte	0x04, 0x17
        /*005a*/ 	.short	(.L_3619 - .L_3618)
.L_3618:
        /*005c*/ 	.word	0x00000000
        /*0060*/ 	.short	0x000e
        /*0062*/ 	.short	0x0054
        /*0064*/ 	.byte	0x00, 0xf0, 0x11, 0x00


	//----- nvinfo : EIATTR_KPARAM_INFO
	.align		4
.L_3619:
        /*0068*/ 	.byte	0x04, 0x17
        /*006a*/ 	.short	(.L_3621 - .L_3620)
.L_3620:
        /*006c*/ 	.word	0x00000000
        /*0070*/ 	.short	0x000d
        /*0072*/ 	.short	0x0050
        /*0074*/ 	.byte	0x00, 0xf0, 0x11, 0x00


	//----- nvinfo : EIATTR_KPARAM_INFO
	.align		4
.L_3621:
        /*0078*/ 	.byte	0x04, 0x17
        /*007a*/ 	.short	(.L_3623 - .L_3622)
.L_3622:
        /*007c*/ 	.word	0x00000000
        /*0080*/ 	.short	0x000c
        /*0082*/ 	.short	0x004c
        /*0084*/ 	.byte	0x00, 0xf0, 0x11, 0x00


	//----- nvinfo : EIATTR_KPARAM_INFO
	.align		4
.L_3623:
        /*0088*/ 	.byte	0x04, 0x17
        /*008a*/ 	.short	(.L_3625 - .L_3624)
.L_3624:
        /*008c*/ 	.word	0x00000000
        /*0090*/ 	.short	0x000b
        /*0092*/ 	.short	0x0048
        /*0094*/ 	.byte	0x00, 0xf0, 0x11, 0x00


	//----- nvinfo : EIATTR_KPARAM_INFO
	.align		4
.L_3625:
        /*0098*/ 	.byte	0x04, 0x17
        /*009a*/ 	.short	(.L_3627 - .L_3626)
.L_3626:
        /*009c*/ 	.word	0x00000000
        /*00a0*/ 	.short	0x000a
        /*00a2*/ 	.short	0x0040
        /*00a4*/ 	.byte	0x00, 0xf5, 0x21, 0x00


	//----- nvinfo : EIATTR_KPARAM_INFO
	.align		4
.L_3627:
        /*00a8*/ 	.byte	0x04, 0x17
        /*00aa*/ 	.short	(.L_3629 - .L_3628)
.L_3628:
        /*00ac*/ 	.word	0x00000000
        /*00b0*/ 	.short	0x0009
        /*00b2*/ 	.short	0x0038
        /*00b4*/ 	.byte	0x00, 0xf5, 0x21, 0x00


	//----- nvinfo : EIATTR_KPARAM_INFO
	.align		4
.L_3629:
        /*00b8*/ 	.byte	0x04, 0x17
        /*00ba*/ 	.short	(.L_3631 - .L_3630)
.L_3630:
        /*00bc*/ 	.word	0x00000000
        /*00c0*/ 	.short	0x0008
        /*00c2*/ 	.short	0x0034
        /*00c4*/ 	.byte	0x00, 0xf0, 0x11, 0x00


	//----- nvinfo : EIATTR_KPARAM_INFO
	.align		4
.L_3631:
        /*00c8*/ 	.byte	0x04, 0x17
        /*00ca*/ 	.short	(.L_3633 - .L_3632)
.L_3632:
        /*00cc*/ 	.word	0x00000000
        /*00d0*/ 	.short	0x0007
        /*00d2*/ 	.short	0x0030
        /*00d4*/ 	.byte	0x00, 0xf0, 0x11, 0x00


	//----- nvinfo : EIATTR_KPARAM_INFO
	.align		4
.L_3633:
        /*00d8*/ 	.byte	0x04, 0x17
        /*00da*/ 	.short	(.L_3635 - .L_3634)
.L_3634:
        /*00dc*/ 	.word	0x00000000
        /*00e0*/ 	.short	0x0006
        /*00e2*/ 	.short	0x002c
        /*00e4*/ 	.byte	0x00, 0xf0, 0x11, 0x00


	//----- nvinfo : EIATTR_KPARAM_INFO
	.align		4
.L_3635:
        /*00e8*/ 	.byte	0x04, 0x17
        /*00ea*/ 	.short	(.L_3637 - .L_3636)
.L_3636:
        /*00ec*/ 	.word	0x00000000
        /*00f0*/ 	.short	0x0005
        /*00f2*/ 	.short	0x0028
        /*00f4*/ 	.byte	0x00, 0xf0, 0x11, 0x00


	//----- nvinfo : EIATTR_KPARAM_INFO
	.align		4
.L_3637:
        /*00f8*/ 	.byte	0x04, 0x17
        /*00fa*/ 	.short	(.L_3639 - .L_3638)
.L_3638:
        /*00fc*/ 	.word	0x00000000
        /*0100*/ 	.short	0x0004
        /*0102*/ 	.short	0x0020
        /*0104*/ 	.byte	0x00, 0xf5, 0x21, 0x00


	//----- nvinfo : EIATTR_KPARAM_INFO
	.align		4
.L_3639:
        /*0108*/ 	.byte	0x04, 0x17
        /*010a*/ 	.short	(.L_3641 - .L_3640)
.L_3640:
        /*010c*/ 	.word	0x00000000
        /*0110*/ 	.short	0x0003
        /*0112*/ 	.short	0x0018
        /*0114*/ 	.byte	0x00, 0xf5, 0x21, 0x00


	//----- nvinfo : EIATTR_KPARAM_INFO
	.align		4
.L_3641:
        /*0118*/ 	.byte	0x04, 0x17
        /*011a*/ 	.short	(.L_3643 - .L_3642)
.L_3642:
        /*011c*/ 	.word	0x00000000
        /*0120*/ 	.short	0x0002
        /*0122*/ 	.short	0x0010
        /*0124*/ 	.byte	0x00, 0xf5, 0x21, 0x00


	//----- nvinfo : EIATTR_KPARAM_INFO
	.align		4
.L_3643:
        /*0128*/ 	.byte	0x04, 0x17
        /*012a*/ 	.short	(.L_3645 - .L_3644)
.L_3644:
        /*012c*/ 	.word	0x00000000
        /*0130*/ 	.short	0x0001
        /*0132*/ 	.short	0x0008
        /*0134*/ 	.byte	0x00, 0xf5, 0x21, 0x00


	//----- nvinfo : EIATTR_KPARAM_INFO
	.align		4
.L_3645:
        /*0138*/ 	.byte	0x04, 0x17
        /*013a*/ 	.short	(.L_3647 - .L_3646)
.L_3646:
        /*013c*/ 	.word	0x00000000
        /*0140*/ 	.short	0x0000
        /*0142*/ 	.short	0x0000
        /*0144*/ 	.byte	0x00, 0xf5, 0x21, 0x00


	//----- nvinfo : EIATTR_SPARSE_MMA_MASK
	.align		4
.L_3647:
        /*0148*/ 	.byte	0x03, 0x50
        /*014a*/ 	.short	0x0000


	//----- nvinfo : EIATTR_MAXREG_COUNT
	.align		4
        /*014c*/ 	.byte	0x03, 0x1b
        /*014e*/ 	.short	0x00ff


	//----- nvinfo : EIATTR_NUM_BARRIERS
	.align		4
        /*0150*/ 	.byte	0x02, 0x4c
        /*0152*/ 	.byte	0x01
	.zero		1


	//----- nvinfo : EIATTR_MERCURY_ISA_VERSION
	.align		4
        /*0154*/ 	.byte	0x03, 0x5f
        /*0156*/ 	.short	0x0101


	//----- nvinfo : EIATTR_VRC_CTA_INIT_COUNT
	.align		4
        /*0158*/ 	.byte	0x02, 0x4a
	.zero		1
	.zero		1


	//----- nvinfo : EIATTR_EXIT_INSTR_OFFSETS
	.align		4
        /*015c*/ 	.byte	0x04, 0x1c
        /*015e*/ 	.short	(.L_3649 - .L_3648)


	//   ....[0]....
.L_3648:
        /*0160*/ 	.word	0x00000050


	//   ....[1]....
        /*0164*/ 	.word	0x00000130


	//   ....[2]....
        /*0168*/ 	.word	0x00000d80


	//   ....[3]....
        /*016c*/ 	.word	0x0000bc70


	//   ....[4]....
        /*0170*/ 	.word	0x0000bdc0


	//   ....[5]....
        /*0174*/ 	.word	0x0000be50


	//   ....[6]....
        /*0178*/ 	.word	0x0000be90


	//----- nvinfo : EIATTR_CRS_STACK_SIZE
	.align		4
.L_3649:
        /*017c*/ 	.byte	0x04, 0x1e
        /*017e*/ 	.short	(.L_3651 - .L_3650)
.L_3650:
        /*0180*/ 	.word	0x00000000


	//----- nvinfo : EIATTR_CBANK_PARAM_SIZE
	.align		4
.L_3651:
        /*0184*/ 	.byte	0x03, 0x19
        /*0186*/ 	.short	0x0074


	//----- nvinfo : EIATTR_PARAM_CBANK
	.align		4
        /*0188*/ 	.byte	0x04, 0x0a
        /*018a*/ 	.short	(.L_3653 - .L_3652)
	.align		4
.L_3652:
        /*018c*/ 	.word	index@(.nv.constant0._Z23gemm_half_q_half_kernelILi2ELi152ELb1ELb1ELi32EEvPK6__halfPKjS4_S2_PS0_iiiiPKtS7_iiiiiibS2_i)
        /*0190*/ 	.short	0x0380
        /*0192*/ 	.short	0x0074


	//----- nvinfo : EIATTR_SW_WAR
	.align		4
.L_3653:
        /*0194*/ 	.byte	0x04, 0x36
        /*0196*/ 	.short	(.L_3655 - .L_3654)
.L_3654:
        /*0198*/ 	.word	0x00000008
.L_3655:


//--------------------- .nv.info._Z23gemm_half_q_half_kernelILi2ELi140ELb1ELb1ELi32EEvPK6__halfPKjS4_S2_PS0_iiiiPKtS7_iiiiiibS2_i --------------------------
	.section	.nv.info._Z23gemm_half_q_half_kernelILi2ELi140ELb1ELb1ELi32EEvPK6__halfPKjS4_S2_PS0_iiiiPKtS7_iiiiiibS2_i,"",@"SHT_CUDA_INFO"
	.sectionflags	@""
	.align	4


	//----- nvinfo : EIATTR_CUDA_API_VERSION
	.align		4
        /*0000*/ 	.byte	0x04, 0x37
        /*0002*/ 	.short	(.L_3657 - .L_3656)
.L_3656:
        /*0004*/ 	.word	0x00000082


	//----- nvinfo : EIATTR_KPARAM_INFO
	.align		4
.L_3657:
        /*0008*/ 	.byte	0x04, 0x17
        /*000a*/ 	.short	(.L_3659 - .L_3658)
.L_3658:
        /*000c*/ 	.word	0x00000000
        /*0010*/ 	.short	0x0013
        /*0012*/ 	.short	0x0070
        /*0014*/ 	.byte	0x00, 0xf0, 0x11, 0x00


	//----- nvinfo : EIATTR_KPARAM_INFO
	.align		4
.L_3659:
        /*0018*/ 	.byte	0x04, 0x17
        /*001a*/ 	.short	(.L_3661 - .L_3660)
.L_3660:
        /*001c*/ 	.word	0x00000000
        /*0020*/ 	.short	0x0012
        /*0022*/ 	.short	0x0068
        /*0024*/ 	.byte	0x00, 0xf5, 0x21, 0x00


	//----- nvinfo : EIATTR_KPARAM_INFO
	.align		4
.L_3661:
        /*0028*/ 	.byte	0x04, 0x17
        /*002a*/ 	.short	(.L_3663 - .L_3662)
.L_3662:
        /*002c*/ 	.word	0x00000000
        /*0030*/ 	.short	0x0011
        /*0032*/ 	.short	0x0060
        /*0034*/ 	.byte	0x00, 0xf0, 0x05, 0x00


	//----- nvinfo : EIATTR_KPARAM_INFO
	.align		4
.L_3663:
        /*0038*/ 	.byte	0x04, 0x17
        /*003a*/ 	.short	(.L_3665 - .L_3664)
.L_3664:
        /*003c*/ 	.word	0x00000000
        /*0040*/ 	.short	0x0010
        /*0042*/ 	.short	0x005c
        /*0044*/ 	.byte	0x00, 0xf0, 0x11, 0x00


	//----- nvinfo : EIATTR_KPARAM_INFO
	.align		4
.L_3665:
        /*0048*/ 	.byte	0x04, 0x17
        /*004a*/ 	.short	(.L_3667 - .L_3666)
.L_3666:
        /*004c*/ 	.word	0x00000000
        /*0050*/ 	.short	0x000f
        /*0052*/ 	.short	0x0058
        /*0054*/ 	.byte	0x00, 0xf0, 0x11, 0x00


	//----- nvinfo : EIATTR_KPARAM_INFO
	.align		4
.L_3667:
        /*0058*/ 	.byte	0x04, 0x17
        /*005a*/ 	.short	(.L_3669 - .L_3668)
.L_3668:
        /*005c*/ 	.word	0x00000000
        /*0060*/ 	.short	0x000e
        /*0062*/ 	.short	0x0054
        /*0064*/ 	.byte	0x00, 0xf0, 0x11, 0x00


	//----- nvinfo : EIATTR_KPARAM_INFO
	.align		4
.L_3669:
        /*0068*/ 	.byte	0x04, 0x17
        /*006a*/ 	.short	(.L_3671 - .L_3670)
.L_3670:
        /*006c*/ 	.word	0x00000000
        /*0070*/ 	.short	0x000d
        /*0072*/ 	.short	0x0050
        /*0074*/ 	.byte	0x00, 0xf0, 0x11, 0x00


	//----- nvinfo : EIATTR_KPARAM_INFO
	.align		4
.L_3671:
        /*0078*/ 	.byte	0x04, 0x17
        /*007a*/ 	.short	(.L_3673 - .L_3672)
.L_3672:
        /*007c*/ 	.word	0x00000000
        /*0080*/ 	.short	0x000c
        /*0082*/ 	.short	0x004c
        /*0084*/ 	.byte	0x00, 0xf0, 0x11, 0x00


	//----- nvinfo : EIATTR_KPARAM_INFO
	.align		4
.L_3673:
        /*0088*/ 	.byte	0x04, 0x17
        /*008a*/ 	.short	(.L_3675 - .L_3674)
.L_3674:
        /*008c*/ 	.word	0x00000000
        /*0090*/ 	.short	0x000b
        /*0092*/ 	.short	0x0048
        /*0094*/ 	.byte	0x00, 0xf0, 0x11, 0x00


	//----- nvinfo : EIATTR_KPARAM_INFO
	.align		4
.L_3675:
        /*0098*/ 	.byte	0x04, 0x17
        /*009a*/ 	.short	(.L_3677 - .L_3676)
.L_3676:
        /*009c*/ 	.word	0x00000000
        /*00a0*/ 	.short	0x000a
        /*00a2*/ 	.short	0x0040
        /*00a4*/ 	.byte	0x00, 0xf5, 0x21, 0x00


	//----- nvinfo : EIATTR_KPARAM_INFO
	.align		4
.L_3677:
        /*00a8*/ 	.byte	0x04, 0x17
        /*00aa*/ 	.short	(.L_3679 - .L_3678)
.L_3678:
        /*00ac*/ 	.word	0x00000000
        /*00b0*/ 	.short	0x0009
        /*00b2*/ 	.short	0x0038
        /*00b4*/ 	.byte	0x00, 0xf5, 0x21, 0x00


	//----- nvinfo : EIATTR_KPARAM_INFO
	.align		4
.L_3679:
        /*00b8*/ 	.byte	0x04, 0x17
        /*00ba*/ 	.short	(.L_3681 - .L_3680)
.L_3680:
        /*00bc*/ 	.word	0x00000000
        /*00c0*/ 	.short	0x0008
        /*00c2*/ 	.short	0x0034
        /*00c4*/ 	.byte	0x00, 0xf0, 0x11, 0x00


	//----- nvinfo : EIATTR_KPARAM_INFO
	.align		4
.L_3681:
        /*00c8*/ 	.byte	0x04, 0x17
        /*00ca*/ 	.short	(.L_3683 - .L_3682)
.L_3682:
        /*00cc*/ 	.word	0x00000000
        /*00d0*/ 	.short	0x0007
        /*00d2*/ 	.short	0x0030
        /*00d4*/ 	.byte	0x00, 0xf0, 0x11, 0x00


	//----- nvinfo : EIATTR_KPARAM_INFO
	.align		4
.L_3683:
        /*00d8*/ 	.byte	0x04, 0x17
        /*00da*/ 	.short	(.L_3685 - .L_3684)
.L_3684:
        /*00dc*/ 	.word	0x00000000
        /*00e0*/ 	.short	0x0006
        /*00e2*/ 	.short	0x002c
        /*00e4*/ 	.byte	0x00, 0xf0, 0x11, 0x00


	//----- nvinfo : EIATTR_KPARAM_INFO
	.align		4
.L_3685:
        /*00e8*/ 	.byte	0x04, 0x17
        /*00ea*/ 	.short	(.L_3687 - .L_3686)
.L_3686:
        /*00ec*/ 	.word	0x00000000
        /*00f0*/ 	.short	0x0005
        /*00f2*/ 	.short	0x0028
        /*00f4*/ 	.byte	0x00, 0xf0, 0x11, 0x00


	//----- nvinfo : EIATTR_KPARAM_INFO
	.align		4
.L_3687:
        /*00f8*/ 	.byte	0x04, 0x17
        /*00fa*/ 	.short	(.L_3689 - .L_3688)
.L_3688:
        /*00fc*/ 	.word	0x00000000
        /*0100*/ 	.short	0x0004
        /*0102*/ 	.short	0x0020
        /*0104*/ 	.byte	0x00, 0xf5, 0x21, 0x00


	//----- nvinfo : EIATTR_KPARAM_INFO
	.align		4
.L_3689:
        /*0108*/ 	.byte	0x04, 0x17
        /*010a*/ 	.short	(.L_3691 - .L_3690)
.L_3690:
        /*010c*/ 	.word	0x00000000
        /*0110*/ 	.short	0x0003
        /*0112*/ 	.short	0x0018
        /*0114*/ 	.byte	0x00, 0xf5, 0x21, 0x00


	//----- nvinfo : EIATTR_KPARAM_INFO
	.align		4
.L_3691:
        /*0118*/ 	.byte	0x04, 0x17
        /*011a*/ 	.short	(.L_3693 - .L_3692)
.L_3692:
        /*011c*/ 	.word	0x00000000
        /*0120*/ 	.short	0x0002
        /*0122*/ 	.short	0x0010
        /*0124*/ 	.byte	0x00, 0xf5, 0x21, 0x00


	//----- nvinfo : EIATTR_KPARAM_INFO
	.align		4
.L_3693:
        /*0128*/ 	.byte	0x04, 0x17
        /*012a*/ 	.short	(.L_3695 - .L_3694)
.L_3694:
        /*012c*/ 	.word	0x00000000
        /*0130*/ 	.short	0x0001
        /*0132*/ 	.short	0x0008
        /*0134*/ 	.byte	0x00, 0xf5, 0x21, 0x00


	//----- nvinfo : EIATTR_KPARAM_INFO
	.align		4
.L_3695:
        /*0138*/ 	.byte	0x04, 0x17
        /*013a*/ 	.short	(.L_3697 - .L_3696)
.L_3696:
        /*013c*/ 	.word	0x00000000
        /*0140*/ 	.short	0x0000
        /*0142*/ 	.short	0x0000
        /*0144*/ 	.byte	0x00, 0xf5, 0x21, 0x00


	//----- nvinfo : EIATTR_SPARSE_MMA_MASK
	.align		4
.L_3697:
        /*0148*/ 	.byte	0x03, 0x50
        /*014a*/ 	.short	0x0000


	//----- nvinfo : EIATTR_MAXREG_COUNT
	.align		4
        /*014c*/ 	.byte	0x03, 0x1b
        /*014e*/ 	.short	0x00ff


	//----- nvinfo : EIATTR_NUM_BARRIERS
	.align		4
        /*0150*/ 	.byte	0x02, 0x4c
        /*0152*/ 	.byte	0x01
	.zero		1


	//----- nvinfo : EIATTR_MERCURY_ISA_VERSION
	.align		4
        /*0154*/ 	.byte	0x03, 0x5f
        /*0156*/ 	.short	0x0101


	//----- nvinfo : EIATTR_VRC_CTA_INIT_COUNT
	.align		4
        /*0158*/ 	.byte	0x02, 0x4a
	.zero		1
	.zero		1


	//----- nvinfo : EIATTR_EXIT_INSTR_OFFSETS
	.align		4
        /*015c*/ 	.byte	0x04, 0x1c
        /*015e*/ 	.short	(.L_3699 - .L_3698)


	//   ....[0]....
.L_3698:
        /*0160*/ 	.word	0x00000050


	//   ....[1]....
        /*0164*/ 	.word	0x00000130


	//   ....[2]....
        /*0168*/ 	.word	0x00000d80


	//   ....[3]....
        /*016c*/ 	.word	0x0000baa0


	//   ....[4]....
        /*0170*/ 	.word	0x0000bbf0


	//   ....[5]....
        /*0174*/ 	.word	0x0000bc80


	//   ....[6]....
        /*0178*/ 	.word	0x0000bcc0


	//----- nvinfo : EIATTR_CRS_STACK_SIZE
	.align		4
.L_3699:
        /*017c*/ 	.byte	0x04, 0x1e
        /*017e*/ 	.short	(.L_3701 - .L_3700)
.L_3700:
        /*0180*/ 	.word	0x00000000


	//----- nvinfo : EIATTR_CBANK_PARAM_SIZE
	.align		4
.L_3701:
        /*0184*/ 	.byte	0x03, 0x19
        /*0186*/ 	.short	0x0074


	//----- nvinfo : EIATTR_PARAM_CBANK
	.align		4
        /*0188*/ 	.byte	0x04, 0x0a
        /*018a*/ 	.short	(.L_3703 - .L_3702)
	.align		4
.L_3702:
        /*018c*/ 	.word	index@(.nv.constant0._Z23gemm_half_q_half_kernelILi2ELi140ELb1ELb1ELi32EEvPK6__halfPKjS4_S2_PS0_iiiiPKtS7_iiiiiibS2_i)
        /*0190*/ 	.short	0x0380
        /*0192*/ 	.short	0x0074


	//----- nvinfo : EIATTR_SW_WAR
	.align		4
.L_3703:
        /*0194*/ 	.byte	0x04, 0x36
        /*0196*/ 	.short	(.L_3705 - .L_3704)
.L_3704:
        /*0198*/ 	.word	0x00000008
.L_3705:


//--------------------- .nv.info._Z23gemm_half_q_half_kernelILi2ELi20ELb1ELb1ELi32EEvPK6__halfPKjS4_S2_PS0_iiiiPKtS7_iiiiiibS2_i --------------------------
	.section	.nv.info._Z23gemm_half_q_half_kernelILi2ELi20ELb1ELb1ELi32EEvPK6__halfPKjS4_S2_PS0_iiiiPKtS7_iiiiiibS2_i,"",@"SHT_CUDA_INFO"
	.sectionflags	@""
	.align	4


	//----- nvinfo : EIATTR_CUDA_API_VERSION
	.align		4
        /*0000*/ 	.byte	0x04, 0x37
        /*0002*/ 	.short	(.L_3707 - .L_3706)
.L_3706:
        /*0004*/ 	.word	0x00000082


	//----- nvinfo : EIATTR_KPARAM_INFO
	.align		4
.L_3707:
        /*0008*/ 	.byte	0x04, 0x17
        /*000a*/ 	.short	(.L_3709 - .L_3708)
.L_3708:
        /*000c*/ 	.word	0x00000000
        /*0010*/ 	.short	0x0013
        /*0012*/ 	.short	0x0070
        /*0014*/ 	.byte	0x00, 0xf0, 0x11, 0x00


	//----- nvinfo : EIATTR_KPARAM_INFO
	.align		4
.L_3709:
        /*0018*/ 	.byte	0x04, 0x17
        /*001a*/ 	.short	(.L_3711 - .L_3710)
.L_3710:
        /*001c*/ 	.word	0x00000000
        /*0020*/ 	.short	0x0012
        /*0022*/ 	.short	0x0068
        /*0024*/ 	.byte	0x00, 0xf5, 0x21, 0x00


	//----- nvinfo : EIATTR_KPARAM_INFO
	.align		4
.L_3711:
        /*0028*/ 	.byte	0x04, 0x17
        /*002a*/ 	.short	(.L_3713 - .L_3712)
.L_3712:
        /*002c*/ 	.word	0x00000000
        /*0030*/ 	.short	0x0011
        /*0032*/ 	.short	0x0060
        /*0034*/ 	.byte	0x00, 0xf0, 0x05, 0x00


	//----- nvinfo : EIATTR_KPARAM_INFO
	.align		4
.L_3713:
        /*0038*/ 	.byte	0x04, 0x17
        /*003a*/ 	.short	(.L_3715 - .L_3714)
.L_3714:
        /*003c*/ 	.word	0x00000000
        /*0040*/ 	.short	0x0010
        /*0042*/ 	.short	0x005c
        /*0044*/ 	.byte	0x00, 0xf0, 0x11, 0x00


	//----- nvinfo : EIATTR_KPARAM_INFO
	.align		4
.L_3715:
        /*0048*/ 	.byte	0x04, 0x17
        /*004a*/ 	.short	(.L_3717 - .L_3716)
.L_3716:
        /*004c*/ 	.word	0x00000000
        /*0050*/ 	.short	0x000f
        /*0052*/ 	.short	0x0058
        /*0054*/ 	.byte	0x00, 0xf0, 0x11, 0x00


	//----- nvinfo : EIATTR_KPARAM_INFO
	.align		4
.L_3717:
        /*0058*/ 	.byte	0x04, 0x17
        /*005a*/ 	.short	(.L_3719 - .L_3718)
.L_3718:
        /*005c*/ 	.word	0x00000000
        /*0060*/ 	.short	0x000e
        /*0062*/ 	.short	0x0054
        /*0064*/ 	.byte	0x00, 0xf0, 0x11, 0x00


	//----- nvinfo : EIATTR_KPARAM_INFO
	.align		4
.L_3719:
        /*0068*/ 	.byte	0x04, 0x17
        /*006a*/ 	.short	(.L_3721 - .L_3720)
.L_3720:
        /*006c*/ 	.word	0x00000000
        /*0070*/ 	.short	0x000d
        /*0072*/ 	.short	0x0050
        /*0074*/ 	.byte	0x00, 0xf0, 0x11, 0x00


	//----- nvinfo : EIATTR_KPARAM_INFO
	.align		4
.L_3721:
        /*0078*/ 	.byte	0x04, 0x17
        /*007a*/ 	.short	(.L_3723 - .L_3722)
.L_3722:
        /*007c*/ 	.word	0x00000000
        /*0080*/ 	.short	0x000c
        /*0082*/ 	.short	0x004c
        /*0084*/ 	.byte	0x00, 0xf0, 0x11, 0x00


	//----- nvinfo : EIATTR_KPARAM_INFO
	.align		4
.L_3723:
        /*0088*/ 	.byte	0x04, 0x17
        /*008a*/ 	.short	(.L_3725 - .L_3724)
.L_3724:
        /*008c*/ 	.word	0x00000000
        /*0090*/ 	.short	0x000b
        /*0092*/ 	.short	0x0048
        /*0094*/ 	.byte	0x00, 0xf0, 0x11, 0x00


	//----- nvinfo : EIATTR_KPARAM_INFO
	.align		4
.L_3725:
        /*0098*/ 	.byte	0x04, 0x17
        /*009a*/ 	.short	(.L_3727 - .L_3726)
.L_3726:
        /*009c*/ 	.word	0x00000000
        /*00a0*/ 	.short	0x000a
        /*00a2*/ 	.short	0x0040
        /*00a4*/ 	.byte	0x00, 0xf5, 0x21, 0x00


	//----- nvinfo : EIATTR_KPARAM_INFO
	.align		4
.L_3727:
        /*00a8*/ 	.byte	0x04, 0x17
        /*00aa*/ 	.short	(.L_3729 - .L_3728)
.L_3728:
        /*00ac*/ 	.word	0x00000000
        /*00b0*/ 	.short	0x0009
        /*00b2*/ 	.short	0x0038
        /*00b4*/ 	.byte	0x00, 0xf5, 0x21, 0x00


	//----- nvinfo : EIATTR_KPARAM_INFO
	.align		4
.L_3729:
        /*00b8*/ 	.byte	0x04, 0x17
        /*00ba*/ 	.short	(.L_3731 - .L_3730)
.L_3730:
        /*00bc*/ 	.word	0x00000000
        /*00c0*/ 	.short	0x0008
        /*00c2*/ 	.short	0x0034
        /*00c4*/ 	.byte	0x00, 0xf0, 0x11, 0x00


	//----- nvinfo : EIATTR_KPARAM_INFO
	.align		4
.L_3731:
        /*00c8*/ 	.byte	0x04, 0x17
        /*00ca*/ 	.short	(.L_3733 - .L_3732)
.L_3732:
        /*00cc*/ 	.word	0x00000000
        /*00d0*/ 	.short	0x0007
        /*00d2*/ 	.short	0x0030
        /*00d4*/ 	.byte	0x00, 0xf0, 0x11, 0x00


	//----- nvinfo : EIATTR_KPARAM_INFO
	.align		4
.L_3733:
        /*00d8*/ 	.byte	0x04, 0x17
        /*00da*/ 	.short	(.L_3735 - .L_3734)
.L_3734:
        /*00dc*/ 	.word	0x00000000
        /*00e0*/ 	.short	0x0006
        /*00e2*/ 	.short	0x002c
        /*00e4*/ 	.byte	0x00, 0xf0, 0x11, 0x00


	//----- nvinfo : EIATTR_KPARAM_INFO
	.align		4
.L_3735:
        /*00e8*/ 	.byte	0x04, 0x17
        /*00ea*/ 	.short	(.L_3737 - .L_3736)
.L_3736:
        /*00ec*/ 	.word	0x00000000
        /*00f0*/ 	.short	0x0005
        /*00f2*/ 	.short	0x0028
        /*00f4*/ 	.byte	0x00, 0xf0, 0x11, 0x00


	//----- nvinfo : EIATTR_KPARAM_INFO
	.align		4
.L_3737:
        /*00f8*/ 	.byte	0x04, 0x17
        /*00fa*/ 	.short	(.L_3739 - .L_3738)
.L_3738:
        /*00fc*/ 	.word	0x00000000
        /*0100*/ 	.short	0x0004
        /*0102*/ 	.short	0x0020
        /*0104*/ 	.byte	0x00, 0xf5, 0x21, 0x00


	//----- nvinfo : EIATTR_KPARAM_INFO
	.align		4
.L_3739:
        /*0108*/ 	.byte	0x04, 0x17
        /*010a*/ 	.short	(.L_3741 - .L_3740)
.L_3740:
        /*010c*/ 	.word	0x00000000
        /*0110*/ 	.short	0x0003
        /*0112*/ 	.short	0x0018
        /*0114*/ 	.byte	0x00, 0xf5, 0x21, 0x00


	//----- nvinfo : EIATTR_KPARAM_INFO
	.align		4
.L_3741:
        /*0118*/ 	.byte	0x04, 0x17
        /*011a*/ 	.short	(.L_3743 - .L_3742)
.L_3742:
        /*011c*/ 	.word	0x00000000
        /*0120*/ 	.short	0x0002
        /*0122*/ 	.short	0x0010
        /*0124*/ 	.byte	0x00, 0xf5, 0x21, 0x00


	//----- nvinfo : EIATTR_KPARAM_INFO
	.align		4
.L_3743:
        /*0128*/ 	.byte	0x04, 0x17
        /*012a*/ 	.short	(.L_3745 - .L_3744)
.L_3744:
        /*012c*/ 	.word	0x00000000
        /*0130*/ 	.short	0x0001
        /*0132*/ 	.short	0x0008
        /*0134*/ 	.byte	0x00, 0xf5, 0x21, 0x00


	//----- nvinfo : EIATTR_KPARAM_INFO
	.align		4
.L_3745:
        /*0138*/ 	.byte	0x04, 0x17
        /*013a*/ 	.short	(.L_3747 - .L_3746)
.L_3746:
        /*013c*/ 	.word	0x00000000
        /*0140*/ 	.short	0x0000
        /*0142*/ 	.short	0x0000
        /*0144*/ 	.byte	0x00, 0xf5, 0x21, 0x00


	//----- nvinfo : EIATTR_SPARSE_MMA_MASK
	.align		4
.L_3747:
        /*0148*/ 	.byte	0x03, 0x50
        /*014a*/ 	.short	0x0000


	//----- nvinfo : EIATTR_MAXREG_COUNT
	.align		4
        /*014c*/ 	.byte	0x03, 0x1b
        /*014e*/ 	.short	0x00ff


	//----- nvinfo : EIATTR_NUM_BARRIERS
	.align		4
        /*0150*/ 	.byte	0x02, 0x4c
        /*0152*/ 	.byte	0x01
	.zero		1


	//----- nvinfo : EIATTR_MERCURY_ISA_VERSION
	.align		4
        /*0154*/ 	.byte	0x03, 0x5f
        /*0156*/ 	.short	0x0101


	//----- nvinfo : EIATTR_VRC_CTA_INIT_COUNT
	.align		4
        /*0158*/ 	.byte	0x02, 0x4a
	.zero		1
	.zero		1


	//----- nvinfo : EIATTR_EXIT_INSTR_OFFSETS
	.align		4
        /*015c*/ 	.byte	0x04, 0x1c
        /*015e*/ 	.short	(.L_3749 - .L_3748)


	//   ....[0]....
.L_3748:
        /*0160*/ 	.word	0x00000050


	//   ....[1]....
        /*0164*/ 	.word	0x00000130


	//   ....[2]....
        /*0168*/ 	.word	0x00000d70


	//   ....[3]....
        /*016c*/ 	.word	0x00005000


	//   ....[4]....
        /*0170*/ 	.word	0x00005150


	//   ....[5]....
        /*0174*/ 	.word	0x000051e0


	//   ....[6]....
        /*0178*/ 	.word	0x00005220


	//----- nvinfo : EIATTR_CRS_STACK_SIZE
	.align		4
.L_3749:
        /*017c*/ 	.byte	0x04, 0x1e
        /*017e*/ 	.short	(.L_3751 - .L_3750)
.L_3750:
        /*0180*/ 	.word	0x00000000


	//----- nvinfo : EIATTR_CBANK_PARAM_SIZE
	.align		4
.L_3751:
        /*0184*/ 	.byte	0x03, 0x19
        /*0186*/ 	.short	0x0074


	//----- nvinfo : EIATTR_PARAM_CBANK
	.align		4
        /*0188*/ 	.byte	0x04, 0x0a
        /*018a*/ 	.short	(.L_3753 - .L_3752)
	.align		4
.L_3752:
        /*018c*/ 	.word	index@(.nv.constant0._Z23gemm_half_q_half_kernelILi2ELi20ELb1ELb1ELi32EEvPK6__halfPKjS4_S2_PS0_iiiiPKtS7_iiiiiibS2_i)
        /*0190*/ 	.short	0x0380
        /*0192*/ 	.short	0x0074


	//----- nvinfo : EIATTR_SW_WAR
	.align		4
.L_3753:
        /*0194*/ 	.byte	0x04, 0x36
        /*0196*/ 	.short	(.L_3755 - .L_3754)
.L_3754:
        /*0198*/ 	.word	0x00000008
.L_3755:


//--------------------- .nv.info._Z23gemm_half_q_half_kernelILi2ELi38ELb1ELb1ELi32EEvPK6__halfPKjS4_S2_PS0_iiiiPKtS7_iiiiiibS2_i --------------------------
	.section	.nv.info._Z23gemm_half_q_half_kernelILi2ELi38ELb1ELb1ELi32EEvPK6__halfPKjS4_S2_PS0_iiiiPKtS7_iiiiiibS2_i,"",@"SHT_CUDA_INFO"
	.sectionflags	@""
	.align	4


	//----- nvinfo : EIATTR_CUDA_API_VERSION
	.align		4
        /*0000*/ 	.byte	0x04, 0x37
        /*0002*/ 	.short	(.L_3757 - .L_3756)
.L_3756:
        /*0004*/ 	.word	0x00000082


	//----- nvinfo : EIATTR_KPARAM_INFO
	.align		4
.L_3757:
        /*0008*/ 	.byte	0x04, 0x17
        /*000a*/ 	.short	(.L_3759 - .L_3758)
.L_3758:
        /*000c*/ 	.word	0x00000000
        /*0010*/ 	.short	0x0013
        /*0012*/ 	.short	0x0070
        /*0014*/ 	.byte	0x00, 0xf0, 0x11, 0x00


	//----- nvinfo : EIATTR_KPARAM_INFO
	.align		4
.L_3759:
        /*0018*/ 	.byte	0x04, 0x17
        /*001a*/ 	.short	(.L_3761 - .L_3760)
.L_3760:
        /*001c*/ 	.word	0x00000000
        /*0020*/ 	.short	0x0012
        /*0022*/ 	.short	0x0068
        /*0024*/ 	.byte	0x00, 0xf5, 0x21, 0x00


	//----- nvinfo : EIATTR_KPARAM_INFO
	.align		4
.L_3761:
        /*0028*/ 	.byte	0x04, 0x17
        /*002a*/ 	.short	(.L_3763 - .L_3762)
.L_3762:
        /*002c*/ 	.word	0x00000000
        /*0030*/ 	.short	0x0011
        /*0032*/ 	.short	0x0060
        /*0034*/ 	.byte	0x00, 0xf0, 0x05, 0x00


	//----- nvinfo : EIATTR_KPARAM_INFO
	.align		4
.L_3763:
        /*0038*/ 	.byte	0x04, 0x17
        /*003a*/ 	.short	(.L_3765 - .L_3764)
.L_3764:
        /*003c*/ 	.word	0x00000000
        /*0040*/ 	.short	0x0010
        /*0042*/ 	.short	0x005c
        /*0044*/ 	.byte	0x00, 0xf0, 0x11, 0x00


	//----- nvinfo : EIATTR_KPARAM_INFO
	.align		4
.L_3765:
        /*0048*/ 	.byte	0x04, 0x17
        /*004a*/ 	.short	(.L_3767 - .L_3766)
.L_3766:
        /*004c*/ 	.word	0x00000000
        /*0050*/ 	.short	0x000f
        /*0052*/ 	.short	0x0058
        /*0054*/ 	.byte	0x00, 0xf0, 0x11, 0x00


	//----- nvinfo : EIATTR_KPARAM_INFO
	.align		4
.L_3767:
        /*0058*/ 	.byte	0x04, 0x17
        /*005a*/ 	.short	(.L_3769 - .L_3768)
.L_3768:
        /*005c*/ 	.word	0x00000000
        /*0060*/ 	.short	0x000e
        /*0062*/ 	.short	0x0054
        /*0064*/ 	.byte	0x00, 0xf0, 0x11, 0x00


	//----- nvinfo : EIATTR_KPARAM_INFO
	.align		4
.L_3769:
        /*0068*/ 	.byte	0x04, 0x17
        /*006a*/ 	.short	(.L_3771 - .L_3770)
.L_3770:
        /*006c*/ 	.word	0x00000000
        /*0070*/ 	.short	0x000d
        /*0072*/ 	.short	0x0050
        /*0074*/ 	.byte	0x00, 0xf0, 0x11, 0x00


	//----- nvinfo : EIATTR_KPARAM_INFO
	.align		4
.L_3771:
        /*0078*/ 	.byte	0x04, 0x17
        /*007a*/ 	.short	(.L_3773 - .L_3772)
.L_3772:
        /*007c*/ 	.word	0x00000000
        /*0080*/ 	.short	0x000c
        /*0082*/ 	.short	0x004c
        /*0084*/ 	.byte	0x00, 0xf0, 0x11, 0x00


	//----- nvinfo : EIATTR_KPARAM_INFO
	.align		4
.L_3773:
        /*0088*/ 	.byte	0x04, 0x17
        /*008a*/ 	.short	(.L_3775 - .L_3774)
.L_3774:
        /*008c*/ 	.word	0x00000000
        /*0090*/ 	.short	0x000b
        /*0092*/ 	.short	0x0048
        /*0094*/ 	.byte	0x00, 0xf0, 0x11, 0x00


	//----- nvinfo : EIATTR_KPARAM_INFO
	.align		4
.L_3775:
        /*0098*/ 	.byte	0x04, 0x17
        /*009a*/ 	.short	(.L_3777 - .L_3776)
.L_3776:
        /*009c*/ 	.word	0x00000000
        /*00a0*/ 	.short	0x000a
        /*00a2*/ 	.short	0x0040
        /*00a4*/ 	.byte	0x00, 0xf5, 0x21, 0x00


	//----- nvinfo : EIATTR_KPARAM_INFO
	.align		4
.L_3777:
        /*00a8*/ 	.byte	0x04, 0x17
        /*00aa*/ 	.short	(.L_3779 - .L_3778)
.L_3778:
        /*00ac*/ 	.word	0x00000000
        /*00b0*/ 	.short	0x0009
        /*00b2*/ 	.short	0x0038
        /*00b4*/ 	.byte	0x00, 0xf5, 0x21, 0x00


	//----- nvinfo : EIATTR_KPARAM_INFO
	.align		4
.L_3779:
        /*00b8*/ 	.byte	0x04, 0x17
        /*00ba*/ 	.short	(.L_3781 - .L_3780)
.L_3780:
        /*00bc*/ 	.word	0x00000000
        /*00c0*/ 	.short	0x0008
        /*00c2*/ 	.short	0x0034
        /*00c4*/ 	.byte	0x00, 0xf0, 0x11, 0x00


	//----- nvinfo : EIATTR_KPARAM_INFO
	.align		4
.L_3781:
        /*00c8*/ 	.byte	0x04, 0x17
        /*00ca*/ 	.short	(.L_3783 - .L_3782)
.L_3782:
        /*00cc*/ 	.word	0x00000000
        /*00d0*/ 	.short	0x0007
        /*00d2*/ 	.short	0x0030
        /*00d4*/ 	.byte	0x00, 0xf0, 0x11, 0x00


	//----- nvinfo : EIATTR_KPARAM_INFO
	.align		4
.L_3783:
        /*00d8*/ 	.byte	0x04, 0x17
        /*00da*/ 	.short	(.L_3785 - .L_3784)
.L_3784:
        /*00dc*/ 	.word	0x00000000
        /*00e0*/ 	.short	0x0006
        /*00e2*/ 	.short	0x002c
        /*00e4*/ 	.byte	0x00, 0xf0, 0x11, 0x00


	//----- nvinfo : EIATTR_KPARAM_INFO
	.align		4
.L_3785:
        /*00e8*/ 	.byte	0x04, 0x17
        /*00ea*/ 	.short	(.L_3787 - .L_3786)
.L_3786:
        /*00ec*/ 	.word	0x00000000
        /*00f0*/ 	.short	0x0005
        /*00f2*/ 	.short	0x0028
        /*00f4*/ 	.byte	0x00, 0xf0, 0x11, 0x00


	//----- nvinfo : EIATTR_KPARAM_INFO
	.align		4
.L_3787:
        /*00f8*/ 	.byte	0x04, 0x17
        /*00fa*/ 	.short	(.L_3789 - .L_3788)
.L_3788:
        /*00fc*/ 	.word	0x00000000
        /*0100*/ 	.short	0x0004
        /*0102*/ 	.short	0x0020
        /*0104*/ 	.byte	0x00, 0xf5, 0x21, 0x00


	//----- nvinfo : EIATTR_KPARAM_INFO
	.align		4
.L_3789:
        /*0108*/ 	.byte	0x04, 0x17
        /*010a*/ 	.short	(.L_3791 - .L_3790)
.L_3790:
        /*010c*/ 	.word	0x00000000
        /*0110*/ 	.short	0x0003
        /*0112*/ 	.short	0x0018
        /*0114*/ 	.byte	0x00, 0xf5, 0x21, 0x00


	//----- nvinfo : EIATTR_KPARAM_INFO
	.align		4
.L_3791:
        /*0118*/ 	.byte	0x04, 0x17
        /*011a*/ 	.short	(.L_3793 - .L_3792)
.L_3792:
        /*011c*/ 	.word	0x00000000
        /*0120*/ 	.short	0x0002
        /*0122*/ 	.short	0x0010
        /*0124*/ 	.byte	0x00, 0xf5, 0x21, 0x00


	//----- nvinfo : EIATTR_KPARAM_INFO
	.align		4
.L_3793:
        /*0128*/ 	.byte	0x04, 0x17
        /*012a*/ 	.short	(.L_3795 - .L_3794)
.L_3794:
        /*012c*/ 	.word	0x00000000
        /*0130*/ 	.short	0x0001
        /*0132*/ 	.short	0x0008
        /*0134*/ 	.byte	0x00, 0xf5, 0x21, 0x00


	//----- nvinfo : EIATTR_KPARAM_INFO
	.align		4
.L_3795:
        /*0138*/ 	.byte	0x04, 0x17
        /*013a*/ 	.short	(.L_3797 - .L_3796)
.L_3796:
        /*013c*/ 	.word	0x00000000
        /*0140*/ 	.short	0x0000
        /*0142*/ 	.short	0x0000
        /*0144*/ 	.byte	0x00, 0xf5, 0x21, 0x00


	//----- nvinfo : EIATTR_SPARSE_MMA_MASK
	.align		4
.L_3797:
        /*0148*/ 	.byte	0x03, 0x50
        /*014a*/ 	.short	0x0000


	//----- nvinfo : EIATTR_MAXREG_COUNT
	.align		4
        /*014c*/ 	.byte	0x03, 0x1b
        /*014e*/ 	.short	0x00ff


	//----- nvinfo : EIATTR_NUM_BARRIERS
	.align		4
        /*0150*/ 	.byte	0x02, 0x4c
        /*0152*/ 	.byte	0x01
	.zero		1


	//----- nvinfo : EIATTR_MERCURY_ISA_VERSION
	.align		4
        /*0154*/ 	.byte	0x03, 0x5f
        /*0156*/ 	.short	0x0101


	//----- nvinfo : EIATTR_VRC_CTA_INIT_COUNT
	.align		4
        /*0158*/ 	.byte	0x02, 0x4a
	.zero		1
	.zero		1


	//----- nvinfo : EIATTR_EXIT_INSTR_OFFSETS
	.align		4
        /*015c*/ 	.byte	0x04, 0x1c
        /*015e*/ 	.short	(.L_3799 - .L_3798)


	//   ....[0]....
.L_3798:
        /*0160*/ 	.word	0x00000050


	//   ....[1]....
        /*0164*/ 	.word	0x00000140


	//   ....[2]....
        /*0168*/ 	.word	0x00000d90


	//   ....[3]....
        /*016c*/ 	.word	0x00006140


	//   ....[4]....
        /*0170*/ 	.word	0x000062a0


	//   ....[5]....
        /*0174*/ 	.word	0x00006330


	//   ....[6]....
        /*0178*/ 	.word	0x00006370


	//----- nvinfo : EIATTR_CRS_STACK_SIZE
	.align		4
.L_3799:
        /*017c*/ 	.byte	0x04, 0x1e
        /*017e*/ 	.short	(.L_3801 - .L_3800)
.L_3800:
        /*0180*/ 	.word	0x00000000


	//----- nvinfo : EIATTR_CBANK_PARAM_SIZE
	.align		4
.L_3801:
        /*0184*/ 	.byte	0x03, 0x19
        /*0186*/ 	.short	0x0074


	//----- nvinfo : EIATTR_PARAM_CBANK
	.align		4
        /*0188*/ 	.byte	0x04, 0x0a
        /*018a*/ 	.short	(.L_3803 - .L_3802)
	.align		4
.L_3802:
        /*018c*/ 	.word	index@(.nv.constant0._Z23gemm_half_q_half_kernelILi2ELi38ELb1ELb1ELi32EEvPK6__halfPKjS4_S2_PS0_iiiiPKtS7_iiiiiibS2_i)
        /*0190*/ 	.short	0x0380
        /*0192*/ 	.short	0x0074


	//----- nvinfo : EIATTR_SW_WAR
	.align		4
.L_3803:
        /*0194*/ 	.byte	0x04, 0x36
        /*0196*/ 	.short	(.L_3805 - .L_3804)
.L_3804:
        /*0198*/ 	.word	0x00000008
.L_3805:


//--------------------- .nv.info._Z23gemm_half_q_half_kernelILi2ELi128ELb1ELb1ELi32EEvPK6__halfPKjS4_S2_PS0_iiiiPKtS7_iiiiiibS2_i --------------------------
	.section	.nv.info._Z23gemm_half_q_half_kernelILi2ELi128ELb1ELb1ELi32EEvPK6__halfPKjS4_S2_PS0_iiiiPKtS7_iiiiiibS2_i,"",@"SHT_CUDA_INFO"
	.sectionflags	@""
	.align	4


	//----- nvinfo : EIATTR_CUDA_API_VERSION
	.align		4
        /*0000*/ 	.byte	0x04, 0x37
        /*0002*/ 	.short	(.L_3807 - .L_3806)
.L_3806:
        /*0004*/ 	.word	0x00000082


	//----- nvinfo : EIATTR_KPARAM_INFO
	.align		4
.L_3807:
        /*0008*/ 	.byte	0x04, 0x17
        /*000a*/ 	.short	(.L_3809 - .L_3808)
.L_3808:
        /*000c*/ 	.word	0x00000000
        /*0010*/ 	.short	0x0013
        /*0012*/ 	.short	0x0070
        /*0014*/ 	.byte	0x00, 0xf0, 0x11, 0x00


	//----- nvinfo : EIATTR_KPARAM_INFO
	.align		4
.L_3809:
        /*0018*/ 	.byte	0x04, 0x17
        /*001a*/ 	.short	(.L_3811 - .L_3810)
.L_3810:
        /*001c*/ 	.word	0x00000000
        /*0020*/ 	.short	0x0012
        /*0022*/ 	.short	0x0068
        /*0024*/ 	.byte	0x00, 0xf5, 0x21, 0x00


	//----- nvinfo : EIATTR_KPARAM_INFO
	.align		4
.L_3811:
        /*0028*/ 	.byte	0x04, 0x17
        /*002a*/ 	.short	(.L_3813 - .L_3812)
.L_3812:
        /*002c*/ 	.word	0x00000000
        /*0030*/ 	.short	0x0011
        /*0032*/ 	.short	0x0060
        /*0034*/ 	.byte	0x00, 0xf0, 0x05, 0x00


	//----- nvinfo : EIATTR_KPARAM_INFO
	.align		4
.L_3813:
        /*0038*/ 	.byte	0x04, 0x17
        /*003a*/ 	.short	(.L_3815 - .L_3814)
.L_3814:
        /*003c*/ 	.word	0x00000000
        /*0040*/ 	.short	0x0010
        /*0042*/ 	.short	0x005c
        /*0044*/ 	.byte	0x00, 0xf0, 0x11, 0x00


	//----- nvinfo : EIATTR_KPARAM_INFO
	.align		4
.L_3815:
        /*0048*/ 	.byte	0x04, 0x17
        /*004a*/ 	.short	(.L_3817 - .L_3816)
.L_3816:
        /*004c*/ 	.word	0x00000000
        /*0050*/ 	.short	0x000f
        /*0052*/ 	.short	0x0058
        /*0054*/ 	.byte	0x00, 0xf0, 0x11, 0x00


	//----- nvinfo : EIATTR_KPARAM_INFO
	.align		4
.L_3817:
        /*0058*/ 	.byte	0x04, 0x17
        /*005a*/ 	.short	(.L_3819 - .L_3818)
.L_3818:
        /*005c*/ 	.word	0x00000000
        /*0060*/ 	.short	0x000e
        /*0062*/ 	.short	0x0054
        /*0064*/ 	.byte	0x00, 0xf0, 0x11, 0x00


	//----- nvinfo : EIATTR_KPARAM_INFO
	.align		4
.L_3819:
        /*0068*/ 	.byte	0x04, 0x17
        /*006a*/ 	.short	(.L_3821 - .L_3820)
.L_3820:
        /*006c*/ 	.word	0x00000000
        /*0070*/ 	.short	0x000d
        /*0072*/ 	.short	0x0050
        /*0074*/ 	.byte	0x00, 0xf0, 0x11, 0x00


	//----- nvinfo : EIATTR_KPARAM_INFO
	.align		4
.L_3821:
        /*0078*/ 	.byte	0x04, 0x17
        /*007a*/ 	.short	(.L_3823 - .L_3822)
.L_3822:
        /*007c*/ 	.word	0x00000000
        /*0080*/ 	.short	0x000c
        /*0082*/ 	.short	0x004c
        /*0084*/ 	.byte	0x00, 0xf0, 0x11, 0x00


	//----- nvinfo : EIATTR_KPARAM_INFO
	.align		4
.L_3823:
        /*0088*/ 	.byte	0x04, 0x17
        /*008a*/ 	.short	(.L_3825 - .L_3824)
.L_3824:
        /*008c*/ 	.word	0x00000000
        /*0090*/ 	.short	0x000b
        /*0092*/ 	.short	0x0048
        /*0094*/ 	.byte	0x00, 0xf0, 0x11, 0x00


	//----- nvinfo : EIATTR_KPARAM_INFO
	.align		4
.L_3825:
        /*0098*/ 	.byte	0x04, 0x17
        /*009a*/ 	.short	(.L_3827 - .L_3826)
.L_3826:
        /*009c*/ 	.word	0x00000000
        /*00a0*/ 	.short	0x000a
        /*00a2*/ 	.short	0x0040
        /*00a4*/ 	.byte	0x00, 0xf5, 0x21, 0x00


	//----- nvinfo : EIATTR_KPARAM_INFO
	.align		4
.L_3827:
        /*00a8*/ 	.byte	0x04, 0x17
        /*00aa*/ 	.short	(.L_3829 - .L_3828)
.L_3828:
        /*00ac*/ 	.word	0x00000000
        /*00b0*/ 	.short	0x0009
        /*00b2*/ 	.short	0x0038
        /*00b4*/ 	.byte	0x00, 0xf5, 0x21, 0x00


	//----- nvinfo : EIATTR_KPARAM_INFO
	.align		4
.L_3829:
        /*00b8*/ 	.byte	0x04, 0x17
        /*00ba*/ 	.short	(.L_3831 - .L_3830)
.L_3830:
        /*00bc*/ 	.word	0x00000000
        /*00c0*/ 	.short	0x0008
        /*00c2*/ 	.short	0x0034
        /*00c4*/ 	.byte	0x00, 0xf0, 0x11, 0x00


	//----- nvinfo : EIATTR_KPARAM_INFO
	.align		4
.L_3831:
        /*00c8*/ 	.byte	0x04, 0x17
        /*00ca*/ 	.short	(.L_3833 - .L_3832)
.L_3832:
        /*00cc*/ 	.word	0x00000000
        /*00d0*/ 	.short	0x0007
        /*00d2*/ 	.short	0x0030
        /*00d4*/ 	.byte	0x00, 0xf0, 0x11, 0x00


	//----- nvinfo : EIATTR_KPARAM_INFO
	.align		4
.L_3833:
        /*00d8*/ 	.byte	0x04, 0x17
        /*00da*/ 	.short	(.L_3835 - .L_3834)
.L_3834:
        /*00dc*/ 	.word	0x00000000
        /*00e0*/ 	.short	0x0006
        /*00e2*/ 	.short	0x002c
        /*00e4*/ 	.byte	0x00, 0xf0, 0x11, 0x00


	//----- nvinfo : EIATTR_KPARAM_INFO
	.align		4
.L_3835:
        /*00e8*/ 	.byte	0x04, 0x17
        /*00ea*/ 	.short	(.L_3837 - .L_3836)
.L_3836:
        /*00ec*/ 	.word	0x00000000
        /*00f0*/ 	.short	0x0005
        /*00f2*/ 	.short	0x0028
        /*00f4*/ 	.byte	0x00, 0xf0, 0x11, 0x00


	//----- nvinfo : EIATTR_KPARAM_INFO
	.align		4
.L_3837:
        /*00f8*/ 	.byte	0x04, 0x17
        /*00fa*/ 	.short	(.L_3839 - .L_3838)
.L_3838:
        /*00fc*/ 	.word	0x00000000
        /*0100*/ 	.short	0x0004
        /*0102*/ 	.short	0x0020
        /*0104*/ 	.byte	0x00, 0xf5, 0x21, 0x00


	//----- nvinfo : EIATTR_KPARAM_INFO
	.align		4
.L_3839:
        /*0108*/ 	.byte	0x04, 0x17
        /*010a*/ 	.short	(.L_3841 - .L_3840)
.L_3840:
        /*010c*/ 	.word	0x00000000
        /*0110*/ 	.short	0x0003
        /*0112*/ 	.short	0x0018
        /*0114*/ 	.byte	0x00, 0xf5, 0x21, 0x00


	//----- nvinfo : EIATTR_KPARAM_INFO
	.align		4
.L_3841:
        /*0118*/ 	.byte	0x04, 0x17
        /*011a*/ 	.short	(.L_3843 - .L_3842)
.L_3842:
        /*011c*/ 	.word	0x00000000
        /*0120*/ 	.short	0x0002
        /*0122*/ 	.short	0x0010
        /*0124*/ 	.byte	0x00, 0xf5, 0x21, 0x00


	//----- nvinfo : EIATTR_KPARAM_INFO
	.align		4
.L_3843:
        /*0128*/ 	.byte	0x04, 0x17
        /*012a*/ 	.short	(.L_3845 - .L_3844)
.L_3844:
        /*012c*/ 	.word	0x00000000
        /*0130*/ 	.short	0x0001
        /*0132*/ 	.short	0x0008
        /*0134*/ 	.byte	0x00, 0xf5, 0x21, 0x00


	//----- nvinfo : EIATTR_KPARAM_INFO
	.align		4
.L_3845:
        /*0138*/ 	.byte	0x04, 0x17
        /*013a*/ 	.short	(.L_3847 - .L_3846)
.L_3846:
        /*013c*/ 	.word	0x00000000
        /*0140*/ 	.short	0x0000
        /*0142*/ 	.short	0x0000
        /*0144*/ 	.byte	0x00, 0xf5, 0x21, 0x00


	//----- nvinfo : EIATTR_SPARSE_MMA_MASK
	.align		4
.L_3847:
        /*0148*/ 	.byte	0x03, 0x50
        /*014a*/ 	.short	0x0000


	//----- nvinfo : EIATTR_MAXREG_COUNT
	.align		4
        /*014c*/ 	.byte	0x03, 0x1b
        /*014e*/ 	.short	0x00ff


	//----- nvinfo : EIATTR_NUM_BARRIERS
	.align		4
        /*0150*/ 	.byte	0x02, 0x4c
        /*0152*/ 	.byte	0x01
	.zero		1


	//----- nvinfo : EIATTR_MERCURY_ISA_VERSION
	.align		4
        /*0154*/ 	.byte	0x03, 0x5f
        /*0156*/ 	.short	0x0101


	//----- nvinfo : EIATTR_VRC_CTA_INIT_COUNT
	.align		4
        /*0158*/ 	.byte	0x02, 0x4a
	.zero		1
	.zero		1


	//----- nvinfo : EIATTR_EXIT_INSTR_OFFSETS
	.align		4
        /*015c*/ 	.byte	0x04, 0x1c
        /*015e*/ 	.short	(.L_3849 - .L_3848)


	//   ....[0]....
.L_3848:
        /*0160*/ 	.word	0x00000060


	//   ....[1]....
        /*0164*/ 	.word	0x00000140


	//   ....[2]....
        /*0168*/ 	.word	0x00000d70


	//   ....[3]....
        /*016c*/ 	.word	0x000065c0


	//   ....[4]....
        /*0170*/ 	.word	0x00006710


	//   ....[5]....
        /*0174*/ 	.word	0x00006790


	//   ....[6]....
        /*0178*/ 	.word	0x000067d0


	//----- nvinfo : EIATTR_CRS_STACK_SIZE
	.align		4
.L_3849:
        /*017c*/ 	.byte	0x04, 0x1e
        /*017e*/ 	.short	(.L_3851 - .L_3850)
.L_3850:
        /*0180*/ 	.word	0x00000000


	//----- nvinfo : EIATTR_CBANK_PARAM_SIZE
	.align		4
.L_3851:
        /*0184*/ 	.byte	0x03, 0x19
        /*0186*/ 	.short	0x0074


	//----- nvinfo : EIATTR_PARAM_CBANK
	.align		4
        /*0188*/ 	.byte	0x04, 0x0a
        /*018a*/ 	.short	(.L_3853 - .L_3852)
	.align		4
.L_3852:
        /*018c*/ 	.word	index@(.nv.constant0._Z23gemm_half_q_half_kernelILi2ELi128ELb1ELb1ELi32EEvPK6__halfPKjS4_S2_PS0_iiiiPKtS7_iiiiiibS2_i)
        /*0190*/ 	.short	0x0380
        /*0192*/ 	.short	0x0074


	//----- nvinfo : EIATTR_SW_WAR
	.align		4
.L_3853:
        /*0194*/ 	.byte	0x04, 0x36
        /*0196*/ 	.short	(.L_3855 - .L_3854)
.L_3854:
        /*0198*/ 	.word	0x00000008
.L_3855:


//--------------------- .nv.info._Z23gemm_half_q_half_kernelILi1ELi190ELb1ELb1ELi64EEvPK6__halfPKjS4_S2_PS0_iiiiPKtS7_iiiiiibS2_i --------------------------
	.section	.nv.info._Z23gemm_half_q_half_kernelILi1ELi190ELb1ELb1ELi64EEvPK6__halfPKjS4_S2_PS0_iiiiPKtS7_iiiiiibS2_i,"",@"SHT_CUDA_INFO"
	.sectionflags	@""
	.align	4


	//----- nvinfo : EIATTR_CUDA_API_VERSION
	.align		4
        /*0000*/ 	.byte	0x04, 0x37
        /*0002*/ 	.short	(.L_3857 - .L_3856)
.L_3856:
        /*0004*/ 	.word	0x00000082


	//----- nvinfo : EIATTR_KPARAM_INFO
	.align		4
.L_3857:
        /*0008*/ 	.byte	0x04, 0x17
        /*000a*/ 	.short	(.L_3859 - .L_3858)
.L_3858:
        /*000c*/ 	.word	0x00000000
        /*0010*/ 	.short	0x0013
        /*0012*/ 	.short	0x0070
        /*0014*/ 	.byte	0x00, 0xf0, 0x11, 0x00


	//----- nvinfo : EIATTR_KPARAM_INFO
	.align		4
.L_3859:
        /*0018*/ 	.byte	0x04, 0x17
        /*001a*/ 	.short	(.L_3861 - .L_3860)
.L_3860:
        /*001c*/ 	.word	0x00000000
        /*0020*/ 	.short	0x0012
        /*0022*/ 	.short	0x0068
        /*0024*/ 	.byte	0x00, 0xf5, 0x21, 0x00


	//----- nvinfo : EIATTR_KPARAM_INFO
	.align		4
.L_3861:
        /*0028*/ 	.byte	0x04, 0x17
        /*002a*/ 	.short	(.L_3863 - .L_3862)
.L_3862:
        /*002c*/ 	.word	0x00000000
        /*0030*/ 	.short	0x0011
        /*0032*/ 	.short	0x0060
        /*0034*/ 	.byte	0x00, 0xf0, 0x05, 0x00


	//----- nvinfo : EIATTR_KPARAM_INFO
	.align		4
.L_3863:
        /*0038*/ 	.byte	0x04, 0x17
        /*003a*/ 	.short	(.L_3865 - .L_3864)
.L_3864:
        /*003c*/ 	.word	0x00000000
        /*0040*/ 	.short	0x0010
        /*0042*/ 	.short	0x005c
        /*0044*/ 	.byte	0x00, 0xf0, 0x11, 0x00


	//----- nvinfo : EIATTR_KPARAM_INFO
	.align		4
.L_3865:
        /*0048*/ 	.byte	0x04, 0x17
        /*004a*/ 	.short	(.L_3867 - .L_3866)
.L_3866:
        /*004c*/ 	.word	0x00000000
        /*0050*/ 	.short	0x000f
        /*0052*/ 	.short	0x0058
        /*0054*/ 	.byte	0x00, 0xf0, 0x11, 0x00


	//----- nvinfo : EIATTR_KPARAM_INFO
	.align		4
.L_3867:
        /*0058*/ 	.byte	0x04, 0x17
        /*005a*/ 	.short	(.L_3869 - .L_3868)
.L_3868:
        /*005c*/ 	.word	0x00000000
        /*0060*/ 	.short	0x000e
        /*0062*/ 	.short	0x0054
        /*0064*/ 	.byte	0x00, 0xf0, 0x11, 0x00


	//----- nvinfo : EIATTR_KPARAM_INFO
	.align		4
.L_3869:
        /*0068*/ 	.byte	0x04, 0x17
        /*006a*/ 	.short	(.L_3871 - .L_3870)
.L_3870:
        /*006c*/ 	.word	0x00000000
        /*0070*/ 	.short	0x000d
        /*0072*/ 	.short	0x0050
        /*0074*/ 	.byte	0x00, 0xf0, 0x11, 0x00


	//----- nvinfo : EIATTR_KPARAM_INFO
	.align		4
.L_3871:
        /*0078*/ 	.byte	0x04, 0x17
        /*007a*/ 	.short	(.L_3873 - .L_3872)
.L_3872:
        /*007c*/ 	.word	0x00000000
        /*0080*/ 	.short	0x000c
        /*0082*/ 	.short	0x004c
        /*0084*/ 	.byte	0x00, 0xf0, 0x11, 0x00


	//----- nvinfo : EIATTR_KPARAM_INFO
	.align		4
.L_3873:
        /*0088*/ 	.byte	0x04, 0x17
        /*008a*/ 	.short	(.L_3875 - .L_3874)
.L_3874:
        /*008c*/ 	.word	0x00000000
        /*0090*/ 	.short	0x000b
        /*0092*/ 	.short	0x0048
        /*0094*/ 	.byte	0x00, 0xf0, 0x11, 0x00


	//----- nvinfo : EIATTR_KPARAM_INFO
	.align		4
.L_3875:
        /*0098*/ 	.byte	0x04, 0x17
        /*009a*/ 	.short	(.L_3877 - .L_3876)
.L_3876:
        /*009c*/ 	.word	0x00000000
        /*00a0*/ 	.short	0x000a
        /*00a2*/ 	.short	0x0040
        /*00a4*/ 	.byte	0x00, 0xf5, 0x21, 0x00


	//----- nvinfo : EIATTR_KPARAM_INFO
	.align		4
.L_3877:
        /*00a8*/ 	.byte	0x04, 0x17
        /*00aa*/ 	.short	(.L_3879 - .L_3878)
.L_3878:
        /*00ac*/ 	.word	0x00000000
        /*00b0*/ 	.short	0x0009
        /*00b2*/ 	.short	0x0038
        /*00b4*/ 	.byte	0x00, 0xf5, 0x21, 0x00


	//----- nvinfo : EIATTR_KPARAM_INFO
	.align		4
.L_3879:
        /*00b8*/ 	.byte	0x04, 0x17
        /*00ba*/ 	.short	(.L_3881 - .L_3880)
.L_3880:
        /*00bc*/ 	.word	0x00000000
        /*00c0*/ 	.short	0x0008
        /*00c2*/ 	.short	0x0034
        /*00c4*/ 	.byte	0x00, 0xf0, 0x11, 0x00


	//----- nvinfo : EIATTR_KPARAM_INFO
	.align		4
.L_3881:
        /*00c8*/ 	.byte	0x04, 0x17
        /*00ca*/ 	.short	(.L_3883 - .L_3882)
.L_3882:
        /*00cc*/ 	.word	0x00000000
        /*00d0*/ 	.short	0x0007
        /*00d2*/ 	.short	0x0030
        /*00d4*/ 	.byte	0x00, 0xf0, 0x11, 0x00


	//----- nvinfo : EIATTR_KPARAM_INFO
	.align		4
.L_3883:
        /*00d8*/ 	.byte	0x04, 0x17
        /*00da*/ 	.short	(.L_3885 - .L_3884)
.L_3884:
        /*00dc*/ 	.word	0x00000000
        /*00e0*/ 	.short	0x0006
        /*00e2*/ 	.short	0x002c
        /*00e4*/ 	.byte	0x00, 0xf0, 0x11, 0x00


	//----- nvinfo : EIATTR_KPARAM_INFO
	.align		4
.L_3885:
        /*00e8*/ 	.byte	0x04, 0x17
        /*00ea*/ 	.short	(.L_3887 - .L_3886)
.L_3886:
        /*00ec*/ 	.word	0x00000000
        /*00f0*/ 	.short	0x0005
        /*00f2*/ 	.short	0x0028
        /*00f4*/ 	.byte	0x00, 0xf0, 0x11, 0x00


	//----- nvinfo : EIATTR_KPARAM_INFO
	.align		4
.L_3887:
        /*00f8*/ 	.byte	0x04, 0x17
        /*00fa*/ 	.short	(.L_3889 - .L_3888)
.L_3888:
        /*00fc*/ 	.word	0x00000000
        /*0100*/ 	.short	0x0004
        /*0102*/ 	.short	0x0020
        /*0104*/ 	.byte	0x00, 0xf5, 0x21, 0x00


	//----- nvinfo : EIATTR_KPARAM_INFO
	.align		4
.L_3889:
        /*0108*/ 	.byte	0x04, 0x17
        /*010a*/ 	.short	(.L_3891 - .L_3890)
.L_3890:
        /*010c*/ 	.word	0x00000000
        /*0110*/ 	.short	0x0003
        /*0112*/ 	.short	0x0018
        /*0114*/ 	.byte	0x00, 0xf5, 0x21, 0x00


	//----- nvinfo : EIATTR_KPARAM_INFO
	.align		4
.L_3891:
        /*0118*/ 	.byte	0x04, 0x17
        /*011a*/ 	.short	(.L_3893 - .L_3892)
.L_3892:
        /*011c*/ 	.word	0x00000000
        /*0120*/ 	.short	0x0002
        /*0122*/ 	.short	0x0010
        /*0124*/ 	.byte	0x00, 0xf5, 0x21, 0x00


	//----- nvinfo : EIATTR_KPARAM_INFO
	.align		4
.L_3893:
        /*0128*/ 	.byte	0x04, 0x17
        /*012a*/ 	.short	(.L_3895 - .L_3894)
.L_3894:
        /*012c*/ 	.word	0x00000000
        /*0130*/ 	.short	0x0001
        /*0132*/ 	.short	0x0008
        /*0134*/ 	.byte	0x00, 0xf5, 0x21, 0x00


	//----- nvinfo : EIATTR_KPARAM_INFO
	.align		4
.L_3895:
        /*0138*/ 	.byte	0x04, 0x17
        /*013a*/ 	.short	(.L_3897 - .L_3896)
.L_3896:
        /*013c*/ 	.word	0x00000000
        /*0140*/ 	.short	0x0000
        /*0142*/ 	.short	0x0000
        /*0144*/ 	.byte	0x00, 0xf5, 0x21, 0x00


	//----- nvinfo : EIATTR_SPARSE_MMA_MASK
	.align		4
.L_3897:
        /*0148*/ 	.byte	0x03, 0x50
        /*014a*/ 	.short	0x0000


	//----- nvinfo : EIATTR_MAXREG_COUNT
	.align		4
        /*014c*/ 	.byte	0x03, 0x1b
        /*014e*/ 	.short	0x00ff


	//----- nvinfo : EIATTR_NUM_BARRIERS
	.align		4
        /*0150*/ 	.byte	0x02, 0x4c
        /*0152*/ 	.byte	0x01
	.zero		1


	//----- nvinfo : EIATTR_MERCURY_ISA_VERSION
	.align		4
        /*0154*/ 	.byte	0x03, 0x5f
        /*0156*/ 	.short	0x0101


	//----- nvinfo : EIATTR_VRC_CTA_INIT_COUNT
	.align		4
        /*0158*/ 	.byte	0x02, 0x4a
	.zero		1
	.zero		1


	//----- nvinfo : EIATTR_EXIT_INSTR_OFFSETS
	.align		4
        /*015c*/ 	.byte	0x04, 0x1c
        /*015e*/ 	.short	(.L_3899 - .L_3898)


	//   ....[0]....
.L_3898:
        /*0160*/ 	.word	0x00000060


	//   ....[1]....
        /*0164*/ 	.word	0x000000c0


	//   ....[2]....
        /*0168*/ 	.word	0x000002d0


	//   ....[3]....
        /*016c*/ 	.word	0x0000b470


	//   ....[4]....
        /*0170*/ 	.word	0x0000b500


	//   ....[5]....
        /*0174*/ 	.word	0x0000b540


	//----- nvinfo : EIATTR_CRS_STACK_SIZE
	.align		4
.L_3899:
        /*0178*/ 	.byte	0x04, 0x1e
        /*017a*/ 	.short	(.L_3901 - .L_3900)
.L_3900:
        /*017c*/ 	.word	0x00000000


	//----- nvinfo : EIATTR_CBANK_PARAM_SIZE
	.align		4
.L_3901:
        /*0180*/ 	.byte	0x03, 0x19
        /*0182*/ 	.short	0x0074


	//----- nvinfo : EIATTR_PARAM_CBANK
	.align		4
        /*0184*/ 	.byte	0x04, 0x0a
        /*0186*/ 	.short	(.L_3903 - .L_3902)
	.align		4
.L_3902:
        /*0188*/ 	.word	index@(.nv.constant0._Z23gemm_half_q_half_kernelILi1ELi190ELb1ELb1ELi64EEvPK6__halfPKjS4_S2_PS0_iiiiPKtS7_iiiiiibS2_i)
        /*018c*/ 	.short	0x0380
        /*018e*/ 	.short	0x0074


	//----- nvinfo : EIATTR_SW_WAR
	.align		4
.L_3903:
        /*0190*/ 	.byte	0x04, 0x36
        /*0192*/ 	.short	(.L_3905 - .L_3904)
.L_3904:
        /*0194*/ 	.word	0x00000008
.L_3905:


//--------------------- .nv.info._Z23gemm_half_q_half_kernelILi1ELi160ELb1ELb1ELi64EEvPK6__halfPKjS4_S2_PS0_iiiiPKtS7_iiiiiibS2_i --------------------------
	.section	.nv.info._Z23gemm_half_q_half_kernelILi1ELi160ELb1ELb1ELi64EEvPK6__halfPKjS4_S2_PS0_iiiiPKtS7_iiiiiibS2_i,"",@"SHT_CUDA_INFO"
	.sectionflags	@""
	.align	4


	//----- nvinfo : EIATTR_CUDA_API_VERSION
	.align		4
        /*0000*/ 	.byte	0x04, 0x37
        /*0002*/ 	.short	(.L_3907 - .L_3906)
.L_3906:
        /*0004*/ 	.word	0x00000082


	//----- nvinfo : EIATTR_KPARAM_INFO
	.align		4
.L_3907:
        /*0008*/ 	.byte	0x04, 0x17
        /*000a*/ 	.short	(.L_3909 - .L_3908)
.L_3908:
        /*000c*/ 	.word	0x00000000
        /*0010*/ 	.short	0x0013
        /*0012*/ 	.short	0x0070
        /*0014*/ 	.byte	0x00, 0xf0, 0x11, 0x00


	//----- nvinfo : EIATTR_KPARAM_INFO
	.align		4
.L_3909:
        /*0018*/ 	.byte	0x04, 0x17
        /*001a*/ 	.short	(.L_3911 - .L_3910)
.L_3910:
        /*001c*/ 	.word	0x00000000
        /*0020*/ 	.short	0x0012
        /*0022*/ 	.short	0x0068
        /*0024*/ 	.byte	0x00, 0xf5, 0x21, 0x00


	//----- nvinfo : EIATTR_KPARAM_INFO
	.align		4
.L_3911:
        /*0028*/ 	.byte	0x04, 0x17
        /*002a*/ 	.short	(.L_3913 - .L_3912)
.L_3912:
        /*002c*/ 	.word	0x00000000
        /*0030*/ 	.short	0x0011
        /*0032*/ 	.short	0x0060
        /*0034*/ 	.byte	0x00, 0xf0, 0x05, 0x00


	//----- nvinfo : EIATTR_KPARAM_INFO
	.align		4
.L_3913:
        /*0038*/ 	.byte	0x04, 0x17
        /*003a*/ 	.short	(.L_3915 - .L_3914)
.L_3914:
        /*003c*/ 	.word	0x00000000
        /*0040*/ 	.short	0x0010
        /*0042*/ 	.short	0x005c
        /*0044*/ 	.byte	0x00, 0xf0, 0x11, 0x00


	//----- nvinfo : EIATTR_KPARAM_INFO
	.align		4
.L_3915:
        /*0048*/ 	.byte	0x04, 0x17
        /*004a*/ 	.short	(.L_3917 - .L_3916)
.L_3916:
        /*004c*/ 	.word	0x00000000
        /*0050*/ 	.short	0x000f
        /*0052*/ 	.short	0x0058
        /*0054*/ 	.byte	0x00, 0xf0, 0x11, 0x00


	//----- nvinfo : EIATTR_KPARAM_INFO
	.align		4
.L_3917:
        /*0058*/ 	.byte	0x04, 0x17
        /*005a*/ 	.short	(.L_3919 - .L_3918)
.L_3918:
        /*005c*/ 	.word	0x00000000
        /*0060*/ 	.short	0x000e
        /*0062*/ 	.short	0x0054
        /*0064*/ 	.byte	0x00, 0xf0, 0x11, 0x00


	//----- nvinfo : EIATTR_KPARAM_INFO
	.align		4
.L_3919:
        /*0068*/ 	.byte	0x04, 0x17
        /*006a*/ 	.short	(.L_3921 - .L_3920)
.L_3920:
        /*006c*/ 	.word	0x00000000
        /*0070*/ 	.short	0x000d
        /*0072*/ 	.short	0x0050
        /*0074*/ 	.byte	0x00, 0xf0, 0x11, 0x00


	//----- nvinfo : EIATTR_KPARAM_INFO
	.align		4
.L_3921:
        /*0078*/ 	.byte	0x04, 0x17
        /*007a*/ 	.short	(.L_3923 - .L_3922)
.L_3922:
        /*007c*/ 	.word	0x00000000
        /*0080*/ 	.short	0x000c
        /*0082*/ 	.short	0x004c
        /*0084*/ 	.byte	0x00, 0xf0, 0x11, 0x00


	//----- nvinfo : EIATTR_KPARAM_INFO
	.align		4
.L_3923:
        /*0088*/ 	.byte	0x04, 0x17
        /*008a*/ 	.short	(.L_3925 - .L_3924)
.L_3924:
        /*008c*/ 	.word	0x00000000
        /*0090*/ 	.short	0x000b
        /*0092*/ 	.short	0x0048
        /*0094*/ 	.byte	0x00, 0xf0, 0x11, 0x00


	//----- nvinfo : EIATTR_KPARAM_INFO
	.align		4
.L_3925:
        /*0098*/ 	.byte	0x04, 0x17
        /*009a*/ 	.short	(.L_3927 - .L_3926)
.L_3926:
        /*009c*/ 	.word	0x00000000
        /*00a0*/ 	.short	0x000a
        /*00a2*/ 	.short	0x0040
        /*00a4*/ 	.byte	0x00, 0xf5, 0x21, 0x00


	//----- nvinfo : EIATTR_KPARAM_INFO
	.align		4
.L_3927:
        /*00a8*/ 	.byte	0x04, 0x17
        /*00aa*/ 	.short	(.L_3929 - .L_3928)
.L_3928:
        /*00ac*/ 	.word	0x00000000
        /*00b0*/ 	.short	0x0009
        /*00b2*/ 	.short	0x0038
        /*00b4*/ 	.byte	0x00, 0xf5, 0x21, 0x00


	//----- nvinfo : EIATTR_KPARAM_INFO
	.align		4
.L_3929:
        /*00b8*/ 	.byte	0x04, 0x17
        /*00ba*/ 	.short	(.L_3931 - .L_3930)
.L_3930:
        /*00bc*/ 	.word	0x00000000
        /*00c0*/ 	.short	0x0008
        /*00c2*/ 	.short	0x0034
        /*00c4*/ 	.byte	0x00, 0xf0, 0x11, 0x00


	//----- nvinfo : EIATTR_KPARAM_INFO
	.align		4
.L_3931:
        /*00c8*/ 	.byte	0x04, 0x17
        /*00ca*/ 	.short	(.L_3933 - .L_3932)
.L_3932:
        /*00cc*/ 	.word	0x00000000
        /*00d0*/ 	.short	0x0007
        /*00d2*/ 	.short	0x0030
        /*00d4*/ 	.byte	0x00, 0xf0, 0x11, 0x00


	//----- nvinfo : EIATTR_KPARAM_INFO
	.align		4
.L_3933:
        /*00d8*/ 	.byte	0x04, 0x17
        /*00da*/ 	.short	(.L_3935 - .L_3934)
.L_3934:
        /*00dc*/ 	.word	0x00000000
        /*00e0*/ 	.short	0x0006
        /*00e2*/ 	.short	0x002c
        /*00e4*/ 	.byte	0x00, 0xf0, 0x11, 0x00


	//----- nvinfo : EIATTR_KPARAM_INFO
	.align		4
.L_3935:
        /*00e8*/ 	.byte	0x04, 0x17
        /*00ea*/ 	.short	(.L_3937 - .L_3936)
.L_3936:
        /*00ec*/ 	.word	0x00000000
        /*00f0*/ 	.short	0x0005
        /*00f2*/ 	.short	0x0028
        /*00f4*/ 	.byte	0x00, 0xf0, 0x11, 0x00


	//----- nvinfo : EIATTR_KPARAM_INFO
	.align		4
.L_3937:
        /*00f8*/ 	.byte	0x04, 0x17
        /*00fa*/ 	.short	(.L_3939 - .L_3938)
.L_3938:
        /*00fc*/ 	.word	0x00000000
        /*0100*/ 	.short	0x0004
        /*0102*/ 	.short	0x0020
        /*0104*/ 	.byte	0x00, 0xf5, 0x21, 0x00


	//----- nvinfo : EIATTR_KPARAM_INFO
	.align		4
.L_3939:
        /*0108*/ 	.byte	0x04, 0x17
        /*010a*/ 	.short	(.L_3941 - .L_3940)
.L_3940:
        /*010c*/ 	.word	0x00000000
        /*0110*/ 	.short	0x0003
        /*0112*/ 	.short	0x0018
        /*0114*/ 	.byte	0x00, 0xf5, 0x21, 0x00


	//----- nvinfo : EIATTR_KPARAM_INFO
	.align		4
.L_3941:
        /*0118*/ 	.byte	0x04, 0x17
        /*011a*/ 	.short	(.L_3943 - .L_3942)
.L_3942:
        /*011c*/ 	.word	0x00000000
        /*0120*/ 	.short	0x0002
        /*0122*/ 	.short	0x0010
        /*0124*/ 	.byte	0x00, 0xf5, 0x21, 0x00


	//----- nvinfo : EIATTR_KPARAM_INFO
	.align		4
.L_3943:
        /*0128*/ 	.byte	0x04, 0x17
        /*012a*/ 	.short	(.L_3945 - .L_3944)
.L_3944:
        /*012c*/ 	.word	0x00000000
        /*0130*/ 	.short	0x0001
        /*0132*/ 	.short	0x0008
        /*0134*/ 	.byte	0x00, 0xf5, 0x21, 0x00


	//----- nvinfo : EIATTR_KPARAM_INFO
	.align		4
.L_3945:
        /*0138*/ 	.byte	0x04, 0x17
        /*013a*/ 	.short	(.L_3947 - .L_3946)
.L_3946:
        /*013c*/ 	.word	0x00000000
        /*0140*/ 	.short	0x0000
        /*0142*/ 	.short	0x0000
        /*0144*/ 	.byte	0x00, 0xf5, 0x21, 0x00


	//----- nvinfo : EIATTR_SPARSE_MMA_MASK
	.align		4
.L_3947:
        /*0148*/ 	.byte	0x03, 0x50
        /*014a*/ 	.short	0x0000


	//----- nvinfo : EIATTR_MAXREG_COUNT
	.align		4
        /*014c*/ 	.byte	0x03, 0x1b
        /*014e*/ 	.short	0x00ff


	//----- nvinfo : EIATTR_NUM_BARRIERS
	.align		4
        /*0150*/ 	.byte	0x02, 0x4c
        /*0152*/ 	.byte	0x01
	.zero		1


	//----- nvinfo : EIATTR_MERCURY_ISA_VERSION
	.align		4
        /*0154*/ 	.byte	0x03, 0x5f
        /*0156*/ 	.short	0x0101


	//----- nvinfo : EIATTR_VRC_CTA_INIT_COUNT
	.align		4
        /*0158*/ 	.byte	0x02, 0x4a
	.zero		1
	.zero		1


	//----- nvinfo : EIATTR_EXIT_INSTR_OFFSETS
	.align		4
        /*015c*/ 	.byte	0x04, 0x1c
        /*015e*/ 	.short	(.L_3949 - .L_3948)


	//   ....[0]....
.L_3948:
        /*0160*/ 	.word	0x00000060


	//   ....[1]....
        /*0164*/ 	.word	0x000000c0


	//   ....[2]....
        /*0168*/ 	.word	0x000002d0


	//   ....[3]....
        /*016c*/ 	.word	0x00005870


	//   ....[4]....
        /*0170*/ 	.word	0x00005900


	//   ....[5]....
        /*0174*/ 	.word	0x00005940


	//----- nvinfo : EIATTR_CRS_STACK_SIZE
	.align		4
.L_3949:
        /*0178*/ 	.byte	0x04, 0x1e
        /*017a*/ 	.short	(.L_3951 - .L_3950)
.L_3950:
        /*017c*/ 	.word	0x00000000


	//----- nvinfo : EIATTR_CBANK_PARAM_SIZE
	.align		4
.L_3951:
        /*0180*/ 	.byte	0x03, 0x19
        /*0182*/ 	.short	0x0074


	//----- nvinfo : EIATTR_PARAM_CBANK
	.align		4
        /*0184*/ 	.byte	0x04, 0x0a
        /*0186*/ 	.short	(.L_3953 - .L_3952)
	.align		4
.L_3952:
        /*0188*/ 	.word	index@(.nv.constant0._Z23gemm_half_q_half_kernelILi1ELi160ELb1ELb1ELi64EEvPK6__halfPKjS4_S2_PS0_iiiiPKtS7_iiiiiibS2_i)
        /*018c*/ 	.short	0x0380
        /*018e*/ 	.short	0x0074


	//----- nvinfo : EIATTR_SW_WAR
	.align		4
.L_3953:
        /*0190*/ 	.byte	0x04, 0x36
        /*0192*/ 	.short	(.L_3955 - .L_3954)
.L_3954:
        /*0194*/ 	.word	0x00000008
.L_3955:


//--------------------- .nv.info._Z23gemm_half_q_half_kernelILi1ELi40ELb1ELb1ELi64EEvPK6__halfPKjS4_S2_PS0_iiiiPKtS7_iiiiiibS2_i --------------------------
	.section	.nv.info._Z23gemm_half_q_half_kernelILi1ELi40ELb1ELb1ELi64EEvPK6__halfPKjS4_S2_PS0_iiiiPKtS7_iiiiiibS2_i,"",@"SHT_CUDA_INFO"
	.sectionflags	@""
	.align	4


	//----- nvinfo : EIATTR_CUDA_API_VERSION
	.align		4
        /*0000*/ 	.byte	0x04, 0x37
        /*0002*/ 	.short	(.L_3957 - .L_3956)
.L_3956:
        /*0004*/ 	.word	0x00000082


	//----- nvinfo : EIATTR_KPARAM_INFO
	.align		4
.L_3957:
        /*0008*/ 	.byte	0x04, 0x17
        /*000a*/ 	.short	(.L_3959 - .L_3958)
.L_3958:
        /*000c*/ 	.word	0x00000000
        /*0010*/ 	.short	0x0013
        /*0012*/ 	.short	0x0070
        /*0014*/ 	.byte	0x00, 0xf0, 0x11, 0x00


	//----- nvinfo : EIATTR_KPARAM_INFO
	.align		4
.L_3959:
        /*0018*/ 	.byte	0x04, 0x17
        /*001a*/ 	.short	(.L_3961 - .L_3960)
.L_3960:
        /*001c*/ 	.word	0x00000000
        /*0020*/ 	.short	0x0012
        /*0022*/ 	.short	0x0068
        /*0024*/ 	.byte	0x00, 0xf5, 0x21, 0x00


	//----- nvinfo : EIATTR_KPARAM_INFO
	.align		4
.L_3961:
        /*0028*/ 	.byte	0x04, 0x17
        /*002a*/ 	.short	(.L_3963 - .L_3962)
.L_3962:
        /*002c*/ 	.word	0x00000000
        /*0030*/ 	.short	0x0011
        /*0032*/ 	.short	0x0060
        /*0034*/ 	.byte	0x00, 0xf0, 0x05, 0x00


	//----- nvinfo : EIATTR_KPARAM_INFO
	.align		4
.L_3963:
        /*0038*/ 	.byte	0x04, 0x17
        /*003a*/ 	.short	(.L_3965 - .L_3964)
.L_3964:
        /*003c*/ 	.word	0x00000000
        /*0040*/ 	.short	0x0010
        /*0042*/ 	.short	0x005c
        /*0044*/ 	.byte	0x00, 0xf0, 0x11, 0x00


	//----- nvinfo : EIATTR_KPARAM_INFO
	.align		4
.L_3965:
        /*0048*/ 	.byte	0x04, 0x17
        /*004a*/ 	.short	(.L_3967 - .L_3966)
.L_3966:
        /*004c*/ 	.word	0x00000000
        /*0050*/ 	.short	0x000f
        /*0052*/ 	.short	0x0058
        /*0054*/ 	.byte	0x00, 0xf0, 0x11, 0x00


	//----- nvinfo : EIATTR_KPARAM_INFO
	.align		4
.L_3967:
        /*0058*/ 	.byte	0x04, 0x17
        /*005a*/ 	.short	(.L_3969 - .L_3968)
.L_3968:
        /*005c*/ 	.word	0x00000000
        /*0060*/ 	.short	0x000e
        /*0062*/ 	.short	0x0054
        /*0064*/ 	.byte	0x00, 0xf0, 0x11, 0x00


	//----- nvinfo : EIATTR_KPARAM_INFO
	.align		4
.L_3969:
        /*0068*/ 	.byte	0x04, 0x17
        /*006a*/ 	.short	(.L_3971 - .L_3970)
.L_3970:
        /*006c*/ 	.word	0x00000000
        /*0070*/ 	.short	0x000d
        /*0072*/ 	.short	0x0050
        /*0074*/ 	.byte	0x00, 0xf0, 0x11, 0x00


	//----- nvinfo : EIATTR_KPARAM_INFO
	.align		4
.L_3971:
        /*0078*/ 	.byte	0x04, 0x17
        /*007a*/ 	.short	(.L_3973 - .L_3972)
.L_3972:
        /*007c*/ 	.word	0x00000000
        /*0080*/ 	.short	0x000c
        /*0082*/ 	.short	0x004c
        /*0084*/ 	.byte	0x00, 0xf0, 0x11, 0x00


	//----- nvinfo : EIATTR_KPARAM_INFO
	.align		4
.L_3973:
        /*0088*/ 	.byte	0x04, 0x17
        /*008a*/ 	.short	(.L_3975 - .L_3974)
.L_3974:
        /*008c*/ 	.word	0x00000000
        /*0090*/ 	.short	0x000b
        /*0092*/ 	.short	0x0048
        /*0094*/ 	.byte	0x00, 0xf0, 0x11, 0x00


	//----- nvinfo : EIATTR_KPARAM_INFO
	.align		4
.L_3975:
        /*0098*/ 	.byte	0x04, 0x17
        /*009a*/ 	.short	(.L_3977 - .L_3976)
.L_3976:
        /*009c*/ 	.word	0x00000000
        /*00a0*/ 	.short	0x000a
        /*00a2*/ 	.short	0x0040
        /*00a4*/ 	.byte	0x00, 0xf5, 0x21, 0x00


	//----- nvinfo : EIATTR_KPARAM_INFO
	.align		4
.L_3977:
        /*00a8*/ 	.byte	0x04, 0x17
        /*00aa*/ 	.short	(.L_3979 - .L_3978)
.L_3978:
        /*00ac*/ 	.word	0x00000000
        /*00b0*/ 	.short	0x0009
        /*00b2*/ 	.short	0x0038
        /*00b4*/ 	.byte	0x00, 0xf5, 0x21, 0x00


	//----- nvinfo : EIATTR_KPARAM_INFO
	.align		4
.L_3979:
        /*00b8*/ 	.byte	0x04, 0x17
        /*00ba*/ 	.short	(.L_3981 - .L_3980)
.L_3980:
        /*00bc*/ 	.word	0x00000000
        /*00c0*/ 	.short	0x0008
        /*00c2*/ 	.short	0x0034
        /*00c4*/ 	.byte	0x00, 0xf0, 0x11, 0x00


	//----- nvinfo : EIATTR_KPARAM_INFO
	.align		4
.L_3981:
        /*00c8*/ 	.byte	0x04, 0x17
        /*00ca*/ 	.short	(.L_3983 - .L_3982)
.L_3982:
        /*00cc*/ 	.word	0x00000000
        /*00d0*/ 	.short	0x0007
        /*00d2*/ 	.short	0x0030
        /*00d4*/ 	.byte	0x00, 0xf0, 0x11, 0x00


	//----- nvinfo : EIATTR_KPARAM_INFO
	.align		4
.L_3983:
        /*00d8*/ 	.byte	0x04, 0x17
        /*00da*/ 	.short	(.L_3985 - .L_3984)
.L_3984:
        /*00dc*/ 	.word	0x00000000
        /*00e0*/ 	.short	0x0006
        /*00e2*/ 	.short	0x002c
        /*00e4*/ 	.byte	0x00, 0xf0, 0x11, 0x00


	//----- nvinfo : EIATTR_KPARAM_INFO
	.align		4
.L_3985:
        /*00e8*/ 	.byte	0x04, 0x17
        /*00ea*/ 	.short	(.L_3987 - .L_3986)
.L_3986:
        /*00ec*/ 	.word	0x00000000
        /*00f0*/ 	.short	0x0005
        /*00f2*/ 	.short	0x0028
        /*00f4*/ 	.byte	0x00, 0xf0, 0x11, 0x00


	//----- nvinfo : EIATTR_KPARAM_INFO
	.align		4
.L_3987:
        /*00f8*/ 	.byte	0x04, 0x17
        /*00fa*/ 	.short	(.L_3989 - .L_3988)
.L_3988:
        /*00fc*/ 	.word	0x00000000
        /*0100*/ 	.short	0x0004
        /*0102*/ 	.short	0x0020
        /*0104*/ 	.byte	0x00, 0xf5, 0x21, 0x00


	//----- nvinfo : EIATTR_KPARAM_INFO
	.align		4
.L_3989:
        /*0108*/ 	.byte	0x04, 0x17
        /*010a*/ 	.short	(.L_3991 - .L_3990)
.L_3990:
        /*010c*/ 	.word	0x00000000
        /*0110*/ 	.short	0x0003
        /*0112*/ 	.short	0x0018
        /*0114*/ 	.byte	0x00, 0xf5, 0x21, 0x00


	//----- nvinfo : EIATTR_KPARAM_INFO
	.align		4
.L_3991:
        /*0118*/ 	.byte	0x04, 0x17
        /*011a*/ 	.short	(.L_3993 - .L_3992)
.L_3992:
        /*011c*/ 	.word	0x00000000
        /*0120*/ 	.short	0x0002
        /*0122*/ 	.short	0x0010
        /*0124*/ 	.byte	0x00, 0xf5, 0x21, 0x00


	//----- nvinfo : EIATTR_KPARAM_INFO
	.align		4
.L_3993:
        /*0128*/ 	.byte	0x04, 0x17
        /*012a*/ 	.short	(.L_3995 - .L_3994)
.L_3994:
        /*012c*/ 	.word	0x00000000
        /*0130*/ 	.short	0x0001
        /*0132*/ 	.short	0x0008
        /*0134*/ 	.byte	0x00, 0xf5, 0x21, 0x00


	//----- nvinfo : EIATTR_KPARAM_INFO
	.align		4
.L_3995:
        /*0138*/ 	.byte	0x04, 0x17
        /*013a*/ 	.short	(.L_3997 - .L_3996)
.L_3996:
        /*013c*/ 	.word	0x00000000
        /*0140*/ 	.short	0x0000
        /*0142*/ 	.short	0x0000
        /*0144*/ 	.byte	0x00, 0xf5, 0x21, 0x00


	//----- nvinfo : EIATTR_SPARSE_MMA_MASK
	.align		4
.L_3997:
        /*0148*/ 	.byte	0x03, 0x50
        /*014a*/ 	.short	0x0000


	//----- nvinfo : EIATTR_MAXREG_COUNT
	.align		4
        /*014c*/ 	.byte	0x03, 0x1b
        /*014e*/ 	.short	0x00ff


	//----- nvinfo : EIATTR_NUM_BARRIERS
	.align		4
        /*0150*/ 	.byte	0x02, 0x4c
        /*0152*/ 	.byte	0x01
	.zero		1


	//----- nvinfo : EIATTR_MERCURY_ISA_VERSION
	.align		4
        /*0154*/ 	.byte	0x03, 0x5f
        /*0156*/ 	.short	0x0101


	//----- nvinfo : EIATTR_VRC_CTA_INIT_COUNT
	.align		4
        /*0158*/ 	.byte	0x02, 0x4a
	.zero		1
	.zero		1


	//----- nvinfo : EIATTR_EXIT_INSTR_OFFSETS
	.align		4
        /*015c*/ 	.byte	0x04, 0x1c
        /*015e*/ 	.short	(.L_3999 - .L_3998)


	//   ....[0]....
.L_3998:
        /*0160*/ 	.word	0x00000060


	//   ....[1]....
        /*0164*/ 	.word	0x000000b0


	//   ....[2]....
        /*0168*/ 	.word	0x000002e0


	//   ....[3]....
        /*016c*/ 	.word	0x00004c90


	//   ....[4]....
        /*0170*/ 	.word	0x00004d20


	//   ....[5]....
        /*0174*/ 	.word	0x00004d60


	//----- nvinfo : EIATTR_CRS_STACK_SIZE
	.align		4
.L_3999:
        /*0178*/ 	.byte	0x04, 0x1e
        /*017a*/ 	.short	(.L_4001 - .L_4000)
.L_4000:
        /*017c*/ 	.word	0x00000000


	//----- nvinfo : EIATTR_CBANK_PARAM_SIZE
	.align		4
.L_4001:
        /*0180*/ 	.byte	0x03, 0x19
        /*0182*/ 	.short	0x0074


	//----- nvinfo : EIATTR_PARAM_CBANK
	.align		4
        /*0184*/ 	.byte	0x04, 0x0a
        /*0186*/ 	.short	(.L_4003 - .L_4002)
	.align		4
.L_4002:
        /*0188*/ 	.word	index@(.nv.constant0._Z23gemm_half_q_half_kernelILi1ELi40ELb1ELb1ELi64EEvPK6__halfPKjS4_S2_PS0_iiiiPKtS7_iiiiiibS2_i)
        /*018c*/ 	.short	0x0380
        /*018e*/ 	.short	0x0074


	//----- nvinfo : EIATTR_SW_WAR
	.align		4
.L_4003:
        /*0190*/ 	.byte	0x04, 0x36
        /*0192*/ 	.short	(.L_4005 - .L_4004)
.L_4004:
        /*0194*/ 	.word	0x00000008
.L_4005:


//--------------------- .nv.info._Z23gemm_half_q_half_kernelILi1ELi10ELb1ELb1ELi64EEvPK6__halfPKjS4_S2_PS0_iiiiPKtS7_iiiiiibS2_i --------------------------
	.section	.nv.info._Z23gemm_half_q_half_kernelILi1ELi10ELb1ELb1ELi64EEvPK6__halfPKjS4_S2_PS0_iiiiPKtS7_iiiiiibS2_i,"",@"SHT_CUDA_INFO"
	.sectionflags	@""
	.align	4


	//----- nvinfo : EIATTR_CUDA_API_VERSION
	.align		4
        /*0000*/ 	.byte	0x04, 0x37
        /*0002*/ 	.short	(.L_4007 - .L_4006)
.L_4006:
        /*0004*/ 	.word	0x00000082


	//----- nvinfo : EIATTR_KPARAM_INFO
	.align		4
.L_4007:
        /*0008*/ 	.byte	0x04, 0x17
        /*000a*/ 	.short	(.L_4009 - .L_4008)
.L_4008:
        /*000c*/ 	.word	0x00000000
        /*0010*/ 	.short	0x0013
        /*0012*/ 	.short	0x0070
        /*0014*/ 	.byte	0x00, 0xf0, 0x11, 0x00


	//----- nvinfo : EIATTR_KPARAM_INFO
	.align		4
.L_4009:
        /*0018*/ 	.byte	0x04, 0x17
        /*001a*/ 	.short	(.L_4011 - .L_4010)
.L_4010:
        /*001c*/ 	.word	0x00000000
        /*0020*/ 	.short	0x0012
        /*0022*/ 	.short	0x0068
        /*0024*/ 	.byte	0x00, 0xf5, 0x21, 0x00


	//----- nvinfo : EIATTR_KPARAM_INFO
	.align		4
.L_4011:
        /*0028*/ 	.byte	0x04, 0x17
        /*002a*/ 	.short	(.L_4013 - .L_4012)
.L_4012:
        /*002c*/ 	.word	0x00000000
        /*0030*/ 	.short	0x0011
        /*0032*/ 	.short	0x0060
        /*0034*/ 	.byte	0x00, 0xf0, 0x05, 0x00


	//----- nvinfo : EIATTR_KPARAM_INFO
	.align		4
.L_4013:
        /*0038*/ 	.byte	0x04, 0x17
        /*003a*/ 	.short	(.L_4015 - .L_4014)
.L_4014:
        /*003c*/ 	.word	0x00000000
        /*0040*/ 	.short	0x0010
        /*0042*/ 	.short	0x005c
        /*0044*/ 	.byte	0x00, 0xf0, 0x11, 0x00


	//----- nvinfo : EIATTR_KPARAM_INFO
	.align		4
.L_4015:
        /*0048*/ 	.byte	0x04, 0x17
        /*004a*/ 	.short	(.L_4017 - .L_4016)
.L_4016:
        /*004c*/ 	.word	0x00000000
        /*0050*/ 	.short	0x000f
        /*0052*/ 	.short	0x0058
        /*0054*/ 	.byte	0x00, 0xf0, 0x11, 0x00


	//----- nvinfo : EIATTR_KPARAM_INFO
	.align		4
.L_4017:
        /*0058*/ 	.byte	0x04, 0x17
        /*005a*/ 	.short	(.L_4019 - .L_4018)
.L_4018:
        /*005c*/ 	.word	0x00000000
        /*0060*/ 	.short	0x000e
        /*0062*/ 	.short	0x0054
        /*0064*/ 	.byte	0x00, 0xf0, 0x11, 0x00


	//----- nvinfo : EIATTR_KPARAM_INFO
	.align		4
.L_4019:
        /*0068*/ 	.byte	0x04, 0x17
        /*006a*/ 	.short	(.L_4021 - .L_4020)
.L_4020:
        /*006c*/ 	.word	0x00000000
        /*0070*/ 	.short	0x000d
        /*0072*/ 	.short	0x0050
        /*0074*/ 	.byte	0x00, 0xf0, 0x11, 0x00


	//----- nvinfo : EIATTR_KPARAM_INFO
	.align		4
.L_4021:
        /*0078*/ 	.byte	0x04, 0x17
        /*007a*/ 	.short	(.L_4023 - .L_4022)
.L_4022:
        /*007c*/ 	.word	0x00000000
        /*0080*/ 	.short	0x000c
        /*0082*/ 	.short	0x004c
        /*0084*/ 	.byte	0x00, 0xf0, 0x11, 0x00


	//----- nvinfo : EIATTR_KPARAM_INFO
	.align		4
.L_4023:
        /*0088*/ 	.byte	0x04, 0x17
        /*008a*/ 	.short	(.L_4025 - .L_4024)
.L_4024:
        /*008c*/ 	.word	0x00000000
        /*0090*/ 	.short	0x000b
        /*0092*/ 	.short	0x0048
        /*0094*/ 	.byte	0x00, 0xf0, 0x11, 0x00


	//----- nvinfo : EIATTR_KPARAM_INFO
	.align		4
.L_4025:
        /*0098*/ 	.byte	0x04, 0x17
        /*009a*/ 	.short	(.L_4027 - .L_4026)
.L_4026:
        /*009c*/ 	.word	0x00000000
        /*00a0*/ 	.short	0x000a
        /*00a2*/ 	.short	0x0040
        /*00a4*/ 	.byte	0x00, 0xf5, 0x21, 0x00


	//----- nvinfo : EIATTR_KPARAM_INFO
	.align		4
.L_4027:
        /*00a8*/ 	.byte	0x04, 0x17
        /*00aa*/ 	.short	(.L_4029 - .L_4028)
.L_4028:
        /*00ac*/ 	.word	0x00000000
        /*00b0*/ 	.short	0x0009
        /*00b2*/ 	.short	0x0038
        /*00b4*/ 	.byte	0x00, 0xf5, 0x21, 0x00


	//----- nvinfo : EIATTR_KPARAM_INFO
	.align		4
.L_4029:
        /*00b8*/ 	.byte	0x04, 0x17
        /*00ba*/ 	.short	(.L_4031 - .L_4030)
.L_4030:
        /*00bc*/ 	.word	0x00000000
        /*00c0*/ 	.short	0x0008
        /*00c2*/ 	.short	0x0034
        /*00c4*/ 	.byte	0x00, 0xf0, 0x11, 0x00


	//----- nvinfo : EIATTR_KPARAM_INFO
	.align		4
.L_4031:
        /*00c8*/ 	.byte	0x04, 0x17
        /*00ca*/ 	.short	(.L_4033 - .L_4032)
.L_4032:
        /*00cc*/ 	.word	0x00000000
        /*00d0*/ 	.short	0x0007
        /*00d2*/ 	.short	0x0030
        /*00d4*/ 	.byte	0x00, 0xf0, 0x11, 0x00


	//----- nvinfo : EIATTR_KPARAM_INFO
	.align		4
.L_4033:
        /*00d8*/ 	.byte	0x04, 0x17
        /*00da*/ 	.short	(.L_4035 - .L_4034)
.L_4034:
        /*00dc*/ 	.word	0x00000000
        /*00e0*/ 	.short	0x0006
        /*00e2*/ 	.short	0x002c
        /*00e4*/ 	.byte	0x00, 0xf0, 0x11, 0x00


	//----- nvinfo : EIATTR_KPARAM_INFO
	.align		4
.L_4035:
        /*00e8*/ 	.byte	0x04, 0x17
        /*00ea*/ 	.short	(.L_4037 - .L_4036)
.L_4036:
        /*00ec*/ 	.word	0x00000000
        /*00f0*/ 	.short	0x0005
        /*00f2*/ 	.short	0x0028
        /*00f4*/ 	.byte	0x00, 0xf0, 0x11, 0x00


	//----- nvinfo : EIATTR_KPARAM_INFO
	.align		4
.L_4037:
        /*00f8*/ 	.byte	0x04, 0x17
        /*00fa*/ 	.short	(.L_4039 - .L_4038)
.L_4038:
        /*00fc*/ 	.word	0x00000000
        /*0100*/ 	.short	0x0004
        /*0102*/ 	.short	0x0020
        /*0104*/ 	.byte	0x00, 0xf5, 0x21, 0x00


	//----- nvinfo : EIATTR_KPARAM_INFO
	.align		4
.L_4039:
        /*0108*/ 	.byte	0x04, 0x17
        /*010a*/ 	.short	(.L_4041 - .L_4040)
.L_4040:
        /*010c*/ 	.word	0x00000000
        /*0110*/ 	.short	0x0003
        /*0112*/ 	.short	0x0018
        /*0114*/ 	.byte	0x00, 0xf5, 0x21, 0x00


	//----- nvinfo : EIATTR_KPARAM_INFO
	.align		4
.L_4041:
        /*0118*/ 	.byte	0x04, 0x17
        /*011a*/ 	.short	(.L_4043 - .L_4042)
.L_4042:
        /*011c*/ 	.word	0x00000000
        /*0120*/ 	.short	0x0002
        /*0122*/ 	.short	0x0010
        /*0124*/ 	.byte	0x00, 0xf5, 0x21, 0x00


	//----- nvinfo : EIATTR_KPARAM_INFO
	.align		4
.L_4043:
        /*0128*/ 	.byte	0x04, 0x17
        /*012a*/ 	.short	(.L_4045 - .L_4044)
.L_4044:
        /*012c*/ 	.word	0x00000000
        /*0130*/ 	.short	0x0001
        /*0132*/ 	.short	0x0008
        /*0134*/ 	.byte	0x00, 0xf5, 0x21, 0x00


	//----- nvinfo : EIATTR_KPARAM_INFO
	.align		4
.L_4045:
        /*0138*/ 	.byte	0x04, 0x17
        /*013a*/ 	.short	(.L_4047 - .L_4046)
.L_4046:
        /*013c*/ 	.word	0x00000000
        /*0140*/ 	.short	0x0000
        /*0142*/ 	.short	0x0000
        /*0144*/ 	.byte	0x00, 0xf5, 0x21, 0x00


	//----- nvinfo : EIATTR_SPARSE_MMA_MASK
	.align		4
.L_4047:
        /*0148*/ 	.byte	0x03, 0x50
        /*014a*/ 	.short	0x0000


	//----- nvinfo : EIATTR_MAXREG_COUNT
	.align		4
        /*014c*/ 	.byte	0x03, 0x1b
        /*014e*/ 	.short	0x00ff


	//----- nvinfo : EIATTR_NUM_BARRIERS
	.align		4
        /*0150*/ 	.byte	0x02, 0x4c
        /*0152*/ 	.byte	0x01
	.zero		1


	//----- nvinfo : EIATTR_MERCURY_ISA_VERSION
	.align		4
        /*0154*/ 	.byte	0x03, 0x5f
        /*0156*/ 	.short	0x0101


	//----- nvinfo : EIATTR_VRC_CTA_INIT_COUNT
	.align		4
        /*0158*/ 	.byte	0x02, 0x4a
	.zero		1
	.zero		1


	//----- nvinfo : EIATTR_EXIT_INSTR_OFFSETS
	.align		4
        /*015c*/ 	.byte	0x04, 0x1c
        /*015e*/ 	.short	(.L_4049 - .L_4048)


	//   ....[0]....
.L_4048:
        /*0160*/ 	.word	0x00000060


	//   ....[1]....
        /*0164*/ 	.word	0x000000c0


	//   ....[2]....
        /*0168*/ 	.word	0x000002d0


	//   ....[3]....
        /*016c*/ 	.word	0x00003e10


	//   ....[4]....
        /*0170*/ 	.word	0x00003ea0


	//   ....[5]....
        /*0174*/ 	.word	0x00003ee0


	//----- nvinfo : EIATTR_CRS_STACK_SIZE
	.align		4
.L_4049:
        /*0178*/ 	.byte	0x04, 0x1e
        /*017a*/ 	.short	(.L_4051 - .L_4050)
.L_4050:
        /*017c*/ 	.word	0x00000000


	//----- nvinfo : EIATTR_CBANK_PARAM_SIZE
	.align		4
.L_4051:
        /*0180*/ 	.byte	0x03, 0x19
        /*0182*/ 	.short	0x0074


	//----- nvinfo : EIATTR_PARAM_CBANK
	.align		4
        /*0184*/ 	.byte	0x04, 0x0a
        /*0186*/ 	.short	(.L_4053 - .L_4052)
	.align		4
.L_4052:
        /*0188*/ 	.word	index@(.nv.constant0._Z23gemm_half_q_half_kernelILi1ELi10ELb1ELb1ELi64EEvPK6__halfPKjS4_S2_PS0_iiiiPKtS7_iiiiiibS2_i)
        /*018c*/ 	.short	0x0380
        /*018e*/ 	.short	0x0074


	//----- nvinfo : EIATTR_SW_WAR
	.align		4
.L_4053:
        /*0190*/ 	.byte	0x04, 0x36
        /*0192*/ 	.short	(.L_4055 - .L_4054)
.L_4054:
        /*0194*/ 	.word	0x00000008
.L_4055:


//--------------------- .nv.info._Z23gemm_half_q_half_kernelILi1ELi172ELb1ELb1ELi64EEvPK6__halfPKjS4_S2_PS0_iiiiPKtS7_iiiiiibS2_i --------------------------
	.section	.nv.info._Z23gemm_half_q_half_kernelILi1ELi172ELb1ELb1ELi64EEvPK6__halfPKjS4_S2_PS0_iiiiPKtS7_iiiiiibS2_i,"",@"SHT_CUDA_INFO"
	.sectionflags	@""
	.align	4


	//----- nvinfo : EIATTR_CUDA_API_VERSION
	.align		4
        /*0000*/ 	.byte	0x04, 0x37
        /*0002*/ 	.short	(.L_4057 - .L_4056)
.L_4056:
        /*0004*/ 	.word	0x00000082


	//----- nvinfo : EIATTR_KPARAM_INFO
	.align		4
.L_4057:
        /*0008*/ 	.byte	0x04, 0x17
        /*000a*/ 	.short	(.L_4059 - .L_4058)
.L_4058:
        /*000c*/ 	.word	0x00000000
        /*0010*/ 	.short	0x0013
        /*0012*/ 	.short	0x0070
        /*0014*/ 	.byte	0x00, 0xf0, 0x11, 0x00


	//----- nvinfo : EIATTR_KPARAM_INFO
	.align		4
.L_4059:
        /*0018*/ 	.byte	0x04, 0x17
        /*001a*/ 	.short	(.L_4061 - .L_4060)
.L_4060:
        /*001c*/ 	.word	0x00000000
        /*0020*/ 	.short	0x0012
        /*0022*/ 	.short	0x0068
        /*0024*/ 	.byte	0x00, 0xf5, 0x21, 0x00


	//----- nvinfo : EIATTR_KPARAM_INFO
	.align		4
.L_4061:
        /*0028*/ 	.byte	0x04, 0x17
        /*002a*/ 	.short	(.L_4063 - .L_4062)
.L_4062:
        /*002c*/ 	.word	0x00000000
        /*0030*/ 	.short	0x0011
        /*0032*/ 	.short	0x0060
        /*0034*/ 	.byte	0x00, 0xf0, 0x05, 0x00


	//----- nvinfo : EIATTR_KPARAM_INFO
	.align		4
.L_4063:
        /*0038*/ 	.byte	0x04, 0x17
        /*003a*/ 	.short	(.L_4065 - .L_4064)
.L_4064:
        /*003c*/ 	.word	0x00000000
        /*0040*/ 	.short	0x0010
        /*0042*/ 	.short	0x005c
        /*0044*/ 	.byte	0x00, 0xf0, 0x11, 0x00


	//----- nvinfo : EIATTR_KPARAM_INFO
	.align		4
.L_4065:
        /*0048*/ 	.byte	0x04, 0x17
        /*004a*/ 	.short	(.L_4067 - .L_4066)
.L_4066:
        /*004c*/ 	.word	0x00000000
        /*0050*/ 	.short	0x000f
        /*0052*/ 	.short	0x0058
        /*0054*/ 	.byte	0x00, 0xf0, 0x11, 0x00


	//----- nvinfo : EIATTR_KPARAM_INFO
	.align		4
.L_4067:
        /*0058*/ 	.byte	0x04, 0x17
        /*005a*/ 	.short	(.L_4069 - .L_4068)
.L_4068:
        /*005c*/ 	.word	0x00000000
        /*0060*/ 	.short	0x000e
        /*0062*/ 	.short	0x0054
        /*0064*/ 	.byte	0x00, 0xf0, 0x11, 0x00


	//----- nvinfo : EIATTR_KPARAM_INFO
	.align		4
.L_4069:
        /*0068*/ 	.byte	0x04, 0x17
        /*006a*/ 	.short	(.L_4071 - .L_4070)
.L_4070:
        /*006c*/ 	.word	0x00000000
        /*0070*/ 	.short	0x000d
        /*0072*/ 	.short	0x0050
        /*0074*/ 	.byte	0x00, 0xf0, 0x11, 0x00


	//----- nvinfo : EIATTR_KPARAM_INFO
	.align		4
.L_4071:
        /*0078*/ 	.byte	0x04, 0x17
        /*007a*/ 	.short	(.L_4073 - .L_4072)
.L_4072:
        /*007c*/ 	.word	0x00000000
        /*0080*/ 	.short	0x000c
        /*0082*/ 	.short	0x004c
        /*0084*/ 	.byte	0x00, 0xf0, 0x11, 0x00


	//----- nvinfo : EIATTR_KPARAM_INFO
	.align		4
.L_4073:
        /*0088*/ 	.byte	0x04, 0x17
        /*008a*/ 	.short	(.L_4075 - .L_4074)
.L_4074:
        /*008c*/ 	.word	0x00000000
        /*0090*/ 	.short	0x000b
        /*0092*/ 	.short	0x0048
        /*0094*/ 	.byte	0x00, 0xf0, 0x11, 0x00


	//----- nvinfo : EIATTR_KPARAM_INFO
	.align		4
.L_4075:
        /*0098*/ 	.byte	0x04, 0x17
        /*009a*/ 	.short	(.L_4077 - .L_4076)
.L_4076:
        /*009c*/ 	.word	0x00000000
        /*00a0*/ 	.short	0x000a
        /*00a2*/ 	.short	0x0040
        /*00a4*/ 	.byte	0x00, 0xf5, 0x21, 0x00


	//----- nvinfo : EIATTR_KPARAM_INFO
	.align		4
.L_4077:
        /*00a8*/ 	.byte	0x04, 0x17
        /*00aa*/ 	.short	(.L_4079 - .L_4078)
.L_4078:
        /*00ac*/ 	.word	0x00000000
        /*00b0*/ 	.short	0x0009
        /*00b2*/ 	.short	0x0038
        /*00b4*/ 	.byte	0x00, 0xf5, 0x21, 0x00


	//----- nvinfo : EIATTR_KPARAM_INFO
	.align		4
.L_4079:
        /*00b8*/ 	.byte	0x04, 0x17
        /*00ba*/ 	.short	(.L_4081 - .L_4080)
.L_4080:
        /*00bc*/ 	.word	0x00000000
        /*00c0*/ 	.short	0x0008
        /*00c2*/ 	.short	0x0034
        /*00c4*/ 	.byte	0x00, 0xf0, 0x11, 0x00


	//----- nvinfo : EIATTR_KPARAM_INFO
	.align		4
.L_4081:
        /*00c8*/ 	.byte	0x04, 0x17
        /*00ca*/ 	.short	(.L_4083 - .L_4082)
.L_4082:
        /*00cc*/ 	.word	0x00000000
        /*00d0*/ 	.short	0x0007
        /*00d2*/ 	.short	0x0030
        /*00d4*/ 	.byte	0x00, 0xf0, 0x11, 0x00


	//----- nvinfo : EIATTR_KPARAM_INFO
	.align		4
.L_4083:
        /*00d8*/ 	.byte	0x04, 0x17
        /*00da*/ 	.short	(.L_4085 - .L_4084)
.L_4084:
        /*00dc*/ 	.word	0x00000000
        /*00e0*/ 	.short	0x0006
        /*00e2*/ 	.short	0x002c
        /*00e4*/ 	.byte	0x00, 0xf0, 0x11, 0x00


	//----- nvinfo : EIATTR_KPARAM_INFO
	.align		4
.L_4085:
        /*00e8*/ 	.byte	0x04, 0x17
        /*00ea*/ 	.short	(.L_4087 - .L_4086)
.L_4086:
        /*00ec*/ 	.word	0x00000000
        /*00f0*/ 	.short	0x0005
        /*00f2*/ 	.short	0x0028
        /*00f4*/ 	.byte	0x00, 0xf0, 0x11, 0x00


	//----- nvinfo : EIATTR_KPARAM_INFO
	.align		4
.L_4087:
        /*00f8*/ 	.byte	0x04, 0x17
        /*00fa*/ 	.short	(.L_4089 - .L_4088)
.L_4088:
        /*00fc*/ 	.word	0x00000000
        /*0100*/ 	.short	0x0004
        /*0102*/ 	.short	0x0020
        /*0104*/ 	.byte	0x00, 0xf5, 0x21, 0x00


	//----- nvinfo : EIATTR_KPARAM_INFO
	.align		4
.L_4089:
        /*0108*/ 	.byte	0x04, 0x17
        /*010a*/ 	.short	(.L_4091 - .L_4090)
.L_4090:
        /*010c*/ 	.word	0x00000000
        /*0110*/ 	.short	0x0003
        /*0112*/ 	.short	0x0018
        /*0114*/ 	.byte	0x00, 0xf5, 0x21, 0x00


	//----- nvinfo : EIATTR_KPARAM_INFO
	.align		4
.L_4091:
        /*0118*/ 	.byte	0x04, 0x17
        /*011a*/ 	.short	(.L_4093 - .L_4092)
.L_4092:
        /*011c*/ 	.word	0x00000000
        /*0120*/ 	.short	0x0002
        /*0122*/ 	.short	0x0010
        /*0124*/ 	.byte	0x00, 0xf5, 0x21, 0x00


	//----- nvinfo : EIATTR_KPARAM_INFO
	.align		4
.L_4093:
        /*0128*/ 	.byte	0x04, 0x17
        /*012a*/ 	.short	(.L_4095 - .L_4094)
.L_4094:
        /*012c*/ 	.word	0x00000000
        /*0130*/ 	.short	0x0001
        /*0132*/ 	.short	0x0008
        /*0134*/ 	.byte	0x00, 0xf5, 0x21, 0x00


	//----- nvinfo : EIATTR_KPARAM_INFO
	.align		4
.L_4095:
        /*0138*/ 	.byte	0x04, 0x17
        /*013a*/ 	.short	(.L_4097 - .L_4096)
.L_4096:
        /*013c*/ 	.word	0x00000000
        /*0140*/ 	.short	0x0000
        /*0142*/ 	.short	0x0000
        /*0144*/ 	.byte	0x00, 0xf5, 0x21, 0x00


	//----- nvinfo : EIATTR_SPARSE_MMA_MASK
	.align		4
.L_4097:
        /*0148*/ 	.byte	0x03, 0x50
        /*014a*/ 	.short	0x0000


	//----- nvinfo : EIATTR_MAXREG_COUNT
	.align		4
        /*014c*/ 	.byte	0x03, 0x1b
        /*014e*/ 	.short	0x00ff


	//----- nvinfo : EIATTR_NUM_BARRIERS
	.align		4
        /*0150*/ 	.byte	0x02, 0x4c
        /*0152*/ 	.byte	0x01
	.zero		1


	//----- nvinfo : EIATTR_MERCURY_ISA_VERSION
	.align		4
        /*0154*/ 	.byte	0x03, 0x5f
        /*0156*/ 	.short	0x0101


	//----- nvinfo : EIATTR_VRC_CTA_INIT_COUNT
	.align		4
        /*0158*/ 	.byte	0x02, 0x4a
	.zero		1
	.zero		1


	//----- nvinfo : EIATTR_EXIT_INSTR_OFFSETS
	.align		4
        /*015c*/ 	.byte	0x04, 0x1c
        /*015e*/ 	.short	(.L_4099 - .L_4098)


	//   ....[0]....
.L_4098:
        /*0160*/ 	.word	0x00000060


	//   ....[1]....
        /*0164*/ 	.word	0x000000c0


	//   ....[2]....
        /*0168*/ 	.word	0x000002d0


	//   ....[3]....
        /*016c*/ 	.word	0x000092b0


	//   ....[4]....
        /*0170*/ 	.word	0x00009340


	//   ....[5]....
        /*0174*/ 	.word	0x00009380


	//----- nvinfo : EIATTR_CRS_STACK_SIZE
	.align		4
.L_4099:
        /*0178*/ 	.byte	0x04, 0x1e
        /*017a*/ 	.short	(.L_4101 - .L_4100)
.L_4100:
        /*017c*/ 	.word	0x00000000


	//----- nvinfo : EIATTR_CBANK_PARAM_SIZE
	.align		4
.L_4101:
        /*0180*/ 	.byte	0x03, 0x19
        /*0182*/ 	.short	0x0074


	//----- nvinfo : EIATTR_PARAM_CBANK
	.align		4
        /*0184*/ 	.byte	0x04, 0x0a
        /*0186*/ 	.short	(.L_4103 - .L_4102)
	.align		4
.L_4102:
        /*0188*/ 	.word	index@(.nv.constant0._Z23gemm_half_q_half_kernelILi1ELi172ELb1ELb1ELi64EEvPK6__halfPKjS4_S2_PS0_iiiiPKtS7_iiiiiibS2_i)
        /*018c*/ 	.short	0x0380
        /*018e*/ 	.short	0x0074


	//----- nvinfo : EIATTR_SW_WAR
	.align		4
.L_4103:
        /*0190*/ 	.byte	0x04, 0x36
        /*0192*/ 	.short	(.L_4105 - .L_4104)
.L_4104:
        /*0194*/ 	.word	0x00000008
.L_4105:


//--------------------- .nv.info._Z23gemm_half_q_half_kernelILi1ELi176ELb1ELb1ELi64EEvPK6__halfPKjS4_S2_PS0_iiiiPKtS7_iiiiiibS2_i --------------------------
	.section	.nv.info._Z23gemm_half_q_half_kernelILi1ELi176ELb1ELb1ELi64EEvPK6__halfPKjS4_S2_PS0_iiiiPKtS7_iiiiiibS2_i,"",@"SHT_CUDA_INFO"
	.sectionflags	@""
	.align	4


	//----- nvinfo : EIATTR_CUDA_API_VERSION
	.align		4
        /*0000*/ 	.byte	0x04, 0x37
        /*0002*/ 	.short	(.L_4107 - .L_4106)
.L_4106:
        /*0004*/ 	.word	0x00000082


	//----- nvinfo : EIATTR_KPARAM_INFO
	.align		4
.L_4107:
        /*0008*/ 	.byte	0x04, 0x17
        /*000a*/ 	.short	(.L_4109 - .L_4108)
.L_4108:
        /*000c*/ 	.word	0x00000000
        /*0010*/ 	.short	0x0013
        /*0012*/ 	.short	0x0070
        /*0014*/ 	.byte	0x00, 0xf0, 0x11, 0x00


	//----- nvinfo : EIATTR_KPARAM_INFO
	.align		4
.L_4109:
        /*0018*/ 	.byte	0x04, 0x17
        /*001a*/ 	.short	(.L_4111 - .L_4110)
.L_4110:
        /*001c*/ 	.word	0x00000000
        /*0020*/ 	.short	0x0012
        /*0022*/ 	.short	0x0068
        /*0024*/ 	.byte	0x00, 0xf5, 0x21, 0x00


	//----- nvinfo : EIATTR_KPARAM_INFO
	.align		4
.L_4111:
        /*0028*/ 	.byte	0x04, 0x17
        /*002a*/ 	.short	(.L_4113 - .L_4112)
.L_4112:
        /*002c*/ 	.word	0x00000000
        /*0030*/ 	.short	0x0011
        /*0032*/ 	.short	0x0060
        /*0034*/ 	.byte	0x00, 0xf0, 0x05, 0x00


	//----- nvinfo : EIATTR_KPARAM_INFO
	.align		4
.L_4113:
        /*0038*/ 	.byte	0x04, 0x17
        /*003a*/ 	.short	(.L_4115 - .L_4114)
.L_4114:
        /*003c*/ 	.word	0x00000000
        /*0040*/ 	.short	0x0010
        /*0042*/ 	.short	0x005c
        /*0044*/ 	.byte	0x00, 0xf0, 0x11, 0x00


	//----- nvinfo : EIATTR_KPARAM_INFO
	.align		4
.L_4115:
        /*0048*/ 	.byte	0x04, 0x17
        /*004a*/ 	.short	(.L_4117 - .L_4116)
.L_4116:
        /*004c*/ 	.word	0x00000000
        /*0050*/ 	.short	0x000f
        /*0052*/ 	.short	0x0058
        /*0054*/ 	.byte	0x00, 0xf0, 0x11, 0x00


	//----- nvinfo : EIATTR_KPARAM_INFO
	.align		4
.L_4117:
        /*0058*/ 	.byte	0x04, 0x17
        /*005a*/ 	.short	(.L_4119 - .L_4118)
.L_4118:
        /*005c*/ 	.word	0x00000000
        /*0060*/ 	.short	0x000e
        /*0062*/ 	.short	0x0054
        /*0064*/ 	.byte	0x00, 0xf0, 0x11, 0x00


	//----- nvinfo : EIATTR_KPARAM_INFO
	.align		4
.L_4119:
        /*0068*/ 	.byte	0x04, 0x17
        /*006a*/ 	.short	(.L_4121 - .L_4120)
.L_4120:
        /*006c*/ 	.word	0x00000000
        /*0070*/ 	.short	0x000d
        /*0072*/ 	.short	0x0050
        /*0074*/ 	.byte	0x00, 0xf0, 0x11, 0x00


	//----- nvinfo : EIATTR_KPARAM_INFO
	.align		4
.L_4121:
        /*0078*/ 	.byte	0x04, 0x17
        /*007a*/ 	.short	(.L_4123 - .L_4122)
.L_4122:
        /*007c*/ 	.word	0x00000000
        /*0080*/ 	.short	0x000c
        /*0082*/ 	.short	0x004c
        /*0084*/ 	.byte	0x00, 0xf0, 0x11, 0x00


	//----- nvinfo : EIATTR_KPARAM_INFO
	.align		4
.L_4123:
        /*0088*/ 	.byte	0x04, 0x17
        /*008a*/ 	.short	(.L_4125 - .L_4124)
.L_4124:
        /*008c*/ 	.word	0x00000000
        /*0090*/ 	.short	0x000b
        /*0092*/ 	.short	0x0048
        /*0094*/ 	.byte	0x00, 0xf0, 0x11, 0x00


	//----- nvinfo : EIATTR_KPARAM_INFO
	.align		4
.L_4125:
        /*0098*/ 	.byte	0x04, 0x17
        /*009a*/ 	.short	(.L_4127 - .L_4126)
.L_4126:
        /*009c*/ 	.word	0x00000000
        /*00a0*/ 	.short	0x000a
        /*00a2*/ 	.short	0x0040
        /*00a4*/ 	.byte	0x00, 0xf5, 0x21, 0x00


	//----- nvinfo : EIATTR_KPARAM_INFO
	.align		4
.L_4127:
        /*00a8*/ 	.byte	0x04, 0x17
        /*00aa*/ 	.short	(.L_4129 - .L_4128)
.L_4128:
        /*00ac*/ 	.word	0x00000000
        /*00b0*/ 	.short	0x0009
        /*00b2*/ 	.short	0x0038
        /*00b4*/ 	.byte	0x00, 0xf5, 0x21, 0x00


	//----- nvinfo : EIATTR_KPARAM_INFO
	.align		4
.L_4129:
        /*00b8*/ 	.byte	0x04, 0x17
        /*00ba*/ 	.short	(.L_4131 - .L_4130)
.L_4130:
        /*00bc*/ 	.word	0x00000000
        /*00c0*/ 	.short	0x0008
        /*00c2*/ 	.short	0x0034
        /*00c4*/ 	.byte	0x00, 0xf0, 0x11, 0x00


	//----- nvinfo : EIATTR_KPARAM_INFO
	.align		4
.L_4131:
        /*00c8*/ 	.byte	0x04, 0x17
        /*00ca*/ 	.short	(.L_4133 - .L_4132)
.L_4132:
        /*00cc*/ 	.word	0x00000000
        /*00d0*/ 	.short	0x0007
        /*00d2*/ 	.short	0x0030
        /*00d4*/ 	.byte	0x00, 0xf0, 0x11, 0x00


	//----- nvinfo : EIATTR_KPARAM_INFO
	.align		4
.L_4133:
        /*00d8*/ 	.byte	0x04, 0x17
        /*00da*/ 	.short	(.L_4135 - .L_4134)
.L_4134:
        /*00dc*/ 	.word	0x00000000
        /*00e0*/ 	.short	0x0006
        /*00e2*/ 	.short	0x002c
        /*00e4*/ 	.byte	0x00, 0xf0, 0x11, 0x00


	//----- nvinfo : EIATTR_KPARAM_INFO
	.align		4
.L_4135:
        /*00e8*/ 	.byte	0x04, 0x17
        /*00ea*/ 	.short	(.L_4137 - .L_4136)
.L_4136:
        /*00ec*/ 	.word	0x00000000
        /*00f0*/ 	.short	0x0005
        /*00f2*/ 	.short	0x0028
        /*00f4*/ 	.byte	0x00, 0xf0, 0x11, 0x00


	//----- nvinfo : EIATTR_KPARAM_INFO
	.align		4
.L_4137:
        /*00f8*/ 	.byte	0x04, 0x17
        /*00fa*/ 	.short	(.L_4139 - .L_4138)
.L_4138:
        /*00fc*/ 	.word	0x00000000
        /*0100*/ 	.short	0x0004
        /*0102*/ 	.short	0x0020
        /*0104*/ 	.byte	0x00, 0xf5, 0x21, 0x00


	//----- nvinfo : EIATTR_KPARAM_INFO
	.align		4
.L_4139:
        /*0108*/ 	.byte	0x04, 0x17
        /*010a*/ 	.short	(.L_4141 - .L_4140)
.L_4140:
        /*010c*/ 	.word	0x00000000
        /*0110*/ 	.short	0x0003
        /*0112*/ 	.short	0x0018
        /*0114*/ 	.byte	0x00, 0xf5, 0x21, 0x00


	//----- nvinfo : EIATTR_KPARAM_INFO
	.align		4
.L_4141:
        /*0118*/ 	.byte	0x04, 0x17
        /*011a*/ 	.short	(.L_4143 - .L_4142)
.L_4142:
        /*011c*/ 	.word	0x00000000
        /*0120*/ 	.short	0x0002
        /*0122*/ 	.short	0x0010
        /*0124*/ 	.byte	0x00, 0xf5, 0x21, 0x00


	//----- nvinfo : EIATTR_KPARAM_INFO
	.align		4
.L_4143:
        /*0128*/ 	.byte	0x04, 0x17
        /*012a*/ 	.short	(.L_4145 - .L_4144)
.L_4144:
        /*012c*/ 	.word	0x00000000
        /*0130*/ 	.short	0x0001
        /*0132*/ 	.short	0x0008
        /*0134*/ 	.byte	0x00, 0xf5, 0x21, 0x00


	//----- nvinfo : EIATTR_KPARAM_INFO
	.align		4
.L_4145:
        /*0138*/ 	.byte	0x04, 0x17
        /*013a*/ 	.short	(.L_4147 - .L_4146)
.L_4146:
        /*013c*/ 	.word	0x00000000
        /*0140*/ 	.short	0x0000
        /*0142*/ 	.short	0x0000
        /*0144*/ 	.byte	0x00, 0xf5, 0x21, 0x00


	//----- nvinfo : EIATTR_SPARSE_MMA_MASK
	.align		4
.L_4147:
        /*0148*/ 	.byte	0x03, 0x50
        /*014a*/ 	.short	0x0000


	//----- nvinfo : EIATTR_MAXREG_COUNT
	.align		4
        /*014c*/ 	.byte	0x03, 0x1b
        /*014e*/ 	.short	0x00ff


	//----- nvinfo : EIATTR_NUM_BARRIERS
	.align		4
        /*0150*/ 	.byte	0x02, 0x4c
        /*0152*/ 	.byte	0x01
	.zero		1


	//----- nvinfo : EIATTR_MERCURY_ISA_VERSION
	.align		4
        /*0154*/ 	.byte	0x03, 0x5f
        /*0156*/ 	.short	0x0101


	//----- nvinfo : EIATTR_VRC_CTA_INIT_COUNT
	.align		4
        /*0158*/ 	.byte	0x02, 0x4a
	.zero		1
	.zero		1


	//----- nvinfo : EIATTR_EXIT_INSTR_OFFSETS
	.align		4
        /*015c*/ 	.byte	0x04, 0x1c
        /*015e*/ 	.short	(.L_4149 - .L_4148)


	//   ....[0]....
.L_4148:
        /*0160*/ 	.word	0x00000060


	//   ....[1]....
        /*0164*/ 	.word	0x000000c0


	//   ....[2]....
        /*0168*/ 	.word	0x000002d0


	//   ....[3]....
        /*016c*/ 	.word	0x00006f40


	//   ....[4]....
        /*0170*/ 	.word	0x00006fd0


	//   ....[5]....
        /*0174*/ 	.word	0x00007010


	//----- nvinfo : EIATTR_CRS_STACK_SIZE
	.align		4
.L_4149:
        /*0178*/ 	.byte	0x04, 0x1e
        /*017a*/ 	.short	(.L_4151 - .L_4150)
.L_4150:
        /*017c*/ 	.word	0x00000000


	//----- nvinfo : EIATTR_CBANK_PARAM_SIZE
	.align		4
.L_4151:
        /*0180*/ 	.byte	0x03, 0x19
        /*0182*/ 	.short	0x0074


	//----- nvinfo : EIATTR_PARAM_CBANK
	.align		4
        /*0184*/ 	.byte	0x04, 0x0a
        /*0186*/ 	.short	(.L_4153 - .L_4152)
	.align		4
.L_4152:
        /*0188*/ 	.word	index@(.nv.constant0._Z23gemm_half_q_half_kernelILi1ELi176ELb1ELb1ELi64EEvPK6__halfPKjS4_S2_PS0_iiiiPKtS7_iiiiiibS2_i)
        /*018c*/ 	.short	0x0380
        /*018e*/ 	.short	0x0074


	//----- nvinfo : EIATTR_SW_WAR
	.align		4
.L_4153:
        /*0190*/ 	.byte	0x04, 0x36
        /*0192*/ 	.short	(.L_4155 - .L_4154)
.L_4154:
        /*0194*/ 	.word	0x00000008
.L_4155:


//--------------------- .nv.info._Z23gemm_half_q_half_kernelILi1ELi152ELb1ELb1ELi64EEvPK6__halfPKjS4_S2_PS0_iiiiPKtS7_iiiiiibS2_i --------------------------
	.section	.nv.info._Z23gemm_half_q_half_kernelILi1ELi152ELb1ELb1ELi64EEvPK6__halfPKjS4_S2_PS0_iiiiPKtS7_iiiiiibS2_i,"",@"SHT_CUDA_INFO"
	.sectionflags	@""
	.align	4


	//----- nvinfo : EIATTR_CUDA_API_VERSION
	.align		4
        /*0000*/ 	.byte	0x04, 0x37
        /*0002*/ 	.short	(.L_4157 - .L_4156)
.L_4156:
        /*0004*/ 	.word	0x00000082


	//----- nvinfo : EIATTR_KPARAM_INFO
	.align		4
.L_4157:
        /*0008*/ 	.byte	0x04, 0x17
        /*000a*/ 	.short	(.L_4159 - .L_4158)
.L_4158:
        /*000c*/ 	.word	0x00000000
        /*0010*/ 	.short	0x0013
        /*0012*/ 	.short	0x0070
        /*0014*/ 	.byte	0x00, 0xf0, 0x11, 0x00


	//----- nvinfo : EIATTR_KPARAM_INFO
	.align		4
.L_4159:
        /*0018*/ 	.byte	0x04, 0x17
        /*001a*/ 	.short	(.L_4161 - .L_4160)
.L_4160:
        /*001c*/ 	.word	0x00000000
        /*0020*/ 	.short	0x0012
        /*0022*/ 	.short	0x0068
        /*0024*/ 	.byte	0x00, 0xf5, 0x21, 0x00


	//----- nvinfo : EIATTR_KPARAM_INFO
	.align		4
.L_4161:
        /*0028*/ 	.byte	0x04, 0x17
        /*002a*/ 	.short	(.L_4163 - .L_4162)
.L_4162:
        /*002c*/ 	.word	0x00000000
        /*0030*/ 	.short	0x0011
        /*0032*/ 	.short	0x0060
        /*0034*/ 	.byte	0x00, 0xf0, 0x05, 0x00


	//----- nvinfo : EIATTR_KPARAM_INFO
	.align		4
.L_4163:
        /*0038*/ 	.byte	0x04, 0x17
        /*003a*/ 	.short	(.L_4165 - .L_4164)
.L_4164:
        /*003c*/ 	.word	0x00000000
        /*0040*/ 	.short	0x0010
        /*0042*/ 	.short	0x005c
        /*0044*/ 	.byte	0x00, 0xf0, 0x11, 0x00


	//----- nvinfo : EIATTR_KPARAM_INFO
	.align		4
.L_4165:
        /*0048*/ 	.byte	0x04, 0x17
        /*004a*/ 	.short	(.L_4167 - .L_4166)
.L_4166:
        /*004c*/ 	.word	0x00000000
        /*0050*/ 	.short	0x000f
        /*0052*/ 	.short	0x0058
        /*0054*/ 	.byte	0x00, 0xf0, 0x11, 0x00


	//----- nvinfo : EIATTR_KPARAM_INFO
	.align		4
.L_4167:
        /*0058*/ 	.byte	0x04, 0x17
        /*005a*/ 	.short	(.L_4169 - .L_4168)
.L_4168:
        /*005c*/ 	.word	0x00000000
        /*0060*/ 	.short	0x000e
        /*0062*/ 	.short	0x0054
        /*0064*/ 	.byte	0x00, 0xf0, 0x11, 0x00


	//----- nvinfo : EIATTR_KPARAM_INFO
	.align		4
.L_4169:
        /*0068*/ 	.byte	0x04, 0x17
        /*006a*/ 	.short	(.L_4171 - .L_4170)
.L_4170:
        /*006c*/ 	.word	0x00000000
        /*0070*/ 	.short	0x000d
        /*0072*/ 	.short	0x0050
        /*0074*/ 	.byte	0x00, 0xf0, 0x11, 0x00


	//----- nvinfo : EIATTR_KPARAM_INFO
	.align		4
.L_4171:
        /*0078*/ 	.byte	0x04, 0x17
        /*007a*/ 	.short	(.L_4173 - .L_4172)
.L_4172:
        /*007c*/ 	.word	0x00000000
        /*0080*/ 	.short	0x000c
        /*0082*/ 	.short	0x004c
        /*0084*/ 	.byte	0x00, 0xf0, 0x11, 0x00


	//----- nvinfo : EIATTR_KPARAM_INFO
	.align		4
.L_4173:
        /*0088*/ 	.byte	0x04, 0x17
        /*008a*/ 	.short	(.L_4175 - .L_4174)
.L_4174:
        /*008c*/ 	.word	0x00000000
        /*0090*/ 	.short	0x000b
        /*0092*/ 	.short	0x0048
        /*0094*/ 	.byte	0x00, 0xf0, 0x11, 0x00


	//----- nvinfo : EIATTR_KPARAM_INFO
	.align		4
.L_4175:
        /*0098*/ 	.byte	0x04, 0x17
        /*009a*/ 	.short	(.L_4177 - .L_4176)
.L_4176:
        /*009c*/ 	.word	0x00000000
        /*00a0*/ 	.short	0x000a
        /*00a2*/ 	.short	0x0040
        /*00a4*/ 	.byte	0x00, 0xf5, 0x21, 0x00


	//----- nvinfo : EIATTR_KPARAM_INFO
	.align		4
.L_4177:
        /*00a8*/ 	.byte	0x04, 0x17
        /*00aa*/ 	.short	(.L_4179 - .L_4178)
.L_4178:
        /*00ac*/ 	.word	0x00000000
        /*00b0*/ 	.short	0x0009
        /*00b2*/ 	.short	0x0038
        /*00b4*/ 	.byte	0x00, 0xf5, 0x21, 0x00


	//----- nvinfo : EIATTR_KPARAM_INFO
	.align		4
.L_4179:
        /*00b8*/ 	.byte	0x04, 0x17
        /*00ba*/ 	.short	(.L_4181 - .L_4180)
.L_4180:
        /*00bc*/ 	.word	0x00000000
        /*00c0*/ 	.short	0x0008
        /*00c2*/ 	.short	0x0034
        /*00c4*/ 	.byte	0x00, 0xf0, 0x11, 0x00


	//----- nvinfo : EIATTR_KPARAM_INFO
	.align		4
.L_4181:
        /*00c8*/ 	.byte	0x04, 0x17
        /*00ca*/ 	.short	(.L_4183 - .L_4182)
.L_4182:
        /*00cc*/ 	.word	0x00000000
        /*00d0*/ 	.short	0x0007
        /*00d2*/ 	.short	0x0030
        /*00d4*/ 	.byte	0x00, 0xf0, 0x11, 0x00


	//----- nvinfo : EIATTR_KPARAM_INFO
	.align		4
.L_4183:
        /*00d8*/ 	.byte	0x04, 0x17
        /*00da*/ 	.short	(.L_4185 - .L_4184)
.L_4184:
        /*00dc*/ 	.word	0x00000000
        /*00e0*/ 	.short	0x0006
        /*00e2*/ 	.short	0x002c
        /*00e4*/ 	.byte	0x00, 0xf0, 0x11, 0x00


	//----- nvinfo : EIATTR_KPARAM_INFO
	.align		4
.L_4185:
        /*00e8*/ 	.byte	0x04, 0x17
        /*00ea*/ 	.short	(.L_4187 - .L_4186)
.L_4186:
        /*00ec*/ 	.word	0x00000000
        /*00f0*/ 	.short	0x0005
        /*00f2*/ 	.short	0x0028
        /*00f4*/ 	.byte	0x00, 0xf0, 0x11, 0x00


	//----- nvinfo : EIATTR_KPARAM_INFO
	.align		4
.L_4187:
        /*00f8*/ 	.byte	0x04, 0x17
        /*00fa*/ 	.short	(.L_4189 - .L_4188)
.L_4188:
        /*00fc*/ 	.word	0x00000000
        /*0100*/ 	.short	0x0004
        /*0102*/ 	.short	0x0020
        /*0104*/ 	.byte	0x00, 0xf5, 0x21, 0x00


	//----- nvinfo : EIATTR_KPARAM_INFO
	.align		4
.L_4189:
        /*0108*/ 	.byte	0x04, 0x17
        /*010a*/ 	.short	(.L_4191 - .L_4190)
.L_4190:
        /*010c*/ 	.word	0x00000000
        /*0110*/ 	.short	0x0003
        /*0112*/ 	.short	0x0018
        /*0114*/ 	.byte	0x00, 0xf5, 0x21, 0x00


	//----- nvinfo : EIATTR_KPARAM_INFO
	.align		4
.L_4191:
        /*0118*/ 	.byte	0x04, 0x17
        /*011a*/ 	.short	(.L_4193 - .L_4192)
.L_4192:
        /*011c*/ 	.word	0x00000000
        /*0120*/ 	.short	0x0002
        /*0122*/ 	.short	0x0010
        /*0124*/ 	.byte	0x00, 0xf5, 0x21, 0x00


	//----- nvinfo : EIATTR_KPARAM_INFO
	.align		4
.L_4193:
        /*0128*/ 	.byte	0x04, 0x17
        /*012a*/ 	.short	(.L_4195 - .L_4194)
.L_4194:
        /*012c*/ 	.word	0x00000000
        /*0130*/ 	.short	0x0001
        /*0132*/ 	.short	0x0008
        /*0134*/ 	.byte	0x00, 0xf5, 0x21, 0x00


	//----- nvinfo : EIATTR_KPARAM_INFO
	.align		4
.L_4195:
        /*0138*/ 	.byte	0x04, 0x17
        /*013a*/ 	.short	(.L_4197 - .L_4196)
.L_4196:
        /*013c*/ 	.word	0x00000000
        /*0140*/ 	.short	0x0000
        /*0142*/ 	.short	0x0000
        /*0144*/ 	.byte	0x00, 0xf5, 0x21, 0x00


	//----- nvinfo : EIATTR_SPARSE_MMA_MASK
	.align		4
.L_4197:
        /*0148*/ 	.byte	0x03, 0x50
        /*014a*/ 	.short	0x0000


	//----- nvinfo : EIATTR_MAXREG_COUNT
	.align		4
        /*014c*/ 	.byte	0x03, 0x1b
        /*014e*/ 	.short	0x00ff


	//----- nvinfo : EIATTR_NUM_BARRIERS
	.align		4
        /*0150*/ 	.byte	0x02, 0x4c
        /*0152*/ 	.byte	0x01
	.zero		1


	//----- nvinfo : EIATTR_MERCURY_ISA_VERSION
	.align		4
        /*0154*/ 	.byte	0x03, 0x5f
        /*0156*/ 	.short	0x0101


	//----- nvinfo : EIATTR_VRC_CTA_INIT_COUNT
	.align		4
        /*0158*/ 	.byte	0x02, 0x4a
	.zero		1
	.zero		1


	//----- nvinfo : EIATTR_EXIT_INSTR_OFFSETS
	.align		4
        /*015c*/ 	.byte	0x04, 0x1c
        /*015e*/ 	.short	(.L_4199 - .L_4198)


	//   ....[0]....
.L_4198:
        /*0160*/ 	.word	0x00000060


	//   ....[1]....
        /*0164*/ 	.word	0x000000c0


	//   ....[2]....
        /*0168*/ 	.word	0x000002d0


	//   ....[3]....
        /*016c*/ 	.word	0x00007bd0


	//   ....[4]....
        /*0170*/ 	.word	0x00007c60


	//   ....[5]....
        /*0174*/ 	.word	0x00007ca0


	//----- nvinfo : EIATTR_CRS_STACK_SIZE
	.align		4
.L_4199:
        /*0178*/ 	.byte	0x04, 0x1e
        /*017a*/ 	.short	(.L_4201 - .L_4200)
.L_4200:
        /*017c*/ 	.word	0x00000000


	//----- nvinfo : EIATTR_CBANK_PARAM_SIZE
	.align		4
.L_4201:
        /*0180*/ 	.byte	0x03, 0x19
        /*0182*/ 	.short	0x0074


	//----- nvinfo : EIATTR_PARAM_CBANK
	.align		4
        /*0184*/ 	.byte	0x04, 0x0a
        /*0186*/ 	.short	(.L_4203 - .L_4202)
	.align		4
.L_4202:
        /*0188*/ 	.word	index@(.nv.constant0._Z23gemm_half_q_half_kernelILi1ELi152ELb1ELb1ELi64EEvPK6__halfPKjS4_S2_PS0_iiiiPKtS7_iiiiiibS2_i)
        /*018c*/ 	.short	0x0380
        /*018e*/ 	.short	0x0074


	//----- nvinfo : EIATTR_SW_WAR
	.align		4
.L_4203:
        /*0190*/ 	.byte	0x04, 0x36
        /*0192*/ 	.short	(.L_4205 - .L_4204)
.L_4204:
        /*0194*/ 	.word	0x00000008
.L_4205:


//--------------------- .nv.info._Z23gemm_half_q_half_kernelILi1ELi140ELb1ELb1ELi64EEvPK6__halfPKjS4_S2_PS0_iiiiPKtS7_iiiiiibS2_i --------------------------
	.section	.nv.info._Z23gemm_half_q_half_kernelILi1ELi140ELb1ELb1ELi64EEvPK6__halfPKjS4_S2_PS0_iiiiPKtS7_iiiiiibS2_i,"",@"SHT_CUDA_INFO"
	.sectionflags	@""
	.align	4


	//----- nvinfo : EIATTR_CUDA_API_VERSION
	.align		4
        /*0000*/ 	.byte	0x04, 0x37
        /*0002*/ 	.short	(.L_4207 - .L_4206)
.L_4206:
        /*0004*/ 	.word	0x00000082


	//----- nvinfo : EIATTR_KPARAM_INFO
	.align		4
.L_4207:
        /*0008*/ 	.byte	0x04, 0x17
        /*000a*/ 	.short	(.L_4209 - .L_4208)
.L_4208:
        /*000c*/ 	.word	0x00000000
        /*0010*/ 	.short	0x0013
        /*0012*/ 	.short	0x0070
        /*0014*/ 	.byte	0x00, 0xf0, 0x11, 0x00


	//----- nvinfo : EIATTR_KPARAM_INFO
	.align		4
.L_4209:
        /*0018*/ 	.byte	0x04, 0x17
        /*001a*/ 	.short	(.L_4211 - .L_4210)
.L_4210:
        /*001c*/ 	.word	0x00000000
        /*0020*/ 	.short	0x0012
        /*0022*/ 	.short	0x0068
        /*0024*/ 	.byte	0x00, 0xf5, 0x21, 0x00


	//----- nvinfo : EIATTR_KPARAM_INFO
	.align		4
.L_4211:
        /*0028*/ 	.byte	0x04, 0x17
        /*002a*/ 	.short	(.L_4213 - .L_4212)
.L_4212:
        /*002c*/ 	.word	0x00000000
        /*0030*/ 	.short	0x0011
        /*0032*/ 	.short	0x0060
        /*0034*/ 	.byte	0x00, 0xf0, 0x05, 0x00


	//----- nvinfo : EIATTR_KPARAM_INFO
	.align		4
.L_4213:
        /*0038*/ 	.byte	0x04, 0x17
        /*003a*/ 	.short	(.L_4215 - .L_4214)
.L_4214:
        /*003c*/ 	.word	0x00000000
        /*0040*/ 	.short	0x0010
        /*0042*/ 	.short	0x005c
        /*0044*/ 	.byte	0x00, 0xf0, 0x11, 0x00


	//----- nvinfo : EIATTR_KPARAM_INFO
	.align		4
.L_4215:
        /*0048*/ 	.byte	0x04, 0x17
        /*004a*/ 	.short	(.L_4217 - .L_4216)
.L_4216:
        /*004c*/ 	.word	0x00000000
        /*0050*/ 	.short	0x000f
        /*0052*/ 	.short	0x0058
        /*0054*/ 	.byte	0x00, 0xf0, 0x11, 0x00


	//----- nvinfo : EIATTR_KPARAM_INFO
	.align		4
.L_4217:
        /*0058*/ 	.byte	0x04, 0x17
        /*005a*/ 	.short	(.L_4219 - .L_4218)
.L_4218:
        /*005c*/ 	.word	0x00000000
        /*0060*/ 	.short	0x000e
        /*0062*/ 	.short	0x0054
        /*0064*/ 	.byte	0x00, 0xf0, 0x11, 0x00


	//----- nvinfo : EIATTR_KPARAM_INFO
	.align		4
.L_4219:
        /*0068*/ 	.byte	0x04, 0x17
        /*006a*/ 	.short	(.L_4221 - .L_4220)
.L_4220:
        /*006c*/ 	.word	0x00000000
        /*0070*/ 	.short	0x000d
        /*0072*/ 	.short	0x0050
        /*0074*/ 	.byte	0x00, 0xf0, 0x11, 0x00


	//----- nvinfo : EIATTR_KPARAM_INFO
	.align		4
.L_4221:
        /*0078*/ 	.byte	0x04, 0x17
        /*007a*/ 	.short	(.L_4223 - .L_4222)
.L_4222:
        /*007c*/ 	.word	0x00000000
        /*0080*/ 	.short	0x000c
        /*0082*/ 	.short	0x004c
        /*0084*/ 	.byte	0x00, 0xf0, 0x11, 0x00


	//----- nvinfo : EIATTR_KPARAM_INFO
	.align		4
.L_4223:
        /*0088*/ 	.byte	0x04, 0x17
        /*008a*/ 	.short	(.L_4225 - .L_4224)
.L_4224:
        /*008c*/ 	.word	0x00000000
        /*0090*/ 	.short	0x000b
        /*0092*/ 	.short	0x0048
        /*0094*/ 	.byte	0x00, 0xf0, 0x11, 0x00


	//----- nvinfo : EIATTR_KPARAM_INFO
	.align		4
.L_4225:
        /*0098*/ 	.byte	0x04, 0x17
        /*009a*/ 	.short	(.L_4227 - .L_4226)
.L_4226:
        /*009c*/ 	.word	0x00000000
        /*00a0*/ 	.short	0x000a
        /*00a2*/ 	.short	0x0040
        /*00a4*/ 	.byte	0x00, 0xf5, 0x21, 0x00


	//----- nvinfo : EIATTR_KPARAM_INFO
	.align		4
.L_4227:
        /*00a8*/ 	.byte	0x04, 0x17
        /*00aa*/ 	.short	(.L_4229 - .L_4228)
.L_4228:
        /*00ac*/ 	.word	0x00000000
        /*00b0*/ 	.short	0x0009
        /*00b2*/ 	.short	0x0038
        /*00b4*/ 	.byte	0x00, 0xf5, 0x21, 0x00


	//----- nvinfo : EIATTR_KPARAM_INFO
	.align		4
.L_4229:
        /*00b8*/ 	.byte	0x04, 0x17
        /*00ba*/ 	.short	(.L_4231 - .L_4230)
.L_4230:
        /*00bc*/ 	.word	0x00000000
        /*00c0*/ 	.short	0x0008
        /*00c2*/ 	.short	0x0034
        /*00c4*/ 	.byte	0x00, 0xf0, 0x11, 0x00


	//----- nvinfo : EIATTR_KPARAM_INFO
	.align		4
.L_4231:
        /*00c8*/ 	.byte	0x04, 0x17
        /*00ca*/ 	.short	(.L_4233 - .L_4232)
.L_4232:
        /*00cc*/ 	.word	0x00000000
        /*00d0*/ 	.short	0x0007
        /*00d2*/ 	.short	0x0030
        /*00d4*/ 	.byte	0x00, 0xf0, 0x11, 0x00


	//----- nvinfo : EIATTR_KPARAM_INFO
	.align		4
.L_4233:
        /*00d8*/ 	.byte	0x04, 0x17
        /*00da*/ 	.short	(.L_4235 - .L_4234)
.L_4234:
        /*00dc*/ 	.word	0x00000000
        /*00e0*/ 	.short	0x0006
        /*00e2*/ 	.short	0x002c
        /*00e4*/ 	.byte	0x00, 0xf0, 0x11, 0x00


	//----- nvinfo : EIATTR_KPARAM_INFO
	.align		4
.L_4235:
        /*00e8*/ 	.byte	0x04, 0x17
        /*00ea*/ 	.short	(.L_4237 - .L_4236)
.L_4236:
        /*00ec*/ 	.word	0x00000000
        /*00f0*/ 	.short	0x0005
        /*00f2*/ 	.short	0x0028
        /*00f4*/ 	.byte	0x00, 0xf0, 0x11, 0x00


	//----- nvinfo : EIATTR_KPARAM_INFO
	.align		4
.L_4237:
        /*00f8*/ 	.byte	0x04, 0x17
        /*00fa*/ 	.short	(.L_4239 - .L_4238)
.L_4238:
        /*00fc*/ 	.word	0x00000000
        /*0100*/ 	.short	0x0004
        /*0102*/ 	.short	0x0020
        /*0104*/ 	.byte	0x00, 0xf5, 0x21, 0x00


	//----- nvinfo : EIATTR_KPARAM_INFO
	.align		4
.L_4239:
        /*0108*/ 	.byte	0x04, 0x17
        /*010a*/ 	.short	(.L_4241 - .L_4240)
.L_4240:
        /*010c*/ 	.word	0x00000000
        /*0110*/ 	.short	0x0003
        /*0112*/ 	.short	0x0018
        /*0114*/ 	.byte	0x00, 0xf5, 0x21, 0x00


	//----- nvinfo : EIATTR_KPARAM_INFO
	.align		4
.L_4241:
        /*0118*/ 	.byte	0x04, 0x17
        /*011a*/ 	.short	(.L_4243 - .L_4242)
.L_4242:
        /*011c*/ 	.word	0x00000000
        /*0120*/ 	.short	0x0002
        /*0122*/ 	.short	0x0010
        /*0124*/ 	.byte	0x00, 0xf5, 0x21, 0x00


	//----- nvinfo : EIATTR_KPARAM_INFO
	.align		4
.L_4243:
        /*0128*/ 	.byte	0x04, 0x17
        /*012a*/ 	.short	(.L_4245 - .L_4244)
.L_4244:
        /*012c*/ 	.word	0x00000000
        /*0130*/ 	.short	0x0001
        /*0132*/ 	.short	0x0008
        /*0134*/ 	.byte	0x00, 0xf5, 0x21, 0x00


	//----- nvinfo : EIATTR_KPARAM_INFO
	.align		4
.L_4245:
        /*0138*/ 	.byte	0x04, 0x17
        /*013a*/ 	.short	(.L_4247 - .L_4246)
.L_4246:
        /*013c*/ 	.word	0x00000000
        /*0140*/ 	.short	0x0000
        /*0142*/ 	.short	0x0000
        /*0144*/ 	.byte	0x00, 0xf5, 0x21, 0x00


	//----- nvinfo : EIATTR_SPARSE_MMA_MASK
	.align		4
.L_4247:
        /*0148*/ 	.byte	0x03, 0x50
        /*014a*/ 	.short	0x0000


	//----- nvinfo : EIATTR_MAXREG_COUNT
	.align		4
        /*014c*/ 	.byte	0x03, 0x1b
        /*014e*/ 	.short	0x00ff


	//----- nvinfo : EIATTR_NUM_BARRIERS
	.align		4
        /*0150*/ 	.byte	0x02, 0x4c
        /*0152*/ 	.byte	0x01
	.zero		1


	//----- nvinfo : EIATTR_MERCURY_ISA_VERSION
	.align		4
        /*0154*/ 	.byte	0x03, 0x5f
        /*0156*/ 	.short	0x0101


	//----- nvinfo : EIATTR_VRC_CTA_INIT_COUNT
	.align		4
        /*0158*/ 	.byte	0x02, 0x4a
	.zero		1
	.zero		1


	//----- nvinfo : EIATTR_EXIT_INSTR_OFFSETS
	.align		4
        /*015c*/ 	.byte	0x04, 0x1c
        /*015e*/ 	.short	(.L_4249 - .L_4248)


	//   ....[0]....
.L_4248:
        /*0160*/ 	.word	0x00000060


	//   ....[1]....
        /*0164*/ 	.word	0x000000c0


	//   ....[2]....
        /*0168*/ 	.word	0x000002d0


	//   ....[3]....
        /*016c*/ 	.word	0x00007a70


	//   ....[4]....
        /*0170*/ 	.word	0x00007b00


	//   ....[5]....
        /*0174*/ 	.word	0x00007b40


	//----- nvinfo : EIATTR_CRS_STACK_SIZE
	.align		4
.L_4249:
        /*0178*/ 	.byte	0x04, 0x1e
        /*017a*/ 	.short	(.L_4251 - .L_4250)
.L_4250:
        /*017c*/ 	.word	0x00000000


	//----- nvinfo : EIATTR_CBANK_PARAM_SIZE
	.align		4
.L_4251:
        /*0180*/ 	.byte	0x03, 0x19
        /*0182*/ 	.short	0x0074


	//----- nvinfo : EIATTR_PARAM_CBANK
	.align		4
        /*0184*/ 	.byte	0x04, 0x0a
        /*0186*/ 	.short	(.L_4253 - .L_4252)
	.align		4
.L_4252:
        /*0188*/ 	.word	index@(.nv.constant0._Z23gemm_half_q_half_kernelILi1ELi140ELb1ELb1ELi64EEvPK6__halfPKjS4_S2_PS0_iiiiPKtS7_iiiiiibS2_i)
        /*018c*/ 	.short	0x0380
        /*018e*/ 	.short	0x0074


	//----- nvinfo : EIATTR_SW_WAR
	.align		4
.L_4253:
        /*0190*/ 	.byte	0x04, 0x36
        /*0192*/ 	.short	(.L_4255 - .L_4254)
.L_4254:
        /*0194*/ 	.word	0x00000008
.L_4255:


//--------------------- .nv.info._Z23gemm_half_q_half_kernelILi1ELi20ELb1ELb1ELi64EEvPK6__halfPKjS4_S2_PS0_iiiiPKtS7_iiiiiibS2_i --------------------------
	.section	.nv.info._Z23gemm_half_q_half_kernelILi1ELi20ELb1ELb1ELi64EEvPK6__halfPKjS4_S2_PS0_iiiiPKtS7_iiiiiibS2_i,"",@"SHT_CUDA_INFO"
	.sectionflags	@""
	.align	4


	//----- nvinfo : EIATTR_CUDA_API_VERSION
	.align		4
        /*0000*/ 	.byte	0x04, 0x37
        /*0002*/ 	.short	(.L_4257 - .L_4256)
.L_4256:
        /*0004*/ 	.word	0x00000082


	//----- nvinfo : EIATTR_KPARAM_INFO
	.align		4
.L_4257:
        /*0008*/ 	.byte	0x04, 0x17
        /*000a*/ 	.short	(.L_4259 - .L_4258)
.L_4258:
        /*000c*/ 	.word	0x00000000
        /*0010*/ 	.short	0x0013
        /*0012*/ 	.short	0x0070
        /*0014*/ 	.byte	0x00, 0xf0, 0x11, 0x00


	//----- nvinfo : EIATTR_KPARAM_INFO
	.align		4
.L_4259:
        /*0018*/ 	.byte	0x04, 0x17
        /*001a*/ 	.short	(.L_4261 - .L_4260)
.L_4260:
        /*001c*/ 	.word	0x00000000
        /*0020*/ 	.short	0x0012
        /*0022*/ 	.short	0x0068
        /*0024*/ 	.byte	0x00, 0xf5, 0x21, 0x00


	//----- nvinfo : EIATTR_KPARAM_INFO
	.align		4
.L_4261:
        /*0028*/ 	.byte	0x04, 0x17
        /*002a*/ 	.short	(.L_4263 - .L_4262)
.L_4262:
        /*002c*/ 	.word	0x00000000
        /*0030*/ 	.short	0x0011
        /*0032*/ 	.short	0x0060
        /*0034*/ 	.byte	0x00, 0xf0, 0x05, 0x00


	//----- nvinfo : EIATTR_KPARAM_INFO
	.align		4
.L_4263:
        /*0038*/ 	.byte	0x04, 0x17
        /*003a*/ 	.short	(.L_4265 - .L_4264)
.L_4264:
        /*003c*/ 	.word	0x00000000
        /*0040*/ 	.short	0x0010
        /*0042*/ 	.short	0x005c
        /*0044*/ 	.byte	0x00, 0xf0, 0x11, 0x00


	//----- nvinfo : EIATTR_KPARAM_INFO
	.align		4
.L_4265:
        /*0048*/ 	.byte	0x04, 0x17
        /*004a*/ 	.short	(.L_4267 - .L_4266)
.L_4266:
        /*004c*/ 	.word	0x00000000
        /*0050*/ 	.short	0x000f
        /*0052*/ 	.short	0x0058
        /*0054*/ 	.byte	0x00, 0xf0, 0x11, 0x00


	//----- nvinfo : EIATTR_KPARAM_INFO
	.align		4
.L_4267:
        /*0058*/ 	.byte	0x04, 0x17
        /*005a*/ 	.short	(.L_4269 - .L_4268)
.L_4268:
        /*005c*/ 	.word	0x00000000
        /*0060*/ 	.short	0x000e
        /*0062*/ 	.short	0x0054
        /*0064*/ 	.byte	0x00, 0xf0, 0x11, 0x00


	//----- nvinfo : EIATTR_KPARAM_INFO
	.align		4
.L_4269:
        /*0068*/ 	.byte	0x04, 0x17
        /*006a*/ 	.short	(.L_4271 - .L_4270)
.L_4270:
        /*006c*/ 	.word	0x00000000
        /*0070*/ 	.short	0x000d
        /*0072*/ 	.short	0x0050
        /*0074*/ 	.byte	0x00, 0xf0, 0x11, 0x00


	//----- nvinfo : EIATTR_KPARAM_INFO
	.align		4
.L_4271:
        /*0078*/ 	.byte	0x04, 0x17
        /*007a*/ 	.short	(.L_4273 - .L_4272)
.L_4272:
        /*007c*/ 	.word	0x00000000
        /*0080*/ 	.short	0x000c
        /*0082*/ 	.short	0x004c
        /*0084*/ 	.byte	0x00, 0xf0, 0x11, 0x00


	//----- nvinfo : EIATTR_KPARAM_INFO
	.align		4
.L_4273:
        /*0088*/ 	.byte	0x04, 0x17
        /*008a*/ 	.short	(.L_4275 - .L_4274)
.L_4274:
        /*008c*/ 	.word	0x00000000
        /*0090*/ 	.short	0x000b
        /*0092*/ 	.short	0x0048
        /*0094*/ 	.byte	0x00, 0xf0, 0x11, 0x00


	//----- nvinfo : EIATTR_KPARAM_INFO
	.align		4
.L_4275:
        /*0098*/ 	.byte	0x04, 0x17
        /*009a*/ 	.short	(.L_4277 - .L_4276)
.L_4276:
        /*009c*/ 	.word	0x00000000
        /*00a0*/ 	.short	0x000a
        /*00a2*/ 	.short	0x0040
        /*00a4*/ 	.byte	0x00, 0xf5, 0x21, 0x00


	//----- nvinfo : EIATTR_KPARAM_INFO
	.align		4
.L_4277:
        /*00a8*/ 	.byte	0x04, 0x17
        /*00aa*/ 	.short	(.L_4279 - .L_4278)
.L_4278:
        /*00ac*/ 	.word	0x00000000
        /*00b0*/ 	.short	0x0009
        /*00b2*/ 	.short	0x0038
        /*00b4*/ 	.byte	0x00, 0xf5, 0x21, 0x00


	//----- nvinfo : EIATTR_KPARAM_INFO
	.align		4
.L_4279:
        /*00b8*/ 	.byte	0x04, 0x17
        /*00ba*/ 	.short	(.L_4281 - .L_4280)
.L_4280:
        /*00bc*/ 	.word	0x00000000
        /*00c0*/ 	.short	0x0008
        /*00c2*/ 	.short	0x0034
        /*00c4*/ 	.byte	0x00, 0xf0, 0x11, 0x00


	//----- nvinfo : EIATTR_KPARAM_INFO
	.align		4
.L_4281:
        /*00c8*/ 	.byte	0x04, 0x17
        /*00ca*/ 	.short	(.L_4283 - .L_4282)
.L_4282:
        /*00cc*/ 	.word	0x00000000
        /*00d0*/ 	.short	0x0007
        /*00d2*/ 	.short	0x0030
        /*00d4*/ 	.byte	0x00, 0xf0, 0x11, 0x00


	//----- nvinfo : EIATTR_KPARAM_INFO
	.align		4
.L_4283:
        /*00d8*/ 	.byte	0x04, 0x17
        /*00da*/ 	.short	(.L_4285 - .L_4284)
.L_4284:
        /*00dc*/ 	.word	0x00000000
        /*00e0*/ 	.short	0x0006
        /*00e2*/ 	.short	0x002c
        /*00e4*/ 	.byte	0x00, 0xf0, 0x11, 0x00


	//----- nvinfo : EIATTR_KPARAM_INFO
	.align		4
.L_4285:
        /*00e8*/ 	.byte	0x04, 0x17
        /*00ea*/ 	.short	(.L_4287 - .L_4286)
.L_4286:
        /*00ec*/ 	.word	0x00000000
        /*00f0*/ 	.short	0x0005
        /*00f2*/ 	.short	0x0028
        /*00f4*/ 	.byte	0x00, 0xf0, 0x11, 0x00


	//----- nvinfo : EIATTR_KPARAM_INFO
	.align		4
.L_4287:
        /*00f8*/ 	.byte	0x04, 0x17
        /*00fa*/ 	.short	(.L_4289 - .L_4288)
.L_4288:
        /*00fc*/ 	.word	0x00000000
        /*0100*/ 	.short	0x0004
        /*0102*/ 	.short	0x0020
        /*0104*/ 	.byte	0x00, 0xf5, 0x21, 0x00


	//----- nvinfo : EIATTR_KPARAM_INFO
	.align		4
.L_4289:
        /*0108*/ 	.byte	0x04, 0x17
        /*010a*/ 	.short	(.L_4291 - .L_4290)
.L_4290:
        /*010c*/ 	.word	0x00000000
        /*0110*/ 	.short	0x0003
        /*0112*/ 	.short	0x0018
        /*0114*/ 	.byte	0x00, 0xf5, 0x21, 0x00


	//----- nvinfo : EIATTR_KPARAM_INFO
	.align		4
.L_4291:
        /*0118*/ 	.byte	0x04, 0x17
        /*011a*/ 	.short	(.L_4293 - .L_4292)
.L_4292:
        /*011c*/ 	.word	0x00000000
        /*0120*/ 	.short	0x0002
        /*0122*/ 	.short	0x0010
        /*0124*/ 	.byte	0x00, 0xf5, 0x21, 0x00


	//----- nvinfo : EIATTR_KPARAM_INFO
	.align		4
.L_4293:
        /*0128*/ 	.byte	0x04, 0x17
        /*012a*/ 	.short	(.L_4295 - .L_4294)
.L_4294:
        /*012c*/ 	.word	0x00000000
        /*0130*/ 	.short	0x0001
        /*0132*/ 	.short	0x0008
        /*0134*/ 	.byte	0x00, 0xf5, 0x21, 0x00


	//----- nvinfo : EIATTR_KPARAM_INFO
	.align		4
.L_4295:
        /*0138*/ 	.byte	0x04, 0x17
        /*013a*/ 	.short	(.L_4297 - .L_4296)
.L_4296:
        /*013c*/ 	.word	0x00000000
        /*0140*/ 	.short	0x0000
        /*0142*/ 	.short	0x0000
        /*0144*/ 	.byte	0x00, 0xf5, 0x21, 0x00


	//----- nvinfo : EIATTR_SPARSE_MMA_MASK
	.align		4
.L_4297:
        /*0148*/ 	.byte	0x03, 0x50
        /*014a*/ 	.short	0x0000


	//----- nvinfo : EIATTR_MAXREG_COUNT
	.align		4
        /*014c*/ 	.byte	0x03, 0x1b
        /*014e*/ 	.short	0x00ff


	//----- nvinfo : EIATTR_NUM_BARRIERS
	.align		4
        /*0150*/ 	.byte	0x02, 0x4c
        /*0152*/ 	.byte	0x01
	.zero		1


	//----- nvinfo : EIATTR_MERCURY_ISA_VERSION
	.align		4
        /*0154*/ 	.byte	0x03, 0x5f
        /*0156*/ 	.short	0x0101


	//----- nvinfo : EIATTR_VRC_CTA_INIT_COUNT
	.align		4
        /*0158*/ 	.byte	0x02, 0x4a
	.zero		1
	.zero		1


	//----- nvinfo : EIATTR_EXIT_INSTR_OFFSETS
	.align		4
        /*015c*/ 	.byte	0x04, 0x1c
        /*015e*/ 	.short	(.L_4299 - .L_4298)


	//   ....[0]....
.L_4298:
        /*0160*/ 	.word	0x00000060


	//   ....[1]....
        /*0164*/ 	.word	0x000000c0


	//   ....[2]....
        /*0168*/ 	.word	0x000002d0


	//   ....[3]....
        /*016c*/ 	.word	0x00003990


	//   ....[4]....
        /*0170*/ 	.word	0x00003a20


	//   ....[5]....
        /*0174*/ 	.word	0x00003a60


	//----- nvinfo : EIATTR_CRS_STACK_SIZE
	.align		4
.L_4299:
        /*0178*/ 	.byte	0x04, 0x1e
        /*017a*/ 	.short	(.L_4301 - .L_4300)
.L_4300:
        /*017c*/ 	.word	0x00000000


	//----- nvinfo : EIATTR_CBANK_PARAM_SIZE
	.align		4
.L_4301:
        /*0180*/ 	.byte	0x03, 0x19
        /*0182*/ 	.short	0x0074


	//----- nvinfo : EIATTR_PARAM_CBANK
	.align		4
        /*0184*/ 	.byte	0x04, 0x0a
        /*0186*/ 	.short	(.L_4303 - .L_4302)
	.align		4
.L_4302:
        /*0188*/ 	.word	index@(.nv.constant0._Z23gemm_half_q_half_kernelILi1ELi20ELb1ELb1ELi64EEvPK6__halfPKjS4_S2_PS0_iiiiPKtS7_iiiiiibS2_i)
        /*018c*/ 	.short	0x0380
        /*018e*/ 	.short	0x0074


	//----- nvinfo : EIATTR_SW_WAR
	.align		4
.L_4303:
        /*0190*/ 	.byte	0x04, 0x36
        /*0192*/ 	.short	(.L_4305 - .L_4304)
.L_4304:
        /*0194*/ 	.word	0x00000008
.L_4305:


//--------------------- .nv.info._Z23gemm_half_q_half_kernelILi1ELi38ELb1ELb1ELi64EEvPK6__halfPKjS4_S2_PS0_iiiiPKtS7_iiiiiibS2_i --------------------------
	.section	.nv.info._Z23gemm_half_q_half_kernelILi1ELi38ELb1ELb1ELi64EEvPK6__halfPKjS4_S2_PS0_iiiiPKtS7_iiiiiibS2_i,"",@"SHT_CUDA_INFO"
	.sectionflags	@""
	.align	4


	//----- nvinfo : EIATTR_CUDA_API_VERSION
	.align		4
        /*0000*/ 	.byte	0x04, 0x37
        /*0002*/ 	.short	(.L_4307 - .L_4306)
.L_4306:
        /*0004*/ 	.word	0x00000082


	//----- nvinfo : EIATTR_KPARAM_INFO
	.align		4
.L_4307:
        /*0008*/ 	.byte	0x04, 0x17
        /*000a*/ 	.short	(.L_4309 - .L_4308)
.L_4308:
        /*000c*/ 	.word	0x00000000
        /*0010*/ 	.short	0x0013
        /*0012*/ 	.short	0x0070
        /*0014*/ 	.byte	0x00, 0xf0, 0x11, 0x00


	//----- nvinfo : EIATTR_KPARAM_INFO
	.align		4
.L_4309:
        /*0018*/ 	.byte	0x04, 0x17
        /*001a*/ 	.short	(.L_4311 - .L_4310)
.L_4310:
        /*001c*/ 	.word	0x00000000
        /*0020*/ 	.short	0x0012
        /*0022*/ 	.short	0x0068
        /*0024*/ 	.byte	0x00, 0xf5, 0x21, 0x00


	//----- nvinfo : EIATTR_KPARAM_INFO
	.align		4
.L_4311:
        /*0028*/ 	.byte	0x04, 0x17
        /*002a*/ 	.short	(.L_4313 - .L_4312)
.L_4312:
        /*002c*/ 	.word	0x00000000
        /*0030*/ 	.short	0x0011
        /*0032*/ 	.short	0x0060
        /*0034*/ 	.byte	0x00, 0xf0, 0x05, 0x00


	//----- nvinfo : EIATTR_KPARAM_INFO
	.align		4
.L_4313:
        /*0038*/ 	.byte	0x04, 0x17
        /*003a*/ 	.short	(.L_4315 - .L_4314)
.L_4314:
        /*003c*/ 	.word	0x00000000
        /*0040*/ 	.short	0x0010
        /*0042*/ 	.short	0x005c
        /*0044*/ 	.byte	0x00, 0xf0, 0x11, 0x00


	//----- nvinfo : EIATTR_KPARAM_INFO
	.align		4
.L_4315:
        /*0048*/ 	.byte	0x04, 0x17
        /*004a*/ 	.short	(.L_4317 - .L_4316)
.L_4316:
        /*004c*/ 	.word	0x00000000
        /*0050*/ 	.short	0x000f
        /*0052*/ 	.short	0x0058
        /*0054*/ 	.byte	0x00, 0xf0, 0x11, 0x00


	//----- nvinfo : EIATTR_KPARAM_INFO
	.align		4
.L_4317:
        /*0058*/ 	.byte	0x04, 0x17
        /*005a*/ 	.short	(.L_4319 - .L_4318)
.L_4318:
        /*005c*/ 	.word	0x00000000
        /*0060*/ 	.short	0x000e
        /*0062*/ 	.short	0x0054
        /*0064*/ 	.byte	0x00, 0xf0, 0x11, 0x00


	//----- nvinfo : EIATTR_KPARAM_INFO
	.align		4
.L_4319:
        /*0068*/ 	.byte	0x04, 0x17
        /*006a*/ 	.short	(.L_4321 - .L_4320)
.L_4320:
        /*006c*/ 	.word	0x00000000
        /*0070*/ 	.short	0x000d
        /*0072*/ 	.short	0x0050
        /*0074*/ 	.byte	0x00, 0xf0, 0x11, 0x00


	//----- nvinfo : EIATTR_KPARAM_INFO
	.align		4
.L_4321:
        /*0078*/ 	.byte	0x04, 0x17
        /*007a*/ 	.short	(.L_4323 - .L_4322)
.L_4322:
        /*007c*/ 	.word	0x00000000
        /*0080*/ 	.short	0x000c
        /*0082*/ 	.short	0x004c
        /*0084*/ 	.byte	0x00, 0xf0, 0x11, 0x00


	//----- nvinfo : EIATTR_KPARAM_INFO
	.align		4
.L_4323:
        /*0088*/ 	.byte	0x04, 0x17
        /*008a*/ 	.short	(.L_4325 - .L_4324)
.L_4324:
        /*008c*/ 	.word	0x00000000
        /*0090*/ 	.short	0x000b
        /*0092*/ 	.short	0x0048
        /*0094*/ 	.byte	0x00, 0xf0, 0x11, 0x00


	//----- nvinfo : EIATTR_KPARAM_INFO
	.align		4
.L_4325:
        /*0098*/ 	.byte	0x04, 0x17
        /*009a*/ 	.short	(.L_4327 - .L_4326)
.L_4326:
        /*009c*/ 	.word	0x00000000
        /*00a0*/ 	.short	0x000a
        /*00a2*/ 	.short	0x0040
        /*00a4*/ 	.byte	0x00, 0xf5, 0x21, 0x00


	//----- nvinfo : EIATTR_KPARAM_INFO
	.align		4
.L_4327:
        /*00a8*/ 	.byte	0x04, 0x17
        /*00aa*/ 	.short	(.L_4329 - .L_4328)
.L_4328:
        /*00ac*/ 	.word	0x00000000
        /*00b0*/ 	.short	0x0009
        /*00b2*/ 	.short	0x0038
        /*00b4*/ 	.byte	0x00, 0xf5, 0x21, 0x00


	//----- nvinfo : EIATTR_KPARAM_INFO
	.align		4
.L_4329:
        /*00b8*/ 	.byte	0x04, 0x17
        /*00ba*/ 	.short	(.L_4331 - .L_4330)
.L_4330:
        /*00bc*/ 	.word	0x00000000
        /*00c0*/ 	.short	0x0008
        /*00c2*/ 	.short	0x0034
        /*00c4*/ 	.byte	0x00, 0xf0, 0x11, 0x00


	//----- nvinfo : EIATTR_KPARAM_INFO
	.align		4
.L_4331:
        /*00c8*/ 	.byte	0x04, 0x17
        /*00ca*/ 	.short	(.L_4333 - .L_4332)
.L_4332:
        /*00cc*/ 	.word	0x00000000
        /*00d0*/ 	.short	0x0007
        /*00d2*/ 	.short	0x0030
        /*00d4*/ 	.byte	0x00, 0xf0, 0x11, 0x00


	//----- nvinfo : EIATTR_KPARAM_INFO
	.align		4
.L_4333:
        /*00d8*/ 	.byte	0x04, 0x17
        /*00da*/ 	.short	(.L_4335 - .L_4334)
.L_4334:
        /*00dc*/ 	.word	0x00000000
        /*00e0*/ 	.short	0x0006
        /*00e2*/ 	.short	0x002c
        /*00e4*/ 	.byte	0x00, 0xf0, 0x11, 0x00


	//----- nvinfo : EIATTR_KPARAM_INFO
	.align		4
.L_4335:
        /*00e8*/ 	.byte	0x04, 0x17
        /*00ea*/ 	.short	(.L_4337 - .L_4336)
.L_4336:
        /*00ec*/ 	.word	0x00000000
        /*00f0*/ 	.short	0x0005
        /*00f2*/ 	.short	0x0028
        /*00f4*/ 	.byte	0x00, 0xf0, 0x11, 0x00


	//----- nvinfo : EIATTR_KPARAM_INFO
	.align		4
.L_4337:
        /*00f8*/ 	.byte	0x04, 0x17
        /*00fa*/ 	.short	(.L_4339 - .L_4338)
.L_4338:
        /*00fc*/ 	.word	0x00000000
        /*0100*/ 	.short	0x0004
        /*0102*/ 	.short	0x0020
        /*0104*/ 	.byte	0x00, 0xf5, 0x21, 0x00


	//----- nvinfo : EIATTR_KPARAM_INFO
	.align		4
.L_4339:
        /*0108*/ 	.byte	0x04, 0x17
        /*010a*/ 	.short	(.L_4341 - .L_4340)
.L_4340:
        /*010c*/ 	.word	0x00000000
        /*0110*/ 	.short	0x0003
        /*0112*/ 	.short	0x0018
        /*0114*/ 	.byte	0x00, 0xf5, 0x21, 0x00


	//----- nvinfo : EIATTR_KPARAM_INFO
	.align		4
.L_4341:
        /*0118*/ 	.byte	0x04, 0x17
        /*011a*/ 	.short	(.L_4343 - .L_4342)
.L_4342:
        /*011c*/ 	.word	0x00000000
        /*0120*/ 	.short	0x0002
        /*0122*/ 	.short	0x0010
        /*0124*/ 	.byte	0x00, 0xf5, 0x21, 0x00


	//----- nvinfo : EIATTR_KPARAM_INFO
	.align		4
.L_4343:
        /*0128*/ 	.byte	0x04, 0x17
        /*012a*/ 	.short	(.L_4345 - .L_4344)
.L_4344:
        /*012c*/ 	.word	0x00000000
        /*0130*/ 	.short	0x0001
        /*0132*/ 	.short	0x0008
        /*0134*/ 	.byte	0x00, 0xf5, 0x21, 0x00


	//----- nvinfo : EIATTR_KPARAM_INFO
	.align		4
.L_4345:
        /*0138*/ 	.byte	0x04, 0x17
        /*013a*/ 	.short	(.L_4347 - .L_4346)
.L_4346:
        /*013c*/ 	.word	0x00000000
        /*0140*/ 	.short	0x0000
        /*0142*/ 	.short	0x0000
        /*0144*/ 	.byte	0x00, 0xf5, 0x21, 0x00


	//----- nvinfo : EIATTR_SPARSE_MMA_MASK
	.align		4
.L_4347:
        /*0148*/ 	.byte	0x03, 0x50
        /*014a*/ 	.short	0x0000


	//----- nvinfo : EIATTR_MAXREG_COUNT
	.align		4
        /*014c*/ 	.byte	0x03, 0x1b
        /*014e*/ 	.short	0x00ff


	//----- nvinfo : EIATTR_NUM_BARRIERS
	.align		4
        /*0150*/ 	.byte	0x02, 0x4c
        /*0152*/ 	.byte	0x01
	.zero		1


	//----- nvinfo : EIATTR_MERCURY_ISA_VERSION
	.align		4
        /*0154*/ 	.byte	0x03, 0x5f
        /*0156*/ 	.short	0x0101


	//----- nvinfo : EIATTR_VRC_CTA_INIT_COUNT
	.align		4
        /*0158*/ 	.byte	0x02, 0x4a
	.zero		1
	.zero		1


	//----- nvinfo : EIATTR_EXIT_INSTR_OFFSETS
	.align		4
        /*015c*/ 	.byte	0x04, 0x1c
        /*015e*/ 	.short	(.L_4349 - .L_4348)


	//   ....[0]....
.L_4348:
        /*0160*/ 	.word	0x00000060


	//   ....[1]....
        /*0164*/ 	.word	0x000000c0


	//   ....[2]....
        /*0168*/ 	.word	0x000002d0


	//   ....[3]....
        /*016c*/ 	.word	0x000045e0


	//   ....[4]....
        /*0170*/ 	.word	0x00004670


	//   ....[5]....
        /*0174*/ 	.word	0x000046b0


	//----- nvinfo : EIATTR_CRS_STACK_SIZE
	.align		4
.L_4349:
        /*0178*/ 	.byte	0x04, 0x1e
        /*017a*/ 	.short	(.L_4351 - .L_4350)
.L_4350:
        /*017c*/ 	.word	0x00000000


	//----- nvinfo : EIATTR_CBANK_PARAM_SIZE
	.align		4
.L_4351:
        /*0180*/ 	.byte	0x03, 0x19
        /*0182*/ 	.short	0x0074


	//----- nvinfo : EIATTR_PARAM_CBANK
	.align		4
        /*0184*/ 	.byte	0x04, 0x0a
        /*0186*/ 	.short	(.L_4353 - .L_4352)
	.align		4
.L_4352:
        /*0188*/ 	.word	index@(.nv.constant0._Z23gemm_half_q_half_kernelILi1ELi38ELb1ELb1ELi64EEvPK6__halfPKjS4_S2_PS0_iiiiPKtS7_iiiiiibS2_i)
        /*018c*/ 	.short	0x0380
        /*018e*/ 	.short	0x0074


	//----- nvinfo : EIATTR_SW_WAR
	.align		4
.L_4353:
        /*0190*/ 	.byte	0x04, 0x36
        /*0192*/ 	.short	(.L_4355 - .L_4354)
.L_4354:
        /*0194*/ 	.word	0x00000008
.L_4355:


//--------------------- .nv.info._Z23gemm_half_q_half_kernelILi1ELi128ELb1ELb1ELi64EEvPK6__halfPKjS4_S2_PS0_iiiiPKtS7_iiiiiibS2_i --------------------------
	.section	.nv.info._Z23gemm_half_q_half_kernelILi1ELi128ELb1ELb1ELi64EEvPK6__halfPKjS4_S2_PS0_iiiiPKtS7_iiiiiibS2_i,"",@"SHT_CUDA_INFO"
	.sectionflags	@""
	.align	4


	//----- nvinfo : EIATTR_CUDA_API_VERSION
	.align		4
        /*0000*/ 	.byte	0x04, 0x37
        /*0002*/ 	.short	(.L_4357 - .L_4356)
.L_4356:
        /*0004*/ 	.word	0x00000082


	//----- nvinfo : EIATTR_KPARAM_INFO
	.align		4
.L_4357:
        /*0008*/ 	.byte	0x04, 0x17
        /*000a*/ 	.short	(.L_4359 - .L_4358)
.L_4358:
        /*000c*/ 	.word	0x00000000
        /*0010*/ 	.short	0x0013
        /*0012*/ 	.short	0x0070
        /*0014*/ 	.byte	0x00, 0xf0, 0x11, 0x00


	//----- nvinfo : EIATTR_KPARAM_INFO
	.align		4
.L_4359:
        /*0018*/ 	.byte	0x04, 0x17
        /*001a*/ 	.short	(.L_4361 - .L_4360)
.L_4360:
        /*001c*/ 	.word	0x00000000
        /*0020*/ 	.short	0x0012
        /*0022*/ 	.short	0x0068
        /*0024*/ 	.byte	0x00, 0xf5, 0x21, 0x00


	//----- nvinfo : EIATTR_KPARAM_INFO
	.align		4
.L_4361:
        /*0028*/ 	.byte	0x04, 0x17
        /*002a*/ 	.short	(.L_4363 - .L_4362)
.L_4362:
        /*002c*/ 	.word	0x00000000
        /*0030*/ 	.short	0x0011
        /*0032*/ 	.short	0x0060
        /*0034*/ 	.byte	0x00, 0xf0, 0x05, 0x00


	//----- nvinfo : EIATTR_KPARAM_INFO
	.align		4
.L_4363:
        /*0038*/ 	.byte	0x04, 0x17
        /*003a*/ 	.short	(.L_4365 - .L_4364)
.L_4364:
        /*003c*/ 	.word	0x00000000
        /*0040*/ 	.short	0x0010
        /*0042*/ 	.short	0x005c
        /*0044*/ 	.byte	0x00, 0xf0, 0x11, 0x00


	//----- nvinfo : EIATTR_KPARAM_INFO
	.align		4
.L_4365:
        /*0048*/ 	.byte	0x04, 0x17
        /*004a*/ 	.short	(.L_4367 - .L_4366)
.L_4366:
        /*004c*/ 	.word	0x00000000
        /*0050*/ 	.short	0x000f
        /*0052*/ 	.short	0x0058
        /*0054*/ 	.byte	0x00, 0xf0, 0x11, 0x00


	//----- nvinfo : EIATTR_KPARAM_INFO
	.align		4
.L_4367:
        /*0058*/ 	.byte	0x04, 0x17
        /*005a*/ 	.short	(.L_4369 - .L_4368)
.L_4368:
        /*005c*/ 	.word	0x00000000
        /*0060*/ 	.short	0x000e
        /*0062*/ 	.short	0x0054
        /*0064*/ 	.byte	0x00, 0xf0, 0x11, 0x00


	//----- nvinfo : EIATTR_KPARAM_INFO
	.align		4
.L_4369:
        /*0068*/ 	.byte	0x04, 0x17
        /*006a*/ 	.short	(.L_4371 - .L_4370)
.L_4370:
        /*006c*/ 	.word	0x00000000
        /*0070*/ 	.short	0x000d
        /*0072*/ 	.short	0x0050
        /*0074*/ 	.byte	0x00, 0xf0, 0x11, 0x00


	//----- nvinfo : EIATTR_KPARAM_INFO
	.align		4
.L_4371:
        /*0078*/ 	.byte	0x04, 0x17
        /*007a*/ 	.short	(.L_4373 - .L_4372)
.L_4372:
        /*007c*/ 	.word	0x00000000
        /*0080*/ 	.short	0x000c
        /*0082*/ 	.short	0x004c
        /*0084*/ 	.byte	0x00, 0xf0, 0x11, 0x00


	//----- nvinfo : EIATTR_KPARAM_INFO
	.align		4
.L_4373:
        /*0088*/ 	.byte	0x04, 0x17
        /*008a*/ 	.short	(.L_4375 - .L_4374)
.L_4374:
        /*008c*/ 	.word	0x00000000
        /*0090*/ 	.short	0x000b
        /*0092*/ 	.short	0x0048
        /*0094*/ 	.byte	0x00, 0xf0, 0x11, 0x00


	//----- nvinfo : EIATTR_KPARAM_INFO
	.align		4
.L_4375:
        /*0098*/ 	.byte	0x04, 0x17
        /*009a*/ 	.short	(.L_4377 - .L_4376)
.L_4376:
        /*009c*/ 	.word	0x00000000
        /*00a0*/ 	.short	0x000a
        /*00a2*/ 	.short	0x0040
        /*00a4*/ 	.byte	0x00, 0xf5, 0x21, 0x00


	//----- nvinfo : EIATTR_KPARAM_INFO
	.align		4
.L_4377:
        /*00a8*/ 	.byte	0x04, 0x17
        /*00aa*/ 	.short	(.L_4379 - .L_4378)
.L_4378:
        /*00ac*/ 	.word	0x00000000
        /*00b0*/ 	.short	0x0009
        /*00b2*/ 	.short	0x0038
        /*00b4*/ 	.byte	0x00, 0xf5, 0x21, 0x00


	//----- nvinfo : EIATTR_KPARAM_INFO
	.align		4
.L_4379:
        /*00b8*/ 	.byte	0x04, 0x17
        /*00ba*/ 	.short	(.L_4381 - .L_4380)
.L_4380:
        /*00bc*/ 	.word	0x00000000
        /*00c0*/ 	.short	0x0008
        /*00c2*/ 	.short	0x0034
        /*00c4*/ 	.byte	0x00, 0xf0, 0x11, 0x00


	//----- nvinfo : EIATTR_KPARAM_INFO
	.align		4
.L_4381:
        /*00c8*/ 	.byte	0x04, 0x17
        /*00ca*/ 	.short	(.L_4383 - .L_4382)
.L_4382:
        /*00cc*/ 	.word	0x00000000
        /*00d0*/ 	.short	0x0007
        /*00d2*/ 	.short	0x0030
        /*00d4*/ 	.byte	0x00, 0xf0, 0x11, 0x00


	//----- nvinfo : EIATTR_KPARAM_INFO
	.align		4
.L_4383:
        /*00d8*/ 	.byte	0x04, 0x17
        /*00da*/ 	.short	(.L_4385 - .L_4384)
.L_4384:
        /*00dc*/ 	.word	0x00000000
        /*00e0*/ 	.short	0x0006
        /*00e2*/ 	.short	0x002c
        /*00e4*/ 	.byte	0x00, 0xf0, 0x11, 0x00


	//----- nvinfo : EIATTR_KPARAM_INFO
	.align		4
.L_4385:
        /*00e8*/ 	.byte	0x04, 0x17
        /*00ea*/ 	.short	(.L_4387 - .L_4386)
.L_4386:
        /*00ec*/ 	.word	0x00000000
        /*00f0*/ 	.short	0x0005
        /*00f2*/ 	.short	0x0028
        /*00f4*/ 	.byte	0x00, 0xf0, 0x11, 0x00


	//----- nvinfo : EIATTR_KPARAM_INFO
	.align		4
.L_4387:
        /*00f8*/ 	.byte	0x04, 0x17
        /*00fa*/ 	.short	(.L_4389 - .L_4388)
.L_4388:
        /*00fc*/ 	.word	0x00000000
        /*0100*/ 	.short	0x0004
        /*0102*/ 	.short	0x0020
        /*0104*/ 	.byte	0x00, 0xf5, 0x21, 0x00


	//----- nvinfo : EIATTR_KPARAM_INFO
	.align		4
.L_4389:
        /*0108*/ 	.byte	0x04, 0x17
        /*010a*/ 	.short	(.L_4391 - .L_4390)
.L_4390:
        /*010c*/ 	.word	0x00000000
        /*0110*/ 	.short	0x0003
        /*0112*/ 	.short	0x0018
        /*0114*/ 	.byte	0x00, 0xf5, 0x21, 0x00


	//----- nvinfo : EIATTR_KPARAM_INFO
	.align		4
.L_4391:
        /*0118*/ 	.byte	0x04, 0x17
        /*011a*/ 	.short	(.L_4393 - .L_4392)
.L_4392:
        /*011c*/ 	.word	0x00000000
        /*0120*/ 	.short	0x0002
        /*0122*/ 	.short	0x0010
        /*0124*/ 	.byte	0x00, 0xf5, 0x21, 0x00


	//----- nvinfo : EIATTR_KPARAM_INFO
	.align		4
.L_4393:
        /*0128*/ 	.byte	0x04, 0x17
        /*012a*/ 	.short	(.L_4395 - .L_4394)
.L_4394:
        /*012c*/ 	.word	0x00000000
        /*0130*/ 	.short	0x0001
        /*0132*/ 	.short	0x0008
        /*0134*/ 	.byte	0x00, 0xf5, 0x21, 0x00


	//----- nvinfo : EIATTR_KPARAM_INFO
	.align		4
.L_4395:
        /*0138*/ 	.byte	0x04, 0x17
        /*013a*/ 	.short	(.L_4397 - .L_4396)
.L_4396:
        /*013c*/ 	.word	0x00000000
        /*0140*/ 	.short	0x0000
        /*0142*/ 	.short	0x0000
        /*0144*/ 	.byte	0x00, 0xf5, 0x21, 0x00


	//----- nvinfo : EIATTR_SPARSE_MMA_MASK
	.align		4
.L_4397:
        /*0148*/ 	.byte	0x03, 0x50
        /*014a*/ 	.short	0x0000


	//----- nvinfo : EIATTR_MAXREG_COUNT
	.align		4
        /*014c*/ 	.byte	0x03, 0x1b
        /*014e*/ 	.short	0x00ff


	//----- nvinfo : EIATTR_NUM_BARRIERS
	.align		4
        /*0150*/ 	.byte	0x02, 0x4c
        /*0152*/ 	.byte	0x01
	.zero		1


	//----- nvinfo : EIATTR_MERCURY_ISA_VERSION
	.align		4
        /*0154*/ 	.byte	0x03, 0x5f
        /*0156*/ 	.short	0x0101


	//----- nvinfo : EIATTR_VRC_CTA_INIT_COUNT
	.align		4
        /*0158*/ 	.byte	0x02, 0x4a
	.zero		1
	.zero		1


	//----- nvinfo : EIATTR_EXIT_INSTR_OFFSETS
	.align		4
        /*015c*/ 	.byte	0x04, 0x1c
        /*015e*/ 	.short	(.L_4399 - .L_4398)


	//   ....[0]....
.L_4398:
        /*0160*/ 	.word	0x00000070


	//   ....[1]....
        /*0164*/ 	.word	0x000000c0


	//   ....[2]....
        /*0168*/ 	.word	0x000002f0


	//   ....[3]....
        /*016c*/ 	.word	0x000041e0


	//   ....[4]....
        /*0170*/ 	.word	0x00004270


	//   ....[5]....
        /*0174*/ 	.word	0x000042b0


	//----- nvinfo : EIATTR_CRS_STACK_SIZE
	.align		4
.L_4399:
        /*0178*/ 	.byte	0x04, 0x1e
        /*017a*/ 	.short	(.L_4401 - .L_4400)
.L_4400:
        /*017c*/ 	.word	0x00000000


	//----- nvinfo : EIATTR_CBANK_PARAM_SIZE
	.align		4
.L_4401:
        /*0180*/ 	.byte	0x03, 0x19
        /*0182*/ 	.short	0x0074


	//----- nvinfo : EIATTR_PARAM_CBANK
	.align		4
        /*0184*/ 	.byte	0x04, 0x0a
        /*0186*/ 	.short	(.L_4403 - .L_4402)
	.align		4
.L_4402:
        /*0188*/ 	.word	index@(.nv.constant0._Z23gemm_half_q_half_kernelILi1ELi128ELb1ELb1ELi64EEvPK6__halfPKjS4_S2_PS0_iiiiPKtS7_iiiiiibS2_i)
        /*018c*/ 	.short	0x0380
        /*018e*/ 	.short	0x0074


	//----- nvinfo : EIATTR_SW_WAR
	.align		4
.L_4403:
        /*0190*/ 	.byte	0x04, 0x36
        /*0192*/ 	.short	(.L_4405 - .L_4404)
.L_4404:
        /*0194*/ 	.word	0x00000008
.L_4405:


//--------------------- .nv.info._Z23gemm_half_q_half_kernelILi1ELi190ELb1ELb1ELi32EEvPK6__halfPKjS4_S2_PS0_iiiiPKtS7_iiiiiibS2_i --------------------------
	.section	.nv.info._Z23gemm_half_q_half_kernelILi1ELi190ELb1ELb1ELi32EEvPK6__halfPKjS4_S2_PS0_iiiiPKtS7_iiiiiibS2_i,"",@"SHT_CUDA_INFO"
	.sectionflags	@""
	.align	4


	//----- nvinfo : EIATTR_CUDA_API_VERSION
	.align		4
        /*0000*/ 	.byte	0x04, 0x37
        /*0002*/ 	.short	(.L_4407 - .L_4406)
.L_4406:
        /*0004*/ 	.word	0x00000082


	//----- nvinfo : EIATTR_KPARAM_INFO
	.align		4
.L_4407:
        /*0008*/ 	.byte	0x04, 0x17
        /*000a*/ 	.short	(.L_4409 - .L_4408)
.L_4408:
        /*000c*/ 	.word	0x00000000
        /*0010*/ 	.short	0x0013
        /*0012*/ 	.short	0x0070
        /*0014*/ 	.byte	0x00, 0xf0, 0x11, 0x00


	//----- nvinfo : EIATTR_KPARAM_INFO
	.align		4
.L_4409:
        /*0018*/ 	.byte	0x04, 0x17
        /*001a*/ 	.short	(.L_4411 - .L_4410)
.L_4410:
        /*001c*/ 	.word	0x00000000
        /*0020*/ 	.short	0x0012
        /*0022*/ 	.short	0x0068
        /*0024*/ 	.byte	0x00, 0xf5, 0x21, 0x00


	//----- nvinfo : EIATTR_KPARAM_INFO
	.align		4
.L_4411:
        /*0028*/ 	.byte	0x04, 0x17
        /*002a*/ 	.short	(.L_4413 - .L_4412)
.L_4412:
        /*002c*/ 	.word	0x00000000
        /*0030*/ 	.short	0x0011
        /*0032*/ 	.short	0x0060
        /*0034*/ 	.byte	0x00, 0xf0, 0x05, 0x00


	//----- nvinfo : EIATTR_KPARAM_INFO
	.align		4
.L_4413:
        /*0038*/ 	.byte	0x04, 0x17
        /*003a*/ 	.short	(.L_4415 - .L_4414)
.L_4414:
        /*003c*/ 	.word	0x00000000
        /*0040*/ 	.short	0x0010
        /*0042*/ 	.short	0x005c
        /*0044*/ 	.byte	0x00, 0xf0, 0x11, 0x00


	//----- nvinfo : EIATTR_KPARAM_INFO
	.align		4
.L_4415:
        /*0048*/ 	.byte	0x04, 0x17
        /*004a*/ 	.short	(.L_4417 - .L_4416)
.L_4416:
        /*004c*/ 	.word	0x00000000
        /*0050*/ 	.short	0x000f
        /*0052*/ 	.short	0x0058
        /*0054*/ 	.byte	0x00, 0xf0, 0x11, 0x00


	//----- nvinfo : EIATTR_KPARAM_INFO
	.align		4
.L_4417:
        /*0058*/ 	.byte	0x04, 0x17
        /*005a*/ 	.short	(.L_4419 - .L_4418)
.L_4418:
        /*005c*/ 	.word	0x00000000
        /*0060*/ 	.short	0x000e
        /*0062*/ 	.short	0x0054
        /*0064*/ 	.byte	0x00, 0xf0, 0x11, 0x00


	//----- nvinfo : EIATTR_KPARAM_INFO
	.align		4
.L_4419:
        /*0068*/ 	.byte	0x04, 0x17
        /*006a*/ 	.short	(.L_4421 - .L_4420)
.L_4420:
        /*006c*/ 	.word	0x00000000
        /*0070*/ 	.short	0x000d
        /*0072*/ 	.short	0x0050
        /*0074*/ 	.byte	0x00, 0xf0, 0x11, 0x00


	//----- nvinfo : EIATTR_KPARAM_INFO
	.align		4
.L_4421:
        /*0078*/ 	.byte	0x04, 0x17
        /*007a*/ 	.short	(.L_4423 - .L_4422)
.L_4422:
        /*007c*/ 	.word	0x00000000
        /*0080*/ 	.short	0x000c
        /*0082*/ 	.short	0x004c
        /*0084*/ 	.byte	0x00, 0xf0, 0x11, 0x00


	//----- nvinfo : EIATTR_KPARAM_INFO
	.align		4
.L_4423:
        /*0088*/ 	.byte	0x04, 0x17
        /*008a*/ 	.short	(.L_4425 - .L_4424)
.L_4424:
        /*008c*/ 	.word	0x00000000
        /*0090*/ 	.short	0x000b
        /*0092*/ 	.short	0x0048
        /*0094*/ 	.byte	0x00, 0xf0, 0x11, 0x00


	//----- nvinfo : EIATTR_KPARAM_INFO
	.align		4
.L_4425:
        /*0098*/ 	.byte	0x04, 0x17
        /*009a*/ 	.short	(.L_4427 - .L_4426)
.L_4426:
        /*009c*/ 	.word	0x00000000
        /*00a0*/ 	.short	0x000a
        /*00a2*/ 	.short	0x0040
        /*00a4*/ 	.byte	0x00, 0xf5, 0x21, 0x00


	//----- nvinfo : EIATTR_KPARAM_INFO
	.align		4
.L_4427:
        /*00a8*/ 	.byte	0x04, 0x17
        /*00aa*/ 	.short	(.L_4429 - .L_4428)
.L_4428:
        /*00ac*/ 	.word	0x00000000
        /*00b0*/ 	.short	0x0009
        /*00b2*/ 	.short	0x0038
        /*00b4*/ 	.byte	0x00, 0xf5, 0x21, 0x00


	//----- nvinfo : EIATTR_KPARAM_INFO
	.align		4
.L_4429:
        /*00b8*/ 	.byte	0x04, 0x17
        /*00ba*/ 	.short	(.L_4431 - .L_4430)
.L_4430:
        /*00bc*/ 	.word	0x00000000
        /*00c0*/ 	.short	0x0008
        /*00c2*/ 	.short	0x0034
        /*00c4*/ 	.byte	0x00, 0xf0, 0x11, 0x00


	//----- nvinfo : EIATTR_KPARAM_INFO
	.align		4
.L_4431:
        /*00c8*/ 	.byte	0x04, 0x17
        /*00ca*/ 	.short	(.L_4433 - .L_4432)
.L_4432:
        /*00cc*/ 	.word	0x00000000
        /*00d0*/ 	.short	0x0007
        /*00d2*/ 	.short	0x0030
        /*00d4*/ 	.byte	0x00, 0xf0, 0x11, 0x00


	//----- nvinfo : EIATTR_KPARAM_INFO
	.align		4
.L_4433:
        /*00d8*/ 	.byte	0x04, 0x17
        /*00da*/ 	.short	(.L_4435 - .L_4434)
.L_4434:
        /*00dc*/ 	.word	0x00000000
        /*00e0*/ 	.short	0x0006
        /*00e2*/ 	.short	0x002c
        /*00e4*/ 	.byte	0x00, 0xf0, 0x11, 0x00


	//----- nvinfo : EIATTR_KPARAM_INFO
	.align		4
.L_4435:
        /*00e8*/ 	.byte	0x04, 0x17
        /*00ea*/ 	.short	(.L_4437 - .L_4436)
.L_4436:
        /*00ec*/ 	.word	0x00000000
        /*00f0*/ 	.short	0x0005
        /*00f2*/ 	.short	0x0028
        /*00f4*/ 	.byte	0x00, 0xf0, 0x11, 0x00


	//----- nvinfo : EIATTR_KPARAM_INFO
	.align		4
.L_4437:
        /*00f8*/ 	.byte	0x04, 0x17
        /*00fa*/ 	.short	(.L_4439 - .L_4438)
.L_4438:
        /*00fc*/ 	.word	0x00000000
        /*0100*/ 	.short	0x0004
        /*0102*/ 	.short	0x0020
        /*0104*/ 	.byte	0x00, 0xf5, 0x21, 0x00


	//----- nvinfo : EIATTR_KPARAM_INFO
	.align		4
.L_4439:
        /*0108*/ 	.byte	0x04, 0x17
        /*010a*/ 	.short	(.L_4441 - .L_4440)
.L_4440:
        /*010c*/ 	.word	0x00000000
        /*0110*/ 	.short	0x0003
        /*0112*/ 	.short	0x0018
        /*0114*/ 	.byte	0x00, 0xf5, 0x21, 0x00


	//----- nvinfo : EIATTR_KPARAM_INFO
	.align		4
.L_4441:
        /*0118*/ 	.byte	0x04, 0x17
        /*011a*/ 	.short	(.L_4443 - .L_4442)
.L_4442:
        /*011c*/ 	.word	0x00000000
        /*0120*/ 	.short	0x0002
        /*0122*/ 	.short	0x0010
        /*0124*/ 	.byte	0x00, 0xf5, 0x21, 0x00


	//----- nvinfo : EIATTR_KPARAM_INFO
	.align		4
.L_4443:
        /*0128*/ 	.byte	0x04, 0x17
        /*012a*/ 	.short	(.L_4445 - .L_4444)
.L_4444:
        /*012c*/ 	.word	0x00000000
        /*0130*/ 	.short	0x0001
        /*0132*/ 	.short	0x0008
        /*0134*/ 	.byte	0x00, 0xf5, 0x21, 0x00


	//----- nvinfo : EIATTR_KPARAM_INFO
	.align		4
.L_4445:
        /*0138*/ 	.byte	0x04, 0x17
        /*013a*/ 	.short	(.L_4447 - .L_4446)
.L_4446:
        /*013c*/ 	.word	0x00000000
        /*0140*/ 	.short	0x0000
        /*0142*/ 	.short	0x0000
        /*0144*/ 	.byte	0x00, 0xf5, 0x21, 0x00


	//----- nvinfo : EIATTR_SPARSE_MMA_MASK
	.align		4
.L_4447:
        /*0148*/ 	.byte	0x03, 0x50
        /*014a*/ 	.short	0x0000


	//----- nvinfo : EIATTR_MAXREG_COUNT
	.align		4
        /*014c*/ 	.byte	0x03, 0x1b
        /*014e*/ 	.short	0x00ff


	//----- nvinfo : EIATTR_NUM_BARRIERS
	.align		4
        /*0150*/ 	.byte	0x02, 0x4c
        /*0152*/ 	.byte	0x01
	.zero		1


	//----- nvinfo : EIATTR_MERCURY_ISA_VERSION
	.align		4
        /*0154*/ 	.byte	0x03, 0x5f
        /*0156*/ 	.short	0x0101


	//----- nvinfo : EIATTR_VRC_CTA_INIT_COUNT
	.align		4
        /*0158*/ 	.byte	0x02, 0x4a
	.zero		1
	.zero		1


	//----- nvinfo : EIATTR_EXIT_INSTR_OFFSETS
	.align		4
        /*015c*/ 	.byte	0x04, 0x1c
        /*015e*/ 	.short	(.L_4449 - .L_4448)


	//   ....[0]....
.L_4448:
        /*0160*/ 	.word	0x00000050


	//   ....[1]....
        /*0164*/ 	.word	0x000000a0


	//   ....[2]....
        /*0168*/ 	.word	0x000002c0


	//   ....[3]....
        /*016c*/ 	.word	0x0000ad60


	//   ....[4]....
        /*0170*/ 	.word	0x0000ade0


	//   ....[5]....
        /*0174*/ 	.word	0x0000ae20


	//----- nvinfo : EIATTR_CRS_STACK_SIZE
	.align		4
.L_4449:
        /*0178*/ 	.byte	0x04, 0x1e
        /*017a*/ 	.short	(.L_4451 - .L_4450)
.L_4450:
        /*017c*/ 	.word	0x00000000


	//----- nvinfo : EIATTR_CBANK_PARAM_SIZE
	.align		4
.L_4451:
        /*0180*/ 	.byte	0x03, 0x19
        /*0182*/ 	.short	0x0074


	//----- nvinfo : EIATTR_PARAM_CBANK
	.align		4
        /*0184*/ 	.byte	0x04, 0x0a
        /*0186*/ 	.short	(.L_4453 - .L_4452)
	.align		4
.L_4452:
        /*0188*/ 	.word	index@(.nv.constant0._Z23gemm_half_q_half_kernelILi1ELi190ELb1ELb1ELi32EEvPK6__halfPKjS4_S2_PS0_iiiiPKtS7_iiiiiibS2_i)
        /*018c*/ 	.short	0x0380
        /*018e*/ 	.short	0x0074


	//----- nvinfo : EIATTR_SW_WAR
	.align		4
.L_4453:
        /*0190*/ 	.byte	0x04, 0x36
        /*0192*/ 	.short	(.L_4455 - .L_4454)
.L_4454:
        /*0194*/ 	.word	0x00000008
.L_4455:


//--------------------- .nv.info._Z23gemm_half_q_half_kernelILi1ELi160ELb1ELb1ELi32EEvPK6__halfPKjS4_S2_PS0_iiiiPKtS7_iiiiiibS2_i --------------------------
	.section	.nv.info._Z23gemm_half_q_half_kernelILi1ELi160ELb1ELb1ELi32EEvPK6__halfPKjS4_S2_PS0_iiiiPKtS7_iiiiiibS2_i,"",@"SHT_CUDA_INFO"
	.sectionflags	@""
	.align	4


	//----- nvinfo : EIATTR_CUDA_API_VERSION
	.align		4
        /*0000*/ 	.byte	0x04, 0x37
        /*0002*/ 	.short	(.L_4457 - .L_4456)
.L_4456:
        /*0004*/ 	.word	0x00000082


	//----- nvinfo : EIATTR_KPARAM_INFO
	.align		4
.L_4457:
        /*0008*/ 	.byte	0x04, 0x17
        /*000a*/ 	.short	(.L_4459 - .L_4458)
.L_4458:
        /*000c*/ 	.word	0x00000000
        /*0010*/ 	.short	0x0013
        /*0012*/ 	.short	0x0070
        /*0014*/ 	.byte	0x00, 0xf0, 0x11, 0x00


	//----- nvinfo : EIATTR_KPARAM_INFO
	.align		4
.L_4459:
        /*0018*/ 	.byte	0x04, 0x17
        /*001a*/ 	.short	(.L_4461 - .L_4460)
.L_4460:
        /*001c*/ 	.word	0x00000000
        /*0020*/ 	.short	0x0012
        /*0022*/ 	.short	0x0068
        /*0024*/ 	.byte	0x00, 0xf5, 0x21, 0x00


	//----- nvinfo : EIATTR_KPARAM_INFO
	.align		4
.L_4461:
        /*0028*/ 	.byte	0x04, 0x17
        /*002a*/ 	.short	(.L_4463 - .L_4462)
.L_4462:
        /*002c*/ 	.word	0x00000000
        /*0030*/ 	.short	0x0011
        /*0032*/ 	.short	0x0060
        /*0034*/ 	.byte	0x00, 0xf0, 0x05, 0x00


	//----- nvinfo : EIATTR_KPARAM_INFO
	.align		4
.L_4463:
        /*0038*/ 	.byte	0x04, 0x17
        /*003a*/ 	.short	(.L_4465 - .L_4464)
.L_4464:
        /*003c*/ 	.word	0x00000000
        /*0040*/ 	.short	0x0010
        /*0042*/ 	.short	0x005c
        /*0044*/ 	.byte	0x00, 0xf0, 0x11, 0x00


	//----- nvinfo : EIATTR_KPARAM_INFO
	.align		4
.L_4465:
        /*0048*/ 	.byte	0x04, 0x17
        /*004a*/ 	.short	(.L_4467 - .L_4466)
.L_4466:
        /*004c*/ 	.word	0x00000000
        /*0050*/ 	.short	0x000f
        /*0052*/ 	.short	0x0058
        /*0054*/ 	.byte	0x00, 0xf0, 0x11, 0x00


	//----- nvinfo : EIATTR_KPARAM_INFO
	.align		4
.L_4467:
        /*0058*/ 	.byte	0x04, 0x17
        /*005a*/ 	.short	(.L_4469 - .L_4468)
.L_4468:
        /*005c*/ 	.word	0x00000000
        /*0060*/ 	.short	0x000e
        /*0062*/ 	.short	0x0054
        /*0064*/ 	.byte	0x00, 0xf0, 0x11, 0x00


	//----- nvinfo : EIATTR_KPARAM_INFO
	.align		4
.L_4469:
        /*0068*/ 	.byte	0x04, 0x17
        /*006a*/ 	.short	(.L_4471 - .L_4470)
.L_4470:
        /*006c*/ 	.word	0x00000000
        /*0070*/ 	.short	0x000d
        /*0072*/ 	.short	0x0050
        /*0074*/ 	.byte	0x00, 0xf0, 0x11, 0x00


	//----- nvinfo : EIATTR_KPARAM_INFO
	.align		4
.L_4471:
        /*0078*/ 	.byte	0x04, 0x17
        /*007a*/ 	.short	(.L_4473 - .L_4472)
.L_4472:
        /*007c*/ 	.word	0x00000000
        /*0080*/ 	.short	0x000c
        /*0082*/ 	.short	0x004c
        /*0084*/ 	.byte	0x00, 0xf0, 0x11, 0x00


	//----- nvinfo : EIATTR_KPARAM_INFO
	.align		4
.L_4473:
        /*0088*/ 	.byte	0x04, 0x17
        /*008a*/ 	.short	(.L_4475 - .L_4474)
.L_4474:
        /*008c*/ 	.word	0x00000000
        /*0090*/ 	.short	0x000b
        /*0092*/ 	.short	0x0048
        /*0094*/ 	.byte	0x00, 0xf0, 0x11, 0x00


	//----- nvinfo : EIATTR_KPARAM_INFO
	.align		4
.L_4475:
        /*0098*/ 	.byte	0x04, 0x17
        /*009a*/ 	.short	(.L_4477 - .L_4476)
.L_4476:
        /*009c*/ 	.word	0x00000000
        /*00a0*/ 	.short	0x000a
        /*00a2*/ 	.short	0x0040
        /*00a4*/ 	.byte	0x00, 0xf5, 0x21, 0x00


	//----- nvinfo : EIATTR_KPARAM_INFO
	.align		4
.L_4477:
        /*00a8*/ 	.byte	0x04, 0x17
        /*00aa*/ 	.short	(.L_4479 - .L_4478)
.L_4478:
        /*00ac*/ 	.word	0x00000000
        /*00b0*/ 	.short	0x0009
        /*00b2*/ 	.short	0x0038
        /*00b4*/ 	.byte	0x00, 0xf5, 0x21, 0x00


	//----- nvinfo : EIATTR_KPARAM_INFO
	.align		4
.L_4479:
        /*00b8*/ 	.byte	0x04, 0x17
        /*00ba*/ 	.short	(.L_4481 - .L_4480)
.L_4480:
        /*00bc*/ 	.word	0x00000000
        /*00c0*/ 	.short	0x0008
        /*00c2*/ 	.short	0x0034
        /*00c4*/ 	.byte	0x00, 0xf0, 0x11, 0x00


	//----- nvinfo : EIATTR_KPARAM_INFO
	.align		4
.L_4481:
        /*00c8*/ 	.byte	0x04, 0x17
        /*00ca*/ 	.short	(.L_4483 - .L_4482)
.L_4482:
        /*00cc*/ 	.word	0x00000000
        /*00d0*/ 	.short	0x0007
        /*00d2*/ 	.short	0x0030
        /*00d4*/ 	.byte	0x00, 0xf0, 0x11, 0x00


	//----- nvinfo : EIATTR_KPARAM_INFO
	.align		4
.L_4483:
        /*00d8*/ 	.byte	0x04, 0x17
        /*00da*/ 	.short	(.L_4485 - .L_4484)
.L_4484:
        /*00dc*/ 	.word	0x00000000
        /*00e0*/ 	.short	0x0006
        /*00e2*/ 	.short	0x002c
        /*00e4*/ 	.byte	0x00, 0xf0, 0x11, 0x00


	//----- nvinfo : EIATTR_KPARAM_INFO
	.align		4
.L_4485:
        /*00e8*/ 	.byte	0x04, 0x17
        /*00ea*/ 	.short	(.L_4487 - .L_4486)
.L_4486:
        /*00ec*/ 	.word	0x00000000
        /*00f0*/ 	.short	0x0005
        /*00f2*/ 	.short	0x0028
        /*00f4*/ 	.byte	0x00, 0xf0, 0x11, 0x00


	//----- nvinfo : EIATTR_KPARAM_INFO
	.align		4
.L_4487:
        /*00f8*/ 	.byte	0x04, 0x17
        /*00fa*/ 	.short	(.L_4489 - .L_4488)
.L_4488:
        /*00fc*/ 	.word	0x00000000
        /*0100*/ 	.short	0x0004
        /*0102*/ 	.short	0x0020
        /*0104*/ 	.byte	0x00, 0xf5, 0x21, 0x00


	//----- nvinfo : EIATTR_KPARAM_INFO
	.align		4
.L_4489:
        /*0108*/ 	.byte	0x04, 0x17
        /*010a*/ 	.short	(.L_4491 - .L_4490)
.L_4490:
        /*010c*/ 	.word	0x00000000
        /*0110*/ 	.short	0x0003
        /*0112*/ 	.short	0x0018
        /*0114*/ 	.byte	0x00, 0xf5, 0x21, 0x00


	//----- nvinfo : EIATTR_KPARAM_INFO
	.align		4
.L_4491:
        /*0118*/ 	.byte	0x04, 0x17
        /*011a*/ 	.short	(.L_4493 - .L_4492)
.L_4492:
        /*011c*/ 	.word	0x00000000
        /*0120*/ 	.short	0x0002
        /*0122*/ 	.short	0x0010
        /*0124*/ 	.byte	0x00, 0xf5, 0x21, 0x00


	//----- nvinfo : EIATTR_KPARAM_INFO
	.align		4
.L_4493:
        /*0128*/ 	.byte	0x04, 0x17
        /*012a*/ 	.short	(.L_4495 - .L_4494)
.L_4494:
        /*012c*/ 	.word	0x00000000
        /*0130*/ 	.short	0x0001
        /*0132*/ 	.short	0x0008
        /*0134*/ 	.byte	0x00, 0xf5, 0x21, 0x00


	//----- nvinfo : EIATTR_KPARAM_INFO
	.align		4
.L_4495:
        /*0138*/ 	.byte	0x04, 0x17
        /*013a*/ 	.short	(.L_4497 - .L_4496)
.L_4496:
        /*013c*/ 	.word	0x00000000
        /*0140*/ 	.short	0x0000
        /*0142*/ 	.short	0x0000
        /*0144*/ 	.byte	0x00, 0xf5, 0x21, 0x00


	//----- nvinfo : EIATTR_SPARSE_MMA_MASK
	.align		4
.L_4497:
        /*0148*/ 	.byte	0x03, 0x50
        /*014a*/ 	.short	0x0000


	//----- nvinfo : EIATTR_MAXREG_COUNT
	.align		4
        /*014c*/ 	.byte	0x03, 0x1b
        /*014e*/ 	.short	0x00ff


	//----- nvinfo : EIATTR_NUM_BARRIERS
	.align		4
        /*0150*/ 	.byte	0x02, 0x4c
        /*0152*/ 	.byte	0x01
	.zero		1


	//----- nvinfo : EIATTR_MERCURY_ISA_VERSION
	.align		4
        /*0154*/ 	.byte	0x03, 0x5f
        /*0156*/ 	.short	0x0101


	//----- nvinfo : EIATTR_VRC_CTA_INIT_COUNT
	.align		4
        /*0158*/ 	.byte	0x02, 0x4a
	.zero		1
	.zero		1


	//----- nvinfo : EIATTR_EXIT_INSTR_OFFSETS
	.align		4
        /*015c*/ 	.byte	0x04, 0x1c
        /*015e*/ 	.short	(.L_4499 - .L_4498)


	//   ....[0]....
.L_4498:
        /*0160*/ 	.word	0x00000050


	//   ....[1]....
        /*0164*/ 	.word	0x000000a0


	//   ....[2]....
        /*0168*/ 	.word	0x000002b0


	//   ....[3]....
        /*016c*/ 	.word	0x000054f0


	//   ....[4]....
        /*0170*/ 	.word	0x00005570


	//   ....[5]....
        /*0174*/ 	.word	0x000055b0


	//----- nvinfo : EIATTR_CRS_STACK_SIZE
	.align		4
.L_4499:
        /*0178*/ 	.byte	0x04, 0x1e
        /*017a*/ 	.short	(.L_4501 - .L_4500)
.L_4500:
        /*017c*/ 	.word	0x00000000


	//----- nvinfo : EIATTR_CBANK_PARAM_SIZE
	.align		4
.L_4501:
        /*0180*/ 	.byte	0x03, 0x19
        /*0182*/ 	.short	0x0074


	//----- nvinfo : EIATTR_PARAM_CBANK
	.align		4
        /*0184*/ 	.byte	0x04, 0x0a
        /*0186*/ 	.short	(.L_4503 - .L_4502)
	.align		4
.L_4502:
        /*0188*/ 	.word	index@(.nv.constant0._Z23gemm_half_q_half_kernelILi1ELi160ELb1ELb1ELi32EEvPK6__halfPKjS4_S2_PS0_iiiiPKtS7_iiiiiibS2_i)
        /*018c*/ 	.short	0x0380
        /*018e*/ 	.short	0x0074


	//----- nvinfo : EIATTR_SW_WAR
	.align		4
.L_4503:
        /*0190*/ 	.byte	0x04, 0x36
        /*0192*/ 	.short	(.L_4505 - .L_4504)
.L_4504:
        /*0194*/ 	.word	0x00000008
.L_4505:


//--------------------- .nv.info._Z23gemm_half_q_half_kernelILi1ELi40ELb1ELb1ELi32EEvPK6__halfPKjS4_S2_PS0_iiiiPKtS7_iiiiiibS2_i --------------------------
	.section	.nv.info._Z23gemm_half_q_half_kernelILi1ELi40ELb1ELb1ELi32EEvPK6__halfPKjS4_S2_PS0_iiiiPKtS7_iiiiiibS2_i,"",@"SHT_CUDA_INFO"
	.sectionflags	@""
	.align	4


	//----- nvinfo : EIATTR_CUDA_API_VERSION
	.align		4
        /*0000*/ 	.byte	0x04, 0x37
        /*0002*/ 	.short	(.L_4507 - .L_4506)
.L_4506:
        /*0004*/ 	.word	0x00000082


	//----- nvinfo : EIATTR_KPARAM_INFO
	.align		4
.L_4507:
        /*0008*/ 	.byte	0x04, 0x17
        /*000a*/ 	.short	(.L_4509 - .L_4508)
.L_4508:
        /*000c*/ 	.word	0x00000000
        /*0010*/ 	.short	0x0013
        /*0012*/ 	.short	0x0070
        /*0014*/ 	.byte	0x00, 0xf0, 0x11, 0x00


	//----- nvinfo : EIATTR_KPARAM_INFO
	.align		4
.L_4509:
        /*0018*/ 	.byte	0x04, 0x17
        /*001a*/ 	.short	(.L_4511 - .L_4510)
.L_4510:
        /*001c*/ 	.word	0x00000000
        /*0020*/ 	.short	0x0012
        /*0022*/ 	.short	0x0068
        /*0024*/ 	.byte	0x00, 0xf5, 0x21, 0x00


	//----- nvinfo : EIATTR_KPARAM_INFO
	.align		4
.L_4511:
        /*0028*/ 	.byte	0x04, 0x17
        /*002a*/ 	.short	(.L_4513 - .L_4512)
.L_4512:
        /*002c*/ 	.word	0x00000000
        /*0030*/ 	.short	0x0011
        /*0032*/ 	.short	0x0060
        /*0034*/ 	.byte	0x00, 0xf0, 0x05, 0x00


	//----- nvinfo : EIATTR_KPARAM_INFO
	.align		4
.L_4513:
        /*0038*/ 	.byte	0x04, 0x17
        /*003a*/ 	.short	(.L_4515 - .L_4514)
.L_4514:
        /*003c*/ 	.word	0x00000000
        /*0040*/ 	.short	0x0010
        /*0042*/ 	.short	0x005c
        /*0044*/ 	.byte	0x00, 0xf0, 0x11, 0x00


	//----- nvinfo : EIATTR_KPARAM_INFO
	.align		4
.L_4515:
        /*0048*/ 	.byte	0x04, 0x17
        /*004a*/ 	.short	(.L_4517 - .L_4516)
.L_4516:
        /*004c*/ 	.word	0x00000000
        /*0050*/ 	.short	0x000f
        /*0052*/ 	.short	0x0058
        /*0054*/ 	.byte	0x00, 0xf0, 0x11, 0x00


	//----- nvinfo : EIATTR_KPARAM_INFO
	.align		4
.L_4517:
        /*0058*/ 	.byte	0x04, 0x17
        /*005a*/ 	.short	(.L_4519 - .L_4518)
.L_4518:
        /*005c*/ 	.word	0x00000000
        /*0060*/ 	.short	0x000e
        /*0062*/ 	.short	0x0054
        /*0064*/ 	.byte	0x00, 0xf0, 0x11, 0x00


	//----- nvinfo : EIATTR_KPARAM_INFO
	.align		4
.L_4519:
        /*0068*/ 	.byte	0x04, 0x17
        /*006a*/ 	.short	(.L_4521 - .L_4520)
.L_4520:
        /*006c*/ 	.word	0x00000000
        /*0070*/ 	.short	0x000d
        /*0072*/ 	.short	0x0050
        /*0074*/ 	.byte	0x00, 0xf0, 0x11, 0x00


	//----- nvinfo : EIATTR_KPARAM_INFO
	.align		4
.L_4521:
        /*0078*/ 	.byte	0x04, 0x17
        /*007a*/ 	.short	(.L_4523 - .L_4522)
.L_4522:
        /*007c*/ 	.word	0x00000000
        /*0080*/ 	.short	0x000c
        /*0082*/ 	.short	0x004c
        /*0084*/ 	.byte	0x00, 0xf0, 0x11, 0x00


	//----- nvinfo : EIATTR_KPARAM_INFO
	.align		4
.L_4523:
        /*0088*/ 	.byte	0x04, 0x17
        /*008a*/ 	.short	(.L_4525 - .L_4524)
.L_4524:
        /*008c*/ 	.word	0x00000000
        /*0090*/ 	.short	0x000b
        /*0092*/ 	.short	0x0048
        /*0094*/ 	.byte	0x00, 0xf0, 0x11, 0x00


	//----- nvinfo : EIATTR_KPARAM_INFO
	.align		4
.L_4525:
        /*0098*/ 	.byte	0x04, 0x17
        /*009a*/ 	.short	(.L_4527 - .L_4526)
.L_4526:
        /*009c*/ 	.word	0x00000000
        /*00a0*/ 	.short	0x000a
        /*00a2*/ 	.short	0x0040
        /*00a4*/ 	.byte	0x00, 0xf5, 0x21, 0x00


	//----- nvinfo : EIATTR_KPARAM_INFO
	.align		4
.L_4527:
        /*00a8*/ 	.byte	0x04, 0x17
        /*00aa*/ 	.short	(.L_4529 - .L_4528)
.L_4528:
        /*00ac*/ 	.word	0x00000000
        /*00b0*/ 	.short	0x0009
        /*00b2*/ 	.short	0x0038
        /*00b4*/ 	.byte	0x00, 0xf5, 0x21, 0x00


	//----- nvinfo : EIATTR_KPARAM_INFO
	.align		4
.L_4529:
        /*00b8*/ 	.byte	0x04, 0x17
        /*00ba*/ 	.short	(.L_4531 - .L_4530)
.L_4530:
        /*00bc*/ 	.word	0x00000000
        /*00c0*/ 	.short	0x0008
        /*00c2*/ 	.short	0x0034
        /*00c4*/ 	.byte	0x00, 0xf0, 0x11, 0x00


	//----- nvinfo : EIATTR_KPARAM_INFO
	.align		4
.L_4531:
        /*00c8*/ 	.byte	0x04, 0x17
        /*00ca*/ 	.short	(.L_4533 - .L_4532)
.L_4532:
        /*00cc*/ 	.word	0x00000000
        /*00d0*/ 	.short	0x0007
        /*00d2*/ 	.short	0x0030
        /*00d4*/ 	.byte	0x00, 0xf0, 0x11, 0x00


	//----- nvinfo : EIATTR_KPARAM_INFO
	.align		4
.L_4533:
        /*00d8*/ 	.byte	0x04, 0x17
        /*00da*/ 	.short	(.L_4535 - .L_4534)
.L_4534:
        /*00dc*/ 	.word	0x00000000
        /*00e0*/ 	.short	0x0006
        /*00e2*/ 	.short	0x002c
        /*00e4*/ 	.byte	0x00, 0xf0, 0x11, 0x00


	//----- nvinfo : EIATTR_KPARAM_INFO
	.align		4
.L_4535:
        /*00e8*/ 	.byte	0x04, 0x17
        /*00ea*/ 	.short	(.L_4537 - .L_4536)
.L_4536:
        /*00ec*/ 	.word	0x00000000
        /*00f0*/ 	.short	0x0005
        /*00f2*/ 	.short	0x0028
        /*00f4*/ 	.byte	0x00, 0xf0, 0x11, 0x00


	//----- nvinfo : EIATTR_KPARAM_INFO
	.align		4
.L_4537:
        /*00f8*/ 	.byte	0x04, 0x17
        /*00fa*/ 	.short	(.L_4539 - .L_4538)
.L_4538:
        /*00fc*/ 	.word	0x00000000
        /*0100*/ 	.short	0x0004
        /*0102*/ 	.short	0x0020
        /*0104*/ 	.byte	0x00, 0xf5, 0x21, 0x00


	//----- nvinfo : EIATTR_KPARAM_INFO
	.align		4
.L_4539:
        /*0108*/ 	.byte	0x04, 0x17
        /*010a*/ 	.short	(.L_4541 - .L_4540)
.L_4540:
        /*010c*/ 	.word	0x00000000
        /*0110*/ 	.short	0x0003
        /*0112*/ 	.short	0x0018
        /*0114*/ 	.byte	0x00, 0xf5, 0x21, 0x00


	//----- nvinfo : EIATTR_KPARAM_INFO
	.align		4
.L_4541:
        /*0118*/ 	.byte	0x04, 0x17
        /*011a*/ 	.short	(.L_4543 - .L_4542)
.L_4542:
        /*011c*/ 	.word	0x00000000
        /*0120*/ 	.short	0x0002
        /*0122*/ 	.short	0x0010
        /*0124*/ 	.byte	0x00, 0xf5, 0x21, 0x00


	//----- nvinfo : EIATTR_KPARAM_INFO
	.align		4
.L_4543:
        /*0128*/ 	.byte	0x04, 0x17
        /*012a*/ 	.short	(.L_4545 - .L_4544)
.L_4544:
        /*012c*/ 	.word	0x00000000
        /*0130*/ 	.short	0x0001
        /*0132*/ 	.short	0x0008
        /*0134*/ 	.byte	0x00, 0xf5, 0x21, 0x00


	//----- nvinfo : EIATTR_KPARAM_INFO
	.align		4
.L_4545:
        /*0138*/ 	.byte	0x04, 0x17
        /*013a*/ 	.short	(.L_4547 - .L_4546)
.L_4546:
        /*013c*/ 	.word	0x00000000
        /*0140*/ 	.short	0x0000
        /*0142*/ 	.short	0x0000
        /*0144*/ 	.byte	0x00, 0xf5, 0x21, 0x00


	//----- nvinfo : EIATTR_SPARSE_MMA_MASK
	.align		4
.L_4547:
        /*0148*/ 	.byte	0x03, 0x50
        /*014a*/ 	.short	0x0000


	//----- nvinfo : EIATTR_MAXREG_COUNT
	.align		4
        /*014c*/ 	.byte	0x03, 0x1b
        /*014e*/ 	.short	0x00ff


	//----- nvinfo : EIATTR_NUM_BARRIERS
	.align		4
        /*0150*/ 	.byte	0x02, 0x4c
        /*0152*/ 	.byte	0x01
	.zero		1


	//----- nvinfo : EIATTR_MERCURY_ISA_VERSION
	.align		4
        /*0154*/ 	.byte	0x03, 0x5f
        /*0156*/ 	.short	0x0101


	//----- nvinfo : EIATTR_VRC_CTA_INIT_COUNT
	.align		4
        /*0158*/ 	.byte	0x02, 0x4a
	.zero		1
	.zero		1


	//----- nvinfo : EIATTR_EXIT_INSTR_OFFSETS
	.align		4
        /*015c*/ 	.byte	0x04, 0x1c
        /*015e*/ 	.short	(.L_4549 - .L_4548)


	//   ....[0]....
.L_4548:
        /*0160*/ 	.word	0x00000050


	//   ....[1]....
        /*0164*/ 	.word	0x000000a0


	//   ....[2]....
        /*0168*/ 	.word	0x000002b0


	//   ....[3]....
        /*016c*/ 	.word	0x000047b0


	//   ....[4]....
        /*0170*/ 	.word	0x00004830


	//   ....[5]....
        /*0174*/ 	.word	0x00004870


	//----- nvinfo : EIATTR_CRS_STACK_SIZE
	.align		4
.L_4549:
        /*0178*/ 	.byte	0x04, 0x1e
        /*017a*/ 	.short	(.L_4551 - .L_4550)
.L_4550:
        /*017c*/ 	.word	0x00000000


	//----- nvinfo : EIATTR_CBANK_PARAM_SIZE
	.align		4
.L_4551:
        /*0180*/ 	.byte	0x03, 0x19
        /*0182*/ 	.short	0x0074


	//----- nvinfo : EIATTR_PARAM_CBANK
	.align		4
        /*0184*/ 	.byte	0x04, 0x0a
        /*0186*/ 	.short	(.L_4553 - .L_4552)
	.align		4
.L_4552:
        /*0188*/ 	.word	index@(.nv.constant0._Z23gemm_half_q_half_kernelILi1ELi40ELb1ELb1ELi32EEvPK6__halfPKjS4_S2_PS0_iiiiPKtS7_iiiiiibS2_i)
        /*018c*/ 	.short	0x0380
        /*018e*/ 	.short	0x0074


	//----- nvinfo : EIATTR_SW_WAR
	.align		4
.L_4553:
        /*0190*/ 	.byte	0x04, 0x36
        /*0192*/ 	.short	(.L_4555 - .L_4554)
.L_4554:
        /*0194*/ 	.word	0x00000008
.L_4555:


//--------------------- .nv.info._Z23gemm_half_q_half_kernelILi1ELi10ELb1ELb1ELi32EEvPK6__halfPKjS4_S2_PS0_iiiiPKtS7_iiiiiibS2_i --------------------------
	.section	.nv.info._Z23gemm_half_q_half_kernelILi1ELi10ELb1ELb1ELi32EEvPK6__halfPKjS4_S2_PS0_iiiiPKtS7_iiiiiibS2_i,"",@"SHT_CUDA_INFO"
	.sectionflags	@""
	.align	4


	//----- nvinfo : EIATTR_CUDA_API_VERSION
	.align		4
        /*0000*/ 	.byte	0x04, 0x37
        /*0002*/ 	.short	(.L_4557 - .L_4556)
.L_4556:
        /*0004*/ 	.word	0x00000082


	//----- nvinfo : EIATTR_KPARAM_INFO
	.align		4
.L_4557:
        /*0008*/ 	.byte	0x04, 0x17
        /*000a*/ 	.short	(.L_4559 - .L_4558)
.L_4558:
        /*000c*/ 	.word	0x00000000
        /*0010*/ 	.short	0x0013
        /*0012*/ 	.short	0x0070
        /*0014*/ 	.byte	0x00, 0xf0, 0x11, 0x00


	//----- nvinfo : EIATTR_KPARAM_INFO
	.align		4
.L_4559:
        /*0018*/ 	.byte	0x04, 0x17
        /*001a*/ 	.short	(.L_4561 - .L_4560)
.L_4560:
        /*001c*/ 	.word	0x00000000
        /*0020*/ 	.short	0x0012
        /*0022*/ 	.short	0x0068
        /*0024*/ 	.byte	0x00, 0xf5, 0x21, 0x00


	//----- nvinfo : EIATTR_KPARAM_INFO
	.align		4
.L_4561:
        /*0028*/ 	.byte	0x04, 0x17
        /*002a*/ 	.short	(.L_4563 - .L_4562)
.L_4562:
        /*002c*/ 	.word	0x00000000
        /*0030*/ 	.short	0x0011
        /*0032*/ 	.short	0x0060
        /*0034*/ 	.byte	0x00, 0xf0, 0x05, 0x00


	//----- nvinfo : EIATTR_KPARAM_INFO
	.align		4
.L_4563:
        /*0038*/ 	.byte	0x04, 0x17
        /*003a*/ 	.short	(.L_4565 - .L_4564)
.L_4564:
        /*003c*/ 	.word	0x00000000
        /*0040*/ 	.short	0x0010
        /*0042*/ 	.short	0x005c
        /*0044*/ 	.byte	0x00, 0xf0, 0x11, 0x00


	//----- nvinfo : EIATTR_KPARAM_INFO
	.align		4
.L_4565:
        /*0048*/ 	.byte	0x04, 0x17
        /*004a*/ 	.short	(.L_4567 - .L_4566)
.L_4566:
        /*004c*/ 	.word	0x00000000
        /*0050*/ 	.short	0x000f
        /*0052*/ 	.short	0x0058
        /*0054*/ 	.byte	0x00, 0xf0, 0x11, 0x00


	//----- nvinfo : EIATTR_KPARAM_INFO
	.align		4
.L_4567:
        /*0058*/ 	.byte	0x04, 0x17
        /*005a*/ 	.short	(.L_4569 - .L_4568)
.L_4568:
        /*005c*/ 	.word	0x00000000
        /*0060*/ 	.short	0x000e
        /*0062*/ 	.short	0x0054
        /*0064*/ 	.byte	0x00, 0xf0, 0x11, 0x00


	//----- nvinfo : EIATTR_KPARAM_INFO
	.align		4
.L_4569:
        /*0068*/ 	.byte	0x04, 0x17
        /*006a*/ 	.short	(.L_4571 - .L_4570)
.L_4570:
        /*006c*/ 	.word	0x00000000
        /*0070*/ 	.short	0x000d
        /*0072*/ 	.short	0x0050
        /*0074*/ 	.byte	0x00, 0xf0, 0x11, 0x00


	//----- nvinfo : EIATTR_KPARAM_INFO
	.align		4
.L_4571:
        /*0078*/ 	.byte	0x04, 0x17
        /*007a*/ 	.short	(.L_4573 - .L_4572)
.L_4572:
        /*007c*/ 	.word	0x00000000
        /*0080*/ 	.short	0x000c
        /*0082*/ 	.short	0x004c
        /*0084*/ 	.byte	0x00, 0xf0, 0x11, 0x00


	//----- nvinfo : EIATTR_KPARAM_INFO
	.align		4
.L_4573:
        /*0088*/ 	.byte	0x04, 0x17
        /*008a*/ 	.short	(.L_4575 - .L_4574)
.L_4574:
        /*008c*/ 	.word	0x00000000
        /*0090*/ 	.short	0x000b
        /*0092*/ 	.short	0x0048
        /*0094*/ 	.byte	0x00, 0xf0, 0x11, 0x00


	//----- nvinfo : EIATTR_KPARAM_INFO
	.align		4
.L_4575:
        /*0098*/ 	.byte	0x04, 0x17
        /*009a*/ 	.short	(.L_4577 - .L_4576)
.L_4576:
        /*009c*/ 	.word	0x00000000
        /*00a0*/ 	.short	0x000a
        /*00a2*/ 	.short	0x0040
        /*00a4*/ 	.byte	0x00, 0xf5, 0x21, 0x00


	//----- nvinfo : EIATTR_KPARAM_INFO
	.align		4
.L_4577:
        /*00a8*/ 	.byte	0x04, 0x17
        /*00aa*/ 	.short	(.L_4579 - .L_4578)
.L_4578:
        /*00ac*/ 	.word	0x00000000
        /*00b0*/ 	.short	0x0009
        /*00b2*/ 	.short	0x0038
        /*00b4*/ 	.byte	0x00, 0xf5, 0x21, 0x00


	//----- nvinfo : EIATTR_KPARAM_INFO
	.align		4
.L_4579:
        /*00b8*/ 	.byte	0x04, 0x17
        /*00ba*/ 	.short	(.L_4581 - .L_4580)
.L_4580:
        /*00bc*/ 	.word	0x00000000
        /*00c0*/ 	.short	0x0008
        /*00c2*/ 	.short	0x0034
        /*00c4*/ 	.byte	0x00, 0xf0, 0x11, 0x00


	//----- nvinfo : EIATTR_KPARAM_INFO
	.align		4
.L_4581:
        /*00c8*/ 	.byte	0x04, 0x17
        /*00ca*/ 	.short	(.L_4583 - .L_4582)
.L_4582:
        /*00cc*/ 	.word	0x00000000
        /*00d0*/ 	.short	0x0007
        /*00d2*/ 	.short	0x0030
        /*00d4*/ 	.byte	0x00, 0xf0, 0x11, 0x00


	//----- nvinfo : EIATTR_KPARAM_INFO
	.align		4
.L_4583:
        /*00d8*/ 	.byte	0x04, 0x17
        /*00da*/ 	.short	(.L_4585 - .L_4584)
.L_4584:
        /*00dc*/ 	.word	0x00000000
        /*00e0*/ 	.short	0x0006
        /*00e2*/ 	.short	0x002c
        /*00e4*/ 	.byte	0x00, 0xf0, 0x11, 0x00


	//----- nvinfo : EIATTR_KPARAM_INFO
	.align		4
.L_4585:
        /*00e8*/ 	.byte	0x04, 0x17
        /*00ea*/ 	.short	(.L_4587 - .L_4586)
.L_4586:
        /*00ec*/ 	.word	0x00000000
        /*00f0*/ 	.short	0x0005
        /*00f2*/ 	.short	0x0028
        /*00f4*/ 	.byte	0x00, 0xf0, 0x11, 0x00


	//----- nvinfo : EIATTR_KPARAM_INFO
	.align		4
.L_4587:
        /*00f8*/ 	.byte	0x04, 0x17
        /*00fa*/ 	.short	(.L_4589 - .L_4588)
.L_4588:
        /*00fc*/ 	.word	0x00000000
        /*0100*/ 	.short	0x0004
        /*0102*/ 	.short	0x0020
        /*0104*/ 	.byte	0x00, 0xf5, 0x21, 0x00


	//----- nvinfo : EIATTR_KPARAM_INFO
	.align		4
.L_4589:
        /*0108*/ 	.byte	0x04, 0x17
        /*010a*/ 	.short	(.L_4591 - .L_4590)
.L_4590:
        /*010c*/ 	.word	0x00000000
        /*0110*/ 	.short	0x0003
        /*0112*/ 	.short	0x0018
        /*0114*/ 	.byte	0x00, 0xf5, 0x21, 0x00


	//----- nvinfo : EIATTR_KPARAM_INFO
	.align		4
.L_4591:
        /*0118*/ 	.byte	0x04, 0x17
        /*011a*/ 	.short	(.L_4593 - .L_4592)
.L_4592:
        /*011c*/ 	.word	0x00000000
        /*0120*/ 	.short	0x0002
        /*0122*/ 	.short	0x0010
        /*0124*/ 	.byte	0x00, 0xf5, 0x21, 0x00


	//----- nvinfo : EIATTR_KPARAM_INFO
	.align		4
.L_4593:
        /*0128*/ 	.byte	0x04, 0x17
        /*012a*/ 	.short	(.L_4595 - .L_4594)
.L_4594:
        /*012c*/ 	.word	0x00000000
        /*0130*/ 	.short	0x0001
        /*0132*/ 	.short	0x0008
        /*0134*/ 	.byte	0x00, 0xf5, 0x21, 0x00


	//----- nvinfo : EIATTR_KPARAM_INFO
	.align		4
.L_4595:
        /*0138*/ 	.byte	0x04, 0x17
        /*013a*/ 	.short	(.L_4597 - .L_4596)
.L_4596:
        /*013c*/ 	.word	0x00000000
        /*0140*/ 	.short	0x0000
        /*0142*/ 	.short	0x0000
        /*0144*/ 	.byte	0x00, 0xf5, 0x21, 0x00


	//----- nvinfo : EIATTR_SPARSE_MMA_MASK
	.align		4
.L_4597:
        /*0148*/ 	.byte	0x03, 0x50
        /*014a*/ 	.short	0x0000


	//----- nvinfo : EIATTR_MAXREG_COUNT
	.align		4
        /*014c*/ 	.byte	0x03, 0x1b
        /*014e*/ 	.short	0x00ff


	//----- nvinfo : EIATTR_NUM_BARRIERS
	.align		4
        /*0150*/ 	.byte	0x02, 0x4c
        /*0152*/ 	.byte	0x01
	.zero		1


	//----- nvinfo : EIATTR_MERCURY_ISA_VERSION
	.align		4
        /*0154*/ 	.byte	0x03, 0x5f
        /*0156*/ 	.short	0x0101


	//----- nvinfo : EIATTR_VRC_CTA_INIT_COUNT
	.align		4
        /*0158*/ 	.byte	0x02, 0x4a
	.zero		1
	.zero		1


	//----- nvinfo : EIATTR_EXIT_INSTR_OFFSETS
	.align		4
        /*015c*/ 	.byte	0x04, 0x1c
        /*015e*/ 	.short	(.L_4599 - .L_4598)


	//   ....[0]....
.L_4598:
        /*0160*/ 	.word	0x00000050


	//   ....[1]....
        /*0164*/ 	.word	0x000000a0


	//   ....[2]....
        /*0168*/ 	.word	0x000002b0


	//   ....[3]....
        /*016c*/ 	.word	0x00003a80


	//   ....[4]....
        /*0170*/ 	.word	0x00003b00


	//   ....[5]....
        /*0174*/ 	.word	0x00003b40


	//----- nvinfo : EIATTR_CRS_STACK_SIZE
	.align		4
.L_4599:
        /*0178*/ 	.byte	0x04, 0x1e
        /*017a*/ 	.short	(.L_4601 - .L_4600)
.L_4600:
        /*017c*/ 	.word	0x00000000


	//----- nvinfo : EIATTR_CBANK_PARAM_SIZE
	.align		4
.L_4601:
        /*0180*/ 	.byte	0x03, 0x19
        /*0182*/ 	.short	0x0074


	//----- nvinfo : EIATTR_PARAM_CBANK
	.align		4
        /*0184*/ 	.byte	0x04, 0x0a
        /*0186*/ 	.short	(.L_4603 - .L_4602)
	.align		4
.L_4602:
        /*0188*/ 	.word	index@(.nv.constant0._Z23gemm_half_q_half_kernelILi1ELi10ELb1ELb1ELi32EEvPK6__halfPKjS4_S2_PS0_iiiiPKtS7_iiiiiibS2_i)
        /*018c*/ 	.short	0x0380
        /*018e*/ 	.short	0x0074


	//----- nvinfo : EIATTR_SW_WAR
	.align		4
.L_4603:
        /*0190*/ 	.byte	0x04, 0x36
        /*0192*/ 	.short	(.L_4605 - .L_4604)
.L_4604:
        /*0194*/ 	.word	0x00000008
.L_4605:


//--------------------- .nv.info._Z23gemm_half_q_half_kernelILi1ELi172ELb1ELb1ELi32EEvPK6__halfPKjS4_S2_PS0_iiiiPKtS7_iiiiiibS2_i --------------------------
	.section	.nv.info._Z23gemm_half_q_half_kernelILi1ELi172ELb1ELb1ELi32EEvPK6__halfPKjS4_S2_PS0_iiiiPKtS7_iiiiiibS2_i,"",@"SHT_CUDA_INFO"
	.sectionflags	@""
	.align	4


	//----- nvinfo : EIATTR_CUDA_API_VERSION
	.align		4
        /*0000*/ 	.byte	0x04, 0x37
        /*0002*/ 	.short	(.L_4607 - .L_4606)
.L_4606:
        /*0004*/ 	.word	0x00000082


	//----- nvinfo : EIATTR_KPARAM_INFO
	.align		4
.L_4607:
        /*0008*/ 	.byte	0x04, 0x17
        /*000a*/ 	.short	(.L_4609 - .L_4608)
.L_4608:
        /*000c*/ 	.word	0x00000000
        /*0010*/ 	.short	0x0013
        /*0012*/ 	.short	0x0070
        /*0014*/ 	.byte	0x00, 0xf0, 0x11, 0x00


	//----- nvinfo : EIATTR_KPARAM_INFO
	.align		4
.L_4609:
        /*0018*/ 	.byte	0x04, 0x17
        /*001a*/ 	.short	(.L_4611 - .L_4610)
.L_4610:
        /*001c*/ 	.word	0x00000000
        /*0020*/ 	.short	0x0012
        /*0022*/ 	.short	0x0068
        /*0024*/ 	.byte	0x00, 0xf5, 0x21, 0x00


	//----- nvinfo : EIATTR_KPARAM_INFO
	.align		4
.L_4611:
        /*0028*/ 	.byte	0x04, 0x17
        /*002a*/ 	.short	(.L_4613 - .L_4612)
.L_4612:
        /*002c*/ 	.word	0x00000000
        /*0030*/ 	.short	0x0011
        /*0032*/ 	.short	0x0060
        /*0034*/ 	.byte	0x00, 0xf0, 0x05, 0x00


	//----- nvinfo : EIATTR_KPARAM_INFO
	.align		4
.L_4613:
        /*0038*/ 	.byte	0x04, 0x17
        /*003a*/ 	.short	(.L_4615 - .L_4614)
.L_4614:
        /*003c*/ 	.word	0x00000000
        /*0040*/ 	.short	0x0010
        /*0042*/ 	.short	0x005c
        /*0044*/ 	.byte	0x00, 0xf0, 0x11, 0x00


	//----- nvinfo : EIATTR_KPARAM_INFO
	.align		4
.L_4615:
        /*0048*/ 	.byte	0x04, 0x17
        /*004a*/ 	.short	(.L_4617 - .L_4616)
.L_4616:
        /*004c*/ 	.word	0x00000000
        /*0050*/ 	.short	0x000f
        /*0052*/ 	.short	0x0058
        /*0054*/ 	.byte	0x00, 0xf0, 0x11, 0x00


	//----- nvinfo : EIATTR_KPARAM_INFO
	.align		4
.L_4617:
        /*0058*/ 	.byte	0x04, 0x17
        /*005a*/ 	.short	(.L_4619 - .L_4618)
.L_4618:
        /*005c*/ 	.word	0x00000000
        /*0060*/ 	.short	0x000e
        /*0062*/ 	.short	0x0054
        /*0064*/ 	.byte	0x00, 0xf0, 0x11, 0x00


	//----- nvinfo : EIATTR_KPARAM_INFO
	.align		4
.L_4619:
        /*0068*/ 	.byte	0x04, 0x17
        /*006a*/ 	.short	(.L_4621 - .L_4620)
.L_4620:
        /*006c*/ 	.word	0x00000000
        /*0070*/ 	.short	0x000d
        /*0072*/ 	.short	0x0050
        /*0074*/ 	.byte	0x00, 0xf0, 0x11, 0x00


	//----- nvinfo : EIATTR_KPARAM_INFO
	.align		4
.L_4621:
        /*0078*/ 	.byte	0x04, 0x17
        /*007a*/ 	.short	(.L_4623 - .L_4622)
.L_4622:
        /*007c*/ 	.word	0x00000000
        /*0080*/ 	.short	0x000c
        /*0082*/ 	.short	0x004c
        /*0084*/ 	.byte	0x00, 0xf0, 0x11, 0x00


	//----- nvinfo : EIATTR_KPARAM_INFO
	.align		4
.L_4623:
        /*0088*/ 	.byte	0x04, 0x17
        /*008a*/ 	.short	(.L_4625 - .L_4624)
.L_4624:
        /*008c*/ 	.word	0x00000000
        /*0090*/ 	.short	0x000b
        /*0092*/ 	.short	0x0048
        /*0094*/ 	.byte	0x00, 0xf0, 0x11, 0x00


	//----- nvinfo : EIATTR_KPARAM_INFO
	.align		4
.L_4625:
        /*0098*/ 	.byte	0x04, 0x17
        /*009a*/ 	.short	(.L_4627 - .L_4626)
.L_4626:
        /*009c*/ 	.word	0x00000000
        /*00a0*/ 	.short	0x000a
        /*00a2*/ 	.short	0x0040
        /*00a4*/ 	.byte	0x00, 0xf5, 0x21, 0x00


	//----- nvinfo : EIATTR_KPARAM_INFO
	.align		4
.L_4627:
        /*00a8*/ 	.byte	0x04, 0x17
        /*00aa*/ 	.short	(.L_4629 - .L_4628)
.L_4628:
        /*00ac*/ 	.word	0x00000000
        /*00b0*/ 	.short	0x0009
        /*00b2*/ 	.short	0x0038
        /*00b4*/ 	.byte	0x00, 0xf5, 0x21, 0x00


	//----- nvinfo : EIATTR_KPARAM_INFO
	.align		4
.L_4629:
        /*00b8*/ 	.byte	0x04, 0x17
        /*00ba*/ 	.short	(.L_4631 - .L_4630)
.L_4630:
        /*00bc*/ 	.word	0x00000000
        /*00c0*/ 	.short	0x0008
        /*00c2*/ 	.short	0x0034
        /*00c4*/ 	.byte	0x00, 0xf0, 0x11, 0x00


	//----- nvinfo : EIATTR_KPARAM_INFO
	.align		4
.L_4631:
        /*00c8*/ 	.byte	0x04, 0x17
        /*00ca*/ 	.short	(.L_4633 - .L_4632)
.L_4632:
        /*00cc*/ 	.word	0x00000000
        /*00d0*/ 	.short	0x0007
        /*00d2*/ 	.short	0x0030
        /*00d4*/ 	.byte	0x00, 0xf0, 0x11, 0x00


	//----- nvinfo : EIATTR_KPARAM_INFO
	.align		4
.L_4633:
        /*00d8*/ 	.byte	0x04, 0x17
        /*00da*/ 	.short	(.L_4635 - .L_4634)
.L_4634:
        /*00dc*/ 	.word	0x00000000
        /*00e0*/ 	.short	0x0006
        /*00e2*/ 	.short	0x002c
        /*00e4*/ 	.byte	0x00, 0xf0, 0x11, 0x00


	//----- nvinfo : EIATTR_KPARAM_INFO
	.align		4
.L_4635:
        /*00e8*/ 	.byte	0x04, 0x17
        /*00ea*/ 	.short	(.L_4637 - .L_4636)
.L_4636:
        /*00ec*/ 	.word	0x00000000
        /*00f0*/ 	.short	0x0005
        /*00f2*/ 	.short	0x0028
        /*00f4*/ 	.byte	0x00, 0xf0, 0x11, 0x00


	//----- nvinfo : EIATTR_KPARAM_INFO
	.align		4
.L_4637:
        /*00f8*/ 	.byte	0x04, 0x17
        /*00fa*/ 	.short	(.L_4639 - .L_4638)
.L_4638:
        /*00fc*/ 	.word	0x00000000
        /*0100*/ 	.short	0x0004
        /*0102*/ 	.short	0x0020
        /*0104*/ 	.byte	0x00, 0xf5, 0x21, 0x00


	//----- nvinfo : EIATTR_KPARAM_INFO
	.align		4
.L_4639:
        /*0108*/ 	.byte	0x04, 0x17
        /*010a*/ 	.short	(.L_4641 - .L_4640)
.L_4640:
        /*010c*/ 	.word	0x00000000
        /*0110*/ 	.short	0x0003
        /*0112*/ 	.short	0x0018
        /*0114*/ 	.byte	0x00, 0xf5, 0x21, 0x00


	//----- nvinfo : EIATTR_KPARAM_INFO
	.align		4
.L_4641:
        /*0118*/ 	.byte	0x04, 0x17
        /*011a*/ 	.short	(.L_4643 - .L_4642)
.L_4642:
        /*011c*/ 	.word	0x00000000
        /*0120*/ 	.short	0x0002
        /*0122*/ 	.short	0x0010
        /*0124*/ 	.byte	0x00, 0xf5, 0x21, 0x00


	//----- nvinfo : EIATTR_KPARAM_INFO
	.align		4
.L_4643:
        /*0128*/ 	.byte	0x04, 0x17
        /*012a*/ 	.short	(.L_4645 - .L_4644)
.L_4644:
        /*012c*/ 	.word	0x00000000
        /*0130*/ 	.short	0x0001
        /*0132*/ 	.short	0x0008
        /*0134*/ 	.byte	0x00, 0xf5, 0x21, 0x00


	//----- nvinfo : EIATTR_KPARAM_INFO
	.align		4
.L_4645:
        /*0138*/ 	.byte	0x04, 0x17
        /*013a*/ 	.short	(.L_4647 - .L_4646)
.L_4646:
        /*013c*/ 	.word	0x00000000
        /*0140*/ 	.short	0x0000
        /*0142*/ 	.short	0x0000
        /*0144*/ 	.byte	0x00, 0xf5, 0x21, 0x00


	//----- nvinfo : EIATTR_SPARSE_MMA_MASK
	.align		4
.L_4647:
        /*0148*/ 	.byte	0x03, 0x50
        /*014a*/ 	.short	0x0000


	//----- nvinfo : EIATTR_MAXREG_COUNT
	.align		4
        /*014c*/ 	.byte	0x03, 0x1b
        /*014e*/ 	.short	0x00ff


	//----- nvinfo : EIATTR_NUM_BARRIERS
	.align		4
        /*0150*/ 	.byte	0x02, 0x4c
        /*0152*/ 	.byte	0x01
	.zero		1


	//----- nvinfo : EIATTR_MERCURY_ISA_VERSION
	.align		4
        /*0154*/ 	.byte	0x03, 0x5f
        /*0156*/ 	.short	0x0101


	//----- nvinfo : EIATTR_VRC_CTA_INIT_COUNT
	.align		4
        /*0158*/ 	.byte	0x02, 0x4a
	.zero		1
	.zero		1


	//----- nvinfo : EIATTR_EXIT_INSTR_OFFSETS
	.align		4
        /*015c*/ 	.byte	0x04, 0x1c
        /*015e*/ 	.short	(.L_4649 - .L_4648)


	//   ....[0]....
.L_4648:
        /*0160*/ 	.word	0x00000050


	//   ....[1]....
        /*0164*/ 	.word	0x000000a0


	//   ....[2]....
        /*0168*/ 	.word	0x000002c0


	//   ....[3]....
        /*016c*/ 	.word	0x00008d40


	//   ....[4]....
        /*0170*/ 	.word	0x00008dc0


	//   ....[5]....
        /*0174*/ 	.word	0x00008e00


	//----- nvinfo : EIATTR_CRS_STACK_SIZE
	.align		4
.L_4649:
        /*0178*/ 	.byte	0x04, 0x1e
        /*017a*/ 	.short	(.L_4651 - .L_4650)
.L_4650:
        /*017c*/ 	.word	0x00000000


	//----- nvinfo : EIATTR_CBANK_PARAM_SIZE
	.align		4
.L_4651:
        /*0180*/ 	.byte	0x03, 0x19
        /*0182*/ 	.short	0x0074


	//----- nvinfo : EIATTR_PARAM_CBANK
	.align		4
        /*0184*/ 	.byte	0x04, 0x0a
        /*0186*/ 	.short	(.L_4653 - .L_4652)
	.align		4
.L_4652:
        /*0188*/ 	.word	index@(.nv.constant0._Z23gemm_half_q_half_kernelILi1ELi172ELb1ELb1ELi32EEvPK6__halfPKjS4_S2_PS0_iiiiPKtS7_iiiiiibS2_i)
        /*018c*/ 	.short	0x0380
        /*018e*/ 	.short	0x0074


	//----- nvinfo : EIATTR_SW_WAR
	.align		4
.L_4653:
        /*0190*/ 	.byte	0x04, 0x36
        /*0192*/ 	.short	(.L_4655 - .L_4654)
.L_4654:
        /*0194*/ 	.word	0x00000008
.L_4655:


//--------------------- .nv.info._Z23gemm_half_q_half_kernelILi1ELi176ELb1ELb1ELi32EEvPK6__halfPKjS4_S2_PS0_iiiiPKtS7_iiiiiibS2_i --------------------------
	.section	.nv.info._Z23gemm_half_q_half_kernelILi1ELi176ELb1ELb1ELi32EEvPK6__halfPKjS4_S2_PS0_iiiiPKtS7_iiiiiibS2_i,"",@"SHT_CUDA_INFO"
	.sectionflags	@""
	.align	4


	//----- nvinfo : EIATTR_CUDA_API_VERSION
	.align		4
        /*0000*/ 	.byte	0x04, 0x37
        /*0002*/ 	.short	(.L_4657 - .L_4656)
.L_4656:
        /*0004*/ 	.word	0x00000082


	//----- nvinfo : EIATTR_KPARAM_INFO
	.align		4
.L_4657:
        /*0008*/ 	.byte	0x04, 0x17
        /*000a*/ 	.short	(.L_4659 - .L_4658)
.L_4658:
        /*000c*/ 	.word	0x00000000
        /*0010*/ 	.short	0x0013
        /*0012*/ 	.short	0x0070
        /*0014*/ 	.byte	0x00, 0xf0, 0x11, 0x00


	//----- nvinfo : EIATTR_KPARAM_INFO
	.align		4
.L_4659:
        /*0018*/ 	.byte	0x04, 0x17
        /*001a*/ 	.short	(.L_4661 - .L_4660)
.L_4660:
        /*001c*/ 	.word	0x00000000
        /*0020*/ 	.short	0x0012
        /*0022*/ 	.short	0x0068
        /*0024*/ 	.byte	0x00, 0xf5, 0x21, 0x00


	//----- nvinfo : EIATTR_KPARAM_INFO
	.align		4
.L_4661:
        /*0028*/ 	.byte	0x04, 0x17
        /*002a*/ 	.short	(.L_4663 - .L_4662)
.L_4662:
        /*002c*/ 	.word	0x00000000
        /*0030*/ 	.short	0x0011
        /*0032*/ 	.short	0x0060
        /*0034*/ 	.byte	0x00, 0xf0, 0x05, 0x00


	//----- nvinfo : EIATTR_KPARAM_INFO
	.align		4
.L_4663:
        /*0038*/ 	.byte	0x04, 0x17
        /*003a*/ 	.short	(.L_4665 - .L_4664)
.L_4664:
        /*003c*/ 	.word	0x00000000
        /*0040*/ 	.short	0x0010
        /*0042*/ 	.short	0x005c
        /*0044*/ 	.byte	0x00, 0xf0, 0x11, 0x00


	//----- nvinfo : EIATTR_KPARAM_INFO
	.align		4
.L_4665:
        /*0048*/ 	.byte	0x04, 0x17
        /*004a*/ 	.short	(.L_4667 - .L_4666)
.L_4666:
        /*004c*/ 	.word	0x00000000
        /*0050*/ 	.short	0x000f
        /*0052*/ 	.short	0x0058
        /*0054*/ 	.byte	0x00, 0xf0, 0x11, 0x00


	//----- nvinfo : EIATTR_KPARAM_INFO
	.align		4
.L_4667:
        /*0058*/ 	.byte	0x04, 0x17
        /*005a*/ 	.short	(.L_4669 - .L_4668)
.L_4668:
        /*005c*/ 	.word	0x00000000
        /*0060*/ 	.short	0x000e
        /*0062*/ 	.short	0x0054
        /*0064*/ 	.byte	0x00, 0xf0, 0x11, 0x00


	//----- nvinfo : EIATTR_KPARAM_INFO
	.align		4
.L_4669:
        /*0068*/ 	.byte	0x04, 0x17
        /*006a*/ 	.short	(.L_4671 - .L_4670)
.L_4670:
        /*006c*/ 	.word	0x00000000
        /*0070*/ 	.short	0x000d
        /*0072*/ 	.short	0x0050
        /*0074*/ 	.byte	0x00, 0xf0, 0x11, 0x00


	//----- nvinfo : EIATTR_KPARAM_INFO
	.align		4
.L_4671:
        /*0078*/ 	.byte	0x04, 0x17
        /*007a*/ 	.short	(.L_4673 - .L_4672)
.L_4672:
        /*007c*/ 	.word	0x00000000
        /*0080*/ 	.short	0x000c
        /*0082*/ 	.short	0x004c
        /*0084*/ 	.byte	0x00, 0xf0, 0x11, 0x00


	//----- nvinfo : EIATTR_KPARAM_INFO
	.align		4
.L_4673:
        /*0088*/ 	.byte	0x04, 0x17
        /*008a*/ 	.short	(.L_4675 - .L_4674)
.L_4674:
        /*008c*/ 	.word	0x00000000
        /*0090*/ 	.short	0x000b
        /*0092*/ 	.short	0x0048
        /*0094*/ 	.byte	0x00, 0xf0, 0x11, 0x00


	//----- nvinfo : EIATTR_KPARAM_INFO
	.align		4
.L_4675:
        /*0098*/ 	.byte	0x04, 0x17
        /*009a*/ 	.short	(.L_4677 - .L_4676)
.L_4676:
        /*009c*/ 	.word	0x00000000
        /*00a0*/ 	.short	0x000a
        /*00a2*/ 	.short	0x0040
        /*00a4*/ 	.byte	0x00, 0xf5, 0x21, 0x00


	//----- nvinfo : EIATTR_KPARAM_INFO
	.align		4
.L_4677:
        /*00a8*/ 	.byte	0x04, 0x17
        /*00aa*/ 	.short	(.L_4679 - .L_4678)
.L_4678:
        /*00ac*/ 	.word	0x00000000
        /*00b0*/ 	.short	0x0009
        /*00b2*/ 	.short	0x0038
        /*00b4*/ 	.byte	0x00, 0xf5, 0x21, 0x00


	//----- nvinfo : EIATTR_KPARAM_INFO
	.align		4
.L_4679:
        /*00b8*/ 	.byte	0x04, 0x17
        /*00ba*/ 	.short	(.L_4681 - .L_4680)
.L_4680:
        /*00bc*/ 	.word	0x00000000
        /*00c0*/ 	.short	0x0008
        /*00c2*/ 	.short	0x0034
        /*00c4*/ 	.byte	0x00, 0xf0, 0x11, 0x00


	//----- nvinfo : EIATTR_KPARAM_INFO
	.align		4
.L_4681:
        /*00c8*/ 	.byte	0x04, 0x17
        /*00ca*/ 	.short	(.L_4683 - .L_4682)
.L_4682:
        /*00cc*/ 	.word	0x00000000
        /*00d0*/ 	.short	0x0007
        /*00d2*/ 	.short	0x0030
        /*00d4*/ 	.byte	0x00, 0xf0, 0x11, 0x00


	//----- nvinfo : EIATTR_KPARAM_INFO
	.align		4
.L_4683:
        /*00d8*/ 	.byte	0x04, 0x17
        /*00da*/ 	.short	(.L_4685 - .L_4684)
.L_4684:
        /*00dc*/ 	.word	0x00000000
        /*00e0*/ 	.short	0x0006
        /*00e2*/ 	.short	0x002c
        /*00e4*/ 	.byte	0x00, 0xf0, 0x11, 0x00


	//----- nvinfo : EIATTR_KPARAM_INFO
	.align		4
.L_4685:
        /*00e8*/ 	.byte	0x04, 0x17
        /*00ea*/ 	.short	(.L_4687 - .L_4686)
.L_4686:
        /*00ec*/ 	.word	0x00000000
        /*00f0*/ 	.short	0x0005
        /*00f2*/ 	.short	0x0028
        /*00f4*/ 	.byte	0x00, 0xf0, 0x11, 0x00


	//----- nvinfo : EIATTR_KPARAM_INFO
	.align		4
.L_4687:
        /*00f8*/ 	.byte	0x04, 0x17
        /*00fa*/ 	.short	(.L_4689 - .L_4688)
.L_4688:
        /*00fc*/ 	.word	0x00000000
        /*0100*/ 	.short	0x0004
        /*0102*/ 	.short	0x0020
        /*0104*/ 	.byte	0x00, 0xf5, 0x21, 0x00


	//----- nvinfo : EIATTR_KPARAM_INFO
	.align		4
.L_4689:
        /*0108*/ 	.byte	0x04, 0x17
        /*010a*/ 	.short	(.L_4691 - .L_4690)
.L_4690:
        /*010c*/ 	.word	0x00000000
        /*0110*/ 	.short	0x0003
        /*0112*/ 	.short	0x0018
        /*0114*/ 	.byte	0x00, 0xf5, 0x21, 0x00


	//----- nvinfo : EIATTR_KPARAM_INFO
	.align		4
.L_4691:
        /*0118*/ 	.byte	0x04, 0x17
        /*011a*/ 	.short	(.L_4693 - .L_4692)
.L_4692:
        /*011c*/ 	.word	0x00000000
        /*0120*/ 	.short	0x0002
        /*0122*/ 	.short	0x0010
        /*0124*/ 	.byte	0x00, 0xf5, 0x21, 0x00


	//----- nvinfo : EIATTR_KPARAM_INFO
	.align		4
.L_4693:
        /*0128*/ 	.byte	0x04, 0x17
        /*012a*/ 	.short	(.L_4695 - .L_4694)
.L_4694:
        /*012c*/ 	.word	0x00000000
        /*0130*/ 	.short	0x0001
        /*0132*/ 	.short	0x0008
        /*0134*/ 	.byte	0x00, 0xf5, 0x21, 0x00


	//----- nvinfo : EIATTR_KPARAM_INFO
	.align		4
.L_4695:
        /*0138*/ 	.byte	0x04, 0x17
        /*013a*/ 	.short	(.L_4697 - .L_4696)
.L_4696:
        /*013c*/ 	.word	0x00000000
        /*0140*/ 	.short	0x0000
        /*0142*/ 	.short	0x0000
        /*0144*/ 	.byte	0x00, 0xf5, 0x21, 0x00


	//----- nvinfo : EIATTR_SPARSE_MMA_MASK
	.align		4
.L_4697:
        /*0148*/ 	.byte	0x03, 0x50
        /*014a*/ 	.short	0x0000


	//----- nvinfo : EIATTR_MAXREG_COUNT
	.align		4
        /*014c*/ 	.byte	0x03, 0x1b
        /*014e*/ 	.short	0x00ff


	//----- nvinfo : EIATTR_NUM_BARRIERS
	.align		4
        /*0150*/ 	.byte	0x02, 0x4c
        /*0152*/ 	.byte	0x01
	.zero		1


	//----- nvinfo : EIATTR_MERCURY_ISA_VERSION
	.align		4
        /*0154*/ 	.byte	0x03, 0x5f
        /*0156*/ 	.short	0x0101


	//----- nvinfo : EIATTR_VRC_CTA_INIT_COUNT
	.align		4
        /*0158*/ 	.byte	0x02, 0x4a
	.zero		1
	.zero		1


	//----- nvinfo : EIATTR_EXIT_INSTR_OFFSETS
	.align		4
        /*015c*/ 	.byte	0x04, 0x1c
        /*015e*/ 	.short	(.L_4699 - .L_4698)


	//   ....[0]....
.L_4698:
        /*0160*/ 	.word	0x00000050


	//   ....[1]....
        /*0164*/ 	.word	0x000000a0


	//   ....[2]....
        /*0168*/ 	.word	0x000002c0


	//   ....[3]....
        /*016c*/ 	.word	0x00006ac0


	//   ....[4]....
        /*0170*/ 	.word	0x00006b40


	//   ....[5]....
        /*0174*/ 	.word	0x00006b80


	//----- nvinfo : EIATTR_CRS_STACK_SIZE
	.align		4
.L_4699:
        /*0178*/ 	.byte	0x04, 0x1e
        /*017a*/ 	.short	(.L_4701 - .L_4700)
.L_4700:
        /*017c*/ 	.word	0x00000000


	//----- nvinfo : EIATTR_CBANK_PARAM_SIZE
	.align		4
.L_4701:
        /*0180*/ 	.byte	0x03, 0x19
        /*0182*/ 	.short	0x0074


	//----- nvinfo : EIATTR_PARAM_CBANK
	.align		4
        /*0184*/ 	.byte	0x04, 0x0a
        /*0186*/ 	.short	(.L_4703 - .L_4702)
	.align		4
.L_4702:
        /*0188*/ 	.word	index@(.nv.constant0._Z23gemm_half_q_half_kernelILi1ELi176ELb1ELb1ELi32EEvPK6__halfPKjS4_S2_PS0_iiiiPKtS7_iiiiiibS2_i)
        /*018c*/ 	.short	0x0380
        /*018e*/ 	.short	0x0074


	//----- nvinfo : EIATTR_SW_WAR
	.align		4
.L_4703:
        /*0190*/ 	.byte	0x04, 0x36
        /*0192*/ 	.short	(.L_4705 - .L_4704)
.L_4704:
        /*0194*/ 	.word	0x00000008
.L_4705:


//--------------------- .nv.info._Z23gemm_half_q_half_kernelILi1ELi152ELb1ELb1ELi32EEvPK6__halfPKjS4_S2_PS0_iiiiPKtS7_iiiiiibS2_i --------------------------
	.section	.nv.info._Z23gemm_half_q_half_kernelILi1ELi152ELb1ELb1ELi32EEvPK6__halfPKjS4_S2_PS0_iiiiPKtS7_iiiiiibS2_i,"",@"SHT_CUDA_INFO"
	.sectionflags	@""
	.align	4


	//----- nvinfo : EIATTR_CUDA_API_VERSION
	.align		4
        /*0000*/ 	.byte	0x04, 0x37
        /*0002*/ 	.short	(.L_4707 - .L_4706)
.L_4706:
        /*0004*/ 	.word	0x00000082


	//----- nvinfo : EIATTR_KPARAM_INFO
	.align		4
.L_4707:
        /*0008*/ 	.byte	0x04, 0x17
        /*000a*/ 	.short	(.L_4709 - .L_4708)
.L_4708:
        /*000c*/ 	.word	0x00000000
        /*0010*/ 	.short	0x0013
        /*0012*/ 	.short	0x0070
        /*0014*/ 	.byte	0x00, 0xf0, 0x11, 0x00


	//----- nvinfo : EIATTR_KPARAM_INFO
	.align		4
.L_4709:
        /*0018*/ 	.byte	0x04, 0x17
        /*001a*/ 	.short	(.L_4711 - .L_4710)
.L_4710:
        /*001c*/ 	.word	0x00000000
        /*0020*/ 	.short	0x0012
        /*0022*/ 	.short	0x0068
        /*0024*/ 	.byte	0x00, 0xf5, 0x21, 0x00


	//----- nvinfo : EIATTR_KPARAM_INFO
	.align		4
.L_4711:
        /*0028*/ 	.byte	0x04, 0x17
        /*002a*/ 	.short	(.L_4713 - .L_4712)
.L_4712:
        /*002c*/ 	.word	0x00000000
        /*0030*/ 	.short	0x0011
        /*0032*/ 	.short	0x0060
        /*0034*/ 	.byte	0x00, 0xf0, 0x05, 0x00


	//----- nvinfo : EIATTR_KPARAM_INFO
	.align		4
.L_4713:
        /*0038*/ 	.byte	0x04, 0x17
        /*003a*/ 	.short	(.L_4715 - .L_4714)
.L_4714:
        /*003c*/ 	.word	0x00000000
        /*0040*/ 	.short	0x0010
        /*0042*/ 	.short	0x005c
        /*0044*/ 	.byte	0x00, 0xf0, 0x11, 0x00


	//----- nvinfo : EIATTR_KPARAM_INFO
	.align		4
.L_4715:
        /*0048*/ 	.byte	0x04, 0x17
        /*004a*/ 	.short	(.L_4717 - .L_4716)
.L_4716:
        /*004c*/ 	.word	0x00000000
        /*0050*/ 	.short	0x000f
        /*0052*/ 	.short	0x0058
        /*0054*/ 	.byte	0x00, 0xf0, 0x11, 0x00


	//----- nvinfo : EIATTR_KPARAM_INFO
	.align		4
.L_4717:
        /*0058*/ 	.byte	0x04, 0x17
        /*005a*/ 	.short	(.L_4719 - .L_4718)
.L_4718:
        /*005c*/ 	.word	0x00000000
        /*0060*/ 	.short	0x000e
        /*0062*/ 	.short	0x0054
        /*0064*/ 	.byte	0x00, 0xf0, 0x11, 0x00


	//----- nvinfo : EIATTR_KPARAM_INFO
	.align		4
.L_4719:
        /*0068*/ 	.byte	0x04, 0x17
        /*006a*/ 	.short	(.L_4721 - .L_4720)
.L_4720:
        /*006c*/ 	.word	0x00000000
        /*0070*/ 	.short	0x000d
        /*0072*/ 	.short	0x0050
        /*0074*/ 	.byte	0x00, 0xf0, 0x11, 0x00


	//----- nvinfo : EIATTR_KPARAM_INFO
	.align		4
.L_4721:
        /*0078*/ 	.byte	0x04, 0x17
        /*007a*/ 	.short	(.L_4723 - .L_4722)
.L_4722:
        /*007c*/ 	.word	0x00000000
        /*0080*/ 	.short	0x000c
        /*0082*/ 	.short	0x004c
        /*0084*/ 	.byte	0x00, 0xf0, 0x11, 0x00


	//----- nvinfo : EIATTR_KPARAM_INFO
	.align		4
.L_4723:
        /*0088*/ 	.byte	0x04, 0x17
        /*008a*/ 	.short	(.L_4725 - .L_4724)
.L_4724:
        /*008c*/ 	.word	0x00000000
        /*0090*/ 	.short	0x000b
        /*0092*/ 	.short	0x0048
        /*0094*/ 	.byte	0x00, 0xf0, 0x11, 0x00


	//----- nvinfo : EIATTR_KPARAM_INFO
	.align		4
.L_4725:
        /*0098*/ 	.byte	0x04, 0x17
        /*009a*/ 	.short	(.L_4727 - .L_4726)
.L_4726:
        /*009c*/ 	.word	0x00000000
        /*00a0*/ 	.short	0x000a
        /*00a2*/ 	.short	0x0040
        /*00a4*/ 	.byte	0x00, 0xf5, 0x21, 0x00


	//----- nvinfo : EIATTR_KPARAM_INFO
	.align		4
.L_4727:
        /*00a8*/ 	.byte	0x04, 0x17
        /*00aa*/ 	.short	(.L_4729 - .L_4728)
.L_4728:
        /*00ac*/ 	.word	0x00000000
        /*00b0*/ 	.short	0x0009
        /*00b2*/ 	.short	0x0038
        /*00b4*/ 	.byte	0x00, 0xf5, 0x21, 0x00


	//----- nvinfo : EIATTR_KPARAM_INFO
	.align		4
.L_4729:
        /*00b8*/ 	.byte	0x04, 0x17
        /*00ba*/ 	.short	(.L_4731 - .L_4730)
.L_4730:
        /*00bc*/ 	.word	0x00000000
        /*00c0*/ 	.short	0x0008
        /*00c2*/ 	.short	0x0034
        /*00c4*/ 	.byte	0x00, 0xf0, 0x11, 0x00


	//----- nvinfo : EIATTR_KPARAM_INFO
	.align		4
.L_4731:
        /*00c8*/ 	.byte	0x04, 0x17
        /*00ca*/ 	.short	(.L_4733 - .L_4732)
.L_4732:
        /*00cc*/ 	.word	0x00000000
        /*00d0*/ 	.short	0x0007
        /*00d2*/ 	.short	0x0030
        /*00d4*/ 	.byte	0x00, 0xf0, 0x11, 0x00


	//----- nvinfo : EIATTR_KPARAM_INFO
	.align		4
.L_4733:
        /*00d8*/ 	.byte	0x04, 0x17
        /*00da*/ 	.short	(.L_4735 - .L_4734)
.L_4734:
        /*00dc*/ 	.word	0x00000000
        /*00e0*/ 	.short	0x0006
        /*00e2*/ 	.short	0x002c
        /*00e4*/ 	.byte	0x00, 0xf0, 0x11, 0x00


	//----- nvinfo : EIATTR_KPARAM_INFO
	.align		4
.L_4735:
        /*00e8*/ 	.byte	0x04, 0x17
        /*00ea*/ 	.short	(.L_4737 - .L_4736)
.L_4736:
        /*00ec*/ 	.word	0x00000000
        /*00f0*/ 	.short	0x0005
        /*00f2*/ 	.short	0x0028
        /*00f4*/ 	.byte	0x00, 0xf0, 0x11, 0x00


	//----- nvinfo : EIATTR_KPARAM_INFO
	.align		4
.L_4737:
        /*00f8*/ 	.byte	0x04, 0x17
        /*00fa*/ 	.short	(.L_4739 - .L_4738)
.L_4738:
        /*00fc*/ 	.word	0x00000000
        /*0100*/ 	.short	0x0004
        /*0102*/ 	.short	0x0020
        /*0104*/ 	.byte	0x00, 0xf5, 0x21, 0x00


	//----- nvinfo : EIATTR_KPARAM_INFO
	.align		4
.L_4739:
        /*0108*/ 	.byte	0x04, 0x17
        /*010a*/ 	.short	(.L_4741 - .L_4740)
.L_4740:
        /*010c*/ 	.word	0x00000000
        /*0110*/ 	.short	0x0003
        /*0112*/ 	.short	0x0018
        /*0114*/ 	.byte	0x00, 0xf5, 0x21, 0x00


	//----- nvinfo : EIATTR_KPARAM_INFO
	.align		4
.L_4741:
        /*0118*/ 	.byte	0x04, 0x17
        /*011a*/ 	.short	(.L_4743 - .L_4742)
.L_4742:
        /*011c*/ 	.word	0x00000000
        /*0120*/ 	.short	0x0002
        /*0122*/ 	.short	0x0010
        /*0124*/ 	.byte	0x00, 0xf5, 0x21, 0x00


	//----- nvinfo : EIATTR_KPARAM_INFO
	.align		4
.L_4743:
        /*0128*/ 	.byte	0x04, 0x17
        /*012a*/ 	.short	(.L_4745 - .L_4744)
.L_4744:
        /*012c*/ 	.word	0x00000000
        /*0130*/ 	.short	0x0001
        /*0132*/ 	.short	0x0008
        /*0134*/ 	.byte	0x00, 0xf5, 0x21, 0x00


	//----- nvinfo : EIATTR_KPARAM_INFO
	.align		4
.L_4745:
        /*0138*/ 	.byte	0x04, 0x17
        /*013a*/ 	.short	(.L_4747 - .L_4746)
.L_4746:
        /*013c*/ 	.word	0x00000000
        /*0140*/ 	.short	0x0000
        /*0142*/ 	.short	0x0000
        /*0144*/ 	.byte	0x00, 0xf5, 0x21, 0x00


	//----- nvinfo : EIATTR_SPARSE_MMA_MASK
	.align		4
.L_4747:
        /*0148*/ 	.byte	0x03, 0x50
        /*014a*/ 	.short	0x0000


	//----- nvinfo : EIATTR_MAXREG_COUNT
	.align		4
        /*014c*/ 	.byte	0x03, 0x1b
        /*014e*/ 	.short	0x00ff


	//----- nvinfo : EIATTR_NUM_BARRIERS
	.align		4
        /*0150*/ 	.byte	0x02, 0x4c
        /*0152*/ 	.byte	0x01
	.zero		1


	//----- nvinfo : EIATTR_MERCURY_ISA_VERSION
	.align		4
        /*0154*/ 	.byte	0x03, 0x5f
        /*0156*/ 	.short	0x0101


	//----- nvinfo : EIATTR_VRC_CTA_INIT_COUNT
	.align		4
        /*0158*/ 	.byte	0x02, 0x4a
	.zero		1
	.zero		1


	//----- nvinfo : EIATTR_EXIT_INSTR_OFFSETS
	.align		4
        /*015c*/ 	.byte	0x04, 0x1c
        /*015e*/ 	.short	(.L_4749 - .L_4748)


	//   ....[0]....
.L_4748:
        /*0160*/ 	.word	0x00000050


	//   ....[1]....
        /*0164*/ 	.word	0x000000a0


	//   ....[2]....
        /*0168*/ 	.word	0x000002c0


	//   ....[3]....
        /*016c*/ 	.word	0x00007780


	//   ....[4]....
        /*0170*/ 	.word	0x00007800


	//   ....[5]....
        /*0174*/ 	.word	0x00007840


	//----- nvinfo : EIATTR_CRS_STACK_SIZE
	.align		4
.L_4749:
        /*0178*/ 	.byte	0x04, 0x1e
        /*017a*/ 	.short	(.L_4751 - .L_4750)
.L_4750:
        /*017c*/ 	.word	0x00000000


	//----- nvinfo : EIATTR_CBANK_PARAM_SIZE
	.align		4
.L_4751:
        /*0180*/ 	.byte	0x03, 0x19
        /*0182*/ 	.short	0x0074


	//----- nvinfo : EIATTR_PARAM_CBANK
	.align		4
        /*0184*/ 	.byte	0x04, 0x0a
        /*0186*/ 	.short	(.L_4753 - .L_4752)
	.align		4
.L_4752:
        /*0188*/ 	.word	index@(.nv.constant0._Z23gemm_half_q_half_kernelILi1ELi152ELb1ELb1ELi32EEvPK6__halfPKjS4_S2_PS0_iiiiPKtS7_iiiiiibS2_i)
        /*018c*/ 	.short	0x0380
        /*018e*/ 	.short	0x0074


	//----- nvinfo : EIATTR_SW_WAR
	.align		4
.L_4753:
        /*0190*/ 	.byte	0x04, 0x36
        /*0192*/ 	.short	(.L_4755 - .L_4754)
.L_4754:
        /*0194*/ 	.word	0x00000008
.L_4755:


//--------------------- .nv.info._Z23gemm_half_q_half_kernelILi1ELi140ELb1ELb1ELi32EEvPK6__halfPKjS4_S2_PS0_iiiiPKtS7_iiiiiibS2_i --------------------------
	.section	.nv.info._Z23gemm_half_q_half_kernelILi1ELi140ELb1ELb1ELi32EEvPK6__halfPKjS4_S2_PS0_iiiiPKtS7_iiiiiibS2_i,"",@"SHT_CUDA_INFO"
	.sectionflags	@""
	.align	4


	//----- nvinfo : EIATTR_CUDA_API_VERSION
	.align		4
        /*0000*/ 	.byte	0x04, 0x37
        /*0002*/ 	.short	(.L_4757 - .L_4756)
.L_4756:
        /*0004*/ 	.word	0x00000082


	//----- nvinfo : EIATTR_KPARAM_INFO
	.align		4
.L_4757:
        /*0008*/ 	.byte	0x04, 0x17
        /*000a*/ 	.short	(.L_4759 - .L_4758)
.L_4758:
        /*000c*/ 	.word	0x00000000
        /*0010*/ 	.short	0x0013
        /*0012*/ 	.short	0x0070
        /*0014*/ 	.byte	0x00, 0xf0, 0x11, 0x00


	//----- nvinfo : EIATTR_KPARAM_INFO
	.align		4
.L_4759:
        /*0018*/ 	.byte	0x04, 0x17
        /*001a*/ 	.short	(.L_4761 - .L_4760)
.L_4760:
        /*001c*/ 	.word	0x00000000
        /*0020*/ 	.short	0x0012
        /*0022*/ 	.short	0x0068
        /*0024*/ 	.byte	0x00, 0xf5, 0x21, 0x00


	//----- nvinfo : EIATTR_KPARAM_INFO
	.align		4
.L_4761:
        /*0028*/ 	.byte	0x04, 0x17
        /*002a*/ 	.short	(.L_4763 - .L_4762)
.L_4762:
        /*002c*/ 	.word	0x00000000
        /*0030*/ 	.short	0x0011
        /*0032*/ 	.short	0x0060
        /*0034*/ 	.byte	0x00, 0xf0, 0x05, 0x00


	//----- nvinfo : EIATTR_KPARAM_INFO
	.align		4
.L_4763:
        /*0038*/ 	.byte	0x04, 0x17
        /*003a*/ 	.short	(.L_4765 - .L_4764)
.L_4764:
        /*003c*/ 	.word	0x00000000
        /*0040*/ 	.short	0x0010
        /*0042*/ 	.short	0x005c
        /*0044*/ 	.byte	0x00, 0xf0, 0x11, 0x00


	//----- nvinfo : EIATTR_KPARAM_INFO
	.align		4
.L_4765:
        /*0048*/ 	.byte	0x04, 0x17
        /*004a*/ 	.short	(.L_4767 - .L_4766)
.L_4766:
        /*004c*/ 	.word	0x00000000
        /*0050*/ 	.short	0x000f
        /*0052*/ 	.short	0x0058
        /*0054*/ 	.byte	0x00, 0xf0, 0x11, 0x00


	//----- nvinfo : EIATTR_KPARAM_INFO
	.align		4
.L_4767:
        /*0058*/ 	.byte	0x04, 0x17
        /*005a*/ 	.short	(.L_4769 - .L_4768)
.L_4768:
        /*005c*/ 	.word	0x00000000
        /*0060*/ 	.short	0x000e
        /*0062*/ 	.short	0x0054
        /*0064*/ 	.byte	0x00, 0xf0, 0x11, 0x00


	//----- nvinfo : EIATTR_KPARAM_INFO
	.align		4
.L_4769:
        /*0068*/ 	.byte	0x04, 0x17
        /*006a*/ 	.short	(.L_4771 - .L_4770)
.L_4770:
        /*006c*/ 	.word	0x00000000
        /*0070*/ 	.short	0x000d
        /*0072*/ 	.short	0x0050
        /*0074*/ 	.byte	0x00, 0xf0, 0x11, 0x00


	//----- nvinfo : EIATTR_KPARAM_INFO
	.align		4
.L_4771:
        /*0078*/ 	.byte	0x04, 0x17
        /*007a*/ 	.short	(.L_4773 - .L_4772)
.L_4772:
        /*007c*/ 	.word	0x00000000
        /*0080*/ 	.short	0x000c
        /*0082*/ 	.short	0x004c
        /*0084*/ 	.byte	0x00, 0xf0, 0x11, 0x00


	//----- nvinfo : EIATTR_KPARAM_INFO
	.align		4
.L_4773:
        /*0088*/ 	.byte	0x04, 0x17
        /*008a*/ 	.short	(.L_4775 - .L_4774)
.L_4774:
        /*008c*/ 	.word	0x00000000
        /*0090*/ 	.short	0x000b
        /*0092*/ 	.short	0x0048
        /*0094*/ 	.byte	0x00, 0xf0, 0x11, 0x00


	//----- nvinfo : EIATTR_KPARAM_INFO
	.align		4
.L_4775:
        /*0098*/ 	.byte	0x04, 0x17
        /*009a*/ 	.short	(.L_4777 - .L_4776)
.L_4776:
        /*009c*/ 	.word	0x00000000
        /*00a0*/ 	.short	0x000a
        /*00a2*/ 	.short	0x0040
        /*00a4*/ 	.byte	0x00, 0xf5, 0x21, 0x00


	//----- nvinfo : EIATTR_KPARAM_INFO
	.align		4
.L_4777:
        /*00a8*/ 	.byte	0x04, 0x17
        /*00aa*/ 	.short	(.L_4779 - .L_4778)
.L_4778:
        /*00ac*/ 	.word	0x00000000
        /*00b0*/ 	.short	0x0009
        /*00b2*/ 	.short	0x0038
        /*00b4*/ 	.byte	0x00, 0xf5, 0x21, 0x00


	//----- nvinfo : EIATTR_KPARAM_INFO
	.align		4
.L_4779:
        /*00b8*/ 	.byte	0x04, 0x17
        /*00ba*/ 	.short	(.L_4781 - .L_4780)
.L_4780:
        /*00bc*/ 	.word	0x00000000
        /*00c0*/ 	.short	0x0008
        /*00c2*/ 	.short	0x0034
        /*00c4*/ 	.byte	0x00, 0xf0, 0x11, 0x00


	//----- nvinfo : EIATTR_KPARAM_INFO
	.align		4
.L_4781:
        /*00c8*/ 	.byte	0x04, 0x17
        /*00ca*/ 	.short	(.L_4783 - .L_4782)
.L_4782:
        /*00cc*/ 	.word	0x00000000
        /*00d0*/ 	.short	0x0007
        /*00d2*/ 	.short	0x0030
        /*00d4*/ 	.byte	0x00, 0xf0, 0x11, 0x00


	//----- nvinfo : EIATTR_KPARAM_INFO
	.align		4
.L_4783:
        /*00d8*/ 	.byte	0x04, 0x17
        /*00da*/ 	.short	(.L_4785 - .L_4784)
.L_4784:
        /*00dc*/ 	.word	0x00000000
        /*00e0*/ 	.short	0x0006
        /*00e2*/ 	.short	0x002c
        /*00e4*/ 	.byte	0x00, 0xf0, 0x11, 0x00


	//----- nvinfo : EIATTR_KPARAM_INFO
	.align		4
.L_4785:
        /*00e8*/ 	.byte	0x04, 0x17
        /*00ea*/ 	.short	(.L_4787 - .L_4786)
.L_4786:
        /*00ec*/ 	.word	0x00000000
        /*00f0*/ 	.short	0x0005
        /*00f2*/ 	.short	0x0028
        /*00f4*/ 	.byte	0x00, 0xf0, 0x11, 0x00


	//----- nvinfo : EIATTR_KPARAM_INFO
	.align		4
.L_4787:
        /*00f8*/ 	.byte	0x04, 0x17
        /*00fa*/ 	.short	(.L_4789 - .L_4788)
.L_4788:
        /*00fc*/ 	.word	0x00000000
        /*0100*/ 	.short	0x0004
        /*0102*/ 	.short	0x0020
        /*0104*/ 	.byte	0x00, 0xf5, 0x21, 0x00


	//----- nvinfo : EIATTR_KPARAM_INFO
	.align		4
.L_4789:
        /*0108*/ 	.byte	0x04, 0x17
        /*010a*/ 	.short	(.L_4791 - .L_4790)
.L_4790:
        /*010c*/ 	.word	0x00000000
        /*0110*/ 	.short	0x0003
        /*0112*/ 	.short	0x0018
        /*0114*/ 	.byte	0x00, 0xf5, 0x21, 0x00


	//----- nvinfo : EIATTR_KPARAM_INFO
	.align		4
.L_4791:
        /*0118*/ 	.byte	0x04, 0x17
        /*011a*/ 	.short	(.L_4793 - .L_4792)
.L_4792:
        /*011c*/ 	.word	0x00000000
        /*0120*/ 	.short	0x0002
        /*0122*/ 	.short	0x0010
        /*0124*/ 	.byte	0x00, 0xf5, 0x21, 0x00


	//----- nvinfo : EIATTR_KPARAM_INFO
	.align		4
.L_4793:
        /*0128*/ 	.byte	0x04, 0x17
        /*012a*/ 	.short	(.L_4795 - .L_4794)
.L_4794:
        /*012c*/ 	.word	0x00000000
        /*0130*/ 	.short	0x0001
        /*0132*/ 	.short	0x0008
        /*0134*/ 	.byte	0x00, 0xf5, 0x21, 0x00


	//----- nvinfo : EIATTR_KPARAM_INFO
	.align		4
.L_4795:
        /*0138*/ 	.byte	0x04, 0x17
        /*013a*/ 	.short	(.L_4797 - .L_4796)
.L_4796:
        /*013c*/ 	.word	0x00000000
        /*0140*/ 	.short	0x0000
        /*0142*/ 	.short	0x0000
        /*0144*/ 	.byte	0x00, 0xf5, 0x21, 0x00


	//----- nvinfo : EIATTR_SPARSE_MMA_MASK
	.align		4
.L_4797:
        /*0148*/ 	.byte	0x03, 0x50
        /*014a*/ 	.short	0x0000


	//----- nvinfo : EIATTR_MAXREG_COUNT
	.align		4
        /*014c*/ 	.byte	0x03, 0x1b
        /*014e*/ 	.short	0x00ff


	//----- nvinfo : EIATTR_NUM_BARRIERS
	.align		4
        /*0150*/ 	.byte	0x02, 0x4c
        /*0152*/ 	.byte	0x01
	.zero		1


	//----- nvinfo : EIATTR_MERCURY_ISA_VERSION
	.align		4
        /*0154*/ 	.byte	0x03, 0x5f
        /*0156*/ 	.short	0x0101


	//----- nvinfo : EIATTR_VRC_CTA_INIT_COUNT
	.align		4
        /*0158*/ 	.byte	0x02, 0x4a
	.zero		1
	.zero		1


	//----- nvinfo : EIATTR_EXIT_INSTR_OFFSETS
	.align		4
        /*015c*/ 	.byte	0x04, 0x1c
        /*015e*/ 	.short	(.L_4799 - .L_4798)


	//   ....[0]....
.L_4798:
        /*0160*/ 	.word	0x00000050


	//   ....[1]....
        /*0164*/ 	.word	0x000000a0


	//   ....[2]....
        /*0168*/ 	.word	0x000002c0


	//   ....[3]....
        /*016c*/ 	.word	0x00007600


	//   ....[4]....
        /*0170*/ 	.word	0x00007680


	//   ....[5]....
        /*0174*/ 	.word	0x000076c0


	//----- nvinfo : EIATTR_CRS_STACK_SIZE
	.align		4
.L_4799:
        /*0178*/ 	.byte	0x04, 0x1e
        /*017a*/ 	.short	(.L_4801 - .L_4800)
.L_4800:
        /*017c*/ 	.word	0x00000000


	//----- nvinfo : EIATTR_CBANK_PARAM_SIZE
	.align		4
.L_4801:
        /*0180*/ 	.byte	0x03, 0x19
        /*0182*/ 	.short	0x0074


	//----- nvinfo : EIATTR_PARAM_CBANK
	.align		4
        /*0184*/ 	.byte	0x04, 0x0a
        /*0186*/ 	.short	(.L_4803 - .L_4802)
	.align		4
.L_4802:
        /*0188*/ 	.word	index@(.nv.constant0._Z23gemm_half_q_half_kernelILi1ELi140ELb1ELb1ELi32EEvPK6__halfPKjS4_S2_PS0_iiiiPKtS7_iiiiiibS2_i)
        /*018c*/ 	.short	0x0380
        /*018e*/ 	.short	0x0074


	//----- nvinfo : EIATTR_SW_WAR
	.align		4
.L_4803:
        /*0190*/ 	.byte	0x04, 0x36
        /*0192*/ 	.short	(.L_4805 - .L_4804)
.L_4804:
        /*0194*/ 	.word	0x00000008
.L_4805:


//--------------------- .nv.info._Z23gemm_half_q_half_kernelILi1ELi20ELb1ELb1ELi32EEvPK6__halfPKjS4_S2_PS0_iiiiPKtS7_iiiiiibS2_i --------------------------
	.section	.nv.info._Z23gemm_half_q_half_kernelILi1ELi20ELb1ELb1ELi32EEvPK6__halfPKjS4_S2_PS0_iiiiPKtS7_iiiiiibS2_i,"",@"SHT_CUDA_INFO"
	.sectionflags	@""
	.align	4


	//----- nvinfo : EIATTR_CUDA_API_VERSION
	.align		4
        /*0000*/ 	.byte	0x04, 0x37
        /*0002*/ 	.short	(.L_4807 - .L_4806)
.L_4806:
        /*0004*/ 	.word	0x00000082


	//----- nvinfo : EIATTR_KPARAM_INFO
	.align		4
.L_4807:
        /*0008*/ 	.byte	0x04, 0x17
        /*000a*/ 	.short	(.L_4809 - .L_4808)
.L_4808:
        /*000c*/ 	.word	0x00000000
        /*0010*/ 	.short	0x0013
        /*0012*/ 	.short	0x0070
        /*0014*/ 	.byte	0x00, 0xf0, 0x11, 0x00


	//----- nvinfo : EIATTR_KPARAM_INFO
	.align		4
.L_4809:
        /*0018*/ 	.byte	0x04, 0x17
        /*001a*/ 	.short	(.L_4811 - .L_4810)
.L_4810:
        /*001c*/ 	.word	0x00000000
        /*0020*/ 	.short	0x0012
        /*0022*/ 	.short	0x0068
        /*0024*/ 	.byte	0x00, 0xf5, 0x21, 0x00


	//----- nvinfo : EIATTR_KPARAM_INFO
	.align		4
.L_4811:
        /*0028*/ 	.byte	0x04, 0x17
        /*002a*/ 	.short	(.L_4813 - .L_4812)
.L_4812:
        /*002c*/ 	.word	0x00000000
        /*0030*/ 	.short	0x0011
        /*0032*/ 	.short	0x0060
        /*0034*/ 	.byte	0x00, 0xf0, 0x05, 0x00


	//----- nvinfo : EIATTR_KPARAM_INFO
	.align		4
.L_4813:
        /*0038*/ 	.byte	0x04, 0x17
        /*003a*/ 	.short	(.L_4815 - .L_4814)
.L_4814:
        /*003c*/ 	.word	0x00000000
        /*0040*/ 	.short	0x0010
        /*0042*/ 	.short	0x005c
        /*0044*/ 	.byte	0x00, 0xf0, 0x11, 0x00


	//----- nvinfo : EIATTR_KPARAM_INFO
	.align		4
.L_4815:
        /*0048*/ 	.byte	0x04, 0x17
        /*004a*/ 	.short	(.L_4817 - .L_4816)
.L_4816:
        /*004c*/ 	.word	0x00000000
        /*0050*/ 	.short	0x000f
        /*0052*/ 	.short	0x0058
        /*0054*/ 	.byte	0x00, 0xf0, 0x11, 0x00


	//----- nvinfo : EIATTR_KPARAM_INFO
	.align		4
.L_4817:
        /*0058*/ 	.byte	0x04, 0x17
        /*005a*/ 	.short	(.L_4819 - .L_4818)
.L_4818:
        /*005c*/ 	.word	0x00000000
        /*0060*/ 	.short	0x000e
        /*0062*/ 	.short	0x0054
        /*0064*/ 	.byte	0x00, 0xf0, 0x11, 0x00


	//----- nvinfo : EIATTR_KPARAM_INFO
	.align		4
.L_4819:
        /*0068*/ 	.byte	0x04, 0x17
        /*006a*/ 	.short	(.L_4821 - .L_4820)
.L_4820:
        /*006c*/ 	.word	0x00000000
        /*0070*/ 	.short	0x000d
        /*0072*/ 	.short	0x0050
        /*0074*/ 	.byte	0x00, 0xf0, 0x11, 0x00


	//----- nvinfo : EIATTR_KPARAM_INFO
	.align		4
.L_4821:
        /*0078*/ 	.byte	0x04, 0x17
        /*007a*/ 	.short	(.L_4823 - .L_4822)
.L_4822:
        /*007c*/ 	.word	0x00000000
        /*0080*/ 	.short	0x000c
        /*0082*/ 	.short	0x004c
        /*0084*/ 	.byte	0x00, 0xf0, 0x11, 0x00


	//----- nvinfo : EIATTR_KPARAM_INFO
	.align		4
.L_4823:
        /*0088*/ 	.byte	0x04, 0x17
        /*008a*/ 	.short	(.L_4825 - .L_4824)
.L_4824:
        /*008c*/ 	.word	0x00000000
        /*0090*/ 	.short	0x000b
        /*0092*/ 	.short	0x0048
        /*0094*/ 	.byte	0x00, 0xf0, 0x11, 0x00


	//----- nvinfo : EIATTR_KPARAM_INFO
	.align		4
.L_4825:
        /*0098*/ 	.byte	0x04, 0x17
        /*009a*/ 	.short	(.L_4827 - .L_4826)
.L_4826:
        /*009c*/ 	.word	0x00000000
        /*00a0*/ 	.short	0x000a
        /*00a2*/ 	.short	0x0040
        /*00a4*/ 	.byte	0x00, 0xf5, 0x21, 0x00


	//----- nvinfo : EIATTR_KPARAM_INFO
	.align		4
.L_4827:
        /*00a8*/ 	.byte	0x04, 0x17
        /*00aa*/ 	.short	(.L_4829 - .L_4828)
.L_4828:
        /*00ac*/ 	.word	0x00000000
        /*00b0*/ 	.short	0x0009
        /*00b2*/ 	.short	0x0038
        /*00b4*/ 	.byte	0x00, 0xf5, 0x21, 0x00


	//----- nvinfo : EIATTR_KPARAM_INFO
	.align		4
.L_4829:
        /*00b8*/ 	.byte	0x04, 0x17
        /*00ba*/ 	.short	(.L_4831 - .L_4830)
.L_4830:
        /*00bc*/ 	.word	0x00000000
        /*00c0*/ 	.short	0x0008
        /*00c2*/ 	.short	0x0034
        /*00c4*/ 	.byte	0x00, 0xf0, 0x11, 0x00


	//----- nvinfo : EIATTR_KPARAM_INFO
	.align		4
.L_4831:
        /*00c8*/ 	.byte	0x04, 0x17
        /*00ca*/ 	.short	(.L_4833 - .L_4832)
.L_4832:
        /*00cc*/ 	.word	0x00000000
        /*00d0*/ 	.short	0x0007
        /*00d2*/ 	.short	0x0030
        /*00d4*/ 	.byte	0x00, 0xf0, 0x11, 0x00


	//----- nvinfo : EIATTR_KPARAM_INFO
	.align		4
.L_4833:
        /*00d8*/ 	.byte	0x04, 0x17
        /*00da*/ 	.short	(.L_4835 - .L_4834)
.L_4834:
        /*00dc*/ 	.word	0x00000000
        /*00e0*/ 	.short	0x0006
        /*00e2*/ 	.short	0x002c
        /*00e4*/ 	.byte	0x00, 0xf0, 0x11, 0x00


	//----- nvinfo : EIATTR_KPARAM_INFO
	.align		4
.L_4835:
        /*00e8*/ 	.byte	0x04, 0x17
        /*00ea*/ 	.short	(.L_4837 - .L_4836)
.L_4836:
        /*00ec*/ 	.word	0x00000000
        /*00f0*/ 	.short	0x0005
        /*00f2*/ 	.short	0x0028
        /*00f4*/ 	.byte	0x00, 0xf0, 0x11, 0x00


	//----- nvinfo : EIATTR_KPARAM_INFO
	.align		4
.L_4837:
        /*00f8*/ 	.byte	0x04, 0x17
        /*00fa*/ 	.short	(.L_4839 - .L_4838)
.L_4838:
        /*00fc*/ 	.word	0x00000000
        /*0100*/ 	.short	0x0004
        /*0102*/ 	.short	0x0020
        /*0104*/ 	.byte	0x00, 0xf5, 0x21, 0x00


	//----- nvinfo : EIATTR_KPARAM_INFO
	.align		4
.L_4839:
        /*0108*/ 	.byte	0x04, 0x17
        /*010a*/ 	.short	(.L_4841 - .L_4840)
.L_4840:
        /*010c*/ 	.word	0x00000000
        /*0110*/ 	.short	0x0003
        /*0112*/ 	.short	0x0018
        /*0114*/ 	.byte	0x00, 0xf5, 0x21, 0x00


	//----- nvinfo : EIATTR_KPARAM_INFO
	.align		4
.L_4841:
        /*0118*/ 	.byte	0x04, 0x17
        /*011a*/ 	.short	(.L_4843 - .L_4842)
.L_4842:
        /*011c*/ 	.word	0x00000000
        /*0120*/ 	.short	0x0002
        /*0122*/ 	.short	0x0010
        /*0124*/ 	.byte	0x00, 0xf5, 0x21, 0x00


	//----- nvinfo : EIATTR_KPARAM_INFO
	.align		4
.L_4843:
        /*0128*/ 	.byte	0x04, 0x17
        /*012a*/ 	.short	(.L_4845 - .L_4844)
.L_4844:
        /*012c*/ 	.word	0x00000000
        /*0130*/ 	.short	0x0001
        /*0132*/ 	.short	0x0008
        /*0134*/ 	.byte	0x00, 0xf5, 0x21, 0x00


	//----- nvinfo : EIATTR_KPARAM_INFO
	.align		4
.L_4845:
        /*0138*/ 	.byte	0x04, 0x17
        /*013a*/ 	.short	(.L_4847 - .L_4846)
.L_4846:
        /*013c*/ 	.word	0x00000000
        /*0140*/ 	.short	0x0000
        /*0142*/ 	.short	0x0000
        /*0144*/ 	.byte	0x00, 0xf5, 0x21, 0x00


	//----- nvinfo : EIATTR_SPARSE_MMA_MASK
	.align		4
.L_4847:
        /*0148*/ 	.byte	0x03, 0x50
        /*014a*/ 	.short	0x0000


	//----- nvinfo : EIATTR_MAXREG_COUNT
	.align		4
        /*014c*/ 	.byte	0x03, 0x1b
        /*014e*/ 	.short	0x00ff


	//----- nvinfo : EIATTR_NUM_BARRIERS
	.align		4
        /*0150*/ 	.byte	0x02, 0x4c
        /*0152*/ 	.byte	0x01
	.zero		1


	//----- nvinfo : EIATTR_MERCURY_ISA_VERSION
	.align		4
        /*0154*/ 	.byte	0x03, 0x5f
        /*0156*/ 	.short	0x0101


	//----- nvinfo : EIATTR_VRC_CTA_INIT_COUNT
	.align		4
        /*0158*/ 	.byte	0x02, 0x4a
	.zero		1
	.zero		1


	//----- nvinfo : EIATTR_EXIT_INSTR_OFFSETS
	.align		4
        /*015c*/ 	.byte	0x04, 0x1c
        /*015e*/ 	.short	(.L_4849 - .L_4848)


	//   ....[0]....
.L_4848:
        /*0160*/ 	.word	0x00000050


	//   ....[1]....
        /*0164*/ 	.word	0x000000a0


	//   ....[2]....
        /*0168*/ 	.word	0x000002b0


	//   ....[3]....
        /*016c*/ 	.word	0x00003630


	//   ....[4]....
        /*0170*/ 	.word	0x000036b0


	//   ....[5]....
        /*0174*/ 	.word	0x000036f0


	//----- nvinfo : EIATTR_CRS_STACK_SIZE
	.align		4
.L_4849:
        /*0178*/ 	.byte	0x04, 0x1e
        /*017a*/ 	.short	(.L_4851 - .L_4850)
.L_4850:
        /*017c*/ 	.word	0x00000000


	//----- nvinfo : EIATTR_CBANK_PARAM_SIZE
	.align		4
.L_4851:
        /*0180*/ 	.byte	0x03, 0x19
        /*0182*/ 	.short	0x0074


	//----- nvinfo : EIATTR_PARAM_CBANK
	.align		4
        /*0184*/ 	.byte	0x04, 0x0a
        /*0186*/ 	.short	(.L_4853 - .L_4852)
	.align		4
.L_4852:
        /*0188*/ 	.word	index@(.nv.constant0._Z23gemm_half_q_half_kernelILi1ELi20ELb1ELb1ELi32EEvPK6__halfPKjS4_S2_PS0_iiiiPKtS7_iiiiiibS2_i)
        /*018c*/ 	.short	0x0380
        /*018e*/ 	.short	0x0074


	//----- nvinfo : EIATTR_SW_WAR
	.align		4
.L_4853:
        /*0190*/ 	.byte	0x04, 0x36
        /*0192*/ 	.short	(.L_4855 - .L_4854)
.L_4854:
        /*0194*/ 	.word	0x00000008
.L_4855:


//--------------------- .nv.info._Z23gemm_half_q_half_kernelILi1ELi38ELb1ELb1ELi32EEvPK6__halfPKjS4_S2_PS0_iiiiPKtS7_iiiiiibS2_i --------------------------
	.section	.nv.info._Z23gemm_half_q_half_kernelILi1ELi38ELb1ELb1ELi32EEvPK6__halfPKjS4_S2_PS0_iiiiPKtS7_iiiiiibS2_i,"",@"SHT_CUDA_INFO"
	.sectionflags	@""
	.align	4


	//----- nvinfo : EIATTR_CUDA_API_VERSION
	.align		4
        /*0000*/ 	.byte	0x04, 0x37
        /*0002*/ 	.short	(.L_4857 - .L_4856)
.L_4856:
        /*0004*/ 	.word	0x00000082


	//----- nvinfo : EIATTR_KPARAM_INFO
	.align		4
.L_4857:
        /*0008*/ 	.byte	0x04, 0x17
        /*000a*/ 	.short	(.L_4859 - .L_4858)
.L_4858:
        /*000c*/ 	.word	0x00000000
        /*0010*/ 	.short	0x0013
        /*0012*/ 	.short	0x0070
        /*0014*/ 	.byte	0x00, 0xf0, 0x11, 0x00


	//----- nvinfo : EIATTR_KPARAM_INFO
	.align		4
.L_4859:
        /*0018*/ 	.byte	0x04, 0x17
        /*001a*/ 	.short	(.L_4861 - .L_4860)
.L_4860:
        /*001c*/ 	.word	0x00000000
        /*0020*/ 	.short	0x0012
        /*0022*/ 	.short	0x0068
        /*0024*/ 	.byte	0x00, 0xf5, 0x21, 0x00


	//----- nvinfo : EIATTR_KPARAM_INFO
	.align		4
.L_4861:
        /*0028*/ 	.byte	0x04, 0x17
        /*002a*/ 	.short	(.L_4863 - .L_4862)
.L_4862:
        /*002c*/ 	.word	0x00000000
        /*0030*/ 	.short	0x0011
        /*0032*/ 	.short	0x0060
        /*0034*/ 	.byte	0x00, 0xf0, 0x05, 0x00


	//----- nvinfo : EIATTR_KPARAM_INFO
	.align		4
.L_4863:
        /*0038*/ 	.byte	0x04, 0x17
        /*003a*/ 	.short	(.L_4865 - .L_4864)
.L_4864:
        /*003c*/ 	.word	0x00000000
        /*0040*/ 	.short	0x0010
        /*0042*/ 	.short	0x005c
        /*0044*/ 	.byte	0x00, 0xf0, 0x11, 0x00


	//----- nvinfo : EIATTR_KPARAM_INFO
	.align		4
.L_4865:
        /*0048*/ 	.byte	0x04, 0x17
        /*004a*/ 	.short	(.L_4867 - .L_4866)
.L_4866:
        /*004c*/ 	.word	0x00000000
        /*0050*/ 	.short	0x000f
        /*0052*/ 	.short	0x0058
        /*0054*/ 	.byte	0x00, 0xf0, 0x11, 0x00


	//----- nvinfo : EIATTR_KPARAM_INFO
	.align		4
.L_4867:
        /*0058*/ 	.byte	0x04, 0x17
        /*005a*/ 	.short	(.L_4869 - .L_4868)
.L_4868:
        /*005c*/ 	.word	0x00000000
        /*0060*/ 	.short	0x000e
        /*0062*/ 	.short	0x0054
        /*0064*/ 	.byte	0x00, 0xf0, 0x11, 0x00


	//----- nvinfo : EIATTR_KPARAM_INFO
	.align		4
.L_4869:
        /*0068*/ 	.byte	0x04, 0x17
        /*006a*/ 	.short	(.L_4871 - .L_4870)
.L_4870:
        /*006c*/ 	.word	0x00000000
        /*0070*/ 	.short	0x000d
        /*0072*/ 	.short	0x0050
        /*0074*/ 	.byte	0x00, 0xf0, 0x11, 0x00


	//----- nvinfo : EIATTR_KPARAM_INFO
	.align		4
.L_4871:
        /*0078*/ 	.byte	0x04, 0x17
        /*007a*/ 	.short	(.L_4873 - .L_4872)
.L_4872:
        /*007c*/ 	.word	0x00000000
        /*0080*/ 	.short	0x000c
        /*0082*/ 	.short	0x004c
        /*0084*/ 	.byte	0x00, 0xf0, 0x11, 0x00


	//----- nvinfo : EIATTR_KPARAM_INFO
	.align		4
.L_4873:
        /*0088*/ 	.byte	0x04, 0x17
        /*008a*/ 	.short	(.L_4875 - .L_4874)
.L_4874:
        /*008c*/ 	.word	0x00000000
        /*0090*/ 	.short	0x000b
        /*0092*/ 	.short	0x0048
        /*0094*/ 	.byte	0x00, 0xf0, 0x11, 0x00


	//----- nvinfo : EIATTR_KPARAM_INFO
	.align		4
.L_4875:
        /*0098*/ 	.byte	0x04, 0x17
        /*009a*/ 	.short	(.L_4877 - .L_4876)
.L_4876:
        /*009c*/ 	.word	0x00000000
        /*00a0*/ 	.short	0x000a
        /*00a2*/ 	.short	0x0040
        /*00a4*/ 	.byte	0x00, 0xf5, 0x21, 0x00


	//----- nvinfo : EIATTR_KPARAM_INFO
	.align		4
.L_4877:
        /*00a8*/ 	.byte	0x04, 0x17
        /*00aa*/ 	.short	(.L_4879 - .L_4878)
.L_4878:
        /*00ac*/ 	.word	0x00000000
        /*00b0*/ 	.short	0x0009
        /*00b2*/ 	.short	0x0038
        /*00b4*/ 	.byte	0x00, 0xf5, 0x21, 0x00


	//----- nvinfo : EIATTR_KPARAM_INFO
	.align		4
.L_4879:
        /*00b8*/ 	.byte	0x04, 0x17
        /*00ba*/ 	.short	(.L_4881 - .L_4880)
.L_4880:
        /*00bc*/ 	.word	0x00000000
        /*00c0*/ 	.short	0x0008
        /*00c2*/ 	.short	0x0034
        /*00c4*/ 	.byte	0x00, 0xf0, 0x11, 0x00


	//----- nvinfo : EIATTR_KPARAM_INFO
	.align		4
.L_4881:
        /*00c8*/ 	.byte	0x04, 0x17
        /*00ca*/ 	.short	(.L_4883 - .L_4882)
.L_4882:
        /*00cc*/ 	.word	0x00000000
        /*00d0*/ 	.short	0x0007
        /*00d2*/ 	.short	0x0030
        /*00d4*/ 	.byte	0x00, 0xf0, 0x11, 0x00


	//----- nvinfo : EIATTR_KPARAM_INFO
	.align		4
.L_4883:
        /*00d8*/ 	.byte	0x04, 0x17
        /*00da*/ 	.short	(.L_4885 - .L_4884)
.L_4884:
        /*00dc*/ 	.word	0x00000000
        /*00e0*/ 	.short	0x0006
        /*00e2*/ 	.short	0x002c
        /*00e4*/ 	.byte	0x00, 0xf0, 0x11, 0x00


	//----- nvinfo : EIATTR_KPARAM_INFO
	.align		4
.L_4885:
        /*00e8*/ 	.byte	0x04, 0x17
        /*00ea*/ 	.short	(.L_4887 - .L_4886)
.L_4886:
        /*00ec*/ 	.word	0x00000000
        /*00f0*/ 	.short	0x0005
        /*00f2*/ 	.short	0x0028
        /*00f4*/ 	.byte	0x00, 0xf0, 0x11, 0x00


	//----- nvinfo : EIATTR_KPARAM_INFO
	.align		4
.L_4887:
        /*00f8*/ 	.byte	0x04, 0x17
        /*00fa*/ 	.short	(.L_4889 - .L_4888)
.L_4888:
        /*00fc*/ 	.word	0x00000000
        /*0100*/ 	.short	0x0004
        /*0102*/ 	.short	0x0020
        /*0104*/ 	.byte	0x00, 0xf5, 0x21, 0x00


	//----- nvinfo : EIATTR_KPARAM_INFO
	.align		4
.L_4889:
        /*0108*/ 	.byte	0x04, 0x17
        /*010a*/ 	.short	(.L_4891 - .L_4890)
.L_4890:
        /*010c*/ 	.word	0x00000000
        /*0110*/ 	.short	0x0003
        /*0112*/ 	.short	0x0018
        /*0114*/ 	.byte	0x00, 0xf5, 0x21, 0x00


	//----- nvinfo : EIATTR_KPARAM_INFO
	.align		4
.L_4891:
        /*0118*/ 	.byte	0x04, 0x17
        /*011a*/ 	.short	(.L_4893 - .L_4892)
.L_4892:
        /*011c*/ 	.word	0x00000000
        /*0120*/ 	.short	0x0002
        /*0122*/ 	.short	0x0010
        /*0124*/ 	.byte	0x00, 0xf5, 0x21, 0x00


	//----- nvinfo : EIATTR_KPARAM_INFO
	.align		4
.L_4893:
        /*0128*/ 	.byte	0x04, 0x17
        /*012a*/ 	.short	(.L_4895 - .L_4894)
.L_4894:
        /*012c*/ 	.word	0x00000000
        /*0130*/ 	.short	0x0001
        /*0132*/ 	.short	0x0008
        /*0134*/ 	.byte	0x00, 0xf5, 0x21, 0x00


	//----- nvinfo : EIATTR_KPARAM_INFO
	.align		4
.L_4895:
        /*0138*/ 	.byte	0x04, 0x17
        /*013a*/ 	.short	(.L_4897 - .L_4896)
.L_4896:
        /*013c*/ 	.word	0x00000000
        /*0140*/ 	.short	0x0000
        /*0142*/ 	.short	0x0000
        /*0144*/ 	.byte	0x00, 0xf5, 0x21, 0x00


	//----- nvinfo : EIATTR_SPARSE_MMA_MASK
	.align		4
.L_4897:
        /*0148*/ 	.byte	0x03, 0x50
        /*014a*/ 	.short	0x0000


	//----- nvinfo : EIATTR_MAXREG_COUNT
	.align		4
        /*014c*/ 	.byte	0x03, 0x1b
        /*014e*/ 	.short	0x00ff


	//----- nvinfo : EIATTR_NUM_BARRIERS
	.align		4
        /*0150*/ 	.byte	0x02, 0x4c
        /*0152*/ 	.byte	0x01
	.zero		1


	//----- nvinfo : EIATTR_MERCURY_ISA_VERSION
	.align		4
        /*0154*/ 	.byte	0x03, 0x5f
        /*0156*/ 	.short	0x0101


	//----- nvinfo : EIATTR_VRC_CTA_INIT_COUNT
	.align		4
        /*0158*/ 	.byte	0x02, 0x4a
	.zero		1
	.zero		1


	//----- nvinfo : EIATTR_EXIT_INSTR_OFFSETS
	.align		4
        /*015c*/ 	.byte	0x04, 0x1c
        /*015e*/ 	.short	(.L_4899 - .L_4898)


	//   ....[0]....
.L_4898:
        /*0160*/ 	.word	0x00000050


	//   ....[1]....
        /*0164*/ 	.word	0x000000a0


	//   ....[2]....
        /*0168*/ 	.word	0x000002c0


	//   ....[3]....
        /*016c*/ 	.word	0x00004210


	//   ....[4]....
        /*0170*/ 	.word	0x00004290


	//   ....[5]....
        /*0174*/ 	.word	0x000042d0


	//----- nvinfo : EIATTR_CRS_STACK_SIZE
	.align		4
.L_4899:
        /*0178*/ 	.byte	0x04, 0x1e
        /*017a*/ 	.short	(.L_4901 - .L_4900)
.L_4900:
        /*017c*/ 	.word	0x00000000


	//----- nvinfo : EIATTR_CBANK_PARAM_SIZE
	.align		4
.L_4901:
        /*0180*/ 	.byte	0x03, 0x19
        /*0182*/ 	.short	0x0074


	//----- nvinfo : EIATTR_PARAM_CBANK
	.align		4
        /*0184*/ 	.byte	0x04, 0x0a
        /*0186*/ 	.short	(.L_4903 - .L_4902)
	.align		4
.L_4902:
        /*0188*/ 	.word	index@(.nv.constant0._Z23gemm_half_q_half_kernelILi1ELi38ELb1ELb1ELi32EEvPK6__halfPKjS4_S2_PS0_iiiiPKtS7_iiiiiibS2_i)
        /*018c*/ 	.short	0x0380
        /*018e*/ 	.short	0x0074


	//----- nvinfo : EIATTR_SW_WAR
	.align		4
.L_4903:
        /*0190*/ 	.byte	0x04, 0x36
        /*0192*/ 	.short	(.L_4905 - .L_4904)
.L_4904:
        /*0194*/ 	.word	0x00000008
.L_4905:


//--------------------- .nv.info._Z23gemm_half_q_half_kernelILi1ELi128ELb1ELb1ELi32EEvPK6__halfPKjS4_S2_PS0_iiiiPKtS7_iiiiiibS2_i --------------------------
	.section	.nv.info._Z23gemm_half_q_half_kernelILi1ELi128ELb1ELb1ELi32EEvPK6__halfPKjS4_S2_PS0_iiiiPKtS7_iiiiiibS2_i,"",@"SHT_CUDA_INFO"
	.sectionflags	@""
	.align	4


	//----- nvinfo : EIATTR_CUDA_API_VERSION
	.align		4
        /*0000*/ 	.byte	0x04, 0x37
        /*0002*/ 	.short	(.L_4907 - .L_4906)
.L_4906:
        /*0004*/ 	.word	0x00000082


	//----- nvinfo : EIATTR_KPARAM_INFO
	.align		4
.L_4907:
        /*0008*/ 	.byte	0x04, 0x17
        /*000a*/ 	.short	(.L_4909 - .L_4908)
.L_4908:
        /*000c*/ 	.word	0x00000000
        /*0010*/ 	.short	0x0013
        /*0012*/ 	.short	0x0070
        /*0014*/ 	.byte	0x00, 0xf0, 0x11, 0x00


	//----- nvinfo : EIATTR_KPARAM_INFO
	.align		4
.L_4909:
        /*0018*/ 	.byte	0x04, 0x17
        /*001a*/ 	.short	(.L_4911 - .L_4910)
.L_4910:
        /*001c*/ 	.word	0x00000000
        /*0020*/ 	.short	0x0012
        /*0022*/ 	.short	0x0068
        /*0024*/ 	.byte	0x00, 0xf5, 0x21, 0x00


	//----- nvinfo : EIATTR_KPARAM_INFO
	.align		4
.L_4911:
        /*0028*/ 	.byte	0x04, 0x17
        /*002a*/ 	.short	(.L_4913 - .L_4912)
.L_4912:
        /*002c*/ 	.word	0x00000000
        /*0030*/ 	.short	0x0011
        /*0032*/ 	.short	0x0060
        /*0034*/ 	.byte	0x00, 0xf0, 0x05, 0x00


	//----- nvinfo : EIATTR_KPARAM_INFO
	.align		4
.L_4913:
        /*0038*/ 	.byte	0x04, 0x17
        /*003a*/ 	.short	(.L_4915 - .L_4914)
.L_4914:
        /*003c*/ 	.word	0x00000000
        /*0040*/ 	.short	0x0010
        /*0042*/ 	.short	0x005c
        /*0044*/ 	.byte	0x00, 0xf0, 0x11, 0x00


	//----- nvinfo : EIATTR_KPARAM_INFO
	.align		4
.L_4915:
        /*0048*/ 	.byte	0x04, 0x17
        /*004a*/ 	.short	(.L_4917 - .L_4916)
.L_4916:
        /*004c*/ 	.word	0x00000000
        /*0050*/ 	.short	0x000f
        /*0052*/ 	.short	0x0058
        /*0054*/ 	.byte	0x00, 0xf0, 0x11, 0x00


	//----- nvinfo : EIATTR_KPARAM_INFO
	.align		4
.L_4917:
        /*0058*/ 	.byte	0x04, 0x17
        /*005a*/ 	.short	(.L_4919 - .L_4918)
.L_4918:
        /*005c*/ 	.word	0x00000000
        /*0060*/ 	.short	0x000e
        /*0062*/ 	.short	0x0054
        /*0064*/ 	.byte	0x00, 0xf0, 0x11, 0x00


	//----- nvinfo : EIATTR_KPARAM_INFO
	.align		4
.L_4919:
        /*0068*/ 	.byte	0x04, 0x17
        /*006a*/ 	.short	(.L_4921 - .L_4920)
.L_4920:
        /*006c*/ 	.word	0x00000000
        /*0070*/ 	.short	0x000d
        /*0072*/ 	.short	0x0050
        /*0074*/ 	.byte	0x00, 0xf0, 0x11, 0x00


	//----- nvinfo : EIATTR_KPARAM_INFO
	.align		4
.L_4921:
        /*0078*/ 	.byte	0x04, 0x17
        /*007a*/ 	.short	(.L_4923 - .L_4922)
.L_4922:
        /*007c*/ 	.word	0x00000000
        /*0080*/ 	.short	0x000c
        /*0082*/ 	.short	0x004c
        /*0084*/ 	.byte	0x00, 0xf0, 0x11, 0x00


	//----- nvinfo : EIATTR_KPARAM_INFO
	.align		4
.L_4923:
        /*0088*/ 	.byte	0x04, 0x17
        /*008a*/ 	.short	(.L_4925 - .L_4924)
.L_4924:
        /*008c*/ 	.word	0x00000000
        /*0090*/ 	.short	0x000b
        /*0092*/ 	.short	0x0048
        /*0094*/ 	.byte	0x00, 0xf0, 0x11, 0x00


	//----- nvinfo : EIATTR_KPARAM_INFO
	.align		4
.L_4925:
        /*0098*/ 	.byte	0x04, 0x17
        /*009a*/ 	.short	(.L_4927 - .L_4926)
.L_4926:
        /*009c*/ 	.word	0x00000000
        /*00a0*/ 	.short	0x000a
        /*00a2*/ 	.short	0x0040
        /*00a4*/ 	.byte	0x00, 0xf5, 0x21, 0x00


	//----- nvinfo : EIATTR_KPARAM_INFO
	.align		4
.L_4927:
        /*00a8*/ 	.byte	0x04, 0x17
        /*00aa*/ 	.short	(.L_4929 - .L_4928)
.L_4928:
        /*00ac*/ 	.word	0x00000000
        /*00b0*/ 	.short	0x0009
        /*00b2*/ 	.short	0x0038
        /*00b4*/ 	.byte	0x00, 0xf5, 0x21, 0x00


	//----- nvinfo : EIATTR_KPARAM_INFO
	.align		4
.L_4929:
        /*00b8*/ 	.byte	0x04, 0x17
        /*00ba*/ 	.short	(.L_4931 - .L_4930)
.L_4930:
        /*00bc*/ 	.word	0x00000000
        /*00c0*/ 	.short	0x0008
        /*00c2*/ 	.short	0x0034
        /*00c4*/ 	.byte	0x00, 0xf0, 0x11, 0x00


	//----- nvinfo : EIATTR_KPARAM_INFO
	.align		4
.L_4931:
        /*00c8*/ 	.byte	0x04, 0x17
        /*00ca*/ 	.short	(.L_4933 - .L_4932)
.L_4932:
        /*00cc*/ 	.word	0x00000000
        /*00d0*/ 	.short	0x0007
        /*00d2*/ 	.short	0x0030
        /*00d4*/ 	.byte	0x00, 0xf0, 0x11, 0x00


	//----- nvinfo : EIATTR_KPARAM_INFO
	.align		4
.L_4933:
        /*00d8*/ 	.byte	0x04, 0x17
        /*00da*/ 	.short	(.L_4935 - .L_4934)
.L_4934:
        /*00dc*/ 	.word	0x00000000
        /*00e0*/ 	.short	0x0006
        /*00e2*/ 	.short	0x002c
        /*00e4*/ 	.byte	0x00, 0xf0, 0x11, 0x00


	//----- nvinfo : EIATTR_KPARAM_INFO
	.align		4
.L_4935:
        /*00e8*/ 	.byte	0x04, 0x17
        /*00ea*/ 	.short	(.L_4937 - .L_4936)
.L_4936:
        /*00ec*/ 	.word	0x00000000
        /*00f0*/ 	.short	0x0005
        /*00f2*/ 	.short	0x0028
        /*00f4*/ 	.byte	0x00, 0xf0, 0x11, 0x00


	//----- nvinfo : EIATTR_KPARAM_INFO
	.align		4
.L_4937:
        /*00f8*/ 	.byte	0x04, 0x17
        /*00fa*/ 	.short	(.L_4939 - .L_4938)
.L_4938:
        /*00fc*/ 	.word	0x00000000
        /*0100*/ 	.short	0x0004
        /*0102*/ 	.short	0x0020
        /*0104*/ 	.byte	0x00, 0xf5, 0x21, 0x00


	//----- nvinfo : EIATTR_KPARAM_INFO
	.align		4
.L_4939:
        /*0108*/ 	.byte	0x04, 0x17
        /*010a*/ 	.short	(.L_4941 - .L_4940)
.L_4940:
        /*010c*/ 	.word	0x00000000
        /*0110*/ 	.short	0x0003
        /*0112*/ 	.short	0x0018
        /*0114*/ 	.byte	0x00, 0xf5, 0x21, 0x00


	//----- nvinfo : EIATTR_KPARAM_INFO
	.align		4
.L_4941:
        /*0118*/ 	.byte	0x04, 0x17
        /*011a*/ 	.short	(.L_4943 - .L_4942)
.L_4942:
        /*011c*/ 	.word	0x00000000
        /*0120*/ 	.short	0x0002
        /*0122*/ 	.short	0x0010
        /*0124*/ 	.byte	0x00, 0xf5, 0x21, 0x00


	//----- nvinfo : EIATTR_KPARAM_INFO
	.align		4
.L_4943:
        /*0128*/ 	.byte	0x04, 0x17
        /*012a*/ 	.short	(.L_4945 - .L_4944)
.L_4944:
        /*012c*/ 	.word	0x00000000
        /*0130*/ 	.short	0x0001
        /*0132*/ 	.short	0x0008
        /*0134*/ 	.byte	0x00, 0xf5, 0x21, 0x00


	//----- nvinfo : EIATTR_KPARAM_INFO
	.align		4
.L_4945:
        /*0138*/ 	.byte	0x04, 0x17
        /*013a*/ 	.short	(.L_4947 - .L_4946)
.L_4946:
        /*013c*/ 	.word	0x00000000
        /*0140*/ 	.short	0x0000
        /*0142*/ 	.short	0x0000
        /*0144*/ 	.byte	0x00, 0xf5, 0x21, 0x00


	//----- nvinfo : EIATTR_SPARSE_MMA_MASK
	.align		4
.L_4947:
        /*0148*/ 	.byte	0x03, 0x50
        /*014a*/ 	.short	0x0000


	//----- nvinfo : EIATTR_MAXREG_COUNT
	.align		4
        /*014c*/ 	.byte	0x03, 0x1b
        /*014e*/ 	.short	0x00ff


	//----- nvinfo : EIATTR_NUM_BARRIERS
	.align		4
        /*0150*/ 	.byte	0x02, 0x4c
        /*0152*/ 	.byte	0x01
	.zero		1


	//----- nvinfo : EIATTR_MERCURY_ISA_VERSION
	.align		4
        /*0154*/ 	.byte	0x03, 0x5f
        /*0156*/ 	.short	0x0101


	//----- nvinfo : EIATTR_VRC_CTA_INIT_COUNT
	.align		4
        /*0158*/ 	.byte	0x02, 0x4a
	.zero		1
	.zero		1


	//----- nvinfo : EIATTR_EXIT_INSTR_OFFSETS
	.align		4
        /*015c*/ 	.byte	0x04, 0x1c
        /*015e*/ 	.short	(.L_4949 - .L_4948)


	//   ....[0]....
.L_4948:
        /*0160*/ 	.word	0x00000050


	//   ....[1]....
        /*0164*/ 	.word	0x000000a0


	//   ....[2]....
        /*0168*/ 	.word	0x000002b0


	//   ....[3]....
        /*016c*/ 	.word	0x00003da0


	//   ....[4]....
        /*0170*/ 	.word	0x00003e20


	//   ....[5]....
        /*0174*/ 	.word	0x00003e60


	//----- nvinfo : EIATTR_CRS_STACK_SIZE
	.align		4
.L_4949:
        /*0178*/ 	.byte	0x04, 0x1e
        /*017a*/ 	.short	(.L_4951 - .L_4950)
.L_4950:
        /*017c*/ 	.word	0x00000000


	//----- nvinfo : EIATTR_CBANK_PARAM_SIZE
	.align		4
.L_4951:
        /*0180*/ 	.byte	0x03, 0x19
        /*0182*/ 	.short	0x0074


	//----- nvinfo : EIATTR_PARAM_CBANK
	.align		4
        /*0184*/ 	.byte	0x04, 0x0a
        /*0186*/ 	.short	(.L_4953 - .L_4952)
	.align		4
.L_4952:
        /*0188*/ 	.word	index@(.nv.constant0._Z23gemm_half_q_half_kernelILi1ELi128ELb1ELb1ELi32EEvPK6__halfPKjS4_S2_PS0_iiiiPKtS7_iiiiiibS2_i)
        /*018c*/ 	.short	0x0380
        /*018e*/ 	.short	0x0074


	//----- nvinfo : EIATTR_SW_WAR
	.align		4
.L_4953:
        /*0190*/ 	.byte	0x04, 0x36
        /*0192*/ 	.short	(.L_4955 - .L_4954)
.L_4954:
        /*0194*/ 	.word	0x00000008
.L_4955:


//--------------------- .nv.callgraph             --------------------------
	.section	.nv.callgraph,"",@"SHT_CUDA_CALLGRAPH"
	.align	4
	.sectionentsize	8
	.align		4
        /*0000*/ 	.word	0x00000000
	.align		4
        /*0004*/ 	.word	0xffffffff
	.align		4
        /*0008*/ 	.word	0x00000000
	.align		4
        /*000c*/ 	.word	0xfffffffe
	.align		4
        /*0010*/ 	.word	0x00000000
	.align		4
        /*0014*/ 	.word	0xfffffffd
	.align		4
        /*0018*/ 	.word	0x00000000
	.align		4
        /*001c*/ 	.word	0xfffffffc


//--------------------- .nv.constant4             --------------------------
	.section	.nv.constant4,"a",@progbits
	.align	8
	.align		8
.nv.constant4:
        /*0000*/ 	.dword	_ZN46_INTERNAL_7054510f_15_unit_exl2_3b_cu_5d0dd9e94cuda3std3__45__cpo5beginE
	.align		8
        /*0008*/ 	.dword	_ZN46_INTERNAL_7054510f_15_unit_exl2_3b_cu_5d0dd9e94cuda3std3__45__cpo3endE
	.align		8
        /*0010*/ 	.dword	_ZN46_INTERNAL_7054510f_15_unit_exl2_3b_cu_5d0dd9e94cuda3std3__45__cpo6cbeginE
	.align		8
        /*0018*/ 	.dword	_ZN46_INTERNAL_7054510f_15_unit_exl2_3b_cu_5d0dd9e94cuda3std3__45__cpo4cendE
	.align		8
        /*0020*/ 	.dword	_ZN46_INTERNAL_7054510f_15_unit_exl2_3b_cu_5d0dd9e94cuda3std3__45__cpo6rbeginE
	.align		8
        /*0028*/ 	.dword	_ZN46_INTERNAL_7054510f_15_unit_exl2_3b_cu_5d0dd9e94cuda3std3__45__cpo4rendE
	.align		8
        /*0030*/ 	.dword	_ZN46_INTERNAL_7054510f_15_unit_exl2_3b_cu_5d0dd9e94cuda3std3__45__cpo7crbeginE
	.align		8
        /*0038*/ 	.dword	_ZN46_INTERNAL_7054510f_15_unit_exl2_3b_cu_5d0dd9e94cuda3std3__45__cpo5crendE
	.align		8
        /*0040*/ 	.dword	_ZN46_INTERNAL_7054510f_15_unit_exl2_3b_cu_5d0dd9e94cuda3std3__448_GLOBAL__N__7054510f_15_unit_exl2_3b_cu_5d0dd9e96ignoreE
	.align		8
        /*0048*/ 	.dword	_ZN46_INTERNAL_7054510f_15_unit_exl2_3b_cu_5d0dd9e94cuda3std3__419piecewise_constructE
	.align		8
        /*0050*/ 	.dword	_ZN46_INTERNAL_7054510f_15_unit_exl2_3b_cu_5d0dd9e94cuda3std3__48in_placeE
	.align		8
        /*0058*/ 	.dword	_ZN46_INTERNAL_7054510f_15_unit_exl2_3b_cu_5d0dd9e94cuda3std3__420unreachable_sentinelE
	.align		8
        /*0060*/ 	.dword	_ZN46_INTERNAL_7054510f_15_unit_exl2_3b_cu_5d0dd9e94cuda3std6ranges3__45__cpo4swapE
	.align		8
        /*0068*/ 	.dword	_ZN46_INTERNAL_7054510f_15_unit_exl2_3b_cu_5d0dd9e94cuda3std6ranges3__45__cpo9iter_moveE
	.align		8
        /*0070*/ 	.dword	_ZN46_INTERNAL_7054510f_15_unit_exl2_3b_cu_5d0dd9e94cuda3std6ranges3__45__cpo5beginE
	.align		8
        /*0078*/ 	.dword	_ZN46_INTERNAL_7054510f_15_unit_exl2_3b_cu_5d0dd9e94cuda3std6ranges3__45__cpo3endE
	.align		8
        /*0080*/ 	.dword	_ZN46_INTERNAL_7054510f_15_unit_exl2_3b_cu_5d0dd9e94cuda3std6ranges3__45__cpo6cbeginE
	.align		8
        /*0088*/ 	.dword	_ZN46_INTERNAL_7054510f_15_unit_exl2_3b_cu_5d0dd9e94cuda3std6ranges3__45__cpo4cendE
	.align		8
        /*0090*/ 	.dword	_ZN46_INTERNAL_7054510f_15_unit_exl2_3b_cu_5d0dd9e94cuda3std6ranges3__45__cpo7advanceE
	.align		8
        /*0098*/ 	.dword	_ZN46_INTERNAL_7054510f_15_unit_exl2_3b_cu_5d0dd9e94cuda3std6ranges3__45__cpo9iter_swapE
	.align		8
        /*00a0*/ 	.dword	_ZN46_INTERNAL_7054510f_15_unit_exl2_3b_cu_5d0dd9e94cuda3std6ranges3__45__cpo4nextE
	.align		8
        /*00a8*/ 	.dword	_ZN46_INTERNAL_7054510f_15_unit_exl2_3b_cu_5d0dd9e94cuda3std6ranges3__45__cpo4prevE
	.align		8
        /*00b0*/ 	.dword	_ZN46_INTERNAL_7054510f_15_unit_exl2_3b_cu_5d0dd9e94cuda3std6ranges3__45__cpo4dataE
	.align		8
        /*00b8*/ 	.dword	_ZN46_INTERNAL_7054510f_15_unit_exl2_3b_cu_5d0dd9e94cuda3std6ranges3__45__cpo5cdataE
	.align		8
        /*00c0*/ 	.dword	_ZN46_INTERNAL_7054510f_15_unit_exl2_3b_cu_5d0dd9e94cuda3std6ranges3__45__cpo4sizeE
	.align		8
        /*00c8*/ 	.dword	_ZN46_INTERNAL_7054510f_15_unit_exl2_3b_cu_5d0dd9e94cuda3std6ranges3__45__cpo5ssizeE
	.align		8
        /*00d0*/ 	.dword	_ZN46_INTERNAL_7054510f_15_unit_exl2_3b_cu_5d0dd9e94cuda3std6ranges3__45__cpo8distanceE
	.align		8
        /*00d8*/ 	.dword	_ZN46_INTERNAL_7054510f_15_unit_exl2_3b_cu_5d0dd9e96thrust24THRUST_300001_SM_1000_NS6system6detail10sequential3seqE


//--------------------- .text._Z23gemm_half_q_half_kernelILi4ELi190ELb1ELb1ELi64EEvPK6__halfPKjS4_S2_PS0_iiiiPKtS7_iiiiiibS2_i --------------------------
	.section	.text._Z23gemm_half_q_half_kernelILi4ELi190ELb1ELb1ELi64EEvPK6__halfPKjS4_S2_PS0_iiiiPKtS7_iiiiiibS2_i,"ax",@progbits
	.align	128
        .global         _Z23gemm_half_q_half_kernelILi4ELi190ELb1ELb1ELi64EEvPK6__halfPKjS4_S2_PS0_iiiiPKtS7_iiiiiibS2_i
        .type           _Z23gemm_half_q_half_kernelILi4ELi190ELb1ELb1ELi64EEvPK6__halfPKjS4_S2_PS0_iiiiPKtS7_iiiiiibS2_i,@function
        .size           _Z23gemm_half_q_half_kernelILi4ELi190ELb1ELb1ELi64EEvPK6__halfPKjS4_S2_PS0_iiiiPKtS7_iiiiiibS2_i,(.L_x_5286 - _Z23gemm_half_q_half_kernelILi4ELi190ELb1ELb1ELi64EEvPK6__halfPKjS4_S2_PS0_iiiiPKtS7_iiiiiibS2_i)
        .other          _Z23gemm_half_q_half_kernelILi4ELi190ELb1ELb1ELi64EEvPK6__halfPKjS4_S2_PS0_iiiiPKtS7_iiiiiibS2_i,@"STO_CUDA_ENTRY STV_DEFAULT"
_Z23gemm_half_q_half_kernelILi4ELi190ELb1ELb1ELi64EEvPK6__halfPKjS4_S2_PS0_iiiiPKtS7_iiiiiibS2_i:
.text._Z23gemm_half_q_half_kernelILi4ELi190ELb1ELb1ELi64EEvPK6__halfPKjS4_S2_PS0_iiiiPKtS7_iiiiiibS2_i:
[----:B------:R-:W0:Y:S08]  /*0000*/  LDC R1, c[0x0][0x37c] ;  /* 0x0000df00ff017b82 */ /* 0x000e300000000800 */
[----:B------:R-:W1:Y:S01]  /*0010*/  S2UR UR10, SR_CTAID.Y ;  /* 0x00000000000a79c3 */ /* 0x000e620000002600 */
[----:B0-----:R-:W-:-:S07]  /*0020*/  IADD3 R1, PT, PT, R1, -0x10, RZ ;  /* 0xfffffff001017810 */ /* 0x001fce0007ffe0ff */
[----:B------:R-:W0:Y:S01]  /*0030*/  LDC R95, c[0x0][0x3a8] ;  /* 0x0000ea00ff5f7b82 */ /* 0x000e220000000800 */
[----:B-1----:R-:W-:-:S06]  /*0040*/  USHF.L.U32 UR7, UR10, 0x2, URZ ;  /* 0x000000020a077899 */ /* 0x002fcc00080006ff */
[----:B0-----:R-:W-:-:S04]  /*0050*/  IADD3 R95, PT, PT, R95, -UR7, RZ ;  /* 0x800000075f5f7c10 */ /* 0x001fc8000fffe0ff */
[----:B------:R-:W-:-:S13]  /*0060*/  ISETP.GE.AND P0, PT, R95, 0x1, PT ;  /* 0x000000015f00780c */ /* 0x000fda0003f06270 */
[----:B------:R-:W-:Y:S05]  /*0070*/  @!P0 EXIT ;  /* 0x000000000000894d */ /* 0x000fea0003800000 */
[----:B------:R-:W0:Y:S01]  /*0080*/  LDC.64 R6, c[0x0][0x3e8] ;  /* 0x0000fa00ff067b82 */ /* 0x000e220000000a00 */
[----:B------:R-:W0:Y:S01]  /*0090*/  LDCU.64 UR8, c[0x0][0x358] ;  /* 0x00006b00ff0877ac */ /* 0x000e220008000a00 */
[----:B------:R-:W1:Y:S06]  /*00a0*/  S2R R3, SR_TID.X ;  /* 0x0000000000037919 */ /* 0x000e6c0000002100 */
[----:B------:R-:W2:Y:S01]  /*00b0*/  LDC R5, c[0x0][0x3b0] ;  /* 0x0000ec00ff057b82 */ /* 0x000ea20000000800 */
[----:B0-----:R-:W3:Y:S01]  /*00c0*/  LDG.E.U16 R94, desc[UR8][R6.64] ;  /* 0x00000008065e7981 */ /* 0x001ee2000c1e1500 */
[----:B------:R-:W-:-:S02]  /*00d0*/  ISETP.NE.AND P1, PT, R95, 0x1, PT ;  /* 0x000000015f00780c */ /* 0x000fc40003f25270 */
[----:B------:R-:W-:Y:S01]  /*00e0*/  PRMT R92, RZ, 0x7610, R92 ;  /* 0x00007610ff5c7816 */ /* 0x000fe2000000005c */
[----:B------:R-:W0:Y:S01]  /*00f0*/  S2R R9, SR_CTAID.Z ;  /* 0x0000000000097919 */ /* 0x000e220000002700 */
[----:B------:R-:W-:Y:S02]  /*0100*/  PRMT R91, RZ, 0x7610, R91 ;  /* 0x00007610ff5b7816 */ /* 0x000fe4000000005b */
[----:B------:R-:W-:Y:S02]  /*0110*/  PRMT R90, RZ, 0x7610, R90 ;  /* 0x00007610ff5a7816 */ /* 0x000fe4000000005a */
[----:B---3--:R-:W-:-:S05]  /*0120*/  PRMT R13, R94, 0x7610, R13 ;  /* 0x000076105e0d7816 */ /* 0x008fca000000000d */
[----:B012---:R-:W-:Y:S05]  /*0130*/  @!P1 BRA `(.L_x_0) ;  /* 0x00000000003c9947 */ /* 0x007fea0003800000 */
[----:B------:R-:W0:Y:S08]  /*0140*/  LDC R11, c[0x0][0x3f0] ;  /* 0x0000fc00ff0b7b82 */ /* 0x000e300000000800 */
[----:B------:R-:W0:Y:S02]  /*0150*/  LDC.64 R6, c[0x0][0x3e8] ;  /* 0x0000fa00ff067b82 */ /* 0x000e240000000a00 */
[----:B0-----:R-:W-:-:S05]  /*0160*/  IMAD.WIDE R6, R11, 0x2, R6 ;  /* 0x000000020b067825 */ /* 0x001fca00078e0206 */
[----:B------:R-:W2:Y:S01]  /*0170*/  LDG.E.U16 R91, desc[UR8][R6.64] ;  /* 0x00000008065b7981 */ /* 0x000ea2000c1e1500 */
[----:B------:R-:W-:Y:S02]  /*0180*/  ISETP.NE.AND P0, PT, R95, 0x2, PT ;  /* 0x000000025f00780c */ /* 0x000fe40003f05270 */
[----:B--2---:R-:W-:-:S11]  /*0190*/  LOP3.LUT R13, R91, R94, RZ, 0xfc, !PT ;  /* 0x0000005e5b0d7212 */ /* 0x004fd600078efcff */
[----:B------:R-:W-:Y:S05]  /*01a0*/  @!P0 BRA `(.L_x_0) ;  /* 0x0000000000208947 */ /* 0x000fea0003800000 */
[----:B------:R-:W-:Y:S01]  /*01b0*/  ISETP.NE.AND P0, PT, R95, 0x3, PT ;  /* 0x000000035f00780c */ /* 0x000fe20003f05270 */
[----:B------:R-:W-:-:S05]  /*01c0*/  IMAD.WIDE R6, R11, 0x2, R6 ;  /* 0x000000020b067825 */ /* 0x000fca00078e0206 */
[----:B------:R-:W2:Y:S01]  /*01d0*/  LDG.E.U16 R90, desc[UR8][R6.64] ;  /* 0x00000008065a7981 */ /* 0x000ea2000c1e1500 */
[----:B------:R-:W-:-:S06]  /*01e0*/  IMAD.WIDE R10, R11, 0x2, R6 ;  /* 0x000000020b0a7825 */ /* 0x000fcc00078e0206 */
[----:B------:R-:W3:Y:S01]  /*01f0*/  @P0 LDG.E.U16 R92, desc[UR8][R10.64] ;  /* 0x000000080a5c0981 */ /* 0x000ee2000c1e1500 */
[----:B--2---:R-:W-:-:S04]  /*0200*/  LOP3.LUT R13, R90, R13, RZ, 0xfc, !PT ;  /* 0x0000000d5a0d7212 */ /* 0x004fc800078efcff */
[----:B---3--:R-:W-:-:S04]  /*0210*/  @P0 LOP3.LUT R0, R92, R13, RZ, 0xfc, !PT ;  /* 0x0000000d5c000212 */ /* 0x008fc800078efcff */
[----:B------:R-:W-:-:S07]  /*0220*/  @P0 PRMT R13, R0, 0x7610, R13 ;  /* 0x00007610000d0816 */ /* 0x000fce000000000d */
.L_x_0:
[----:B------:R-:W-:Y:S01]  /*0230*/  PRMT R0, R13, 0x9910, RZ ;  /* 0x000099100d007816 */ /* 0x000fe200000000ff */
[----:B------:R-:W0:Y:S01]  /*0240*/  S2UR UR4, SR_CTAID.X ;  /* 0x00000000000479c3 */ /* 0x000e220000002500 */
[----:B------:R-:W-:Y:S02]  /*0250*/  SHF.L.U32 R96, R9, 0x6, RZ ;  /* 0x0000000609607819 */ /* 0x000fe400000006ff */
[----:B------:R-:W-:Y:S02]  /*0260*/  ISETP.NE.AND P0, PT, R0, RZ, PT ;  /* 0x000000ff0000720c */ /* 0x000fe40003f05270 */
[----:B------:R-:W-:-:S11]  /*0270*/  VIADDMNMX R93, R96, 0x40, R5, PT ;  /* 0x00000040605d7846 */ /* 0x000fd60003800105 */
[----:B0-----:R-:W-:Y:S05]  /*0280*/  @!P0 EXIT ;  /* 0x000000000000894d */ /* 0x001fea0003800000 */
[----:B------:R-:W-:Y:S01]  /*0290*/  IADD3 R17, PT, PT, R96, R3, RZ ;  /* 0x0000000360117210 */ /* 0x000fe20007ffe0ff */
[----:B------:R-:W-:Y:S01]  /*02a0*/  USHF.L.U32 UR4, UR4, 0x8, URZ ;  /* 0x0000000804047899 */ /* 0x000fe200080006ff */
[----:B------:R-:W-:Y:S01]  /*02b0*/  BSSY.RECONVERGENT B0, `(.L_x_1) ;  /* 0x00000b6000007945 */ /* 0x000fe20003800200 */
[----:B------:R-:W-:Y:S02]  /*02c0*/  VIMNMX.U32 R0, PT, PT, R95, 0x4, PT ;  /* 0x000000045f007848 */ /* 0x000fe40003fe0000 */
[----:B------:R-:W-:Y:S02]  /*02d0*/  ISETP.GE.AND P0, PT, R17, R93, PT ;  /* 0x0000005d1100720c */ /* 0x000fe40003f06270 */
[----:B------:R-:W-:-:S11]  /*02e0*/  LEA R2, R3, UR4, 0x2 ;  /* 0x0000000403027c11 */ /* 0x000fd6000f8e10ff */
[----:B------:R-:W-:Y:S05]  /*02f0*/  @P0 BRA `(.L_x_2) ;  /* 0x0000000800c40947 */ /* 0x000fea0003800000 */
[----:B------:R-:W0:Y:S01]  /*0300*/  LDCU.64 UR12, c[0x0][0x3c0] ;  /* 0x00007800ff0c77ac */ /* 0x000e220008000a00 */
[----:B------:R-:W1:Y:S01]  /*0310*/  S2UR UR6, SR_CgaCtaId ;  /* 0x00000000000679c3 */ /* 0x000e620000008800 */
[----:B------:R-:W-:Y:S01]  /*0320*/  UMOV UR5, 0x400 ;  /* 0x0000040000057882 */ /* 0x000fe20000000000 */
[----:B0-----:R-:W-:-:S04]  /*0330*/  UISETP.NE.U32.AND UP0, UPT, UR12, URZ, UPT ;  /* 0x000000ff0c00728c */ /* 0x001fc8000bf05070 */
[----:B------:R-:W-:Y:S02]  /*0340*/  UISETP.NE.AND.EX UP0, UPT, UR13, URZ, UPT, UP0 ;  /* 0x000000ff0d00728c */ /* 0x000fe4000bf05300 */
[----:B-1----:R-:W-:-:S06]  /*0350*/  ULEA UR5, UR6, UR5, 0x18 ;  /* 0x0000000506057291 */ /* 0x002fcc000f8ec0ff */
[----:B------:R-:W-:Y:S01]  /*0360*/  LEA R4, R3, UR5, 0x1 ;  /* 0x0000000503047c11 */ /* 0x000fe2000f8e08ff */
[----:B------:R-:W-:Y:S06]  /*0370*/  BRA.U UP0, `(.L_x_3) ;  /* 0x00000005005c7547 */ /* 0x000fec000b800000 */
[----:B------:R-:W0:Y:S01]  /*0380*/  LDCU.64 UR12, c[0x0][0x380] ;  /* 0x00007000ff0c77ac */ /* 0x000e220008000a00 */
[----:B------:R-:W-:-:S05]  /*0390*/  IMAD R6, R5, UR10, RZ ;  /* 0x0000000a05067c24 */ /* 0x000fca000f8e02ff */
[----:B------:R-:W-:-:S04]  /*03a0*/  SHF.L.U32 R8, R6, 0x2, RZ ;  /* 0x0000000206087819 */ /* 0x000fc800000006ff */
[----:B------:R-:W-:-:S04]  /*03b0*/  IADD3 R7, P0, PT, R17, R8, RZ ;  /* 0x0000000811077210 */ /* 0x000fc80007f1e0ff */
[----:B------:R-:W-:Y:S02]  /*03c0*/  LEA.HI.X.SX32 R10, R8, RZ, 0x1, P0 ;  /* 0x000000ff080a7211 */ /* 0x000fe400000f0eff */
[----:B0-----:R-:W-:-:S04]  /*03d0*/  LEA R6, P0, R7, UR12, 0x1 ;  /* 0x0000000c07067c11 */ /* 0x001fc8000f8008ff */
[----:B------:R-:W-:-:S06]  /*03e0*/  LEA.HI.X R7, R7, UR13, R10, 0x1, P0 ;  /* 0x0000000d07077c11 */ /* 0x000fcc00080f0c0a */
[----:B------:R-:W2:Y:S01]  /*03f0*/  LDG.E.U16.CONSTANT R7, desc[UR8][R6.64] ;  /* 0x0000000806077981 */ /* 0x000ea2000c1e9500 */
[----:B------:R-:W-:-:S04]  /*0400*/  IADD3 R16, PT, PT, -R0, 0x1, RZ ;  /* 0x0000000100107810 */ /* 0x000fc80007ffe1ff */
[----:B------:R-:W-:Y:S01]  /*0410*/  ISETP.NE.AND P0, PT, R16, RZ, PT ;  /* 0x000000ff1000720c */ /* 0x000fe20003f05270 */
[----:B--2---:R0:W-:-:S12]  /*0420*/  STS.U16 [R4], R7 ;  /* 0x0000000704007388 */ /* 0x0041d80000000400 */
[----:B------:R-:W-:Y:S05]  /*0430*/  @!P0 BRA `(.L_x_2) ;  /* 0x0000000800748947 */ /* 0x000fea0003800000 */
[----:B------:R-:W-:Y:S02]  /*0440*/  ISETP.GE.AND P0, PT, R16, RZ, PT ;  /* 0x000000ff1000720c */ /* 0x000fe40003f06270 */
[----:B0-----:R-:W-:Y:S02]  /*0450*/  IADD3 R4, PT, PT, R4, 0x80, RZ ;  /* 0x0000008004047810 */ /* 0x001fe40007ffe0ff */
[----:B------:R-:W-:-:S09]  /*0460*/  IADD3 R8, PT, PT, R8, R5, RZ ;  /* 0x0000000508087210 */ /* 0x000fd20007ffe0ff */
[----:B------:R-:W-:Y:S05]  /*0470*/  @P0 BRA `(.L_x_4) ;  /* 0x0000000000ec0947 */ /* 0x000fea0003800000 */
[----:B------:R-:W-:Y:S02]  /*0480*/  IADD3 R6, PT, PT, RZ, -R16, RZ ;  /* 0x80000010ff067210 */ /* 0x000fe40007ffe0ff */
[----:B------:R-:W-:Y:S02]  /*0490*/  PLOP3.LUT P0, PT, PT, PT, PT, 0x80, 0x8 ;  /* 0x000000000008781c */ /* 0x000fe40003f0f070 */
[----:B------:R-:W-:-:S13]  /*04a0*/  ISETP.GT.AND P2, PT, R6, 0x3, PT ;  /* 0x000000030600780c */ /* 0x000fda0003f44270 */
[----:B------:R-:W-:Y:S05]  /*04b0*/  @!P2 BRA `(.L_x_5) ;  /* 0x000000000084a947 */ /* 0x000fea0003800000 */
[----:B------:R-:W-:-:S13]  /*04c0*/  PLOP3.LUT P0, PT, PT, PT, PT, 0x8, 0x80 ;  /* 0x000000000080781c */ /* 0x000fda0003f0e170 */
.L_x_6:
[----:B------:R-:W-:Y:S02]  /*04d0*/  IADD3 R7, P2, PT, R17, R8, RZ ;  /* 0x0000000811077210 */ /* 0x000fe40007f5e0ff */
[CC--:B------:R-:W-:Y:S02]  /*04e0*/  IADD3 R10, PT, PT, R8.reuse, R5.reuse, RZ ;  /* 0x00000005080a7210 */ /* 0x0c0fe40007ffe0ff */
[----:B------:R-:W-:Y:S02]  /*04f0*/  LEA.HI.X.SX32 R12, R8, RZ, 0x1, P2 ;  /* 0x000000ff080c7211 */ /* 0x000fe400010f0eff */
[----:B------:R-:W-:Y:S02]  /*0500*/  IADD3 R8, PT, PT, R10, R5, RZ ;  /* 0x000000050a087210 */ /* 0x000fe40007ffe0ff */
[----:B------:R-:W-:Y:S02]  /*0510*/  LEA R6, P2, R7, UR12, 0x1 ;  /* 0x0000000c07067c11 */ /* 0x000fe4000f8408ff */
[----:B------:R-:W-:-:S02]  /*0520*/  IADD3 R11, P3, PT, R17, R10, RZ ;  /* 0x0000000a110b7210 */ /* 0x000fc40007f7e0ff */
[----:B------:R-:W-:Y:S02]  /*0530*/  IADD3 R18, PT, PT, R8, R5, RZ ;  /* 0x0000000508127210 */ /* 0x000fe40007ffe0ff */
[----:B------:R-:W-:Y:S02]  /*0540*/  LEA.HI.X R7, R7, UR13, R12, 0x1, P2 ;  /* 0x0000000d07077c11 */ /* 0x000fe400090f0c0c */
[----:B------:R-:W-:Y:S02]  /*0550*/  LEA.HI.X.SX32 R14, R10, RZ, 0x1, P3 ;  /* 0x000000ff0a0e7211 */ /* 0x000fe400018f0eff */
[----:B------:R-:W-:Y:S02]  /*0560*/  IADD3 R13, P4, PT, R17, R8, RZ ;  /* 0x00000008110d7210 */ /* 0x000fe40007f9e0ff */
[----:B------:R-:W-:Y:S01]  /*0570*/  LEA R10, P2, R11, UR12, 0x1 ;  /* 0x0000000c0b0a7c11 */ /* 0x000fe2000f8408ff */
[----:B------:R-:W2:Y:S01]  /*0580*/  LDG.E.U16.CONSTANT R7, desc[UR8][R6.64] ;  /* 0x0000000806077981 */ /* 0x000ea2000c1e9500 */
[----:B------:R-:W-:-:S02]  /*0590*/  IADD3 R15, P5, PT, R17, R18, RZ ;  /* 0x00000012110f7210 */ /* 0x000fc40007fbe0ff */
[----:B------:R-:W-:Y:S02]  /*05a0*/  LEA.HI.X.SX32 R20, R8, RZ, 0x1, P4 ;  /* 0x000000ff08147211 */ /* 0x000fe400020f0eff */
[----:B------:R-:W-:Y:S02]  /*05b0*/  LEA.HI.X R11, R11, UR13, R14, 0x1, P2 ;  /* 0x0000000d0b0b7c11 */ /* 0x000fe400090f0c0e */
[----:B------:R-:W-:Y:S02]  /*05c0*/  LEA R12, P3, R13, UR12, 0x1 ;  /* 0x0000000c0d0c7c11 */ /* 0x000fe4000f8608ff */
[----:B------:R-:W-:Y:S02]  /*05d0*/  LEA.HI.X.SX32 R8, R18, RZ, 0x1, P5 ;  /* 0x000000ff12087211 */ /* 0x000fe400028f0eff */
[----:B------:R-:W-:Y:S01]  /*05e0*/  LEA R14, P2, R15, UR12, 0x1 ;  /* 0x0000000c0f0e7c11 */ /* 0x000fe2000f8408ff */
[----:B------:R-:W3:Y:S01]  /*05f0*/  LDG.E.U16.CONSTANT R11, desc[UR8][R10.64] ;  /* 0x000000080a0b7981 */ /* 0x000ee2000c1e9500 */
[----:B------:R-:W-:-:S02]  /*0600*/  LEA.HI.X R13, R13, UR13, R20, 0x1, P3 ;  /* 0x0000000d0d0d7c11 */ /* 0x000fc400098f0c14 */
[----:B------:R-:W-:-:S04]  /*0610*/  LEA.HI.X R15, R15, UR13, R8, 0x1, P2 ;  /* 0x0000000d0f0f7c11 */ /* 0x000fc800090f0c08 */
[----:B------:R-:W4:Y:S04]  /*0620*/  LDG.E.U16.CONSTANT R13, desc[UR8][R12.64] ;  /* 0x000000080c0d7981 */ /* 0x000f28000c1e9500 */
[----:B------:R-:W5:Y:S01]  /*0630*/  LDG.E.U16.CONSTANT R15, desc[UR8][R14.64] ;  /* 0x000000080e0f7981 */ /* 0x000f62000c1e9500 */
[----:B------:R-:W-:-:S04]  /*0640*/  IADD3 R16, PT, PT, R16, 0x4, RZ ;  /* 0x0000000410107810 */ /* 0x000fc80007ffe0ff */
[----:B------:R-:W-:Y:S02]  /*0650*/  ISETP.GE.AND P2, PT, R16, -0x3, PT ;  /* 0xfffffffd1000780c */ /* 0x000fe40003f46270 */
[----:B------:R-:W-:Y:S01]  /*0660*/  IADD3 R8, PT, PT, R18, R5, RZ ;  /* 0x0000000512087210 */ /* 0x000fe20007ffe0ff */
[----:B--2---:R-:W-:Y:S04]  /*0670*/  STS.U16 [R4], R7 ;  /* 0x0000000704007388 */ /* 0x004fe80000000400 */
[----:B---3--:R-:W-:Y:S04]  /*0680*/  STS.U16 [R4+0x80], R11 ;  /* 0x0000800b04007388 */ /* 0x008fe80000000400 */
[----:B----4-:R-:W-:Y:S04]  /*0690*/  STS.U16 [R4+0x100], R13 ;  /* 0x0001000d04007388 */ /* 0x010fe80000000400 */
[----:B-----5:R0:W-:Y:S02]  /*06a0*/  STS.U16 [R4+0x180], R15 ;  /* 0x0001800f04007388 */ /* 0x0201e40000000400 */
[----:B0-----:R-:W-:Y:S01]  /*06b0*/  IADD3 R4, PT, PT, R4, 0x200, RZ ;  /* 0x0000020004047810 */ /* 0x001fe20007ffe0ff */
[----:B------:R-:W-:Y:S06]  /*06c0*/  @!P2 BRA `(.L_x_6) ;  /* 0xfffffffc0080a947 */ /* 0x000fec000383ffff */
.L_x_5:
[----:B------:R-:W-:-:S04]  /*06d0*/  IADD3 R6, PT, PT, RZ, -R16, RZ ;  /* 0x80000010ff067210 */ /* 0x000fc80007ffe0ff */
[----:B------:R-:W-:-:S13]  /*06e0*/  ISETP.GT.AND P2, PT, R6, 0x1, PT ;  /* 0x000000010600780c */ /* 0x000fda0003f44270 */
[----:B------:R-:W-:Y:S05]  /*06f0*/  @!P2 BRA `(.L_x_7) ;  /* 0x000000000044a947 */ /* 0x000fea0003800000 */
[C---:B------:R-:W-:Y:S02]  /*0700*/  IADD3 R12, PT, PT, R8.reuse, R5, RZ ;  /* 0x00000005080c7210 */ /* 0x040fe40007ffe0ff */
[C---:B------:R-:W-:Y:S02]  /*0710*/  IADD3 R7, P0, PT, R17.reuse, R8, RZ ;  /* 0x0000000811077210 */ /* 0x040fe40007f1e0ff */
[----:B------:R-:W-:Y:S02]  /*0720*/  IADD3 R11, P2, PT, R17, R12, RZ ;  /* 0x0000000c110b7210 */ /* 0x000fe40007f5e0ff */
[----:B------:R-:W-:Y:S02]  /*0730*/  LEA.HI.X.SX32 R14, R8, RZ, 0x1, P0 ;  /* 0x000000ff080e7211 */ /* 0x000fe400000f0eff */
[----:B------:R-:W-:Y:S02]  /*0740*/  LEA.HI.X.SX32 R8, R12, RZ, 0x1, P2 ;  /* 0x000000ff0c087211 */ /* 0x000fe400010f0eff */
[----:B------:R-:W-:-:S02]  /*0750*/  LEA R6, P0, R7, UR12, 0x1 ;  /* 0x0000000c07067c11 */ /* 0x000fc4000f8008ff */
[----:B------:R-:W-:Y:S02]  /*0760*/  LEA R10, P2, R11, UR12, 0x1 ;  /* 0x0000000c0b0a7c11 */ /* 0x000fe4000f8408ff */
[----:B------:R-:W-:Y:S02]  /*0770*/  LEA.HI.X R7, R7, UR13, R14, 0x1, P0 ;  /* 0x0000000d07077c11 */ /* 0x000fe400080f0c0e */
[----:B------:R-:W-:-:S04]  /*0780*/  LEA.HI.X R11, R11, UR13, R8, 0x1, P2 ;  /* 0x0000000d0b0b7c11 */ /* 0x000fc800090f0c08 */
[----:B------:R-:W2:Y:S04]  /*0790*/  LDG.E.U16.CONSTANT R7, desc[UR8][R6.64] ;  /* 0x0000000806077981 */ /* 0x000ea8000c1e9500 */
[----:B------:R-:W3:Y:S01]  /*07a0*/  LDG.E.U16.CONSTANT R11, desc[UR8][R10.64] ;  /* 0x000000080a0b7981 */ /* 0x000ee2000c1e9500 */
[----:B------:R-:W-:Y:S02]  /*07b0*/  PLOP3.LUT P0, PT, PT, PT, PT, 0x8, 0x80 ;  /* 0x000000000080781c */ /* 0x000fe40003f0e170 */
[----:B------:R-:W-:Y:S02]  /*07c0*/  IADD3 R16, PT, PT, R16, 0x2, RZ ;  /* 0x0000000210107810 */ /* 0x000fe40007ffe0ff */
[----:B------:R-:W-:Y:S01]  /*07d0*/  IADD3 R8, PT, PT, R12, R5, RZ ;  /* 0x000000050c087210 */ /* 0x000fe20007ffe0ff */
[----:B--2---:R-:W-:Y:S04]  /*07e0*/  STS.U16 [R4], R7 ;  /* 0x0000000704007388 */ /* 0x004fe80000000400 */
[----:B---3--:R0:W-:Y:S02]  /*07f0*/  STS.U16 [R4+0x80], R11 ;  /* 0x0000800b04007388 */ /* 0x0081e40000000400 */
[----:B0-----:R-:W-:-:S07]  /*0800*/  IADD3 R4, PT, PT, R4, 0x100, RZ ;  /* 0x0000010004047810 */ /* 0x001fce0007ffe0ff */
.L_x_7:
[----:B------:R-:W-:-:S13]  /*0810*/  ISETP.EQ.AND P2, PT, R16, RZ, PT ;  /* 0x000000ff1000720c */ /* 0x000fda0003f42270 */
[----:B------:R-:W-:Y:S05]  /*0820*/  @!P0 BRA P2, `(.L_x_2) ;  /* 0x0000000400788947 */ /* 0x000fea0001000000 */
.L_x_4:
[----:B------:R-:W-:-:S04]  /*0830*/  IADD3 R7, P0, PT, R17, R8, RZ ;  /* 0x0000000811077210 */ /* 0x000fc80007f1e0ff */
[----:B------:R-:W-:Y:S02]  /*0840*/  LEA.HI.X.SX32 R10, R8, RZ, 0x1, P0 ;  /* 0x000000ff080a7211 */ /* 0x000fe400000f0eff */
[----:B------:R-:W-:-:S04]  /*0850*/  LEA R6, P0, R7, UR12, 0x1 ;  /* 0x0000000c07067c11 */ /* 0x000fc8000f8008ff */
[----:B------:R-:W-:-:S06]  /*0860*/  LEA.HI.X R7, R7, UR13, R10, 0x1, P0 ;  /* 0x0000000d07077c11 */ /* 0x000fcc00080f0c0a */
[----:B------:R-:W2:Y:S01]  /*0870*/  LDG.E.U16.CONSTANT R7, desc[UR8][R6.64] ;  /* 0x0000000806077981 */ /* 0x000ea2000c1e9500 */
[----:B------:R-:W-:Y:S02]  /*0880*/  IADD3 R16, PT, PT, R16, 0x1, RZ ;  /* 0x0000000110107810 */ /* 0x000fe40007ffe0ff */
[----:B------:R-:W-:Y:S02]  /*0890*/  IADD3 R8, PT, PT, R8, R5, RZ ;  /* 0x0000000508087210 */ /* 0x000fe40007ffe0ff */
[----:B------:R-:W-:Y:S01]  /*08a0*/  ISETP.NE.AND P0, PT, R16, RZ, PT ;  /* 0x000000ff1000720c */ /* 0x000fe20003f05270 */
[----:B--2---:R0:W-:Y:S02]  /*08b0*/  STS.U16 [R4], R7 ;  /* 0x0000000704007388 */ /* 0x0041e40000000400 */
[----:B0-----:R-:W-:-:S10]  /*08c0*/  IADD3 R4, PT, PT, R4, 0x80, RZ ;  /* 0x0000008004047810 */ /* 0x001fd40007ffe0ff */
[----:B------:R-:W-:Y:S05]  /*08d0*/  @P0 BRA `(.L_x_4) ;  /* 0xfffffffc00d40947 */ /* 0x000fea000383ffff */
[----:B------:R-:W-:Y:S05]  /*08e0*/  BRA `(.L_x_2) ;  /* 0x0000000400487947 */ /* 0x000fea0003800000 */
.L_x_3:
[C---:B------:R-:W-:Y:S01]  /*08f0*/  LEA R6, P0, R17.reuse, UR12, 0x1 ;  /* 0x0000000c11067c11 */ /* 0x040fe2000f8008ff */
[----:B------:R-:W0:Y:S03]  /*0900*/  LDCU.64 UR14, c[0x0][0x380] ;  /* 0x00007000ff0e77ac */ /* 0x000e260008000a00 */
[----:B------:R-:W-:-:S05]  /*0910*/  LEA.HI.X R7, R17, UR13, RZ, 0x1, P0 ;  /* 0x0000000d11077c11 */ /* 0x000fca00080f0cff */
[----:B------:R1:W5:Y:S01]  /*0920*/  LDG.E.U16.CONSTANT R17, desc[UR8][R6.64] ;  /* 0x0000000806117981 */ /* 0x000362000c1e9500 */
[----:B------:R-:W-:Y:S01]  /*0930*/  IADD3 R8, PT, PT, RZ, -R0, RZ ;  /* 0x80000000ff087210 */ /* 0x000fe20007ffe0ff */
[----:B------:R-:W-:-:S03]  /*0940*/  IMAD R16, R5, UR10, RZ ;  /* 0x0000000a05107c24 */ /* 0x000fc6000f8e02ff */
[----:B------:R-:W-:Y:S02]  /*0950*/  ISETP.GE.AND P0, PT, R8, RZ, PT ;  /* 0x000000ff0800720c */ /* 0x000fe40003f06270 */
[----:B------:R-:W-:-:S11]  /*0960*/  SHF.L.U32 R16, R16, 0x2, RZ ;  /* 0x0000000210107819 */ /* 0x000fd600000006ff */
[----:B01----:R-:W-:Y:S05]  /*0970*/  @P0 BRA `(.L_x_8) ;  /* 0x0000000000f80947 */ /* 0x003fea0003800000 */
[----:B------:R-:W-:Y:S02]  /*0980*/  IADD3 R6, PT, PT, RZ, -R8, RZ ;  /* 0x80000008ff067210 */ /* 0x000fe40007ffe0ff */
[----:B------:R-:W-:Y:S02]  /*0990*/  PLOP3.LUT P0, PT, PT, PT, PT, 0x80, 0x8 ;  /* 0x000000000008781c */ /* 0x000fe40003f0f070 */
[----:B------:R-:W-:-:S13]  /*09a0*/  ISETP.GT.AND P2, PT, R6, 0x3, PT ;  /* 0x000000030600780c */ /* 0x000fda0003f44270 */
[----:B------:R-:W-:Y:S05]  /*09b0*/  @!P2 BRA `(.L_x_9) ;  /* 0x00000000008ca947 */ /* 0x000fea0003800000 */
[----:B------:R-:W-:Y:S01]  /*09c0*/  PLOP3.LUT P0, PT, PT, PT, PT, 0x8, 0x80 ;  /* 0x000000000080781c */ /* 0x000fe20003f0e170 */
[----:B------:R-:W0:Y:S01]  /*09d0*/  LDCU.64 UR12, c[0x0][0x380] ;  /* 0x00007000ff0c77ac */ /* 0x000e220008000a00 */
[----:B------:R-:W-:-:S11]  /*09e0*/  NOP ;  /* 0x0000000000007918 */ /* 0x000fd60000000000 */
.L_x_10:
[----:B-----5:R-:W-:Y:S02]  /*09f0*/  IADD3 R7, P2, PT, R17, R16, RZ ;  /* 0x0000001011077210 */ /* 0x020fe40007f5e0ff */
[CC--:B------:R-:W-:Y:S02]  /*0a00*/  IADD3 R10, PT, PT, R16.reuse, R5.reuse, RZ ;  /* 0x00000005100a7210 */ /* 0x0c0fe40007ffe0ff */
[----:B------:R-:W-:Y:S02]  /*0a10*/  LEA.HI.X.SX32 R16, R16, RZ, 0x1, P2 ;  /* 0x000000ff10107211 */ /* 0x000fe400010f0eff */
[----:B0-----:R-:W-:Y:S02]  /*0a20*/  LEA R6, P2, R7, UR12, 0x1 ;  /* 0x0000000c07067c11 */ /* 0x001fe4000f8408ff */
[----:B------:R-:W-:Y:S02]  /*0a30*/  IADD3 R12, PT, PT, R10, R5, RZ ;  /* 0x000000050a0c7210 */ /* 0x000fe40007ffe0ff */
[----:B------:R-:W-:-:S02]  /*0a40*/  IADD3 R11, P3, PT, R17, R10, RZ ;  /* 0x0000000a110b7210 */ /* 0x000fc40007f7e0ff */
[----:B------:R-:W-:Y:S02]  /*0a50*/  LEA.HI.X R7, R7, UR13, R16, 0x1, P2 ;  /* 0x0000000d07077c11 */ /* 0x000fe400090f0c10 */
[----:B------:R-:W-:Y:S02]  /*0a60*/  IADD3 R16, PT, PT, R12, R5, RZ ;  /* 0x000000050c107210 */ /* 0x000fe40007ffe0ff */
[----:B------:R-:W-:Y:S02]  /*0a70*/  LEA.HI.X.SX32 R14, R10, RZ, 0x1, P3 ;  /* 0x000000ff0a0e7211 */ /* 0x000fe400018f0eff */
[----:B------:R-:W-:Y:S01]  /*0a80*/  IADD3 R13, P4, PT, R17, R12, RZ ;  /* 0x0000000c110d7210 */ /* 0x000fe20007f9e0ff */
[----:B------:R-:W2:Y:S01]  /*0a90*/  LDG.E.U16.CONSTANT R7, desc[UR8][R6.64] ;  /* 0x0000000806077981 */ /* 0x000ea2000c1e9500 */
[----:B------:R-:W-:Y:S02]  /*0aa0*/  LEA R10, P2, R11, UR12, 0x1 ;  /* 0x0000000c0b0a7c11 */ /* 0x000fe4000f8408ff */
        /* <DEDUP_REMOVED lines=10> */
[----:B------:R-:W4:Y:S01]  /*0b50*/  LDG.E.U16.CONSTANT R15, desc[UR8][R14.64] ;  /* 0x000000080e0f7981 */ /* 0x000f22000c1e9500 */
[----:B------:R-:W-:-:S04]  /*0b60*/  IADD3 R8, PT, PT, R8, 0x4, RZ ;  /* 0x0000000408087810 */ /* 0x000fc80007ffe0ff */
[----:B------:R-:W-:Y:S02]  /*0b70*/  ISETP.GE.AND P2, PT, R8, -0x3, PT ;  /* 0xfffffffd0800780c */ /* 0x000fe40003f46270 */
[----:B------:R-:W-:Y:S01]  /*0b80*/  IADD3 R16, PT, PT, R16, R5, RZ ;  /* 0x0000000510107210 */ /* 0x000fe20007ffe0ff */
[----:B--2---:R-:W-:Y:S04]  /*0b90*/  STS.U16 [R4], R7 ;  /* 0x0000000704007388 */ /* 0x004fe80000000400 */
[----:B---3--:R-:W-:Y:S04]  /*0ba0*/  STS.U16 [R4+0x80], R11 ;  /* 0x0000800b04007388 */ /* 0x008fe80000000400 */
[----:B----4-:R-:W-:Y:S04]  /*0bb0*/  STS.U16 [R4+0x100], R13 ;  /* 0x0001000d04007388 */ /* 0x010fe80000000400 */
[----:B------:R0:W-:Y:S02]  /*0bc0*/  STS.U16 [R4+0x180], R15 ;  /* 0x0001800f04007388 */ /* 0x0001e40000000400 */
[----:B0-----:R-:W-:Y:S01]  /*0bd0*/  IADD3 R4, PT, PT, R4, 0x200, RZ ;  /* 0x0000020004047810 */ /* 0x001fe20007ffe0ff */
[----:B------:R-:W-:Y:S06]  /*0be0*/  @!P2 BRA `(.L_x_10) ;  /* 0xfffffffc0080a947 */ /* 0x000fec000383ffff */
.L_x_9:
[----:B------:R-:W-:-:S04]  /*0bf0*/  IADD3 R6, PT, PT, RZ, -R8, RZ ;  /* 0x80000008ff067210 */ /* 0x000fc80007ffe0ff */
[----:B------:R-:W-:-:S13]  /*0c00*/  ISETP.GT.AND P2, PT, R6, 0x1, PT ;  /* 0x000000010600780c */ /* 0x000fda0003f44270 */
[----:B------:R-:W-:Y:S05]  /*0c10*/  @!P2 BRA `(.L_x_11) ;  /* 0x000000000048a947 */ /* 0x000fea0003800000 */
[----:B------:R-:W0:Y:S01]  /*0c20*/  LDCU.64 UR12, c[0x0][0x380] ;  /* 0x00007000ff0c77ac */ /* 0x000e220008000a00 */
[C---:B------:R-:W-:Y:S02]  /*0c30*/  IADD3 R12, PT, PT, R16.reuse, R5, RZ ;  /* 0x00000005100c7210 */ /* 0x040fe40007ffe0ff */
[C---:B-----5:R-:W-:Y:S02]  /*0c40*/  IADD3 R7, P0, PT, R17.reuse, R16, RZ ;  /* 0x0000001011077210 */ /* 0x060fe40007f1e0ff */
[----:B------:R-:W-:Y:S02]  /*0c50*/  IADD3 R11, P2, PT, R17, R12, RZ ;  /* 0x0000000c110b7210 */ /* 0x000fe40007f5e0ff */
[----:B------:R-:W-:Y:S02]  /*0c60*/  LEA.HI.X.SX32 R16, R16, RZ, 0x1, P0 ;  /* 0x000000ff10107211 */ /* 0x000fe400000f0eff */
[----:B------:R-:W-:Y:S02]  /*0c70*/  LEA.HI.X.SX32 R14, R12, RZ, 0x1, P2 ;  /* 0x000000ff0c0e7211 */ /* 0x000fe400010f0eff */
[----:B0-----:R-:W-:-:S02]  /*0c80*/  LEA R6, P0, R7, UR12, 0x1 ;  /* 0x0000000c07067c11 */ /* 0x001fc4000f8008ff */
        /* <DEDUP_REMOVED lines=11> */
.L_x_11:
[----:B------:R-:W-:-:S13]  /*0d40*/  ISETP.NE.OR P0, PT, R8, RZ, P0 ;  /* 0x000000ff0800720c */ /* 0x000fda0000705670 */
[----:B------:R-:W-:Y:S05]  /*0d50*/  @!P0 BRA `(.L_x_2) ;  /* 0x00000000002c8947 */ /* 0x000fea0003800000 */
.L_x_8:
[----:B-----5:R-:W-:-:S04]  /*0d60*/  IADD3 R7, P0, PT, R17, R16, RZ ;  /* 0x0000001011077210 */ /* 0x020fc80007f1e0ff */
        /* <DEDUP_REMOVED lines=10> */
.L_x_2:
[----:B------:R-:W-:Y:S05]  /*0e10*/  BSYNC.RECONVERGENT B0 ;  /* 0x0000000000007941 */ /* 0x000fea0003800200 */
.L_x_1:
[----:B------:R-:W1:Y:S02]  /*0e20*/  LDCU UR5, c[0x0][0x3ac] ;  /* 0x00007580ff0577ac */ /* 0x000e640008000800 */
[----:B-1----:R-:W-:-:S04]  /*0e30*/  MOV R87, UR5 ;  /* 0x0000000500577c02 */ /* 0x002fc80008000f00 */
[----:B------:R-:W-:-:S13]  /*0e40*/  ISETP.GE.AND P0, PT, R2, R87, PT ;  /* 0x000000570200720c */ /* 0x000fda0003f06270 */
[----:B------:R-:W-:Y:S05]  /*0e50*/  @P0 EXIT ;  /* 0x000000000000094d */ /* 0x000fea0003800000 */
[----:B------:R-:W1:Y:S02]  /*0e60*/  LDCU.U8 UR5, c[0x0][0x3e0] ;  /* 0x00007c00ff0577ac */ /* 0x000e640008000000 */
[----:B-1----:R-:W-:-:S06]  /*0e70*/  UPRMT UR5, UR5, 0x8880, URZ ;  /* 0x0000888005057896 */ /* 0x002fcc00080000ff */
[----:B------:R-:W-:-:S04]  /*0e80*/  ISETP.NE.AND P0, PT, RZ, UR5, PT ;  /* 0x00000005ff007c0c */ /* 0x000fc8000bf05270 */
[----:B------:R-:W-:-:S13]  /*0e90*/  ISETP.NE.OR P0, PT, R9, RZ, !P0 ;  /* 0x000000ff0900720c */ /* 0x000fda0004705670 */
[----:B------:R-:W-:Y:S05]  /*0ea0*/  @P0 BRA `(.L_x_12) ;  /* 0x0000000000c00947 */ /* 0x000fea0003800000 */
[----:B0-----:R-:W-:Y:S01]  /*0eb0*/  IADD3 R4, PT, PT, RZ, -R0, RZ ;  /* 0x80000000ff047210 */ /* 0x001fe20007ffe0ff */
[----:B------:R-:W-:-:S03]  /*0ec0*/  IMAD R0, R87, UR10, RZ ;  /* 0x0000000a57007c24 */ /* 0x000fc6000f8e02ff */
[----:B------:R-:W-:Y:S02]  /*0ed0*/  ISETP.GE.AND P0, PT, R4, RZ, PT ;  /* 0x000000ff0400720c */ /* 0x000fe40003f06270 */
[----:B------:R-:W-:-:S04]  /*0ee0*/  LEA R0, R0, UR4, 0x2 ;  /* 0x0000000400007c11 */ /* 0x000fc8000f8e10ff */
[----:B------:R-:W-:-:S07]  /*0ef0*/  LEA R0, R3, R0, 0x2 ;  /* 0x0000000003007211 */ /* 0x000fce00078e10ff */
[----:B------:R-:W-:Y:S05]  /*0f00*/  @P0 BRA `(.L_x_13) ;  /* 0x00000000008c0947 */ /* 0x000fea0003800000 */
[----:B------:R-:W-:Y:S02]  /*0f10*/  IADD3 R6, PT, PT, RZ, -R4, RZ ;  /* 0x80000004ff067210 */ /* 0x000fe40007ffe0ff */
[----:B------:R-:W-:Y:S02]  /*0f20*/  PLOP3.LUT P0, PT, PT, PT, PT, 0x80, 0x8 ;  /* 0x000000000008781c */ /* 0x000fe40003f0f070 */
[----:B------:R-:W-:-:S13]  /*0f30*/  ISETP.GT.AND P2, PT, R6, 0x3, PT ;  /* 0x000000030600780c */ /* 0x000fda0003f44270 */
[----:B------:R-:W-:Y:S05]  /*0f40*/  @!P2 BRA `(.L_x_14) ;  /* 0x000000000044a947 */ /* 0x000fea0003800000 */
[----:B-----5:R-:W0:Y:S01]  /*0f50*/  LDC.64 R16, c[0x0][0x3a0] ;  /* 0x0000e800ff107b82 */ /* 0x020e220000000a00 */
[----:B------:R-:W-:-:S13]  /*0f60*/  PLOP3.LUT P0, PT, PT, PT, PT, 0x8, 0x80 ;  /* 0x000000000080781c */ /* 0x000fda0003f0e170 */
.L_x_15:
[CC--:B-1----:R-:W-:Y:S01]  /*0f70*/  IADD3 R10, PT, PT, R0.reuse, R87.reuse, RZ ;  /* 0x00000057000a7210 */ /* 0x0c2fe20007ffe0ff */
[--C-:B0-----:R-:W-:Y:S01]  /*0f80*/  IMAD.WIDE R6, R0, 0x2, R16.reuse ;  /* 0x0000000200067825 */ /* 0x101fe200078e0210 */
[----:B------:R-:W-:Y:S02]  /*0f90*/  IADD3 R4, PT, PT, R4, 0x4, RZ ;  /* 0x0000000404047810 */ /* 0x000fe40007ffe0ff */
[CC--:B------:R-:W-:Y:S01]  /*0fa0*/  IADD3 R12, PT, PT, R10.reuse, R87.reuse, RZ ;  /* 0x000000570a0c7210 */ /* 0x0c0fe20007ffe0ff */
[--C-:B------:R-:W-:Y:S01]  /*0fb0*/  IMAD.WIDE R10, R10, 0x2, R16.reuse ;  /* 0x000000020a0a7825 */ /* 0x100fe200078e0210 */
[----:B------:R1:W-:Y:S01]  /*0fc0*/  STG.E.64 desc[UR8][R6.64], RZ ;  /* 0x000000ff06007986 */ /* 0x0003e2000c101b08 */
[----:B------:R-:W-:Y:S02]  /*0fd0*/  ISETP.GE.AND P2, PT, R4, -0x3, PT ;  /* 0xfffffffd0400780c */ /* 0x000fe40003f46270 */
[CC--:B------:R-:W-:Y:S01]  /*0fe0*/  IADD3 R8, PT, PT, R12.reuse, R87.reuse, RZ ;  /* 0x000000570c087210 */ /* 0x0c0fe20007ffe0ff */
[--C-:B------:R-:W-:Y:S01]  /*0ff0*/  IMAD.WIDE R12, R12, 0x2, R16.reuse ;  /* 0x000000020c0c7825 */ /* 0x100fe200078e0210 */
[----:B------:R1:W-:Y:S02]  /*1000*/  STG.E.64 desc[UR8][R10.64], RZ ;  /* 0x000000ff0a007986 */ /* 0x0003e4000c101b08 */
[C---:B------:R-:W-:Y:S01]  /*1010*/  IADD3 R0, PT, PT, R8.reuse, R87, RZ ;  /* 0x0000005708007210 */ /* 0x040fe20007ffe0ff */
[----:B------:R-:W-:Y:S01]  /*1020*/  IMAD.WIDE R14, R8, 0x2, R16 ;  /* 0x00000002080e7825 */ /* 0x000fe200078e0210 */
[----:B------:R1:W-:Y:S04]  /*1030*/  STG.E.64 desc[UR8][R12.64], RZ ;  /* 0x000000ff0c007986 */ /* 0x0003e8000c101b08 */
[----:B------:R1:W-:Y:S01]  /*1040*/  STG.E.64 desc[UR8][R14.64], RZ ;  /* 0x000000ff0e007986 */ /* 0x0003e2000c101b08 */
[----:B------:R-:W-:Y:S05]  /*1050*/  @!P2 BRA `(.L_x_15) ;  /* 0xfffffffc00c4a947 */ /* 0x000fea000383ffff */
.L_x_14:
[----:B-1----:R-:W-:-:S04]  /*1060*/  IADD3 R6, PT, PT, RZ, -R4, RZ ;  /* 0x80000004ff067210 */ /* 0x002fc80007ffe0ff */
[----:B------:R-:W-:-:S13]  /*1070*/  ISETP.GT.AND P2, PT, R6, 0x1, PT ;  /* 0x000000010600780c */ /* 0x000fda0003f44270 */
[----:B------:R-:W-:Y:S05]  /*1080*/  @!P2 BRA `(.L_x_16) ;  /* 0x000000000024a947 */ /* 0x000fea0003800000 */
[----:B------:R-:W0:Y:S01]  /*1090*/  LDC.64 R10, c[0x0][0x3a0] ;  /* 0x0000e800ff0a7b82 */ /* 0x000e220000000a00 */
[-C--:B------:R-:W-:Y:S02]  /*10a0*/  IADD3 R8, PT, PT, R0, R87.reuse, RZ ;  /* 0x0000005700087210 */ /* 0x080fe40007ffe0ff */
[----:B------:R-:W-:Y:S02]  /*10b0*/  PLOP3.LUT P0, PT, PT, PT, PT, 0x8, 0x80 ;  /* 0x000000000080781c */ /* 0x000fe40003f0e170 */
[----:B------:R-:W-:Y:S01]  /*10c0*/  IADD3 R4, PT, PT, R4, 0x2, RZ ;  /* 0x0000000204047810 */ /* 0x000fe20007ffe0ff */
[----:B0-----:R-:W-:Y:S01]  /*10d0*/  IMAD.WIDE R6, R0, 0x2, R10 ;  /* 0x0000000200067825 */ /* 0x001fe200078e020a */
[----:B------:R-:W-:-:S03]  /*10e0*/  IADD3 R0, PT, PT, R8, R87, RZ ;  /* 0x0000005708007210 */ /* 0x000fc60007ffe0ff */
[----:B------:R-:W-:Y:S01]  /*10f0*/  IMAD.WIDE R10, R8, 0x2, R10 ;  /* 0x00000002080a7825 */ /* 0x000fe200078e020a */
[----:B------:R0:W-:Y:S04]  /*1100*/  STG.E.64 desc[UR8][R6.64], RZ ;  /* 0x000000ff06007986 */ /* 0x0001e8000c101b08 */
[----:B------:R0:W-:Y:S02]  /*1110*/  STG.E.64 desc[UR8][R10.64], RZ ;  /* 0x000000ff0a007986 */ /* 0x0001e4000c101b08 */
.L_x_16:
[----:B------:R-:W-:-:S13]  /*1120*/  ISETP.NE.OR P0, PT, R4, RZ, P0 ;  /* 0x000000ff0400720c */ /* 0x000fda0000705670 */
[----:B------:R-:W-:Y:S05]  /*1130*/  @!P0 BRA `(.L_x_12) ;  /* 0x00000000001c8947 */ /* 0x000fea0003800000 */
.L_x_13:
[----:B0-----:R-:W0:Y:S02]  /*1140*/  LDC.64 R6, c[0x0][0x3a0] ;  /* 0x0000e800ff067b82 */ /* 0x001e240000000a00 */
.L_x_17:
[----:B0-----:R-:W-:Y:S01]  /*1150*/  IMAD.WIDE R10, R0, 0x2, R6 ;  /* 0x00000002000a7825 */ /* 0x001fe200078e0206 */
[----:B------:R-:W-:Y:S02]  /*1160*/  IADD3 R4, PT, PT, R4, 0x1, RZ ;  /* 0x0000000104047810 */ /* 0x000fe40007ffe0ff */
[----:B------:R-:W-:Y:S02]  /*1170*/  IADD3 R0, PT, PT, R0, R87, RZ ;  /* 0x0000005700007210 */ /* 0x000fe40007ffe0ff */
[----:B------:R1:W-:Y:S01]  /*1180*/  STG.E.64 desc[UR8][R10.64], RZ ;  /* 0x000000ff0a007986 */ /* 0x0003e2000c101b08 */
[----:B------:R-:W-:-:S13]  /*1190*/  ISETP.NE.AND P0, PT, R4, RZ, PT ;  /* 0x000000ff0400720c */ /* 0x000fda0003f05270 */
[----:B-1----:R-:W-:Y:S05]  /*11a0*/  @P0 BRA `(.L_x_17) ;  /* 0xfffffffc00e80947 */ /* 0x002fea000383ffff */
.L_x_12:
[----:B0-----:R-:W0:Y:S01]  /*11b0*/  LDC.64 R10, c[0x0][0x3b8] ;  /* 0x0000ee00ff0a7b82 */ /* 0x001e220000000a00 */
[----:B------:R-:W-:-:S05]  /*11c0*/  SHF.L.U32 R7, R9, 0x7, RZ ;  /* 0x0000000709077819 */ /* 0x000fca00000006ff */
[----:B0-----:R-:W-:-:S05]  /*11d0*/  IMAD.WIDE.U32 R6, R7, 0x2, R10 ;  /* 0x0000000207067825 */ /* 0x001fca00078e000a */
[----:B------:R0:W5:Y:S01]  /*11e0*/  LDG.E.U16.CONSTANT R89, desc[UR8][R6.64+0x2] ;  /* 0x0000020806597981 */ /* 0x000162000c1e9500 */
[----:B------:R-:W-:Y:S01]  /*11f0*/  BAR.SYNC.DEFER_BLOCKING 0x0 ;  /* 0x0000000000007b1d */ /* 0x000fe20000010000 */
[----:B------:R-:W-:-:S13]  /*1200*/  ISETP.GE.AND P0, PT, R96, R5, PT ;  /* 0x000000056000720c */ /* 0x000fda0003f06270 */
[----:B0-----:R-:W-:Y:S05]  /*1210*/  @P0 BRA `(.L_x_18) ;  /* 0x0000000000d00947 */ /* 0x001fea0003800000 */
[----:B------:R0:W5:Y:S01]  /*1220*/  LDG.E.U16.CONSTANT R0, desc[UR8][R6.64] ;  /* 0x0000000806007981 */ /* 0x000162000c1e9500 */
[----:B------:R-:W-:Y:S01]  /*1230*/  SHF.R.S32.HI R13, RZ, 0x1f, R2 ;  /* 0x0000001fff0d7819 */ /* 0x000fe20000011402 */
[----:B------:R-:W-:Y:S01]  /*1240*/  HFMA2 R8, -RZ, RZ, 0, 0 ;  /* 0x00000000ff087431 */ /* 0x000fe200000001ff */
[----:B------:R-:W-:Y:S02]  /*1250*/  SHF.L.U32 R3, R3, 0x4, RZ ;  /* 0x0000000403037819 */ /* 0x000fe400000006ff */
[----:B------:R-:W-:Y:S02]  /*1260*/  LEA.HI R13, R13, R2, RZ, 0x3 ;  /* 0x000000020d0d7211 */ /* 0x000fe400078f18ff */
[----:B------:R-:W-:Y:S02]  /*1270*/  MOV R16, R96 ;  /* 0x0000006000107202 */ /* 0x000fe40000000f00 */
[----:B------:R-:W-:Y:S02]  /*1280*/  LOP3.LUT R3, R3, 0x10, RZ, 0xc0, !PT ;  /* 0x0000001003037812 */ /* 0x000fe400078ec0ff */
[----:B0-----:R-:W-:-:S07]  /*1290*/  SHF.R.S32.HI R4, RZ, 0x3, R13 ;  /* 0x00000003ff047819 */ /* 0x001fce000001140d */
.L_x_19:
[----:B0-----:R-:W0:Y:S01]  /*12a0*/  LDC.64 R6, c[0x0][0x390] ;  /* 0x0000e400ff067b82 */ /* 0x001e220000000a00 */
[----:B-----5:R-:W-:-:S05]  /*12b0*/  IADD3 R14, PT, PT, R0, R8, RZ ;  /* 0x00000008000e7210 */ /* 0x020fca0007ffe0ff */
[----:B------:R-:W-:-:S05]  /*12c0*/  IMAD R12, R14, R87, RZ ;  /* 0x000000570e0c7224 */ /* 0x000fca00078e02ff */
[----:B------:R-:W-:-:S04]  /*12d0*/  SHF.R.S32.HI R13, RZ, 0x1f, R12 ;  /* 0x0000001fff0d7819 */ /* 0x000fc8000001140c */
[----:B------:R-:W-:-:S04]  /*12e0*/  LEA.HI R13, R13, R12, RZ, 0x3 ;  /* 0x0000000c0d0d7211 */ /* 0x000fc800078f18ff */
[----:B------:R-:W-:-:S05]  /*12f0*/  LEA.HI.SX32 R13, R13, R4, 0x1d ;  /* 0x000000040d0d7211 */ /* 0x000fca00078feaff */
[----:B0-----:R-:W-:Y:S02]  /*1300*/  IMAD.WIDE R6, R13, 0x4, R6 ;  /* 0x000000040d067825 */ /* 0x001fe400078e0206 */
[----:B------:R-:W0:Y:S04]  /*1310*/  LDC.64 R12, c[0x0][0x398] ;  /* 0x0000e600ff0c7b82 */ /* 0x000e280000000a00 */
[----:B------:R-:W2:Y:S01]  /*1320*/  LDG.E.CONSTANT R6, desc[UR8][R6.64] ;  /* 0x0000000806067981 */ /* 0x000ea2000c1e9900 */
[----:B------:R-:W-:Y:S01]  /*1330*/  SHF.L.U32 R15, R16, 0x1, RZ ;  /* 0x00000001100f7819 */ /* 0x000fe200000006ff */
[----:B0-----:R-:W-:-:S04]  /*1340*/  IMAD.WIDE.U32 R12, R14, 0x2, R12 ;  /* 0x000000020e0c7825 */ /* 0x001fc800078e000c */
[----:B------:R-:W-:Y:S02]  /*1350*/  IMAD.WIDE.U32 R14, R15, 0x2, R10 ;  /* 0x000000020f0e7825 */ /* 0x000fe400078e000a */
[----:B------:R0:W3:Y:S04]  /*1360*/  LDG.E.U16.CONSTANT R13, desc[UR8][R12.64] ;  /* 0x000000080c0d7981 */ /* 0x0000e8000c1e9500 */
[----:B------:R-:W4:Y:S01]  /*1370*/  LDG.E.U16.CONSTANT R15, desc[UR8][R14.64+0x2] ;  /* 0x000002080e0f7981 */ /* 0x000f22000c1e9500 */
[----:B--2---:R-:W-:-:S04]  /*1380*/  SHF.R.U32.HI R17, RZ, R3, R6 ;  /* 0x00000003ff117219 */ /* 0x004fc80000011606 */
[--C-:B------:R-:W-:Y:S02]  /*1390*/  SHF.R.U32.HI R6, RZ, 0x8, R17.reuse ;  /* 0x00000008ff067819 */ /* 0x100fe40000011611 */
[----:B------:R-:W-:Y:S02]  /*13a0*/  LOP3.LUT R18, R17, 0xf, RZ, 0xc0, !PT ;  /* 0x0000000f11127812 */ /* 0x000fe400078ec0ff */
[----:B------:R-:W-:Y:S02]  /*13b0*/  LOP3.LUT R6, R6, 0xf, RZ, 0xc0, !PT ;  /* 0x0000000f06067812 */ /* 0x000fe400078ec0ff */
[--C-:B------:R-:W-:Y:S01]  /*13c0*/  SHF.R.U32.HI R19, RZ, 0x4, R17.reuse ;  /* 0x00000004ff137819 */ /* 0x100fe20000011611 */
[----:B------:R-:W-:Y:S01]  /*13d0*/  IMAD R21, R18, R18, R18 ;  /* 0x0000001212157224 */ /* 0x000fe200078e0212 */
[----:B------:R-:W-:Y:S01]  /*13e0*/  SHF.R.U32.HI R17, RZ, 0xc, R17 ;  /* 0x0000000cff117819 */ /* 0x000fe20000011611 */
[----:B------:R-:W-:Y:S01]  /*13f0*/  IMAD R7, R6, R6, R6 ;  /* 0x0000000606077224 */ /* 0x000fe200078e0206 */
[----:B------:R-:W-:-:S02]  /*1400*/  LOP3.LUT R19, R19, 0xf, RZ, 0xc0, !PT ;  /* 0x0000000f13137812 */ /* 0x000fc400078ec0ff */
[----:B------:R-:W-:Y:S02]  /*1410*/  LOP3.LUT R17, R17, 0xf, RZ, 0xc0, !PT ;  /* 0x0000000f11117812 */ /* 0x000fe400078ec0ff */
[----:B------:R-:W-:Y:S01]  /*1420*/  IADD3 R7, PT, PT, R6, 0x1, R7 ;  /* 0x0000000106077810 */ /* 0x000fe20007ffe007 */
[----:B0-----:R-:W-:Y:S01]  /*1430*/  IMAD R12, R19, R19, R19 ;  /* 0x00000013130c7224 */ /* 0x001fe200078e0213 */
[----:B------:R-:W-:Y:S01]  /*1440*/  IADD3 R21, PT, PT, R18, 0x1, R21 ;  /* 0x0000000112157810 */ /* 0x000fe20007ffe015 */
[----:B------:R-:W-:-:S03]  /*1450*/  IMAD R6, R17, R17, R17 ;  /* 0x0000001111067224 */ /* 0x000fc600078e0211 */
[----:B------:R-:W-:Y:S01]  /*1460*/  IADD3 R12, PT, PT, R19, 0x1, R12 ;  /* 0x00000001130c7810 */ /* 0x000fe20007ffe00c */
[----:B------:R-:W-:Y:S01]  /*1470*/  I2F.F16 R7, R7 ;  /* 0x0000000700077306 */ /* 0x000fe20000200c00 */
[----:B------:R-:W-:Y:S02]  /*1480*/  IADD3 R17, PT, PT, R17, 0x1, R6 ;  /* 0x0000000111117810 */ /* 0x000fe40007ffe006 */
[----:B----4-:R-:W-:-:S05]  /*1490*/  IADD3 R16, PT, PT, R15, R16, RZ ;  /* 0x000000100f107210 */ /* 0x010fca0007ffe0ff */
[----:B------:R-:W0:Y:S01]  /*14a0*/  I2F.F16 R6, R17 ;  /* 0x0000001100067306 */ /* 0x000e220000200c00 */
[----:B------:R-:W-:-:S07]  /*14b0*/  ISETP.GE.AND P0, PT, R16, R93, PT ;  /* 0x0000005d1000720c */ /* 0x000fce0003f06270 */
[----:B------:R-:W-:Y:S01]  /*14c0*/  I2F.F16 R21, R21 ;  /* 0x0000001500157306 */ /* 0x000fe20000200c00 */
[----:B0-----:R-:W-:-:S07]  /*14d0*/  PRMT R6, R7, 0x5410, R6 ;  /* 0x0000541007067816 */ /* 0x001fce0000000006 */
[----:B------:R-:W0:Y:S01]  /*14e0*/  I2F.F16 R12, R12 ;  /* 0x0000000c000c7306 */ /* 0x000e220000200c00 */
[----:B---3--:R-:W-:Y:S01]  /*14f0*/  HMUL2 R19, R6, R13.H0_H0 ;  /* 0x2000000d06137232 */ /* 0x008fe20000000000 */
[C---:B------:R-:W-:Y:S02]  /*1500*/  LEA R6, R8.reuse, R1, 0x3 ;  /* 0x0000000108067211 */ /* 0x040fe400078e18ff */
[----:B------:R-:W-:Y:S02]  /*1510*/  IADD3 R8, PT, PT, R8, 0x1, RZ ;  /* 0x0000000108087810 */ /* 0x000fe40007ffe0ff */
[----:B0-----:R-:W-:-:S05]  /*1520*/  PRMT R12, R21, 0x5410, R12 ;  /* 0x00005410150c7816 */ /* 0x001fca000000000c */
[----:B------:R-:W-:-:S05]  /*1530*/  HMUL2 R18, R12, R13.H0_H0 ;  /* 0x2000000d0c127232 */ /* 0x000fca0000000000 */
[----:B------:R0:W-:Y:S01]  /*1540*/  STL.64 [R6], R18 ;  /* 0x0000001206007387 */ /* 0x0001e20000100a00 */
[----:B------:R-:W-:Y:S05]  /*1550*/  @!P0 BRA `(.L_x_19) ;  /* 0xfffffffc00508947 */ /* 0x000fea000383ffff */
.L_x_18:
[----:B------:R1:W5:Y:S01]  /*1560*/  LDL.64 R84, [R1] ;  /* 0x0000000001547983 */ /* 0x0003620000100a00 */
[----:B------:R-:W2:Y:S01]  /*1570*/  LDCU UR6, c[0x0][0x3c8] ;  /* 0x00007900ff0677ac */ /* 0x000ea20008000800 */
[----:B------:R-:W-:Y:S01]  /*1580*/  HFMA2 R4, -RZ, RZ, 0, 0 ;  /* 0x00000000ff047431 */ /* 0x000fe200000001ff */
[----:B------:R-:W-:Y:S01]  /*1590*/  MOV R7, RZ ;  /* 0x000000ff00077202 */ /* 0x000fe20000000f00 */
[----:B------:R-:W-:Y:S01]  /*15a0*/  HFMA2 R8, -RZ, RZ, 0, 0 ;  /* 0x00000000ff087431 */ /* 0x000fe200000001ff */
[----:B------:R-:W3:Y:S01]  /*15b0*/  LDCU UR4, c[0x0][0x3cc] ;  /* 0x00007980ff0477ac */ /* 0x000ee20008000800 */
[----:B------:R-:W-:Y:S01]  /*15c0*/  MOV R13, RZ ;  /* 0x000000ff000d7202 */ /* 0x000fe20000000f00 */
[----:B------:R-:W4:Y:S01]  /*15d0*/  LDCU UR5, c[0x0][0x3d0] ;  /* 0x00007a00ff0577ac */ /* 0x000f220008000800 */
[----:B------:R-:W0:Y:S01]  /*15e0*/  LDCU UR10, c[0x0][0x3d4] ;  /* 0x00007a80ff0a77ac */ /* 0x000e220008000800 */
[----:B------:R-:W1:Y:S01]  /*15f0*/  LDCU UR11, c[0x0][0x3d8] ;  /* 0x00007b00ff0b77ac */ /* 0x000e620008000800 */
[----:B--2---:R-:W-:-:S02]  /*1600*/  ISETP.GT.AND P0, PT, R96, UR6, PT ;  /* 0x0000000660007c0c */ /* 0x004fc4000bf04270 */
[C---:B------:R-:W-:Y:S02]  /*1610*/  VIMNMX R0, PT, PT, R96.reuse, UR6, PT ;  /* 0x0000000660007c48 */ /* 0x040fe4000bfe0100 */
[C---:B---3--:R-:W-:Y:S02]  /*1620*/  ISETP.GT.AND P2, PT, R96.reuse, UR4, PT ;  /* 0x0000000460007c0c */ /* 0x048fe4000bf44270 */
[----:B------:R-:W-:Y:S02]  /*1630*/  SHF.R.S32.HI R3, RZ, 0x1f, R0 ;  /* 0x0000001fff037819 */ /* 0x000fe40000011400 */
[C---:B----4-:R-:W-:Y:S02]  /*1640*/  ISETP.GT.AND P3, PT, R96.reuse, UR5, PT ;  /* 0x0000000560007c0c */ /* 0x050fe4000bf64270 */
[----:B------:R-:W-:Y:S01]  /*1650*/  LEA.HI R3, R3, R0, RZ, 0x5 ;  /* 0x0000000003037211 */ /* 0x000fe200078f28ff */
[----:B------:R-:W-:Y:S01]  /*1660*/  HFMA2 R0, -RZ, RZ, 0, 0 ;  /* 0x00000000ff007431 */ /* 0x000fe200000001ff */
[----:B0-----:R-:W-:-:S02]  /*1670*/  ISETP.GT.AND P4, PT, R96, UR10, PT ;  /* 0x0000000a60007c0c */ /* 0x001fc4000bf84270 */
[----:B------:R-:W-:Y:S02]  /*1680*/  SHF.R.S32.HI R15, RZ, 0x5, R3 ;  /* 0x00000005ff0f7819 */ /* 0x000fe40000011403 */
[----:B-1----:R-:W-:Y:S01]  /*1690*/  ISETP.GT.AND P5, PT, R96, UR11, PT ;  /* 0x0000000b60007c0c */ /* 0x002fe2000bfa4270 */
[----:B------:R-:W-:-:S12]  /*16a0*/  @!P0 BRA `(.L_x_20) ;  /* 0x00000000001c8947 */ /* 0x000fd80003800000 */
[----:B------:R-:W0:Y:S02]  /*16b0*/  LDC R3, c[0x0][0x3cc] ;  /* 0x0000f300ff037b82 */ /* 0x000e240000000800 */
[----:B0-----:R-:W-:-:S04]  /*16c0*/  VIMNMX R0, PT, PT, R96, R3, PT ;  /* 0x0000000360007248 */ /* 0x001fc80003fe0100 */
[----:B------:R-:W-:-:S04]  /*16d0*/  IADD3 R0, PT, PT, R0, -UR6, RZ ;  /* 0x8000000600007c10 */ /* 0x000fc8000fffe0ff */
[----:B------:R-:W-:-:S04]  /*16e0*/  SHF.R.S32.HI R3, RZ, 0x1f, R0 ;  /* 0x0000001fff037819 */ /* 0x000fc80000011400 */
[----:B------:R-:W-:-:S04]  /*16f0*/  LEA.HI R3, R3, R0, RZ, 0x5 ;  /* 0x0000000003037211 */ /* 0x000fc800078f28ff */
[----:B------:R-:W-:-:S05]  /*1700*/  SHF.R.S32.HI R3, RZ, 0x5, R3 ;  /* 0x00000005ff037819 */ /* 0x000fca0000011403 */
[----:B------:R-:W-:-:S07]  /*1710*/  IMAD R0, R3, 0x6, RZ ;  /* 0x0000000603007824 */ /* 0x000fce00078e02ff */
.L_x_20:
[----:B------:R-:W-:Y:S05]  /*1720*/  @!P2 BRA `(.L_x_21) ;  /* 0x00000000001ca947 */ /* 0x000fea0003800000 */
[----:B------:R-:W0:Y:S02]  /*1730*/  LDC R3, c[0x0][0x3d0] ;  /* 0x0000f400ff037b82 */ /* 0x000e240000000800 */
[----:B0-----:R-:W-:-:S04]  /*1740*/  VIMNMX R3, PT, PT, R96, R3, PT ;  /* 0x0000000360037248 */ /* 0x001fc80003fe0100 */
[----:B------:R-:W-:-:S04]  /*1750*/  IADD3 R3, PT, PT, R3, -UR4, RZ ;  /* 0x8000000403037c10 */ /* 0x000fc8000fffe0ff */
[----:B------:R-:W-:-:S04]  /*1760*/  SHF.R.S32.HI R4, RZ, 0x1f, R3 ;  /* 0x0000001fff047819 */ /* 0x000fc80000011403 */
[----:B------:R-:W-:-:S04]  /*1770*/  LEA.HI R4, R4, R3, RZ, 0x5 ;  /* 0x0000000304047211 */ /* 0x000fc800078f28ff */
[----:B------:R-:W-:-:S04]  /*1780*/  SHF.R.S32.HI R4, RZ, 0x5, R4 ;  /* 0x00000005ff047819 */ /* 0x000fc80000011404 */
[----:B------:R-:W-:-:S07]  /*1790*/  LEA R4, R4, R4, 0x2 ;  /* 0x0000000404047211 */ /* 0x000fce00078e10ff */
.L_x_21:
[----:B------:R-:W-:Y:S05]  /*17a0*/  @!P3 BRA `(.L_x_22) ;  /* 0x00000000001cb947 */ /* 0x000fea0003800000 */
[----:B------:R-:W0:Y:S02]  /*17b0*/  LDC R3, c[0x0][0x3d4] ;  /* 0x0000f500ff037b82 */ /* 0x000e240000000800 */
[----:B0-----:R-:W-:-:S04]  /*17c0*/  VIMNMX R3, PT, PT, R96, R3, PT ;  /* 0x0000000360037248 */ /* 0x001fc80003fe0100 */
[----:B------:R-:W-:-:S04]  /*17d0*/  IADD3 R3, PT, PT, R3, -UR5, RZ ;  /* 0x8000000503037c10 */ /* 0x000fc8000fffe0ff */
[----:B------:R-:W-:-:S04]  /*17e0*/  SHF.R.S32.HI R6, RZ, 0x1f, R3 ;  /* 0x0000001fff067819 */ /* 0x000fc80000011403 */
[----:B------:R-:W-:-:S04]  /*17f0*/  LEA.HI R6, R6, R3, RZ, 0x5 ;  /* 0x0000000306067211 */ /* 0x000fc800078f28ff */
[----:B------:R-:W-:-:S04]  /*1800*/  SHF.R.S32.HI R6, RZ, 0x5, R6 ;  /* 0x00000005ff067819 */ /* 0x000fc80000011406 */
[----:B------:R-:W-:-:S07]  /*1810*/  SHF.L.U32 R7, R6, 0x2, RZ ;  /* 0x0000000206077819 */ /* 0x000fce00000006ff */
.L_x_22:
        /* <DEDUP_REMOVED lines=8> */
.L_x_23:
        /* <DEDUP_REMOVED lines=8> */
.L_x_24:
[----:B------:R-:W-:Y:S01]  /*1920*/  LEA R0, R15, R0, 0x3 ;  /* 0x000000000f007211 */ /* 0x000fe200078e18ff */
[----:B------:R-:W0:Y:S01]  /*1930*/  S2UR UR5, SR_CgaCtaId ;  /* 0x00000000000579c3 */ /* 0x000e220000008800 */
[----:B------:R-:W1:Y:S01]  /*1940*/  LDCU.64 UR10, c[0x0][0x388] ;  /* 0x00007100ff0a77ac */ /* 0x000e620008000a00 */
[----:B------:R-:W-:Y:S02]  /*1950*/  VIMNMX R5, PT, PT, R5, UR6, PT ;  /* 0x0000000605057c48 */ /* 0x000fe4000bfe0100 */
[----:B------:R-:W-:Y:S01]  /*1960*/  IADD3 R0, PT, PT, R7, R0, R4 ;  /* 0x0000000007007210 */ /* 0x000fe20007ffe004 */
[----:B------:R-:W-:Y:S01]  /*1970*/  UMOV UR4, 0x400 ;  /* 0x0000040000047882 */ /* 0x000fe20000000000 */
[----:B-----5:R-:W-:Y:S02]  /*1980*/  PRMT R86, R84, 0x7610, R84 ;  /* 0x0000761054567816 */ /* 0x020fe40000000054 */
[----:B------:R-:W-:Y:S02]  /*1990*/  IADD3 R0, PT, PT, R13, R0, R8 ;  /* 0x000000000d007210 */ /* 0x000fe40007ffe008 */
[----:B------:R-:W-:-:S02]  /*19a0*/  MOV R88, RZ ;  /* 0x000000ff00587202 */ /* 0x000fc40000000f00 */
[----:B------:R-:W-:Y:S01]  /*19b0*/  PRMT R8, RZ, 0x5410, RZ ;  /* 0x00005410ff087816 */ /* 0x000fe200000000ff */
[----:B------:R-:W-:Y:S01]  /*19c0*/  IMAD R3, R0, R87, RZ ;  /* 0x0000005700037224 */ /* 0x000fe200078e02ff */
[----:B------:R-:W-:Y:S02]  /*19d0*/  SHF.R.S32.HI R0, RZ, 0x1f, R2 ;  /* 0x0000001fff007819 */ /* 0x000fe40000011402 */
[----:B------:R-:W-:Y:S02]  /*19e0*/  PRMT R7, RZ, 0x5410, RZ ;  /* 0x00005410ff077816 */ /* 0x000fe400000000ff */
[----:B------:R-:W-:Y:S02]  /*19f0*/  IADD3 R2, P0, PT, R2, R3, RZ ;  /* 0x0000000302027210 */ /* 0x000fe40007f1e0ff */
[----:B------:R-:W-:Y:S02]  /*1a00*/  PRMT R6, RZ, 0x5410, RZ ;  /* 0x00005410ff067816 */ /* 0x000fe400000000ff */
[----:B------:R-:W-:-:S02]  /*1a10*/  LEA.HI.X.SX32 R3, R3, R0, 0x1, P0 ;  /* 0x0000000003037211 */ /* 0x000fc400000f0eff */
[----:B------:R-:W-:Y:S01]  /*1a20*/  ISETP.GT.AND P0, PT, R5, R96, PT ;  /* 0x000000600500720c */ /* 0x000fe20003f04270 */
[----:B0-----:R-:W-:Y:S01]  /*1a30*/  ULEA UR4, UR5, UR4, 0x18 ;  /* 0x0000000405047291 */ /* 0x001fe2000f8ec0ff */
[C---:B------:R-:W-:Y:S02]  /*1a40*/  SHF.L.U32 R0, R2.reuse, 0x2, RZ ;  /* 0x0000000202007819 */ /* 0x040fe400000006ff */
[----:B------:R-:W-:Y:S02]  /*1a50*/  SHF.L.U64.HI R3, R2, 0x2, R3 ;  /* 0x0000000202037819 */ /* 0x000fe40000010203 */
[----:B-1----:R-:W-:Y:S02]  /*1a60*/  IADD3 R28, P2, PT, R0, UR10, RZ ;  /* 0x0000000a001c7c10 */ /* 0x002fe4000ff5e0ff */
[----:B------:R-:W-:Y:S02]  /*1a70*/  PRMT R5, RZ, 0x5410, RZ ;  /* 0x00005410ff057816 */ /* 0x000fe400000000ff */
[----:B------:R-:W-:-:S02]  /*1a80*/  IADD3.X R29, PT, PT, R3, UR11, RZ, P2, !PT ;  /* 0x0000000b031d7c10 */ /* 0x000fc400097fe4ff */
[----:B------:R-:W-:Y:S02]  /*1a90*/  PRMT R4, RZ, 0x5410, RZ ;  /* 0x00005410ff047816 */ /* 0x000fe400000000ff */
[----:B------:R-:W-:Y:S02]  /*1aa0*/  PRMT R3, RZ, 0x5410, RZ ;  /* 0x00005410ff037816 */ /* 0x000fe400000000ff */
[----:B------:R-:W-:Y:S02]  /*1ab0*/  PRMT R2, RZ, 0x5410, RZ ;  /* 0x00005410ff027816 */ /* 0x000fe400000000ff */
[----:B------:R-:W-:Y:S02]  /*1ac0*/  PRMT R0, RZ, 0x5410, RZ ;  /* 0x00005410ff007816 */ /* 0x000fe400000000ff */
[----:B------:R-:W-:Y:S02]  /*1ad0*/  IADD3 R89, PT, PT, R96, R89, RZ ;  /* 0x0000005960597210 */ /* 0x000fe40007ffe0ff */
[----:B------:R-:W-:-:S02]  /*1ae0*/  MOV R104, R28 ;  /* 0x0000001c00687202 */ /* 0x000fc40000000f00 */
[----:B------:R-:W-:Y:S01]  /*1af0*/  MOV R105, R29 ;  /* 0x0000001d00697202 */ /* 0x000fe20000000f00 */
[----:B------:R-:W-:Y:S06]  /*1b00*/  @!P0 BRA `(.L_x_25) ;  /* 0x0000007800708947 */ /* 0x000fec0003800000 */
[----:B------:R-:W-:Y:S01]  /*1b10*/  IMAD.WIDE.U32 R10, R9, 0x100, R10 ;  /* 0x00000100090a7825 */ /* 0x000fe200078e000a */
[----:B------:R-:W-:-:S03]  /*1b20*/  PRMT R12, R92, 0x9910, RZ ;  /* 0x000099105c0c7816 */ /* 0x000fc600000000ff */
[----:B------:R-:W-:Y:S01]  /*1b30*/  HFMA2 R88, -RZ, RZ, 0, 0 ;  /* 0x00000000ff587431 */ /* 0x000fe200000001ff */
[----:B------:R-:W-:Y:S02]  /*1b40*/  VIMNMX R27, PT, PT, R93, UR6, PT ;  /* 0x000000065d1b7c48 */ /* 0x000fe4000bfe0100 */
[----:B------:R-:W-:Y:S02]  /*1b50*/  ISETP.NE.AND P0, PT, R12, RZ, PT ;  /* 0x000000ff0c00720c */ /* 0x000fe40003f05270 */
[----:B------:R-:W-:Y:S02]  /*1b60*/  IADD3 R24, P1, PT, R10, 0x2, RZ ;  /* 0x000000020a187810 */ /* 0x000fe40007f3e0ff */
[----:B------:R-:W-:Y:S02]  /*1b70*/  ISETP.EQ.OR P0, PT, R95, 0x3, !P0 ;  /* 0x000000035f00780c */ /* 0x000fe40004702670 */
[----:B------:R-:W-:Y:S02]  /*1b80*/  IADD3.X R25, PT, PT, RZ, R11, RZ, P1, !PT ;  /* 0x0000000bff197210 */ /* 0x000fe40000ffe4ff */
[----:B------:R-:W-:-:S09]  /*1b90*/  PRMT R8, RZ, 0x7610, R8 ;  /* 0x00007610ff087816 */ /* 0x000fd20000000008 */
.L_x_42:
[----:B0-----:R-:W0:Y:S01]  /*1ba0*/  LDC R87, c[0x0][0x3ac] ;  /* 0x0000eb00ff577b82 */ /* 0x001e220000000800 */
[----:B------:R-:W-:Y:S02]  /*1bb0*/  MOV R14, R28 ;  /* 0x0000001c000e7202 */ /* 0x000fe40000000f00 */
[----:B------:R-:W-:-:S05]  /*1bc0*/  MOV R15, R29 ;  /* 0x0000001d000f7202 */ /* 0x000fca0000000f00 */
[----:B------:R-:W2:Y:S01]  /*1bd0*/  LDG.E.128.CONSTANT R16, desc[UR8][R14.64] ;  /* 0x000000080e107981 */ /* 0x000ea2000c1e9d00 */
[----:B0-----:R-:W-:-:S05]  /*1be0*/  IMAD.WIDE R28, R87, 0x4, R14 ;  /* 0x00000004571c7825 */ /* 0x001fca00078e020e */
[----:B------:R-:W3:Y:S01]  /*1bf0*/  LDG.E.128.CONSTANT R20, desc[UR8][R28.64] ;  /* 0x000000081c147981 */ /* 0x000ee2000c1e9d00 */
[----:B------:R-:W-:-:S13]  /*1c00*/  ISETP.NE.AND P3, PT, R96, R89, PT ;  /* 0x000000596000720c */ /* 0x000fda0003f65270 */
[----:B------:R-:W-:Y:S01]  /*1c10*/  @!P3 LEA R10, R88, R1, 0x3 ;  /* 0x00000001580ab211 */ /* 0x000fe200078e18ff */
[----:B------:R0:W5:Y:S05]  /*1c20*/  @!P3 LDG.E.U16.CONSTANT R45, desc[UR8][R24.64] ;  /* 0x00000008182db981 */ /* 0x00016a000c1e9500 */
[----:B------:R-:W4:Y:S01]  /*1c30*/  @!P3 LDL.64 R10, [R10+0x8] ;  /* 0x000008000a0ab983 */ /* 0x000f220000100a00 */
[----:B------:R-:W-:Y:S02]  /*1c40*/  ISETP.NE.AND P2, PT, R94, RZ, PT ;  /* 0x000000ff5e00720c */ /* 0x000fe40003f45270 */
[----:B------:R-:W-:Y:S02]  /*1c50*/  ISETP.NE.AND P1, PT, R95, 0x1, PT ;  /* 0x000000015f00780c */ /* 0x000fe40003f25270 */
[----:B------:R-:W-:-:S02]  /*1c60*/  @!P3 IADD3 R56, PT, PT, R88, 0x1, RZ ;  /* 0x000000015838b810 */ /* 0x000fc40007ffe0ff */
[----:B--2---:R-:W-:Y:S02]  /*1c70*/  LOP3.LUT R9, R16, 0xff, RZ, 0xc0, !PT ;  /* 0x000000ff10097812 */ /* 0x004fe400078ec0ff */
[----:B------:R-:W-:Y:S02]  /*1c80*/  LOP3.LUT R12, R17, 0xff, RZ, 0xc0, !PT ;  /* 0x000000ff110c7812 */ /* 0x000fe400078ec0ff */
[----:B------:R-:W-:Y:S02]  /*1c90*/  IADD3 R9, PT, PT, R9, -0x80, RZ ;  /* 0xffffff8009097810 */ /* 0x000fe40007ffe0ff */
[----:B------:R-:W-:Y:S02]  /*1ca0*/  IADD3 R12, PT, PT, R12, -0x80, RZ ;  /* 0xffffff800c0c7810 */ /* 0x000fe40007ffe0ff */
[----:B------:R1:W2:Y:S01]  /*1cb0*/  I2F.F16 R37, R9 ;  /* 0x0000000900257306 */ /* 0x0002a20000200c00 */
[----:B------:R-:W-:Y:S02]  /*1cc0*/  LEA.HI R26, R16, 0xffffff80, RZ, 0x8 ;  /* 0xffffff80101a7811 */ /* 0x000fe400078f40ff */
[----:B------:R-:W-:-:S05]  /*1cd0*/  LOP3.LUT R13, R18, 0xff, RZ, 0xc0, !PT ;  /* 0x000000ff120d7812 */ /* 0x000fca00078ec0ff */
[----:B------:R0:W2:Y:S01]  /*1ce0*/  I2F.F16 R40, R12 ;  /* 0x0000000c00287306 */ /* 0x0000a20000200c00 */
[--C-:B-1----:R-:W-:Y:S02]  /*1cf0*/  SHF.R.U32.HI R9, RZ, 0x8, R16.reuse ;  /* 0x00000008ff097819 */ /* 0x102fe40000011610 */
[----:B------:R-:W-:Y:S02]  /*1d00*/  SHF.R.U32.HI R16, RZ, 0x10, R16 ;  /* 0x00000010ff107819 */ /* 0x000fe40000011610 */
[----:B------:R-:W-:Y:S02]  /*1d10*/  IADD3 R13, PT, PT, R13, -0x80, RZ ;  /* 0xffffff800d0d7810 */ /* 0x000fe40007ffe0ff */
[----:B0-----:R-:W-:Y:S02]  /*1d20*/  SHF.R.U32.HI R12, RZ, 0x8, R17 ;  /* 0x00000008ff0c7819 */ /* 0x001fe40000011611 */
[----:B------:R-:W-:Y:S02]  /*1d30*/  LOP3.LUT R9, R9, 0xff, RZ, 0xc0, !PT ;  /* 0x000000ff09097812 */ /* 0x000fe400078ec0ff */
[----:B------:R-:W-:-:S02]  /*1d40*/  LOP3.LUT R16, R16, 0xff, RZ, 0xc0, !PT ;  /* 0x000000ff10107812 */ /* 0x000fc400078ec0ff */
[----:B------:R-:W-:Y:S01]  /*1d50*/  LOP3.LUT R12, R12, 0xff, RZ, 0xc0, !PT ;  /* 0x000000ff0c0c7812 */ /* 0x000fe200078ec0ff */
[----:B------:R0:W1:Y:S01]  /*1d60*/  I2F.F16 R38, R13 ;  /* 0x0000000d00267306 */ /* 0x0000620000200c00 */
[----:B------:R-:W-:Y:S02]  /*1d70*/  LEA.HI R31, R18, 0xffffff80, RZ, 0x8 ;  /* 0xffffff80121f7811 */ /* 0x000fe400078f40ff */
[----:B------:R-:W-:Y:S02]  /*1d80*/  IADD3 R9, PT, PT, R9, -0x80, RZ ;  /* 0xffffff8009097810 */ /* 0x000fe40007ffe0ff */
[----:B------:R-:W-:Y:S02]  /*1d90*/  IADD3 R16, PT, PT, R16, -0x80, RZ ;  /* 0xffffff8010107810 */ /* 0x000fe40007ffe0ff */
[----:B------:R-:W-:Y:S02]  /*1da0*/  IADD3 R12, PT, PT, R12, -0x80, RZ ;  /* 0xffffff800c0c7810 */ /* 0x000fe40007ffe0ff */
[----:B0-----:R-:W-:-:S02]  /*1db0*/  SHF.R.U32.HI R13, RZ, 0x8, R18 ;  /* 0x00000008ff0d7819 */ /* 0x001fc40000011612 */
[----:B------:R-:W-:Y:S01]  /*1dc0*/  SHF.R.U32.HI R18, RZ, 0x10, R18 ;  /* 0x00000010ff127819 */ /* 0x000fe20000011612 */
[----:B------:R0:W1:Y:S01]  /*1dd0*/  I2F.F16 R41, R9 ;  /* 0x0000000900297306 */ /* 0x0000620000200c00 */
[C---:B------:R-:W-:Y:S02]  /*1de0*/  LEA.HI R32, R19.reuse, 0xffffff80, RZ, 0x8 ;  /* 0xffffff8013207811 */ /* 0x040fe400078f40ff */
[----:B------:R-:W-:Y:S02]  /*1df0*/  LOP3.LUT R33, R19, 0xff, RZ, 0xc0, !PT ;  /* 0x000000ff13217812 */ /* 0x000fe400078ec0ff */
[----:B------:R-:W-:-:S03]  /*1e00*/  LOP3.LUT R13, R13, 0xff, RZ, 0xc0, !PT ;  /* 0x000000ff0d0d7812 */ /* 0x000fc600078ec0ff */
[----:B------:R2:W1:Y:S01]  /*1e10*/  I2F.F16 R42, R16 ;  /* 0x00000010002a7306 */ /* 0x0004620000200c00 */
[----:B0-----:R-:W-:-:S07]  /*1e20*/  LOP3.LUT R9, R18, 0xff, RZ, 0xc0, !PT ;  /* 0x000000ff12097812 */ /* 0x001fce00078ec0ff */
[----:B------:R3:W0:Y:S01]  /*1e30*/  I2F.F16 R43, R12 ;  /* 0x0000000c002b7306 */ /* 0x0006220000200c00 */
[--C-:B--2---:R-:W-:Y:S02]  /*1e40*/  SHF.R.U32.HI R16, RZ, 0x8, R19.reuse ;  /* 0x00000008ff107819 */ /* 0x104fe40000011613 */
[----:B------:R-:W-:Y:S02]  /*1e50*/  SHF.R.U32.HI R19, RZ, 0x10, R19 ;  /* 0x00000010ff137819 */ /* 0x000fe40000011613 */
[----:B------:R-:W-:Y:S02]  /*1e60*/  IADD3 R46, PT, PT, R9, -0x80, RZ ;  /* 0xffffff80092e7810 */ /* 0x000fe40007ffe0ff */
[----:B---3--:R-:W-:Y:S02]  /*1e70*/  LOP3.LUT R12, R21, 0xff, RZ, 0xc0, !PT ;  /* 0x000000ff150c7812 */ /* 0x008fe400078ec0ff */
[----:B------:R-:W-:Y:S02]  /*1e80*/  IADD3 R13, PT, PT, R13, -0x80, RZ ;  /* 0xffffff800d0d7810 */ /* 0x000fe40007ffe0ff */
[----:B------:R-:W-:-:S02]  /*1e90*/  IADD3 R49, PT, PT, R12, -0x80, RZ ;  /* 0xffffff800c317810 */ /* 0x000fc40007ffe0ff */
[----:B------:R-:W-:Y:S02]  /*1ea0*/  LOP3.LUT R9, R19, 0xff, RZ, 0xc0, !PT ;  /* 0x000000ff13097812 */ /* 0x000fe400078ec0ff */
[----:B------:R-:W-:Y:S01]  /*1eb0*/  LOP3.LUT R12, R22, 0xff, RZ, 0xc0, !PT ;  /* 0x000000ff160c7812 */ /* 0x000fe200078ec0ff */
[----:B------:R2:W3:Y:S01]  /*1ec0*/  I2F.F16 R18, R13 ;  /* 0x0000000d00127306 */ /* 0x0004e20000200c00 */
[----:B------:R-:W-:Y:S02]  /*1ed0*/  LEA.HI R30, R17, 0xffffff80, RZ, 0x8 ;  /* 0xffffff80111e7811 */ /* 0x000fe400078f40ff */
[----:B------:R-:W-:Y:S02]  /*1ee0*/  IADD3 R47, PT, PT, R9, -0x80, RZ ;  /* 0xffffff80092f7810 */ /* 0x000fe40007ffe0ff */
[----:B------:R-:W-:Y:S02]  /*1ef0*/  IADD3 R50, PT, PT, R12, -0x80, RZ ;  /* 0xffffff800c327810 */ /* 0x000fe40007ffe0ff */
[----:B------:R-:W-:-:S02]  /*1f00*/  SHF.R.U32.HI R17, RZ, 0x10, R17 ;  /* 0x00000010ff117819 */ /* 0x000fc40000011611 */
[C---:B------:R-:W-:Y:S02]  /*1f10*/  LOP3.LUT R9, R20.reuse, 0xff, RZ, 0xc0, !PT ;  /* 0x000000ff14097812 */ /* 0x040fe400078ec0ff */
[----:B--2---:R-:W-:Y:S02]  /*1f20*/  LOP3.LUT R13, R23, 0xff, RZ, 0xc0, !PT ;  /* 0x000000ff170d7812 */ /* 0x004fe400078ec0ff */
[----:B------:R-:W-:Y:S02]  /*1f30*/  SHF.R.U32.HI R12, RZ, 0x8, R20 ;  /* 0x00000008ff0c7819 */ /* 0x000fe40000011614 */
[----:B------:R-:W-:Y:S02]  /*1f40*/  LEA.HI R34, R20, 0xffffff80, RZ, 0x8 ;  /* 0xffffff8014227811 */ /* 0x000fe400078f40ff */
[----:B------:R-:W-:Y:S02]  /*1f50*/  LOP3.LUT R17, R17, 0xff, RZ, 0xc0, !PT ;  /* 0x000000ff11117812 */ /* 0x000fe400078ec0ff */
[----:B------:R-:W-:-:S02]  /*1f60*/  IADD3 R9, PT, PT, R9, -0x80, RZ ;  /* 0xffffff8009097810 */ /* 0x000fc40007ffe0ff */
[----:B------:R-:W-:Y:S02]  /*1f70*/  IADD3 R51, PT, PT, R13, -0x80, RZ ;  /* 0xffffff800d337810 */ /* 0x000fe40007ffe0ff */
[----:B------:R-:W-:Y:S02]  /*1f80*/  LOP3.LUT R12, R12, 0xff, RZ, 0xc0, !PT ;  /* 0x000000ff0c0c7812 */ /* 0x000fe400078ec0ff */
[----:B------:R-:W-:Y:S02]  /*1f90*/  SHF.R.U32.HI R20, RZ, 0x10, R20 ;  /* 0x00000010ff147819 */ /* 0x000fe40000011614 */
[----:B------:R-:W-:Y:S01]  /*1fa0*/  SHF.R.U32.HI R13, RZ, 0x8, R21 ;  /* 0x00000008ff0d7819 */ /* 0x000fe20000011615 */
[----:B------:R2:W0:Y:S01]  /*1fb0*/  I2F.F16 R48, R9 ;  /* 0x0000000900307306 */ /* 0x0004220000200c00 */
[----:B------:R-:W-:Y:S02]  /*1fc0*/  LOP3.LUT R16, R16, 0xff, RZ, 0xc0, !PT ;  /* 0x000000ff10107812 */ /* 0x000fe400078ec0ff */
[----:B------:R-:W-:-:S02]  /*1fd0*/  IADD3 R17, PT, PT, R17, -0x80, RZ ;  /* 0xffffff8011117810 */ /* 0x000fc40007ffe0ff */
[----:B------:R-:W-:Y:S02]  /*1fe0*/  IADD3 R12, PT, PT, R12, -0x80, RZ ;  /* 0xffffff800c0c7810 */ /* 0x000fe40007ffe0ff */
[----:B------:R-:W-:Y:S02]  /*1ff0*/  LOP3.LUT R13, R13, 0xff, RZ, 0xc0, !PT ;  /* 0x000000ff0d0d7812 */ /* 0x000fe400078ec0ff */
[----:B--2---:R-:W-:Y:S02]  /*2000*/  LOP3.LUT R9, R20, 0xff, RZ, 0xc0, !PT ;  /* 0x000000ff14097812 */ /* 0x004fe400078ec0ff */
[----:B------:R-:W-:Y:S01]  /*2010*/  LEA.HI R35, R21, 0xffffff80, RZ, 0x8 ;  /* 0xffffff8015237811 */ /* 0x000fe200078f40ff */
[----:B------:R2:W0:Y:S01]  /*2020*/  I2F.F16 R44, R17 ;  /* 0x00000011002c7306 */ /* 0x0004220000200c00 */
[----:B------:R-:W-:Y:S02]  /*2030*/  IADD3 R16, PT, PT, R16, -0x80, RZ ;  /* 0xffffff8010107810 */ /* 0x000fe40007ffe0ff */
[----:B------:R-:W-:-:S02]  /*2040*/  SHF.R.U32.HI R21, RZ, 0x10, R21 ;  /* 0x00000010ff157819 */ /* 0x000fc40000011615 */
[----:B------:R-:W-:Y:S02]  /*2050*/  LEA.HI R36, R22, 0xffffff80, RZ, 0x8 ;  /* 0xffffff8016247811 */ /* 0x000fe400078f40ff */
[----:B------:R-:W-:Y:S01]  /*2060*/  LEA.HI R39, R23, 0xffffff80, RZ, 0x8 ;  /* 0xffffff8017277811 */ /* 0x000fe200078f40ff */
[----:B------:R4:W0:Y:S01]  /*2070*/  I2F.F16 R20, R12 ;  /* 0x0000000c00147306 */ /* 0x0008220000200c00 */
[----:B------:R-:W-:Y:S02]  /*2080*/  IADD3 R9, PT, PT, R9, -0x80, RZ ;  /* 0xffffff8009097810 */ /* 0x000fe40007ffe0ff */
[----:B------:R-:W-:Y:S02]  /*2090*/  IADD3 R13, PT, PT, R13, -0x80, RZ ;  /* 0xffffff800d0d7810 */ /* 0x000fe40007ffe0ff */
[--C-:B--2---:R-:W-:Y:S02]  /*20a0*/  SHF.R.U32.HI R17, RZ, 0x8, R22.reuse ;  /* 0x00000008ff117819 */ /* 0x104fe40000011616 */
[----:B------:R-:W-:-:S02]  /*20b0*/  SHF.R.U32.HI R22, RZ, 0x10, R22 ;  /* 0x00000010ff167819 */ /* 0x000fc40000011616 */
[--C-:B----4-:R-:W-:Y:S01]  /*20c0*/  SHF.R.U32.HI R12, RZ, 0x8, R23.reuse ;  /* 0x00000008ff0c7819 */ /* 0x110fe20000011617 */
[----:B------:R2:W4:Y:S01]  /*20d0*/  I2F.F16 R19, R16 ;  /* 0x0000001000137306 */ /* 0x0005220000200c00 */
[----:B------:R-:W-:Y:S02]  /*20e0*/  SHF.R.U32.HI R23, RZ, 0x10, R23 ;  /* 0x00000010ff177819 */ /* 0x000fe40000011617 */
[----:B------:R-:W-:Y:S02]  /*20f0*/  LOP3.LUT R17, R17, 0xff, RZ, 0xc0, !PT ;  /* 0x000000ff11117812 */ /* 0x000fe400078ec0ff */
[----:B------:R-:W-:-:S03]  /*2100*/  LOP3.LUT R12, R12, 0xff, RZ, 0xc0, !PT ;  /* 0x000000ff0c0c7812 */ /* 0x000fc600078ec0ff */
[----:B------:R1:W0:Y:S01]  /*2110*/  I2F.F16 R52, R9 ;  /* 0x0000000900347306 */ /* 0x0002220000200c00 */
[----:B--2---:R-:W-:Y:S02]  /*2120*/  LOP3.LUT R16, R21, 0xff, RZ, 0xc0, !PT ;  /* 0x000000ff15107812 */ /* 0x004fe400078ec0ff */
[----:B------:R-:W-:-:S05]  /*2130*/  IADD3 R33, PT, PT, R33, -0x80, RZ ;  /* 0xffffff8021217810 */ /* 0x000fca0007ffe0ff */
[----:B------:R2:W0:Y:S01]  /*2140*/  I2F.F16 R21, R13 ;  /* 0x0000000d00157306 */ /* 0x0004220000200c00 */
[----:B-1----:R-:W-:Y:S02]  /*2150*/  LOP3.LUT R9, R22, 0xff, RZ, 0xc0, !PT ;  /* 0x000000ff16097812 */ /* 0x002fe400078ec0ff */
[----:B------:R-:W-:Y:S02]  /*2160*/  IADD3 R16, PT, PT, R16, -0x80, RZ ;  /* 0xffffff8010107810 */ /* 0x000fe40007ffe0ff */
[----:B------:R-:W-:Y:S02]  /*2170*/  IADD3 R17, PT, PT, R17, -0x80, RZ ;  /* 0xffffff8011117810 */ /* 0x000fe40007ffe0ff */
[----:B--2---:R-:W-:Y:S02]  /*2180*/  LOP3.LUT R13, R23, 0xff, RZ, 0xc0, !PT ;  /* 0x000000ff170d7812 */ /* 0x004fe400078ec0ff */
[----:B------:R-:W-:Y:S02]  /*2190*/  IADD3 R9, PT, PT, R9, -0x80, RZ ;  /* 0xffffff8009097810 */ /* 0x000fe40007ffe0ff */
[----:B------:R-:W-:-:S02]  /*21a0*/  IADD3 R12, PT, PT, R12, -0x80, RZ ;  /* 0xffffff800c0c7810 */ /* 0x000fc40007ffe0ff */
[----:B------:R-:W-:Y:S01]  /*21b0*/  IADD3 R13, PT, PT, R13, -0x80, RZ ;  /* 0xffffff800d0d7810 */ /* 0x000fe20007ffe0ff */
[----:B------:R-:W1:Y:S08]  /*21c0*/  I2F.F16 R26, R26 ;  /* 0x0000001a001a7306 */ /* 0x000e700000200c00 */
[----:B------:R-:W2:Y:S08]  /*21d0*/  I2F.F16 R30, R30 ;  /* 0x0000001e001e7306 */ /* 0x000eb00000200c00 */
[----:B------:R-:W0:Y:S08]  /*21e0*/  I2F.F16 R31, R31 ;  /* 0x0000001f001f7306 */ /* 0x000e300000200c00 */
        /* <DEDUP_REMOVED lines=11> */
[----:B------:R0:W0:Y:S08]  /*22a0*/  I2F.F16 R53, R16 ;  /* 0x0000001000357306 */ /* 0x0000300000200c00 */
[----:B------:R0:W0:Y:S08]  /*22b0*/  I2F.F16 R22, R17 ;  /* 0x0000001100167306 */ /* 0x0000300000200c00 */
[----:B------:R0:W0:Y:S08]  /*22c0*/  I2F.F16 R54, R9 ;  /* 0x0000000900367306 */ /* 0x0000300000200c00 */
[----:B------:R0:W0:Y:S08]  /*22d0*/  I2F.F16 R23, R12 ;  /* 0x0000000c00177306 */ /* 0x0000300000200c00 */
[----:B------:R0:W0:Y:S01]  /*22e0*/  I2F.F16 R55, R13 ;  /* 0x0000000d00377306 */ /* 0x0000220000200c00 */
[----:B------:R-:W-:-:S02]  /*22f0*/  @!P3 PRMT R86, R10, 0x7610, R86 ;  /* 0x000076100a56b816 */ /* 0x000fc40000000056 */
[----:B------:R-:W-:Y:S02]  /*2300*/  @!P3 PRMT R85, R11, 0x7610, R85 ;  /* 0x000076100b55b816 */ /* 0x000fe40000000055 */
[----:B------:R-:W-:Y:S02]  /*2310*/  @!P3 PRMT R86, R86, 0x7610, R10 ;  /* 0x000076105656b816 */ /* 0x000fe4000000000a */
[----:B------:R-:W-:Y:S01]  /*2320*/  @!P3 PRMT R85, R85, 0x7610, R11 ;  /* 0x000076105555b816 */ /* 0x000fe2000000000b */
[----:B-1234-:R-:W-:Y:S06]  /*2330*/  @!P2 BRA `(.L_x_26) ;  /* 0x000000040068a947 */ /* 0x01efec0003800000 */
[----:B0-----:R-:W0:Y:S01]  /*2340*/  LDS.64 R12, [UR4] ;  /* 0x00000004ff0c7984 */ /* 0x001e220008000a00 */
[----:B------:R-:W-:Y:S02]  /*2350*/  HADD2.F32 R59, -RZ, R40.H0_H0 ;  /* 0x20000028ff3b7230 */ /* 0x000fe40000004100 */
[----:B------:R-:W-:Y:S01]  /*2360*/  HADD2.F32 R9, -RZ, R37.H0_H0 ;  /* 0x20000025ff097230 */ /* 0x000fe20000004100 */
[----:B------:R-:W1:Y:S01]  /*2370*/  LDS.64 R16, [UR4+0x8] ;  /* 0x00000804ff107984 */ /* 0x000e620008000a00 */
[----:B------:R-:W-:Y:S02]  /*2380*/  HADD2.F32 R11, -RZ, R38.H0_H0 ;  /* 0x20000026ff0b7230 */ /* 0x000fe40000004100 */
[----:B------:R-:W-:Y:S02]  /*2390*/  HADD2.F32 R62, -RZ, R43.H0_H0 ;  /* 0x2000002bff3e7230 */ /* 0x000fe40000004100 */
[----:B------:R-:W-:Y:S02]  /*23a0*/  HADD2.F32 R68, -RZ, R19.H0_H0 ;  /* 0x20000013ff447230 */ /* 0x000fe40000004100 */
[----:B------:R-:W-:-:S02]  /*23b0*/  HADD2.F32 R61, -RZ, R32.H0_H0 ;  /* 0x20000020ff3d7230 */ /* 0x000fc40000004100 */
[--C-:B0-----:R-:W-:Y:S02]  /*23c0*/  HADD2.F32 R10, -RZ, R12.reuse.H0_H0 ;  /* 0x2000000cff0a7230 */ /* 0x101fe40000004100 */
[----:B------:R-:W-:Y:S02]  /*23d0*/  HADD2.F32 R57, -RZ, R12.H1_H1 ;  /* 0x3000000cff397230 */ /* 0x000fe40000004100 */
[--C-:B------:R-:W-:Y:S02]  /*23e0*/  HADD2.F32 R58, -RZ, R13.reuse.H0_H0 ;  /* 0x2000000dff3a7230 */ /* 0x100fe40000004100 */
[----:B------:R-:W-:Y:S01]  /*23f0*/  FFMA.FTZ R64, R10, R59, RZ ;  /* 0x0000003b0a407223 */ /* 0x000fe200000100ff */
[----:B------:R-:W-:Y:S02]  /*2400*/  HADD2.F32 R60, -RZ, R13.H1_H1 ;  /* 0x3000000dff3c7230 */ /* 0x000fe40000004100 */
[----:B------:R-:W-:Y:S01]  /*2410*/  FFMA.FTZ R9, R9, R10, RZ ;  /* 0x0000000a09097223 */ /* 0x000fe200000100ff */
[----:B------:R-:W-:-:S02]  /*2420*/  HADD2.F32 R12, -RZ, R41.H0_H0 ;  /* 0x20000029ff0c7230 */ /* 0x000fc40000004100 */
[----:B------:R-:W-:Y:S01]  /*2430*/  FFMA.FTZ R66, R10, R11, RZ ;  /* 0x0000000b0a427223 */ /* 0x000fe200000100ff */
[----:B------:R-:W-:Y:S02]  /*2440*/  HADD2.F32 R13, -RZ, R33.H0_H0 ;  /* 0x20000021ff0d7230 */ /* 0x000fe40000004100 */
[----:B------:R-:W-:Y:S01]  /*2450*/  FFMA.FTZ R11, R57, R62, R64 ;  /* 0x0000003e390b7223 */ /* 0x000fe20000010040 */
[----:B------:R-:W-:Y:S02]  /*2460*/  HADD2.F32 R62, -RZ, R18.H0_H0 ;  /* 0x20000012ff3e7230 */ /* 0x000fe40000004100 */
[----:B------:R-:W-:Y:S01]  /*2470*/  FFMA.FTZ R9, R12, R57, R9 ;  /* 0x000000390c097223 */ /* 0x000fe20000010009 */
[----:B------:R-:W-:Y:S02]  /*2480*/  HADD2.F32 R12, -RZ, R44.H0_H0 ;  /* 0x2000002cff0c7230 */ /* 0x000fe40000004100 */
[----:B------:R-:W-:Y:S01]  /*2490*/  FFMA.FTZ R13, R10, R13, RZ ;  /* 0x0000000d0a0d7223 */ /* 0x000fe200000100ff */
[----:B------:R-:W-:-:S02]  /*24a0*/  HADD2.F32 R10, -RZ, R42.H0_H0 ;  /* 0x2000002aff0a7230 */ /* 0x000fc40000004100 */
[C---:B------:R-:W-:Y:S01]  /*24b0*/  FFMA.FTZ R59, R57.reuse, R62, R66 ;  /* 0x0000003e393b7223 */ /* 0x040fe20000010042 */
[----:B------:R-:W-:Y:S02]  /*24c0*/  HADD2.F32 R64, -RZ, R46.H0_H0 ;  /* 0x2000002eff407230 */ /* 0x000fe40000004100 */
[----:B------:R-:W-:Y:S01]  /*24d0*/  FFMA.FTZ R57, R57, R68, R13 ;  /* 0x0000004439397223 */ /* 0x000fe2000001000d */
[----:B------:R-:W-:Y:S01]  /*24e0*/  FFMA.FTZ R13, R58, R12, R11 ;  /* 0x0000000c3a0d7223 */ /* 0x000fe2000001000b */
[----:B------:R-:W-:Y:S02]  /*24f0*/  HADD2.F32 R12, -RZ, R47.H0_H0 ;  /* 0x2000002fff0c7230 */ /* 0x000fe40000004100 */
[----:B------:R-:W-:Y:S01]  /*2500*/  FFMA.FTZ R10, R10, R58, R9 ;  /* 0x0000003a0a0a7223 */ /* 0x000fe20000010009 */
[----:B------:R-:W-:Y:S02]  /*2510*/  HADD2.F32 R9, -RZ, R26.H0_H0 ;  /* 0x2000001aff097230 */ /* 0x000fe40000004100 */
[----:B------:R-:W-:Y:S01]  /*2520*/  FFMA.FTZ R64, R58, R64, R59 ;  /* 0x000000403a407223 */ /* 0x000fe2000001003b */
[----:B------:R-:W-:-:S02]  /*2530*/  HADD2.F32 R11, -RZ, R30.H0_H0 ;  /* 0x2000001eff0b7230 */ /* 0x000fc40000004100 */
[----:B------:R-:W-:Y:S01]  /*2540*/  FFMA.FTZ R12, R58, R12, R57 ;  /* 0x0000000c3a0c7223 */ /* 0x000fe20000010039 */
[----:B------:R-:W-:Y:S02]  /*2550*/  HADD2.F32 R59, -RZ, R31.H0_H0 ;  /* 0x2000001fff3b7230 */ /* 0x000fe40000004100 */
[----:B------:R-:W-:Y:S01]  /*2560*/  FFMA.FTZ R9, R9, R60, R10 ;  /* 0x0000003c09097223 */ /* 0x000fe2000001000a */
[----:B------:R-:W-:Y:S02]  /*2570*/  HADD2.F32 R10, -RZ, R48.H0_H0 ;  /* 0x20000030ff0a7230 */ /* 0x000fe40000004100 */
[C---:B------:R-:W-:Y:S01]  /*2580*/  FFMA.FTZ R61, R60.reuse, R61, R12 ;  /* 0x0000003d3c3d7223 */ /* 0x040fe2000001000c */
[--C-:B-1----:R-:W-:Y:S02]  /*2590*/  HADD2.F32 R12, -RZ, R16.reuse.H0_H0 ;  /* 0x20000010ff0c7230 */ /* 0x102fe40000004100 */
[----:B------:R-:W-:Y:S01]  /*25a0*/  FFMA.FTZ R57, R60, R11, R13 ;  /* 0x0000000b3c397223 */ /* 0x000fe2000001000d */
[----:B------:R-:W-:-:S02]  /*25b0*/  HADD2.F32 R16, -RZ, R16.H1_H1 ;  /* 0x30000010ff107230 */ /* 0x000fc40000004100 */
[----:B------:R-:W-:Y:S01]  /*25c0*/  FFMA.FTZ R59, R60, R59, R64 ;  /* 0x0000003b3c3b7223 */ /* 0x000fe20000010040 */
[----:B------:R-:W-:Y:S02]  /*25d0*/  HADD2.F32 R11, -RZ, R20.H0_H0 ;  /* 0x20000014ff0b7230 */ /* 0x000fe40000004100 */
[----:B------:R-:W-:Y:S01]  /*25e0*/  FFMA.FTZ R10, R10, R12, R9 ;  /* 0x0000000c0a0a7223 */ /* 0x000fe20000010009 */
[--C-:B------:R-:W-:Y:S02]  /*25f0*/  HADD2.F32 R13, -RZ, R17.reuse.H0_H0 ;  /* 0x20000011ff0d7230 */ /* 0x100fe40000004100 */
[----:B------:R-:W-:Y:S02]  /*2600*/  HADD2.F32 R58, -RZ, R17.H1_H1 ;  /* 0x30000011ff3a7230 */ /* 0x000fe40000004100 */
[----:B------:R-:W-:Y:S01]  /*2610*/  FFMA.FTZ R10, R11, R16, R10 ;  /* 0x000000100b0a7223 */ /* 0x000fe2000001000a */
[----:B------:R-:W-:Y:S02]  /*2620*/  HADD2.F32 R17, -RZ, R49.H0_H0 ;  /* 0x20000031ff117230 */ /* 0x000fe40000004100 */
[----:B------:R-:W-:-:S02]  /*2630*/  HADD2.F32 R60, -RZ, R50.H0_H0 ;  /* 0x20000032ff3c7230 */ /* 0x000fc40000004100 */
[----:B------:R-:W-:Y:S02]  /*2640*/  HADD2.F32 R62, -RZ, R51.H0_H0 ;  /* 0x20000033ff3e7230 */ /* 0x000fe40000004100 */
[C---:B------:R-:W-:Y:S01]  /*2650*/  FFMA.FTZ R17, R12.reuse, R17, R57 ;  /* 0x000000110c117223 */ /* 0x040fe20000010039 */
[----:B------:R-:W-:Y:S02]  /*2660*/  HADD2.F32 R11, -RZ, R21.H0_H0 ;  /* 0x20000015ff0b7230 */ /* 0x000fe40000004100 */
[C---:B------:R-:W-:Y:S01]  /*2670*/  FFMA.FTZ R60, R12.reuse, R60, R59 ;  /* 0x0000003c0c3c7223 */ /* 0x040fe2000001003b */
[----:B------:R-:W-:Y:S02]  /*2680*/  HADD2.F32 R57, -RZ, R53.H0_H0 ;  /* 0x20000035ff397230 */ /* 0x000fe40000004100 */
[----:B------:R-:W-:Y:S01]  /*2690*/  FFMA.FTZ R62, R12, R62, R61 ;  /* 0x0000003e0c3e7223 */ /* 0x000fe2000001003d */
[----:B------:R-:W-:Y:S02]  /*26a0*/  HADD2.F32 R59, -RZ, R22.H0_H0 ;  /* 0x20000016ff3b7230 */ /* 0x000fe40000004100 */
[----:B------:R-:W-:Y:S01]  /*26b0*/  FFMA.FTZ R12, R16, R11, R17 ;  /* 0x0000000b100c7223 */ /* 0x000fe20000010011 */
[----:B------:R-:W-:-:S02]  /*26c0*/  HADD2.F32 R9, -RZ, R52.H0_H0 ;  /* 0x20000034ff097230 */ /* 0x000fc40000004100 */
[----:B------:R-:W-:Y:S02]  /*26d0*/  HADD2.F32 R61, -RZ, R23.H0_H0 ;  /* 0x20000017ff3d7230 */ /* 0x000fe40000004100 */
[----:B------:R-:W-:Y:S01]  /*26e0*/  FFMA.FTZ R57, R13, R57, R12 ;  /* 0x000000390d397223 */ /* 0x000fe2000001000c */
[----:B------:R-:W-:Y:S02]  /*26f0*/  HADD2.F32 R12, -RZ, R54.H0_H0 ;  /* 0x20000036ff0c7230 */ /* 0x000fe40000004100 */
[C---:B------:R-:W-:Y:S01]  /*2700*/  FFMA.FTZ R60, R16.reuse, R59, R60 ;  /* 0x0000003b103c7223 */ /* 0x040fe2000001003c */
[----:B------:R-:W-:Y:S01]  /*2710*/  FFMA.FTZ R10, R9, R13, R10 ;  /* 0x0000000d090a7223 */ /* 0x000fe2000001000a */
[----:B------:R-:W-:Y:S02]  /*2720*/  HADD2.F32 R59, -RZ, R55.H0_H0 ;  /* 0x20000037ff3b7230 */ /* 0x000fe40000004100 */
[----:B------:R-:W-:Y:S01]  /*2730*/  FFMA.FTZ R62, R16, R61, R62 ;  /* 0x0000003d103e7223 */ /* 0x000fe2000001003e */
[----:B------:R-:W-:-:S02]  /*2740*/  HADD2.F32 R9, -RZ, R34.H0_H0 ;  /* 0x20000022ff097230 */ /* 0x000fc40000004100 */
[C---:B------:R-:W-:Y:S01]  /*2750*/  FFMA.FTZ R12, R13.reuse, R12, R60 ;  /* 0x0000000c0d0c7223 */ /* 0x040fe2000001003c */
[----:B------:R-:W-:Y:S02]  /*2760*/  HADD2.F32 R17, -RZ, R36.H0_H0 ;  /* 0x20000024ff117230 */ /* 0x000fe40000004100 */
[----:B------:R-:W-:Y:S01]  /*2770*/  FFMA.FTZ R59, R13, R59, R62 ;  /* 0x0000003b0d3b7223 */ /* 0x000fe2000001003e */
[----:B------:R-:W-:Y:S02]  /*2780*/  HADD2.F32 R11, -RZ, R35.H0_H0 ;  /* 0x20000023ff0b7230 */ /* 0x000fe40000004100 */
[----:B------:R-:W-:Y:S01]  /*2790*/  FFMA.FTZ R9, R9, R58, R10 ;  /* 0x0000003a09097223 */ /* 0x000fe2000001000a */
[----:B------:R-:W-:Y:S02]  /*27a0*/  HADD2.F32 R13, -RZ, R39.H0_H0 ;  /* 0x20000027ff0d7230 */ /* 0x000fe40000004100 */
[----:B------:R-:W-:Y:S01]  /*27b0*/  FFMA.FTZ R17, R58, R17, R12 ;  /* 0x000000113a117223 */ /* 0x000fe2000001000c */
[----:B------:R-:W-:-:S02]  /*27c0*/  HADD2.F32 R10, -RZ, R86.H0_H0 ;  /* 0x20000056ff0a7230 */ /* 0x000fc40000004100 */
[C---:B------:R-:W-:Y:S01]  /*27d0*/  FFMA.FTZ R11, R58.reuse, R11, R57 ;  /* 0x0000000b3a0b7223 */ /* 0x040fe20000010039 */
[----:B------:R-:W-:Y:S02]  /*27e0*/  HADD2.F32 R12, -RZ, R86.H1_H1 ;  /* 0x30000056ff0c7230 */ /* 0x000fe40000004100 */
[----:B------:R-:W-:Y:S01]  /*27f0*/  FFMA.FTZ R13, R58, R13, R59 ;  /* 0x0000000d3a0d7223 */ /* 0x000fe2000001003b */
[--C-:B------:R-:W-:Y:S02]  /*2800*/  HADD2.F32 R16, -RZ, R85.reuse.H0_H0 ;  /* 0x20000055ff107230 */ /* 0x100fe40000004100 */
[----:B------:R-:W-:Y:S01]  /*2810*/  FMUL.FTZ R9, R9, R10 ;  /* 0x0000000a09097220 */ /* 0x000fe20000410000 */
[----:B------:R-:W-:Y:S02]  /*2820*/  HADD2.F32 R60, -RZ, R85.H1_H1 ;  /* 0x30000055ff3c7230 */ /* 0x000fe40000004100 */
[----:B------:R-:W-:Y:S01]  /*2830*/  FMUL.FTZ R11, R11, R12 ;  /* 0x0000000c0b0b7220 */ /* 0x000fe20000410000 */
[----:B------:R-:W-:Y:S01]  /*2840*/  FMUL.FTZ R16, R17, R16 ;  /* 0x0000001011107220 */ /* 0x000fe20000410000 */
[----:B------:R-:W-:Y:S01]  /*2850*/  F2FP.F16.F32.PACK_AB R9, RZ, R9 ;  /* 0x00000009ff09723e */ /* 0x000fe200000000ff */
[----:B------:R-:W-:-:S02]  /*2860*/  FMUL.FTZ R13, R13, R60 ;  /* 0x0000003c0d0d7220 */ /* 0x000fc40000410000 */
[----:B------:R-:W-:Y:S02]  /*2870*/  F2FP.F16.F32.PACK_AB R11, RZ, R11 ;  /* 0x0000000bff0b723e */ /* 0x000fe400000000ff */
[----:B------:R-:W-:Y:S02]  /*2880*/  F2FP.F16.F32.PACK_AB R16, RZ, R16 ;  /* 0x00000010ff10723e */ /* 0x000fe400000000ff */
[----:B------:R-:W-:Y:S02]  /*2890*/  F2FP.F16.F32.PACK_AB R13, RZ, R13 ;  /* 0x0000000dff0d723e */ /* 0x000fe400000000ff */
[----:B------:R-:W-:Y:S02]  /*28a0*/  PRMT R9, R9, 0x5410, R11 ;  /* 0x0000541009097816 */ /* 0x000fe4000000000b */
[----:B------:R-:W-:-:S03]  /*28b0*/  PRMT R16, R16, 0x5410, R13 ;  /* 0x0000541010107816 */ /* 0x000fc6000000000d */
[----:B------:R-:W-:Y:S02]  /*28c0*/  HFMA2 R8, R9, 1, 1, R8 ;  /* 0x3c003c0009087831 */ /* 0x000fe40000000008 */
[----:B------:R-:W-:-:S07]  /*28d0*/  HADD2 R7, R16, R7 ;  /* 0x0000000710077230 */ /* 0x000fce0000000000 */
.L_x_26:
[----:B------:R-:W-:Y:S02]  /*28e0*/  @!P3 MOV R88, R56 ;  /* 0x000000380058b202 */ /* 0x000fe40000000f00 */
[----:B-----5:R-:W-:Y:S01]  /*28f0*/  @!P3 IADD3 R89, PT, PT, R45, R96, RZ ;  /* 0x000000602d59b210 */ /* 0x020fe20007ffe0ff */
[----:B------:R-:W-:Y:S06]  /*2900*/  @!P1 BRA `(.L_x_27) ;  /* 0x00000010005c9947 */ /* 0x000fec0003800000 */
[----:B0-----:R-:W-:Y:S02]  /*2910*/  PRMT R9, R91, 0x9910, RZ ;  /* 0x000099105b097816 */ /* 0x001fe400000000ff */
[----:B------:R-:W-:Y:S02]  /*2920*/  ISETP.NE.AND P4, PT, R95, 0x2, PT ;  /* 0x000000025f00780c */ /* 0x000fe40003f85270 */
[----:B------:R-:W-:-:S13]  /*2930*/  ISETP.NE.AND P3, PT, R9, RZ, PT ;  /* 0x000000ff0900720c */ /* 0x000fda0003f65270 */
[----:B------:R-:W-:Y:S05]  /*2940*/  @!P3 BRA `(.L_x_28) ;  /* 0x000000040068b947 */ /* 0x000fea0003800000 */
[----:B------:R-:W0:Y:S01]  /*2950*/  LDS.64 R10, [UR4+0x80] ;  /* 0x00008004ff0a7984 */ /* 0x000e220008000a00 */
        /* <DEDUP_REMOVED lines=9> */
[----:B------:R-:W-:Y:S02]  /*29f0*/  HADD2.F32 R10, -RZ, R40.H0_H0 ;  /* 0x20000028ff0a7230 */ /* 0x000fe40000004100 */
[-C--:B------:R-:W-:Y:S01]  /*2a00*/  FFMA.FTZ R56, R9, R13.reuse, RZ ;  /* 0x0000000d09387223 */ /* 0x080fe200000100ff */
[--C-:B------:R-:W-:Y:S02]  /*2a10*/  HADD2.F32 R57, -RZ, R11.reuse.H0_H0 ;  /* 0x2000000bff397230 */ /* 0x100fe40000004100 */
[----:B------:R-:W-:Y:S01]  /*2a20*/  FFMA.FTZ R12, R12, R13, RZ ;  /* 0x0000000d0c0c7223 */ /* 0x000fe200000100ff */
[----:B------:R-:W-:-:S02]  /*2a30*/  HADD2.F32 R58, -RZ, R11.H1_H1 ;  /* 0x3000000bff3a7230 */ /* 0x000fc40000004100 */
[----:B------:R-:W-:Y:S01]  /*2a40*/  FFMA.FTZ R10, R10, R13, RZ ;  /* 0x0000000d0a0a7223 */ /* 0x000fe200000100ff */
[----:B------:R-:W-:Y:S02]  /*2a50*/  HADD2.F32 R11, -RZ, R38.H0_H0 ;  /* 0x20000026ff0b7230 */ /* 0x000fe40000004100 */
[-C--:B------:R-:W-:Y:S01]  /*2a60*/  FFMA.FTZ R56, R59, R45.reuse, R56 ;  /* 0x0000002d3b387223 */ /* 0x080fe20000010038 */
[----:B------:R-:W-:Y:S02]  /*2a70*/  HADD2.F32 R9, -RZ, R42.H0_H0 ;  /* 0x2000002aff097230 */ /* 0x000fe40000004100 */
[----:B------:R-:W-:Y:S01]  /*2a80*/  FFMA.FTZ R10, R61, R45, R10 ;  /* 0x0000002d3d0a7223 */ /* 0x000fe2000001000a */
[----:B------:R-:W-:Y:S02]  /*2a90*/  HADD2.F32 R61, -RZ, R19.H0_H0 ;  /* 0x20000013ff3d7230 */ /* 0x000fe40000004100 */
[----:B------:R-:W-:Y:S01]  /*2aa0*/  FFMA.FTZ R60, R11, R13, RZ ;  /* 0x0000000d0b3c7223 */ /* 0x000fe200000100ff */
[----:B------:R-:W-:-:S02]  /*2ab0*/  HADD2.F32 R13, -RZ, R18.H0_H0 ;  /* 0x20000012ff0d7230 */ /* 0x000fc40000004100 */
[----:B------:R-:W-:Y:S01]  /*2ac0*/  FFMA.FTZ R9, R9, R57, R56 ;  /* 0x0000003909097223 */ /* 0x000fe20000010038 */
[----:B------:R-:W-:Y:S02]  /*2ad0*/  HADD2.F32 R11, -RZ, R44.H0_H0 ;  /* 0x2000002cff0b7230 */ /* 0x000fe40000004100 */
[-C--:B------:R-:W-:Y:S01]  /*2ae0*/  FFMA.FTZ R12, R61, R45.reuse, R12 ;  /* 0x0000002d3d0c7223 */ /* 0x080fe2000001000c */
[----:B------:R-:W-:Y:S02]  /*2af0*/  HADD2.F32 R59, -RZ, R46.H0_H0 ;  /* 0x2000002eff3b7230 */ /* 0x000fe40000004100 */
[----:B------:R-:W-:Y:S01]  /*2b00*/  FFMA.FTZ R60, R13, R45, R60 ;  /* 0x0000002d0d3c7223 */ /* 0x000fe2000001003c */
[----:B------:R-:W-:Y:S02]  /*2b10*/  HADD2.F32 R45, -RZ, R47.H0_H0 ;  /* 0x2000002fff2d7230 */ /* 0x000fe40000004100 */
[----:B------:R-:W-:Y:S01]  /*2b20*/  FFMA.FTZ R11, R11, R57, R10 ;  /* 0x000000390b0b7223 */ /* 0x000fe2000001000a */
[----:B------:R-:W-:-:S02]  /*2b30*/  HADD2.F32 R10, -RZ, R26.H0_H0 ;  /* 0x2000001aff0a7230 */ /* 0x000fc40000004100 */
[-C--:B------:R-:W-:Y:S01]  /*2b40*/  FFMA.FTZ R13, R59, R57.reuse, R60 ;  /* 0x000000393b0d7223 */ /* 0x080fe2000001003c */
[----:B------:R-:W-:Y:S02]  /*2b50*/  HADD2.F32 R56, -RZ, R30.H0_H0 ;  /* 0x2000001eff387230 */ /* 0x000fe40000004100 */
[----:B------:R-:W-:Y:S01]  /*2b60*/  FFMA.FTZ R57, R45, R57, R12 ;  /* 0x000000392d397223 */ /* 0x000fe2000001000c */
[----:B------:R-:W-:Y:S02]  /*2b70*/  HADD2.F32 R60, -RZ, R31.H0_H0 ;  /* 0x2000001fff3c7230 */ /* 0x000fe40000004100 */
[-C--:B------:R-:W-:Y:S01]  /*2b80*/  FFMA.FTZ R9, R10, R58.reuse, R9 ;  /* 0x0000003a0a097223 */ /* 0x080fe20000010009 */
[----:B-1----:R-:W-:Y:S02]  /*2b90*/  HADD2.F32 R10, -RZ, R16.H0_H0 ;  /* 0x20000010ff0a7230 */ /* 0x002fe40000004100 */
[----:B------:R-:W-:Y:S01]  /*2ba0*/  FFMA.FTZ R11, R56, R58, R11 ;  /* 0x0000003a380b7223 */ /* 0x000fe2000001000b */
[----:B------:R-:W-:-:S02]  /*2bb0*/  HADD2.F32 R56, -RZ, R48.H0_H0 ;  /* 0x20000030ff387230 */ /* 0x000fc40000004100 */
[-C--:B------:R-:W-:Y:S01]  /*2bc0*/  FFMA.FTZ R13, R60, R58.reuse, R13 ;  /* 0x0000003a3c0d7223 */ /* 0x080fe2000001000d */
[----:B------:R-:W-:Y:S02]  /*2bd0*/  HADD2.F32 R60, -RZ, R49.H0_H0 ;  /* 0x20000031ff3c7230 */ /* 0x000fe40000004100 */
[----:B------:R-:W-:Y:S01]  /*2be0*/  FFMA.FTZ R57, R62, R58, R57 ;  /* 0x0000003a3e397223 */ /* 0x000fe20000010039 */
[----:B------:R-:W-:Y:S02]  /*2bf0*/  HADD2.F32 R62, -RZ, R50.H0_H0 ;  /* 0x20000032ff3e7230 */ /* 0x000fe40000004100 */
[-C--:B------:R-:W-:Y:S01]  /*2c00*/  FFMA.FTZ R9, R56, R10.reuse, R9 ;  /* 0x0000000a38097223 */ /* 0x080fe20000010009 */
[----:B------:R-:W-:Y:S02]  /*2c10*/  HADD2.F32 R16, -RZ, R16.H1_H1 ;  /* 0x30000010ff107230 */ /* 0x000fe40000004100 */
[----:B------:R-:W-:Y:S01]  /*2c20*/  FFMA.FTZ R11, R60, R10, R11 ;  /* 0x0000000a3c0b7223 */ /* 0x000fe2000001000b */
[----:B------:R-:W-:-:S02]  /*2c30*/  HADD2.F32 R58, -RZ, R20.H0_H0 ;  /* 0x20000014ff3a7230 */ /* 0x000fc40000004100 */
[-C--:B------:R-:W-:Y:S01]  /*2c40*/  FFMA.FTZ R13, R62, R10.reuse, R13 ;  /* 0x0000000a3e0d7223 */ /* 0x080fe2000001000d */
[----:B------:R-:W-:Y:S02]  /*2c50*/  HADD2.F32 R56, -RZ, R21.H0_H0 ;  /* 0x20000015ff387230 */ /* 0x000fe40000004100 */
[----:B------:R-:W-:Y:S01]  /*2c60*/  FFMA.FTZ R57, R64, R10, R57 ;  /* 0x0000000a40397223 */ /* 0x000fe20000010039 */
[----:B------:R-:W-:Y:S02]  /*2c70*/  HADD2.F32 R60, -RZ, R22.H0_H0 ;  /* 0x20000016ff3c7230 */ /* 0x000fe40000004100 */
[-C--:B------:R-:W-:Y:S01]  /*2c80*/  FFMA.FTZ R9, R58, R16.reuse, R9 ;  /* 0x000000103a097223 */ /* 0x080fe20000010009 */
[----:B------:R-:W-:Y:S02]  /*2c90*/  HADD2.F32 R62, -RZ, R23.H0_H0 ;  /* 0x20000017ff3e7230 */ /* 0x000fe40000004100 */
[----:B------:R-:W-:Y:S01]  /*2ca0*/  FFMA.FTZ R11, R56, R16, R11 ;  /* 0x00000010380b7223 */ /* 0x000fe2000001000b */
[----:B------:R-:W-:-:S02]  /*2cb0*/  HADD2.F32 R12, -RZ, R17.H0_H0 ;  /* 0x20000011ff0c7230 */ /* 0x000fc40000004100 */
[-C--:B------:R-:W-:Y:S01]  /*2cc0*/  FFMA.FTZ R13, R60, R16.reuse, R13 ;  /* 0x000000103c0d7223 */ /* 0x080fe2000001000d */
[----:B------:R-:W-:Y:S02]  /*2cd0*/  HADD2.F32 R10, -RZ, R52.H0_H0 ;  /* 0x20000034ff0a7230 */ /* 0x000fe40000004100 */
[----:B------:R-:W-:Y:S01]  /*2ce0*/  FFMA.FTZ R57, R62, R16, R57 ;  /* 0x000000103e397223 */ /* 0x000fe20000010039 */
[----:B------:R-:W-:Y:S02]  /*2cf0*/  HADD2.F32 R58, -RZ, R53.H0_H0 ;  /* 0x20000035ff3a7230 */ /* 0x000fe40000004100 */
[----:B------:R-:W-:Y:S02]  /*2d00*/  HADD2.F32 R56, -RZ, R54.H0_H0 ;  /* 0x20000036ff387230 */ /* 0x000fe40000004100 */
[-C--:B------:R-:W-:Y:S01]  /*2d10*/  FFMA.FTZ R10, R10, R12.reuse, R9 ;  /* 0x0000000c0a0a7223 */ /* 0x080fe20000010009 */
[----:B------:R-:W-:Y:S02]  /*2d20*/  HADD2.F32 R17, -RZ, R17.H1_H1 ;  /* 0x30000011ff117230 */ /* 0x000fe40000004100 */
[----:B------:R-:W-:Y:S01]  /*2d30*/  FFMA.FTZ R16, R58, R12, R11 ;  /* 0x0000000c3a107223 */ /* 0x000fe2000001000b */
[----:B------:R-:W-:-:S02]  /*2d40*/  HADD2.F32 R45, -RZ, R36.H0_H0 ;  /* 0x20000024ff2d7230 */ /* 0x000fc40000004100 */
[----:B------:R-:W-:Y:S01]  /*2d50*/  FFMA.FTZ R56, R56, R12, R13 ;  /* 0x0000000c38387223 */ /* 0x000fe2000001000d */
[----:B------:R-:W-:Y:S02]  /*2d60*/  HADD2.F32 R9, -RZ, R34.H0_H0 ;  /* 0x20000022ff097230 */ /* 0x000fe40000004100 */
[----:B------:R-:W-:Y:S02]  /*2d70*/  HADD2.F32 R11, -RZ, R35.H0_H0 ;  /* 0x20000023ff0b7230 */ /* 0x000fe40000004100 */
[-C--:B------:R-:W-:Y:S01]  /*2d80*/  FFMA.FTZ R56, R45, R17.reuse, R56 ;  /* 0x000000112d387223 */ /* 0x080fe20000010038 */
[----:B------:R-:W-:Y:S02]  /*2d90*/  HADD2.F32 R58, -RZ, R55.H0_H0 ;  /* 0x20000037ff3a7230 */ /* 0x000fe40000004100 */
[-C--:B------:R-:W-:Y:S01]  /*2da0*/  FFMA.FTZ R10, R9, R17.reuse, R10 ;  /* 0x00000011090a7223 */ /* 0x080fe2000001000a */
[----:B------:R-:W-:Y:S02]  /*2db0*/  HADD2.F32 R45, -RZ, R39.H0_H0 ;  /* 0x20000027ff2d7230 */ /* 0x000fe40000004100 */
[----:B------:R-:W-:Y:S01]  /*2dc0*/  FFMA.FTZ R16, R11, R17, R16 ;  /* 0x000000110b107223 */ /* 0x000fe20000010010 */
[----:B------:R-:W-:-:S02]  /*2dd0*/  HADD2.F32 R9, -RZ, R86.H0_H0 ;  /* 0x20000056ff097230 */ /* 0x000fc40000004100 */
[----:B------:R-:W-:Y:S01]  /*2de0*/  FFMA.FTZ R12, R58, R12, R57 ;  /* 0x0000000c3a0c7223 */ /* 0x000fe20000010039 */
[----:B------:R-:W-:Y:S02]  /*2df0*/  HADD2.F32 R11, -RZ, R86.H1_H1 ;  /* 0x30000056ff0b7230 */ /* 0x000fe40000004100 */
[--C-:B------:R-:W-:Y:S02]  /*2e00*/  HADD2.F32 R13, -RZ, R85.reuse.H0_H0 ;  /* 0x20000055ff0d7230 */ /* 0x100fe40000004100 */
[----:B------:R-:W-:Y:S01]  /*2e10*/  FFMA.FTZ R12, R45, R17, R12 ;  /* 0x000000112d0c7223 */ /* 0x000fe2000001000c */
[----:B------:R-:W-:Y:S02]  /*2e20*/  HADD2.F32 R57, -RZ, R85.H1_H1 ;  /* 0x30000055ff397230 */ /* 0x000fe40000004100 */
[----:B------:R-:W-:Y:S01]  /*2e30*/  FMUL.FTZ R10, R9, R10 ;  /* 0x0000000a090a7220 */ /* 0x000fe20000410000 */
[----:B------:R-:W-:Y:S01]  /*2e40*/  FMUL.FTZ R16, R11, R16 ;  /* 0x000000100b107220 */ /* 0x000fe20000410000 */
[----:B------:R-:W-:Y:S01]  /*2e50*/  FMUL.FTZ R56, R13, R56 ;  /* 0x000000380d387220 */ /* 0x000fe20000410000 */
[----:B------:R-:W-:-:S02]  /*2e60*/  FMUL.FTZ R12, R57, R12 ;  /* 0x0000000c390c7220 */ /* 0x000fc40000410000 */
[----:B------:R-:W-:Y:S02]  /*2e70*/  F2FP.F16.F32.PACK_AB R10, RZ, R10 ;  /* 0x0000000aff0a723e */ /* 0x000fe400000000ff */
[----:B------:R-:W-:Y:S02]  /*2e80*/  F2FP.F16.F32.PACK_AB R16, RZ, R16 ;  /* 0x00000010ff10723e */ /* 0x000fe400000000ff */
[----:B------:R-:W-:Y:S02]  /*2e90*/  F2FP.F16.F32.PACK_AB R56, RZ, R56 ;  /* 0x00000038ff38723e */ /* 0x000fe400000000ff */
[----:B------:R-:W-:Y:S02]  /*2ea0*/  F2FP.F16.F32.PACK_AB R12, RZ, R12 ;  /* 0x0000000cff0c723e */ /* 0x000fe400000000ff */
[----:B------:R-:W-:Y:S02]  /*2eb0*/  PRMT R10, R10, 0x5410, R16 ;  /* 0x000054100a0a7816 */ /* 0x000fe40000000010 */
[----:B------:R-:W-:-:S03]  /*2ec0*/  PRMT R56, R56, 0x5410, R12 ;  /* 0x0000541038387816 */ /* 0x000fc6000000000c */
[----:B------:R-:W-:Y:S02]  /*2ed0*/  HFMA2 R6, R10, 1, 1, R6 ;  /* 0x3c003c000a067831 */ /* 0x000fe40000000006 */
[----:B------:R-:W-:-:S07]  /*2ee0*/  HADD2 R5, R56, R5 ;  /* 0x0000000538057230 */ /* 0x000fce0000000000 */
.L_x_28:
[----:B------:R-:W-:Y:S05]  /*2ef0*/  @!P4 BRA `(.L_x_27) ;  /* 0x0000000800e0c947 */ /* 0x000fea0003800000 */
[----:B------:R-:W-:-:S04]  /*2f00*/  PRMT R9, R90, 0x9910, RZ ;  /* 0x000099105a097816 */ /* 0x000fc800000000ff */
        /* <DEDUP_REMOVED lines=92> */
.L_x_29:
[----:B------:R-:W-:Y:S05]  /*34d0*/  @P0 BRA `(.L_x_27) ;  /* 0x0000000400680947 */ /* 0x000fea0003800000 */
        /* <DEDUP_REMOVED lines=8> */
[----:B------:R-:W-:Y:S02]  /*3560*/  HADD2.F32 R47, -RZ, R47.H0_H0 ;  /* 0x2000002fff2f7230 */ /* 0x000fe40000004100 */
[----:B------:R-:W-:Y:S02]  /*3570*/  HADD2.F32 R26, -RZ, R26.H0_H0 ;  /* 0x2000001aff1a7230 */ /* 0x000fe40000004100 */
        /* <DEDUP_REMOVED lines=8> */
[--C-:B0-----:R-:W-:Y:S02]  /*3600*/  HADD2.F32 R13, -RZ, R10.reuse.H0_H0 ;  /* 0x2000000aff0d7230 */ /* 0x101fe40000004100 */
[----:B------:R-:W-:-:S02]  /*3610*/  HADD2.F32 R45, -RZ, R10.H1_H1 ;  /* 0x3000000aff2d7230 */ /* 0x000fc40000004100 */
[--C-:B------:R-:W-:Y:S02]  /*3620*/  HADD2.F32 R57, -RZ, R11.reuse.H0_H0 ;  /* 0x2000000bff397230 */ /* 0x100fe40000004100 */
[----:B------:R-:W-:Y:S01]  /*3630*/  FFMA.FTZ R12, R12, R13, RZ ;  /* 0x0000000d0c0c7223 */ /* 0x000fe200000100ff */
[----:B------:R-:W-:Y:S02]  /*3640*/  HADD2.F32 R56, -RZ, R11.H1_H1 ;  /* 0x3000000bff387230 */ /* 0x000fe40000004100 */
[----:B------:R-:W-:Y:S02]  /*3650*/  HADD2.F32 R10, -RZ, R40.H0_H0 ;  /* 0x20000028ff0a7230 */ /* 0x000fe40000004100 */
[----:B------:R-:W-:Y:S01]  /*3660*/  FFMA.FTZ R12, R33, R45, R12 ;  /* 0x0000002d210c7223 */ /* 0x000fe2000001000c */
[----:B------:R-:W-:Y:S02]  /*3670*/  HADD2.F32 R11, -RZ, R38.H0_H0 ;  /* 0x20000026ff0b7230 */ /* 0x000fe40000004100 */
[----:B------:R-:W-:Y:S01]  /*3680*/  FFMA.FTZ R38, R9, R13, RZ ;  /* 0x0000000d09267223 */ /* 0x000fe200000100ff */
[----:B------:R-:W-:-:S02]  /*3690*/  HADD2.F32 R9, -RZ, R42.H0_H0 ;  /* 0x2000002aff097230 */ /* 0x000fc40000004100 */
[-C--:B------:R-:W-:Y:S01]  /*36a0*/  FFMA.FTZ R10, R10, R13.reuse, RZ ;  /* 0x0000000d0a0a7223 */ /* 0x080fe200000100ff */
[----:B------:R-:W-:Y:S01]  /*36b0*/  FFMA.FTZ R40, R11, R13, RZ ;  /* 0x0000000d0b287223 */ /* 0x000fe200000100ff */
[----:B------:R-:W-:Y:S02]  /*36c0*/  HADD2.F32 R13, -RZ, R18.H0_H0 ;  /* 0x20000012ff0d7230 */ /* 0x000fe40000004100 */
[-C--:B------:R-:W-:Y:S01]  /*36d0*/  FFMA.FTZ R10, R43, R45.reuse, R10 ;  /* 0x0000002d2b0a7223 */ /* 0x080fe2000001000a */
[----:B------:R-:W-:Y:S02]  /*36e0*/  HADD2.F32 R11, -RZ, R44.H0_H0 ;  /* 0x2000002cff0b7230 */ /* 0x000fe40000004100 */
[-C--:B------:R-:W-:Y:S01]  /*36f0*/  FFMA.FTZ R38, R41, R45.reuse, R38 ;  /* 0x0000002d29267223 */ /* 0x080fe20000010026 */
[----:B------:R-:W-:Y:S02]  /*3700*/  HADD2.F32 R18, -RZ, R49.H0_H0 ;  /* 0x20000031ff127230 */ /* 0x000fe40000004100 */
[----:B------:R-:W-:Y:S01]  /*3710*/  FFMA.FTZ R40, R13, R45, R40 ;  /* 0x0000002d0d287223 */ /* 0x000fe20000010028 */
[----:B------:R-:W-:Y:S01]  /*3720*/  FFMA.FTZ R11, R11, R57, R10 ;  /* 0x000000390b0b7223 */ /* 0x000fe2000001000a */
[----:B------:R-:W-:-:S02]  /*3730*/  HADD2.F32 R10, -RZ, R31.H0_H0 ;  /* 0x2000001fff0a7230 */ /* 0x000fc40000004100 */
[-C--:B------:R-:W-:Y:S01]  /*3740*/  FFMA.FTZ R13, R19, R57.reuse, R40 ;  /* 0x00000039130d7223 */ /* 0x080fe20000010028 */
[-C--:B------:R-:W-:Y:S01]  /*3750*/  FFMA.FTZ R9, R9, R57.reuse, R38 ;  /* 0x0000003909097223 */ /* 0x080fe20000010026 */
[----:B------:R-:W-:Y:S01]  /*3760*/  FFMA.FTZ R57, R47, R57, R12 ;  /* 0x000000392f397223 */ /* 0x000fe2000001000c */
[-C--:B------:R-:W-:Y:S01]  /*3770*/  FFMA.FTZ R11, R30, R56.reuse, R11 ;  /* 0x000000381e0b7223 */ /* 0x080fe2000001000b */
[-C--:B------:R-:W-:Y:S01]  /*3780*/  FFMA.FTZ R13, R10, R56.reuse, R13 ;  /* 0x000000380a0d7223 */ /* 0x080fe2000001000d */
[--C-:B-1----:R-:W-:Y:S02]  /*3790*/  HADD2.F32 R10, -RZ, R16.reuse.H0_H0 ;  /* 0x20000010ff0a7230 */ /* 0x102fe40000004100 */
[-C--:B------:R-:W-:Y:S01]  /*37a0*/  FFMA.FTZ R9, R26, R56.reuse, R9 ;  /* 0x000000381a097223 */ /* 0x080fe20000010009 */
[----:B------:R-:W-:Y:S02]  /*37b0*/  HADD2.F32 R26, -RZ, R51.H0_H0 ;  /* 0x20000033ff1a7230 */ /* 0x000fe40000004100 */
[----:B------:R-:W-:Y:S01]  /*37c0*/  FFMA.FTZ R57, R32, R56, R57 ;  /* 0x0000003820397223 */ /* 0x000fe20000010039 */
[----:B------:R-:W-:-:S02]  /*37d0*/  HADD2.F32 R16, -RZ, R16.H1_H1 ;  /* 0x30000010ff107230 */ /* 0x000fc40000004100 */
[-C--:B------:R-:W-:Y:S01]  /*37e0*/  FFMA.FTZ R9, R48, R10.reuse, R9 ;  /* 0x0000000a30097223 */ /* 0x080fe20000010009 */
[-C--:B------:R-:W-:Y:S01]  /*37f0*/  FFMA.FTZ R11, R18, R10.reuse, R11 ;  /* 0x0000000a120b7223 */ /* 0x080fe2000001000b */
[----:B------:R-:W-:Y:S02]  /*3800*/  HADD2.F32 R18, -RZ, R21.H0_H0 ;  /* 0x20000015ff127230 */ /* 0x000fe40000004100 */
[-C--:B------:R-:W-:Y:S01]  /*3810*/  FFMA.FTZ R57, R26, R10.reuse, R57 ;  /* 0x0000000a1a397223 */ /* 0x080fe20000010039 */
[----:B------:R-:W-:Y:S01]  /*3820*/  FFMA.FTZ R13, R50, R10, R13 ;  /* 0x0000000a320d7223 */ /* 0x000fe2000001000d */
        /* <DEDUP_REMOVED lines=15> */
[-C--:B------:R-:W-:Y:S01]  /*3920*/  FFMA.FTZ R16, R35, R17.reuse, R16 ;  /* 0x0000001123107223 */ /* 0x080fe20000010010 */
[----:B------:R-:W-:Y:S02]  /*3930*/  HADD2.F32 R20, -RZ, R55.H0_H0 ;  /* 0x20000037ff147230 */ /* 0x000fe40000004100 */
[-C--:B------:R-:W-:Y:S01]  /*3940*/  FFMA.FTZ R10, R9, R17.reuse, R10 ;  /* 0x00000011090a7223 */ /* 0x080fe2000001000a */
[--C-:B------:R-:W-:Y:S02]  /*3950*/  HADD2.F32 R9, -RZ, R86.reuse.H0_H0 ;  /* 0x20000056ff097230 */ /* 0x100fe40000004100 */
[----:B------:R-:W-:Y:S01]  /*3960*/  FFMA.FTZ R18, R11, R17, R18 ;  /* 0x000000110b127223 */ /* 0x000fe20000010012 */
[----:B------:R-:W-:-:S02]  /*3970*/  HADD2.F32 R11, -RZ, R86.H1_H1 ;  /* 0x30000056ff0b7230 */ /* 0x000fc40000004100 */
[----:B------:R-:W-:Y:S01]  /*3980*/  FFMA.FTZ R12, R20, R12, R57 ;  /* 0x0000000c140c7223 */ /* 0x000fe20000010039 */
[--C-:B------:R-:W-:Y:S02]  /*3990*/  HADD2.F32 R13, -RZ, R85.reuse.H0_H0 ;  /* 0x20000055ff0d7230 */ /* 0x100fe40000004100 */
[----:B------:R-:W-:Y:S01]  /*39a0*/  FMUL.FTZ R10, R9, R10 ;  /* 0x0000000a090a7220 */ /* 0x000fe20000410000 */
[----:B------:R-:W-:Y:S02]  /*39b0*/  HADD2.F32 R19, -RZ, R85.H1_H1 ;  /* 0x30000055ff137230 */ /* 0x000fe40000004100 */
[----:B------:R-:W-:Y:S01]  /*39c0*/  FFMA.FTZ R12, R39, R17, R12 ;  /* 0x00000011270c7223 */ /* 0x000fe2000001000c */
        /* <DEDUP_REMOVED lines=11> */
.L_x_27:
[----:B------:R-:W-:-:S05]  /*3a80*/  IMAD.WIDE R10, R87, 0x4, R28 ;  /* 0x00000004570a7825 */ /* 0x000fca00078e021c */
[----:B0-----:R-:W2:Y:S01]  /*3a90*/  LDG.E.128.CONSTANT R16, desc[UR8][R10.64] ;  /* 0x000000080a107981 */ /* 0x001ea2000c1e9d00 */
[----:B------:R-:W-:-:S05]  /*3aa0*/  IMAD.WIDE R28, R87, 0x4, R10 ;  /* 0x00000004571c7825 */ /* 0x000fca00078e020a */
[----:B------:R-:W3:Y:S01]  /*3ab0*/  LDG.E.128.CONSTANT R20, desc[UR8][R28.64] ;  /* 0x000000081c147981 */ /* 0x000ee2000c1e9d00 */
[----:B--2---:R-:W-:Y:S02]  /*3ac0*/  LOP3.LUT R9, R16, 0xff, RZ, 0xc0, !PT ;  /* 0x000000ff10097812 */ /* 0x004fe400078ec0ff */
[----:B------:R-:W-:Y:S02]  /*3ad0*/  LOP3.LUT R10, R17, 0xff, RZ, 0xc0, !PT ;  /* 0x000000ff110a7812 */ /* 0x000fe400078ec0ff */
[----:B------:R-:W-:Y:S02]  /*3ae0*/  IADD3 R9, PT, PT, R9, -0x80, RZ ;  /* 0xffffff8009097810 */ /* 0x000fe40007ffe0ff */
[----:B------:R-:W-:Y:S02]  /*3af0*/  IADD3 R10, PT, PT, R10, -0x80, RZ ;  /* 0xffffff800a0a7810 */ /* 0x000fe40007ffe0ff */
[----:B------:R0:W1:Y:S01]  /*3b00*/  I2F.F16 R37, R9 ;  /* 0x0000000900257306 */ /* 0x0000620000200c00 */
[----:B------:R-:W-:-:S02]  /*3b10*/  LOP3.LUT R11, R18, 0xff, RZ, 0xc0, !PT ;  /* 0x000000ff120b7812 */ /* 0x000fc400078ec0ff */
[----:B------:R-:W-:Y:S02]  /*3b20*/  LOP3.LUT R12, R19, 0xff, RZ, 0xc0, !PT ;  /* 0x000000ff130c7812 */ /* 0x000fe400078ec0ff */
[----:B------:R-:W-:Y:S02]  /*3b30*/  IADD3 R11, PT, PT, R11, -0x80, RZ ;  /* 0xffffff800b0b7810 */ /* 0x000fe40007ffe0ff */
[----:B------:R-:W-:Y:S01]  /*3b40*/  LEA.HI R31, R18, 0xffffff80, RZ, 0x8 ;  /* 0xffffff80121f7811 */ /* 0x000fe200078f40ff */
[----:B------:R2:W4:Y:S01]  /*3b50*/  I2F.F16 R40, R10 ;  /* 0x0000000a00287306 */ /* 0x0005220000200c00 */
[----:B0-----:R-:W-:Y:S02]  /*3b60*/  SHF.R.U32.HI R9, RZ, 0x8, R16 ;  /* 0x00000008ff097819 */ /* 0x001fe40000011610 */
[----:B------:R-:W-:Y:S02]  /*3b70*/  IADD3 R12, PT, PT, R12, -0x80, RZ ;  /* 0xffffff800c0c7810 */ /* 0x000fe40007ffe0ff */
[----:B------:R-:W-:-:S02]  /*3b80*/  LOP3.LUT R9, R9, 0xff, RZ, 0xc0, !PT ;  /* 0x000000ff09097812 */ /* 0x000fc400078ec0ff */
[----:B------:R-:W-:Y:S01]  /*3b90*/  LEA.HI R32, R19, 0xffffff80, RZ, 0x8 ;  /* 0xffffff8013207811 */ /* 0x000fe200078f40ff */
[----:B------:R0:W1:Y:S01]  /*3ba0*/  I2F.F16 R38, R11 ;  /* 0x0000000b00267306 */ /* 0x0000620000200c00 */
[----:B--2---:R-:W-:Y:S02]  /*3bb0*/  SHF.R.U32.HI R10, RZ, 0x8, R17 ;  /* 0x00000008ff0a7819 */ /* 0x004fe40000011611 */
[----:B------:R-:W-:Y:S02]  /*3bc0*/  IADD3 R9, PT, PT, R9, -0x80, RZ ;  /* 0xffffff8009097810 */ /* 0x000fe40007ffe0ff */
[----:B------:R-:W-:Y:S02]  /*3bd0*/  LOP3.LUT R10, R10, 0xff, RZ, 0xc0, !PT ;  /* 0x000000ff0a0a7812 */ /* 0x000fe400078ec0ff */
[----:B---3--:R-:W-:Y:S01]  /*3be0*/  LEA.HI R34, R20, 0xffffff80, RZ, 0x8 ;  /* 0xffffff8014227811 */ /* 0x008fe200078f40ff */
[----:B------:R2:W3:Y:S01]  /*3bf0*/  I2F.F16 R33, R12 ;  /* 0x0000000c00217306 */ /* 0x0004e20000200c00 */
[----:B------:R-:W-:-:S02]  /*3c00*/  IADD3 R10, PT, PT, R10, -0x80, RZ ;  /* 0xffffff800a0a7810 */ /* 0x000fc40007ffe0ff */
[--C-:B0-----:R-:W-:Y:S02]  /*3c10*/  SHF.R.U32.HI R11, RZ, 0x8, R18.reuse ;  /* 0x00000008ff0b7819 */ /* 0x101fe40000011612 */
[----:B------:R-:W-:Y:S02]  /*3c20*/  SHF.R.U32.HI R18, RZ, 0x10, R18 ;  /* 0x00000010ff127819 */ /* 0x000fe40000011612 */
[----:B------:R-:W-:Y:S01]  /*3c30*/  LOP3.LUT R11, R11, 0xff, RZ, 0xc0, !PT ;  /* 0x000000ff0b0b7812 */ /* 0x000fe200078ec0ff */
[----:B------:R0:W1:Y:S01]  /*3c40*/  I2F.F16 R41, R9 ;  /* 0x0000000900297306 */ /* 0x0000620000200c00 */
[--C-:B--2---:R-:W-:Y:S02]  /*3c50*/  SHF.R.U32.HI R12, RZ, 0x8, R19.reuse ;  /* 0x00000008ff0c7819 */ /* 0x104fe40000011613 */
[----:B------:R-:W-:Y:S02]  /*3c60*/  SHF.R.U32.HI R19, RZ, 0x10, R19 ;  /* 0x00000010ff137819 */ /* 0x000fe40000011613 */
[----:B------:R-:W-:-:S02]  /*3c70*/  IADD3 R11, PT, PT, R11, -0x80, RZ ;  /* 0xffffff800b0b7810 */ /* 0x000fc40007ffe0ff */
[----:B------:R-:W-:Y:S01]  /*3c80*/  LOP3.LUT R12, R12, 0xff, RZ, 0xc0, !PT ;  /* 0x000000ff0c0c7812 */ /* 0x000fe200078ec0ff */
[----:B------:R2:W1:Y:S01]  /*3c90*/  I2F.F16 R43, R10 ;  /* 0x0000000a002b7306 */ /* 0x0004620000200c00 */
[----:B0-----:R-:W-:Y:S02]  /*3ca0*/  LOP3.LUT R9, R18, 0xff, RZ, 0xc0, !PT ;  /* 0x000000ff12097812 */ /* 0x001fe400078ec0ff */
[----:B------:R-:W-:Y:S02]  /*3cb0*/  LEA.HI R35, R21, 0xffffff80, RZ, 0x8 ;  /* 0xffffff8015237811 */ /* 0x000fe400078f40ff */
[----:B------:R-:W-:Y:S02]  /*3cc0*/  IADD3 R45, PT, PT, R9, -0x80, RZ ;  /* 0xffffff80092d7810 */ /* 0x000fe40007ffe0ff */
[----:B------:R-:W-:Y:S01]  /*3cd0*/  LOP3.LUT R9, R19, 0xff, RZ, 0xc0, !PT ;  /* 0x000000ff13097812 */ /* 0x000fe200078ec0ff */
[----:B------:R0:W1:Y:S01]  /*3ce0*/  I2F.F16 R18, R11 ;  /* 0x0000000b00127306 */ /* 0x0000620000200c00 */
[----:B--2---:R-:W-:-:S02]  /*3cf0*/  LOP3.LUT R10, R21, 0xff, RZ, 0xc0, !PT ;  /* 0x000000ff150a7812 */ /* 0x004fc400078ec0ff */
[----:B------:R-:W-:Y:S02]  /*3d00*/  IADD3 R46, PT, PT, R9, -0x80, RZ ;  /* 0xffffff80092e7810 */ /* 0x000fe40007ffe0ff */
[----:B------:R-:W-:Y:S02]  /*3d10*/  IADD3 R48, PT, PT, R10, -0x80, RZ ;  /* 0xffffff800a307810 */ /* 0x000fe40007ffe0ff */
[----:B------:R-:W-:Y:S01]  /*3d20*/  LOP3.LUT R10, R22, 0xff, RZ, 0xc0, !PT ;  /* 0x000000ff160a7812 */ /* 0x000fe200078ec0ff */
[----:B------:R-:W2:Y:S01]  /*3d30*/  I2F.F16 R31, R31 ;  /* 0x0000001f001f7306 */ /* 0x000ea20000200c00 */
[----:B------:R-:W-:Y:S02]  /*3d40*/  LOP3.LUT R9, R20, 0xff, RZ, 0xc0, !PT ;  /* 0x000000ff14097812 */ /* 0x000fe400078ec0ff */
[----:B------:R-:W-:Y:S02]  /*3d50*/  IADD3 R49, PT, PT, R10, -0x80, RZ ;  /* 0xffffff800a317810 */ /* 0x000fe40007ffe0ff */
[----:B0-----:R-:W-:-:S02]  /*3d60*/  LOP3.LUT R11, R23, 0xff, RZ, 0xc0, !PT ;  /* 0x000000ff170b7812 */ /* 0x001fc400078ec0ff */
[--C-:B------:R-:W-:Y:S01]  /*3d70*/  SHF.R.U32.HI R10, RZ, 0x8, R20.reuse ;  /* 0x00000008ff0a7819 */ /* 0x100fe20000011614 */
[----:B------:R-:W0:Y:S01]  /*3d80*/  I2F.F16 R32, R32 ;  /* 0x0000002000207306 */ /* 0x000e220000200c00 */
[----:B------:R-:W-:Y:S02]  /*3d90*/  IADD3 R9, PT, PT, R9, -0x80, RZ ;  /* 0xffffff8009097810 */ /* 0x000fe40007ffe0ff */
[----:B------:R-:W-:Y:S02]  /*3da0*/  IADD3 R50, PT, PT, R11, -0x80, RZ ;  /* 0xffffff800b327810 */ /* 0x000fe40007ffe0ff */
[----:B------:R-:W-:Y:S02]  /*3db0*/  LOP3.LUT R10, R10, 0xff, RZ, 0xc0, !PT ;  /* 0x000000ff0a0a7812 */ /* 0x000fe400078ec0ff */
[----:B------:R-:W-:Y:S01]  /*3dc0*/  SHF.R.U32.HI R20, RZ, 0x10, R20 ;  /* 0x00000010ff147819 */ /* 0x000fe20000011614 */
[----:B------:R5:W0:Y:S01]  /*3dd0*/  I2F.F16 R47, R9 ;  /* 0x00000009002f7306 */ /* 0x000a220000200c00 */
[----:B------:R-:W-:-:S02]  /*3de0*/  SHF.R.U32.HI R11, RZ, 0x8, R21 ;  /* 0x00000008ff0b7819 */ /* 0x000fc40000011615 */
[----:B------:R-:W-:Y:S02]  /*3df0*/  IADD3 R10, PT, PT, R10, -0x80, RZ ;  /* 0xffffff800a0a7810 */ /* 0x000fe40007ffe0ff */
[----:B------:R-:W-:Y:S02]  /*3e00*/  LOP3.LUT R11, R11, 0xff, RZ, 0xc0, !PT ;  /* 0x000000ff0b0b7812 */ /* 0x000fe400078ec0ff */
[----:B------:R-:W-:Y:S01]  /*3e10*/  IADD3 R12, PT, PT, R12, -0x80, RZ ;  /* 0xffffff800c0c7810 */ /* 0x000fe20007ffe0ff */
[----:B------:R-:W0:Y:S01]  /*3e20*/  I2F.F16 R34, R34 ;  /* 0x0000002200227306 */ /* 0x000e220000200c00 */
[----:B-----5:R-:W-:Y:S02]  /*3e30*/  LOP3.LUT R9, R20, 0xff, RZ, 0xc0, !PT ;  /* 0x000000ff14097812 */ /* 0x020fe400078ec0ff */
[----:B------:R-:W-:Y:S02]  /*3e40*/  SHF.R.U32.HI R21, RZ, 0x10, R21 ;  /* 0x00000010ff157819 */ /* 0x000fe40000011615 */
[----:B------:R-:W-:-:S02]  /*3e50*/  LEA.HI R26, R16, 0xffffff80, RZ, 0x8 ;  /* 0xffffff80101a7811 */ /* 0x000fc400078f40ff */
[----:B------:R-:W-:Y:S01]  /*3e60*/  LEA.HI R30, R17, 0xffffff80, RZ, 0x8 ;  /* 0xffffff80111e7811 */ /* 0x000fe200078f40ff */
[----:B------:R5:W0:Y:S01]  /*3e70*/  I2F.F16 R20, R10 ;  /* 0x0000000a00147306 */ /* 0x000a220000200c00 */
[----:B------:R-:W-:Y:S02]  /*3e80*/  LEA.HI R36, R22, 0xffffff80, RZ, 0x8 ;  /* 0xffffff8016247811 */ /* 0x000fe400078f40ff */
[----:B------:R-:W-:Y:S02]  /*3e90*/  LEA.HI R39, R23, 0xffffff80, RZ, 0x8 ;  /* 0xffffff8017277811 */ /* 0x000fe400078f40ff */
[----:B------:R-:W-:Y:S02]  /*3ea0*/  IADD3 R9, PT, PT, R9, -0x80, RZ ;  /* 0xffffff8009097810 */ /* 0x000fe40007ffe0ff */
[----:B------:R-:W-:Y:S01]  /*3eb0*/  IADD3 R11, PT, PT, R11, -0x80, RZ ;  /* 0xffffff800b0b7810 */ /* 0x000fe20007ffe0ff */
[----:B------:R4:W0:Y:S01]  /*3ec0*/  I2F.F16 R19, R12 ;  /* 0x0000000c00137306 */ /* 0x0008220000200c00 */
[----:B------:R-:W-:-:S02]  /*3ed0*/  SHF.R.U32.HI R13, RZ, 0x8, R22 ;  /* 0x00000008ff0d7819 */ /* 0x000fc40000011616 */
[----:B-----5:R-:W-:Y:S02]  /*3ee0*/  SHF.R.U32.HI R10, RZ, 0x8, R23 ;  /* 0x00000008ff0a7819 */ /* 0x020fe40000011617 */
[----:B------:R-:W-:Y:S02]  /*3ef0*/  SHF.R.U32.HI R16, RZ, 0x10, R16 ;  /* 0x00000010ff107819 */ /* 0x000fe40000011610 */
[----:B------:R-:W-:Y:S01]  /*3f00*/  SHF.R.U32.HI R17, RZ, 0x10, R17 ;  /* 0x00000010ff117819 */ /* 0x000fe20000011611 */
[----:B------:R5:W0:Y:S01]  /*3f10*/  I2F.F16 R51, R9 ;  /* 0x0000000900337306 */ /* 0x000a220000200c00 */
[----:B------:R-:W-:Y:S02]  /*3f20*/  SHF.R.U32.HI R22, RZ, 0x10, R22 ;  /* 0x00000010ff167819 */ /* 0x000fe40000011616 */
[----:B------:R-:W-:Y:S02]  /*3f30*/  SHF.R.U32.HI R23, RZ, 0x10, R23 ;  /* 0x00000010ff177819 */ /* 0x000fe40000011617 */
[----:B----4-:R-:W-:-:S02]  /*3f40*/  LOP3.LUT R12, R21, 0xff, RZ, 0xc0, !PT ;  /* 0x000000ff150c7812 */ /* 0x010fc400078ec0ff */
[----:B------:R-:W-:Y:S01]  /*3f50*/  LOP3.LUT R16, R16, 0xff, RZ, 0xc0, !PT ;  /* 0x000000ff10107812 */ /* 0x000fe200078ec0ff */
[----:B------:R4:W0:Y:S01]  /*3f60*/  I2F.F16 R21, R11 ;  /* 0x0000000b00157306 */ /* 0x0008220000200c00 */
[----:B------:R-:W-:Y:S02]  /*3f70*/  LOP3.LUT R17, R17, 0xff, RZ, 0xc0, !PT ;  /* 0x000000ff11117812 */ /* 0x000fe400078ec0ff */
[----:B------:R-:W-:Y:S02]  /*3f80*/  LOP3.LUT R13, R13, 0xff, RZ, 0xc0, !PT ;  /* 0x000000ff0d0d7812 */ /* 0x000fe400078ec0ff */
[----:B-----5:R-:W-:Y:S02]  /*3f90*/  LOP3.LUT R9, R22, 0xff, RZ, 0xc0, !PT ;  /* 0x000000ff16097812 */ /* 0x020fe400078ec0ff */
[----:B------:R-:W-:Y:S01]  /*3fa0*/  LOP3.LUT R10, R10, 0xff, RZ, 0xc0, !PT ;  /* 0x000000ff0a0a7812 */ /* 0x000fe200078ec0ff */
[----:B------:R-:W0:Y:S01]  /*3fb0*/  I2F.F16 R26, R26 ;  /* 0x0000001a001a7306 */ /* 0x000e220000200c00 */
[----:B----4-:R-:W-:-:S02]  /*3fc0*/  LOP3.LUT R11, R23, 0xff, RZ, 0xc0, !PT ;  /* 0x000000ff170b7812 */ /* 0x010fc400078ec0ff */
[----:B------:R-:W-:Y:S02]  /*3fd0*/  IADD3 R16, PT, PT, R16, -0x80, RZ ;  /* 0xffffff8010107810 */ /* 0x000fe40007ffe0ff */
[----:B------:R-:W-:Y:S02]  /*3fe0*/  IADD3 R17, PT, PT, R17, -0x80, RZ ;  /* 0xffffff8011117810 */ /* 0x000fe40007ffe0ff */
[----:B------:R-:W-:Y:S01]  /*3ff0*/  IADD3 R12, PT, PT, R12, -0x80, RZ ;  /* 0xffffff800c0c7810 */ /* 0x000fe20007ffe0ff */
[----:B------:R-:W4:Y:S01]  /*4000*/  I2F.F16 R30, R30 ;  /* 0x0000001e001e7306 */ /* 0x000f220000200c00 */
[----:B------:R-:W-:Y:S02]  /*4010*/  IADD3 R13, PT, PT, R13, -0x80, RZ ;  /* 0xffffff800d0d7810 */ /* 0x000fe40007ffe0ff */
[----:B------:R-:W-:Y:S02]  /*4020*/  IADD3 R9, PT, PT, R9, -0x80, RZ ;  /* 0xffffff8009097810 */ /* 0x000fe40007ffe0ff */
[----:B------:R-:W-:-:S02]  /*4030*/  IADD3 R10, PT, PT, R10, -0x80, RZ ;  /* 0xffffff800a0a7810 */ /* 0x000fc40007ffe0ff */
[----:B------:R-:W-:Y:S01]  /*4040*/  IADD3 R11, PT, PT, R11, -0x80, RZ ;  /* 0xffffff800b0b7810 */ /* 0x000fe20007ffe0ff */
[----:B------:R-:W0:Y:S08]  /*4050*/  I2F.F16 R35, R35 ;  /* 0x0000002300237306 */ /* 0x000e300000200c00 */
[----:B------:R-:W0:Y:S08]  /*4060*/  I2F.F16 R36, R36 ;  /* 0x0000002400247306 */ /* 0x000e300000200c00 */
[----:B------:R-:W0:Y:S08]  /*4070*/  I2F.F16 R39, R39 ;  /* 0x0000002700277306 */ /* 0x000e300000200c00 */
[----:B------:R0:W0:Y:S08]  /*4080*/  I2F.F16 R42, R16 ;  /* 0x00000010002a7306 */ /* 0x0000300000200c00 */
[----:B------:R0:W0:Y:S08]  /*4090*/  I2F.F16 R44, R17 ;  /* 0x00000011002c7306 */ /* 0x0000300000200c00 */
        /* <DEDUP_REMOVED lines=10> */
[----:B-1234-:R-:W-:Y:S05]  /*4140*/  @!P2 BRA `(.L_x_30) ;  /* 0x000000040068a947 */ /* 0x01efea0003800000 */
[----:B0-----:R-:W0:Y:S01]  /*4150*/  LDS.64 R12, [UR4+0x10] ;  /* 0x00001004ff0c7984 */ /* 0x001e220008000a00 */
        /* <DEDUP_REMOVED lines=89> */
.L_x_30:
[----:B------:R-:W-:Y:S05]  /*46f0*/  @!P1 BRA `(.L_x_31) ;  /* 0x00000010005c9947 */ /* 0x000fea0003800000 */
        /* <DEDUP_REMOVED lines=94> */
.L_x_32:
        /* <DEDUP_REMOVED lines=94> */
.L_x_33:
        /* <DEDUP_REMOVED lines=20> */
[----:B0-----:R-:W-:-:S02]  /*5400*/  HADD2.F32 R13, -RZ, R10.H0_H0 ;  /* 0x2000000aff0d7230 */ /* 0x001fc40000004100 */
[----:B------:R-:W-:Y:S02]  /*5410*/  HADD2.F32 R55, -RZ, R10.H1_H1 ;  /* 0x3000000aff377230 */ /* 0x000fe40000004100 */
[--C-:B------:R-:W-:Y:S02]  /*5420*/  HADD2.F32 R57, -RZ, R11.reuse.H0_H0 ;  /* 0x2000000bff397230 */ /* 0x100fe40000004100 */
[----:B------:R-:W-:Y:S01]  /*5430*/  FFMA.FTZ R12, R12, R13, RZ ;  /* 0x0000000d0c0c7223 */ /* 0x000fe200000100ff */
[----:B------:R-:W-:Y:S02]  /*5440*/  HADD2.F32 R56, -RZ, R11.H1_H1 ;  /* 0x3000000bff387230 */ /* 0x000fe40000004100 */
[----:B------:R-:W-:Y:S02]  /*5450*/  HADD2.F32 R10, -RZ, R40.H0_H0 ;  /* 0x20000028ff0a7230 */ /* 0x000fe40000004100 */
[----:B------:R-:W-:Y:S01]  /*5460*/  FFMA.FTZ R12, R19, R55, R12 ;  /* 0x00000037130c7223 */ /* 0x000fe2000001000c */
[----:B------:R-:W-:-:S02]  /*5470*/  HADD2.F32 R11, -RZ, R38.H0_H0 ;  /* 0x20000026ff0b7230 */ /* 0x000fc40000004100 */
[-C--:B------:R-:W-:Y:S01]  /*5480*/  FFMA.FTZ R38, R9, R13.reuse, RZ ;  /* 0x0000000d09267223 */ /* 0x080fe200000100ff */
[----:B------:R-:W-:Y:S02]  /*5490*/  HADD2.F32 R9, -RZ, R42.H0_H0 ;  /* 0x2000002aff097230 */ /* 0x000fe40000004100 */
[-C--:B------:R-:W-:Y:S01]  /*54a0*/  FFMA.FTZ R10, R10, R13.reuse, RZ ;  /* 0x0000000d0a0a7223 */ /* 0x080fe200000100ff */
[----:B------:R-:W-:Y:S02]  /*54b0*/  HADD2.F32 R19, -RZ, R46.H0_H0 ;  /* 0x2000002eff137230 */ /* 0x000fe40000004100 */
[----:B------:R-:W-:Y:S01]  /*54c0*/  FFMA.FTZ R40, R11, R13, RZ ;  /* 0x0000000d0b287223 */ /* 0x000fe200000100ff */
[----:B------:R-:W-:Y:S02]  /*54d0*/  HADD2.F32 R13, -RZ, R18.H0_H0 ;  /* 0x20000012ff0d7230 */ /* 0x000fe40000004100 */
[----:B------:R-:W-:Y:S01]  /*54e0*/  FFMA.FTZ R10, R43, R55, R10 ;  /* 0x000000372b0a7223 */ /* 0x000fe2000001000a */
[----:B------:R-:W-:-:S02]  /*54f0*/  HADD2.F32 R11, -RZ, R44.H0_H0 ;  /* 0x2000002cff0b7230 */ /* 0x000fc40000004100 */
[-C--:B------:R-:W-:Y:S01]  /*5500*/  FFMA.FTZ R38, R41, R55.reuse, R38 ;  /* 0x0000003729267223 */ /* 0x080fe20000010026 */
[----:B------:R-:W-:Y:S02]  /*5510*/  HADD2.F32 R18, -RZ, R47.H0_H0 ;  /* 0x2000002fff127230 */ /* 0x000fe40000004100 */
[----:B------:R-:W-:Y:S01]  /*5520*/  FFMA.FTZ R40, R13, R55, R40 ;  /* 0x000000370d287223 */ /* 0x000fe20000010028 */
[-C--:B------:R-:W-:Y:S01]  /*5530*/  FFMA.FTZ R11, R11, R57.reuse, R10 ;  /* 0x000000390b0b7223 */ /* 0x080fe2000001000a */
[----:B------:R-:W-:Y:S02]  /*5540*/  HADD2.F32 R10, -RZ, R31.H0_H0 ;  /* 0x2000001fff0a7230 */ /* 0x000fe40000004100 */
[-C--:B------:R-:W-:Y:S01]  /*5550*/  FFMA.FTZ R13, R45, R57.reuse, R40 ;  /* 0x000000392d0d7223 */ /* 0x080fe20000010028 */
[-C--:B------:R-:W-:Y:S01]  /*5560*/  FFMA.FTZ R9, R9, R57.reuse, R38 ;  /* 0x0000003909097223 */ /* 0x080fe20000010026 */
[----:B------:R-:W-:Y:S01]  /*5570*/  FFMA.FTZ R57, R19, R57, R12 ;  /* 0x0000003913397223 */ /* 0x000fe2000001000c */
[-C--:B------:R-:W-:Y:S01]  /*5580*/  FFMA.FTZ R11, R30, R56.reuse, R11 ;  /* 0x000000381e0b7223 */ /* 0x080fe2000001000b */
[----:B------:R-:W-:Y:S01]  /*5590*/  FFMA.FTZ R13, R10, R56, R13 ;  /* 0x000000380a0d7223 */ /* 0x000fe2000001000d */
[----:B-1----:R-:W-:-:S02]  /*55a0*/  HADD2.F32 R10, -RZ, R16.H0_H0 ;  /* 0x20000010ff0a7230 */ /* 0x002fc40000004100 */
[-C--:B------:R-:W-:Y:S01]  /*55b0*/  FFMA.FTZ R9, R26, R56.reuse, R9 ;  /* 0x000000381a097223 */ /* 0x080fe20000010009 */
[----:B------:R-:W-:Y:S02]  /*55c0*/  HADD2.F32 R16, -RZ, R16.H1_H1 ;  /* 0x30000010ff107230 */ /* 0x000fe40000004100 */
[----:B------:R-:W-:Y:S01]  /*55d0*/  FFMA.FTZ R57, R32, R56, R57 ;  /* 0x0000003820397223 */ /* 0x000fe20000010039 */
[----:B------:R-:W-:Y:S02]  /*55e0*/  HADD2.F32 R26, -RZ, R49.H0_H0 ;  /* 0x20000031ff1a7230 */ /* 0x000fe40000004100 */
[-C--:B------:R-:W-:Y:S01]  /*55f0*/  FFMA.FTZ R9, R18, R10.reuse, R9 ;  /* 0x0000000a12097223 */ /* 0x080fe20000010009 */
[----:B------:R-:W-:Y:S02]  /*5600*/  HADD2.F32 R18, -RZ, R21.H0_H0 ;  /* 0x20000015ff127230 */ /* 0x000fe40000004100 */
[-C--:B------:R-:W-:Y:S01]  /*5610*/  FFMA.FTZ R11, R48, R10.reuse, R11 ;  /* 0x0000000a300b7223 */ /* 0x080fe2000001000b */
[----:B------:R-:W-:Y:S01]  /*5620*/  FFMA.FTZ R57, R50, R10, R57 ;  /* 0x0000000a32397223 */ /* 0x000fe20000010039 */
[----:B------:R-:W-:Y:S01]  /*5630*/  FFMA.FTZ R9, R20, R16, R9 ;  /* 0x0000001014097223 */ /* 0x000fe20000010009 */
[----:B------:R-:W-:Y:S01]  /*5640*/  FFMA.FTZ R13, R26, R10, R13 ;  /* 0x0000000a1a0d7223 */ /* 0x000fe2000001000d */
[----:B------:R-:W-:-:S02]  /*5650*/  HADD2.F32 R20, -RZ, R23.H0_H0 ;  /* 0x20000017ff147230 */ /* 0x000fc40000004100 */
[-C--:B------:R-:W-:Y:S01]  /*5660*/  FFMA.FTZ R11, R18, R16.reuse, R11 ;  /* 0x00000010120b7223 */ /* 0x080fe2000001000b */
[----:B------:R-:W-:Y:S02]  /*5670*/  HADD2.F32 R12, -RZ, R17.H0_H0 ;  /* 0x20000011ff0c7230 */ /* 0x000fe40000004100 */
[-C--:B------:R-:W-:Y:S01]  /*5680*/  FFMA.FTZ R13, R22, R16.reuse, R13 ;  /* 0x00000010160d7223 */ /* 0x080fe2000001000d */
[----:B------:R-:W-:Y:S02]  /*5690*/  HADD2.F32 R10, -RZ, R51.H0_H0 ;  /* 0x20000033ff0a7230 */ /* 0x000fe40000004100 */
[----:B------:R-:W-:Y:S01]  /*56a0*/  FFMA.FTZ R57, R20, R16, R57 ;  /* 0x0000001014397223 */ /* 0x000fe20000010039 */
[----:B------:R-:W-:Y:S02]  /*56b0*/  HADD2.F32 R18, -RZ, R53.H0_H0 ;  /* 0x20000035ff127230 */ /* 0x000fe40000004100 */
[----:B------:R-:W-:Y:S01]  /*56c0*/  FFMA.FTZ R16, R52, R12, R11 ;  /* 0x0000000c34107223 */ /* 0x000fe2000001000b */
[----:B------:R-:W-:-:S02]  /*56d0*/  HADD2.F32 R17, -RZ, R17.H1_H1 ;  /* 0x30000011ff117230 */ /* 0x000fc40000004100 */
[-C--:B------:R-:W-:Y:S01]  /*56e0*/  FFMA.FTZ R10, R10, R12.reuse, R9 ;  /* 0x0000000c0a0a7223 */ /* 0x080fe20000010009 */
[----:B------:R-:W-:Y:S02]  /*56f0*/  HADD2.F32 R9, -RZ, R34.H0_H0 ;  /* 0x20000022ff097230 */ /* 0x000fe40000004100 */
[-C--:B------:R-:W-:Y:S01]  /*5700*/  FFMA.FTZ R18, R18, R12.reuse, R13 ;  /* 0x0000000c12127223 */ /* 0x080fe2000001000d */
[----:B------:R-:W-:Y:S02]  /*5710*/  HADD2.F32 R11, -RZ, R36.H0_H0 ;  /* 0x20000024ff0b7230 */ /* 0x000fe40000004100 */
[----:B------:R-:W-:Y:S01]  /*5720*/  FFMA.FTZ R12, R54, R12, R57 ;  /* 0x0000000c360c7223 */ /* 0x000fe20000010039 */
[-C--:B------:R-:W-:Y:S01]  /*5730*/  FFMA.FTZ R16, R35, R17.reuse, R16 ;  /* 0x0000001123107223 */ /* 0x080fe20000010010 */
        /* <DEDUP_REMOVED lines=8> */
[----:B------:R-:W-:Y:S01]  /*57c0*/  FMUL.FTZ R16, R11, R16 ;  /* 0x000000100b107220 */ /* 0x000fe20000410000 */
[----:B------:R-:W-:Y:S01]  /*57d0*/  FMUL.FTZ R18, R13, R18 ;  /* 0x000000120d127220 */ /* 0x000fe20000410000 */
[----:B------:R-:W-:Y:S01]  /*57e0*/  F2FP.F16.F32.PACK_AB R10, RZ, R10 ;  /* 0x0000000aff0a723e */ /* 0x000fe200000000ff */
[----:B------:R-:W-:Y:S02]  /*57f0*/  FMUL.FTZ R12, R19, R12 ;  /* 0x0000000c130c7220 */ /* 0x000fe40000410000 */
[----:B------:R-:W-:-:S02]  /*5800*/  F2FP.F16.F32.PACK_AB R16, RZ, R16 ;  /* 0x00000010ff10723e */ /* 0x000fc400000000ff */
[----:B------:R-:W-:Y:S02]  /*5810*/  F2FP.F16.F32.PACK_AB R18, RZ, R18 ;  /* 0x00000012ff12723e */ /* 0x000fe400000000ff */
[----:B------:R-:W-:Y:S02]  /*5820*/  F2FP.F16.F32.PACK_AB R12, RZ, R12 ;  /* 0x0000000cff0c723e */ /* 0x000fe400000000ff */
[----:B------:R-:W-:Y:S02]  /*5830*/  PRMT R10, R10, 0x5410, R16 ;  /* 0x000054100a0a7816 */ /* 0x000fe40000000010 */
[----:B------:R-:W-:-:S03]  /*5840*/  PRMT R18, R18, 0x5410, R12 ;  /* 0x0000541012127816 */ /* 0x000fc6000000000c */
[----:B------:R-:W-:Y:S02]  /*5850*/  HFMA2 R2, R10, 1, 1, R2 ;  /* 0x3c003c000a027831 */ /* 0x000fe40000000002 */
[----:B------:R-:W-:-:S07]  /*5860*/  HADD2 R0, R18, R0 ;  /* 0x0000000012007230 */ /* 0x000fce0000000000 */
.L_x_31:
[----:B0-----:R-:W-:-:S05]  /*5870*/  IMAD.WIDE R10, R87, 0x4, R28 ;  /* 0x00000004570a7825 */ /* 0x001fca00078e021c */
[----:B------:R-:W2:Y:S01]  /*5880*/  LDG.E.128.CONSTANT R16, desc[UR8][R10.64] ;  /* 0x000000080a107981 */ /* 0x000ea2000c1e9d00 */
        /* <DEDUP_REMOVED lines=197> */
.L_x_34:
        /* <DEDUP_REMOVED lines=95> */
.L_x_36:
        /* <DEDUP_REMOVED lines=94> */
.L_x_37:
        /* <DEDUP_REMOVED lines=91> */
.L_x_35:
        /* <DEDUP_REMOVED lines=199> */
.L_x_38:
        /* <DEDUP_REMOVED lines=95> */
.L_x_40:
        /* <DEDUP_REMOVED lines=94> */
.L_x_41:
        /* <DEDUP_REMOVED lines=91> */
.L_x_39:
[----:B------:R-:W-:Y:S01]  /*9450*/  IADD3 R96, PT, PT, R96, 0x20, RZ ;  /* 0x0000002060607810 */ /* 0x000fe20007ffe0ff */
[----:B------:R-:W-:Y:S01]  /*9460*/  UIADD3 UR4, UPT, UPT, UR4, 0x40, URZ ;  /* 0x0000004004047890 */ /* 0x000fe2000fffe0ff */
[----:B------:R-:W-:Y:S01]  /*9470*/  IADD3 R24, P3, PT, R24, 0x80, RZ ;  /* 0x0000008018187810 */ /* 0x000fe20007f7e0ff */
[----:B------:R-:W-:Y:S01]  /*9480*/  IMAD.WIDE R28, R87, 0x4, R28 ;  /* 0x00000004571c7825 */ /* 0x000fe200078e021c */
[----:B------:R-:W-:Y:S02]  /*9490*/  ISETP.GE.AND P2, PT, R96, R27, PT ;  /* 0x0000001b6000720c */ /* 0x000fe40003f46270 */
[----:B------:R-:W-:-:S11]  /*94a0*/  IADD3.X R25, PT, PT, RZ, R25, RZ, P3, !PT ;  /* 0x00000019ff197210 */ /* 0x000fd60001ffe4ff */
[----:B------:R-:W-:Y:S05]  /*94b0*/  @!P2 BRA `(.L_x_42) ;  /* 0xffffff8400b8a947 */ /* 0x000fea000383ffff */
[----:B------:R-:W-:-:S07]  /*94c0*/  IMAD.WIDE R104, R87, 0x20, R14 ;  /* 0x0000002057687825 */ /* 0x000fce00078e020e */
.L_x_25:
[----:B------:R-:W0:Y:S02]  /*94d0*/  LDCU UR5, c[0x0][0x3cc] ;  /* 0x00007980ff0577ac */ /* 0x000e240008000800 */
[----:B0-----:R-:W-:-:S04]  /*94e0*/  VIMNMX R9, PT, PT, R93, UR5, PT ;  /* 0x000000055d097c48 */ /* 0x001fc8000bfe0100 */
[----:B------:R-:W-:-:S13]  /*94f0*/  ISETP.GT.AND P0, PT, R9, R96, PT ;  /* 0x000000600900720c */ /* 0x000fda0003f04270 */
[----:B------:R-:W-:Y:S05]  /*9500*/  @!P0 BRA `(.L_x_43) ;  /* 0x0000002800688947 */ /* 0x000fea0003800000 */
[----:B------:R-:W0:Y:S01]  /*9510*/  LDC.64 R10, c[0x0][0x3b8] ;  /* 0x0000ee00ff0a7b82 */ /* 0x000e220000000a00 */
[----:B------:R-:W-:Y:S02]  /*9520*/  PRMT R12, R92, 0x9910, RZ ;  /* 0x000099105c0c7816 */ /* 0x000fe400000000ff */
[----:B------:R-:W-:Y:S02]  /*9530*/  MOV R28, R104 ;  /* 0x00000068001c7202 */ /* 0x000fe40000000f00 */
[----:B------:R-:W-:Y:S02]  /*9540*/  ISETP.NE.AND P0, PT, R12, RZ, PT ;  /* 0x000000ff0c00720c */ /* 0x000fe40003f05270 */
[----:B------:R-:W-:Y:S02]  /*9550*/  MOV R29, R105 ;  /* 0x00000069001d7202 */ /* 0x000fe40000000f00 */
[----:B------:R-:W-:Y:S01]  /*9560*/  ISETP.EQ.OR P0, PT, R95, 0x3, !P0 ;  /* 0x000000035f00780c */ /* 0x000fe20004702670 */
[----:B0-----:R-:W-:-:S03]  /*9570*/  IMAD.WIDE.U32 R10, R96, 0x4, R10 ;  /* 0x00000004600a7825 */ /* 0x001fc600078e000a */
[----:B------:R-:W-:-:S04]  /*9580*/  IADD3 R24, P1, PT, R10, 0x2, RZ ;  /* 0x000000020a187810 */ /* 0x000fc80007f3e0ff */
[----:B------:R-:W-:-:S09]  /*9590*/  IADD3.X R25, PT, PT, RZ, R11, RZ, P1, !PT ;  /* 0x0000000bff197210 */ /* 0x000fd20000ffe4ff */
.L_x_52:
[----:B------:R-:W0:Y:S01]  /*95a0*/  LDC R87, c[0x0][0x3ac] ;  /* 0x0000eb00ff577b82 */ /* 0x000e220000000800 */
[----:B------:R-:W-:Y:S01]  /*95b0*/  ISETP.NE.AND P3, PT, R96, R89, PT ;  /* 0x000000596000720c */ /* 0x000fe20003f65270 */
[----:B------:R-:W2:-:S12]  /*95c0*/  LDG.E.128.CONSTANT R12, desc[UR8][R28.64] ;  /* 0x000000081c0c7981 */ /* 0x000e98000c1e9d00 */
[----:B------:R-:W-:Y:S01]  /*95d0*/  @!P3 LEA R30, R88, R1, 0x3 ;  /* 0x00000001581eb211 */ /* 0x000fe200078e18ff */
[----:B------:R1:W5:Y:S05]  /*95e0*/  @!P3 LDG.E.U16.CONSTANT R11, desc[UR8][R24.64] ;  /* 0x00000008180bb981 */ /* 0x00036a000c1e9500 */
[----:B------:R-:W3:Y:S01]  /*95f0*/  @!P3 LDL.64 R30, [R30+0x8] ;  /* 0x000008001e1eb983 */ /* 0x000ee20000100a00 */
[----:B0-----:R-:W-:-:S04]  /*9600*/  IMAD.WIDE R20, R87, 0x4, R28 ;  /* 0x0000000457147825 */ /* 0x001fc800078e021c */
[----:B------:R-:W-:Y:S02]  /*9610*/  IMAD.WIDE R26, R87, 0x4, R20 ;  /* 0x00000004571a7825 */ /* 0x000fe400078e0214 */
[----:B------:R-:W4:Y:S04]  /*9620*/  LDG.E.128.CONSTANT R20, desc[UR8][R20.64] ;  /* 0x0000000814147981 */ /* 0x000f28000c1e9d00 */
[----:B------:R-:W4:Y:S01]  /*9630*/  LDG.E.128.CONSTANT R16, desc[UR8][R26.64] ;  /* 0x000000081a107981 */ /* 0x000f22000c1e9d00 */
[----:B------:R-:W-:-:S04]  /*9640*/  @!P3 IADD3 R10, PT, PT, R88, 0x1, RZ ;  /* 0x00000001580ab810 */ /* 0x000fc80007ffe0ff */
[----:B------:R-:W-:Y:S02]  /*9650*/  @!P3 MOV R88, R10 ;  /* 0x0000000a0058b202 */ /* 0x000fe40000000f00 */
[----:B------:R-:W-:Y:S02]  /*9660*/  ISETP.NE.AND P2, PT, R94, RZ, PT ;  /* 0x000000ff5e00720c */ /* 0x000fe40003f45270 */
[----:B------:R-:W-:Y:S02]  /*9670*/  ISETP.NE.AND P1, PT, R95, 0x1, PT ;  /* 0x000000015f00780c */ /* 0x000fe40003f25270 */
[----:B--2---:R-:W-:Y:S02]  /*9680*/  LOP3.LUT R45, R14, 0x3f003f, RZ, 0xc0, !PT ;  /* 0x003f003f0e2d7812 */ /* 0x004fe400078ec0ff */
[--C-:B------:R-:W-:Y:S02]  /*9690*/  SHF.R.U32.HI R46, RZ, 0x6, R14.reuse ;  /* 0x00000006ff2e7819 */ /* 0x100fe4000001160e */
[----:B------:R-:W-:-:S02]  /*96a0*/  SHF.R.U32.HI R38, RZ, 0xc, R14 ;  /* 0x0000000cff267819 */ /* 0x000fc4000001160e */
[----:B------:R-:W-:Y:S02]  /*96b0*/  SHF.R.U32.HI R40, RZ, 0xc, R15 ;  /* 0x0000000cff287819 */ /* 0x000fe4000001160f */
[----:B------:R-:W-:Y:S02]  /*96c0*/  SHF.R.U32.HI R37, RZ, 0xc, R13 ;  /* 0x0000000cff257819 */ /* 0x000fe4000001160d */
[----:B---3--:R-:W-:Y:S02]  /*96d0*/  @!P3 PRMT R86, R30, 0x7610, R86 ;  /* 0x000076101e56b816 */ /* 0x008fe40000000056 */
[----:B------:R-:W-:Y:S02]  /*96e0*/  @!P3 PRMT R85, R31, 0x7610, R85 ;  /* 0x000076101f55b816 */ /* 0x000fe40000000055 */
[----:B------:R-:W-:Y:S02]  /*96f0*/  @!P3 PRMT R86, R86, 0x7610, R30 ;  /* 0x000076105656b816 */ /* 0x000fe4000000001e */
[----:B------:R-:W-:-:S02]  /*9700*/  @!P3 PRMT R85, R85, 0x7610, R31 ;  /* 0x000076105555b816 */ /* 0x000fc4000000001f */
[----:B------:R-:W-:Y:S02]  /*9710*/  LOP3.LUT R30, R12, 0x3f003f, RZ, 0xc0, !PT ;  /* 0x003f003f0c1e7812 */ /* 0x000fe400078ec0ff */
[--C-:B------:R-:W-:Y:S02]  /*9720*/  SHF.R.U32.HI R31, RZ, 0x6, R12.reuse ;  /* 0x00000006ff1f7819 */ /* 0x100fe4000001160c */
[----:B------:R-:W-:Y:S02]  /*9730*/  SHF.R.U32.HI R12, RZ, 0xc, R12 ;  /* 0x0000000cff0c7819 */ /* 0x000fe4000001160c */
[----:B------:R-:W-:Y:S02]  /*9740*/  LOP3.LUT R33, R13, 0x3f003f, RZ, 0xc0, !PT ;  /* 0x003f003f0d217812 */ /* 0x000fe400078ec0ff */
[----:B----4-:R-:W-:Y:S02]  /*9750*/  SHF.R.U32.HI R14, RZ, 0x8, R17 ;  /* 0x00000008ff0e7819 */ /* 0x010fe40000011611 */
[----:B------:R-:W-:-:S02]  /*9760*/  LOP3.LUT R41, R17, 0x3f003f, RZ, 0xc0, !PT ;  /* 0x003f003f11297812 */ /* 0x000fc400078ec0ff */
[--C-:B------:R-:W-:Y:S02]  /*9770*/  SHF.R.U32.HI R42, RZ, 0x6, R17.reuse ;  /* 0x00000006ff2a7819 */ /* 0x100fe40000011611 */
[----:B------:R-:W-:Y:S02]  /*9780*/  SHF.R.U32.HI R43, RZ, 0xa, R17 ;  /* 0x0000000aff2b7819 */ /* 0x000fe40000011611 */
[----:B------:R-:W-:Y:S02]  /*9790*/  SHF.R.U32.HI R36, RZ, 0x6, R13 ;  /* 0x00000006ff247819 */ /* 0x000fe4000001160d */
[----:B------:R-:W-:Y:S02]  /*97a0*/  LOP3.LUT R51, R15, 0x3f003f, RZ, 0xc0, !PT ;  /* 0x003f003f0f337812 */ /* 0x000fe400078ec0ff */
[----:B------:R-:W-:Y:S02]  /*97b0*/  SHF.R.U32.HI R52, RZ, 0x6, R15 ;  /* 0x00000006ff347819 */ /* 0x000fe4000001160f */
[----:B------:R-:W-:-:S02]  /*97c0*/  SHF.R.U32.HI R10, RZ, 0x8, R16 ;  /* 0x00000008ff0a7819 */ /* 0x000fc40000011610 */
[----:B------:R-:W-:Y:S02]  /*97d0*/  LOP3.LUT R34, R16, 0x3f003f, RZ, 0xc0, !PT ;  /* 0x003f003f10227812 */ /* 0x000fe400078ec0ff */
[--C-:B------:R-:W-:Y:S02]  /*97e0*/  SHF.R.U32.HI R35, RZ, 0x6, R16.reuse ;  /* 0x00000006ff237819 */ /* 0x100fe40000011610 */
[----:B------:R-:W-:Y:S02]  /*97f0*/  SHF.R.U32.HI R32, RZ, 0xa, R16 ;  /* 0x0000000aff207819 */ /* 0x000fe40000011610 */
[--C-:B------:R-:W-:Y:S02]  /*9800*/  SHF.R.U32.HI R39, RZ, 0x8, R18.reuse ;  /* 0x00000008ff277819 */ /* 0x100fe40000011612 */
[----:B------:R-:W-:Y:S02]  /*9810*/  LOP3.LUT R49, R18, 0x3f003f, RZ, 0xc0, !PT ;  /* 0x003f003f12317812 */ /* 0x000fe400078ec0ff */
[----:B------:R-:W-:-:S02]  /*9820*/  SHF.R.U32.HI R17, RZ, 0x6, R18 ;  /* 0x00000006ff117819 */ /* 0x000fc40000011612 */
[----:B------:R-:W-:Y:S02]  /*9830*/  SHF.R.U32.HI R50, RZ, 0xa, R18 ;  /* 0x0000000aff327819 */ /* 0x000fe40000011612 */
[--C-:B------:R-:W-:Y:S02]  /*9840*/  SHF.R.U32.HI R18, RZ, 0x8, R19.reuse ;  /* 0x00000008ff127819 */ /* 0x100fe40000011613 */
[----:B------:R-:W-:Y:S02]  /*9850*/  LOP3.LUT R16, R19, 0x3f003f, RZ, 0xc0, !PT ;  /* 0x003f003f13107812 */ /* 0x000fe400078ec0ff */
[--C-:B------:R-:W-:Y:S02]  /*9860*/  SHF.R.U32.HI R15, RZ, 0x6, R19.reuse ;  /* 0x00000006ff0f7819 */ /* 0x100fe40000011613 */
[----:B------:R-:W-:Y:S02]  /*9870*/  SHF.R.U32.HI R55, RZ, 0xa, R19 ;  /* 0x0000000aff377819 */ /* 0x000fe40000011613 */
[----:B------:R-:W-:-:S02]  /*9880*/  LOP3.LUT R13, R12, 0xf000f, RZ, 0xc0, !PT ;  /* 0x000f000f0c0d7812 */ /* 0x000fc400078ec0ff */
[----:B------:R-:W-:Y:S02]  /*9890*/  LOP3.LUT R19, R40, 0xf000f, RZ, 0xc0, !PT ;  /* 0x000f000f28137812 */ /* 0x000fe400078ec0ff */
[----:B------:R-:W-:Y:S02]  /*98a0*/  LOP3.LUT R37, R37, 0xf000f, RZ, 0xc0, !PT ;  /* 0x000f000f25257812 */ /* 0x000fe400078ec0ff */
[----:B------:R-:W-:Y:S02]  /*98b0*/  LOP3.LUT R38, R38, 0xf000f, RZ, 0xc0, !PT ;  /* 0x000f000f26267812 */ /* 0x000fe400078ec0ff */
[----:B------:R-:W-:Y:S02]  /*98c0*/  LOP3.LUT R12, R13, 0x300030, R10, 0xf8, !PT ;  /* 0x003000300d0c7812 */ /* 0x000fe400078ef80a */
[----:B------:R-:W-:Y:S02]  /*98d0*/  LOP3.LUT R10, R19, 0x300030, R18, 0xf8, !PT ;  /* 0x00300030130a7812 */ /* 0x000fe400078ef812 */
[----:B------:R-:W-:-:S02]  /*98e0*/  LOP3.LUT R13, R37, 0x300030, R14, 0xf8, !PT ;  /* 0x00300030250d7812 */ /* 0x000fc400078ef80e */
[----:B------:R-:W-:Y:S02]  /*98f0*/  LOP3.LUT R18, R20, 0x3f003f, RZ, 0xc0, !PT ;  /* 0x003f003f14127812 */ /* 0x000fe400078ec0ff */
[--C-:B------:R-:W-:Y:S02]  /*9900*/  SHF.R.U32.HI R19, RZ, 0x6, R20.reuse ;  /* 0x00000006ff137819 */ /* 0x100fe40000011614 */
[----:B------:R-:W-:Y:S02]  /*9910*/  LOP3.LUT R14, R38, 0x300030, R39, 0xf8, !PT ;  /* 0x00300030260e7812 */ /* 0x000fe400078ef827 */
[----:B------:R-:W-:Y:S02]  /*9920*/  SHF.R.U32.HI R20, RZ, 0xc, R20 ;  /* 0x0000000cff147819 */ /* 0x000fe40000011614 */
[----:B------:R-:W-:Y:S02]  /*9930*/  SHF.R.U32.HI R39, RZ, 0xc, R21 ;  /* 0x0000000cff277819 */ /* 0x000fe40000011615 */
[----:B------:R-:W-:-:S02]  /*9940*/  LOP3.LUT R37, R21, 0x3f003f, RZ, 0xc0, !PT ;  /* 0x003f003f15257812 */ /* 0x000fc400078ec0ff */
[----:B------:R-:W-:Y:S02]  /*9950*/  SHF.R.U32.HI R38, RZ, 0x6, R21 ;  /* 0x00000006ff267819 */ /* 0x000fe40000011615 */
[----:B------:R-:W-:Y:S02]  /*9960*/  LOP3.LUT R21, R20, 0xf000f, RZ, 0xc0, !PT ;  /* 0x000f000f14157812 */ /* 0x000fe400078ec0ff */
[----:B------:R-:W-:Y:S02]  /*9970*/  LOP3.LUT R47, R22, 0x3f003f, RZ, 0xc0, !PT ;  /* 0x003f003f162f7812 */ /* 0x000fe400078ec0ff */
[--C-:B------:R-:W-:Y:S02]  /*9980*/  SHF.R.U32.HI R48, RZ, 0x6, R22.reuse ;  /* 0x00000006ff307819 */ /* 0x100fe40000011616 */
[----:B------:R-:W-:Y:S02]  /*9990*/  LOP3.LUT R20, R39, 0xf000f, RZ, 0xc0, !PT ;  /* 0x000f000f27147812 */ /* 0x000fe400078ec0ff */
[----:B------:R-:W-:-:S02]  /*99a0*/  SHF.R.U32.HI R22, RZ, 0xc, R22 ;  /* 0x0000000cff167819 */ /* 0x000fc40000011616 */
[--C-:B------:R-:W-:Y:S02]  /*99b0*/  SHF.R.U32.HI R40, RZ, 0xc, R23.reuse ;  /* 0x0000000cff287819 */ /* 0x100fe40000011617 */
[----:B------:R-:W-:Y:S02]  /*99c0*/  LOP3.LUT R31, R31, 0x3f003f, RZ, 0xc0, !PT ;  /* 0x003f003f1f1f7812 */ /* 0x000fe400078ec0ff */
[----:B------:R-:W-:Y:S02]  /*99d0*/  LOP3.LUT R36, R36, 0x3f003f, RZ, 0xc0, !PT ;  /* 0x003f003f24247812 */ /* 0x000fe400078ec0ff */
[----:B------:R-:W-:Y:S02]  /*99e0*/  LOP3.LUT R53, R23, 0x3f003f, RZ, 0xc0, !PT ;  /* 0x003f003f17357812 */ /* 0x000fe400078ec0ff */
[----:B------:R-:W-:Y:S02]  /*99f0*/  SHF.R.U32.HI R54, RZ, 0x6, R23 ;  /* 0x00000006ff367819 */ /* 0x000fe40000011617 */
[----:B------:R-:W-:-:S02]  /*9a00*/  LOP3.LUT R44, R20, 0x300030, R43, 0xf8, !PT ;  /* 0x00300030142c7812 */ /* 0x000fc400078ef82b */
[----:B------:R-:W-:Y:S02]  /*9a10*/  LOP3.LUT R23, R22, 0xf000f, RZ, 0xc0, !PT ;  /* 0x000f000f16177812 */ /* 0x000fe400078ec0ff */
[----:B------:R-:W-:Y:S02]  /*9a20*/  LOP3.LUT R20, R30, 0x64006400, RZ, 0xfc, !PT ;  /* 0x640064001e147812 */ /* 0x000fe400078efcff */
[----:B------:R-:W-:Y:S02]  /*9a30*/  LOP3.LUT R46, R46, 0x3f003f, RZ, 0xc0, !PT ;  /* 0x003f003f2e2e7812 */ /* 0x000fe400078ec0ff */
[----:B------:R-:W-:Y:S02]  /*9a40*/  LOP3.LUT R22, R40, 0xf000f, RZ, 0xc0, !PT ;  /* 0x000f000f28167812 */ /* 0x000fe400078ec0ff */
[----:B------:R-:W-:Y:S02]  /*9a50*/  LOP3.LUT R30, R31, 0x64006400, RZ, 0xfc, !PT ;  /* 0x640064001f1e7812 */ /* 0x000fe400078efcff */
[----:B------:R-:W-:-:S02]  /*9a60*/  LOP3.LUT R31, R36, 0x64006400, RZ, 0xfc, !PT ;  /* 0x64006400241f7812 */ /* 0x000fc400078efcff */
[----:B------:R-:W-:Y:S02]  /*9a70*/  LOP3.LUT R37, R37, 0x64006400, RZ, 0xfc, !PT ;  /* 0x6400640025257812 */ /* 0x000fe400078efcff */
[----:B------:R-:W-:Y:S02]  /*9a80*/  LOP3.LUT R40, R21, 0x300030, R32, 0xf8, !PT ;  /* 0x0030003015287812 */ /* 0x000fe400078ef820 */
[----:B------:R-:W-:Y:S02]  /*9a90*/  LOP3.LUT R36, R38, 0x3f003f, RZ, 0xc0, !PT ;  /* 0x003f003f26247812 */ /* 0x000fe400078ec0ff */
[----:B------:R-:W-:Y:S02]  /*9aa0*/  LOP3.LUT R47, R47, 0x64006400, RZ, 0xfc, !PT ;  /* 0x640064002f2f7812 */ /* 0x000fe400078efcff */
[----:B------:R-:W-:Y:S02]  /*9ab0*/  LOP3.LUT R53, R53, 0x64006400, RZ, 0xfc, !PT ;  /* 0x6400640035357812 */ /* 0x000fe400078efcff */
[----:B------:R-:W-:-:S02]  /*9ac0*/  LOP3.LUT R32, R46, 0x64006400, RZ, 0xfc, !PT ;  /* 0x640064002e207812 */ /* 0x000fc400078efcff */
[----:B------:R-:W-:Y:S02]  /*9ad0*/  LOP3.LUT R48, R48, 0x3f003f, RZ, 0xc0, !PT ;  /* 0x003f003f30307812 */ /* 0x000fe400078ec0ff */
[----:B------:R-:W-:Y:S02]  /*9ae0*/  LOP3.LUT R54, R54, 0x3f003f, RZ, 0xc0, !PT ;  /* 0x003f003f36367812 */ /* 0x000fe400078ec0ff */
[----:B------:R-:W-:Y:S02]  /*9af0*/  LOP3.LUT R50, R23, 0x300030, R50, 0xf8, !PT ;  /* 0x0030003017327812 */ /* 0x000fe400078ef832 */
[----:B------:R-:W-:Y:S02]  /*9b00*/  LOP3.LUT R57, R22, 0x300030, R55, 0xf8, !PT ;  /* 0x0030003016397812 */ /* 0x000fe400078ef837 */
[----:B------:R-:W-:Y:S02]  /*9b10*/  LOP3.LUT R52, R52, 0x3f003f, RZ, 0xc0, !PT ;  /* 0x003f003f34347812 */ /* 0x000fe400078ec0ff */
[----:B------:R-:W-:-:S02]  /*9b20*/  LOP3.LUT R19, R19, 0x3f003f, RZ, 0xc0, !PT ;  /* 0x003f003f13137812 */ /* 0x000fc400078ec0ff */
[----:B------:R-:W-:Y:S02]  /*9b30*/  LOP3.LUT R39, R35, 0x3f003f, RZ, 0xc0, !PT ;  /* 0x003f003f23277812 */ /* 0x000fe400078ec0ff */
[----:B------:R-:W-:Y:S02]  /*9b40*/  LOP3.LUT R42, R42, 0x3f003f, RZ, 0xc0, !PT ;  /* 0x003f003f2a2a7812 */ /* 0x000fe400078ec0ff */
[----:B------:R-:W-:Y:S02]  /*9b50*/  LOP3.LUT R17, R17, 0x3f003f, RZ, 0xc0, !PT ;  /* 0x003f003f11117812 */ /* 0x000fe400078ec0ff */
[----:B------:R-:W-:Y:S01]  /*9b60*/  LOP3.LUT R46, R15, 0x3f003f, RZ, 0xc0, !PT ;  /* 0x003f003f0f2e7812 */ /* 0x000fe200078ec0ff */
[----:B------:R-:W-:Y:S01]  /*9b70*/  HADD2 R35, R37, -1056, -1056 ;  /* 0xe420e42025237430 */ /* 0x000fe20000000000 */
[----:B------:R-:W-:Y:S01]  /*9b80*/  LOP3.LUT R22, R45, 0x64006400, RZ, 0xfc, !PT ;  /* 0x640064002d167812 */ /* 0x000fe200078efcff */
[----:B------:R-:W-:Y:S01]  /*9b90*/  HADD2 R37, R53, -1056, -1056 ;  /* 0xe420e42035257430 */ /* 0x000fe20000000000 */
[----:B------:R-:W-:Y:S01]  /*9ba0*/  LOP3.LUT R43, R36, 0x64006400, RZ, 0xfc, !PT ;  /* 0x64006400242b7812 */ /* 0x000fe200078efcff */
[----:B------:R-:W-:Y:S01]  /*9bb0*/  HADD2 R36, R47, -1056, -1056 ;  /* 0xe420e4202f247430 */ /* 0x000fe20000000000 */
[----:B------:R-:W-:-:S02]  /*9bc0*/  LOP3.LUT R21, R33, 0x64006400, RZ, 0xfc, !PT ;  /* 0x6400640021157812 */ /* 0x000fc400078efcff */
[----:B------:R-:W-:Y:S02]  /*9bd0*/  LOP3.LUT R41, R41, 0x64006400, RZ, 0xfc, !PT ;  /* 0x6400640029297812 */ /* 0x000fe400078efcff */
[----:B------:R-:W-:Y:S02]  /*9be0*/  LOP3.LUT R45, R49, 0x64006400, RZ, 0xfc, !PT ;  /* 0x64006400312d7812 */ /* 0x000fe400078efcff */
[----:B------:R-:W-:Y:S02]  /*9bf0*/  LOP3.LUT R48, R48, 0x64006400, RZ, 0xfc, !PT ;  /* 0x6400640030307812 */ /* 0x000fe400078efcff */
[----:B------:R-:W-:Y:S02]  /*9c00*/  LOP3.LUT R15, R54, 0x64006400, RZ, 0xfc, !PT ;  /* 0x64006400360f7812 */ /* 0x000fe400078efcff */
[----:B------:R-:W-:Y:S02]  /*9c10*/  LOP3.LUT R23, R51, 0x64006400, RZ, 0xfc, !PT ;  /* 0x6400640033177812 */ /* 0x000fe400078efcff */
        /* <DEDUP_REMOVED lines=16> */
[----:B------:R-:W-:Y:S01]  /*9d20*/  LOP3.LUT R57, R57, 0x64006400, RZ, 0xfc, !PT ;  /* 0x6400640039397812 */ /* 0x000fe200078efcff */
[----:B------:R-:W-:Y:S02]  /*9d30*/  HADD2 R39, R41, -1056, -1056 ;  /* 0xe420e42029277430 */ /* 0x000fe40000000000 */
[----:B------:R-:W-:Y:S02]  /*9d40*/  HADD2 R40, R45, -1056, -1056 ;  /* 0xe420e4202d287430 */ /* 0x000fe40000000000 */
[----:B------:R-:W-:-:S02]  /*9d50*/  HADD2 R44, R48, -1056, -1056 ;  /* 0xe420e420302c7430 */ /* 0x000fc40000000000 */
[----:B------:R-:W-:Y:S02]  /*9d60*/  HADD2 R20, R20, -1056, -1056 ;  /* 0xe420e42014147430 */ /* 0x000fe40000000000 */
[----:B------:R-:W-:Y:S02]  /*9d70*/  HADD2 R21, R21, -1056, -1056 ;  /* 0xe420e42015157430 */ /* 0x000fe40000000000 */
[----:B------:R-:W-:Y:S02]  /*9d80*/  HADD2 R22, R22, -1056, -1056 ;  /* 0xe420e42016167430 */ /* 0x000fe40000000000 */
        /* <DEDUP_REMOVED lines=22> */
[----:B------:R-:W-:Y:S01]  /*9ef0*/  HADD2 R57, R57, -1056, -1056 ;  /* 0xe420e42039397430 */ /* 0x000fe20000000000 */
[----:B-1----:R-:W-:Y:S06]  /*9f00*/  @!P2 BRA `(.L_x_44) ;  /* 0x0000000000a8a947 */ /* 0x002fec0003800000 */
[----:B------:R-:W0:Y:S04]  /*9f10*/  LDS.128 R12, [UR4] ;  /* 0x00000004ff0c7984 */ /* 0x000e280008000c00 */
[----:B------:R-:W1:Y:S01]  /*9f20*/  LDS.128 R16, [UR4+0x10] ;  /* 0x00001004ff107984 */ /* 0x000e620008000c00 */
[-C--:B0-----:R-:W-:Y:S02]  /*9f30*/  HFMA2 R10, R20, R12.reuse, RZ ;  /* 0x0000000c140a7231 */ /* 0x081fe400000000ff */
[-C--:B------:R-:W-:Y:S02]  /*9f40*/  HFMA2 R58, R21, R12.reuse, RZ.H0_H0 ;  /* 0x0000000c153a7231 */ /* 0x080fe400000400ff */
[-C--:B------:R-:W-:Y:S02]  /*9f50*/  HFMA2 R59, R22, R12.reuse, RZ ;  /* 0x0000000c163b7231 */ /* 0x080fe400000000ff */
[----:B------:R-:W-:-:S02]  /*9f60*/  HFMA2 R12, R23, R12, RZ.H0_H0 ;  /* 0x0000000c170c7231 */ /* 0x000fc400000400ff */
[-C--:B------:R-:W-:Y:S02]  /*9f70*/  HFMA2 R58, R31, R13.reuse, R58 ;  /* 0x0000000d1f3a7231 */ /* 0x080fe4000000003a */
[-C--:B------:R-:W-:Y:S02]  /*9f80*/  HFMA2 R12, R33, R13.reuse, R12 ;  /* 0x0000000d210c7231 */ /* 0x080fe4000000000c */
[-C--:B------:R-:W-:Y:S02]  /*9f90*/  HFMA2 R10, R30, R13.reuse, R10 ;  /* 0x0000000d1e0a7231 */ /* 0x080fe4000000000a */
[-C--:B------:R-:W-:Y:S02]  /*9fa0*/  HFMA2 R58, R35, R14.reuse, R58 ;  /* 0x0000000e233a7231 */ /* 0x080fe4000000003a */
[----:B------:R-:W-:Y:S02]  /*9fb0*/  HFMA2 R59, R32, R13, R59 ;  /* 0x0000000d203b7231 */ /* 0x000fe4000000003b */
[----:B------:R-:W-:-:S02]  /*9fc0*/  HFMA2 R12, R37, R14, R12 ;  /* 0x0000000e250c7231 */ /* 0x000fc4000000000c */
[-C--:B------:R-:W-:Y:S02]  /*9fd0*/  HFMA2 R58, R43, R15.reuse, R58 ;  /* 0x0000000f2b3a7231 */ /* 0x080fe4000000003a */
[----:B------:R-:W-:Y:S02]  /*9fe0*/  HFMA2 R12, R45, R15, R12 ;  /* 0x0000000f2d0c7231 */ /* 0x000fe4000000000c */
[----:B------:R-:W-:Y:S02]  /*9ff0*/  HFMA2 R10, R34, R14, R10 ;  /* 0x0000000e220a7231 */ /* 0x000fe4000000000a */
[----:B-1----:R-:W-:Y:S02]  /*a000*/  HFMA2 R58, R39, R16, R58 ;  /* 0x00000010273a7231 */ /* 0x002fe4000000003a */
[----:B------:R-:W-:Y:S02]  /*a010*/  HFMA2 R59, R36, R14, R59 ;  /* 0x0000000e243b7231 */ /* 0x000fe4000000003b */
[----:B------:R-:W-:-:S02]  /*a020*/  HFMA2 R12, R41, R16, R12 ;  /* 0x00000010290c7231 */ /* 0x000fc4000000000c */
[-C--:B------:R-:W-:Y:S02]  /*a030*/  HFMA2 R58, R49, R17.reuse, R58 ;  /* 0x00000011313a7231 */ /* 0x080fe4000000003a */
[----:B------:R-:W-:Y:S02]  /*a040*/  HFMA2 R12, R53, R17, R12 ;  /* 0x00000011350c7231 */ /* 0x000fe4000000000c */
[-C--:B------:R-:W-:Y:S02]  /*a050*/  HFMA2 R10, R42, R15.reuse, R10 ;  /* 0x0000000f2a0a7231 */ /* 0x080fe4000000000a */
[-C--:B------:R-:W-:Y:S02]  /*a060*/  HFMA2 R58, R48, R18.reuse, R58 ;  /* 0x00000012303a7231 */ /* 0x080fe4000000003a */
[----:B------:R-:W-:Y:S02]  /*a070*/  HFMA2 R59, R44, R15, R59 ;  /* 0x0000000f2c3b7231 */ /* 0x000fe4000000003b */
[----:B------:R-:W-:-:S02]  /*a080*/  HFMA2 R12, R52, R18, R12 ;  /* 0x00000012340c7231 */ /* 0x000fc4000000000c */
[-C--:B------:R-:W-:Y:S02]  /*a090*/  HFMA2 R58, R55, R19.reuse, R58 ;  /* 0x00000013373a7231 */ /* 0x080fe4000000003a */
[----:B------:R-:W-:Y:S02]  /*a0a0*/  HFMA2 R12, R57, R19, R12 ;  /* 0x00000013390c7231 */ /* 0x000fe4000000000c */
[-C--:B------:R-:W-:Y:S02]  /*a0b0*/  HFMA2 R10, R38, R16.reuse, R10 ;  /* 0x00000010260a7231 */ /* 0x080fe4000000000a */
[----:B------:R-:W-:Y:S02]  /*a0c0*/  HADD2 R58, R58.H0_H0, R58.H1_H1 ;  /* 0x3000003a3a3a7230 */ /* 0x000fe40000000800 */
[----:B------:R-:W-:Y:S02]  /*a0d0*/  HFMA2 R59, R40, R16, R59 ;  /* 0x00000010283b7231 */ /* 0x000fe4000000003b */
[----:B------:R-:W-:-:S02]  /*a0e0*/  HADD2 R12, R12.H0_H0, R12.H1_H1 ;  /* 0x3000000c0c0c7230 */ /* 0x000fc40000000800 */
[-C--:B------:R-:W-:Y:S02]  /*a0f0*/  HFMA2 R10, R47, R17.reuse, R10 ;  /* 0x000000112f0a7231 */ /* 0x080fe4000000000a */
[----:B------:R-:W-:Y:S02]  /*a100*/  HFMA2 R59, R51, R17, R59 ;  /* 0x00000011333b7231 */ /* 0x000fe4000000003b */
[-C--:B------:R-:W-:Y:S02]  /*a110*/  HFMA2 R10, R46, R18.reuse, R10 ;  /* 0x000000122e0a7231 */ /* 0x080fe4000000000a */
[----:B------:R-:W-:Y:S02]  /*a120*/  HFMA2 R59, R50, R18, R59 ;  /* 0x00000012323b7231 */ /* 0x000fe4000000003b */
[-C--:B------:R-:W-:Y:S02]  /*a130*/  HFMA2 R10, R54, R19.reuse, R10 ;  /* 0x00000013360a7231 */ /* 0x080fe4000000000a */
[----:B------:R-:W-:-:S02]  /*a140*/  HFMA2 R59, R56, R19, R59 ;  /* 0x00000013383b7231 */ /* 0x000fc4000000003b */
[----:B------:R-:W-:Y:S02]  /*a150*/  HADD2 R10, R10.H0_H0, R10.H1_H1 ;  /* 0x3000000a0a0a7230 */ /* 0x000fe40000000800 */
[----:B------:R-:W-:-:S03]  /*a160*/  HADD2 R59, R59.H0_H0, R59.H1_H1 ;  /* 0x3000003b3b3b7230 */ /* 0x000fc60000000800 */
[----:B------:R-:W-:Y:S02]  /*a170*/  PRMT R10, R10, 0x5410, R58 ;  /* 0x000054100a0a7816 */ /* 0x000fe4000000003a */
[----:B------:R-:W-:-:S03]  /*a180*/  PRMT R59, R59, 0x5410, R12 ;  /* 0x000054103b3b7816 */ /* 0x000fc6000000000c */
[----:B------:R-:W-:Y:S02]  /*a190*/  HFMA2 R8, R10, R86, R8 ;  /* 0x000000560a087231 */ /* 0x000fe40000000008 */
[----:B------:R-:W-:-:S07]  /*a1a0*/  HFMA2 R7, R59, R85, R7 ;  /* 0x000000553b077231 */ /* 0x000fce0000000007 */
.L_x_44:
[----:B-----5:R-:W-:Y:S02]  /*a1b0*/  @!P3 IADD3 R89, PT, PT, R11, R96, RZ ;  /* 0x000000600b59b210 */ /* 0x020fe40007ffe0ff */
[----:B------:R-:W-:Y:S02]  /*a1c0*/  MOV R10, R28 ;  /* 0x0000001c000a7202 */ /* 0x000fe40000000f00 */
[----:B------:R-:W-:Y:S01]  /*a1d0*/  MOV R11, R29 ;  /* 0x0000001d000b7202 */ /* 0x000fe20000000f00 */
[----:B------:R-:W-:Y:S06]  /*a1e0*/  @!P1 BRA `(.L_x_45) ;  /* 0x00000008001c9947 */ /* 0x000fec0003800000 */
[----:B------:R-:W-:Y:S02]  /*a1f0*/  PRMT R12, R91, 0x9910, RZ ;  /* 0x000099105b0c7816 */ /* 0x000fe400000000ff */
[----:B------:R-:W-:Y:S02]  /*a200*/  ISETP.NE.AND P4, PT, R95, 0x2, PT ;  /* 0x000000025f00780c */ /* 0x000fe40003f85270 */
[----:B------:R-:W-:-:S13]  /*a210*/  ISETP.NE.AND P3, PT, R12, RZ, PT ;  /* 0x000000ff0c00720c */ /* 0x000fda0003f65270 */
[----:B------:R-:W-:Y:S05]  /*a220*/  @!P3 BRA `(.L_x_46) ;  /* 0x0000000000a8b947 */ /* 0x000fea0003800000 */
[----:B------:R-:W0:Y:S04]  /*a230*/  LDS.128 R12, [UR4+0x80] ;  /* 0x00008004ff0c7984 */ /* 0x000e280008000c00 */
        /* <DEDUP_REMOVED lines=41> */
.L_x_46:
[----:B------:R-:W-:Y:S05]  /*a4d0*/  @!P4 BRA `(.L_x_45) ;  /* 0x000000040060c947 */ /* 0x000fea0003800000 */
[----:B------:R-:W-:-:S04]  /*a4e0*/  PRMT R12, R90, 0x9910, RZ ;  /* 0x000099105a0c7816 */ /* 0x000fc800000000ff */
        /* <DEDUP_REMOVED lines=44> */
.L_x_47:
[----:B------:R-:W-:Y:S05]  /*a7b0*/  @P0 BRA `(.L_x_45) ;  /* 0x0000000000a80947 */ /* 0x000fea0003800000 */
        /* <DEDUP_REMOVED lines=42> */
.L_x_45:
[----:B------:R-:W-:-:S05]  /*aa60*/  IMAD.WIDE R26, R87, 0x4, R26 ;  /* 0x00000004571a7825 */ /* 0x000fca00078e021a */
[----:B------:R-:W2:Y:S01]  /*aa70*/  LDG.E.128.CONSTANT R12, desc[UR8][R26.64] ;  /* 0x000000081a0c7981 */ /* 0x000ea2000c1e9d00 */
[----:B------:R-:W-:-:S04]  /*aa80*/  IMAD.WIDE R20, R87, 0x4, R26 ;  /* 0x0000000457147825 */ /* 0x000fc800078e021a */
[----:B------:R-:W-:Y:S02]  /*aa90*/  IMAD.WIDE R28, R87, 0x4, R20 ;  /* 0x00000004571c7825 */ /* 0x000fe400078e0214 */
[----:B------:R-:W3:Y:S04]  /*aaa0*/  LDG.E.128.CONSTANT R20, desc[UR8][R20.64] ;  /* 0x0000000814147981 */ /* 0x000ee8000c1e9d00 */
[----:B------:R-:W4:Y:S01]  /*aab0*/  LDG.E.128.CONSTANT R16, desc[UR8][R28.64] ;  /* 0x000000081c107981 */ /* 0x000f22000c1e9d00 */
[----:B--2---:R-:W-:Y:S02]  /*aac0*/  LOP3.LUT R30, R12, 0x3f003f, RZ, 0xc0, !PT ;  /* 0x003f003f0c1e7812 */ /* 0x004fe400078ec0ff */
[--C-:B------:R-:W-:Y:S02]  /*aad0*/  SHF.R.U32.HI R31, RZ, 0x6, R12.reuse ;  /* 0x00000006ff1f7819 */ /* 0x100fe4000001160c */
[----:B------:R-:W-:-:S02]  /*aae0*/  SHF.R.U32.HI R12, RZ, 0xc, R12 ;  /* 0x0000000cff0c7819 */ /* 0x000fc4000001160c */
[--C-:B------:R-:W-:Y:S02]  /*aaf0*/  SHF.R.U32.HI R35, RZ, 0xc, R13.reuse ;  /* 0x0000000cff237819 */ /* 0x100fe4000001160d */
[----:B------:R-:W-:Y:S02]  /*ab00*/  SHF.R.U32.HI R39, RZ, 0xc, R14 ;  /* 0x0000000cff277819 */ /* 0x000fe4000001160e */
[----:B------:R-:W-:Y:S02]  /*ab10*/  LOP3.LUT R33, R13, 0x3f003f, RZ, 0xc0, !PT ;  /* 0x003f003f0d217812 */ /* 0x000fe400078ec0ff */
[----:B------:R-:W-:Y:S02]  /*ab20*/  SHF.R.U32.HI R34, RZ, 0x6, R13 ;  /* 0x00000006ff227819 */ /* 0x000fe4000001160d */
[----:B------:R-:W-:Y:S02]  /*ab30*/  SHF.R.U32.HI R42, RZ, 0xc, R15 ;  /* 0x0000000cff2a7819 */ /* 0x000fe4000001160f */
[----:B------:R-:W-:-:S02]  /*ab40*/  LOP3.LUT R40, R14, 0x3f003f, RZ, 0xc0, !PT ;  /* 0x003f003f0e287812 */ /* 0x000fc400078ec0ff */
[----:B------:R-:W-:Y:S02]  /*ab50*/  SHF.R.U32.HI R41, RZ, 0x6, R14 ;  /* 0x00000006ff297819 */ /* 0x000fe4000001160e */
[----:B----4-:R-:W-:Y:S02]  /*ab60*/  SHF.R.U32.HI R13, RZ, 0x8, R16 ;  /* 0x00000008ff0d7819 */ /* 0x010fe40000011610 */
[----:B------:R-:W-:Y:S02]  /*ab70*/  LOP3.LUT R12, R12, 0xf000f, RZ, 0xc0, !PT ;  /* 0x000f000f0c0c7812 */ /* 0x000fe400078ec0ff */
[----:B------:R-:W-:Y:S02]  /*ab80*/  LOP3.LUT R47, R15, 0x3f003f, RZ, 0xc0, !PT ;  /* 0x003f003f0f2f7812 */ /* 0x000fe400078ec0ff */
[----:B------:R-:W-:Y:S02]  /*ab90*/  SHF.R.U32.HI R48, RZ, 0x6, R15 ;  /* 0x00000006ff307819 */ /* 0x000fe4000001160f */
[----:B------:R-:W-:-:S02]  /*aba0*/  LOP3.LUT R27, R16, 0x3f003f, RZ, 0xc0, !PT ;  /* 0x003f003f101b7812 */ /* 0x000fc400078ec0ff */
[--C-:B------:R-:W-:Y:S02]  /*abb0*/  SHF.R.U32.HI R32, RZ, 0x6, R16.reuse ;  /* 0x00000006ff207819 */ /* 0x100fe40000011610 */
[----:B------:R-:W-:Y:S02]  /*abc0*/  SHF.R.U32.HI R26, RZ, 0xa, R16 ;  /* 0x0000000aff1a7819 */ /* 0x000fe40000011610 */
[--C-:B------:R-:W-:Y:S02]  /*abd0*/  SHF.R.U32.HI R14, RZ, 0x8, R17.reuse ;  /* 0x00000008ff0e7819 */ /* 0x100fe40000011611 */
[----:B------:R-:W-:Y:S02]  /*abe0*/  LOP3.LUT R35, R35, 0xf000f, RZ, 0xc0, !PT ;  /* 0x000f000f23237812 */ /* 0x000fe400078ec0ff */
[----:B------:R-:W-:Y:S02]  /*abf0*/  LOP3.LUT R37, R17, 0x3f003f, RZ, 0xc0, !PT ;  /* 0x003f003f11257812 */ /* 0x000fe400078ec0ff */
[----:B------:R-:W-:-:S02]  /*ac00*/  SHF.R.U32.HI R38, RZ, 0x6, R17 ;  /* 0x00000006ff267819 */ /* 0x000fc40000011611 */
[----:B------:R-:W-:Y:S02]  /*ac10*/  SHF.R.U32.HI R36, RZ, 0xa, R17 ;  /* 0x0000000aff247819 */ /* 0x000fe40000011611 */
[----:B------:R-:W-:Y:S02]  /*ac20*/  SHF.R.U32.HI R15, RZ, 0x8, R18 ;  /* 0x00000008ff0f7819 */ /* 0x000fe40000011612 */
[----:B------:R-:W-:Y:S02]  /*ac30*/  LOP3.LUT R16, R39, 0xf000f, RZ, 0xc0, !PT ;  /* 0x000f000f27107812 */ /* 0x000fe400078ec0ff */
[----:B------:R-:W-:Y:S02]  /*ac40*/  SHF.R.U32.HI R17, RZ, 0x8, R19 ;  /* 0x00000008ff117819 */ /* 0x000fe40000011613 */
[----:B------:R-:W-:Y:S02]  /*ac50*/  LOP3.LUT R42, R42, 0xf000f, RZ, 0xc0, !PT ;  /* 0x000f000f2a2a7812 */ /* 0x000fe400078ec0ff */
[----:B------:R-:W-:-:S02]  /*ac60*/  LOP3.LUT R12, R12, 0x300030, R13, 0xf8, !PT ;  /* 0x003000300c0c7812 */ /* 0x000fc400078ef80d */
[----:B------:R-:W-:Y:S02]  /*ac70*/  LOP3.LUT R13, R35, 0x300030, R14, 0xf8, !PT ;  /* 0x00300030230d7812 */ /* 0x000fe400078ef80e */
[----:B------:R-:W-:Y:S02]  /*ac80*/  LOP3.LUT R44, R18, 0x3f003f, RZ, 0xc0, !PT ;  /* 0x003f003f122c7812 */ /* 0x000fe400078ec0ff */
[--C-:B------:R-:W-:Y:S02]  /*ac90*/  SHF.R.U32.HI R45, RZ, 0x6, R18.reuse ;  /* 0x00000006ff2d7819 */ /* 0x100fe40000011612 */
[----:B------:R-:W-:Y:S02]  /*aca0*/  SHF.R.U32.HI R46, RZ, 0xa, R18 ;  /* 0x0000000aff2e7819 */ /* 0x000fe40000011612 */
[----:B------:R-:W-:Y:S02]  /*acb0*/  LOP3.LUT R14, R16, 0x300030, R15, 0xf8, !PT ;  /* 0x00300030100e7812 */ /* 0x000fe400078ef80f */
[----:B------:R-:W-:-:S02]  /*acc0*/  LOP3.LUT R15, R42, 0x300030, R17, 0xf8, !PT ;  /* 0x003000302a0f7812 */ /* 0x000fc400078ef811 */
[----:B---3--:R-:W-:Y:S02]  /*acd0*/  LOP3.LUT R18, R21, 0x3f003f, RZ, 0xc0, !PT ;  /* 0x003f003f15127812 */ /* 0x008fe400078ec0ff */
[--C-:B------:R-:W-:Y:S02]  /*ace0*/  SHF.R.U32.HI R35, RZ, 0x6, R21.reuse ;  /* 0x00000006ff237819 */ /* 0x100fe40000011615 */
[----:B------:R-:W-:Y:S02]  /*acf0*/  LOP3.LUT R16, R20, 0x3f003f, RZ, 0xc0, !PT ;  /* 0x003f003f14107812 */ /* 0x000fe400078ec0ff */
[--C-:B------:R-:W-:Y:S02]  /*ad00*/  SHF.R.U32.HI R17, RZ, 0x6, R20.reuse ;  /* 0x00000006ff117819 */ /* 0x100fe40000011614 */
[----:B------:R-:W-:Y:S02]  /*ad10*/  SHF.R.U32.HI R21, RZ, 0xc, R21 ;  /* 0x0000000cff157819 */ /* 0x000fe40000011615 */
[----:B------:R-:W-:-:S02]  /*ad20*/  SHF.R.U32.HI R20, RZ, 0xc, R20 ;  /* 0x0000000cff147819 */ /* 0x000fc40000011614 */
[----:B------:R-:W-:Y:S02]  /*ad30*/  LOP3.LUT R42, R22, 0x3f003f, RZ, 0xc0, !PT ;  /* 0x003f003f162a7812 */ /* 0x000fe400078ec0ff */
[--C-:B------:R-:W-:Y:S02]  /*ad40*/  SHF.R.U32.HI R43, RZ, 0x6, R22.reuse ;  /* 0x00000006ff2b7819 */ /* 0x100fe40000011616 */
[----:B------:R-:W-:Y:S02]  /*ad50*/  SHF.R.U32.HI R39, RZ, 0xc, R23 ;  /* 0x0000000cff277819 */ /* 0x000fe40000011617 */
[----:B------:R-:W-:Y:S02]  /*ad60*/  SHF.R.U32.HI R22, RZ, 0xc, R22 ;  /* 0x0000000cff167819 */ /* 0x000fe40000011616 */
[----:B------:R-:W-:Y:S02]  /*ad70*/  LOP3.LUT R51, R19, 0x3f003f, RZ, 0xc0, !PT ;  /* 0x003f003f13337812 */ /* 0x000fe400078ec0ff */
[----:B------:R-:W-:-:S02]  /*ad80*/  SHF.R.U32.HI R52, RZ, 0x6, R19 ;  /* 0x00000006ff347819 */ /* 0x000fc40000011613 */
[----:B------:R-:W-:Y:S02]  /*ad90*/  SHF.R.U32.HI R53, RZ, 0xa, R19 ;  /* 0x0000000aff357819 */ /* 0x000fe40000011613 */
[----:B------:R-:W-:Y:S02]  /*ada0*/  LOP3.LUT R21, R21, 0xf000f, RZ, 0xc0, !PT ;  /* 0x000f000f15157812 */ /* 0x000fe400078ec0ff */
[----:B------:R-:W-:Y:S02]  /*adb0*/  LOP3.LUT R49, R23, 0x3f003f, RZ, 0xc0, !PT ;  /* 0x003f003f17317812 */ /* 0x000fe400078ec0ff */
[----:B------:R-:W-:Y:S02]  /*adc0*/  LOP3.LUT R19, R20, 0xf000f, RZ, 0xc0, !PT ;  /* 0x000f000f14137812 */ /* 0x000fe400078ec0ff */
[----:B------:R-:W-:Y:S02]  /*add0*/  SHF.R.U32.HI R50, RZ, 0x6, R23 ;  /* 0x00000006ff327819 */ /* 0x000fe40000011617 */
[----:B------:R-:W-:-:S02]  /*ade0*/  LOP3.LUT R20, R39, 0xf000f, RZ, 0xc0, !PT ;  /* 0x000f000f27147812 */ /* 0x000fc400078ec0ff */
[----:B------:R-:W-:Y:S02]  /*adf0*/  LOP3.LUT R23, R22, 0xf000f, RZ, 0xc0, !PT ;  /* 0x000f000f16177812 */ /* 0x000fe400078ec0ff */
[----:B------:R-:W-:Y:S02]  /*ae00*/  LOP3.LUT R34, R34, 0x3f003f, RZ, 0xc0, !PT ;  /* 0x003f003f22227812 */ /* 0x000fe400078ec0ff */
[----:B------:R-:W-:Y:S02]  /*ae10*/  LOP3.LUT R39, R21, 0x300030, R36, 0xf8, !PT ;  /* 0x0030003015277812 */ /* 0x000fe400078ef824 */
[----:B------:R-:W-:Y:S02]  /*ae20*/  LOP3.LUT R41, R41, 0x3f003f, RZ, 0xc0, !PT ;  /* 0x003f003f29297812 */ /* 0x000fe400078ec0ff */
[----:B------:R-:W-:Y:S02]  /*ae30*/  LOP3.LUT R21, R33, 0x64006400, RZ, 0xfc, !PT ;  /* 0x6400640021157812 */ /* 0x000fe400078efcff */
        /* <DEDUP_REMOVED lines=8> */
[----:B------:R-:W-:Y:S02]  /*aec0*/  LOP3.LUT R19, R19, 0x300030, R26, 0xf8, !PT ;  /* 0x0030003013137812 */ /* 0x000fe400078ef81a */
[----:B------:R-:W-:Y:S02]  /*aed0*/  LOP3.LUT R46, R23, 0x300030, R46, 0xf8, !PT ;  /* 0x00300030172e7812 */ /* 0x000fe400078ef82e */
        /* <DEDUP_REMOVED lines=10> */
[----:B------:R-:W-:Y:S01]  /*af80*/  LOP3.LUT R41, R35, 0x64006400, RZ, 0xfc, !PT ;  /* 0x6400640023297812 */ /* 0x000fe200078efcff */
[----:B------:R-:W-:Y:S01]  /*af90*/  HADD2 R35, R49, -1056, -1056 ;  /* 0xe420e42031237430 */ /* 0x000fe20000000000 */
        /* <DEDUP_REMOVED lines=53> */
[----:B------:R-:W-:Y:S01]  /*b2f0*/  HADD2 R55, R55, -1056, -1056 ;  /* 0xe420e42037377430 */ /* 0x000fe20000000000 */
[----:B------:R-:W-:Y:S06]  /*b300*/  @!P2 BRA `(.L_x_48) ;  /* 0x0000000000a8a947 */ /* 0x000fec0003800000 */
        /* <DEDUP_REMOVED lines=42> */
.L_x_48:
[----:B------:R-:W-:Y:S05]  /*b5b0*/  @!P1 BRA `(.L_x_49) ;  /* 0x00000008001c9947 */ /* 0x000fea0003800000 */
        /* <DEDUP_REMOVED lines=46> */
.L_x_50:
        /* <DEDUP_REMOVED lines=46> */
.L_x_51:
        /* <DEDUP_REMOVED lines=43> */
.L_x_49:
        /* <DEDUP_REMOVED lines=8> */
.L_x_43:
[----:B------:R-:W0:Y:S02]  /*beb0*/  LDCU UR5, c[0x0][0x3d0] ;  /* 0x00007a00ff0577ac */ /* 0x000e240008000800 */
[----:B0-----:R-:W-:-:S04]  /*bec0*/  VIMNMX R99, PT, PT, R93, UR5, PT ;  /* 0x000000055d637c48 */ /* 0x001fc8000bfe0100 */
[----:B------:R-:W-:-:S13]  /*bed0*/  ISETP.GT.AND P0, PT, R99, R96, PT ;  /* 0x000000606300720c */ /* 0x000fda0003f04270 */
[----:B------:R-:W-:Y:S05]  /*bee0*/  @!P0 BRA `(.L_x_53) ;  /* 0x00000024007c8947 */ /* 0x000fea0003800000 */
[----:B------:R-:W0:Y:S01]  /*bef0*/  LDC.64 R10, c[0x0][0x3b8] ;  /* 0x0000ee00ff0a7b82 */ /* 0x000e220000000a00 */
[----:B------:R-:W-:-:S04]  /*bf00*/  PRMT R9, R92, 0x9910, RZ ;  /* 0x000099105c097816 */ /* 0x000fc800000000ff */
[----:B------:R-:W-:-:S04]  /*bf10*/  ISETP.NE.AND P0, PT, R9, RZ, PT ;  /* 0x000000ff0900720c */ /* 0x000fc80003f05270 */
[----:B------:R-:W-:Y:S01]  /*bf20*/  ISETP.EQ.OR P0, PT, R95, 0x3, !P0 ;  /* 0x000000035f00780c */ /* 0x000fe20004702670 */
[----:B0-----:R-:W-:-:S03]  /*bf30*/  IMAD.WIDE.U32 R10, R96, 0x4, R10 ;  /* 0x00000004600a7825 */ /* 0x001fc600078e000a */
[----:B------:R-:W-:-:S04]  /*bf40*/  IADD3 R98, P1, PT, R10, 0x2, RZ ;  /* 0x000000020a627810 */ /* 0x000fc80007f3e0ff */
[----:B------:R-:W-:-:S09]  /*bf50*/  IADD3.X R97, PT, PT, RZ, R11, RZ, P1, !PT ;  /* 0x0000000bff617210 */ /* 0x000fd20000ffe4ff */
.L_x_58:
[----:B------:R-:W0:Y:S01]  /*bf60*/  LDC R87, c[0x0][0x3ac] ;  /* 0x0000eb00ff577b82 */ /* 0x000e220000000800 */
[----:B------:R-:W-:Y:S01]  /*bf70*/  ISETP.NE.AND P2, PT, R96, R89, PT ;  /* 0x000000596000720c */ /* 0x000fe20003f45270 */
[----:B------:R-:W2:-:S12]  /*bf80*/  LDG.E.128.CONSTANT R12, desc[UR8][R104.64] ;  /* 0x00000008680c7981 */ /* 0x000e98000c1e9d00 */
[----:B------:R-:W-:Y:S02]  /*bf90*/  @!P2 LEA R36, R88, R1, 0x3 ;  /* 0x000000015824a211 */ /* 0x000fe400078e18ff */
[----:B------:R-:W-:Y:S02]  /*bfa0*/  @!P2 MOV R32, R98 ;  /* 0x000000620020a202 */ /* 0x000fe40000000f00 */
[----:B------:R-:W-:Y:S02]  /*bfb0*/  @!P2 MOV R33, R97 ;  /* 0x000000610021a202 */ /* 0x000fe40000000f00 */
[----:B------:R-:W3:Y:S01]  /*bfc0*/  @!P2 LDL.64 R36, [R36+0x8] ;  /* 0x000008002424a983 */ /* 0x000ee20000100a00 */
[----:B0-----:R-:W-:-:S03]  /*bfd0*/  IMAD.WIDE R10, R87, 0x4, R104 ;  /* 0x00000004570a7825 */ /* 0x001fc600078e0268 */
[----:B------:R0:W4:Y:S04]  /*bfe0*/  @!P2 LDG.E.U16.CONSTANT R9, desc[UR8][R32.64] ;  /* 0x000000082009a981 */ /* 0x000128000c1e9500 */
[----:B------:R-:W5:Y:S01]  /*bff0*/  LDG.E.128.CONSTANT R16, desc[UR8][R10.64] ;  /* 0x000000080a107981 */ /* 0x000f62000c1e9d00 */
[----:B------:R-:W-:-:S05]  /*c000*/  IMAD.WIDE R34, R87, 0x4, R10 ;  /* 0x0000000457227825 */ /* 0x000fca00078e020a */
[----:B------:R1:W5:Y:S01]  /*c010*/  LDG.E.128.CONSTANT R20, desc[UR8][R34.64] ;  /* 0x0000000822147981 */ /* 0x000362000c1e9d00 */
[----:B------:R-:W-:-:S05]  /*c020*/  IMAD.WIDE R38, R87, 0x4, R34 ;  /* 0x0000000457267825 */ /* 0x000fca00078e0222 */
[----:B------:R1:W5:Y:S01]  /*c030*/  LDG.E.128.CONSTANT R24, desc[UR8][R38.64] ;  /* 0x0000000826187981 */ /* 0x000362000c1e9d00 */
[----:B------:R-:W-:-:S05]  /*c040*/  IMAD.WIDE R100, R87, 0x4, R38 ;  /* 0x0000000457647825 */ /* 0x000fca00078e0226 */
[----:B------:R-:W5:Y:S01]  /*c050*/  LDG.E.128.CONSTANT R28, desc[UR8][R100.64] ;  /* 0x00000008641c7981 */ /* 0x000f62000c1e9d00 */
[----:B------:R-:W-:-:S05]  /*c060*/  HFMA2 R40, -RZ, RZ, 0, 0.03125 ;  /* 0x00002800ff287431 */ /* 0x000fca00000001ff */
[----:B0-----:R-:W-:Y:S02]  /*c070*/  PRMT R32, R40, 0x7610, R32 ;  /* 0x0000761028207816 */ /* 0x001fe40000000020 */
[----:B------:R-:W-:Y:S02]  /*c080*/  ISETP.NE.AND P3, PT, R94, RZ, PT ;  /* 0x000000ff5e00720c */ /* 0x000fe40003f65270 */
[----:B------:R-:W-:Y:S02]  /*c090*/  ISETP.NE.AND P1, PT, R95, 0x1, PT ;  /* 0x000000015f00780c */ /* 0x000fe40003f25270 */
[----:B------:R-:W-:Y:S02]  /*c0a0*/  @!P2 IADD3 R102, PT, PT, R88, 0x1, RZ ;  /* 0x000000015866a810 */ /* 0x000fe40007ffe0ff */
[----:B--2---:R-:W-:Y:S02]  /*c0b0*/  LOP3.LUT R45, R13, 0x1f001f, RZ, 0xc0, !PT ;  /* 0x001f001f0d2d7812 */ /* 0x004fe400078ec0ff */
[----:B------:R-:W-:-:S02]  /*c0c0*/  SHF.R.U32.HI R46, RZ, 0xa, R13 ;  /* 0x0000000aff2e7819 */ /* 0x000fc4000001160d */
[----:B------:R-:W-:Y:S02]  /*c0d0*/  LOP3.LUT R57, R13, 0x3e003e0, RZ, 0xc0, !PT ;  /* 0x03e003e00d397812 */ /* 0x000fe400078ec0ff */
[----:B-1----:R-:W-:Y:S02]  /*c0e0*/  SHF.R.U32.HI R34, RZ, 0xf, R13 ;  /* 0x0000000fff227819 */ /* 0x002fe4000001160d */
[C---:B------:R-:W-:Y:S02]  /*c0f0*/  LOP3.LUT R50, R14.reuse, 0x1f001f, RZ, 0xc0, !PT ;  /* 0x001f001f0e327812 */ /* 0x040fe400078ec0ff */
[--C-:B------:R-:W-:Y:S02]  /*c100*/  SHF.R.U32.HI R53, RZ, 0xa, R14.reuse ;  /* 0x0000000aff357819 */ /* 0x100fe4000001160e */
[----:B------:R-:W-:Y:S02]  /*c110*/  LOP3.LUT R13, R14, 0x3e003e0, RZ, 0xc0, !PT ;  /* 0x03e003e00e0d7812 */ /* 0x000fe400078ec0ff */
[----:B------:R-:W-:-:S02]  /*c120*/  SHF.R.U32.HI R39, RZ, 0xf, R14 ;  /* 0x0000000fff277819 */ /* 0x000fc4000001160e */
[C---:B------:R-:W-:Y:S02]  /*c130*/  LOP3.LUT R67, R15.reuse, 0x1f001f, RZ, 0xc0, !PT ;  /* 0x001f001f0f437812 */ /* 0x040fe400078ec0ff */
[----:B---3--:R-:W-:Y:S02]  /*c140*/  @!P2 PRMT R86, R36, 0x7610, R86 ;  /* 0x000076102456a816 */ /* 0x008fe40000000056 */
[--C-:B------:R-:W-:Y:S02]  /*c150*/  SHF.R.U32.HI R66, RZ, 0xa, R15.reuse ;  /* 0x0000000aff427819 */ /* 0x100fe4000001160f */
[----:B------:R-:W-:Y:S02]  /*c160*/  LOP3.LUT R14, R15, 0x3e003e0, RZ, 0xc0, !PT ;  /* 0x03e003e00f0e7812 */ /* 0x000fe400078ec0ff */
[----:B------:R-:W-:Y:S02]  /*c170*/  SHF.R.U32.HI R33, RZ, 0xf, R12 ;  /* 0x0000000fff217819 */ /* 0x000fe4000001160c */
[----:B------:R-:W-:-:S02]  /*c180*/  SHF.R.U32.HI R15, RZ, 0xf, R15 ;  /* 0x0000000fff0f7819 */ /* 0x000fc4000001160f */
[----:B------:R-:W-:Y:S02]  /*c190*/  @!P2 PRMT R85, R37, 0x7610, R85 ;  /* 0x000076102555a816 */ /* 0x000fe40000000055 */
[----:B------:R-:W-:Y:S02]  /*c1a0*/  @!P2 PRMT R86, R86, 0x7610, R36 ;  /* 0x000076105656a816 */ /* 0x000fe40000000024 */
[----:B----4-:R-:W-:Y:S02]  /*c1b0*/  @!P2 IADD3 R89, PT, PT, R9, R96, RZ ;  /* 0x000000600959a210 */ /* 0x010fe40007ffe0ff */
[C---:B-----5:R-:W-:Y:S02]  /*c1c0*/  LOP3.LUT R38, R16.reuse, 0x1f001f, RZ, 0xc0, !PT ;  /* 0x001f001f10267812 */ /* 0x060fe400078ec0ff */
[----:B------:R-:W-:Y:S02]  /*c1d0*/  SHF.R.U32.HI R36, RZ, 0xa, R16 ;  /* 0x0000000aff247819 */ /* 0x000fe40000011610 */
[----:B------:R-:W-:-:S02]  /*c1e0*/  LOP3.LUT R9, R16, 0x3e003e0, RZ, 0xc0, !PT ;  /* 0x03e003e010097812 */ /* 0x000fc400078ec0ff */
[C---:B------:R-:W-:Y:S02]  /*c1f0*/  LOP3.LUT R41, R17.reuse, 0x1f001f, RZ, 0xc0, !PT ;  /* 0x001f001f11297812 */ /* 0x040fe400078ec0ff */
[--C-:B------:R-:W-:Y:S02]  /*c200*/  SHF.R.U32.HI R44, RZ, 0xa, R17.reuse ;  /* 0x0000000aff2c7819 */ /* 0x100fe40000011611 */
[----:B------:R-:W-:Y:S02]  /*c210*/  LOP3.LUT R10, R17, 0x3e003e0, RZ, 0xc0, !PT ;  /* 0x03e003e0110a7812 */ /* 0x000fe400078ec0ff */
[----:B------:R-:W-:Y:S02]  /*c220*/  SHF.R.U32.HI R16, RZ, 0xe, R16 ;  /* 0x0000000eff107819 */ /* 0x000fe40000011610 */
[----:B------:R-:W-:Y:S02]  /*c230*/  SHF.R.U32.HI R17, RZ, 0xe, R17 ;  /* 0x0000000eff117819 */ /* 0x000fe40000011611 */
[----:B------:R-:W-:-:S02]  /*c240*/  SHF.R.U32.HI R42, RZ, 0xe, R19 ;  /* 0x0000000eff2a7819 */ /* 0x000fc40000011613 */
[----:B------:R-:W-:Y:S02]  /*c250*/  LOP3.LUT R33, R33, 0x10001, RZ, 0xc0, !PT ;  /* 0x0001000121217812 */ /* 0x000fe400078ec0ff */
[----:B------:R-:W-:Y:S02]  /*c260*/  LOP3.LUT R34, R34, 0x10001, RZ, 0xc0, !PT ;  /* 0x0001000122227812 */ /* 0x000fe400078ec0ff */
[----:B------:R-:W-:Y:S02]  /*c270*/  LOP3.LUT R15, R15, 0x10001, RZ, 0xc0, !PT ;  /* 0x000100010f0f7812 */ /* 0x000fe400078ec0ff */
[----:B------:R-:W-:Y:S02]  /*c280*/  @!P2 PRMT R85, R85, 0x7610, R37 ;  /* 0x000076105555a816 */ /* 0x000fe40000000025 */
[----:B------:R-:W-:Y:S02]  /*c290*/  LOP3.LUT R51, R18, 0x1f001f, RZ, 0xc0, !PT ;  /* 0x001f001f12337812 */ /* 0x000fe400078ec0ff */
[----:B------:R-:W-:-:S02]  /*c2a0*/  SHF.R.U32.HI R49, RZ, 0xa, R18 ;  /* 0x0000000aff317819 */ /* 0x000fc40000011612 */
[----:B------:R-:W-:Y:S02]  /*c2b0*/  LOP3.LUT R11, R18, 0x3e003e0, RZ, 0xc0, !PT ;  /* 0x03e003e0120b7812 */ /* 0x000fe400078ec0ff */
[C---:B------:R-:W-:Y:S02]  /*c2c0*/  LOP3.LUT R37, R12.reuse, 0x1f001f, RZ, 0xc0, !PT ;  /* 0x001f001f0c257812 */ /* 0x040fe400078ec0ff */
[----:B------:R-:W-:Y:S02]  /*c2d0*/  SHF.R.U32.HI R35, RZ, 0xa, R12 ;  /* 0x0000000aff237819 */ /* 0x000fe4000001160c */
[----:B------:R-:W-:Y:S02]  /*c2e0*/  LOP3.LUT R56, R12, 0x3e003e0, RZ, 0xc0, !PT ;  /* 0x03e003e00c387812 */ /* 0x000fe400078ec0ff */
[----:B------:R-:W-:Y:S02]  /*c2f0*/  SHF.R.U32.HI R18, RZ, 0xe, R18 ;  /* 0x0000000eff127819 */ /* 0x000fe40000011612 */
[----:B------:R-:W-:-:S02]  /*c300*/  LOP3.LUT R39, R39, 0x10001, RZ, 0xc0, !PT ;  /* 0x0001000127277812 */ /* 0x000fc400078ec0ff */
[C---:B------:R-:W-:Y:S02]  /*c310*/  LOP3.LUT R61, R19.reuse, 0x1f001f, RZ, 0xc0, !PT ;  /* 0x001f001f133d7812 */ /* 0x040fe400078ec0ff */
[----:B------:R-:W-:Y:S02]  /*c320*/  SHF.R.U32.HI R65, RZ, 0xa, R19 ;  /* 0x0000000aff417819 */ /* 0x000fe40000011613 */
[----:B------:R-:W-:Y:S02]  /*c330*/  LOP3.LUT R12, R19, 0x3e003e0, RZ, 0xc0, !PT ;  /* 0x03e003e0130c7812 */ /* 0x000fe400078ec0ff */
[----:B------:R-:W-:Y:S02]  /*c340*/  LOP3.LUT R19, R33, 0x20002, R16, 0xf8, !PT ;  /* 0x0002000221137812 */ /* 0x000fe400078ef810 */
[----:B------:R-:W-:Y:S02]  /*c350*/  LOP3.LUT R40, R34, 0x20002, R17, 0xf8, !PT ;  /* 0x0002000222287812 */ /* 0x000fe400078ef811 */
[----:B------:R-:W-:-:S02]  /*c360*/  LOP3.LUT R55, R15, 0x20002, R42, 0xf8, !PT ;  /* 0x000200020f377812 */ /* 0x000fc400078ef82a */
[C---:B------:R-:W-:Y:S02]  /*c370*/  LOP3.LUT R33, R20.reuse, 0x1f001f, RZ, 0xc0, !PT ;  /* 0x001f001f14217812 */ /* 0x040fe400078ec0ff */
[----:B------:R-:W-:Y:S02]  /*c380*/  SHF.R.U32.HI R34, RZ, 0xa, R20 ;  /* 0x0000000aff227819 */ /* 0x000fe40000011614 */
[----:B------:R-:W-:Y:S02]  /*c390*/  LOP3.LUT R15, R20, 0x3e003e0, RZ, 0xc0, !PT ;  /* 0x03e003e0140f7812 */ /* 0x000fe400078ec0ff */
[C---:B------:R-:W-:Y:S02]  /*c3a0*/  LOP3.LUT R54, R22.reuse, 0x1f001f, RZ, 0xc0, !PT ;  /* 0x001f001f16367812 */ /* 0x040fe400078ec0ff */
[----:B------:R-:W-:Y:S02]  /*c3b0*/  SHF.R.U32.HI R52, RZ, 0xa, R22 ;  /* 0x0000000aff347819 */ /* 0x000fe40000011616 */
[----:B------:R-:W-:-:S02]  /*c3c0*/  LOP3.LUT R16, R22, 0x3e003e0, RZ, 0xc0, !PT ;  /* 0x03e003e016107812 */ /* 0x000fc400078ec0ff */
[----:B------:R-:W-:Y:S02]  /*c3d0*/  LOP3.LUT R47, R39, 0x20002, R18, 0xf8, !PT ;  /* 0x00020002272f7812 */ /* 0x000fe400078ef812 */
[----:B------:R-:W-:Y:S02]  /*c3e0*/  SHF.R.U32.HI R20, RZ, 0xd, R20 ;  /* 0x0000000dff147819 */ /* 0x000fe40000011614 */
[----:B------:R-:W-:Y:S02]  /*c3f0*/  SHF.R.U32.HI R22, RZ, 0xd, R22 ;  /* 0x0000000dff167819 */ /* 0x000fe40000011616 */
[----:B------:R-:W-:Y:S02]  /*c400*/  SHF.R.U32.HI R39, RZ, 0xd, R21 ;  /* 0x0000000dff277819 */ /* 0x000fe40000011615 */
[----:B------:R-:W-:Y:S02]  /*c410*/  SHF.R.U32.HI R48, RZ, 0xd, R23 ;  /* 0x0000000dff307819 */ /* 0x000fe40000011617 */
[----:B------:R-:W-:-:S02]  /*c420*/  LOP3.LUT R43, R21, 0x1f001f, RZ, 0xc0, !PT ;  /* 0x001f001f152b7812 */ /* 0x000fc400078ec0ff */
[----:B------:R-:W-:Y:S02]  /*c430*/  SHF.R.U32.HI R42, RZ, 0xa, R21 ;  /* 0x0000000aff2a7819 */ /* 0x000fe40000011615 */
[----:B------:R-:W-:Y:S02]  /*c440*/  LOP3.LUT R17, R21, 0x3e003e0, RZ, 0xc0, !PT ;  /* 0x03e003e015117812 */ /* 0x000fe400078ec0ff */
[C---:B------:R-:W-:Y:S02]  /*c450*/  LOP3.LUT R64, R23.reuse, 0x1f001f, RZ, 0xc0, !PT ;  /* 0x001f001f17407812 */ /* 0x040fe400078ec0ff */
[----:B------:R-:W-:Y:S02]  /*c460*/  SHF.R.U32.HI R62, RZ, 0xa, R23 ;  /* 0x0000000aff3e7819 */ /* 0x000fe40000011617 */
[----:B------:R-:W-:Y:S02]  /*c470*/  LOP3.LUT R18, R23, 0x3e003e0, RZ, 0xc0, !PT ;  /* 0x03e003e017127812 */ /* 0x000fe400078ec0ff */
[----:B------:R-:W-:-:S02]  /*c480*/  LOP3.LUT R21, R19, 0x40004, R20, 0xf8, !PT ;  /* 0x0004000413157812 */ /* 0x000fc400078ef814 */
[----:B------:R-:W-:Y:S02]  /*c490*/  LOP3.LUT R23, R47, 0x40004, R22, 0xf8, !PT ;  /* 0x000400042f177812 */ /* 0x000fe400078ef816 */
[----:B------:R-:W-:Y:S02]  /*c4a0*/  LOP3.LUT R20, R40, 0x40004, R39, 0xf8, !PT ;  /* 0x0004000428147812 */ /* 0x000fe400078ef827 */
[----:B------:R-:W-:Y:S02]  /*c4b0*/  LOP3.LUT R22, R55, 0x40004, R48, 0xf8, !PT ;  /* 0x0004000437167812 */ /* 0x000fe400078ef830 */
[C---:B------:R-:W-:Y:S02]  /*c4c0*/  LOP3.LUT R39, R24.reuse, 0x1f001f, RZ, 0xc0, !PT ;  /* 0x001f001f18277812 */ /* 0x040fe400078ec0ff */
[----:B------:R-:W-:Y:S02]  /*c4d0*/  SHF.R.U32.HI R40, RZ, 0xa, R24 ;  /* 0x0000000aff287819 */ /* 0x000fe40000011618 */
[----:B------:R-:W-:-:S02]  /*c4e0*/  LOP3.LUT R19, R24, 0x3e003e0, RZ, 0xc0, !PT ;  /* 0x03e003e018137812 */ /* 0x000fc400078ec0ff */
[C---:B------:R-:W-:Y:S02]  /*c4f0*/  LOP3.LUT R47, R25.reuse, 0x1f001f, RZ, 0xc0, !PT ;  /* 0x001f001f192f7812 */ /* 0x040fe400078ec0ff */
[--C-:B------:R-:W-:Y:S02]  /*c500*/  SHF.R.U32.HI R48, RZ, 0xa, R25.reuse ;  /* 0x0000000aff307819 */ /* 0x100fe40000011619 */
[----:B------:R-:W-:Y:S02]  /*c510*/  LOP3.LUT R71, R25, 0x3e003e0, RZ, 0xc0, !PT ;  /* 0x03e003e019477812 */ /* 0x000fe400078ec0ff */
[----:B------:R-:W-:Y:S02]  /*c520*/  SHF.R.U32.HI R24, RZ, 0xc, R24 ;  /* 0x0000000cff187819 */ /* 0x000fe40000011618 */
[----:B------:R-:W-:Y:S02]  /*c530*/  SHF.R.U32.HI R25, RZ, 0xc, R25 ;  /* 0x0000000cff197819 */ /* 0x000fe40000011619 */
[----:B------:R-:W-:-:S02]  /*c540*/  LOP3.LUT R55, R26, 0x1f001f, RZ, 0xc0, !PT ;  /* 0x001f001f1a377812 */ /* 0x000fc400078ec0ff */
[--C-:B------:R-:W-:Y:S02]  /*c550*/  SHF.R.U32.HI R63, RZ, 0xa, R26.reuse ;  /* 0x0000000aff3f7819 */ /* 0x100fe4000001161a */
[----:B------:R-:W-:Y:S02]  /*c560*/  LOP3.LUT R70, R26, 0x3e003e0, RZ, 0xc0, !PT ;  /* 0x03e003e01a467812 */ /* 0x000fe400078ec0ff */
[C---:B------:R-:W-:Y:S02]  /*c570*/  LOP3.LUT R68, R27.reuse, 0x1f001f, RZ, 0xc0, !PT ;  /* 0x001f001f1b447812 */ /* 0x040fe400078ec0ff */
[----:B------:R-:W-:Y:S02]  /*c580*/  SHF.R.U32.HI R69, RZ, 0xa, R27 ;  /* 0x0000000aff457819 */ /* 0x000fe4000001161b */
[----:B------:R-:W-:Y:S02]  /*c590*/  LOP3.LUT R72, R27, 0x3e003e0, RZ, 0xc0, !PT ;  /* 0x03e003e01b487812 */ /* 0x000fe400078ec0ff */
[----:B------:R-:W-:-:S02]  /*c5a0*/  SHF.R.U32.HI R26, RZ, 0xc, R26 ;  /* 0x0000000cff1a7819 */ /* 0x000fc4000001161a */
[----:B------:R-:W-:Y:S02]  /*c5b0*/  SHF.R.U32.HI R27, RZ, 0xc, R27 ;  /* 0x0000000cff1b7819 */ /* 0x000fe4000001161b */
[----:B------:R-:W-:Y:S02]  /*c5c0*/  LOP3.LUT R59, R21, 0x80008, R24, 0xf8, !PT ;  /* 0x00080008153b7812 */ /* 0x000fe400078ef818 */
[----:B------:R-:W-:Y:S02]  /*c5d0*/  LOP3.LUT R58, R20, 0x80008, R25, 0xf8, !PT ;  /* 0x00080008143a7812 */ /* 0x000fe400078ef819 */
[C---:B------:R-:W-:Y:S02]  /*c5e0*/  LOP3.LUT R20, R28.reuse, 0x1f001f, RZ, 0xc0, !PT ;  /* 0x001f001f1c147812 */ /* 0x040fe400078ec0ff */
[----:B------:R-:W-:Y:S02]  /*c5f0*/  SHF.R.U32.HI R21, RZ, 0xa, R28 ;  /* 0x0000000aff157819 */ /* 0x000fe4000001161c */
[----:B------:R-:W-:-:S02]  /*c600*/  LOP3.LUT R73, R28, 0x3e003e0, RZ, 0xc0, !PT ;  /* 0x03e003e01c497812 */ /* 0x000fc400078ec0ff */
[----:B------:R-:W-:Y:S02]  /*c610*/  SHF.R.U32.HI R28, RZ, 0xb, R28 ;  /* 0x0000000bff1c7819 */ /* 0x000fe4000001161c */
[----:B------:R-:W-:Y:S02]  /*c620*/  LOP3.LUT R75, R23, 0x80008, R26, 0xf8, !PT ;  /* 0x00080008174b7812 */ /* 0x000fe400078ef81a */
[----:B------:R-:W-:Y:S02]  /*c630*/  LOP3.LUT R60, R22, 0x80008, R27, 0xf8, !PT ;  /* 0x00080008163c7812 */ /* 0x000fe400078ef81b */
[C---:B------:R-:W-:Y:S02]  /*c640*/  LOP3.LUT R79, R31.reuse, 0x3e003e0, RZ, 0xc0, !PT ;  /* 0x03e003e01f4f7812 */ /* 0x040fe400078ec0ff */
[----:B------:R-:W-:Y:S02]  /*c650*/  LOP3.LUT R26, R31, 0x1f001f, RZ, 0xc0, !PT ;  /* 0x001f001f1f1a7812 */ /* 0x000fe400078ec0ff */
[----:B------:R-:W-:-:S02]  /*c660*/  SHF.R.U32.HI R27, RZ, 0xa, R31 ;  /* 0x0000000aff1b7819 */ /* 0x000fc4000001161f */
[C---:B------:R-:W-:Y:S02]  /*c670*/  LOP3.LUT R24, R30.reuse, 0x1f001f, RZ, 0xc0, !PT ;  /* 0x001f001f1e187812 */ /* 0x040fe400078ec0ff */
[--C-:B------:R-:W-:Y:S02]  /*c680*/  SHF.R.U32.HI R25, RZ, 0xa, R30.reuse ;  /* 0x0000000aff197819 */ /* 0x100fe4000001161e */
[----:B------:R-:W-:Y:S02]  /*c690*/  LOP3.LUT R78, R30, 0x3e003e0, RZ, 0xc0, !PT ;  /* 0x03e003e01e4e7812 */ /* 0x000fe400078ec0ff */
[----:B------:R-:W-:Y:S02]  /*c6a0*/  SHF.R.U32.HI R31, RZ, 0xb, R31 ;  /* 0x0000000bff1f7819 */ /* 0x000fe4000001161f */
[----:B------:R-:W-:Y:S02]  /*c6b0*/  LOP3.LUT R9, R9, 0x64006400, RZ, 0xfc, !PT ;  /* 0x6400640009097812 */ /* 0x000fe400078efcff */
[----:B------:R-:W-:-:S02]  /*c6c0*/  SHF.R.U32.HI R30, RZ, 0xb, R30 ;  /* 0x0000000bff1e7819 */ /* 0x000fc4000001161e */
[----:B------:R-:W-:Y:S02]  /*c6d0*/  LOP3.LUT R28, R59, 0x100010, R28, 0xf8, !PT ;  /* 0x001000103b1c7812 */ /* 0x000fe400078ef81c */
[----:B------:R-:W-:Y:S02]  /*c6e0*/  LOP3.LUT R13, R13, 0x64006400, RZ, 0xfc, !PT ;  /* 0x640064000d0d7812 */ /* 0x000fe400078efcff */
[----:B------:R-:W-:Y:S02]  /*c6f0*/  LOP3.LUT R17, R17, 0x64006400, RZ, 0xfc, !PT ;  /* 0x6400640011117812 */ /* 0x000fe400078efcff */
[----:B------:R-:W-:Y:S02]  /*c700*/  LOP3.LUT R57, R57, 0x64006400, RZ, 0xfc, !PT ;  /* 0x6400640039397812 */ /* 0x000fe400078efcff */
[----:B------:R-:W-:Y:S02]  /*c710*/  LOP3.LUT R59, R14, 0x64006400, RZ, 0xfc, !PT ;  /* 0x640064000e3b7812 */ /* 0x000fe400078efcff */
[----:B------:R-:W-:-:S02]  /*c720*/  LOP3.LUT R77, R29, 0x3e003e0, RZ, 0xc0, !PT ;  /* 0x03e003e01d4d7812 */ /* 0x000fc400078ec0ff */
[----:B------:R-:W-:Y:S01]  /*c730*/  LOP3.LUT R31, R60, 0x100010, R31, 0xf8, !PT ;  /* 0x001000103c1f7812 */ /* 0x000fe200078ef81f */
[-C--:B------:R-:W-:Y:S01]  /*c740*/  HFMA2 R60, R9, R32.reuse.H0_H0, -48, -48 ;  /* 0xd200d200093c7431 */ /* 0x080fe20000040020 */
[----:B------:R-:W-:Y:S01]  /*c750*/  LOP3.LUT R30, R75, 0x100010, R30, 0xf8, !PT ;  /* 0x001000104b1e7812 */ /* 0x000fe200078ef81e */
[-C--:B------:R-:W-:Y:S01]  /*c760*/  HFMA2 R75, R13, R32.reuse.H0_H0, -48, -48 ;  /* 0xd200d2000d4b7431 */ /* 0x080fe20000040020 */
[----:B------:R-:W-:Y:S01]  /*c770*/  LOP3.LUT R37, R37, 0x64006400, RZ, 0xfc, !PT ;  /* 0x6400640025257812 */ /* 0x000fe200078efcff */
[-C--:B------:R-:W-:Y:S01]  /*c780*/  HFMA2 R9, R17, R32.reuse.H0_H0, -48, -48 ;  /* 0xd200d20011097431 */ /* 0x080fe20000040020 */
[----:B------:R-:W-:Y:S01]  /*c790*/  LOP3.LUT R22, R29, 0x1f001f, RZ, 0xc0, !PT ;  /* 0x001f001f1d167812 */ /* 0x000fe200078ec0ff */
[-C--:B------:R-:W-:Y:S01]  /*c7a0*/  HFMA2 R76, R57, R32.reuse.H0_H0, -48, -48 ;  /* 0xd200d200394c7431 */ /* 0x080fe20000040020 */
[--C-:B------:R-:W-:Y:S01]  /*c7b0*/  SHF.R.U32.HI R23, RZ, 0xa, R29.reuse ;  /* 0x0000000aff177819 */ /* 0x100fe2000001161d */
[----:B------:R-:W-:Y:S01]  /*c7c0*/  HFMA2 R74, R59, R32.H0_H0, -48, -48 ;  /* 0xd200d2003b4a7431 */ /* 0x000fe20000040020 */
[----:B------:R-:W-:-:S02]  /*c7d0*/  SHF.R.U32.HI R29, RZ, 0xb, R29 ;  /* 0x0000000bff1d7819 */ /* 0x000fc4000001161d */
        /* <DEDUP_REMOVED lines=14> */
[----:B------:R-:W-:Y:S01]  /*c8c0*/  LOP3.LUT R79, R79, 0x64006400, RZ, 0xfc, !PT ;  /* 0x640064004f4f7812 */ /* 0x000fe200078efcff */
[----:B------:R-:W-:Y:S01]  /*c8d0*/  HADD2 R84, R37, -1040, -1040 ;  /* 0xe410e41025547430 */ /* 0x000fe20000000000 */
[----:B------:R-:W-:Y:S02]  /*c8e0*/  LOP3.LUT R35, R35, 0x1f001f, RZ, 0xc0, !PT ;  /* 0x001f001f23237812 */ /* 0x000fe400078ec0ff */
[----:B------:R-:W-:Y:S01]  /*c8f0*/  LOP3.LUT R66, R66, 0x1f001f, RZ, 0xc0, !PT ;  /* 0x001f001f42427812 */ /* 0x000fe200078ec0ff */
[-C--:B------:R-:W-:Y:S01]  /*c900*/  HFMA2 R56, R15, R32.reuse.H0_H0, -48, -48 ;  /* 0xd200d2000f387431 */ /* 0x080fe20000040020 */
[----:B------:R-:W-:Y:S01]  /*c910*/  LOP3.LUT R29, R58, 0x100010, R29, 0xf8, !PT ;  /* 0x001000103a1d7812 */ /* 0x000fe200078ef81d */
[-C--:B------:R-:W-:Y:S01]  /*c920*/  HFMA2 R58, R11, R32.reuse.H0_H0, -48, -48 ;  /* 0xd200d2000b3a7431 */ /* 0x080fe20000040020 */
[----:B------:R-:W-:Y:S01]  /*c930*/  LOP3.LUT R38, R38, 0x64006400, RZ, 0xfc, !PT ;  /* 0x6400640026267812 */ /* 0x000fe200078efcff */
        /* <DEDUP_REMOVED lines=12> */
[----:B------:R-:W-:-:S02]  /*ca00*/  HFMA2 R13, R13, R32.H0_H0, -48, -48 ;  /* 0xd200d2000d0d7431 */ /* 0x000fc40000040020 */
[-C--:B------:R-:W-:Y:S02]  /*ca10*/  HFMA2 R14, R71, R32.reuse.H0_H0, -48, -48 ;  /* 0xd200d200470e7431 */ /* 0x080fe40000040020 */
[-C--:B------:R-:W-:Y:S02]  /*ca20*/  HFMA2 R15, R107, R32.reuse.H0_H0, -48, -48 ;  /* 0xd200d2006b0f7431 */ /* 0x080fe40000040020 */
[-C--:B------:R-:W-:Y:S02]  /*ca30*/  HFMA2 R16, R73, R32.reuse.H0_H0, -48, -48 ;  /* 0xd200d20049107431 */ /* 0x080fe40000040020 */
[-C--:B------:R-:W-:Y:S02]  /*ca40*/  HFMA2 R17, R17, R32.reuse.H0_H0, -48, -48 ;  /* 0xd200d20011117431 */ /* 0x080fe40000040020 */
[-C--:B------:R-:W-:Y:S02]  /*ca50*/  HFMA2 R18, R77, R32.reuse.H0_H0, -48, -48 ;  /* 0xd200d2004d127431 */ /* 0x080fe40000040020 */
[----:B------:R-:W-:Y:S01]  /*ca60*/  HFMA2 R19, R79, R32.H0_H0, -48, -48 ;  /* 0xd200d2004f137431 */ /* 0x000fe20000040020 */
[----:B------:R-:W-:Y:S01]  /*ca70*/  LOP3.LUT R32, R42, 0x1f001f, RZ, 0xc0, !PT ;  /* 0x001f001f2a207812 */ /* 0x000fe200078ec0ff */
[----:B------:R-:W-:Y:S01]  /*ca80*/  HADD2 R80, R38, -1040, -1040 ;  /* 0xe410e41026507430 */ /* 0x000fe20000000000 */
[----:B------:R-:W-:-:S02]  /*ca90*/  LOP3.LUT R67, R67, 0x64006400, RZ, 0xfc, !PT ;  /* 0x6400640043437812 */ /* 0x000fc400078efcff */
[----:B------:R-:W-:Y:S02]  /*caa0*/  LOP3.LUT R34, R34, 0x1f001f, RZ, 0xc0, !PT ;  /* 0x001f001f22227812 */ /* 0x000fe400078ec0ff */
[----:B------:R-:W-:Y:S02]  /*cab0*/  LOP3.LUT R43, R43, 0x64006400, RZ, 0xfc, !PT ;  /* 0x640064002b2b7812 */ /* 0x000fe400078efcff */
[----:B------:R-:W-:Y:S01]  /*cac0*/  LOP3.LUT R42, R62, 0x1f001f, RZ, 0xc0, !PT ;  /* 0x001f001f3e2a7812 */ /* 0x000fe200078ec0ff */
[----:B------:R-:W-:Y:S01]  /*cad0*/  HADD2 R62, R37, -1040, -1040 ;  /* 0xe410e410253e7430 */ /* 0x000fe20000000000 */
[----:B------:R-:W-:Y:S02]  /*cae0*/  LOP3.LUT R46, R46, 0x1f001f, RZ, 0xc0, !PT ;  /* 0x001f001f2e2e7812 */ /* 0x000fe400078ec0ff */
[----:B------:R-:W-:Y:S02]  /*caf0*/  LOP3.LUT R44, R44, 0x1f001f, RZ, 0xc0, !PT ;  /* 0x001f001f2c2c7812 */ /* 0x000fe400078ec0ff */
[----:B------:R-:W-:-:S02]  /*cb00*/  LOP3.LUT R65, R65, 0x1f001f, RZ, 0xc0, !PT ;  /* 0x001f001f41417812 */ /* 0x000fc400078ec0ff */
[----:B------:R-:W-:Y:S02]  /*cb10*/  LOP3.LUT R36, R36, 0x64006400, RZ, 0xfc, !PT ;  /* 0x6400640024247812 */ /* 0x000fe400078efcff */
[----:B------:R-:W-:Y:S01]  /*cb20*/  LOP3.LUT R49, R49, 0x64006400, RZ, 0xfc, !PT ;  /* 0x6400640031317812 */ /* 0x000fe200078efcff */
[----:B------:R-:W-:Y:S01]  /*cb30*/  HADD2 R72, R50, -1040, -1040 ;  /* 0xe410e41032487430 */ /* 0x000fe20000000000 */
[----:B------:R-:W-:Y:S01]  /*cb40*/  LOP3.LUT R37, R63, 0x1f001f, RZ, 0xc0, !PT ;  /* 0x001f001f3f257812 */ /* 0x000fe200078ec0ff */
[----:B------:R-:W-:Y:S01]  /*cb50*/  HADD2 R82, R35, -1040, -1040 ;  /* 0xe410e41023527430 */ /* 0x000fe20000000000 */
[----:B------:R-:W-:Y:S01]  /*cb60*/  LOP3.LUT R38, R69, 0x1f001f, RZ, 0xc0, !PT ;  /* 0x001f001f45267812 */ /* 0x000fe200078ec0ff */
[----:B------:R-:W-:Y:S01]  /*cb70*/  HADD2 R79, R66, -1040, -1040 ;  /* 0xe410e410424f7430 */ /* 0x000fe20000000000 */
[----:B------:R-:W-:Y:S01]  /*cb80*/  LOP3.LUT R41, R41, 0x64006400, RZ, 0xfc, !PT ;  /* 0x6400640029297812 */ /* 0x000fe200078efcff */
[----:B------:R-:W-:Y:S01]  /*cb90*/  HADD2 R71, R67, -1040, -1040 ;  /* 0xe410e41043477430 */ /* 0x000fe20000000000 */
[----:B------:R-:W-:-:S02]  /*cba0*/  LOP3.LUT R35, R34, 0x64006400, RZ, 0xfc, !PT ;  /* 0x6400640022237812 */ /* 0x000fc400078efcff */
[----:B------:R-:W-:Y:S01]  /*cbb0*/  LOP3.LUT R50, R68, 0x64006400, RZ, 0xfc, !PT ;  /* 0x6400640044327812 */ /* 0x000fe200078efcff */
[----:B------:R-:W-:Y:S01]  /*cbc0*/  HADD2 R68, R43, -1040, -1040 ;  /* 0xe410e4102b447430 */ /* 0x000fe20000000000 */
[----:B------:R-:W-:Y:S01]  /*cbd0*/  LOP3.LUT R45, R45, 0x64006400, RZ, 0xfc, !PT ;  /* 0x640064002d2d7812 */ /* 0x000fe200078efcff */
[----:B------:R-:W-:Y:S01]  /*cbe0*/  HADD2 R63, R36, -1040, -1040 ;  /* 0xe410e410243f7430 */ /* 0x000fe20000000000 */
        /* <DEDUP_REMOVED lines=72> */
[----:B------:R-:W-:Y:S01]  /*d070*/  HADD2 R55, R31, -1040, -1040 ;  /* 0xe410e4101f377430 */ /* 0x000fe20000000000 */
[----:B------:R-:W-:Y:S06]  /*d080*/  @!P3 BRA `(.L_x_54) ;  /* 0x000000040030b947 */ /* 0x000fec0003800000 */
        /* <DEDUP_REMOVED lines=9> */
[----:B------:R-:W-:Y:S02]  /*d120*/  HFMA2 R34, R75, R37, R34 ;  /* 0x000000254b227231 */ /* 0x000fe40000000022 */
[----:B------:R-:W-:-:S04]  /*d130*/  HFMA2 R37, R77, R38, R33 ;  /* 0x000000264d257231 */ /* 0x000fc80000000021 */
[-C--:B------:R-:W-:Y:S02]  /*d140*/  HFMA2 R37, R81, R39.reuse, R37 ;  /* 0x0000002751257231 */ /* 0x080fe40000000025 */
[-C--:B------:R-:W-:Y:S02]  /*d150*/  HFMA2 R32, R82, R38.reuse, R32 ;  /* 0x0000002652207231 */ /* 0x080fe40000000020 */
[-C--:B------:R-:W-:Y:S02]  /*d160*/  HFMA2 R103, R78, R38.reuse, R34 ;  /* 0x000000264e677231 */ /* 0x080fe40000000022 */
[----:B------:R-:W-:Y:S02]  /*d170*/  HFMA2 R38, R79, R38, R36 ;  /* 0x000000264f267231 */ /* 0x000fe40000000024 */
[----:B-1----:R-:W-:Y:S02]  /*d180*/  HFMA2 R37, R59, R28, R37 ;  /* 0x0000001c3b257231 */ /* 0x002fe40000000025 */
[----:B------:R-:W-:-:S02]  /*d190*/  HFMA2 R38, R62, R39, R38 ;  /* 0x000000273e267231 */ /* 0x000fc40000000026 */
[----:B------:R-:W-:Y:S02]  /*d1a0*/  HFMA2 R36, R80, R39, R32 ;  /* 0x0000002750247231 */ /* 0x000fe40000000020 */
[----:B------:R-:W-:Y:S01]  /*d1b0*/  HFMA2 R37, R64, R29, R37 ;  /* 0x0000001d40257231 */ /* 0x000fe20000000025 */
[----:B------:R-:W0:Y:S01]  /*d1c0*/  LDS.128 R32, [UR4+0x20] ;  /* 0x00002004ff207984 */ /* 0x000e220008000c00 */
[----:B------:R-:W-:Y:S02]  /*d1d0*/  HFMA2 R103, R61, R39, R103 ;  /* 0x000000273d677231 */ /* 0x000fe40000000067 */
[-C--:B------:R-:W-:Y:S02]  /*d1e0*/  HFMA2 R38, R57, R28.reuse, R38 ;  /* 0x0000001c39267231 */ /* 0x080fe40000000026 */
[----:B------:R-:W-:Y:S02]  /*d1f0*/  HFMA2 R36, R60, R28, R36 ;  /* 0x0000001c3c247231 */ /* 0x000fe40000000024 */
[----:B------:R-:W-:-:S02]  /*d200*/  HFMA2 R38, R66, R29, R38 ;  /* 0x0000001d42267231 */ /* 0x000fc40000000026 */
[----:B------:R-:W-:Y:S02]  /*d210*/  HFMA2 R103, R58, R28, R103 ;  /* 0x0000001c3a677231 */ /* 0x000fe40000000067 */
[-C--:B------:R-:W-:Y:S02]  /*d220*/  HFMA2 R36, R63, R29.reuse, R36 ;  /* 0x0000001d3f247231 */ /* 0x080fe40000000024 */
[----:B------:R-:W-:Y:S02]  /*d230*/  HFMA2 R103, R65, R29, R103 ;  /* 0x0000001d41677231 */ /* 0x000fe40000000067 */
[-C--:B------:R-:W-:Y:S02]  /*d240*/  HFMA2 R29, R68, R30.reuse, R37 ;  /* 0x0000001e441d7231 */ /* 0x080fe40000000025 */
[----:B------:R-:W-:Y:S02]  /*d250*/  HFMA2 R36, R67, R30, R36 ;  /* 0x0000001e43247231 */ /* 0x000fe40000000024 */
[----:B------:R-:W-:-:S02]  /*d260*/  HFMA2 R29, R9, R31, R29 ;  /* 0x0000001f091d7231 */ /* 0x000fc4000000001d */
[-C--:B------:R-:W-:Y:S02]  /*d270*/  HFMA2 R103, R69, R30.reuse, R103 ;  /* 0x0000001e45677231 */ /* 0x080fe40000000067 */
[----:B------:R-:W-:Y:S02]  /*d280*/  HFMA2 R30, R70, R30, R38 ;  /* 0x0000001e461e7231 */ /* 0x000fe40000000026 */
[-C--:B------:R-:W-:Y:S02]  /*d290*/  HFMA2 R28, R56, R31.reuse, R36 ;  /* 0x0000001f381c7231 */ /* 0x080fe40000000024 */
[-C--:B------:R-:W-:Y:S01]  /*d2a0*/  HFMA2 R30, R11, R31.reuse, R30 ;  /* 0x0000001f0b1e7231 */ /* 0x080fe2000000001e */
[----:B------:R-:W1:Y:S01]  /*d2b0*/  LDS.128 R36, [UR4+0x30] ;  /* 0x00003004ff247984 */ /* 0x000e620008000c00 */
[----:B------:R-:W-:Y:S02]  /*d2c0*/  HFMA2 R103, R10, R31, R103 ;  /* 0x0000001f0a677231 */ /* 0x000fe40000000067 */
[----:B0-----:R-:W-:-:S02]  /*d2d0*/  HFMA2 R28, R20, R32, R28 ;  /* 0x00000020141c7231 */ /* 0x001fc4000000001c */
[-C--:B------:R-:W-:Y:S02]  /*d2e0*/  HFMA2 R29, R21, R32.reuse, R29 ;  /* 0x00000020151d7231 */ /* 0x080fe4000000001d */
[-C--:B------:R-:W-:Y:S02]  /*d2f0*/  HFMA2 R103, R22, R32.reuse, R103 ;  /* 0x0000002016677231 */ /* 0x080fe40000000067 */
[----:B------:R-:W-:Y:S02]  /*d300*/  HFMA2 R30, R23, R32, R30 ;  /* 0x00000020171e7231 */ /* 0x000fe4000000001e */
[-C--:B------:R-:W-:Y:S02]  /*d310*/  HFMA2 R29, R25, R33.reuse, R29 ;  /* 0x00000021191d7231 */ /* 0x080fe4000000001d */
[-C--:B------:R-:W-:Y:S02]  /*d320*/  HFMA2 R30, R27, R33.reuse, R30 ;  /* 0x000000211b1e7231 */ /* 0x080fe4000000001e */
[----:B------:R-:W-:-:S02]  /*d330*/  HFMA2 R28, R24, R33, R28 ;  /* 0x00000021181c7231 */ /* 0x000fc4000000001c */
[-C--:B------:R-:W-:Y:S02]  /*d340*/  HFMA2 R29, R13, R34.reuse, R29 ;  /* 0x000000220d1d7231 */ /* 0x080fe4000000001d */
[----:B------:R-:W-:Y:S02]  /*d350*/  HFMA2 R103, R26, R33, R103 ;  /* 0x000000211a677231 */ /* 0x000fe40000000067 */
[-C--:B------:R-:W-:Y:S02]  /*d360*/  HFMA2 R30, R15, R34.reuse, R30 ;  /* 0x000000220f1e7231 */ /* 0x080fe4000000001e */
[-C--:B------:R-:W-:Y:S02]  /*d370*/  HFMA2 R29, R41, R35.reuse, R29 ;  /* 0x00000023291d7231 */ /* 0x080fe4000000001d */
[----:B------:R-:W-:Y:S02]  /*d380*/  HFMA2 R30, R43, R35, R30 ;  /* 0x000000232b1e7231 */ /* 0x000fe4000000001e */
[----:B------:R-:W-:-:S02]  /*d390*/  HFMA2 R28, R12, R34, R28 ;  /* 0x000000220c1c7231 */ /* 0x000fc4000000001c */
[----:B------:R-:W-:Y:S02]  /*d3a0*/  HFMA2 R103, R14, R34, R103 ;  /* 0x000000220e677231 */ /* 0x000fe40000000067 */
[-C--:B------:R-:W-:Y:S02]  /*d3b0*/  HFMA2 R28, R40, R35.reuse, R28 ;  /* 0x00000023281c7231 */ /* 0x080fe4000000001c */
[----:B------:R-:W-:Y:S02]  /*d3c0*/  HFMA2 R103, R42, R35, R103 ;  /* 0x000000232a677231 */ /* 0x000fe40000000067 */
[-C--:B-1----:R-:W-:Y:S02]  /*d3d0*/  HFMA2 R28, R44, R36.reuse, R28 ;  /* 0x000000242c1c7231 */ /* 0x082fe4000000001c */
[-C--:B------:R-:W-:Y:S02]  /*d3e0*/  HFMA2 R29, R45, R36.reuse, R29 ;  /* 0x000000242d1d7231 */ /* 0x080fe4000000001d */
[----:B------:R-:W-:-:S02]  /*d3f0*/  HFMA2 R103, R46, R36, R103 ;  /* 0x000000242e677231 */ /* 0x000fc40000000067 */
[----:B------:R-:W-:Y:S02]  /*d400*/  HFMA2 R30, R47, R36, R30 ;  /* 0x000000242f1e7231 */ /* 0x000fe4000000001e */
[-C--:B------:R-:W-:Y:S02]  /*d410*/  HFMA2 R29, R17, R37.reuse, R29 ;  /* 0x00000025111d7231 */ /* 0x080fe4000000001d */
[-C--:B------:R-:W-:Y:S02]  /*d420*/  HFMA2 R30, R19, R37.reuse, R30 ;  /* 0x00000025131e7231 */ /* 0x080fe4000000001e */
[-C--:B------:R-:W-:Y:S02]  /*d430*/  HFMA2 R28, R16, R37.reuse, R28 ;  /* 0x00000025101c7231 */ /* 0x080fe4000000001c */
[----:B------:R-:W-:Y:S02]  /*d440*/  HFMA2 R29, R50, R38, R29 ;  /* 0x00000026321d7231 */ /* 0x000fe4000000001d */
[----:B------:R-:W-:-:S02]  /*d450*/  HFMA2 R103, R18, R37, R103 ;  /* 0x0000002512677231 */ /* 0x000fc40000000067 */
[-C--:B------:R-:W-:Y:S02]  /*d460*/  HFMA2 R30, R54, R38.reuse, R30 ;  /* 0x00000026361e7231 */ /* 0x080fe4000000001e */
[-C--:B------:R-:W-:Y:S02]  /*d470*/  HFMA2 R29, R51, R39.reuse, R29 ;  /* 0x00000027331d7231 */ /* 0x080fe4000000001d */
[----:B------:R-:W-:Y:S02]  /*d480*/  HFMA2 R30, R55, R39, R30 ;  /* 0x00000027371e7231 */ /* 0x000fe4000000001e */
[-C--:B------:R-:W-:Y:S02]  /*d490*/  HFMA2 R28, R48, R38.reuse, R28 ;  /* 0x00000026301c7231 */ /* 0x080fe4000000001c */
[----:B------:R-:W-:Y:S02]  /*d4a0*/  HADD2 R29, R29.H0_H0, R29.H1_H1 ;  /* 0x3000001d1d1d7230 */ /* 0x000fe40000000800 */
[----:B------:R-:W-:-:S02]  /*d4b0*/  HFMA2 R103, R52, R38, R103 ;  /* 0x0000002634677231 */ /* 0x000fc40000000067 */
[----:B------:R-:W-:Y:S02]  /*d4c0*/  HADD2 R30, R30.H0_H0, R30.H1_H1 ;  /* 0x3000001e1e1e7230 */ /* 0x000fe40000000800 */
[-C--:B------:R-:W-:Y:S02]  /*d4d0*/  HFMA2 R28, R49, R39.reuse, R28 ;  /* 0x00000027311c7231 */ /* 0x080fe4000000001c */
[----:B------:R-:W-:Y:S02]  /*d4e0*/  HFMA2 R103, R53, R39, R103 ;  /* 0x0000002735677231 */ /* 0x000fe40000000067 */
[----:B------:R-:W-:Y:S02]  /*d4f0*/  HADD2 R28, R28.H0_H0, R28.H1_H1 ;  /* 0x3000001c1c1c7230 */ /* 0x000fe40000000800 */
[----:B------:R-:W-:-:S03]  /*d500*/  HADD2 R103, R103.H0_H0, R103.H1_H1 ;  /* 0x3000006767677230 */ /* 0x000fc60000000800 */
[----:B------:R-:W-:Y:S02]  /*d510*/  PRMT R28, R28, 0x5410, R29 ;  /* 0x000054101c1c7816 */ /* 0x000fe4000000001d */
[----:B------:R-:W-:-:S03]  /*d520*/  PRMT R103, R103, 0x5410, R30 ;  /* 0x0000541067677816 */ /* 0x000fc6000000001e */
[----:B------:R-:W-:Y:S02]  /*d530*/  HFMA2 R8, R28, R86, R8 ;  /* 0x000000561c087231 */ /* 0x000fe40000000008 */
[----:B------:R-:W-:-:S07]  /*d540*/  HFMA2 R7, R103, R85, R7 ;  /* 0x0000005567077231 */ /* 0x000fce0000000007 */
.L_x_54:
[----:B------:R-:W-:Y:S02]  /*d550*/  @!P2 MOV R88, R102 ;  /* 0x000000660058a202 */ /* 0x000fe40000000f00 */
        /* <DEDUP_REMOVED lines=83> */
.L_x_56:
        /* <DEDUP_REMOVED lines=80> */
.L_x_57:
        /* <DEDUP_REMOVED lines=77> */
.L_x_55:
        /* <DEDUP_REMOVED lines=8> */
.L_x_53:
        /* <DEDUP_REMOVED lines=13> */
.L_x_76:
[----:B------:R-:W-:Y:S01]  /*e5b0*/  ISETP.NE.AND P3, PT, R96, R89, PT ;  /* 0x000000596000720c */ /* 0x000fe20003f65270 */
[----:B------:R-:W2:-:S12]  /*e5c0*/  LDG.E.128.CONSTANT R12, desc[UR8][R18.64] ;  /* 0x00000008120c7981 */ /* 0x000e98000c1e9d00 */
[C---:B------:R-:W-:Y:S01]  /*e5d0*/  @!P3 LEA R10, R88.reuse, R1, 0x3 ;  /* 0x00000001580ab211 */ /* 0x040fe200078e18ff */
[----:B------:R0:W5:Y:S05]  /*e5e0*/  @!P3 LDG.E.U16.CONSTANT R23, desc[UR8][R20.64] ;  /* 0x000000081417b981 */ /* 0x00016a000c1e9500 */
[----:B------:R-:W3:Y:S01]  /*e5f0*/  @!P3 LDL.64 R10, [R10+0x8] ;  /* 0x000008000a0ab983 */ /* 0x000ee20000100a00 */
[----:B------:R-:W-:Y:S02]  /*e600*/  @!P3 IADD3 R9, PT, PT, R88, 0x1, RZ ;  /* 0x000000015809b810 */ /* 0x000fe40007ffe0ff */
[----:B------:R-:W-:Y:S02]  /*e610*/  ISETP.NE.AND P2, PT, R94, RZ, PT ;  /* 0x000000ff5e00720c */ /* 0x000fe40003f45270 */
[----:B------:R-:W-:Y:S01]  /*e620*/  @!P3 MOV R88, R9 ;  /* 0x000000090058b202 */ /* 0x000fe20000000f00 */
[----:B------:R-:W-:Y:S01]  /*e630*/  HFMA2 R16, -RZ, RZ, 0, 0.0625 ;  /* 0x00002c00ff107431 */ /* 0x000fe200000001ff */
[----:B------:R-:W-:-:S02]  /*e640*/  ISETP.NE.AND P1, PT, R95, 0x1, PT ;  /* 0x000000015f00780c */ /* 0x000fc40003f25270 */
[C---:B--2---:R-:W-:Y:S02]  /*e650*/  LOP3.LUT R25, R13.reuse, 0xf000f0, RZ, 0xc0, !PT ;  /* 0x00f000f00d197812 */ /* 0x044fe400078ec0ff */
[----:B------:R-:W-:Y:S02]  /*e660*/  LOP3.LUT R9, R12, 0xf000f, RZ, 0xc0, !PT ;  /* 0x000f000f0c097812 */ /* 0x000fe400078ec0ff */
[----:B------:R-:W-:Y:S02]  /*e670*/  SHF.R.U32.HI R30, RZ, 0x8, R14 ;  /* 0x00000008ff1e7819 */ /* 0x000fe4000001160e */
[----:B------:R-:W-:Y:S02]  /*e680*/  LOP3.LUT R22, R13, 0xf000f, RZ, 0xc0, !PT ;  /* 0x000f000f0d167812 */ /* 0x000fe400078ec0ff */
[----:B------:R-:W-:Y:S02]  /*e690*/  LOP3.LUT R26, R14, 0xf000f, RZ, 0xc0, !PT ;  /* 0x000f000f0e1a7812 */ /* 0x000fe400078ec0ff */
[----:B------:R-:W-:-:S02]  /*e6a0*/  SHF.R.U32.HI R13, RZ, 0x8, R13 ;  /* 0x00000008ff0d7819 */ /* 0x000fc4000001160d */
[----:B---3--:R-:W-:Y:S02]  /*e6b0*/  @!P3 PRMT R86, R10, 0x7610, R86 ;  /* 0x000076100a56b816 */ /* 0x008fe40000000056 */
[----:B------:R-:W-:Y:S02]  /*e6c0*/  @!P3 PRMT R85, R11, 0x7610, R85 ;  /* 0x000076100b55b816 */ /* 0x000fe40000000055 */
[----:B------:R-:W-:Y:S02]  /*e6d0*/  @!P3 PRMT R86, R86, 0x7610, R10 ;  /* 0x000076105656b816 */ /* 0x000fe4000000000a */
[----:B------:R-:W-:Y:S02]  /*e6e0*/  LOP3.LUT R10, R12, 0xf000f0, RZ, 0xc0, !PT ;  /* 0x00f000f00c0a7812 */ /* 0x000fe400078ec0ff */
[----:B------:R-:W-:Y:S02]  /*e6f0*/  SHF.R.U32.HI R12, RZ, 0x8, R12 ;  /* 0x00000008ff0c7819 */ /* 0x000fe4000001160c */
[----:B------:R-:W-:-:S02]  /*e700*/  LOP3.LUT R31, R15, 0xf000f, RZ, 0xc0, !PT ;  /* 0x000f000f0f1f7812 */ /* 0x000fc400078ec0ff */
[----:B------:R-:W-:Y:S02]  /*e710*/  LOP3.LUT R32, R15, 0xf000f0, RZ, 0xc0, !PT ;  /* 0x00f000f00f207812 */ /* 0x000fe400078ec0ff */
[----:B------:R-:W-:Y:S02]  /*e720*/  SHF.R.U32.HI R34, RZ, 0x8, R15 ;  /* 0x00000008ff227819 */ /* 0x000fe4000001160f */
[----:B------:R-:W-:Y:S02]  /*e730*/  @!P3 PRMT R85, R85, 0x7610, R11 ;  /* 0x000076105555b816 */ /* 0x000fe4000000000b */
        /* <DEDUP_REMOVED lines=9> */
[C---:B------:R-:W-:Y:S02]  /*e7d0*/  LOP3.LUT R22, R13.reuse, 0xf000f0, RZ, 0xc0, !PT ;  /* 0x00f000f00d167812 */ /* 0x040fe400078ec0ff */
[C---:B------:R-:W-:Y:S02]  /*e7e0*/  LOP3.LUT R26, R34.reuse, 0xf000f, RZ, 0xc0, !PT ;  /* 0x000f000f221a7812 */ /* 0x040fe400078ec0ff */
        /* <DEDUP_REMOVED lines=14> */
[-C--:B------:R-:W-:Y:S02]  /*e8d0*/  HFMA2 R28, R29, R16.reuse.H0_H0, -72, -72 ;  /* 0xd480d4801d1c7431 */ /* 0x080fe40000040010 */
[----:B------:R-:W-:Y:S02]  /*e8e0*/  HFMA2 R36, R37, R16.H0_H0, -72, -72 ;  /* 0xd480d48025247431 */ /* 0x000fe40000040010 */
[----:B------:R-:W-:-:S02]  /*e8f0*/  HADD2 R29, R31, -1032, -1032 ;  /* 0xe408e4081f1d7430 */ /* 0x000fc40000000000 */
[-C--:B------:R-:W-:Y:S02]  /*e900*/  HFMA2 R30, R33, R16.reuse.H0_H0, -72, -72 ;  /* 0xd480d480211e7431 */ /* 0x080fe40000040010 */
[-C--:B------:R-:W-:Y:S02]  /*e910*/  HFMA2 R34, R35, R16.reuse.H0_H0, -72, -72 ;  /* 0xd480d48023227431 */ /* 0x080fe40000040010 */
[----:B------:R-:W-:Y:S02]  /*e920*/  HADD2 R37, R38, -1032, -1032 ;  /* 0xe408e40826257430 */ /* 0x000fe40000000000 */
[----:B------:R-:W-:Y:S02]  /*e930*/  HADD2 R25, R9, -1032, -1032 ;  /* 0xe408e40809197430 */ /* 0x000fe40000000000 */
[----:B------:R-:W-:Y:S02]  /*e940*/  HFMA2 R22, R11, R16.H0_H0, -72, -72 ;  /* 0xd480d4800b167431 */ /* 0x000fe40000040010 */
[----:B------:R-:W-:-:S02]  /*e950*/  HADD2 R24, R24, -1032, -1032 ;  /* 0xe408e40818187430 */ /* 0x000fc40000000000 */
[-C--:B------:R-:W-:Y:S02]  /*e960*/  HFMA2 R26, R15, R16.reuse.H0_H0, -72, -72 ;  /* 0xd480d4800f1a7431 */ /* 0x080fe40000040010 */
[----:B------:R-:W-:Y:S02]  /*e970*/  HADD2 R27, R27, -1032, -1032 ;  /* 0xe408e4081b1b7430 */ /* 0x000fe40000000000 */
[----:B------:R-:W-:Y:S02]  /*e980*/  HADD2 R31, R10, -1032, -1032 ;  /* 0xe408e4080a1f7430 */ /* 0x000fe40000000000 */
[----:B------:R-:W-:Y:S02]  /*e990*/  HFMA2 R32, R13, R16.H0_H0, -72, -72 ;  /* 0xd480d4800d207431 */ /* 0x000fe40000040010 */
[----:B------:R-:W-:Y:S02]  /*e9a0*/  HADD2 R33, R14, -1032, -1032 ;  /* 0xe408e4080e217430 */ /* 0x000fe40000000000 */
[----:B------:R-:W-:-:S02]  /*e9b0*/  HADD2 R35, R12, -1032, -1032 ;  /* 0xe408e4080c237430 */ /* 0x000fc40000000000 */
[----:B------:R-:W-:Y:S01]  /*e9c0*/  HFMA2 R38, R39, R16.H0_H0, -72, -72 ;  /* 0xd480d48027267431 */ /* 0x000fe20000040010 */
[----:B0-----:R-:W-:Y:S06]  /*e9d0*/  @!P2 BRA `(.L_x_60) ;  /* 0x000000040068a947 */ /* 0x001fec0003800000 */
[----:B------:R-:W0:Y:S01]  /*e9e0*/  LDS.64 R12, [UR4] ;  /* 0x00000004ff0c7984 */ /* 0x000e220008000a00 */
[--C-:B------:R-:W-:Y:S02]  /*e9f0*/  HADD2.F32 R41, -RZ, R24.reuse.H0_H0 ;  /* 0x20000018ff297230 */ /* 0x100fe40000004100 */
[----:B------:R-:W-:Y:S01]  /*ea00*/  HADD2.F32 R9, -RZ, R25.H0_H0 ;  /* 0x20000019ff097230 */ /* 0x000fe20000004100 */
[----:B------:R-:W1:Y:S01]  /*ea10*/  LDS.64 R14, [UR4+0x8] ;  /* 0x00000804ff0e7984 */ /* 0x000e620008000a00 */
[----:B------:R-:W-:Y:S02]  /*ea20*/  HADD2.F32 R11, -RZ, R27.H0_H0 ;  /* 0x2000001bff0b7230 */ /* 0x000fe40000004100 */
[----:B------:R-:W-:Y:S02]  /*ea30*/  HADD2.F32 R44, -RZ, R24.H1_H1 ;  /* 0x30000018ff2c7230 */ /* 0x000fe40000004100 */
[----:B------:R-:W-:Y:S02]  /*ea40*/  HADD2.F32 R50, -RZ, R29.H1_H1 ;  /* 0x3000001dff327230 */ /* 0x000fe40000004100 */
[----:B------:R-:W-:-:S02]  /*ea50*/  HADD2.F32 R43, -RZ, R30.H1_H1 ;  /* 0x3000001eff2b7230 */ /* 0x000fc40000004100 */
[--C-:B0-----:R-:W-:Y:S02]  /*ea60*/  HADD2.F32 R10, -RZ, R12.reuse.H0_H0 ;  /* 0x2000000cff0a7230 */ /* 0x101fe40000004100 */
[----:B------:R-:W-:Y:S02]  /*ea70*/  HADD2.F32 R39, -RZ, R12.H1_H1 ;  /* 0x3000000cff277230 */ /* 0x000fe40000004100 */
[--C-:B------:R-:W-:Y:S02]  /*ea80*/  HADD2.F32 R40, -RZ, R13.reuse.H0_H0 ;  /* 0x2000000dff287230 */ /* 0x100fe40000004100 */
[----:B------:R-:W-:Y:S01]  /*ea90*/  FFMA.FTZ R46, R10, R41, RZ ;  /* 0x000000290a2e7223 */ /* 0x000fe200000100ff */
[----:B------:R-:W-:Y:S02]  /*eaa0*/  HADD2.F32 R42, -RZ, R13.H1_H1 ;  /* 0x3000000dff2a7230 */ /* 0x000fe40000004100 */
[----:B------:R-:W-:Y:S01]  /*eab0*/  FFMA.FTZ R9, R9, R10, RZ ;  /* 0x0000000a09097223 */ /* 0x000fe200000100ff */
[----:B------:R-:W-:-:S02]  /*eac0*/  HADD2.F32 R12, -RZ, R25.H1_H1 ;  /* 0x30000019ff0c7230 */ /* 0x000fc40000004100 */
[----:B------:R-:W-:Y:S01]  /*ead0*/  FFMA.FTZ R48, R10, R11, RZ ;  /* 0x0000000b0a307223 */ /* 0x000fe200000100ff */
[----:B------:R-:W-:Y:S02]  /*eae0*/  HADD2.F32 R13, -RZ, R29.H0_H0 ;  /* 0x2000001dff0d7230 */ /* 0x000fe40000004100 */
[----:B------:R-:W-:Y:S01]  /*eaf0*/  FFMA.FTZ R11, R39, R44, R46 ;  /* 0x0000002c270b7223 */ /* 0x000fe2000001002e */
[----:B------:R-:W-:Y:S02]  /*eb00*/  HADD2.F32 R44, -RZ, R27.H1_H1 ;  /* 0x3000001bff2c7230 */ /* 0x000fe40000004100 */
        /* <DEDUP_REMOVED lines=10> */
[----:B------:R-:W-:Y:S02]  /*ebb0*/  HADD2.F32 R9, -RZ, R22.H1_H1 ;  /* 0x30000016ff097230 */ /* 0x000fe40000004100 */
[----:B------:R-:W-:Y:S01]  /*ebc0*/  FFMA.FTZ R46, R40, R46, R41 ;  /* 0x0000002e282e7223 */ /* 0x000fe20000010029 */
[----:B------:R-:W-:-:S02]  /*ebd0*/  HADD2.F32 R11, -RZ, R26.H1_H1 ;  /* 0x3000001aff0b7230 */ /* 0x000fc40000004100 */
[----:B------:R-:W-:Y:S01]  /*ebe0*/  FFMA.FTZ R12, R40, R12, R39 ;  /* 0x0000000c280c7223 */ /* 0x000fe20000010027 */
[----:B------:R-:W-:Y:S02]  /*ebf0*/  HADD2.F32 R41, -RZ, R28.H1_H1 ;  /* 0x3000001cff297230 */ /* 0x000fe40000004100 */
[----:B------:R-:W-:Y:S01]  /*ec00*/  FFMA.FTZ R9, R9, R42, R10 ;  /* 0x0000002a09097223 */ /* 0x000fe2000001000a */
[----:B------:R-:W-:Y:S02]  /*ec10*/  HADD2.F32 R10, -RZ, R31.H0_H0 ;  /* 0x2000001fff0a7230 */ /* 0x000fe40000004100 */
[C---:B------:R-:W-:Y:S01]  /*ec20*/  FFMA.FTZ R43, R42.reuse, R43, R12 ;  /* 0x0000002b2a2b7223 */ /* 0x040fe2000001000c */
[--C-:B-1----:R-:W-:Y:S02]  /*ec30*/  HADD2.F32 R12, -RZ, R14.reuse.H0_H0 ;  /* 0x2000000eff0c7230 */ /* 0x102fe40000004100 */
[----:B------:R-:W-:Y:S01]  /*ec40*/  FFMA.FTZ R39, R42, R11, R13 ;  /* 0x0000000b2a277223 */ /* 0x000fe2000001000d */
[----:B------:R-:W-:-:S02]  /*ec50*/  HADD2.F32 R14, -RZ, R14.H1_H1 ;  /* 0x3000000eff0e7230 */ /* 0x000fc40000004100 */
[----:B------:R-:W-:Y:S01]  /*ec60*/  FFMA.FTZ R41, R42, R41, R46 ;  /* 0x000000292a297223 */ /* 0x000fe2000001002e */
[----:B------:R-:W-:Y:S02]  /*ec70*/  HADD2.F32 R11, -RZ, R31.H1_H1 ;  /* 0x3000001fff0b7230 */ /* 0x000fe40000004100 */
        /* <DEDUP_REMOVED lines=8> */
[----:B------:R-:W-:Y:S02]  /*ed00*/  HADD2.F32 R11, -RZ, R33.H1_H1 ;  /* 0x30000021ff0b7230 */ /* 0x000fe40000004100 */
[C---:B------:R-:W-:Y:S01]  /*ed10*/  FFMA.FTZ R42, R12.reuse, R42, R41 ;  /* 0x0000002a0c2a7223 */ /* 0x040fe20000010029 */
[----:B------:R-:W-:Y:S02]  /*ed20*/  HADD2.F32 R41, -RZ, R35.H1_H1 ;  /* 0x30000023ff297230 */ /* 0x000fe40000004100 */
[----:B------:R-:W-:Y:S01]  /*ed30*/  FFMA.FTZ R44, R12, R44, R43 ;  /* 0x0000002c0c2c7223 */ /* 0x000fe2000001002b */
[----:B------:R-:W-:Y:S02]  /*ed40*/  HADD2.F32 R39, -RZ, R34.H0_H0 ;  /* 0x20000022ff277230 */ /* 0x000fe40000004100 */
[----:B------:R-:W-:Y:S01]  /*ed50*/  FFMA.FTZ R12, R14, R11, R15 ;  /* 0x0000000b0e0c7223 */ /* 0x000fe2000001000f */
[----:B------:R-:W-:-:S02]  /*ed60*/  HADD2.F32 R9, -RZ, R32.H0_H0 ;  /* 0x20000020ff097230 */ /* 0x000fc40000004100 */
[C---:B------:R-:W-:Y:S01]  /*ed70*/  FFMA.FTZ R42, R14.reuse, R41, R42 ;  /* 0x000000290e2a7223 */ /* 0x040fe2000001002a */
[----:B------:R-:W-:Y:S02]  /*ed80*/  HADD2.F32 R43, -RZ, R37.H1_H1 ;  /* 0x30000025ff2b7230 */ /* 0x000fe40000004100 */
[----:B------:R-:W-:Y:S01]  /*ed90*/  FFMA.FTZ R39, R13, R39, R12 ;  /* 0x000000270d277223 */ /* 0x000fe2000001000c */
[----:B------:R-:W-:Y:S02]  /*eda0*/  HADD2.F32 R12, -RZ, R36.H0_H0 ;  /* 0x20000024ff0c7230 */ /* 0x000fe40000004100 */
[----:B------:R-:W-:Y:S01]  /*edb0*/  FFMA.FTZ R10, R9, R13, R10 ;  /* 0x0000000d090a7223 */ /* 0x000fe2000001000a */
[----:B------:R-:W-:Y:S02]  /*edc0*/  HADD2.F32 R41, -RZ, R38.H0_H0 ;  /* 0x20000026ff297230 */ /* 0x000fe40000004100 */
[----:B------:R-:W-:Y:S01]  /*edd0*/  FFMA.FTZ R44, R14, R43, R44 ;  /* 0x0000002b0e2c7223 */ /* 0x000fe2000001002c */
[----:B------:R-:W-:-:S02]  /*ede0*/  HADD2.F32 R9, -RZ, R32.H1_H1 ;  /* 0x30000020ff097230 */ /* 0x000fc40000004100 */
[C---:B------:R-:W-:Y:S01]  /*edf0*/  FFMA.FTZ R12, R13.reuse, R12, R42 ;  /* 0x0000000c0d0c7223 */ /* 0x040fe2000001002a */
[----:B------:R-:W-:Y:S02]  /*ee00*/  HADD2.F32 R11, -RZ, R34.H1_H1 ;  /* 0x30000022ff0b7230 */ /* 0x000fe40000004100 */
[----:B------:R-:W-:Y:S01]  /*ee10*/  FFMA.FTZ R41, R13, R41, R44 ;  /* 0x000000290d297223 */ /* 0x000fe2000001002c */
[----:B------:R-:W-:Y:S02]  /*ee20*/  HADD2.F32 R15, -RZ, R36.H1_H1 ;  /* 0x30000024ff0f7230 */ /* 0x000fe40000004100 */
[----:B------:R-:W-:Y:S01]  /*ee30*/  FFMA.FTZ R9, R9, R40, R10 ;  /* 0x0000002809097223 */ /* 0x000fe2000001000a */
[----:B------:R-:W-:Y:S02]  /*ee40*/  HADD2.F32 R13, -RZ, R38.H1_H1 ;  /* 0x30000026ff0d7230 */ /* 0x000fe40000004100 */
        /* <DEDUP_REMOVED lines=19> */
.L_x_60:
        /* <DEDUP_REMOVED lines=8> */
[----:B------:R-:W0:Y:S01]  /*f000*/  LDS.64 R10, [UR4+0x80] ;  /* 0x00008004ff0a7984 */ /* 0x000e220008000a00 */
[----:B------:R-:W-:Y:S02]  /*f010*/  HADD2.F32 R9, -RZ, R25.H0_H0 ;  /* 0x20000019ff097230 */ /* 0x000fe40000004100 */
[----:B------:R-:W-:Y:S01]  /*f020*/  HADD2.F32 R12, -RZ, R29.H0_H0 ;  /* 0x2000001dff0c7230 */ /* 0x000fe20000004100 */
[----:B------:R-:W1:Y:S01]  /*f030*/  LDS.64 R40, [UR4+0x88] ;  /* 0x00008804ff287984 */ /* 0x000e620008000a00 */
[----:B------:R-:W-:Y:S02]  /*f040*/  HADD2.F32 R47, -RZ, R24.H1_H1 ;  /* 0x30000018ff2f7230 */ /* 0x000fe40000004100 */
[----:B------:R-:W-:Y:S02]  /*f050*/  HADD2.F32 R45, -RZ, R25.H1_H1 ;  /* 0x30000019ff2d7230 */ /* 0x000fe40000004100 */
[----:B------:R-:W-:Y:S02]  /*f060*/  HADD2.F32 R48, -RZ, R31.H1_H1 ;  /* 0x3000001fff307230 */ /* 0x000fe40000004100 */
[----:B0-----:R-:W-:-:S02]  /*f070*/  HADD2.F32 R13, -RZ, R10.H0_H0 ;  /* 0x2000000aff0d7230 */ /* 0x001fc40000004100 */
[----:B------:R-:W-:Y:S02]  /*f080*/  HADD2.F32 R23, -RZ, R10.H1_H1 ;  /* 0x3000000aff177230 */ /* 0x000fe40000004100 */
[----:B------:R-:W-:Y:S02]  /*f090*/  HADD2.F32 R10, -RZ, R24.H0_H0 ;  /* 0x20000018ff0a7230 */ /* 0x000fe40000004100 */
[-C--:B------:R-:W-:Y:S01]  /*f0a0*/  FFMA.FTZ R42, R9, R13.reuse, RZ ;  /* 0x0000000d092a7223 */ /* 0x080fe200000100ff */
[--C-:B------:R-:W-:Y:S02]  /*f0b0*/  HADD2.F32 R39, -RZ, R11.reuse.H0_H0 ;  /* 0x2000000bff277230 */ /* 0x100fe40000004100 */
[-C--:B------:R-:W-:Y:S01]  /*f0c0*/  FFMA.FTZ R12, R12, R13.reuse, RZ ;  /* 0x0000000d0c0c7223 */ /* 0x080fe200000100ff */
[----:B------:R-:W-:Y:S02]  /*f0d0*/  HADD2.F32 R43, -RZ, R11.H1_H1 ;  /* 0x3000000bff2b7230 */ /* 0x000fe40000004100 */
[----:B------:R-:W-:Y:S01]  /*f0e0*/  FFMA.FTZ R10, R10, R13, RZ ;  /* 0x0000000d0a0a7223 */ /* 0x000fe200000100ff */
[----:B------:R-:W-:-:S02]  /*f0f0*/  HADD2.F32 R11, -RZ, R27.H0_H0 ;  /* 0x2000001bff0b7230 */ /* 0x000fc40000004100 */
[-C--:B------:R-:W-:Y:S01]  /*f100*/  FFMA.FTZ R42, R45, R23.reuse, R42 ;  /* 0x000000172d2a7223 */ /* 0x080fe2000001002a */
[----:B------:R-:W-:Y:S02]  /*f110*/  HADD2.F32 R9, -RZ, R22.H0_H0 ;  /* 0x20000016ff097230 */ /* 0x000fe40000004100 */
[----:B------:R-:W-:Y:S01]  /*f120*/  FFMA.FTZ R10, R47, R23, R10 ;  /* 0x000000172f0a7223 */ /* 0x000fe2000001000a */
[----:B------:R-:W-:Y:S02]  /*f130*/  HADD2.F32 R47, -RZ, R29.H1_H1 ;  /* 0x3000001dff2f7230 */ /* 0x000fe40000004100 */
[----:B------:R-:W-:Y:S01]  /*f140*/  FFMA.FTZ R44, R11, R13, RZ ;  /* 0x0000000d0b2c7223 */ /* 0x000fe200000100ff */
        /* <DEDUP_REMOVED lines=10> */
[----:B------:R-:W-:-:S02]  /*f1f0*/  HADD2.F32 R11, -RZ, R26.H1_H1 ;  /* 0x3000001aff0b7230 */ /* 0x000fc40000004100 */
[----:B------:R-:W-:Y:S01]  /*f200*/  FFMA.FTZ R46, R23, R39, R12 ;  /* 0x00000027172e7223 */ /* 0x000fe2000001000c */
[----:B------:R-:W-:Y:S02]  /*f210*/  HADD2.F32 R13, -RZ, R28.H1_H1 ;  /* 0x3000001cff0d7230 */ /* 0x000fe40000004100 */
[-C--:B------:R-:W-:Y:S01]  /*f220*/  FFMA.FTZ R42, R9, R43.reuse, R42 ;  /* 0x0000002b092a7223 */ /* 0x080fe2000001002a */
[----:B------:R-:W-:Y:S02]  /*f230*/  HADD2.F32 R45, -RZ, R30.H1_H1 ;  /* 0x3000001eff2d7230 */ /* 0x000fe40000004100 */
[-C--:B------:R-:W-:Y:S01]  /*f240*/  FFMA.FTZ R12, R11, R43.reuse, R10 ;  /* 0x0000002b0b0c7223 */ /* 0x080fe2000001000a */
[----:B-1----:R-:W-:Y:S02]  /*f250*/  HADD2.F32 R9, -RZ, R40.H0_H0 ;  /* 0x20000028ff097230 */ /* 0x002fe40000004100 */
[----:B------:R-:W-:Y:S01]  /*f260*/  FFMA.FTZ R44, R13, R43, R44 ;  /* 0x0000002b0d2c7223 */ /* 0x000fe2000001002c */
[----:B------:R-:W-:-:S02]  /*f270*/  HADD2.F32 R11, -RZ, R31.H0_H0 ;  /* 0x2000001fff0b7230 */ /* 0x000fc40000004100 */
[----:B------:R-:W-:Y:S01]  /*f280*/  FFMA.FTZ R46, R45, R43, R46 ;  /* 0x0000002b2d2e7223 */ /* 0x000fe2000001002e */
[----:B------:R-:W-:Y:S02]  /*f290*/  HADD2.F32 R13, -RZ, R33.H0_H0 ;  /* 0x20000021ff0d7230 */ /* 0x000fe40000004100 */
[----:B------:R-:W-:Y:S02]  /*f2a0*/  HADD2.F32 R23, -RZ, R35.H0_H0 ;  /* 0x20000023ff177230 */ /* 0x000fe40000004100 */
[-C--:B------:R-:W-:Y:S01]  /*f2b0*/  FFMA.FTZ R11, R11, R9.reuse, R42 ;  /* 0x000000090b0b7223 */ /* 0x080fe2000001002a */
[----:B------:R-:W-:Y:S02]  /*f2c0*/  HADD2.F32 R40, -RZ, R40.H1_H1 ;  /* 0x30000028ff287230 */ /* 0x000fe40000004100 */
[-C--:B------:R-:W-:Y:S01]  /*f2d0*/  FFMA.FTZ R13, R13, R9.reuse, R12 ;  /* 0x000000090d0d7223 */ /* 0x080fe2000001000c */
[----:B------:R-:W-:Y:S02]  /*f2e0*/  HADD2.F32 R39, -RZ, R37.H0_H0 ;  /* 0x20000025ff277230 */ /* 0x000fe40000004100 */
[----:B------:R-:W-:Y:S01]  /*f2f0*/  FFMA.FTZ R23, R23, R9, R44 ;  /* 0x0000000917177223 */ /* 0x000fe2000001002c */
[----:B------:R-:W-:-:S02]  /*f300*/  HADD2.F32 R42, -RZ, R33.H1_H1 ;  /* 0x30000021ff2a7230 */ /* 0x000fc40000004100 */
[-C--:B------:R-:W-:Y:S01]  /*f310*/  FFMA.FTZ R11, R48, R40.reuse, R11 ;  /* 0x00000028300b7223 */ /* 0x080fe2000001000b */
[----:B------:R-:W-:Y:S02]  /*f320*/  HADD2.F32 R48, -RZ, R37.H1_H1 ;  /* 0x30000025ff307230 */ /* 0x000fe40000004100 */
[----:B------:R-:W-:Y:S01]  /*f330*/  FFMA.FTZ R9, R39, R9, R46 ;  /* 0x0000000927097223 */ /* 0x000fe2000001002e */
[----:B------:R-:W-:Y:S02]  /*f340*/  HADD2.F32 R46, -RZ, R35.H1_H1 ;  /* 0x30000023ff2e7230 */ /* 0x000fe40000004100 */
[-C--:B------:R-:W-:Y:S01]  /*f350*/  FFMA.FTZ R13, R42, R40.reuse, R13 ;  /* 0x000000282a0d7223 */ /* 0x080fe2000001000d */
[----:B------:R-:W-:Y:S02]  /*f360*/  HADD2.F32 R10, -RZ, R41.H0_H0 ;  /* 0x20000029ff0a7230 */ /* 0x000fe40000004100 */
        /* <DEDUP_REMOVED lines=11> */
[----:B------:R-:W-:Y:S02]  /*f420*/  HADD2.F32 R13, -RZ, R34.H1_H1 ;  /* 0x30000022ff0d7230 */ /* 0x000fe40000004100 */
[----:B------:R-:W-:Y:S01]  /*f430*/  FFMA.FTZ R10, R44, R10, R9 ;  /* 0x0000000a2c0a7223 */ /* 0x000fe20000010009 */
[----:B------:R-:W-:Y:S02]  /*f440*/  HADD2.F32 R39, -RZ, R36.H1_H1 ;  /* 0x30000024ff277230 */ /* 0x000fe40000004100 */
[-C--:B------:R-:W-:Y:S01]  /*f450*/  FFMA.FTZ R12, R11, R41.reuse, R12 ;  /* 0x000000290b0c7223 */ /* 0x080fe2000001000c */
[----:B------:R-:W-:Y:S02]  /*f460*/  HADD2.F32 R23, -RZ, R38.H1_H1 ;  /* 0x30000026ff177230 */ /* 0x000fe40000004100 */
        /* <DEDUP_REMOVED lines=19> */
.L_x_62:
        /* <DEDUP_REMOVED lines=94> */
.L_x_63:
[----:B------:R-:W-:Y:S05]  /*fb80*/  @P0 BRA `(.L_x_61) ;  /* 0x0000000400680947 */ /* 0x000fea0003800000 */
[----:B------:R-:W0:Y:S01]  /*fb90*/  LDS.64 R10, [UR4+0x180] ;  /* 0x00018004ff0a7984 */ /* 0x000e220008000a00 */
[--C-:B------:R-:W-:Y:S02]  /*fba0*/  HADD2.F32 R9, -RZ, R25.reuse.H0_H0 ;  /* 0x20000019ff097230 */ /* 0x100fe40000004100 */
[----:B------:R-:W-:Y:S01]  /*fbb0*/  HADD2.F32 R25, -RZ, R25.H1_H1 ;  /* 0x30000019ff197230 */ /* 0x000fe20000004100 */
[----:B------:R-:W1:Y:S01]  /*fbc0*/  LDS.64 R40, [UR4+0x188] ;  /* 0x00018804ff287984 */ /* 0x000e620008000a00 */
[----:B------:R-:W-:Y:S02]  /*fbd0*/  HADD2.F32 R43, -RZ, R24.H1_H1 ;  /* 0x30000018ff2b7230 */ /* 0x000fe40000004100 */
[--C-:B------:R-:W-:Y:S02]  /*fbe0*/  HADD2.F32 R12, -RZ, R29.reuse.H0_H0 ;  /* 0x2000001dff0c7230 */ /* 0x100fe40000004100 */
        /* <DEDUP_REMOVED lines=15> */
[----:B------:R-:W-:Y:S02]  /*fce0*/  HADD2.F32 R11, -RZ, R26.H0_H0 ;  /* 0x2000001aff0b7230 */ /* 0x000fe40000004100 */
[----:B------:R-:W-:Y:S01]  /*fcf0*/  FFMA.FTZ R9, R9, R39, R24 ;  /* 0x0000002709097223 */ /* 0x000fe20000010018 */
[----:B------:R-:W-:-:S02]  /*fd00*/  HADD2.F32 R22, -RZ, R22.H1_H1 ;  /* 0x30000016ff167230 */ /* 0x000fc40000004100 */
[----:B------:R-:W-:Y:S01]  /*fd10*/  FFMA.FTZ R44, R27, R23, R44 ;  /* 0x000000171b2c7223 */ /* 0x000fe2000001002c */
[----:B------:R-:W-:Y:S02]  /*fd20*/  HADD2.F32 R26, -RZ, R26.H1_H1 ;  /* 0x3000001aff1a7230 */ /* 0x000fe40000004100 */
[----:B------:R-:W-:Y:S01]  /*fd30*/  FFMA.FTZ R11, R11, R39, R10 ;  /* 0x000000270b0b7223 */ /* 0x000fe2000001000a */
[----:B------:R-:W-:Y:S02]  /*fd40*/  HADD2.F32 R13, -RZ, R28.H0_H0 ;  /* 0x2000001cff0d7230 */ /* 0x000fe40000004100 */
[----:B------:R-:W-:Y:S01]  /*fd50*/  FFMA.FTZ R12, R29, R23, R12 ;  /* 0x000000171d0c7223 */ /* 0x000fe2000001000c */
[----:B------:R-:W-:Y:S02]  /*fd60*/  HADD2.F32 R23, -RZ, R30.H0_H0 ;  /* 0x2000001eff177230 */ /* 0x000fe40000004100 */
[----:B------:R-:W-:Y:S01]  /*fd70*/  FFMA.FTZ R9, R22, R42, R9 ;  /* 0x0000002a16097223 */ /* 0x000fe20000010009 */
[----:B-1----:R-:W-:-:S02]  /*fd80*/  HADD2.F32 R10, -RZ, R40.H0_H0 ;  /* 0x20000028ff0a7230 */ /* 0x002fc40000004100 */
[----:B------:R-:W-:Y:S01]  /*fd90*/  FFMA.FTZ R11, R26, R42, R11 ;  /* 0x0000002a1a0b7223 */ /* 0x000fe2000001000b */
[----:B------:R-:W-:Y:S02]  /*fda0*/  HADD2.F32 R22, -RZ, R31.H0_H0 ;  /* 0x2000001fff167230 */ /* 0x000fe40000004100 */
[-C--:B------:R-:W-:Y:S01]  /*fdb0*/  FFMA.FTZ R13, R13, R39.reuse, R44 ;  /* 0x000000270d0d7223 */ /* 0x080fe2000001002c */
[----:B------:R-:W-:Y:S02]  /*fdc0*/  HADD2.F32 R28, -RZ, R28.H1_H1 ;  /* 0x3000001cff1c7230 */ /* 0x000fe40000004100 */
[----:B------:R-:W-:Y:S01]  /*fdd0*/  FFMA.FTZ R39, R23, R39, R12 ;  /* 0x0000002717277223 */ /* 0x000fe2000001000c */
[----:B------:R-:W-:Y:S02]  /*fde0*/  HADD2.F32 R26, -RZ, R33.H0_H0 ;  /* 0x20000021ff1a7230 */ /* 0x000fe40000004100 */
[----:B------:R-:W-:Y:S01]  /*fdf0*/  FFMA.FTZ R9, R22, R10, R9 ;  /* 0x0000000a16097223 */ /* 0x000fe20000010009 */
[----:B------:R-:W-:-:S02]  /*fe00*/  HADD2.F32 R30, -RZ, R30.H1_H1 ;  /* 0x3000001eff1e7230 */ /* 0x000fc40000004100 */
[----:B------:R-:W-:Y:S01]  /*fe10*/  FFMA.FTZ R13, R28, R42, R13 ;  /* 0x0000002a1c0d7223 */ /* 0x000fe2000001000d */
[----:B------:R-:W-:Y:S02]  /*fe20*/  HADD2.F32 R40, -RZ, R40.H1_H1 ;  /* 0x30000028ff287230 */ /* 0x000fe40000004100 */
[----:B------:R-:W-:Y:S01]  /*fe30*/  FFMA.FTZ R11, R26, R10, R11 ;  /* 0x0000000a1a0b7223 */ /* 0x000fe2000001000b */
[----:B------:R-:W-:Y:S02]  /*fe40*/  HADD2.F32 R24, -RZ, R31.H1_H1 ;  /* 0x3000001fff187230 */ /* 0x000fe40000004100 */
[----:B------:R-:W-:Y:S01]  /*fe50*/  FFMA.FTZ R39, R30, R42, R39 ;  /* 0x0000002a1e277223 */ /* 0x000fe20000010027 */
[----:B------:R-:W-:Y:S02]  /*fe60*/  HADD2.F32 R22, -RZ, R33.H1_H1 ;  /* 0x30000021ff167230 */ /* 0x000fe40000004100 */
[----:B------:R-:W-:Y:S02]  /*fe70*/  HADD2.F32 R28, -RZ, R35.H0_H0 ;  /* 0x20000023ff1c7230 */ /* 0x000fe40000004100 */
[----:B------:R-:W-:Y:S01]  /*fe80*/  FFMA.FTZ R9, R24, R40, R9 ;  /* 0x0000002818097223 */ /* 0x000fe20000010009 */
[----:B------:R-:W-:-:S02]  /*fe90*/  HADD2.F32 R30, -RZ, R37.H0_H0 ;  /* 0x20000025ff1e7230 */ /* 0x000fc40000004100 */
[----:B------:R-:W-:Y:S01]  /*fea0*/  FFMA.FTZ R11, R22, R40, R11 ;  /* 0x00000028160b7223 */ /* 0x000fe2000001000b */
[----:B------:R-:W-:Y:S02]  /*feb0*/  HADD2.F32 R12, -RZ, R41.H0_H0 ;  /* 0x20000029ff0c7230 */ /* 0x000fe40000004100 */
[-C--:B------:R-:W-:Y:S01]  /*fec0*/  FFMA.FTZ R13, R28, R10.reuse, R13 ;  /* 0x0000000a1c0d7223 */ /* 0x080fe2000001000d */
[----:B------:R-:W-:Y:S02]  /*fed0*/  HADD2.F32 R24, -RZ, R34.H0_H0 ;  /* 0x20000022ff187230 */ /* 0x000fe40000004100 */
[----:B------:R-:W-:Y:S01]  /*fee0*/  FFMA.FTZ R39, R30, R10, R39 ;  /* 0x0000000a1e277223 */ /* 0x000fe20000010027 */
[----:B------:R-:W-:Y:S02]  /*fef0*/  HADD2.F32 R26, -RZ, R35.H1_H1 ;  /* 0x30000023ff1a7230 */ /* 0x000fe40000004100 */
[----:B------:R-:W-:Y:S02]  /*ff00*/  HADD2.F32 R10, -RZ, R32.H0_H0 ;  /* 0x20000020ff0a7230 */ /* 0x000fe40000004100 */
[----:B------:R-:W-:Y:S01]  /*ff10*/  FFMA.FTZ R22, R24, R12, R11 ;  /* 0x0000000c18167223 */ /* 0x000fe2000001000b */
[----:B------:R-:W-:-:S02]  /*ff20*/  HADD2.F32 R24, -RZ, R36.H0_H0 ;  /* 0x20000024ff187230 */ /* 0x000fc40000004100 */
[----:B------:R-:W-:Y:S01]  /*ff30*/  FFMA.FTZ R13, R26, R40, R13 ;  /* 0x000000281a0d7223 */ /* 0x000fe2000001000d */
[----:B------:R-:W-:Y:S02]  /*ff40*/  HADD2.F32 R28, -RZ, R37.H1_H1 ;  /* 0x30000025ff1c7230 */ /* 0x000fe40000004100 */
[-C--:B------:R-:W-:Y:S01]  /*ff50*/  FFMA.FTZ R10, R10, R12.reuse, R9 ;  /* 0x0000000c0a0a7223 */ /* 0x080fe20000010009 */
[----:B------:R-:W-:Y:S02]  /*ff60*/  HADD2.F32 R41, -RZ, R41.H1_H1 ;  /* 0x30000029ff297230 */ /* 0x000fe40000004100 */
[----:B------:R-:W-:Y:S01]  /*ff70*/  FFMA.FTZ R24, R24, R12, R13 ;  /* 0x0000000c18187223 */ /* 0x000fe2000001000d */
[----:B------:R-:W-:Y:S02]  /*ff80*/  HADD2.F32 R23, -RZ, R36.H1_H1 ;  /* 0x30000024ff177230 */ /* 0x000fe40000004100 */
[----:B------:R-:W-:Y:S01]  /*ff90*/  FFMA.FTZ R39, R28, R40, R39 ;  /* 0x000000281c277223 */ /* 0x000fe20000010027 */
[----:B------:R-:W-:-:S02]  /*ffa0*/  HADD2.F32 R9, -RZ, R32.H1_H1 ;  /* 0x30000020ff097230 */ /* 0x000fc40000004100 */
[----:B------:R-:W-:Y:S02]  /*ffb0*/  HADD2.F32 R11, -RZ, R34.H1_H1 ;  /* 0x30000022ff0b7230 */ /* 0x000fe40000004100 */
[-C--:B------:R-:W-:Y:S01]  /*ffc0*/  FFMA.FTZ R24, R23, R41.reuse, R24 ;  /* 0x0000002917187223 */ /* 0x080fe20000010018 */
[--C-:B------:R-:W-:Y:S02]  /*ffd0*/  HADD2.F32 R26, -RZ, R38.reuse.H0_H0 ;  /* 0x20000026ff1a7230 */ /* 0x100fe40000004100 */
[-C--:B------:R-:W-:Y:S01]  /*ffe0*/  FFMA.FTZ R10, R9, R41.reuse, R10 ;  /* 0x00000029090a7223 */ /* 0x080fe2000001000a */
[----:B------:R-:W-:Y:S02]  /*fff0*/  HADD2.F32 R23, -RZ, R38.H1_H1 ;  /* 0x30000026ff177230 */ /* 0x000fe40000004100 */
[----:B------:R-:W-:Y:S01]  /*10000*/  FFMA.FTZ R22, R11, R41, R22 ;  /* 0x000000290b167223 */ /* 0x000fe20000010016 */
[--C-:B------:R-:W-:Y:S02]  /*10010*/  HADD2.F32 R9, -RZ, R86.reuse.H0_H0 ;  /* 0x20000056ff097230 */ /* 0x100fe40000004100 */
[----:B------:R-:W-:Y:S01]  /*10020*/  FFMA.FTZ R12, R26, R12, R39 ;  /* 0x0000000c1a0c7223 */ /* 0x000fe20000010027 */
[----:B------:R-:W-:-:S02]  /*10030*/  HADD2.F32 R11, -RZ, R86.H1_H1 ;  /* 0x30000056ff0b7230 */ /* 0x000fc40000004100 */
[--C-:B------:R-:W-:Y:S02]  /*10040*/  HADD2.F32 R13, -RZ, R85.reuse.H0_H0 ;  /* 0x20000055ff0d7230 */ /* 0x100fe40000004100 */
[----:B------:R-:W-:Y:S01]  /*10050*/  FFMA.FTZ R12, R23, R41, R12 ;  /* 0x00000029170c7223 */ /* 0x000fe2000001000c */
[----:B------:R-:W-:Y:S02]  /*10060*/  HADD2.F32 R25, -RZ, R85.H1_H1 ;  /* 0x30000055ff197230 */ /* 0x000fe40000004100 */
[----:B------:R-:W-:Y:S01]  /*10070*/  FMUL.FTZ R10, R9, R10 ;  /* 0x0000000a090a7220 */ /* 0x000fe20000410000 */
[----:B------:R-:W-:Y:S01]  /*10080*/  FMUL.FTZ R22, R11, R22 ;  /* 0x000000160b167220 */ /* 0x000fe20000410000 */
[----:B------:R-:W-:Y:S01]  /*10090*/  FMUL.FTZ R24, R13, R24 ;  /* 0x000000180d187220 */ /* 0x000fe20000410000 */
[----:B------:R-:W-:Y:S02]  /*100a0*/  FMUL.FTZ R12, R25, R12 ;  /* 0x0000000c190c7220 */ /* 0x000fe40000410000 */
[----:B------:R-:W-:-:S02]  /*100b0*/  F2FP.F16.F32.PACK_AB R10, RZ, R10 ;  /* 0x0000000aff0a723e */ /* 0x000fc400000000ff */
[----:B------:R-:W-:Y:S02]  /*100c0*/  F2FP.F16.F32.PACK_AB R22, RZ, R22 ;  /* 0x00000016ff16723e */ /* 0x000fe400000000ff */
[----:B------:R-:W-:Y:S02]  /*100d0*/  F2FP.F16.F32.PACK_AB R24, RZ, R24 ;  /* 0x00000018ff18723e */ /* 0x000fe400000000ff */
[----:B------:R-:W-:Y:S02]  /*100e0*/  F2FP.F16.F32.PACK_AB R12, RZ, R12 ;  /* 0x0000000cff0c723e */ /* 0x000fe400000000ff */
[----:B------:R-:W-:Y:S02]  /*100f0*/  PRMT R10, R10, 0x5410, R22 ;  /* 0x000054100a0a7816 */ /* 0x000fe40000000016 */
[----:B------:R-:W-:-:S03]  /*10100*/  PRMT R24, R24, 0x5410, R12 ;  /* 0x0000541018187816 */ /* 0x000fc6000000000c */
[----:B------:R-:W-:Y:S02]  /*10110*/  HFMA2 R2, R10, 1, 1, R2 ;  /* 0x3c003c000a027831 */ /* 0x000fe40000000002 */
[----:B------:R-:W-:-:S07]  /*10120*/  HADD2 R0, R24, R0 ;  /* 0x0000000018007230 */ /* 0x000fce0000000000 */
.L_x_61:
[----:B------:R-:W0:Y:S02]  /*10130*/  LDC R87, c[0x0][0x3ac] ;  /* 0x0000eb00ff577b82 */ /* 0x000e240000000800 */
[----:B0-----:R-:W-:-:S05]  /*10140*/  IMAD.WIDE R18, R87, 0x4, R18 ;  /* 0x0000000457127825 */ /* 0x001fca00078e0212 */
[----:B------:R-:W2:Y:S02]  /*10150*/  LDG.E.128.CONSTANT R24, desc[UR8][R18.64] ;  /* 0x0000000812187981 */ /* 0x000ea4000c1e9d00 */
[C---:B--2---:R-:W-:Y:S02]  /*10160*/  LOP3.LUT R9, R24.reuse, 0xf000f, RZ, 0xc0, !PT ;  /* 0x000f000f18097812 */ /* 0x044fe400078ec0ff */
[----:B------:R-:W-:Y:S02]  /*10170*/  LOP3.LUT R10, R24, 0xf000f0, RZ, 0xc0, !PT ;  /* 0x00f000f0180a7812 */ /* 0x000fe400078ec0ff */
[C---:B------:R-:W-:Y:S02]  /*10180*/  LOP3.LUT R12, R25.reuse, 0xf000f, RZ, 0xc0, !PT ;  /* 0x000f000f190c7812 */ /* 0x040fe400078ec0ff */
[----:B------:R-:W-:Y:S02]  /*10190*/  LOP3.LUT R13, R25, 0xf000f0, RZ, 0xc0, !PT ;  /* 0x00f000f0190d7812 */ /* 0x000fe400078ec0ff */
[----:B------:R-:W-:-:S02]  /*101a0*/  LOP3.LUT R23, R26, 0xf000f, RZ, 0xc0, !PT ;  /* 0x000f000f1a177812 */ /* 0x000fc400078ec0ff */
[----:B------:R-:W-:Y:S02]  /*101b0*/  LOP3.LUT R28, R26, 0xf000f0, RZ, 0xc0, !PT ;  /* 0x00f000f01a1c7812 */ /* 0x000fe400078ec0ff */
[----:B------:R-:W-:Y:S02]  /*101c0*/  SHF.R.U32.HI R24, RZ, 0x8, R24 ;  /* 0x00000008ff187819 */ /* 0x000fe40000011618 */
[----:B------:R-:W-:Y:S02]  /*101d0*/  SHF.R.U32.HI R25, RZ, 0x8, R25 ;  /* 0x00000008ff197819 */ /* 0x000fe40000011619 */
[----:B------:R-:W-:Y:S02]  /*101e0*/  SHF.R.U32.HI R26, RZ, 0x8, R26 ;  /* 0x00000008ff1a7819 */ /* 0x000fe4000001161a */
[----:B------:R-:W-:Y:S02]  /*101f0*/  SHF.R.U32.HI R32, RZ, 0x8, R27 ;  /* 0x00000008ff207819 */ /* 0x000fe4000001161b */
[----:B------:R-:W-:-:S02]  /*10200*/  LOP3.LUT R30, R27, 0xf000f, RZ, 0xc0, !PT ;  /* 0x000f000f1b1e7812 */ /* 0x000fc400078ec0ff */
[----:B------:R-:W-:Y:S02]  /*10210*/  LOP3.LUT R31, R27, 0xf000f0, RZ, 0xc0, !PT ;  /* 0x00f000f01b1f7812 */ /* 0x000fe400078ec0ff */
[----:B------:R-:W-:Y:S02]  /*10220*/  LOP3.LUT R11, R10, 0x64006400, RZ, 0xfc, !PT ;  /* 0x640064000a0b7812 */ /* 0x000fe400078efcff */
[----:B------:R-:W-:Y:S02]  /*10230*/  LOP3.LUT R29, R28, 0x64006400, RZ, 0xfc, !PT ;  /* 0x640064001c1d7812 */ /* 0x000fe400078efcff */
[----:B------:R-:W-:Y:S02]  /*10240*/  LOP3.LUT R10, R24, 0xf000f, RZ, 0xc0, !PT ;  /* 0x000f000f180a7812 */ /* 0x000fe400078ec0ff */
[----:B------:R-:W-:Y:S01]  /*10250*/  LOP3.LUT R22, R25, 0xf000f, RZ, 0xc0, !PT ;  /* 0x000f000f19167812 */ /* 0x000fe200078ec0ff */
[----:B------:R-:W-:Y:S01]  /*10260*/  HFMA2 R29, R29, R16.H0_H0, -72, -72 ;  /* 0xd480d4801d1d7431 */ /* 0x000fe20000040010 */
        /* <DEDUP_REMOVED lines=14> */
[----:B------:R-:W-:Y:S01]  /*10350*/  LOP3.LUT R33, R24, 0x64006400, RZ, 0xfc, !PT ;  /* 0x6400640018217812 */ /* 0x000fe200078efcff */
[-C--:B------:R-:W-:Y:S01]  /*10360*/  HFMA2 R24, R11, R16.reuse.H0_H0, -72, -72 ;  /* 0xd480d4800b187431 */ /* 0x080fe20000040010 */
[----:B------:R-:W-:Y:S01]  /*10370*/  LOP3.LUT R22, R22, 0x64006400, RZ, 0xfc, !PT ;  /* 0x6400640016167812 */ /* 0x000fe200078efcff */
[-C--:B------:R-:W-:Y:S01]  /*10380*/  HFMA2 R31, R31, R16.reuse.H0_H0, -72, -72 ;  /* 0xd480d4801f1f7431 */ /* 0x080fe20000040010 */
[----:B------:R-:W-:Y:S01]  /*10390*/  LOP3.LUT R35, R25, 0x64006400, RZ, 0xfc, !PT ;  /* 0x6400640019237812 */ /* 0x000fe200078efcff */
[----:B------:R-:W-:Y:S01]  /*103a0*/  HADD2 R25, R12, -1032, -1032 ;  /* 0xe408e4080c197430 */ /* 0x000fe20000000000 */
[----:B------:R-:W-:Y:S01]  /*103b0*/  LOP3.LUT R36, R27, 0x64006400, RZ, 0xfc, !PT ;  /* 0x640064001b247812 */ /* 0x000fe200078efcff */
[----:B------:R-:W-:Y:S01]  /*103c0*/  HFMA2 R27, R13, R16.H0_H0, -72, -72 ;  /* 0xd480d4800d1b7431 */ /* 0x000fe20000040010 */
[----:B------:R-:W-:Y:S01]  /*103d0*/  LOP3.LUT R37, R26, 0x64006400, RZ, 0xfc, !PT ;  /* 0x640064001a257812 */ /* 0x000fe200078efcff */
[----:B------:R-:W-:Y:S01]  /*103e0*/  HADD2 R26, R9, -1032, -1032 ;  /* 0xe408e408091a7430 */ /* 0x000fe20000000000 */
[----:B------:R-:W-:Y:S01]  /*103f0*/  LOP3.LUT R38, R28, 0x64006400, RZ, 0xfc, !PT ;  /* 0x640064001c267812 */ /* 0x000fe200078efcff */
[----:B------:R-:W-:Y:S01]  /*10400*/  HADD2 R28, R23, -1032, -1032 ;  /* 0xe408e408171c7430 */ /* 0x000fe20000000000 */
[----:B------:R-:W-:Y:S01]  /*10410*/  LOP3.LUT R39, R32, 0x64006400, RZ, 0xfc, !PT ;  /* 0x6400640020277812 */ /* 0x000fe200078efcff */
[----:B------:R-:W-:-:S02]  /*10420*/  HADD2 R32, R10, -1032, -1032 ;  /* 0xe408e4080a207430 */ /* 0x000fc40000000000 */
[-C--:B------:R-:W-:Y:S02]  /*10430*/  HFMA2 R33, R33, R16.reuse.H0_H0, -72, -72 ;  /* 0xd480d48021217431 */ /* 0x080fe40000040010 */
[----:B------:R-:W-:Y:S02]  /*10440*/  HADD2 R34, R22, -1032, -1032 ;  /* 0xe408e40816227430 */ /* 0x000fe40000000000 */
[-C--:B------:R-:W-:Y:S02]  /*10450*/  HFMA2 R35, R35, R16.reuse.H0_H0, -72, -72 ;  /* 0xd480d48023237431 */ /* 0x080fe40000040010 */
[----:B------:R-:W-:Y:S02]  /*10460*/  HADD2 R36, R36, -1032, -1032 ;  /* 0xe408e40824247430 */ /* 0x000fe40000000000 */
[----:B------:R-:W-:Y:S02]  /*10470*/  HFMA2 R37, R37, R16.H0_H0, -72, -72 ;  /* 0xd480d48025257431 */ /* 0x000fe40000040010 */
[----:B------:R-:W-:-:S02]  /*10480*/  HADD2 R38, R38, -1032, -1032 ;  /* 0xe408e40826267430 */ /* 0x000fc40000000000 */
[----:B------:R-:W-:Y:S01]  /*10490*/  HFMA2 R39, R39, R16.H0_H0, -72, -72 ;  /* 0xd480d48027277431 */ /* 0x000fe20000040010 */
[----:B------:R-:W-:Y:S06]  /*104a0*/  @!P2 BRA `(.L_x_64) ;  /* 0x000000040068a947 */ /* 0x000fec0003800000 */
[----:B------:R-:W0:Y:S01]  /*104b0*/  LDS.64 R12, [UR4+0x10] ;  /* 0x00001004ff0c7984 */ /* 0x000e220008000a00 */
        /* <DEDUP_REMOVED lines=89> */
.L_x_64:
[----:B------:R-:W-:Y:S05]  /*10a50*/  @!P1 BRA `(.L_x_65) ;  /* 0x00000010005c9947 */ /* 0x000fea0003800000 */
[----:B------:R-:W-:Y:S02]  /*10a60*/  PRMT R9, R91, 0x9910, RZ ;  /* 0x000099105b097816 */ /* 0x000fe400000000ff */
[----:B------:R-:W-:Y:S02]  /*10a70*/  ISETP.NE.AND P4, PT, R95, 0x2, PT ;  /* 0x000000025f00780c */ /* 0x000fe40003f85270 */
[----:B------:R-:W-:-:S13]  /*10a80*/  ISETP.NE.AND P3, PT, R9, RZ, PT ;  /* 0x000000ff0900720c */ /* 0x000fda0003f65270 */
[----:B------:R-:W-:Y:S05]  /*10a90*/  @!P3 BRA `(.L_x_66) ;  /* 0x000000040068b947 */ /* 0x000fea0003800000 */
[----:B------:R-:W0:Y:S01]  /*10aa0*/  LDS.64 R10, [UR4+0x90] ;  /* 0x00009004ff0a7984 */ /* 0x000e220008000a00 */
[--C-:B------:R-:W-:Y:S02]  /*10ab0*/  HADD2.F32 R9, -RZ, R26.reuse.H0_H0 ;  /* 0x2000001aff097230 */ /* 0x100fe40000004100 */
[----:B------:R-:W-:Y:S01]  /*10ac0*/  HADD2.F32 R44, -RZ, R26.H1_H1 ;  /* 0x3000001aff2c7230 */ /* 0x000fe20000004100 */
[----:B------:R-:W1:Y:S01]  /*10ad0*/  LDS.64 R22, [UR4+0x98] ;  /* 0x00009804ff167984 */ /* 0x000e620008000a00 */
[----:B------:R-:W-:Y:S02]  /*10ae0*/  HADD2.F32 R46, -RZ, R25.H1_H1 ;  /* 0x30000019ff2e7230 */ /* 0x000fe40000004100 */
[--C-:B------:R-:W-:Y:S02]  /*10af0*/  HADD2.F32 R12, -RZ, R30.reuse.H0_H0 ;  /* 0x2000001eff0c7230 */ /* 0x100fe40000004100 */
[----:B------:R-:W-:Y:S02]  /*10b00*/  HADD2.F32 R48, -RZ, R30.H1_H1 ;  /* 0x3000001eff307230 */ /* 0x000fe40000004100 */
[----:B------:R-:W-:-:S02]  /*10b10*/  HADD2.F32 R45, -RZ, R31.H1_H1 ;  /* 0x3000001fff2d7230 */ /* 0x000fc40000004100 */
[--C-:B0-----:R-:W-:Y:S02]  /*10b20*/  HADD2.F32 R13, -RZ, R10.reuse.H0_H0 ;  /* 0x2000000aff0d7230 */ /* 0x101fe40000004100 */
[----:B------:R-:W-:Y:S02]  /*10b30*/  HADD2.F32 R40, -RZ, R10.H1_H1 ;  /* 0x3000000aff287230 */ /* 0x000fe40000004100 */
[----:B------:R-:W-:Y:S02]  /*10b40*/  HADD2.F32 R10, -RZ, R25.H0_H0 ;  /* 0x20000019ff0a7230 */ /* 0x000fe40000004100 */
[-C--:B------:R-:W-:Y:S01]  /*10b50*/  FFMA.FTZ R9, R9, R13.reuse, RZ ;  /* 0x0000000d09097223 */ /* 0x080fe200000100ff */
[--C-:B------:R-:W-:Y:S02]  /*10b60*/  HADD2.F32 R42, -RZ, R11.reuse.H0_H0 ;  /* 0x2000000bff2a7230 */ /* 0x100fe40000004100 */
[----:B------:R-:W-:Y:S02]  /*10b70*/  HADD2.F32 R41, -RZ, R11.H1_H1 ;  /* 0x3000000bff297230 */ /* 0x000fe40000004100 */
[----:B------:R-:W-:Y:S01]  /*10b80*/  FFMA.FTZ R43, R10, R13, RZ ;  /* 0x0000000d0a2b7223 */ /* 0x000fe200000100ff */
[----:B------:R-:W-:-:S02]  /*10b90*/  HADD2.F32 R11, -RZ, R28.H0_H0 ;  /* 0x2000001cff0b7230 */ /* 0x000fc40000004100 */
[-C--:B------:R-:W-:Y:S01]  /*10ba0*/  FFMA.FTZ R9, R44, R40.reuse, R9 ;  /* 0x000000282c097223 */ /* 0x080fe20000010009 */
[----:B------:R-:W-:Y:S02]  /*10bb0*/  HADD2.F32 R44, -RZ, R28.H1_H1 ;  /* 0x3000001cff2c7230 */ /* 0x000fe40000004100 */
[-C--:B------:R-:W-:Y:S01]  /*10bc0*/  FFMA.FTZ R43, R46, R40.reuse, R43 ;  /* 0x000000282e2b7223 */ /* 0x080fe2000001002b */
[----:B------:R-:W-:Y:S02]  /*10bd0*/  HADD2.F32 R10, -RZ, R24.H0_H0 ;  /* 0x20000018ff0a7230 */ /* 0x000fe40000004100 */
[-C--:B------:R-:W-:Y:S01]  /*10be0*/  FFMA.FTZ R11, R11, R13.reuse, RZ ;  /* 0x0000000d0b0b7223 */ /* 0x080fe200000100ff */
[----:B------:R-:W-:Y:S01]  /*10bf0*/  FFMA.FTZ R13, R12, R13, RZ ;  /* 0x0000000d0c0d7223 */ /* 0x000fe200000100ff */
[----:B------:R-:W-:Y:S02]  /*10c00*/  HADD2.F32 R46, -RZ, R29.H0_H0 ;  /* 0x2000001dff2e7230 */ /* 0x000fe40000004100 */
[----:B------:R-:W-:Y:S01]  /*10c10*/  FFMA.FTZ R11, R44, R40, R11 ;  /* 0x000000282c0b7223 */ /* 0x000fe2000001000b */
[----:B------:R-:W-:-:S02]  /*10c20*/  HADD2.F32 R12, -RZ, R27.H0_H0 ;  /* 0x2000001bff0c7230 */ /* 0x000fc40000004100 */
[----:B------:R-:W-:Y:S01]  /*10c30*/  FFMA.FTZ R13, R48, R40, R13 ;  /* 0x00000028300d7223 */ /* 0x000fe2000001000d */
[-C--:B------:R-:W-:Y:S01]  /*10c40*/  FFMA.FTZ R10, R10, R42.reuse, R9 ;  /* 0x0000002a0a0a7223 */ /* 0x080fe20000010009 */
[-C--:B------:R-:W-:Y:S01]  /*10c50*/  FFMA.FTZ R44, R46, R42.reuse, R11 ;  /* 0x0000002a2e2c7223 */ /* 0x080fe2000001000b */
[----:B------:R-:W-:Y:S02]  /*10c60*/  HADD2.F32 R40, -RZ, R31.H0_H0 ;  /* 0x2000001fff287230 */ /* 0x000fe40000004100 */
[-C--:B------:R-:W-:Y:S01]  /*10c70*/  FFMA.FTZ R12, R12, R42.reuse, R43 ;  /* 0x0000002a0c0c7223 */ /* 0x080fe2000001002b */
[----:B------:R-:W-:Y:S02]  /*10c80*/  HADD2.F32 R9, -RZ, R24.H1_H1 ;  /* 0x30000018ff097230 */ /* 0x000fe40000004100 */
[----:B------:R-:W-:Y:S02]  /*10c90*/  HADD2.F32 R11, -RZ, R27.H1_H1 ;  /* 0x3000001bff0b7230 */ /* 0x000fe40000004100 */
[----:B------:R-:W-:Y:S01]  /*10ca0*/  FFMA.FTZ R42, R40, R42, R13 ;  /* 0x0000002a282a7223 */ /* 0x000fe2000001000d */
[----:B------:R-:W-:-:S02]  /*10cb0*/  HADD2.F32 R43, -RZ, R29.H1_H1 ;  /* 0x3000001dff2b7230 */ /* 0x000fc40000004100 */
[-C--:B------:R-:W-:Y:S01]  /*10cc0*/  FFMA.FTZ R10, R9, R41.reuse, R10 ;  /* 0x00000029090a7223 */ /* 0x080fe2000001000a */
[----:B-1----:R-:W-:Y:S02]  /*10cd0*/  HADD2.F32 R9, -RZ, R22.H0_H0 ;  /* 0x20000016ff097230 */ /* 0x002fe40000004100 */
[-C--:B------:R-:W-:Y:S01]  /*10ce0*/  FFMA.FTZ R40, R11, R41.reuse, R12 ;  /* 0x000000290b287223 */ /* 0x080fe2000001000c */
[----:B------:R-:W-:Y:S02]  /*10cf0*/  HADD2.F32 R11, -RZ, R32.H0_H0 ;  /* 0x20000020ff0b7230 */ /* 0x000fe40000004100 */
[-C--:B------:R-:W-:Y:S01]  /*10d00*/  FFMA.FTZ R44, R43, R41.reuse, R44 ;  /* 0x000000292b2c7223 */ /* 0x080fe2000001002c */
[----:B------:R-:W-:Y:S02]  /*10d10*/  HADD2.F32 R13, -RZ, R34.H0_H0 ;  /* 0x20000022ff0d7230 */ /* 0x000fe40000004100 */
[----:B------:R-:W-:Y:S01]  /*10d20*/  FFMA.FTZ R42, R45, R41, R42 ;  /* 0x000000292d2a7223 */ /* 0x000fe2000001002a */
[----:B------:R-:W-:-:S02]  /*10d30*/  HADD2.F32 R22, -RZ, R22.H1_H1 ;  /* 0x30000016ff167230 */ /* 0x000fc40000004100 */
[-C--:B------:R-:W-:Y:S01]  /*10d40*/  FFMA.FTZ R11, R11, R9.reuse, R10 ;  /* 0x000000090b0b7223 */ /* 0x080fe2000001000a */
[----:B------:R-:W-:Y:S02]  /*10d50*/  HADD2.F32 R41, -RZ, R36.H0_H0 ;  /* 0x20000024ff297230 */ /* 0x000fe40000004100 */
[-C--:B------:R-:W-:Y:S01]  /*10d60*/  FFMA.FTZ R13, R13, R9.reuse, R40 ;  /* 0x000000090d0d7223 */ /* 0x080fe20000010028 */
[----:B------:R-:W-:Y:S02]  /*10d70*/  HADD2.F32 R46, -RZ, R32.H1_H1 ;  /* 0x30000020ff2e7230 */ /* 0x000fe40000004100 */
[----:B------:R-:W-:Y:S02]  /*10d80*/  HADD2.F32 R43, -RZ, R38.H0_H0 ;  /* 0x20000026ff2b7230 */ /* 0x000fe40000004100 */
[----:B------:R-:W-:Y:S01]  /*10d90*/  FFMA.FTZ R41, R41, R9, R44 ;  /* 0x0000000929297223 */ /* 0x000fe2000001002c */
[----:B------:R-:W-:Y:S02]  /*10da0*/  HADD2.F32 R40, -RZ, R34.H1_H1 ;  /* 0x30000022ff287230 */ /* 0x000fe40000004100 */
[----:B------:R-:W-:Y:S01]  /*10db0*/  FFMA.FTZ R11, R46, R22, R11 ;  /* 0x000000162e0b7223 */ /* 0x000fe2000001000b */
[----:B------:R-:W-:-:S02]  /*10dc0*/  HADD2.F32 R44, -RZ, R36.H1_H1 ;  /* 0x30000024ff2c7230 */ /* 0x000fc40000004100 */
[----:B------:R-:W-:Y:S01]  /*10dd0*/  FFMA.FTZ R9, R43, R9, R42 ;  /* 0x000000092b097223 */ /* 0x000fe2000001002a */
[----:B------:R-:W-:Y:S02]  /*10de0*/  HADD2.F32 R46, -RZ, R38.H1_H1 ;  /* 0x30000026ff2e7230 */ /* 0x000fe40000004100 */
[-C--:B------:R-:W-:Y:S01]  /*10df0*/  FFMA.FTZ R13, R40, R22.reuse, R13 ;  /* 0x00000016280d7223 */ /* 0x080fe2000001000d */
[----:B------:R-:W-:Y:S02]  /*10e00*/  HADD2.F32 R12, -RZ, R23.H0_H0 ;  /* 0x20000017ff0c7230 */ /* 0x000fe40000004100 */
[-C--:B------:R-:W-:Y:S01]  /*10e10*/  FFMA.FTZ R41, R44, R22.reuse, R41 ;  /* 0x000000162c297223 */ /* 0x080fe20000010029 */
[----:B------:R-:W-:Y:S02]  /*10e20*/  HADD2.F32 R10, -RZ, R33.H0_H0 ;  /* 0x20000021ff0a7230 */ /* 0x000fe40000004100 */
[----:B------:R-:W-:Y:S01]  /*10e30*/  FFMA.FTZ R9, R46, R22, R9 ;  /* 0x000000162e097223 */ /* 0x000fe20000010009 */
[----:B------:R-:W-:-:S02]  /*10e40*/  HADD2.F32 R42, -RZ, R35.H0_H0 ;  /* 0x20000023ff2a7230 */ /* 0x000fc40000004100 */
[----:B------:R-:W-:Y:S02]  /*10e50*/  HADD2.F32 R40, -RZ, R37.H0_H0 ;  /* 0x20000025ff287230 */ /* 0x000fe40000004100 */
[-C--:B------:R-:W-:Y:S01]  /*10e60*/  FFMA.FTZ R10, R10, R12.reuse, R11 ;  /* 0x0000000c0a0a7223 */ /* 0x080fe2000001000b */
[----:B------:R-:W-:Y:S02]  /*10e70*/  HADD2.F32 R23, -RZ, R23.H1_H1 ;  /* 0x30000017ff177230 */ /* 0x000fe40000004100 */
[-C--:B------:R-:W-:Y:S01]  /*10e80*/  FFMA.FTZ R22, R42, R12.reuse, R13 ;  /* 0x0000000c2a167223 */ /* 0x080fe2000001000d */
[----:B------:R-:W-:Y:S02]  /*10e90*/  HADD2.F32 R42, -RZ, R39.H0_H0 ;  /* 0x20000027ff2a7230 */ /* 0x000fe40000004100 */
[----:B------:R-:W-:Y:S01]  /*10ea0*/  FFMA.FTZ R40, R40, R12, R41 ;  /* 0x0000000c28287223 */ /* 0x000fe20000010029 */
[----:B------:R-:W-:Y:S02]  /*10eb0*/  HADD2.F32 R11, -RZ, R33.H1_H1 ;  /* 0x30000021ff0b7230 */ /* 0x000fe40000004100 */
[----:B------:R-:W-:-:S02]  /*10ec0*/  HADD2.F32 R13, -RZ, R35.H1_H1 ;  /* 0x30000023ff0d7230 */ /* 0x000fc40000004100 */
        /* <DEDUP_REMOVED lines=23> */
.L_x_66:
[----:B------:R-:W-:Y:S05]  /*11040*/  @!P4 BRA `(.L_x_65) ;  /* 0x0000000800e0c947 */ /* 0x000fea0003800000 */
[----:B------:R-:W-:-:S04]  /*11050*/  PRMT R9, R90, 0x9910, RZ ;  /* 0x000099105a097816 */ /* 0x000fc800000000ff */
        /* <DEDUP_REMOVED lines=92> */
.L_x_67:
[----:B------:R-:W-:Y:S05]  /*11620*/  @P0 BRA `(.L_x_65) ;  /* 0x0000000400680947 */ /* 0x000fea0003800000 */
[----:B------:R-:W0:Y:S01]  /*11630*/  LDS.64 R10, [UR4+0x190] ;  /* 0x00019004ff0a7984 */ /* 0x000e220008000a00 */
[--C-:B------:R-:W-:Y:S02]  /*11640*/  HADD2.F32 R9, -RZ, R26.reuse.H0_H0 ;  /* 0x2000001aff097230 */ /* 0x100fe40000004100 */
[----:B------:R-:W-:Y:S01]  /*11650*/  HADD2.F32 R26, -RZ, R26.H1_H1 ;  /* 0x3000001aff1a7230 */ /* 0x000fe20000004100 */
[----:B------:R-:W1:Y:S01]  /*11660*/  LDS.64 R22, [UR4+0x198] ;  /* 0x00019804ff167984 */ /* 0x000e620008000a00 */
[--C-:B------:R-:W-:Y:S02]  /*11670*/  HADD2.F32 R12, -RZ, R30.reuse.H0_H0 ;  /* 0x2000001eff0c7230 */ /* 0x100fe40000004100 */
[----:B------:R-:W-:Y:S02]  /*11680*/  HADD2.F32 R44, -RZ, R25.H1_H1 ;  /* 0x30000019ff2c7230 */ /* 0x000fe40000004100 */
[----:B------:R-:W-:Y:S02]  /*11690*/  HADD2.F32 R30, -RZ, R30.H1_H1 ;  /* 0x3000001eff1e7230 */ /* 0x000fe40000004100 */
[----:B0-----:R-:W-:-:S02]  /*116a0*/  HADD2.F32 R13, -RZ, R10.H0_H0 ;  /* 0x2000000aff0d7230 */ /* 0x001fc40000004100 */
        /* <DEDUP_REMOVED lines=9> */
[----:B------:R-:W-:Y:S01]  /*11740*/  FFMA.FTZ R25, R44, R40, R25 ;  /* 0x000000282c197223 */ /* 0x000fe20000010019 */
[----:B------:R-:W-:Y:S02]  /*11750*/  HADD2.F32 R10, -RZ, R24.H0_H0 ;  /* 0x20000018ff0a7230 */ /* 0x000fe40000004100 */
[-C--:B------:R-:W-:Y:S01]  /*11760*/  FFMA.FTZ R11, R11, R13.reuse, RZ ;  /* 0x0000000d0b0b7223 */ /* 0x080fe200000100ff */
[----:B------:R-:W-:Y:S01]  /*11770*/  FFMA.FTZ R13, R12, R13, RZ ;  /* 0x0000000d0c0d7223 */ /* 0x000fe200000100ff */
[----:B------:R-:W-:Y:S02]  /*11780*/  HADD2.F32 R12, -RZ, R27.H0_H0 ;  /* 0x2000001bff0c7230 */ /* 0x000fe40000004100 */
[----:B------:R-:W-:-:S02]  /*11790*/  HADD2.F32 R26, -RZ, R29.H0_H0 ;  /* 0x2000001dff1a7230 */ /* 0x000fc40000004100 */
[----:B------:R-:W-:Y:S01]  /*117a0*/  FFMA.FTZ R11, R28, R40, R11 ;  /* 0x000000281c0b7223 */ /* 0x000fe2000001000b */
[----:B------:R-:W-:Y:S01]  /*117b0*/  FFMA.FTZ R10, R10, R42, R9 ;  /* 0x0000002a0a0a7223 */ /* 0x000fe20000010009 */
[----:B------:R-:W-:Y:S02]  /*117c0*/  HADD2.F32 R28, -RZ, R31.H0_H0 ;  /* 0x2000001fff1c7230 */ /* 0x000fe40000004100 */
[----:B------:R-:W-:Y:S01]  /*117d0*/  FFMA.FTZ R13, R30, R40, R13 ;  /* 0x000000281e0d7223 */ /* 0x000fe2000001000d */
[----:B------:R-:W-:Y:S02]  /*117e0*/  HADD2.F32 R9, -RZ, R24.H1_H1 ;  /* 0x30000018ff097230 */ /* 0x000fe40000004100 */
[-C--:B------:R-:W-:Y:S01]  /*117f0*/  FFMA.FTZ R12, R12, R42.reuse, R25 ;  /* 0x0000002a0c0c7223 */ /* 0x080fe20000010019 */
[----:B------:R-:W-:Y:S02]  /*11800*/  HADD2.F32 R27, -RZ, R27.H1_H1 ;  /* 0x3000001bff1b7230 */ /* 0x000fe40000004100 */
[----:B------:R-:W-:Y:S01]  /*11810*/  FFMA.FTZ R26, R26, R42, R11 ;  /* 0x0000002a1a1a7223 */ /* 0x000fe2000001000b */
[----:B------:R-:W-:-:S02]  /*11820*/  HADD2.F32 R29, -RZ, R29.H1_H1 ;  /* 0x3000001dff1d7230 */ /* 0x000fc40000004100 */
[----:B------:R-:W-:Y:S01]  /*11830*/  FFMA.FTZ R42, R28, R42, R13 ;  /* 0x0000002a1c2a7223 */ /* 0x000fe2000001000d */
[----:B------:R-:W-:Y:S02]  /*11840*/  HADD2.F32 R31, -RZ, R31.H1_H1 ;  /* 0x3000001fff1f7230 */ /* 0x000fe40000004100 */
[-C--:B------:R-:W-:Y:S01]  /*11850*/  FFMA.FTZ R10, R9, R41.reuse, R10 ;  /* 0x00000029090a7223 */ /* 0x080fe2000001000a */
[----:B-1----:R-:W-:Y:S02]  /*11860*/  HADD2.F32 R9, -RZ, R22.H0_H0 ;  /* 0x20000016ff097230 */ /* 0x002fe40000004100 */
[-C--:B------:R-:W-:Y:S01]  /*11870*/  FFMA.FTZ R24, R27, R41.reuse, R12 ;  /* 0x000000291b187223 */ /* 0x080fe2000001000c */
[----:B------:R-:W-:Y:S02]  /*11880*/  HADD2.F32 R13, -RZ, R34.H0_H0 ;  /* 0x20000022ff0d7230 */ /* 0x000fe40000004100 */
[----:B------:R-:W-:Y:S01]  /*11890*/  FFMA.FTZ R26, R29, R41, R26 ;  /* 0x000000291d1a7223 */ /* 0x000fe2000001001a */
[----:B------:R-:W-:-:S02]  /*118a0*/  HADD2.F32 R11, -RZ, R32.H0_H0 ;  /* 0x20000020ff0b7230 */ /* 0x000fc40000004100 */
[----:B------:R-:W-:Y:S01]  /*118b0*/  FFMA.FTZ R42, R31, R41, R42 ;  /* 0x000000291f2a7223 */ /* 0x000fe2000001002a */
[----:B------:R-:W-:Y:S02]  /*118c0*/  HADD2.F32 R25, -RZ, R36.H0_H0 ;  /* 0x20000024ff197230 */ /* 0x000fe40000004100 */
[-C--:B------:R-:W-:Y:S01]  /*118d0*/  FFMA.FTZ R13, R13, R9.reuse, R24 ;  /* 0x000000090d0d7223 */ /* 0x080fe20000010018 */
[----:B------:R-:W-:Y:S02]  /*118e0*/  HADD2.F32 R27, -RZ, R38.H0_H0 ;  /* 0x20000026ff1b7230 */ /* 0x000fe40000004100 */
[-C--:B------:R-:W-:Y:S01]  /*118f0*/  FFMA.FTZ R11, R11, R9.reuse, R10 ;  /* 0x000000090b0b7223 */ /* 0x080fe2000001000a */
[----:B------:R-:W-:Y:S02]  /*11900*/  HADD2.F32 R22, -RZ, R22.H1_H1 ;  /* 0x30000016ff167230 */ /* 0x000fe40000004100 */
[----:B------:R-:W-:Y:S01]  /*11910*/  FFMA.FTZ R25, R25, R9, R26 ;  /* 0x0000000919197223 */ /* 0x000fe2000001001a */
[----:B------:R-:W-:-:S02]  /*11920*/  HADD2.F32 R34, -RZ, R34.H1_H1 ;  /* 0x30000022ff227230 */ /* 0x000fc40000004100 */
[----:B------:R-:W-:Y:S01]  /*11930*/  FFMA.FTZ R9, R27, R9, R42 ;  /* 0x000000091b097223 */ /* 0x000fe2000001002a */
[----:B------:R-:W-:Y:S02]  /*11940*/  HADD2.F32 R32, -RZ, R32.H1_H1 ;  /* 0x30000020ff207230 */ /* 0x000fe40000004100 */
[----:B------:R-:W-:Y:S02]  /*11950*/  HADD2.F32 R36, -RZ, R36.H1_H1 ;  /* 0x30000024ff247230 */ /* 0x000fe40000004100 */
[-C--:B------:R-:W-:Y:S01]  /*11960*/  FFMA.FTZ R13, R34, R22.reuse, R13 ;  /* 0x00000016220d7223 */ /* 0x080fe2000001000d */
        /* <DEDUP_REMOVED lines=9> */
[----:B------:R-:W-:Y:S02]  /*11a00*/  HADD2.F32 R24, -RZ, R37.H0_H0 ;  /* 0x20000025ff187230 */ /* 0x000fe40000004100 */
[----:B------:R-:W-:Y:S01]  /*11a10*/  FFMA.FTZ R10, R10, R12, R11 ;  /* 0x0000000c0a0a7223 */ /* 0x000fe2000001000b */
[----:B------:R-:W-:Y:S02]  /*11a20*/  HADD2.F32 R23, -RZ, R23.H1_H1 ;  /* 0x30000017ff177230 */ /* 0x000fe40000004100 */
[----:B------:R-:W-:-:S02]  /*11a30*/  HADD2.F32 R33, -RZ, R33.H1_H1 ;  /* 0x30000021ff217230 */ /* 0x000fc40000004100 */
[-C--:B------:R-:W-:Y:S01]  /*11a40*/  FFMA.FTZ R24, R24, R12.reuse, R25 ;  /* 0x0000000c18187223 */ /* 0x080fe20000010019 */
[----:B------:R-:W-:Y:S02]  /*11a50*/  HADD2.F32 R35, -RZ, R35.H1_H1 ;  /* 0x30000023ff237230 */ /* 0x000fe40000004100 */
[----:B------:R-:W-:Y:S01]  /*11a60*/  FFMA.FTZ R12, R26, R12, R9 ;  /* 0x0000000c1a0c7223 */ /* 0x000fe20000010009 */
[----:B------:R-:W-:Y:S02]  /*11a70*/  HADD2.F32 R37, -RZ, R37.H1_H1 ;  /* 0x30000025ff257230 */ /* 0x000fe40000004100 */
[-C--:B------:R-:W-:Y:S01]  /*11a80*/  FFMA.FTZ R10, R33, R23.reuse, R10 ;  /* 0x00000017210a7223 */ /* 0x080fe2000001000a */
[----:B------:R-:W-:Y:S02]  /*11a90*/  HADD2.F32 R39, -RZ, R39.H1_H1 ;  /* 0x30000027ff277230 */ /* 0x000fe40000004100 */
[----:B------:R-:W-:Y:S01]  /*11aa0*/  FFMA.FTZ R22, R35, R23, R22 ;  /* 0x0000001723167223 */ /* 0x000fe20000010016 */
[----:B------:R-:W-:-:S02]  /*11ab0*/  HADD2.F32 R9, -RZ, R86.H0_H0 ;  /* 0x20000056ff097230 */ /* 0x000fc40000004100 */
[-C--:B------:R-:W-:Y:S01]  /*11ac0*/  FFMA.FTZ R24, R37, R23.reuse, R24 ;  /* 0x0000001725187223 */ /* 0x080fe20000010018 */
        /* <DEDUP_REMOVED lines=16> */
.L_x_65:
[----:B------:R-:W-:-:S05]  /*11bd0*/  IMAD.WIDE R18, R87, 0x4, R18 ;  /* 0x0000000457127825 */ /* 0x000fca00078e0212 */
        /* <DEDUP_REMOVED lines=144> */
.L_x_68:
        /* <DEDUP_REMOVED lines=95> */
.L_x_70:
        /* <DEDUP_REMOVED lines=94> */
.L_x_71:
        /* <DEDUP_REMOVED lines=91> */
.L_x_69:
[----:B------:R-:W-:-:S05]  /*13660*/  IMAD.WIDE R18, R87, 0x4, R18 ;  /* 0x0000000457127825 */ /* 0x000fca00078e0212 */
[----:B------:R-:W2:Y:S02]  /*13670*/  LDG.E.128.CONSTANT R24, desc[UR8][R18.64] ;  /* 0x0000000812187981 */ /* 0x000ea4000c1e9d00 */
[C---:B--2---:R-:W-:Y:S02]  /*13680*/  LOP3.LUT R9, R24.reuse, 0xf000f, RZ, 0xc0, !PT ;  /* 0x000f000f18097812 */ /* 0x044fe400078ec0ff */
[----:B------:R-:W-:Y:S02]  /*13690*/  LOP3.LUT R10, R24, 0xf000f0, RZ, 0xc0, !PT ;  /* 0x00f000f0180a7812 */ /* 0x000fe400078ec0ff */
[----:B------:R-:W-:Y:S02]  /*136a0*/  SHF.R.U32.HI R12, RZ, 0x8, R24 ;  /* 0x00000008ff0c7819 */ /* 0x000fe40000011618 */
[C---:B------:R-:W-:Y:S02]  /*136b0*/  LOP3.LUT R31, R26.reuse, 0xf000f, RZ, 0xc0, !PT ;  /* 0x000f000f1a1f7812 */ /* 0x040fe400078ec0ff */
[----:B------:R-:W-:-:S02]  /*136c0*/  LOP3.LUT R24, R26, 0xf000f0, RZ, 0xc0, !PT ;  /* 0x00f000f01a187812 */ /* 0x000fc400078ec0ff */
[----:B------:R-:W-:Y:S02]  /*136d0*/  SHF.R.U32.HI R33, RZ, 0x8, R26 ;  /* 0x00000008ff217819 */ /* 0x000fe4000001161a */
[C---:B------:R-:W-:Y:S02]  /*136e0*/  LOP3.LUT R26, R27.reuse, 0xf000f0, RZ, 0xc0, !PT ;  /* 0x00f000f01b1a7812 */ /* 0x040fe400078ec0ff */
[----:B------:R-:W-:Y:S02]  /*136f0*/  SHF.R.U32.HI R23, RZ, 0x8, R25 ;  /* 0x00000008ff177819 */ /* 0x000fe40000011619 */
[----:B------:R-:W-:Y:S02]  /*13700*/  SHF.R.U32.HI R36, RZ, 0x8, R27 ;  /* 0x00000008ff247819 */ /* 0x000fe4000001161b */
        /* <DEDUP_REMOVED lines=29> */
[----:B------:R-:W-:Y:S01]  /*138e0*/  HFMA2 R16, R39, R16.H0_H0, -72, -72 ;  /* 0xd480d48027107431 */ /* 0x000fe20000040010 */
        /* <DEDUP_REMOVED lines=8> */
[----:B------:R-:W-:Y:S01]  /*13970*/  LOP3.LUT R38, R36, 0x64006400, RZ, 0xfc, !PT ;  /* 0x6400640024267812 */ /* 0x000fe200078efcff */
[----:B------:R-:W-:-:S02]  /*13980*/  HADD2 R35, R12, -1032, -1032 ;  /* 0xe408e4080c237430 */ /* 0x000fc40000000000 */
[----:B------:R-:W-:Y:S02]  /*13990*/  HADD2 R36, R23, -1032, -1032 ;  /* 0xe408e40817247430 */ /* 0x000fe40000000000 */
[----:B------:R-:W-:Y:S02]  /*139a0*/  HADD2 R37, R37, -1032, -1032 ;  /* 0xe408e40825257430 */ /* 0x000fe40000000000 */
[----:B------:R-:W-:Y:S01]  /*139b0*/  HADD2 R38, R38, -1032, -1032 ;  /* 0xe408e40826267430 */ /* 0x000fe20000000000 */
[----:B------:R-:W-:Y:S06]  /*139c0*/  @!P2 BRA `(.L_x_72) ;  /* 0x000000040068a947 */ /* 0x000fec0003800000 */
[----:B------:R-:W0:Y:S01]  /*139d0*/  LDS.64 R12, [UR4+0x30] ;  /* 0x00003004ff0c7984 */ /* 0x000e220008000a00 */
[----:B------:R-:W-:Y:S02]  /*139e0*/  HADD2.F32 R41, -RZ, R31.H0_H0 ;  /* 0x2000001fff297230 */ /* 0x000fe40000004100 */
        /* <DEDUP_REMOVED lines=88> */
.L_x_72:
[----:B------:R-:W-:Y:S05]  /*13f70*/  @!P1 BRA `(.L_x_73) ;  /* 0x00000010005c9947 */ /* 0x000fea0003800000 */
        /* <DEDUP_REMOVED lines=24> */
[----:B------:R-:W-:Y:S02]  /*14100*/  HADD2.F32 R45, -RZ, R34.H1_H1 ;  /* 0x30000022ff2d7230 */ /* 0x000fe40000004100 */
[----:B------:R-:W-:Y:S01]  /*14110*/  FFMA.FTZ R44, R11, R13, RZ ;  /* 0x0000000d0b2c7223 */ /* 0x000fe200000100ff */
[----:B------:R-:W-:-:S02]  /*14120*/  HADD2.F32 R13, -RZ, R32.H1_H1 ;  /* 0x30000020ff0d7230 */ /* 0x000fc40000004100 */
[----:B------:R-:W-:Y:S01]  /*14130*/  FFMA.FTZ R9, R9, R41, R40 ;  /* 0x0000002909097223 */ /* 0x000fe20000010028 */
        /* <DEDUP_REMOVED lines=35> */
[--C-:B------:R-:W-:Y:S02]  /*14370*/  HADD2.F32 R40, -RZ, R30.reuse.H0_H0 ;  /* 0x2000001eff287230 */ /* 0x100fe40000004100 */
        /* <DEDUP_REMOVED lines=8> */
[--C-:B------:R-:W-:Y:S02]  /*14400*/  HADD2.F32 R42, -RZ, R16.reuse.H0_H0 ;  /* 0x20000010ff2a7230 */ /* 0x100fe40000004100 */
[-C--:B------:R-:W-:Y:S01]  /*14410*/  FFMA.FTZ R10, R9, R23.reuse, R10 ;  /* 0x00000017090a7223 */ /* 0x080fe2000001000a */
[----:B------:R-:W-:Y:S02]  /*14420*/  HADD2.F32 R39, -RZ, R16.H1_H1 ;  /* 0x30000010ff277230 */ /* 0x000fe40000004100 */
        /* <DEDUP_REMOVED lines=19> */
.L_x_74:
        /* <DEDUP_REMOVED lines=94> */
.L_x_75:
[----:B------:R-:W-:Y:S05]  /*14b40*/  @P0 BRA `(.L_x_73) ;  /* 0x0000000400680947 */ /* 0x000fea0003800000 */
[----:B------:R-:W0:Y:S01]  /*14b50*/  LDS.64 R10, [UR4+0x1b0] ;  /* 0x0001b004ff0a7984 */ /* 0x000e220008000a00 */
[--C-:B------:R-:W-:Y:S02]  /*14b60*/  HADD2.F32 R9, -RZ, R33.reuse.H0_H0 ;  /* 0x20000021ff097230 */ /* 0x100fe40000004100 */
[----:B------:R-:W-:Y:S01]  /*14b70*/  HADD2.F32 R12, -RZ, R34.H0_H0 ;  /* 0x20000022ff0c7230 */ /* 0x000fe20000004100 */
[----:B------:R-:W1:Y:S01]  /*14b80*/  LDS.64 R22, [UR4+0x1b8] ;  /* 0x0001b804ff167984 */ /* 0x000e620008000a00 */
[----:B------:R-:W-:Y:S02]  /*14b90*/  HADD2.F32 R33, -RZ, R33.H1_H1 ;  /* 0x30000021ff217230 */ /* 0x000fe40000004100 */
[--C-:B0-----:R-:W-:Y:S02]  /*14ba0*/  HADD2.F32 R13, -RZ, R10.reuse.H0_H0 ;  /* 0x2000000aff0d7230 */ /* 0x101fe40000004100 */
[----:B------:R-:W-:Y:S02]  /*14bb0*/  HADD2.F32 R39, -RZ, R10.H1_H1 ;  /* 0x3000000aff277230 */ /* 0x000fe40000004100 */
[----:B------:R-:W-:-:S02]  /*14bc0*/  HADD2.F32 R41, -RZ, R11.H0_H0 ;  /* 0x2000000bff297230 */ /* 0x000fc40000004100 */
[-C--:B------:R-:W-:Y:S01]  /*14bd0*/  FFMA.FTZ R40, R9, R13.reuse, RZ ;  /* 0x0000000d09287223 */ /* 0x080fe200000100ff */
[----:B------:R-:W-:Y:S02]  /*14be0*/  HADD2.F32 R42, -RZ, R11.H1_H1 ;  /* 0x3000000bff2a7230 */ /* 0x000fe40000004100 */
[----:B------:R-:W-:Y:S01]  /*14bf0*/  FFMA.FTZ R12, R12, R13, RZ ;  /* 0x0000000d0c0c7223 */ /* 0x000fe200000100ff */
[--C-:B------:R-:W-:Y:S02]  /*14c00*/  HADD2.F32 R10, -RZ, R31.reuse.H0_H0 ;  /* 0x2000001fff0a7230 */ /* 0x100fe40000004100 */
[----:B------:R-:W-:Y:S01]  /*14c10*/  FFMA.FTZ R40, R33, R39, R40 ;  /* 0x0000002721287223 */ /* 0x000fe20000010028 */
[----:B------:R-:W-:Y:S02]  /*14c20*/  HADD2.F32 R11, -RZ, R32.H0_H0 ;  /* 0x20000020ff0b7230 */ /* 0x000fe40000004100 */
[----:B------:R-:W-:Y:S02]  /*14c30*/  HADD2.F32 R31, -RZ, R31.H1_H1 ;  /* 0x3000001fff1f7230 */ /* 0x000fe40000004100 */
[----:B------:R-:W-:Y:S01]  /*14c40*/  FFMA.FTZ R10, R10, R13, RZ ;  /* 0x0000000d0a0a7223 */ /* 0x000fe200000100ff */
[----:B------:R-:W-:-:S02]  /*14c50*/  HADD2.F32 R33, -RZ, R34.H1_H1 ;  /* 0x30000022ff217230 */ /* 0x000fc40000004100 */
[----:B------:R-:W-:Y:S01]  /*14c60*/  FFMA.FTZ R44, R11, R13, RZ ;  /* 0x0000000d0b2c7223 */ /* 0x000fe200000100ff */
[----:B------:R-:W-:Y:S02]  /*14c70*/  HADD2.F32 R13, -RZ, R32.H1_H1 ;  /* 0x30000020ff0d7230 */ /* 0x000fe40000004100 */
[-C--:B------:R-:W-:Y:S01]  /*14c80*/  FFMA.FTZ R10, R31, R39.reuse, R10 ;  /* 0x000000271f0a7223 */ /* 0x080fe2000001000a */
[----:B------:R-:W-:Y:S02]  /*14c90*/  HADD2.F32 R31, -RZ, R26.H0_H0 ;  /* 0x2000001aff1f7230 */ /* 0x000fe40000004100 */
[-C--:B------:R-:W-:Y:S01]  /*14ca0*/  FFMA.FTZ R12, R33, R39.reuse, R12 ;  /* 0x00000027210c7223 */ /* 0x080fe2000001000c */
[----:B------:R-:W-:Y:S02]  /*14cb0*/  HADD2.F32 R11, -RZ, R25.H0_H0 ;  /* 0x20000019ff0b7230 */ /* 0x000fe40000004100 */
[----:B------:R-:W-:Y:S01]  /*14cc0*/  FFMA.FTZ R44, R13, R39, R44 ;  /* 0x000000270d2c7223 */ /* 0x000fe2000001002c */
[----:B------:R-:W-:-:S02]  /*14cd0*/  HADD2.F32 R9, -RZ, R24.H0_H0 ;  /* 0x20000018ff097230 */ /* 0x000fc40000004100 */
[----:B------:R-:W-:Y:S02]  /*14ce0*/  HADD2.F32 R24, -RZ, R24.H1_H1 ;  /* 0x30000018ff187230 */ /* 0x000fe40000004100 */
        /* <DEDUP_REMOVED lines=9> */
[-C--:B------:R-:W-:Y:S01]  /*14d80*/  FFMA.FTZ R11, R10, R42.reuse, R11 ;  /* 0x0000002a0a0b7223 */ /* 0x080fe2000001000b */
[----:B-1----:R-:W-:Y:S02]  /*14d90*/  HADD2.F32 R10, -RZ, R22.H0_H0 ;  /* 0x20000016ff0a7230 */ /* 0x002fe40000004100 */
[-C--:B------:R-:W-:Y:S01]  /*14da0*/  FFMA.FTZ R41, R32, R42.reuse, R41 ;  /* 0x0000002a20297223 */ /* 0x080fe20000010029 */
[----:B------:R-:W-:Y:S02]  /*14db0*/  HADD2.F32 R24, -RZ, R35.H0_H0 ;  /* 0x20000023ff187230 */ /* 0x000fe40000004100 */
[----:B------:R-:W-:Y:S01]  /*14dc0*/  FFMA.FTZ R13, R26, R42, R13 ;  /* 0x0000002a1a0d7223 */ /* 0x000fe2000001000d */
[----:B------:R-:W-:Y:S02]  /*14dd0*/  HADD2.F32 R32, -RZ, R36.H0_H0 ;  /* 0x20000024ff207230 */ /* 0x000fe40000004100 */
[----:B------:R-:W-:-:S02]  /*14de0*/  HADD2.F32 R22, -RZ, R22.H1_H1 ;  /* 0x30000016ff167230 */ /* 0x000fc40000004100 */
[-C--:B------:R-:W-:Y:S01]  /*14df0*/  FFMA.FTZ R9, R24, R10.reuse, R9 ;  /* 0x0000000a18097223 */ /* 0x080fe20000010009 */
[----:B------:R-:W-:Y:S02]  /*14e00*/  HADD2.F32 R26, -RZ, R35.H1_H1 ;  /* 0x30000023ff1a7230 */ /* 0x000fe40000004100 */
[----:B------:R-:W-:Y:S01]  /*14e10*/  FFMA.FTZ R11, R32, R10, R11 ;  /* 0x0000000a200b7223 */ /* 0x000fe2000001000b */
[--C-:B------:R-:W-:Y:S02]  /*14e20*/  HADD2.F32 R34, -RZ, R37.reuse.H0_H0 ;  /* 0x20000025ff227230 */ /* 0x100fe40000004100 */
        /* <DEDUP_REMOVED lines=15> */
[----:B------:R-:W-:Y:S02]  /*14f20*/  HADD2.F32 R24, -RZ, R30.H0_H0 ;  /* 0x2000001eff187230 */ /* 0x000fe40000004100 */
[-C--:B------:R-:W-:Y:S01]  /*14f30*/  FFMA.FTZ R10, R10, R12.reuse, R9 ;  /* 0x0000000c0a0a7223 */ /* 0x080fe20000010009 */
[----:B------:R-:W-:Y:S02]  /*14f40*/  HADD2.F32 R9, -RZ, R28.H1_H1 ;  /* 0x3000001cff097230 */ /* 0x000fe40000004100 */
[----:B------:R-:W-:Y:S02]  /*14f50*/  HADD2.F32 R11, -RZ, R30.H1_H1 ;  /* 0x3000001eff0b7230 */ /* 0x000fe40000004100 */
[----:B------:R-:W-:Y:S01]  /*14f60*/  FFMA.FTZ R24, R24, R12, R13 ;  /* 0x0000000c18187223 */ /* 0x000fe2000001000d */
[----:B------:R-:W-:-:S02]  /*14f70*/  HADD2.F32 R26, -RZ, R16.H0_H0 ;  /* 0x20000010ff1a7230 */ /* 0x000fc40000004100 */
[-C--:B------:R-:W-:Y:S01]  /*14f80*/  FFMA.FTZ R10, R9, R23.reuse, R10 ;  /* 0x00000017090a7223 */ /* 0x080fe2000001000a */
[----:B------:R-:W-:Y:S02]  /*14f90*/  HADD2.F32 R29, -RZ, R29.H1_H1 ;  /* 0x3000001dff1d7230 */ /* 0x000fe40000004100 */
[-C--:B------:R-:W-:Y:S01]  /*14fa0*/  FFMA.FTZ R24, R11, R23.reuse, R24 ;  /* 0x000000170b187223 */ /* 0x080fe20000010018 */
[----:B------:R-:W-:Y:S02]  /*14fb0*/  HADD2.F32 R25, -RZ, R16.H1_H1 ;  /* 0x30000010ff197230 */ /* 0x000fe40000004100 */
[----:B------:R-:W-:Y:S01]  /*14fc0*/  FFMA.FTZ R12, R26, R12, R41 ;  /* 0x0000000c1a0c7223 */ /* 0x000fe20000010029 */
        /* <DEDUP_REMOVED lines=18> */
.L_x_73:
        /* <DEDUP_REMOVED lines=8> */
.L_x_59:
        /* <DEDUP_REMOVED lines=11> */
.L_x_82:
        /* <DEDUP_REMOVED lines=8> */
[----:B------:R-:W4:Y:S04]  /*152a0*/  @!P2 LDG.E.U16.CONSTANT R9, desc[UR8][R26.64] ;  /* 0x000000081a09a981 */ /* 0x000f28000c1e9500 */
[----:B------:R0:W5:Y:S01]  /*152b0*/  LDG.E.128.CONSTANT R16, desc[UR8][R10.64] ;  /* 0x000000080a107981 */ /* 0x000162000c1e9d00 */
[----:B------:R-:W-:-:S05]  /*152c0*/  IMAD.WIDE R100, R87, 0x4, R10 ;  /* 0x0000000457647825 */ /* 0x000fca00078e020a */
[----:B------:R-:W5:Y:S01]  /*152d0*/  LDG.E.128.CONSTANT R20, desc[UR8][R100.64] ;  /* 0x0000000864147981 */ /* 0x000f62000c1e9d00 */
[----:B------:R-:W-:Y:S01]  /*152e0*/  HFMA2 R24, -RZ, RZ, 0, 0.125 ;  /* 0x00003000ff187431 */ /* 0x000fe200000001ff */
[----:B------:R-:W-:Y:S02]  /*152f0*/  MOV R40, 0x2400 ;  /* 0x0000240000287802 */ /* 0x000fe40000000f00 */
[----:B------:R-:W-:Y:S02]  /*15300*/  ISETP.NE.AND P3, PT, R94, RZ, PT ;  /* 0x000000ff5e00720c */ /* 0x000fe40003f65270 */
[----:B------:R-:W-:Y:S02]  /*15310*/  ISETP.NE.AND P1, PT, R95, 0x1, PT ;  /* 0x000000015f00780c */ /* 0x000fe40003f25270 */
[----:B------:R-:W-:Y:S02]  /*15320*/  @!P2 IADD3 R102, PT, PT, R88, 0x1, RZ ;  /* 0x000000015866a810 */ /* 0x000fe40007ffe0ff */
[----:B--2---:R-:W-:-:S02]  /*15330*/  LOP3.LUT R52, R12, 0x70007, RZ, 0xc0, !PT ;  /* 0x000700070c347812 */ /* 0x004fc400078ec0ff */
[----:B------:R-:W-:Y:S02]  /*15340*/  SHF.R.U32.HI R46, RZ, 0x6, R12 ;  /* 0x00000006ff2e7819 */ /* 0x000fe4000001160c */
[C---:B------:R-:W-:Y:S02]  /*15350*/  LOP3.LUT R53, R13.reuse, 0x70007, RZ, 0xc0, !PT ;  /* 0x000700070d357812 */ /* 0x040fe400078ec0ff */
[----:B------:R-:W-:Y:S02]  /*15360*/  LOP3.LUT R25, R13, 0x380038, RZ, 0xc0, !PT ;  /* 0x003800380d197812 */ /* 0x000fe400078ec0ff */
[--C-:B------:R-:W-:Y:S02]  /*15370*/  SHF.R.U32.HI R47, RZ, 0x6, R13.reuse ;  /* 0x00000006ff2f7819 */ /* 0x100fe4000001160d */
[----:B0-----:R-:W-:Y:S02]  /*15380*/  SHF.R.U32.HI R10, RZ, 0xf, R13 ;  /* 0x0000000fff0a7819 */ /* 0x001fe4000001160d */
[----:B---3--:R-:W-:-:S04]  /*15390*/  @!P2 PRMT R85, R29, 0x7610, R85 ;  /* 0x000076101d55a816 */ /* 0x008fc80000000055 */
[----:B------:R-:W-:Y:S02]  /*153a0*/  @!P2 PRMT R85, R85, 0x7610, R29 ;  /* 0x000076105555a816 */ /* 0x000fe4000000001d */
[----:B----4-:R-:W-:Y:S02]  /*153b0*/  @!P2 IADD3 R89, PT, PT, R9, R96, RZ ;  /* 0x000000600959a210 */ /* 0x010fe40007ffe0ff */
[----:B------:R-:W-:Y:S02]  /*153c0*/  LOP3.LUT R9, R12, 0x380038, RZ, 0xc0, !PT ;  /* 0x003800380c097812 */ /* 0x000fe400078ec0ff */
[----:B------:R-:W-:Y:S02]  /*153d0*/  SHF.R.U32.HI R12, RZ, 0xf, R12 ;  /* 0x0000000fff0c7819 */ /* 0x000fe4000001160c */
[----:B------:R-:W-:Y:S02]  /*153e0*/  SHF.R.U32.HI R29, RZ, 0xf, R15 ;  /* 0x0000000fff1d7819 */ /* 0x000fe4000001160f */
[----:B------:R-:W-:-:S02]  /*153f0*/  @!P2 PRMT R86, R28, 0x7610, R86 ;  /* 0x000076101c56a816 */ /* 0x000fc40000000056 */
[C---:B-----5:R-:W-:Y:S02]  /*15400*/  LOP3.LUT R39, R16.reuse, 0x70007, RZ, 0xc0, !PT ;  /* 0x0007000710277812 */ /* 0x060fe400078ec0ff */
[----:B------:R-:W-:Y:S02]  /*15410*/  LOP3.LUT R11, R16, 0x380038, RZ, 0xc0, !PT ;  /* 0x00380038100b7812 */ /* 0x000fe400078ec0ff */
[--C-:B------:R-:W-:Y:S02]  /*15420*/  SHF.R.U32.HI R30, RZ, 0x6, R16.reuse ;  /* 0x00000006ff1e7819 */ /* 0x100fe40000011610 */
[----:B------:R-:W-:Y:S02]  /*15430*/  SHF.R.U32.HI R13, RZ, 0xe, R16 ;  /* 0x0000000eff0d7819 */ /* 0x000fe40000011610 */
[----:B------:R-:W-:Y:S02]  /*15440*/  SHF.R.U32.HI R16, RZ, 0xe, R19 ;  /* 0x0000000eff107819 */ /* 0x000fe40000011613 */
[----:B------:R-:W-:-:S02]  /*15450*/  LOP3.LUT R12, R12, 0x10001, RZ, 0xc0, !PT ;  /* 0x000100010c0c7812 */ /* 0x000fc400078ec0ff */
[----:B------:R-:W-:Y:S02]  /*15460*/  LOP3.LUT R29, R29, 0x10001, RZ, 0xc0, !PT ;  /* 0x000100011d1d7812 */ /* 0x000fe400078ec0ff */
[----:B------:R-:W-:Y:S02]  /*15470*/  @!P2 PRMT R86, R86, 0x7610, R28 ;  /* 0x000076105656a816 */ /* 0x000fe4000000001c */
[C---:B------:R-:W-:Y:S02]  /*15480*/  LOP3.LUT R54, R14.reuse, 0x70007, RZ, 0xc0, !PT ;  /* 0x000700070e367812 */ /* 0x040fe400078ec0ff */
[----:B------:R-:W-:Y:S02]  /*15490*/  LOP3.LUT R26, R14, 0x380038, RZ, 0xc0, !PT ;  /* 0x003800380e1a7812 */ /* 0x000fe400078ec0ff */
[--C-:B------:R-:W-:Y:S02]  /*154a0*/  SHF.R.U32.HI R51, RZ, 0x6, R14.reuse ;  /* 0x00000006ff337819 */ /* 0x100fe4000001160e */
[----:B------:R-:W-:-:S02]  /*154b0*/  SHF.R.U32.HI R27, RZ, 0xf, R14 ;  /* 0x0000000fff1b7819 */ /* 0x000fc4000001160e */
[C---:B------:R-:W-:Y:S02]  /*154c0*/  LOP3.LUT R66, R15.reuse, 0x70007, RZ, 0xc0, !PT ;  /* 0x000700070f427812 */ /* 0x040fe400078ec0ff */
[----:B------:R-:W-:Y:S02]  /*154d0*/  LOP3.LUT R57, R15, 0x380038, RZ, 0xc0, !PT ;  /* 0x003800380f397812 */ /* 0x000fe400078ec0ff */
[----:B------:R-:W-:Y:S02]  /*154e0*/  SHF.R.U32.HI R55, RZ, 0x6, R15 ;  /* 0x00000006ff377819 */ /* 0x000fe4000001160f */
[C---:B------:R-:W-:Y:S02]  /*154f0*/  LOP3.LUT R38, R17.reuse, 0x70007, RZ, 0xc0, !PT ;  /* 0x0007000711267812 */ /* 0x040fe400078ec0ff */
[----:B------:R-:W-:Y:S02]  /*15500*/  LOP3.LUT R15, R17, 0x380038, RZ, 0xc0, !PT ;  /* 0x00380038110f7812 */ /* 0x000fe400078ec0ff */
[----:B------:R-:W-:-:S02]  /*15510*/  SHF.R.U32.HI R28, RZ, 0x6, R17 ;  /* 0x00000006ff1c7819 */ /* 0x000fc40000011611 */
[----:B------:R-:W-:Y:S02]  /*15520*/  LOP3.LUT R14, R10, 0x10001, RZ, 0xc0, !PT ;  /* 0x000100010a0e7812 */ /* 0x000fe400078ec0ff */
[----:B------:R-:W-:Y:S02]  /*15530*/  SHF.R.U32.HI R17, RZ, 0xe, R17 ;  /* 0x0000000eff117819 */ /* 0x000fe40000011611 */
[----:B------:R-:W-:Y:S02]  /*15540*/  LOP3.LUT R10, R12, 0x20002, R13, 0xf8, !PT ;  /* 0x000200020c0a7812 */ /* 0x000fe400078ef80d */
[----:B------:R-:W-:Y:S02]  /*15550*/  LOP3.LUT R16, R29, 0x20002, R16, 0xf8, !PT ;  /* 0x000200021d107812 */ /* 0x000fe400078ef810 */
[----:B------:R-:W-:Y:S02]  /*15560*/  SHF.R.U32.HI R31, RZ, 0xd, R20 ;  /* 0x0000000dff1f7819 */ /* 0x000fe40000011614 */
[----:B------:R-:W-:-:S02]  /*15570*/  SHF.R.U32.HI R33, RZ, 0xd, R23 ;  /* 0x0000000dff217819 */ /* 0x000fc40000011617 */
[C---:B------:R-:W-:Y:S02]  /*15580*/  LOP3.LUT R48, R19.reuse, 0x70007, RZ, 0xc0, !PT ;  /* 0x0007000713307812 */ /* 0x040fe400078ec0ff */
[----:B------:R-:W-:Y:S02]  /*15590*/  LOP3.LUT R58, R19, 0x380038, RZ, 0xc0, !PT ;  /* 0x00380038133a7812 */ /* 0x000fe400078ec0ff */
[----:B------:R-:W-:Y:S02]  /*155a0*/  SHF.R.U32.HI R43, RZ, 0x6, R19 ;  /* 0x00000006ff2b7819 */ /* 0x000fe40000011613 */
[----:B------:R-:W-:Y:S02]  /*155b0*/  LOP3.LUT R17, R14, 0x20002, R17, 0xf8, !PT ;  /* 0x000200020e117812 */ /* 0x000fe400078ef811 */
[----:B------:R-:W-:Y:S02]  /*155c0*/  SHF.R.U32.HI R32, RZ, 0xd, R21 ;  /* 0x0000000dff207819 */ /* 0x000fe40000011615 */
[----:B------:R-:W-:-:S02]  /*155d0*/  LOP3.LUT R31, R10, 0x40004, R31, 0xf8, !PT ;  /* 0x000400040a1f7812 */ /* 0x000fc400078ef81f */
[----:B------:R-:W-:Y:S02]  /*155e0*/  LOP3.LUT R33, R16, 0x40004, R33, 0xf8, !PT ;  /* 0x0004000410217812 */ /* 0x000fe400078ef821 */
[----:B------:R-:W-:Y:S02]  /*155f0*/  LOP3.LUT R13, R47, 0x380038, RZ, 0xc0, !PT ;  /* 0x003800382f0d7812 */ /* 0x000fe400078ec0ff */
[----:B------:R-:W-:Y:S02]  /*15600*/  LOP3.LUT R19, R55, 0x380038, RZ, 0xc0, !PT ;  /* 0x0038003837137812 */ /* 0x000fe400078ec0ff */
[C---:B------:R-:W-:Y:S02]  /*15610*/  LOP3.LUT R42, R18.reuse, 0x70007, RZ, 0xc0, !PT ;  /* 0x00070007122a7812 */ /* 0x040fe400078ec0ff */
[----:B------:R-:W-:Y:S02]  /*15620*/  LOP3.LUT R56, R18, 0x380038, RZ, 0xc0, !PT ;  /* 0x0038003812387812 */ /* 0x000fe400078ec0ff */
[----:B------:R-:W-:-:S02]  /*15630*/  SHF.R.U32.HI R36, RZ, 0x6, R18 ;  /* 0x00000006ff247819 */ /* 0x000fc40000011612 */
[----:B------:R-:W-:Y:S02]  /*15640*/  LOP3.LUT R10, R46, 0x380038, RZ, 0xc0, !PT ;  /* 0x003800382e0a7812 */ /* 0x000fe400078ec0ff */
[----:B------:R-:W-:Y:S02]  /*15650*/  LOP3.LUT R16, R51, 0x380038, RZ, 0xc0, !PT ;  /* 0x0038003833107812 */ /* 0x000fe400078ec0ff */
[----:B------:R-:W-:Y:S02]  /*15660*/  SHF.R.U32.HI R18, RZ, 0xe, R18 ;  /* 0x0000000eff127819 */ /* 0x000fe40000011612 */
[----:B------:R-:W-:Y:S02]  /*15670*/  LOP3.LUT R27, R27, 0x10001, RZ, 0xc0, !PT ;  /* 0x000100011b1b7812 */ /* 0x000fe400078ec0ff */
[----:B------:R-:W-:Y:S02]  /*15680*/  LOP3.LUT R57, R57, 0x64006400, RZ, 0xfc, !PT ;  /* 0x6400640039397812 */ /* 0x000fe400078efcff */
[----:B------:R-:W-:-:S02]  /*15690*/  LOP3.LUT R32, R17, 0x40004, R32, 0xf8, !PT ;  /* 0x0004000411207812 */ /* 0x000fc400078ef820 */
[----:B------:R-:W-:Y:S02]  /*156a0*/  LOP3.LUT R25, R25, 0x64006400, RZ, 0xfc, !PT ;  /* 0x6400640019197812 */ /* 0x000fe400078efcff */
[----:B------:R-:W-:Y:S02]  /*156b0*/  LOP3.LUT R13, R13, 0x64006400, RZ, 0xfc, !PT ;  /* 0x640064000d0d7812 */ /* 0x000fe400078efcff */
[----:B------:R-:W-:Y:S02]  /*156c0*/  LOP3.LUT R19, R19, 0x64006400, RZ, 0xfc, !PT ;  /* 0x6400640013137812 */ /* 0x000fe400078efcff */
[----:B------:R-:W-:Y:S02]  /*156d0*/  LOP3.LUT R9, R9, 0x64006400, RZ, 0xfc, !PT ;  /* 0x6400640009097812 */ /* 0x000fe400078efcff */
[----:B------:R-:W-:Y:S02]  /*156e0*/  LOP3.LUT R75, R10, 0x64006400, RZ, 0xfc, !PT ;  /* 0x640064000a4b7812 */ /* 0x000fe400078efcff */
[----:B------:R-:W-:-:S02]  /*156f0*/  LOP3.LUT R17, R16, 0x64006400, RZ, 0xfc, !PT ;  /* 0x6400640010117812 */ /* 0x000fc400078efcff */
[----:B------:R-:W-:Y:S02]  /*15700*/  LOP3.LUT R27, R27, 0x20002, R18, 0xf8, !PT ;  /* 0x000200021b1b7812 */ /* 0x000fe400078ef812 */
[----:B------:R-:W-:Y:S02]  /*15710*/  LOP3.LUT R12, R20, 0x380038, RZ, 0xc0, !PT ;  /* 0x00380038140c7812 */ /* 0x000fe400078ec0ff */
[----:B------:R-:W-:Y:S02]  /*15720*/  LOP3.LUT R14, R21, 0x380038, RZ, 0xc0, !PT ;  /* 0x00380038150e7812 */ /* 0x000fe400078ec0ff */
[----:B------:R-:W-:Y:S02]  /*15730*/  LOP3.LUT R10, R28, 0x380038, RZ, 0xc0, !PT ;  /* 0x003800381c0a7812 */ /* 0x000fe400078ec0ff */
[----:B------:R-:W-:Y:S01]  /*15740*/  LOP3.LUT R16, R36, 0x380038, RZ, 0xc0, !PT ;  /* 0x0038003824107812 */ /* 0x000fe200078ec0ff */
[----:B------:R-:W-:Y:S01]  /*15750*/  HFMA2 R76, R57, R24.H0_H0, -132, -132 ;  /* 0xd820d820394c7431 */ /* 0x000fe20000040018 */
[----:B------:R-:W-:-:S02]  /*15760*/  SHF.R.U32.HI R29, RZ, 0x6, R20 ;  /* 0x00000006ff1d7819 */ /* 0x000fc40000011614 */
[----:B------:R-:W-:Y:S02]  /*15770*/  SHF.R.U32.HI R37, RZ, 0x6, R21 ;  /* 0x00000006ff257819 */ /* 0x000fe40000011615 */
[C---:B------:R-:W-:Y:S02]  /*15780*/  LOP3.LUT R45, R22.reuse, 0x70007, RZ, 0xc0, !PT ;  /* 0x00070007162d7812 */ /* 0x040fe400078ec0ff */
[----:B------:R-:W-:Y:S02]  /*15790*/  LOP3.LUT R18, R22, 0x380038, RZ, 0xc0, !PT ;  /* 0x0038003816127812 */ /* 0x000fe400078ec0ff */
[--C-:B------:R-:W-:Y:S02]  /*157a0*/  SHF.R.U32.HI R44, RZ, 0x6, R22.reuse ;  /* 0x00000006ff2c7819 */ /* 0x100fe40000011616 */
[----:B------:R-:W-:Y:S02]  /*157b0*/  SHF.R.U32.HI R34, RZ, 0xd, R22 ;  /* 0x0000000dff227819 */ /* 0x000fe40000011616 */
[----:B------:R-:W-:Y:S01]  /*157c0*/  SHF.R.U32.HI R50, RZ, 0x6, R23 ;  /* 0x00000006ff327819 */ /* 0x000fe20000011617 */
[-C--:B------:R-:W-:Y:S01]  /*157d0*/  HFMA2 R78, R25, R24.reuse.H0_H0, -132, -132 ;  /* 0xd820d820194e7431 */ /* 0x080fe20000040018 */
[C---:B------:R-:W-:Y:S01]  /*157e0*/  LOP3.LUT R49, R23.reuse, 0x70007, RZ, 0xc0, !PT ;  /* 0x0007000717317812 */ /* 0x040fe200078ec0ff */
[-C--:B------:R-:W-:Y:S01]  /*157f0*/  HFMA2 R74, R13, R24.reuse.H0_H0, -132, -132 ;  /* 0xd820d8200d4a7431 */ /* 0x080fe20000040018 */
[----:B------:R-:W-:Y:S01]  /*15800*/  LOP3.LUT R22, R23, 0x380038, RZ, 0xc0, !PT ;  /* 0x0038003817167812 */ /* 0x000fe200078ec0ff */
[-C--:B------:R-:W-:Y:S01]  /*15810*/  HFMA2 R57, R19, R24.reuse.H0_H0, -132, -132 ;  /* 0xd820d82013397431 */ /* 0x080fe20000040018 */
        /* <DEDUP_REMOVED lines=13> */
[----:B------:R-:W-:Y:S01]  /*158f0*/  LOP3.LUT R16, R50, 0x380038, RZ, 0xc0, !PT ;  /* 0x0038003832107812 */ /* 0x000fe200078ec0ff */
[-C--:B------:R-:W-:Y:S01]  /*15900*/  HFMA2 R56, R17, R24.reuse.H0_H0, -132, -132 ;  /* 0xd820d82011387431 */ /* 0x080fe20000040018 */
[----:B------:R-:W-:Y:S01]  /*15910*/  LOP3.LUT R34, R27, 0x40004, R34, 0xf8, !PT ;  /* 0x000400041b227812 */ /* 0x000fe200078ef822 */
        /* <DEDUP_REMOVED lines=13> */
[-C--:B------:R-:W-:Y:S02]  /*159f0*/  HFMA2 R58, R11, R24.reuse.H0_H0, -132, -132 ;  /* 0xd820d8200b3a7431 */ /* 0x080fe40000040018 */
[----:B------:R-:W-:-:S02]  /*15a00*/  HFMA2 R59, R15, R24.H0_H0, -132, -132 ;  /* 0xd820d8200f3b7431 */ /* 0x000fc40000040018 */
[-C--:B------:R-:W-:Y:S02]  /*15a10*/  HFMA2 R10, R19, R24.reuse.H0_H0, -132, -132 ;  /* 0xd820d820130a7431 */ /* 0x080fe40000040018 */
[-C--:B------:R-:W-:Y:S02]  /*15a20*/  HFMA2 R77, R77, R24.reuse.H0_H0, -132, -132 ;  /* 0xd820d8204d4d7431 */ /* 0x080fe40000040018 */
[-C--:B------:R-:W-:Y:S02]  /*15a30*/  HFMA2 R75, R75, R24.reuse.H0_H0, -132, -132 ;  /* 0xd820d8204b4b7431 */ /* 0x080fe40000040018 */
[-C--:B------:R-:W-:Y:S02]  /*15a40*/  HFMA2 R61, R61, R24.reuse.H0_H0, -132, -132 ;  /* 0xd820d8203d3d7431 */ /* 0x080fe40000040018 */
[-C--:B------:R-:W-:Y:S02]  /*15a50*/  HFMA2 R9, R9, R24.reuse.H0_H0, -132, -132 ;  /* 0xd820d82009097431 */ /* 0x080fe40000040018 */
[----:B------:R-:W-:-:S02]  /*15a60*/  HFMA2 R11, R25, R24.H0_H0, -132, -132 ;  /* 0xd820d820190b7431 */ /* 0x000fc40000040018 */
[-C--:B------:R-:W-:Y:S02]  /*15a70*/  HFMA2 R12, R65, R24.reuse.H0_H0, -132, -132 ;  /* 0xd820d820410c7431 */ /* 0x080fe40000040018 */
[-C--:B------:R-:W-:Y:S02]  /*15a80*/  HFMA2 R13, R13, R24.reuse.H0_H0, -132, -132 ;  /* 0xd820d8200d0d7431 */ /* 0x080fe40000040018 */
[-C--:B------:R-:W-:Y:S01]  /*15a90*/  HFMA2 R14, R21, R24.reuse.H0_H0, -132, -132 ;  /* 0xd820d820150e7431 */ /* 0x080fe20000040018 */
[----:B------:R-:W-:Y:S01]  /*15aa0*/  LOP3.LUT R21, R46, 0x1c001c0, RZ, 0xc0, !PT ;  /* 0x01c001c02e157812 */ /* 0x000fe200078ec0ff */
[-C--:B------:R-:W-:Y:S02]  /*15ab0*/  HFMA2 R15, R27, R24.reuse.H0_H0, -132, -132 ;  /* 0xd820d8201b0f7431 */ /* 0x080fe40000040018 */
[-C--:B------:R-:W-:Y:S02]  /*15ac0*/  HFMA2 R16, R67, R24.reuse.H0_H0, -132, -132 ;  /* 0xd820d82043107431 */ /* 0x080fe40000040018 */
[----:B------:R-:W-:-:S02]  /*15ad0*/  HFMA2 R17, R17, R24.H0_H0, -132, -132 ;  /* 0xd820d82011117431 */ /* 0x000fc40000040018 */
[-C--:B------:R-:W-:Y:S02]  /*15ae0*/  HFMA2 R18, R23, R24.reuse.H0_H0, -132, -132 ;  /* 0xd820d82017127431 */ /* 0x080fe40000040018 */
[-C--:B------:R-:W-:Y:S02]  /*15af0*/  HFMA2 R19, R63, R24.reuse.H0_H0, -132, -132 ;  /* 0xd820d8203f137431 */ /* 0x080fe40000040018 */
[----:B------:R-:W-:Y:S01]  /*15b00*/  HFMA2 R20, R69, R24.H0_H0, -132, -132 ;  /* 0xd820d82045147431 */ /* 0x000fe20000040018 */
        /* <DEDUP_REMOVED lines=29> */
[----:B------:R-:W-:Y:S01]  /*15ce0*/  HFMA2 R64, R25, R40.H0_H0, -20, -20 ;  /* 0xcd00cd0019407431 */ /* 0x000fe20000040028 */
        /* <DEDUP_REMOVED lines=23> */
[----:B------:R-:W-:Y:S01]  /*15e60*/  LOP3.LUT R52, R52, 0x64006400, RZ, 0xfc, !PT ;  /* 0x6400640034347812 */ /* 0x000fe200078efcff */
[-C--:B------:R-:W-:Y:S01]  /*15e70*/  HFMA2 R22, R23, R40.reuse.H0_H0, -20, -20 ;  /* 0xcd00cd0017167431 */ /* 0x080fe20000040028 */
        /* <DEDUP_REMOVED lines=17> */
[-C--:B------:R-:W-:Y:S02]  /*15f90*/  HFMA2 R63, R63, R40.reuse.H0_H0, -20, -20 ;  /* 0xcd00cd003f3f7431 */ /* 0x080fe40000040028 */
[-C--:B------:R-:W-:Y:S02]  /*15fa0*/  HFMA2 R65, R65, R40.reuse.H0_H0, -20, -20 ;  /* 0xcd00cd0041417431 */ /* 0x080fe40000040028 */
[-C--:B------:R-:W-:Y:S02]  /*15fb0*/  HFMA2 R21, R21, R40.reuse.H0_H0, -20, -20 ;  /* 0xcd00cd0015157431 */ /* 0x080fe40000040028 */
[-C--:B------:R-:W-:Y:S02]  /*15fc0*/  HFMA2 R23, R67, R40.reuse.H0_H0, -20, -20 ;  /* 0xcd00cd0043177431 */ /* 0x080fe40000040028 */
[-C--:B------:R-:W-:Y:S02]  /*15fd0*/  HFMA2 R24, R71, R40.reuse.H0_H0, -20, -20 ;  /* 0xcd00cd0047187431 */ /* 0x080fe40000040028 */
[----:B------:R-:W-:-:S02]  /*15fe0*/  HFMA2 R25, R25, R40.H0_H0, -20, -20 ;  /* 0xcd00cd0019197431 */ /* 0x000fc40000040028 */
[-C--:B------:R-:W-:Y:S02]  /*15ff0*/  HFMA2 R27, R69, R40.reuse.H0_H0, -20, -20 ;  /* 0xcd00cd00451b7431 */ /* 0x080fe40000040028 */
[----:B------:R-:W-:Y:S02]  /*16000*/  HADD2 R68, R42, -1028, -1028 ;  /* 0xe404e4042a447430 */ /* 0x000fe40000000000 */
[----:B------:R-:W-:Y:S02]  /*16010*/  HFMA2 R40, R73, R40.H0_H0, -20, -20 ;  /* 0xcd00cd0049287431 */ /* 0x000fe40000040028 */
        /* <DEDUP_REMOVED lines=99> */
.L_x_78:
        /* <DEDUP_REMOVED lines=84> */
.L_x_80:
        /* <DEDUP_REMOVED lines=80> */
.L_x_81:
        /* <DEDUP_REMOVED lines=77> */
.L_x_79:
        /* <DEDUP_REMOVED lines=8> */
.L_x_77:
[----:B------:R-:W0:Y:S02]  /*175e0*/  LDCU UR5, c[0x0][0x3dc] ;  /* 0x00007b80ff0577ac */ /* 0x000e240008000800 */
[----:B0-----:R-:W-:-:S04]  /*175f0*/  VIMNMX R93, PT, PT, R93, UR5, PT ;  /* 0x000000055d5d7c48 */ /* 0x001fc8000bfe0100 */
[----:B------:R-:W-:-:S13]  /*17600*/  ISETP.GT.AND P0, PT, R93, R96, PT ;  /* 0x000000605d00720c */ /* 0x000fda0003f04270 */
[----:B------:R-:W-:Y:S05]  /*17610*/  @!P0 BRA `(.L_x_83) ;  /* 0x0000001000e88947 */ /* 0x000fea0003800000 */
[----:B------:R-:W0:Y:S01]  /*17620*/  LDC.64 R10, c[0x0][0x3b8] ;  /* 0x0000ee00ff0a7b82 */ /* 0x000e220000000a00 */
[----:B------:R-:W-:Y:S01]  /*17630*/  PRMT R9, R92, 0x9910, RZ ;  /* 0x000099105c097816 */ /* 0x000fe200000000ff */
[----:B------:R-:W-:-:S03]  /*17640*/  UIADD3 UR4, UPT, UPT, UR4, 0x100, URZ ;  /* 0x0000010004047890 */ /* 0x000fc6000fffe0ff */
[----:B------:R-:W-:-:S04]  /*17650*/  ISETP.NE.AND P0, PT, R9, RZ, PT ;  /* 0x000000ff0900720c */ /* 0x000fc80003f05270 */
[----:B------:R-:W-:Y:S01]  /*17660*/  ISETP.EQ.OR P0, PT, R95, 0x3, !P0 ;  /* 0x000000035f00780c */ /* 0x000fe20004702670 */
[----:B0-----:R-:W-:-:S03]  /*17670*/  IMAD.WIDE.U32 R10, R96, 0x4, R10 ;  /* 0x00000004600a7825 */ /* 0x001fc600078e000a */
[----:B------:R-:W-:-:S04]  /*17680*/  IADD3 R10, P1, PT, R10, 0x2, RZ ;  /* 0x000000020a0a7810 */ /* 0x000fc80007f3e0ff */
[----:B------:R-:W-:-:S09]  /*17690*/  IADD3.X R11, PT, PT, RZ, R11, RZ, P1, !PT ;  /* 0x0000000bff0b7210 */ /* 0x000fd20000ffe4ff */
.L_x_88:
[----:B------:R-:W-:Y:S01]  /*176a0*/  ISETP.NE.AND P2, PT, R96, R89, PT ;  /* 0x000000596000720c */ /* 0x000fe20003f45270 */
[----:B------:R-:W2:-:S12]  /*176b0*/  LDG.E.128.CONSTANT R12, desc[UR8][R104.64] ;  /* 0x00000008680c7981 */ /* 0x000e98000c1e9d00 */
[----:B------:R-:W-:Y:S01]  /*176c0*/  @!P2 LEA R18, R88, R1, 0x3 ;  /* 0x000000015812a211 */ /* 0x000fe200078e18ff */
[----:B------:R0:W5:Y:S05]  /*176d0*/  @!P2 LDG.E.U16.CONSTANT R29, desc[UR8][R10.64] ;  /* 0x000000080a1da981 */ /* 0x00016a000c1e9500 */
[----:B------:R-:W3:Y:S01]  /*176e0*/  @!P2 LDL.64 R18, [R18+0x8] ;  /* 0x000008001212a983 */ /* 0x000ee20000100a00 */
[----:B------:R-:W-:Y:S02]  /*176f0*/  MOV R16, 0x3400 ;  /* 0x0000340000107802 */ /* 0x000fe40000000f00 */
[----:B------:R-:W-:-:S04]  /*17700*/  MOV R9, 0x2400 ;  /* 0x0000240000097802 */ /* 0x000fc80000000f00 */
[----:B------:R-:W-:Y:S01]  /*17710*/  PRMT R16, R9, 0x5410, R16 ;  /* 0x0000541009107816 */ /* 0x000fe20000000010 */
[----:B------:R-:W-:Y:S01]  /*17720*/  HFMA2 R37, -RZ, RZ, 0, 0.0625 ;  /* 0x00002c00ff257431 */ /* 0x000fe200000001ff */
[----:B------:R-:W-:Y:S02]  /*17730*/  ISETP.NE.AND P3, PT, R94, RZ, PT ;  /* 0x000000ff5e00720c */ /* 0x000fe40003f65270 */
[----:B------:R-:W-:Y:S02]  /*17740*/  ISETP.NE.AND P1, PT, R95, 0x1, PT ;  /* 0x000000015f00780c */ /* 0x000fe40003f25270 */
[----:B------:R-:W-:Y:S02]  /*17750*/  @!P2 IADD3 R55, PT, PT, R88, 0x1, RZ ;  /* 0x000000015837a810 */ /* 0x000fe40007ffe0ff */
[C---:B--2---:R-:W-:Y:S02]  /*17760*/  LOP3.LUT R44, R13.reuse, 0x30003, RZ, 0xc0, !PT ;  /* 0x000300030d2c7812 */ /* 0x044fe400078ec0ff */
[----:B------:R-:W-:-:S02]  /*17770*/  LOP3.LUT R20, R13, 0xc000c, RZ, 0xc0, !PT ;  /* 0x000c000c0d147812 */ /* 0x000fc400078ec0ff */
[C---:B------:R-:W-:Y:S02]  /*17780*/  LOP3.LUT R27, R13.reuse, 0x300030, RZ, 0xc0, !PT ;  /* 0x003000300d1b7812 */ /* 0x040fe400078ec0ff */
[----:B------:R-:W-:Y:S02]  /*17790*/  LOP3.LUT R36, R13, 0xc000c0, RZ, 0xc0, !PT ;  /* 0x00c000c00d247812 */ /* 0x000fe400078ec0ff */
[----:B------:R-:W-:Y:S02]  /*177a0*/  SHF.R.U32.HI R46, RZ, 0x8, R13 ;  /* 0x00000008ff2e7819 */ /* 0x000fe4000001160d */
[C---:B------:R-:W-:Y:S02]  /*177b0*/  LOP3.LUT R47, R14.reuse, 0x30003, RZ, 0xc0, !PT ;  /* 0x000300030e2f7812 */ /* 0x040fe400078ec0ff */
[C---:B------:R-:W-:Y:S02]  /*177c0*/  LOP3.LUT R13, R14.reuse, 0xc000c, RZ, 0xc0, !PT ;  /* 0x000c000c0e0d7812 */ /* 0x040fe400078ec0ff */
[----:B------:R-:W-:-:S02]  /*177d0*/  LOP3.LUT R30, R14, 0x300030, RZ, 0xc0, !PT ;  /* 0x003000300e1e7812 */ /* 0x000fc400078ec0ff */
[----:B---3--:R-:W-:Y:S02]  /*177e0*/  @!P2 PRMT R86, R18, 0x7610, R86 ;  /* 0x000076101256a816 */ /* 0x008fe40000000056 */
[----:B------:R-:W-:Y:S02]  /*177f0*/  @!P2 PRMT R85, R19, 0x7610, R85 ;  /* 0x000076101355a816 */ /* 0x000fe40000000055 */
[----:B------:R-:W-:Y:S02]  /*17800*/  @!P2 PRMT R86, R86, 0x7610, R18 ;  /* 0x000076105656a816 */ /* 0x000fe40000000012 */
[----:B------:R-:W-:Y:S02]  /*17810*/  @!P2 PRMT R85, R85, 0x7610, R19 ;  /* 0x000076105555a816 */ /* 0x000fe40000000013 */
[----:B------:R-:W-:Y:S02]  /*17820*/  LOP3.LUT R38, R14, 0xc000c0, RZ, 0xc0, !PT ;  /* 0x00c000c00e267812 */ /* 0x000fe400078ec0ff */
[----:B------:R-:W-:-:S02]  /*17830*/  SHF.R.U32.HI R48, RZ, 0x8, R14 ;  /* 0x00000008ff307819 */ /* 0x000fc4000001160e */
[C---:B------:R-:W-:Y:S02]  /*17840*/  LOP3.LUT R17, R12.reuse, 0x30003, RZ, 0xc0, !PT ;  /* 0x000300030c117812 */ /* 0x040fe400078ec0ff */
[C---:B------:R-:W-:Y:S02]  /*17850*/  LOP3.LUT R9, R12.reuse, 0xc000c, RZ, 0xc0, !PT ;  /* 0x000c000c0c097812 */ /* 0x040fe400078ec0ff */
[C---:B------:R-:W-:Y:S02]  /*17860*/  LOP3.LUT R18, R12.reuse, 0x300030, RZ, 0xc0, !PT ;  /* 0x003000300c127812 */ /* 0x040fe400078ec0ff */
[----:B------:R-:W-:Y:S02]  /*17870*/  LOP3.LUT R19, R12, 0xc000c0, RZ, 0xc0, !PT ;  /* 0x00c000c00c137812 */ /* 0x000fe400078ec0ff */
[----:B------:R-:W-:Y:S02]  /*17880*/  LOP3.LUT R14, R15, 0xc000c, RZ, 0xc0, !PT ;  /* 0x000c000c0f0e7812 */ /* 0x000fe400078ec0ff */
[----:B------:R-:W-:-:S02]  /*17890*/  SHF.R.U32.HI R12, RZ, 0x8, R12 ;  /* 0x00000008ff0c7819 */ /* 0x000fc4000001160c */
[C---:B------:R-:W-:Y:S02]  /*178a0*/  LOP3.LUT R49, R15.reuse, 0x30003, RZ, 0xc0, !PT ;  /* 0x000300030f317812 */ /* 0x040fe400078ec0ff */
[C---:B------:R-:W-:Y:S02]  /*178b0*/  LOP3.LUT R31, R15.reuse, 0x300030, RZ, 0xc0, !PT ;  /* 0x003000300f1f7812 */ /* 0x040fe400078ec0ff */
[----:B------:R-:W-:Y:S02]  /*178c0*/  LOP3.LUT R39, R15, 0xc000c0, RZ, 0xc0, !PT ;  /* 0x00c000c00f277812 */ /* 0x000fe400078ec0ff */
        /* <DEDUP_REMOVED lines=11> */
[-C--:B------:R-:W-:Y:S01]  /*17980*/  HFMA2 R23, R13, R16.reuse.H1_H1, -258, -258 ;  /* 0xdc08dc080d177431 */ /* 0x080fe20000060010 */
[----:B------:R-:W-:Y:S01]  /*17990*/  LOP3.LUT R28, R27, 0x64006400, RZ, 0xfc, !PT ;  /* 0x640064001b1c7812 */ /* 0x000fe200078efcff */
[-C--:B------:R-:W-:Y:S01]  /*179a0*/  HFMA2 R24, R14, R16.reuse.H1_H1, -258, -258 ;  /* 0xdc08dc080e187431 */ /* 0x080fe20000060010 */
[----:B------:R-:W-:Y:S01]  /*179b0*/  LOP3.LUT R13, R12, 0x300030, RZ, 0xc0, !PT ;  /* 0x003000300c0d7812 */ /* 0x000fe200078ec0ff */
[----:B------:R-:W-:Y:S01]  /*179c0*/  HFMA2 R25, R15, R16.H1_H1, -258, -258 ;  /* 0xdc08dc080f197431 */ /* 0x000fe20000060010 */
        /* <DEDUP_REMOVED lines=10> */
[-C--:B------:R-:W-:Y:S01]  /*17a70*/  HFMA2 R27, R18, R37.reuse.H0_H0, -66, -66 ;  /* 0xd420d420121b7431 */ /* 0x080fe20000040025 */
[----:B------:R-:W-:Y:S01]  /*17a80*/  LOP3.LUT R18, R48, 0xc000c0, RZ, 0xc0, !PT ;  /* 0x00c000c030127812 */ /* 0x000fe200078ec0ff */
[-C--:B------:R-:W-:Y:S02]  /*17a90*/  HFMA2 R28, R28, R37.reuse.H0_H0, -66, -66 ;  /* 0xd420d4201c1c7431 */ /* 0x080fe40000040025 */
[-C--:B------:R-:W-:Y:S02]  /*17aa0*/  HFMA2 R30, R30, R37.reuse.H0_H0, -66, -66 ;  /* 0xd420d4201e1e7431 */ /* 0x080fe40000040025 */
[-C--:B------:R-:W-:Y:S02]  /*17ab0*/  HFMA2 R31, R31, R37.reuse.H0_H0, -66, -66 ;  /* 0xd420d4201f1f7431 */ /* 0x080fe40000040025 */
[-C--:B------:R-:W-:Y:S01]  /*17ac0*/  HFMA2 R32, R13, R37.reuse.H0_H0, -66, -66 ;  /* 0xd420d4200d207431 */ /* 0x080fe20000040025 */
[----:B------:R-:W-:Y:S01]  /*17ad0*/  LOP3.LUT R13, R12, 0xc000c0, RZ, 0xc0, !PT ;  /* 0x00c000c00c0d7812 */ /* 0x000fe200078ec0ff */
[----:B------:R-:W-:-:S02]  /*17ae0*/  HFMA2 R33, R14, R37.H0_H0, -66, -66 ;  /* 0xd420d4200e217431 */ /* 0x000fc40000040025 */
[-C--:B------:R-:W-:Y:S02]  /*17af0*/  HFMA2 R34, R15, R37.reuse.H0_H0, -66, -66 ;  /* 0xd420d4200f227431 */ /* 0x080fe40000040025 */
[----:B------:R-:W-:Y:S01]  /*17b00*/  HFMA2 R35, R35, R37.H0_H0, -66, -66 ;  /* 0xd420d42023237431 */ /* 0x000fe20000040025 */
        /* <DEDUP_REMOVED lines=28> */
[-C--:B------:R-:W-:Y:S02]  /*17cd0*/  HFMA2 R9, R9, R16.reuse.H1_H1, -258, -258 ;  /* 0xdc08dc0809097431 */ /* 0x080fe40000060010 */
[----:B------:R-:W-:-:S02]  /*17ce0*/  HFMA2 R20, R20, R16.H1_H1, -258, -258 ;  /* 0xdc08dc0814147431 */ /* 0x000fc40000060010 */
[-C--:B------:R-:W-:Y:S02]  /*17cf0*/  HFMA2 R21, R21, R16.reuse.H1_H1, -258, -258 ;  /* 0xdc08dc0815157431 */ /* 0x080fe40000060010 */
[-C--:B------:R-:W-:Y:S02]  /*17d00*/  HFMA2 R22, R22, R16.reuse.H1_H1, -258, -258 ;  /* 0xdc08dc0816167431 */ /* 0x080fe40000060010 */
[-C--:B------:R-:W-:Y:S02]  /*17d10*/  HFMA2 R26, R26, R16.reuse.H1_H1, -258, -258 ;  /* 0xdc08dc081a1a7431 */ /* 0x080fe40000060010 */
[-C--:B------:R-:W-:Y:S02]  /*17d20*/  HFMA2 R36, R19, R16.reuse.H0_H0, -18, -18 ;  /* 0xcc80cc8013247431 */ /* 0x080fe40000040010 */
[-C--:B------:R-:W-:Y:S02]  /*17d30*/  HFMA2 R37, R37, R16.reuse.H0_H0, -18, -18 ;  /* 0xcc80cc8025257431 */ /* 0x080fe40000040010 */
[----:B------:R-:W-:-:S02]  /*17d40*/  HFMA2 R38, R15, R16.H0_H0, -18, -18 ;  /* 0xcc80cc800f267431 */ /* 0x000fc40000040010 */
[-C--:B------:R-:W-:Y:S02]  /*17d50*/  HFMA2 R39, R39, R16.reuse.H0_H0, -18, -18 ;  /* 0xcc80cc8027277431 */ /* 0x080fe40000040010 */
[----:B------:R-:W-:Y:S02]  /*17d60*/  HFMA2 R41, R41, R16.H0_H0, -18, -18 ;  /* 0xcc80cc8029297431 */ /* 0x000fe40000040010 */
[----:B------:R-:W-:Y:S02]  /*17d70*/  HADD2 R44, R17, -1026, -1026 ;  /* 0xe402e402112c7430 */ /* 0x000fe40000000000 */
[----:B------:R-:W-:Y:S02]  /*17d80*/  HADD2 R45, R45, -1026, -1026 ;  /* 0xe402e4022d2d7430 */ /* 0x000fe40000000000 */
[----:B------:R-:W-:Y:S02]  /*17d90*/  HADD2 R47, R13, -1026, -1026 ;  /* 0xe402e4020d2f7430 */ /* 0x000fe40000000000 */
[----:B------:R-:W-:-:S02]  /*17da0*/  HADD2 R48, R12, -1026, -1026 ;  /* 0xe402e4020c307430 */ /* 0x000fc40000000000 */
[----:B------:R-:W-:Y:S02]  /*17db0*/  HADD2 R49, R49, -1026, -1026 ;  /* 0xe402e40231317430 */ /* 0x000fe40000000000 */
[----:B------:R-:W-:Y:S02]  /*17dc0*/  HADD2 R50, R50, -1026, -1026 ;  /* 0xe402e40232327430 */ /* 0x000fe40000000000 */
[----:B------:R-:W-:Y:S01]  /*17dd0*/  HADD2 R51, R14, -1026, -1026 ;  /* 0xe402e4020e337430 */ /* 0x000fe20000000000 */
[----:B0-----:R-:W-:Y:S06]  /*17de0*/  @!P3 BRA `(.L_x_84) ;  /* 0x0000000000a8b947 */ /* 0x001fec0003800000 */
[----:B------:R-:W0:Y:S04]  /*17df0*/  LDS.128 R12, [UR4+-0x100] ;  /* 0xffff0004ff0c7984 */ /* 0x000e280008000c00 */
[----:B------:R-:W1:Y:S01]  /*17e00*/  LDS.128 R16, [UR4+-0xf0] ;  /* 0xffff1004ff107984 */ /* 0x000e620008000c00 */
        /* <DEDUP_REMOVED lines=40> */
.L_x_84:
[----:B------:R-:W-:Y:S02]  /*18090*/  @!P2 MOV R88, R55 ;  /* 0x000000370058a202 */ /* 0x000fe40000000f00 */
[----:B-----5:R-:W-:Y:S01]  /*180a0*/  @!P2 IADD3 R89, PT, PT, R29, R96, RZ ;  /* 0x000000601d59a210 */ /* 0x020fe20007ffe0ff */
[----:B------:R-:W-:Y:S06]  /*180b0*/  @!P1 BRA `(.L_x_85) ;  /* 0x0000000800209947 */ /* 0x000fec0003800000 */
[----:B------:R-:W-:Y:S02]  /*180c0*/  PRMT R12, R91, 0x9910, RZ ;  /* 0x000099105b0c7816 */ /* 0x000fe400000000ff */
[----:B------:R-:W-:Y:S02]  /*180d0*/  ISETP.NE.AND P3, PT, R95, 0x2, PT ;  /* 0x000000025f00780c */ /* 0x000fe40003f65270 */
[----:B------:R-:W-:-:S13]  /*180e0*/  ISETP.NE.AND P2, PT, R12, RZ, PT ;  /* 0x000000ff0c00720c */ /* 0x000fda0003f45270 */
[----:B------:R-:W-:Y:S05]  /*180f0*/  @!P2 BRA `(.L_x_86) ;  /* 0x0000000000a8a947 */ /* 0x000fea0003800000 */
        /* <DEDUP_REMOVED lines=42> */
.L_x_86:
[----:B------:R-:W-:Y:S05]  /*183a0*/  @!P3 BRA `(.L_x_85) ;  /* 0x000000040064b947 */ /* 0x000fea0003800000 */
[----:B------:R-:W-:-:S04]  /*183b0*/  PRMT R12, R90, 0x9910, RZ ;  /* 0x000099105a0c7816 */ /* 0x000fc800000000ff */
[----:B------:R-:W-:-:S13]  /*183c0*/  ISETP.NE.AND P2, PT, R12, RZ, PT ;  /* 0x000000ff0c00720c */ /* 0x000fda0003f45270 */
[----:B------:R-:W-:Y:S05]  /*183d0*/  @!P2 BRA `(.L_x_87) ;  /* 0x0000000000a8a947 */ /* 0x000fea0003800000 */
        /* <DEDUP_REMOVED lines=42> */
.L_x_87:
[----:B------:R-:W-:Y:S05]  /*18680*/  @P0 BRA `(.L_x_85) ;  /* 0x0000000000ac0947 */ /* 0x000fea0003800000 */
[----:B------:R-:W0:Y:S01]  /*18690*/  LDS.128 R12, [UR4+0x80] ;  /* 0x00008004ff0c7984 */ /* 0x000e220008000c00 */
[----:B------:R-:W-:-:S03]  /*186a0*/  MOV R52, R9 ;  /* 0x0000000900347202 */ /* 0x000fc60000000f00 */
[----:B------:R-:W1:Y:S01]  /*186b0*/  LDS.128 R16, [UR4+0x90] ;  /* 0x00009004ff107984 */ /* 0x000e620008000c00 */
[-C--:B0-----:R-:W-:Y:S02]  /*186c0*/  HFMA2 R9, R44, R12.reuse, RZ ;  /* 0x0000000c2c097231 */ /* 0x081fe400000000ff */
[-C--:B------:R-:W-:Y:S02]  /*186d0*/  HFMA2 R29, R45, R12.reuse, RZ.H0_H0 ;  /* 0x0000000c2d1d7231 */ /* 0x080fe400000400ff */
[-C--:B------:R-:W-:Y:S02]  /*186e0*/  HFMA2 R44, R46, R12.reuse, RZ ;  /* 0x0000000c2e2c7231 */ /* 0x080fe400000000ff */
[----:B------:R-:W-:Y:S02]  /*186f0*/  HFMA2 R12, R47, R12, RZ.H0_H0 ;  /* 0x0000000c2f0c7231 */ /* 0x000fe400000400ff */
[-C--:B------:R-:W-:Y:S02]  /*18700*/  HFMA2 R29, R20, R13.reuse, R29 ;  /* 0x0000000d141d7231 */ /* 0x080fe4000000001d */
[----:B------:R-:W-:-:S02]  /*18710*/  HFMA2 R12, R22, R13, R12 ;  /* 0x0000000d160c7231 */ /* 0x000fc4000000000c */
[-C--:B------:R-:W-:Y:S02]  /*18720*/  HFMA2 R9, R52, R13.reuse, R9 ;  /* 0x0000000d34097231 */ /* 0x080fe40000000009 */
[-C--:B------:R-:W-:Y:S02]  /*18730*/  HFMA2 R29, R28, R14.reuse, R29 ;  /* 0x0000000e1c1d7231 */ /* 0x080fe4000000001d */
[----:B------:R-:W-:Y:S02]  /*18740*/  HFMA2 R44, R21, R13, R44 ;  /* 0x0000000d152c7231 */ /* 0x000fe4000000002c */
[----:B------:R-:W-:Y:S02]  /*18750*/  HFMA2 R12, R31, R14, R12 ;  /* 0x0000000e1f0c7231 */ /* 0x000fe4000000000c */
[-C--:B------:R-:W-:Y:S02]  /*18760*/  HFMA2 R29, R37, R15.reuse, R29 ;  /* 0x0000000f251d7231 */ /* 0x080fe4000000001d */
[----:B------:R-:W-:-:S02]  /*18770*/  HFMA2 R12, R39, R15, R12 ;  /* 0x0000000f270c7231 */ /* 0x000fc4000000000c */
[----:B------:R-:W-:Y:S02]  /*18780*/  HFMA2 R9, R27, R14, R9 ;  /* 0x0000000e1b097231 */ /* 0x000fe40000000009 */
[----:B-1----:R-:W-:Y:S02]  /*18790*/  HFMA2 R29, R49, R16, R29 ;  /* 0x00000010311d7231 */ /* 0x002fe4000000001d */
[----:B------:R-:W-:Y:S02]  /*187a0*/  HFMA2 R44, R30, R14, R44 ;  /* 0x0000000e1e2c7231 */ /* 0x000fe4000000002c */
[----:B------:R-:W-:Y:S02]  /*187b0*/  HFMA2 R12, R51, R16, R12 ;  /* 0x00000010330c7231 */ /* 0x000fe4000000000c */
        /* <DEDUP_REMOVED lines=8> */
[-C--:B------:R-:W-:Y:S02]  /*18840*/  HFMA2 R9, R48, R16.reuse, R9 ;  /* 0x0000001030097231 */ /* 0x080fe40000000009 */
[----:B------:R-:W-:Y:S02]  /*18850*/  HADD2 R29, R29.H0_H0, R29.H1_H1 ;  /* 0x3000001d1d1d7230 */ /* 0x000fe40000000800 */
[----:B------:R-:W-:Y:S02]  /*18860*/  HFMA2 R44, R50, R16, R44 ;  /* 0x00000010322c7231 */ /* 0x000fe4000000002c */
[----:B------:R-:W-:Y:S02]  /*18870*/  HADD2 R22, R12.H0_H0, R12.H1_H1 ;  /* 0x3000000c0c167230 */ /* 0x000fe40000000800 */
[-C--:B------:R-:W-:Y:S02]  /*18880*/  HFMA2 R9, R23, R17.reuse, R9 ;  /* 0x0000001117097231 */ /* 0x080fe40000000009 */
[----:B------:R-:W-:-:S02]  /*18890*/  HFMA2 R44, R25, R17, R44 ;  /* 0x00000011192c7231 */ /* 0x000fc4000000002c */
[-C--:B------:R-:W-:Y:S02]  /*188a0*/  HFMA2 R9, R32, R18.reuse, R9 ;  /* 0x0000001220097231 */ /* 0x080fe40000000009 */
[----:B------:R-:W-:Y:S02]  /*188b0*/  HFMA2 R44, R34, R18, R44 ;  /* 0x00000012222c7231 */ /* 0x000fe4000000002c */
        /* <DEDUP_REMOVED lines=8> */
.L_x_85:
[----:B------:R-:W0:Y:S01]  /*18940*/  LDC R87, c[0x0][0x3ac] ;  /* 0x0000eb00ff577b82 */ /* 0x000e220000000800 */
[----:B------:R-:W-:Y:S01]  /*18950*/  IADD3 R96, PT, PT, R96, 0x10, RZ ;  /* 0x0000001060607810 */ /* 0x000fe20007ffe0ff */
[----:B------:R-:W-:Y:S01]  /*18960*/  UIADD3 UR4, UPT, UPT, UR4, 0x20, URZ ;  /* 0x0000002004047890 */ /* 0x000fe2000fffe0ff */
[----:B------:R-:W-:Y:S02]  /*18970*/  IADD3 R10, P3, PT, R10, 0x40, RZ ;  /* 0x000000400a0a7810 */ /* 0x000fe40007f7e0ff */
[----:B------:R-:W-:Y:S02]  /*18980*/  ISETP.GE.AND P2, PT, R96, R93, PT ;  /* 0x0000005d6000720c */ /* 0x000fe40003f46270 */
[----:B------:R-:W-:Y:S01]  /*18990*/  IADD3.X R11, PT, PT, RZ, R11, RZ, P3, !PT ;  /* 0x0000000bff0b7210 */ /* 0x000fe20001ffe4ff */
[----:B0-----:R-:W-:-:S10]  /*189a0*/  IMAD.WIDE R104, R87, 0x4, R104 ;  /* 0x0000000457687825 */ /* 0x001fd400078e0268 */
[----:B------:R-:W-:Y:S05]  /*189b0*/  @!P2 BRA `(.L_x_88) ;  /* 0xffffffec0038a947 */ /* 0x000fea000383ffff */
.L_x_83:
[----:B------:R-:W0:Y:S01]  /*189c0*/  S2R R12, SR_CTAID.X ;  /* 0x00000000000c7919 */ /* 0x000e220000002500 */
[----:B------:R-:W1:Y:S01]  /*189d0*/  LDC.64 R10, c[0x0][0x3a0] ;  /* 0x0000e800ff0a7b82 */ /* 0x000e620000000a00 */
[----:B------:R-:W-:Y:S01]  /*189e0*/  HMUL2 R13, R8, R94.H0_H0 ;  /* 0x2000005e080d7232 */ /* 0x000fe20000000000 */
[----:B------:R-:W0:Y:S02]  /*189f0*/  S2R R9, SR_TID.X ;  /* 0x0000000000097919 */ /* 0x000e240000002100 */
[----:B0-----:R-:W-:-:S04]  /*18a00*/  LEA R12, R12, R9, 0x6 ;  /* 0x000000090c0c7211 */ /* 0x001fc800078e30ff */
[----:B------:R-:W-:-:S05]  /*18a10*/  SHF.L.U32 R12, R12, 0x2, RZ ;  /* 0x000000020c0c7819 */ /* 0x000fca00000006ff */
[----:B------:R-:W-:-:S04]  /*18a20*/  IMAD R9, R87, UR7, R12 ;  /* 0x0000000757097c24 */ /* 0x000fc8000f8e020c */
[----:B-1----:R-:W-:-:S05]  /*18a30*/  IMAD.WIDE R10, R9, 0x2, R10 ;  /* 0x00000002090a7825 */ /* 0x002fca00078e020a */
[----:B------:R0:W-:Y:S01]  /*18a40*/  ATOM.E.ADD.F16x2.RN.STRONG.GPU P0, RZ, desc[UR8][R10.64], R13 ;  /* 0x8000000d0aff79a2 */ /* 0x0001e2000c10e108 */
[----:B------:R-:W-:Y:S01]  /*18a50*/  BSSY.RECONVERGENT B0, `(.L_x_89) ;  /* 0x000000f000007945 */ /* 0x000fe20003800200 */
[----:B------:R-:W-:-:S03]  /*18a60*/  HMUL2 R15, R7, R94.H0_H0 ;  /* 0x2000005e070f7232 */ /* 0x000fc60000000000 */
[----:B0-----:R-:W-:Y:S05]  /*18a70*/  @P0 BRA `(.L_x_90) ;  /* 0x0000000000300947 */ /* 0x001fea0003800000 */
[----:B------:R-:W0:Y:S02]  /*18a80*/  QSPC.E.S P0, RZ, [R10] ;  /* 0x000000000aff73aa */ /* 0x000e240000000500 */
[----:B0-----:R-:W-:Y:S05]  /*18a90*/  @!P0 BRA `(.L_x_91) ;  /* 0x00000000001c8947 */ /* 0x001fea0003800000 */
[----:B------:R-:W-:-:S04]  /*18aa0*/  MOV R8, R10 ;  /* 0x0000000a00087202 */ /* 0x000fc80000000f00 */
[----:B------:R-:W-:-:S07]  /*18ab0*/  MOV R7, R8 ;  /* 0x0000000800077202 */ /* 0x000fce0000000f00 */
.L_x_92:
[----:B------:R-:W0:Y:S02]  /*18ac0*/  LDS R8, [R7] ;  /* 0x0000000007087984 */ /* 0x000e240000000800 */
[----:B0-----:R-:W-:-:S05]  /*18ad0*/  HADD2 R9, R8, R13 ;  /* 0x0000000d08097230 */ /* 0x001fca0000000000 */
[----:B------:R-:W0:Y:S02]  /*18ae0*/  ATOMS.CAST.SPIN P0, [R7], R8, R9 ;  /* 0x000000080700758d */ /* 0x000e240001800009 */
[----:B0-----:R-:W-:Y:S05]  /*18af0*/  @!P0 BRA `(.L_x_92) ;  /* 0xfffffffc00f08947 */ /* 0x001fea000383ffff */
[----:B------:R-:W-:Y:S05]  /*18b00*/  BRA `(.L_x_90) ;  /* 0x00000000000c7947 */ /* 0x000fea0003800000 */
.L_x_91:
[----:B------:R-:W2:Y:S02]  /*18b10*/  LD.E R7, desc[UR8][R10.64] ;  /* 0x000000080a077980 */ /* 0x000ea4000c101900 */
[----:B--2---:R-:W-:-:S05]  /*18b20*/  IADD3 R7, PT, PT, R13, R7, RZ ;  /* 0x000000070d077210 */ /* 0x004fca0007ffe0ff */
[----:B------:R0:W-:Y:S02]  /*18b30*/  ST.E desc[UR8][R10.64], R7 ;  /* 0x000000070a007985 */ /* 0x0001e4000c101908 */
.L_x_90:
[----:B------:R-:W-:Y:S05]  /*18b40*/  BSYNC.RECONVERGENT B0 ;  /* 0x0000000000007941 */ /* 0x000fea0003800200 */
.L_x_89:
[----:B------:R1:W-:Y:S01]  /*18b50*/  ATOM.E.ADD.F16x2.RN.STRONG.GPU P0, RZ, desc[UR8][R10.64+0x4], R15 ;  /* 0x8000040f0aff79a2 */ /* 0x0003e2000c10e108 */
[----:B------:R-:W-:Y:S04]  /*18b60*/  BSSY.RECONVERGENT B0, `(.L_x_93) ;  /* 0x000000e000007945 */ /* 0x000fe80003800200 */
[----:B-1----:R-:W-:Y:S05]  /*18b70*/  @P0 BRA `(.L_x_94) ;  /* 0x0000000000300947 */ /* 0x002fea0003800000 */
[----:B------:R-:W1:Y:S02]  /*18b80*/  QSPC.E.S P0, RZ, [R10+0x4] ;  /* 0x000004000aff73aa */ /* 0x000e640000000500 */
[----:B-1----:R-:W-:Y:S05]  /*18b90*/  @!P0 BRA `(.L_x_95) ;  /* 0x00000000001c8947 */ /* 0x002fea0003800000 */
[----:B------:R-:W-:-:S04]  /*18ba0*/  MOV R8, R10 ;  /* 0x0000000a00087202 */ /* 0x000fc80000000f00 */
[----:B0-----:R-:W-:-:S07]  /*18bb0*/  MOV R7, R8 ;  /* 0x0000000800077202 */ /* 0x001fce0000000f00 */
.L_x_96:
[----:B------:R-:W0:Y:S02]  /*18bc0*/  LDS R8, [R7+0x4] ;  /* 0x0000040007087984 */ /* 0x000e240000000800 */
[----:B0-----:R-:W-:-:S05]  /*18bd0*/  HFMA2 R9, R8, 1, 1, R15 ;  /* 0x3c003c0008097831 */ /* 0x001fca000000000f */
[----:B------:R-:W0:Y:S02]  /*18be0*/  ATOMS.CAST.SPIN P0, [R7+0x4], R8, R9 ;  /* 0x000004080700758d */ /* 0x000e240001800009 */
[----:B0-----:R-:W-:Y:S05]  /*18bf0*/  @!P0 BRA `(.L_x_96) ;  /* 0xfffffffc00f08947 */ /* 0x001fea000383ffff */
[----:B------:R-:W-:Y:S05]  /*18c00*/  BRA `(.L_x_94) ;  /* 0x00000000000c7947 */ /* 0x000fea0003800000 */
.L_x_95:
[----:B0-----:R-:W2:Y:S02]  /*18c10*/  LD.E R7, desc[UR8][R10.64+0x4] ;  /* 0x000004080a077980 */ /* 0x001ea4000c101900 */
[----:B--2---:R-:W-:-:S05]  /*18c20*/  IADD3 R7, PT, PT, R15, R7, RZ ;  /* 0x000000070f077210 */ /* 0x004fca0007ffe0ff */
[----:B------:R1:W-:Y:S02]  /*18c30*/  ST.E desc[UR8][R10.64+0x4], R7 ;  /* 0x000004070a007985 */ /* 0x0003e4000c101908 */
.L_x_94:
[----:B------:R-:W-:Y:S05]  /*18c40*/  BSYNC.RECONVERGENT B0 ;  /* 0x0000000000007941 */ /* 0x000fea0003800200 */
.L_x_93:
[----:B------:R-:W-:Y:S05]  /*18c50*/  @!P1 EXIT ;  /* 0x000000000000994d */ /* 0x000fea0003800000 */
[----:B01----:R-:W-:-:S04]  /*18c60*/  IMAD.WIDE R10, R87, 0x2, R10 ;  /* 0x00000002570a7825 */ /* 0x003fc800078e020a */
[----:B------:R-:W-:-:S05]  /*18c70*/  HMUL2 R9, R6, R91.H0_H0 ;  /* 0x2000005b06097232 */ /* 0x000fca0000000000 */
        /* <DEDUP_REMOVED lines=8> */
.L_x_100:
[----:B------:R-:W0:Y:S02]  /*18d00*/  LDS R6, [R5] ;  /* 0x0000000005067984 */ /* 0x000e240000000800 */
[----:B0-----:R-:W-:-:S05]  /*18d10*/  HADD2 R7, R6, R9 ;  /* 0x0000000906077230 */ /* 0x001fca0000000000 */
[----:B------:R-:W0:Y:S02]  /*18d20*/  ATOMS.CAST.SPIN P0, [R5], R6, R7 ;  /* 0x000000060500758d */ /* 0x000e240001800007 */
[----:B0-----:R-:W-:Y:S05]  /*18d30*/  @!P0 BRA `(.L_x_100) ;  /* 0xfffffffc00f08947 */ /* 0x001fea000383ffff */
[----:B------:R-:W-:Y:S05]  /*18d40*/  BRA `(.L_x_98) ;  /* 0x00000000000c7947 */ /* 0x000fea0003800000 */
.L_x_99:
[----:B------:R-:W2:Y:S02]  /*18d50*/  LD.E R5, desc[UR8][R10.64] ;  /* 0x000000080a057980 */ /* 0x000ea4000c101900 */
[----:B--2---:R-:W-:-:S05]  /*18d60*/  IADD3 R5, PT, PT, R9, R5, RZ ;  /* 0x0000000509057210 */ /* 0x004fca0007ffe0ff */
[----:B------:R0:W-:Y:S02]  /*18d70*/  ST.E desc[UR8][R10.64], R5 ;  /* 0x000000050a007985 */ /* 0x0001e4000c101908 */
.L_x_98:
[----:B------:R-:W-:Y:S05]  /*18d80*/  BSYNC.RECONVERGENT B0 ;  /* 0x0000000000007941 */ /* 0x000fea0003800200 */
.L_x_97:
[----:B------:R1:W-:Y:S01]  /*18d90*/  ATOM.E.ADD.F16x2.RN.STRONG.GPU P0, RZ, desc[UR8][R10.64+0x4], R91 ;  /* 0x8000045b0aff79a2 */ /* 0x0003e2000c10e108 */
[----:B------:R-:W-:Y:S04]  /*18da0*/  BSSY.RECONVERGENT B0, `(.L_x_101) ;  /* 0x000000e000007945 */ /* 0x000fe80003800200 */
[----:B-1----:R-:W-:Y:S05]  /*18db0*/  @P0 BRA `(.L_x_102) ;  /* 0x0000000000300947 */ /* 0x002fea0003800000 */
[----:B------:R-:W1:Y:S02]  /*18dc0*/  QSPC.E.S P0, RZ, [R10+0x4] ;  /* 0x000004000aff73aa */ /* 0x000e640000000500 */
[----:B-1----:R-:W-:Y:S05]  /*18dd0*/  @!P0 BRA `(.L_x_103) ;  /* 0x00000000001c8947 */ /* 0x002fea0003800000 */
[----:B------:R-:W-:-:S04]  /*18de0*/  MOV R6, R10 ;  /* 0x0000000a00067202 */ /* 0x000fc80000000f00 */
[----:B0-----:R-:W-:-:S07]  /*18df0*/  MOV R5, R6 ;  /* 0x0000000600057202 */ /* 0x001fce0000000f00 */
.L_x_104:
[----:B------:R-:W0:Y:S02]  /*18e00*/  LDS R6, [R5+0x4] ;  /* 0x0000040005067984 */ /* 0x000e240000000800 */
[----:B0-----:R-:W-:-:S05]  /*18e10*/  HFMA2 R7, R6, 1, 1, R91 ;  /* 0x3c003c0006077831 */ /* 0x001fca000000005b */
[----:B------:R-:W0:Y:S02]  /*18e20*/  ATOMS.CAST.SPIN P0, [R5+0x4], R6, R7 ;  /* 0x000004060500758d */ /* 0x000e240001800007 */
[----:B0-----:R-:W-:Y:S05]  /*18e30*/  @!P0 BRA `(.L_x_104) ;  /* 0xfffffffc00f08947 */ /* 0x001fea000383ffff */
[----:B------:R-:W-:Y:S05]  /*18e40*/  BRA `(.L_x_102) ;  /* 0x00000000000c7947 */ /* 0x000fea0003800000 */
.L_x_103:
[----:B0-----:R-:W2:Y:S02]  /*18e50*/  LD.E R5, desc[UR8][R10.64+0x4] ;  /* 0x000004080a057980 */ /* 0x001ea4000c101900 */
[----:B--2---:R-:W-:-:S05]  /*18e60*/  IADD3 R5, PT, PT, R91, R5, RZ ;  /* 0x000000055b057210 */ /* 0x004fca0007ffe0ff */
[----:B------:R1:W-:Y:S02]  /*18e70*/  ST.E desc[UR8][R10.64+0x4], R5 ;  /* 0x000004050a007985 */ /* 0x0003e4000c101908 */
.L_x_102:
[----:B------:R-:W-:Y:S05]  /*18e80*/  BSYNC.RECONVERGENT B0 ;  /* 0x0000000000007941 */ /* 0x000fea0003800200 */
.L_x_101:
[----:B------:R-:W-:-:S13]  /*18e90*/  ISETP.NE.AND P0, PT, R95, 0x2, PT ;  /* 0x000000025f00780c */ /* 0x000fda0003f05270 */
        /* <DEDUP_REMOVED lines=11> */
.L_x_108:
[----:B------:R-:W0:Y:S02]  /*18f50*/  LDS R4, [R3] ;  /* 0x0000000003047984 */ /* 0x000e240000000800 */
[----:B0-----:R-:W-:-:S05]  /*18f60*/  HADD2 R5, R4, R7 ;  /* 0x0000000704057230 */ /* 0x001fca0000000000 */
[----:B------:R-:W0:Y:S02]  /*18f70*/  ATOMS.CAST.SPIN P0, [R3], R4, R5 ;  /* 0x000000040300758d */ /* 0x000e240001800005 */
[----:B0-----:R-:W-:Y:S05]  /*18f80*/  @!P0 BRA `(.L_x_108) ;  /* 0xfffffffc00f08947 */ /* 0x001fea000383ffff */
[----:B------:R-:W-:Y:S05]  /*18f90*/  BRA `(.L_x_106) ;  /* 0x00000000000c7947 */ /* 0x000fea0003800000 */
.L_x_107:
[----:B------:R-:W2:Y:S02]  /*18fa0*/  LD.E R3, desc[UR8][R10.64] ;  /* 0x000000080a037980 */ /* 0x000ea4000c101900 */
[----:B--2---:R-:W-:-:S05]  /*18fb0*/  IADD3 R3, PT, PT, R7, R3, RZ ;  /* 0x0000000307037210 */ /* 0x004fca0007ffe0ff */
[----:B------:R0:W-:Y:S02]  /*18fc0*/  ST.E desc[UR8][R10.64], R3 ;  /* 0x000000030a007985 */ /* 0x0001e4000c101908 */
.L_x_106:
[----:B------:R-:W-:Y:S05]  /*18fd0*/  BSYNC.RECONVERGENT B0 ;  /* 0x0000000000007941 */ /* 0x000fea0003800200 */
.L_x_105:
[----:B------:R1:W-:Y:S01]  /*18fe0*/  ATOM.E.ADD.F16x2.RN.STRONG.GPU P0, RZ, desc[UR8][R10.64+0x4], R9 ;  /* 0x800004090aff79a2 */ /* 0x0003e2000c10e108 */
[----:B------:R-:W-:Y:S04]  /*18ff0*/  BSSY.RECONVERGENT B0, `(.L_x_109) ;  /* 0x000000e000007945 */ /* 0x000fe80003800200 */
[----:B-1----:R-:W-:Y:S05]  /*19000*/  @P0 BRA `(.L_x_110) ;  /* 0x0000000000300947 */ /* 0x002fea0003800000 */
[----:B------:R-:W1:Y:S02]  /*19010*/  QSPC.E.S P0, RZ, [R10+0x4] ;  /* 0x000004000aff73aa */ /* 0x000e640000000500 */
[----:B-1----:R-:W-:Y:S05]  /*19020*/  @!P0 BRA `(.L_x_111) ;  /* 0x00000000001c8947 */ /* 0x002fea0003800000 */
[----:B------:R-:W-:-:S04]  /*19030*/  MOV R4, R10 ;  /* 0x0000000a00047202 */ /* 0x000fc80000000f00 */
[----:B0-----:R-:W-:-:S07]  /*19040*/  MOV R3, R4 ;  /* 0x0000000400037202 */ /* 0x001fce0000000f00 */
.L_x_112:
[----:B------:R-:W0:Y:S02]  /*19050*/  LDS R4, [R3+0x4] ;  /* 0x0000040003047984 */ /* 0x000e240000000800 */
[----:B0-----:R-:W-:-:S05]  /*19060*/  HFMA2 R5, R4, 1, 1, R9 ;  /* 0x3c003c0004057831 */ /* 0x001fca0000000009 */
[----:B------:R-:W0:Y:S02]  /*19070*/  ATOMS.CAST.SPIN P0, [R3+0x4], R4, R5 ;  /* 0x000004040300758d */ /* 0x000e240001800005 */
[----:B0-----:R-:W-:Y:S05]  /*19080*/  @!P0 BRA `(.L_x_112) ;  /* 0xfffffffc00f08947 */ /* 0x001fea000383ffff */
[----:B------:R-:W-:Y:S05]  /*19090*/  BRA `(.L_x_110) ;  /* 0x00000000000c7947 */ /* 0x000fea0003800000 */
.L_x_111:
[----:B0-----:R-:W2:Y:S02]  /*190a0*/  LD.E R3, desc[UR8][R10.64+0x4] ;  /* 0x000004080a037980 */ /* 0x001ea4000c101900 */
[----:B--2---:R-:W-:-:S05]  /*190b0*/  IADD3 R3, PT, PT, R9, R3, RZ ;  /* 0x0000000309037210 */ /* 0x004fca0007ffe0ff */
[----:B------:R1:W-:Y:S02]  /*190c0*/  ST.E desc[UR8][R10.64+0x4], R3 ;  /* 0x000004030a007985 */ /* 0x0003e4000c101908 */
.L_x_110:
[----:B------:R-:W-:Y:S05]  /*190d0*/  BSYNC.RECONVERGENT B0 ;  /* 0x0000000000007941 */ /* 0x000fea0003800200 */
.L_x_109:
        /* <DEDUP_REMOVED lines=12> */
.L_x_116:
[----:B------:R-:W0:Y:S02]  /*191a0*/  LDS R2, [R0] ;  /* 0x0000000000027984 */ /* 0x000e240000000800 */
[----:B0-----:R-:W-:-:S05]  /*191b0*/  HADD2 R3, R2, R5 ;  /* 0x0000000502037230 */ /* 0x001fca0000000000 */
[----:B------:R-:W0:Y:S02]  /*191c0*/  ATOMS.CAST.SPIN P0, [R0], R2, R3 ;  /* 0x000000020000758d */ /* 0x000e240001800003 */
[----:B0-----:R-:W-:Y:S05]  /*191d0*/  @!P0 BRA `(.L_x_116) ;  /* 0xfffffffc00f08947 */ /* 0x001fea000383ffff */
[----:B------:R-:W-:Y:S05]  /*191e0*/  BRA `(.L_x_114) ;  /* 0x00000000000c7947 */ /* 0x000fea0003800000 */
.L_x_115:
[----:B------:R-:W2:Y:S02]  /*191f0*/  LD.E R0, desc[UR8][R10.64] ;  /* 0x000000080a007980 */ /* 0x000ea4000c101900 */
[----:B--2---:R-:W-:-:S05]  /*19200*/  IADD3 R3, PT, PT, R5, R0, RZ ;  /* 0x0000000005037210 */ /* 0x004fca0007ffe0ff */
[----:B------:R0:W-:Y:S02]  /*19210*/  ST.E desc[UR8][R10.64], R3 ;  /* 0x000000030a007985 */ /* 0x0001e4000c101908 */
.L_x_114:
[----:B------:R-:W-:Y:S05]  /*19220*/  BSYNC.RECONVERGENT B0 ;  /* 0x0000000000007941 */ /* 0x000fea0003800200 */
.L_x_113:
[----:B------:R1:W-:Y:S02]  /*19230*/  ATOM.E.ADD.F16x2.RN.STRONG.GPU P0, RZ, desc[UR8][R10.64+0x4], R7 ;  /* 0x800004070aff79a2 */ /* 0x0003e4000c10e108 */
[----:B-1----:R-:W-:Y:S05]  /*19240*/  @P0 EXIT ;  /* 0x000000000000094d */ /* 0x002fea0003800000 */
[----:B------:R-:W1:Y:S02]  /*19250*/  QSPC.E.S P0, RZ, [R10+0x4] ;  /* 0x000004000aff73aa */ /* 0x000e640000000500 */
[----:B-1----:R-:W-:Y:S05]  /*19260*/  @!P0 BRA `(.L_x_117) ;  /* 0x00000000001c8947 */ /* 0x002fea0003800000 */
[----:B------:R-:W-:-:S04]  /*19270*/  MOV R2, R10 ;  /* 0x0000000a00027202 */ /* 0x000fc80000000f00 */
[----:B------:R-:W-:-:S07]  /*19280*/  MOV R0, R2 ;  /* 0x0000000200007202 */ /* 0x000fce0000000f00 */
.L_x_118:
[----:B------:R-:W0:Y:S02]  /*19290*/  LDS R2, [R0+0x4] ;  /* 0x0000040000027984 */ /* 0x000e240000000800 */
[----:B0-----:R-:W-:-:S05]  /*192a0*/  HFMA2 R3, R2, 1, 1, R7 ;  /* 0x3c003c0002037831 */ /* 0x001fca0000000007 */
[----:B------:R-:W0:Y:S02]  /*192b0*/  ATOMS.CAST.SPIN P0, [R0+0x4], R2, R3 ;  /* 0x000004020000758d */ /* 0x000e240001800003 */
[----:B0-----:R-:W-:Y:S05]  /*192c0*/  @!P0 BRA `(.L_x_118) ;  /* 0xfffffffc00f08947 */ /* 0x001fea000383ffff */
[----:B------:R-:W-:Y:S05]  /*192d0*/  EXIT ;  /* 0x000000000000794d */ /* 0x000fea0003800000 */
.L_x_117:
[----:B------:R-:W0:Y:S02]  /*192e0*/  LD.E R0, desc[UR8][R10.64+0x4] ;  /* 0x000004080a007980 */ /* 0x000e24000c101900 */
[----:B0-----:R-:W-:-:S05]  /*192f0*/  IADD3 R3, PT, PT, R7, R0, RZ ;  /* 0x0000000007037210 */ /* 0x001fca0007ffe0ff */
[----:B------:R-:W-:Y:S01]  /*19300*/  ST.E desc[UR8][R10.64+0x4], R3 ;  /* 0x000004030a007985 */ /* 0x000fe2000c101908 */
[----:B------:R-:W-:Y:S05]  /*19310*/  EXIT ;  /* 0x000000000000794d */ /* 0x000fea0003800000 */
.L_x_119:
[----:B------:R-:W-:-:S00]  /*19320*/  BRA `(.L_x_119) ;  /* 0xfffffffc00fc7947 */ /* 0x000fc0000383ffff */
[----:B------:R-:W-:-:S00]  /*19330*/  NOP ;  /* 0x0000000000007918 */ /* 0x000fc00000000000 */
        /* <DEDUP_REMOVED lines=12> */
.L_x_5286:


//--------------------- .text._Z23gemm_half_q_half_kernelILi4ELi160ELb1ELb1ELi64EEvPK6__halfPKjS4_S2_PS0_iiiiPKtS7_iiiiiibS2_i --------------------------
	.section	.text._Z23gemm_half_q_half_kernelILi4ELi160ELb1ELb1ELi64EEvPK6__halfPKjS4_S2_PS0_iiiiPKtS7_iiiiiibS2_i,"ax",@progbits
	.align	128
        .global         _Z23gemm_half_q_half_kernelILi4ELi160ELb1ELb1ELi64EEvPK6__halfPKjS4_S2_PS0_iiiiPKtS7_iiiiiibS2_i
        .type           _Z23gemm_half_q_half_kernelILi4ELi160ELb1ELb1ELi64EEvPK6__halfPKjS4_S2_PS0_iiiiPKtS7_iiiiiibS2_i,@function
        .size           _Z23gemm_half_q_half_kernelILi4ELi160ELb1ELb1ELi64EEvPK6__halfPKjS4_S2_PS0_iiiiPKtS7_iiiiiibS2_i,(.L_x_5287 - _Z23gemm_half_q_half_kernelILi4ELi160ELb1ELb1ELi64EEvPK6__halfPKjS4_S2_PS0_iiiiPKtS7_iiiiiibS2_i)
        .other          _Z23gemm_half_q_half_kernelILi4ELi160ELb1ELb1ELi64EEvPK6__halfPKjS4_S2_PS0_iiiiPKtS7_iiiiiibS2_i,@"STO_CUDA_ENTRY STV_DEFAULT"
_Z23gemm_half_q_half_kernelILi4ELi160ELb1ELb1ELi64EEvPK6__halfPKjS4_S2_PS0_iiiiPKtS7_iiiiiibS2_i:
.text._Z23gemm_half_q_half_kernelILi4ELi160ELb1ELb1ELi64EEvPK6__halfPKjS4_S2_PS0_iiiiPKtS7_iiiiiibS2_i:
[----:B------:R-:W0:Y:S01]  /*0000*/  LDC R1, c[0x0][0x37c] ;  /* 0x0000df00ff017b82 */ /* 0x000e220000000800 */
[----:B------:R-:W1:Y:S07]  /*0010*/  S2R R0, SR_CTAID.Y ;  /* 0x0000000000007919 */ /* 0x000e6e0000002600 */
[----:B------:R-:W1:Y:S01]  /*0020*/  LDC R59, c[0x0][0x3a8] ;  /* 0x0000ea00ff3b7b82 */ /* 0x000e620000000800 */
[----:B0-----:R-:W-:Y:S01]  /*0030*/  IADD3 R1, PT, PT, R1, -0x10, RZ ;  /* 0xfffffff001017810 */ /* 0x001fe20007ffe0ff */
[----:B-1----:R-:W-:-:S05]  /*0040*/  IMAD R59, R0, -0x4, R59 ;  /* 0xfffffffc003b7824 */ /* 0x002fca00078e023b */
        /* <DEDUP_REMOVED lines=29> */
.L_x_120:
        /* <DEDUP_REMOVED lines=22> */
[----:B------:R-:W-:-:S05]  /*0380*/  IMAD R6, R0, R5, RZ ;  /* 0x0000000500067224 */ /* 0x000fca00078e02ff */
[----:B------:R-:W-:-:S04]  /*0390*/  SHF.L.U32 R8, R6, 0x2, RZ ;  /* 0x0000000206087819 */ /* 0x000fc800000006ff */
[----:B------:R-:W-:-:S04]  /*03a0*/  IADD3 R7, P0, PT, R17, R8, RZ ;  /* 0x0000000811077210 */ /* 0x000fc80007f1e0ff */
[----:B------:R-:W-:Y:S02]  /*03b0*/  LEA.HI.X.SX32 R10, R8, RZ, 0x1, P0 ;  /* 0x000000ff080a7211 */ /* 0x000fe400000f0eff */
[----:B0-----:R-:W-:-:S04]  /*03c0*/  LEA R6, P0, R7, UR6, 0x1 ;  /* 0x0000000607067c11 */ /* 0x001fc8000f8008ff */
[----:B------:R-:W-:-:S05]  /*03d0*/  LEA.HI.X R7, R7, UR7, R10, 0x1, P0 ;  /* 0x0000000707077c11 */ /* 0x000fca00080f0c0a */
[----:B------:R-:W2:Y:S01]  /*03e0*/  LDG.E.U16.CONSTANT R6, desc[UR8][R6.64] ;  /* 0x0000000806067981 */ /* 0x000ea2000c1e9500 */
[----:B------:R-:W-:-:S04]  /*03f0*/  IADD3 R16, PT, PT, -R4, 0x1, RZ ;  /* 0x0000000104107810 */ /* 0x000fc80007ffe1ff */
[----:B------:R-:W-:Y:S01]  /*0400*/  ISETP.NE.AND P0, PT, R16, RZ, PT ;  /* 0x000000ff1000720c */ /* 0x000fe20003f05270 */
[----:B--2---:R1:W-:-:S12]  /*0410*/  STS.U16 [R13], R6 ;  /* 0x000000060d007388 */ /* 0x0043d80000000400 */
[----:B------:R-:W-:Y:S05]  /*0420*/  @!P0 BRA `(.L_x_122) ;  /* 0x0000000800748947 */ /* 0x000fea0003800000 */
[----:B------:R-:W-:Y:S02]  /*0430*/  ISETP.GE.AND P0, PT, R16, RZ, PT ;  /* 0x000000ff1000720c */ /* 0x000fe40003f06270 */
[----:B-1----:R-:W-:Y:S02]  /*0440*/  IADD3 R13, PT, PT, R13, 0x80, RZ ;  /* 0x000000800d0d7810 */ /* 0x002fe40007ffe0ff */
[----:B------:R-:W-:-:S09]  /*0450*/  IADD3 R18, PT, PT, R8, R5, RZ ;  /* 0x0000000508127210 */ /* 0x000fd20007ffe0ff */
[----:B------:R-:W-:Y:S05]  /*0460*/  @P0 BRA `(.L_x_124) ;  /* 0x0000000000ec0947 */ /* 0x000fea0003800000 */
[----:B------:R-:W-:Y:S02]  /*0470*/  IADD3 R6, PT, PT, RZ, -R16, RZ ;  /* 0x80000010ff067210 */ /* 0x000fe40007ffe0ff */
[----:B------:R-:W-:Y:S02]  /*0480*/  PLOP3.LUT P0, PT, PT, PT, PT, 0x80, 0x8 ;  /* 0x000000000008781c */ /* 0x000fe40003f0f070 */
[----:B------:R-:W-:-:S13]  /*0490*/  ISETP.GT.AND P2, PT, R6, 0x3, PT ;  /* 0x000000030600780c */ /* 0x000fda0003f44270 */
[----:B------:R-:W-:Y:S05]  /*04a0*/  @!P2 BRA `(.L_x_125) ;  /* 0x000000000084a947 */ /* 0x000fea0003800000 */
[----:B------:R-:W-:-:S13]  /*04b0*/  PLOP3.LUT P0, PT, PT, PT, PT, 0x8, 0x80 ;  /* 0x000000000080781c */ /* 0x000fda0003f0e170 */
.L_x_126:
[----:B------:R-:W-:Y:S02]  /*04c0*/  IADD3 R7, P2, PT, R17, R18, RZ ;  /* 0x0000001211077210 */ /* 0x000fe40007f5e0ff */
[CC--:B------:R-:W-:Y:S02]  /*04d0*/  IADD3 R8, PT, PT, R18.reuse, R5.reuse, RZ ;  /* 0x0000000512087210 */ /* 0x0c0fe40007ffe0ff */
[----:B------:R-:W-:Y:S02]  /*04e0*/  LEA.HI.X.SX32 R18, R18, RZ, 0x1, P2 ;  /* 0x000000ff12127211 */ /* 0x000fe400010f0eff */
[----:B------:R-:W-:Y:S02]  /*04f0*/  LEA R6, P2, R7, UR6, 0x1 ;  /* 0x0000000607067c11 */ /* 0x000fe4000f8408ff */
[----:B------:R-:W-:Y:S02]  /*0500*/  IADD3 R10, PT, PT, R8, R5, RZ ;  /* 0x00000005080a7210 */ /* 0x000fe40007ffe0ff */
[----:B------:R-:W-:-:S02]  /*0510*/  IADD3 R9, P3, PT, R17, R8, RZ ;  /* 0x0000000811097210 */ /* 0x000fc40007f7e0ff */
[----:B------:R-:W-:Y:S02]  /*0520*/  LEA.HI.X R7, R7, UR7, R18, 0x1, P2 ;  /* 0x0000000707077c11 */ /* 0x000fe400090f0c12 */
[----:B------:R-:W-:Y:S02]  /*0530*/  IADD3 R18, PT, PT, R10, R5, RZ ;  /* 0x000000050a127210 */ /* 0x000fe40007ffe0ff */
[----:B------:R-:W-:Y:S01]  /*0540*/  LEA.HI.X.SX32 R14, R8, RZ, 0x1, P3 ;  /* 0x000000ff080e7211 */ /* 0x000fe200018f0eff */
[----:B------:R-:W2:Y:S01]  /*0550*/  LDG.E.U16.CONSTANT R6, desc[UR8][R6.64] ;  /* 0x0000000806067981 */ /* 0x000ea2000c1e9500 */
[----:B------:R-:W-:Y:S02]  /*0560*/  IADD3 R11, P4, PT, R17, R10, RZ ;  /* 0x0000000a110b7210 */ /* 0x000fe40007f9e0ff */
[----:B------:R-:W-:Y:S02]  /*0570*/  LEA R8, P2, R9, UR6, 0x1 ;  /* 0x0000000609087c11 */ /* 0x000fe4000f8408ff */
[----:B------:R-:W-:-:S02]  /*0580*/  IADD3 R15, P5, PT, R17, R18, RZ ;  /* 0x00000012110f7210 */ /* 0x000fc40007fbe0ff */
[----:B------:R-:W-:Y:S02]  /*0590*/  LEA.HI.X.SX32 R22, R10, RZ, 0x1, P4 ;  /* 0x000000ff0a167211 */ /* 0x000fe400020f0eff */
[----:B------:R-:W-:Y:S02]  /*05a0*/  LEA.HI.X R9, R9, UR7, R14, 0x1, P2 ;  /* 0x0000000709097c11 */ /* 0x000fe400090f0c0e */
[----:B------:R-:W-:Y:S02]  /*05b0*/  LEA R10, P3, R11, UR6, 0x1 ;  /* 0x000000060b0a7c11 */ /* 0x000fe4000f8608ff */
[----:B------:R-:W-:Y:S01]  /*05c0*/  LEA.HI.X.SX32 R20, R18, RZ, 0x1, P5 ;  /* 0x000000ff12147211 */ /* 0x000fe200028f0eff */
[----:B------:R-:W3:Y:S01]  /*05d0*/  LDG.E.U16.CONSTANT R8, desc[UR8][R8.64] ;  /* 0x0000000808087981 */ /* 0x000ee2000c1e9500 */
[----:B------:R-:W-:Y:S02]  /*05e0*/  LEA R14, P2, R15, UR6, 0x1 ;  /* 0x000000060f0e7c11 */ /* 0x000fe4000f8408ff */
[----:B------:R-:W-:-:S02]  /*05f0*/  LEA.HI.X R11, R11, UR7, R22, 0x1, P3 ;  /* 0x000000070b0b7c11 */ /* 0x000fc400098f0c16 */
[----:B------:R-:W-:-:S03]  /*0600*/  LEA.HI.X R15, R15, UR7, R20, 0x1, P2 ;  /* 0x000000070f0f7c11 */ /* 0x000fc600090f0c14 */
        /* <DEDUP_REMOVED lines=11> */
.L_x_125:
        /* <DEDUP_REMOVED lines=11> */
[----:B------:R-:W-:-:S03]  /*0770*/  LEA.HI.X R9, R9, UR7, R14, 0x1, P2 ;  /* 0x0000000709097c11 */ /* 0x000fc600090f0c0e */
        /* <DEDUP_REMOVED lines=8> */
.L_x_127:
[----:B------:R-:W-:-:S13]  /*0800*/  ISETP.EQ.AND P2, PT, R16, RZ, PT ;  /* 0x000000ff1000720c */ /* 0x000fda0003f42270 */
[----:B------:R-:W-:Y:S05]  /*0810*/  @!P0 BRA P2, `(.L_x_122) ;  /* 0x0000000400788947 */ /* 0x000fea0001000000 */
.L_x_124:
[----:B------:R-:W-:-:S04]  /*0820*/  IADD3 R7, P0, PT, R17, R18, RZ ;  /* 0x0000001211077210 */ /* 0x000fc80007f1e0ff */
[----:B------:R-:W-:Y:S02]  /*0830*/  LEA.HI.X.SX32 R8, R18, RZ, 0x1, P0 ;  /* 0x000000ff12087211 */ /* 0x000fe400000f0eff */
[----:B------:R-:W-:-:S04]  /*0840*/  LEA R6, P0, R7, UR6, 0x1 ;  /* 0x0000000607067c11 */ /* 0x000fc8000f8008ff */
[----:B------:R-:W-:-:S05]  /*0850*/  LEA.HI.X R7, R7, UR7, R8, 0x1, P0 ;  /* 0x0000000707077c11 */ /* 0x000fca00080f0c08 */
        /* <DEDUP_REMOVED lines=8> */
.L_x_123:
[----:B------:R-:W-:-:S04]  /*08e0*/  LEA R6, P0, R17, UR10, 0x1 ;  /* 0x0000000a11067c11 */ /* 0x000fc8000f8008ff */
[----:B------:R-:W-:Y:S02]  /*08f0*/  LEA.HI.X R7, R17, UR11, RZ, 0x1, P0 ;  /* 0x0000000b11077c11 */ /* 0x000fe400080f0cff */
[----:B------:R-:W-:Y:S01]  /*0900*/  IADD3 R16, PT, PT, RZ, -R4, RZ ;  /* 0x80000004ff107210 */ /* 0x000fe20007ffe0ff */
[----:B------:R-:W-:Y:S01]  /*0910*/  IMAD R18, R0, R5, RZ ;  /* 0x0000000500127224 */ /* 0x000fe200078e02ff */
[----:B------:R-:W0:Y:S01]  /*0920*/  LDCU.64 UR10, c[0x0][0x380] ;  /* 0x00007000ff0a77ac */ /* 0x000e220008000a00 */
[----:B------:R1:W5:Y:S01]  /*0930*/  LDG.E.U16.CONSTANT R17, desc[UR8][R6.64] ;  /* 0x0000000806117981 */ /* 0x000362000c1e9500 */
[----:B------:R-:W-:Y:S02]  /*0940*/  ISETP.GE.AND P0, PT, R16, RZ, PT ;  /* 0x000000ff1000720c */ /* 0x000fe40003f06270 */
[----:B------:R-:W-:-:S11]  /*0950*/  SHF.L.U32 R18, R18, 0x2, RZ ;  /* 0x0000000212127819 */ /* 0x000fd600000006ff */
[----:B-1----:R-:W-:Y:S05]  /*0960*/  @P0 BRA `(.L_x_128) ;  /* 0x0000000000f80947 */ /* 0x002fea0003800000 */
[----:B------:R-:W-:Y:S02]  /*0970*/  IADD3 R6, PT, PT, RZ, -R16, RZ ;  /* 0x80000010ff067210 */ /* 0x000fe40007ffe0ff */
[----:B------:R-:W-:Y:S02]  /*0980*/  PLOP3.LUT P0, PT, PT, PT, PT, 0x80, 0x8 ;  /* 0x000000000008781c */ /* 0x000fe40003f0f070 */
[----:B------:R-:W-:-:S13]  /*0990*/  ISETP.GT.AND P2, PT, R6, 0x3, PT ;  /* 0x000000030600780c */ /* 0x000fda0003f44270 */
[----:B------:R-:W-:Y:S05]  /*09a0*/  @!P2 BRA `(.L_x_129) ;  /* 0x00000000008ca947 */ /* 0x000fea0003800000 */
[----:B------:R-:W-:Y:S01]  /*09b0*/  PLOP3.LUT P0, PT, PT, PT, PT, 0x8, 0x80 ;  /* 0x000000000080781c */ /* 0x000fe20003f0e170 */
[----:B------:R-:W1:Y:S01]  /*09c0*/  LDCU.64 UR6, c[0x0][0x380] ;  /* 0x00007000ff0677ac */ /* 0x000e620008000a00 */
[----:B------:R-:W-:-:S11]  /*09d0*/  NOP ;  /* 0x0000000000007918 */ /* 0x000fd60000000000 */
.L_x_130:
[----:B-----5:R-:W-:Y:S02]  /*09e0*/  IADD3 R7, P2, PT, R17, R18, RZ ;  /* 0x0000001211077210 */ /* 0x020fe40007f5e0ff */
[CC--:B------:R-:W-:Y:S02]  /*09f0*/  IADD3 R8, PT, PT, R18.reuse, R5.reuse, RZ ;  /* 0x0000000512087210 */ /* 0x0c0fe40007ffe0ff */
[----:B------:R-:W-:Y:S02]  /*0a00*/  LEA.HI.X.SX32 R18, R18, RZ, 0x1, P2 ;  /* 0x000000ff12127211 */ /* 0x000fe400010f0eff */
[----:B-1----:R-:W-:Y:S02]  /*0a10*/  LEA R6, P2, R7, UR6, 0x1 ;  /* 0x0000000607067c11 */ /* 0x002fe4000f8408ff */
        /* <DEDUP_REMOVED lines=26> */
[----:B-1----:R-:W-:Y:S01]  /*0bc0*/  IADD3 R13, PT, PT, R13, 0x200, RZ ;  /* 0x000002000d0d7810 */ /* 0x002fe20007ffe0ff */
[----:B------:R-:W-:Y:S06]  /*0bd0*/  @!P2 BRA `(.L_x_130) ;  /* 0xfffffffc0080a947 */ /* 0x000fec000383ffff */
.L_x_129:
[----:B------:R-:W-:-:S04]  /*0be0*/  IADD3 R6, PT, PT, RZ, -R16, RZ ;  /* 0x80000010ff067210 */ /* 0x000fc80007ffe0ff */
[----:B------:R-:W-:-:S13]  /*0bf0*/  ISETP.GT.AND P2, PT, R6, 0x1, PT ;  /* 0x000000010600780c */ /* 0x000fda0003f44270 */
[----:B------:R-:W-:Y:S05]  /*0c00*/  @!P2 BRA `(.L_x_131) ;  /* 0x000000000048a947 */ /* 0x000fea0003800000 */
[----:B------:R-:W1:Y:S01]  /*0c10*/  LDCU.64 UR6, c[0x0][0x380] ;  /* 0x00007000ff0677ac */ /* 0x000e620008000a00 */
[C---:B------:R-:W-:Y:S02]  /*0c20*/  IADD3 R10, PT, PT, R18.reuse, R5, RZ ;  /* 0x00000005120a7210 */ /* 0x040fe40007ffe0ff */
[C---:B-----5:R-:W-:Y:S02]  /*0c30*/  IADD3 R7, P0, PT, R17.reuse, R18, RZ ;  /* 0x0000001211077210 */ /* 0x060fe40007f1e0ff */
[----:B------:R-:W-:Y:S02]  /*0c40*/  IADD3 R9, P2, PT, R17, R10, RZ ;  /* 0x0000000a11097210 */ /* 0x000fe40007f5e0ff */
[----:B------:R-:W-:Y:S02]  /*0c50*/  LEA.HI.X.SX32 R18, R18, RZ, 0x1, P0 ;  /* 0x000000ff12127211 */ /* 0x000fe400000f0eff */
[----:B------:R-:W-:Y:S02]  /*0c60*/  LEA.HI.X.SX32 R14, R10, RZ, 0x1, P2 ;  /* 0x000000ff0a0e7211 */ /* 0x000fe400010f0eff */
[----:B-1----:R-:W-:-:S02]  /*0c70*/  LEA R6, P0, R7, UR6, 0x1 ;  /* 0x0000000607067c11 */ /* 0x002fc4000f8008ff */
        /* <DEDUP_REMOVED lines=10> */
[----:B-1----:R-:W-:-:S07]  /*0d20*/  IADD3 R13, PT, PT, R13, 0x100, RZ ;  /* 0x000001000d0d7810 */ /* 0x002fce0007ffe0ff */
.L_x_131:
[----:B------:R-:W-:-:S13]  /*0d30*/  ISETP.NE.OR P0, PT, R16, RZ, P0 ;  /* 0x000000ff1000720c */ /* 0x000fda0000705670 */
[----:B------:R-:W-:Y:S05]  /*0d40*/  @!P0 BRA `(.L_x_122) ;  /* 0x00000000002c8947 */ /* 0x000fea0003800000 */
.L_x_128:
[----:B-----5:R-:W-:-:S04]  /*0d50*/  IADD3 R7, P0, PT, R17, R18, RZ ;  /* 0x0000001211077210 */ /* 0x020fc80007f1e0ff */
[----:B------:R-:W-:Y:S02]  /*0d60*/  LEA.HI.X.SX32 R8, R18, RZ, 0x1, P0 ;  /* 0x000000ff12087211 */ /* 0x000fe400000f0eff */
[----:B0-----:R-:W-:-:S04]  /*0d70*/  LEA R6, P0, R7, UR10, 0x1 ;  /* 0x0000000a07067c11 */ /* 0x001fc8000f8008ff */
        /* <DEDUP_REMOVED lines=8> */
.L_x_122:
[----:B0-----:R-:W-:Y:S05]  /*0e00*/  BSYNC.RECONVERGENT B0 ;  /* 0x0000000000007941 */ /* 0x001fea0003800200 */
.L_x_121:
[----:B------:R-:W0:Y:S02]  /*0e10*/  LDCU UR5, c[0x0][0x3ac] ;  /* 0x00007580ff0577ac */ /* 0x000e240008000800 */
[----:B0-----:R-:W-:-:S04]  /*0e20*/  MOV R11, UR5 ;  /* 0x00000005000b7c02 */ /* 0x001fc80008000f00 */
[----:B------:R-:W-:-:S13]  /*0e30*/  ISETP.GE.AND P0, PT, R2, R11, PT ;  /* 0x0000000b0200720c */ /* 0x000fda0003f06270 */
[----:B------:R-:W-:Y:S05]  /*0e40*/  @P0 EXIT ;  /* 0x000000000000094d */ /* 0x000fea0003800000 */
[----:B------:R-:W0:Y:S02]  /*0e50*/  LDCU.U8 UR5, c[0x0][0x3e0] ;  /* 0x00007c00ff0577ac */ /* 0x000e240008000000 */
[----:B0-----:R-:W-:-:S06]  /*0e60*/  UPRMT UR5, UR5, 0x8880, URZ ;  /* 0x0000888005057896 */ /* 0x001fcc00080000ff */
[----:B------:R-:W-:-:S04]  /*0e70*/  ISETP.NE.AND P0, PT, RZ, UR5, PT ;  /* 0x00000005ff007c0c */ /* 0x000fc8000bf05270 */
[----:B------:R-:W-:-:S13]  /*0e80*/  ISETP.NE.OR P0, PT, R12, RZ, !P0 ;  /* 0x000000ff0c00720c */ /* 0x000fda0004705670 */
[----:B------:R-:W-:Y:S05]  /*0e90*/  @P0 BRA `(.L_x_132) ;  /* 0x0000000000c00947 */ /* 0x000fea0003800000 */
[----:B------:R-:W-:Y:S01]  /*0ea0*/  IADD3 R4, PT, PT, RZ, -R4, RZ ;  /* 0x80000004ff047210 */ /* 0x000fe20007ffe0ff */
[----:B------:R-:W-:-:S03]  /*0eb0*/  IMAD R0, R0, R11, RZ ;  /* 0x0000000b00007224 */ /* 0x000fc600078e02ff */
[----:B------:R-:W-:Y:S02]  /*0ec0*/  ISETP.GE.AND P0, PT, R4, RZ, PT ;  /* 0x000000ff0400720c */ /* 0x000fe40003f06270 */
[----:B------:R-:W-:-:S04]  /*0ed0*/  LEA R0, R0, UR4, 0x2 ;  /* 0x0000000400007c11 */ /* 0x000fc8000f8e10ff */
[----:B------:R-:W-:-:S07]  /*0ee0*/  LEA R0, R3, R0, 0x2 ;  /* 0x0000000003007211 */ /* 0x000fce00078e10ff */
[----:B------:R-:W-:Y:S05]  /*0ef0*/  @P0 BRA `(.L_x_133) ;  /* 0x00000000008c0947 */ /* 0x000fea0003800000 */
[----:B-1----:R-:W-:Y:S02]  /*0f00*/  IADD3 R6, PT, PT, RZ, -R4, RZ ;  /* 0x80000004ff067210 */ /* 0x002fe40007ffe0ff */
[----:B------:R-:W-:Y:S02]  /*0f10*/  PLOP3.LUT P0, PT, PT, PT, PT, 0x80, 0x8 ;  /* 0x000000000008781c */ /* 0x000fe40003f0f070 */
[----:B------:R-:W-:-:S13]  /*0f20*/  ISETP.GT.AND P2, PT, R6, 0x3, PT ;  /* 0x000000030600780c */ /* 0x000fda0003f44270 */
[----:B------:R-:W-:Y:S05]  /*0f30*/  @!P2 BRA `(.L_x_134) ;  /* 0x000000000044a947 */ /* 0x000fea0003800000 */
[----:B------:R-:W0:Y:S01]  /*0f40*/  LDC.64 R18, c[0x0][0x3a0] ;  /* 0x0000e800ff127b82 */ /* 0x000e220000000a00 */
[----:B------:R-:W-:-:S13]  /*0f50*/  PLOP3.LUT P0, PT, PT, PT, PT, 0x8, 0x80 ;  /* 0x000000000080781c */ /* 0x000fda0003f0e170 */
.L_x_135:
        /* <DEDUP_REMOVED lines=11> */
[----:B-----5:R-:W-:Y:S01]  /*1010*/  IMAD.WIDE R16, R10, 0x2, R18 ;  /* 0x000000020a107825 */ /* 0x020fe200078e0212 */
[----:B------:R1:W-:Y:S04]  /*1020*/  STG.E.64 desc[UR8][R14.64], RZ ;  /* 0x000000ff0e007986 */ /* 0x0003e8000c101b08 */
[----:B------:R1:W-:Y:S01]  /*1030*/  STG.E.64 desc[UR8][R16.64], RZ ;  /* 0x000000ff10007986 */ /* 0x0003e2000c101b08 */
[----:B------:R-:W-:Y:S05]  /*1040*/  @!P2 BRA `(.L_x_135) ;  /* 0xfffffffc00c4a947 */ /* 0x000fea000383ffff */
.L_x_134:
        /* <DEDUP_REMOVED lines=12> */
.L_x_136:
[----:B------:R-:W-:-:S13]  /*1110*/  ISETP.NE.OR P0, PT, R4, RZ, P0 ;  /* 0x000000ff0400720c */ /* 0x000fda0000705670 */
[----:B------:R-:W-:Y:S05]  /*1120*/  @!P0 BRA `(.L_x_132) ;  /* 0x00000000001c8947 */ /* 0x000fea0003800000 */
.L_x_133:
[----:B01----:R-:W0:Y:S02]  /*1130*/  LDC.64 R6, c[0x0][0x3a0] ;  /* 0x0000e800ff067b82 */ /* 0x003e240000000a00 */
.L_x_137:
[----:B0-----:R-:W-:Y:S01]  /*1140*/  IMAD.WIDE R8, R0, 0x2, R6 ;  /* 0x0000000200087825 */ /* 0x001fe200078e0206 */
[----:B------:R-:W-:Y:S02]  /*1150*/  IADD3 R4, PT, PT, R4, 0x1, RZ ;  /* 0x0000000104047810 */ /* 0x000fe40007ffe0ff */
[----:B------:R-:W-:Y:S02]  /*1160*/  IADD3 R0, PT, PT, R0, R11, RZ ;  /* 0x0000000b00007210 */ /* 0x000fe40007ffe0ff */
[----:B------:R2:W-:Y:S01]  /*1170*/  STG.E.64 desc[UR8][R8.64], RZ ;  /* 0x000000ff08007986 */ /* 0x0005e2000c101b08 */
[----:B------:R-:W-:-:S13]  /*1180*/  ISETP.NE.AND P0, PT, R4, RZ, PT ;  /* 0x000000ff0400720c */ /* 0x000fda0003f05270 */
[----:B--2---:R-:W-:Y:S05]  /*1190*/  @P0 BRA `(.L_x_137) ;  /* 0xfffffffc00e80947 */ /* 0x004fea000383ffff */
.L_x_132:
[----:B------:R-:W1:Y:S01]  /*11a0*/  LDC.64 R14, c[0x0][0x3b8] ;  /* 0x0000ee00ff0e7b82 */ /* 0x000e620000000a00 */
[----:B0-----:R-:W-:-:S05]  /*11b0*/  SHF.L.U32 R7, R12, 0x7, RZ ;  /* 0x000000070c077819 */ /* 0x001fca00000006ff */
[----:B-1----:R-:W-:-:S05]  /*11c0*/  IMAD.WIDE.U32 R6, R7, 0x2, R14 ;  /* 0x0000000207067825 */ /* 0x002fca00078e000e */
        /* <DEDUP_REMOVED lines=12> */
.L_x_139:
[----:B------:R-:W0:Y:S01]  /*1290*/  LDC.64 R6, c[0x0][0x390] ;  /* 0x0000e400ff067b82 */ /* 0x000e220000000a00 */
        /* <DEDUP_REMOVED lines=8> */
[----:B------:R-:W-:-:S05]  /*1320*/  SHF.L.U32 R17, R18, 0x1, RZ ;  /* 0x0000000112117819 */ /* 0x000fca00000006ff */
[----:B------:R-:W-:-:S06]  /*1330*/  IMAD.WIDE.U32 R16, R17, 0x2, R14 ;  /* 0x0000000211107825 */ /* 0x000fcc00078e000e */
[----:B------:R-:W3:Y:S01]  /*1340*/  LDG.E.U16.CONSTANT R17, desc[UR8][R16.64+0x2] ;  /* 0x0000020810117981 */ /* 0x000ee2000c1e9500 */
[----:B0-----:R-:W-:-:S06]  /*1350*/  IMAD.WIDE.U32 R8, R13, 0x2, R8 ;  /* 0x000000020d087825 */ /* 0x001fcc00078e0008 */
[----:B------:R0:W4:Y:S01]  /*1360*/  LDG.E.U16.CONSTANT R8, desc[UR8][R8.64] ;  /* 0x0000000808087981 */ /* 0x000122000c1e9500 */
[----:B--2---:R-:W-:-:S04]  /*1370*/  SHF.R.U32.HI R13, RZ, R3, R6 ;  /* 0x00000003ff0d7219 */ /* 0x004fc80000011606 */
[--C-:B------:R-:W-:Y:S02]  /*1380*/  SHF.R.U32.HI R20, RZ, 0x4, R13.reuse ;  /* 0x00000004ff147819 */ /* 0x100fe4000001160d */
[----:B------:R-:W-:Y:S02]  /*1390*/  SHF.R.U32.HI R6, RZ, 0x8, R13 ;  /* 0x00000008ff067819 */ /* 0x000fe4000001160d */
[----:B------:R-:W-:Y:S02]  /*13a0*/  LOP3.LUT R20, R20, 0xf, RZ, 0xc0, !PT ;  /* 0x0000000f14147812 */ /* 0x000fe400078ec0ff */
[----:B------:R-:W-:-:S03]  /*13b0*/  LOP3.LUT R6, R6, 0xf, RZ, 0xc0, !PT ;  /* 0x0000000f06067812 */ /* 0x000fc600078ec0ff */
[C---:B------:R-:W-:Y:S01]  /*13c0*/  IMAD R7, R20.reuse, R20, R20 ;  /* 0x0000001414077224 */ /* 0x040fe200078e0214 */
[----:B------:R-:W-:Y:S02]  /*13d0*/  LOP3.LUT R19, R13, 0xf, RZ, 0xc0, !PT ;  /* 0x0000000f0d137812 */ /* 0x000fe400078ec0ff */
[----:B------:R-:W-:Y:S02]  /*13e0*/  SHF.R.U32.HI R13, RZ, 0xc, R13 ;  /* 0x0000000cff0d7819 */ /* 0x000fe4000001160d */
[----:B------:R-:W-:Y:S01]  /*13f0*/  IADD3 R20, PT, PT, R20, 0x1, R7 ;  /* 0x0000000114147810 */ /* 0x000fe20007ffe007 */
[----:B------:R-:W-:Y:S01]  /*1400*/  IMAD R7, R6, R6, R6 ;  /* 0x0000000606077224 */ /* 0x000fe200078e0206 */
[----:B------:R-:W-:Y:S01]  /*1410*/  LOP3.LUT R13, R13, 0xf, RZ, 0xc0, !PT ;  /* 0x0000000f0d0d7812 */ /* 0x000fe200078ec0ff */
[----:B------:R-:W-:-:S03]  /*1420*/  IMAD R22, R19, R19, R19 ;  /* 0x0000001313167224 */ /* 0x000fc600078e0213 */
[----:B------:R-:W-:Y:S01]  /*1430*/  IADD3 R7, PT, PT, R6, 0x1, R7 ;  /* 0x0000000106077810 */ /* 0x000fe20007ffe007 */
[----:B------:R-:W-:Y:S01]  /*1440*/  IMAD R6, R13, R13, R13 ;  /* 0x0000000d0d067224 */ /* 0x000fe200078e020d */
[----:B------:R-:W-:-:S04]  /*1450*/  IADD3 R22, PT, PT, R19, 0x1, R22 ;  /* 0x0000000113167810 */ /* 0x000fc80007ffe016 */
[----:B------:R-:W-:Y:S01]  /*1460*/  IADD3 R13, PT, PT, R13, 0x1, R6 ;  /* 0x000000010d0d7810 */ /* 0x000fe20007ffe006 */
[----:B0-----:R-:W-:Y:S08]  /*1470*/  I2F.F16 R9, R20 ;  /* 0x0000001400097306 */ /* 0x001ff00000200c00 */
[----:B------:R-:W0:Y:S08]  /*1480*/  I2F.F16 R22, R22 ;  /* 0x0000001600167306 */ /* 0x000e300000200c00 */
[----:B------:R-:W-:Y:S08]  /*1490*/  I2F.F16 R7, R7 ;  /* 0x0000000700077306 */ /* 0x000ff00000200c00 */
[----:B------:R-:W1:Y:S01]  /*14a0*/  I2F.F16 R6, R13 ;  /* 0x0000000d00067306 */ /* 0x000e620000200c00 */
[----:B0-----:R-:W-:-:S05]  /*14b0*/  PRMT R9, R22, 0x5410, R9 ;  /* 0x0000541016097816 */ /* 0x001fca0000000009 */
[----:B----4-:R-:W-:Y:S01]  /*14c0*/  HMUL2 R22, R9, R8.H0_H0 ;  /* 0x2000000809167232 */ /* 0x010fe20000000000 */
[----:B-1----:R-:W-:Y:S02]  /*14d0*/  PRMT R7, R7, 0x5410, R6 ;  /* 0x0000541007077816 */ /* 0x002fe40000000006 */
[----:B------:R-:W-:-:S03]  /*14e0*/  LEA R6, R10, R1, 0x3 ;  /* 0x000000010a067211 */ /* 0x000fc600078e18ff */
[----:B------:R-:W-:Y:S01]  /*14f0*/  HMUL2 R23, R7, R8.H0_H0 ;  /* 0x2000000807177232 */ /* 0x000fe20000000000 */
[----:B---3--:R-:W-:-:S04]  /*1500*/  IADD3 R18, PT, PT, R17, R18, RZ ;  /* 0x0000001211127210 */ /* 0x008fc80007ffe0ff */
[----:B------:R0:W-:Y:S01]  /*1510*/  STL.64 [R6], R22 ;  /* 0x0000001606007387 */ /* 0x0001e20000100a00 */
[----:B------:R-:W-:Y:S02]  /*1520*/  ISETP.GE.AND P0, PT, R18, R63, PT ;  /* 0x0000003f1200720c */ /* 0x000fe40003f06270 */
[----:B------:R-:W-:-:S11]  /*1530*/  IADD3 R10, PT, PT, R10, 0x1, RZ ;  /* 0x000000010a0a7810 */ /* 0x000fd60007ffe0ff */
[----:B0-----:R-:W-:Y:S05]  /*1540*/  @!P0 BRA `(.L_x_139) ;  /* 0xfffffffc00508947 */ /* 0x001fea000383ffff */
.L_x_138:
[----:B------:R0:W5:Y:S01]  /*1550*/  LDL.64 R6, [R1] ;  /* 0x0000000001067983 */ /* 0x0001620000100a00 */
[----:B------:R-:W1:Y:S01]  /*1560*/  LDCU UR6, c[0x0][0x3c8] ;  /* 0x00007900ff0677ac */ /* 0x000e620008000800 */
[----:B------:R-:W-:Y:S01]  /*1570*/  HFMA2 R4, -RZ, RZ, 0, 0 ;  /* 0x00000000ff047431 */ /* 0x000fe200000001ff */
[----:B------:R-:W-:Y:S01]  /*1580*/  MOV R9, RZ ;  /* 0x000000ff00097202 */ /* 0x000fe20000000f00 */
[----:B------:R-:W-:Y:S01]  /*1590*/  HFMA2 R10, -RZ, RZ, 0, 0 ;  /* 0x00000000ff0a7431 */ /* 0x000fe200000001ff */
[----:B------:R-:W2:Y:S01]  /*15a0*/  LDCU UR4, c[0x0][0x3cc] ;  /* 0x00007980ff0477ac */ /* 0x000ea20008000800 */
[----:B------:R-:W-:Y:S01]  /*15b0*/  MOV R13, RZ ;  /* 0x000000ff000d7202 */ /* 0x000fe20000000f00 */
[----:B------:R-:W3:Y:S01]  /*15c0*/  LDCU UR5, c[0x0][0x3d0] ;  /* 0x00007a00ff0577ac */ /* 0x000ee20008000800 */
[----:B------:R-:W4:Y:S01]  /*15d0*/  LDCU UR7, c[0x0][0x3d4] ;  /* 0x00007a80ff0777ac */ /* 0x000f220008000800 */
[----:B------:R-:W0:Y:S01]  /*15e0*/  LDCU UR10, c[0x0][0x3d8] ;  /* 0x00007b00ff0a77ac */ /* 0x000e220008000800 */
[----:B-1----:R-:W-:-:S02]  /*15f0*/  ISETP.GT.AND P0, PT, R58, UR6, PT ;  /* 0x000000063a007c0c */ /* 0x002fc4000bf04270 */
[C---:B------:R-:W-:Y:S02]  /*1600*/  VIMNMX R0, PT, PT, R58.reuse, UR6, PT ;  /* 0x000000063a007c48 */ /* 0x040fe4000bfe0100 */
[C---:B--2---:R-:W-:Y:S02]  /*1610*/  ISETP.GT.AND P2, PT, R58.reuse, UR4, PT ;  /* 0x000000043a007c0c */ /* 0x044fe4000bf44270 */
[----:B------:R-:W-:Y:S02]  /*1620*/  SHF.R.S32.HI R3, RZ, 0x1f, R0 ;  /* 0x0000001fff037819 */ /* 0x000fe40000011400 */
[C---:B---3--:R-:W-:Y:S02]  /*1630*/  ISETP.GT.AND P3, PT, R58.reuse, UR5, PT ;  /* 0x000000053a007c0c */ /* 0x048fe4000bf64270 */
[----:B------:R-:W-:Y:S01]  /*1640*/  LEA.HI R3, R3, R0, RZ, 0x5 ;  /* 0x0000000003037211 */ /* 0x000fe200078f28ff */
[----:B------:R-:W-:Y:S01]  /*1650*/  HFMA2 R0, -RZ, RZ, 0, 0 ;  /* 0x00000000ff007431 */ /* 0x000fe200000001ff */
[----:B----4-:R-:W-:-:S02]  /*1660*/  ISETP.GT.AND P4, PT, R58, UR7, PT ;  /* 0x000000073a007c0c */ /* 0x010fc4000bf84270 */
[----:B-----5:R-:W-:Y:S02]  /*1670*/  SHF.R.S32.HI R17, RZ, 0x5, R3 ;  /* 0x00000005ff117819 */ /* 0x020fe40000011403 */
[----:B0-----:R-:W-:Y:S01]  /*1680*/  ISETP.GT.AND P5, PT, R58, UR10, PT ;  /* 0x0000000a3a007c0c */ /* 0x001fe2000bfa4270 */
        /* <DEDUP_REMOVED lines=8> */
.L_x_140:
        /* <DEDUP_REMOVED lines=8> */
.L_x_141:
        /* <DEDUP_REMOVED lines=8> */
.L_x_142:
        /* <DEDUP_REMOVED lines=8> */
.L_x_143:
        /* <DEDUP_REMOVED lines=8> */
.L_x_144:
[----:B------:R-:W-:Y:S01]  /*1910*/  LEA R0, R17, R0, 0x3 ;  /* 0x0000000011007211 */ /* 0x000fe200078e18ff */
[----:B------:R-:W0:Y:S01]  /*1920*/  S2UR UR5, SR_CgaCtaId ;  /* 0x00000000000579c3 */ /* 0x000e220000008800 */
[----:B------:R-:W1:Y:S01]  /*1930*/  LDCU.64 UR10, c[0x0][0x388] ;  /* 0x00007100ff0a77ac */ /* 0x000e620008000a00 */
[----:B------:R-:W-:Y:S02]  /*1940*/  VIMNMX R5, PT, PT, R5, UR6, PT ;  /* 0x0000000605057c48 */ /* 0x000fe4000bfe0100 */
[----:B------:R-:W-:Y:S01]  /*1950*/  IADD3 R0, PT, PT, R9, R0, R4 ;  /* 0x0000000009007210 */ /* 0x000fe20007ffe004 */
[----:B------:R-:W-:Y:S01]  /*1960*/  UMOV UR4, 0x400 ;  /* 0x0000040000047882 */ /* 0x000fe20000000000 */
[----:B------:R-:W-:Y:S02]  /*1970*/  MOV R52, RZ ;  /* 0x000000ff00347202 */ /* 0x000fe40000000f00 */
[----:B------:R-:W-:Y:S02]  /*1980*/  IADD3 R0, PT, PT, R13, R0, R10 ;  /* 0x000000000d007210 */ /* 0x000fe40007ffe00a */
[----:B------:R-:W-:-:S02]  /*1990*/  PRMT R10, RZ, 0x5410, RZ ;  /* 0x00005410ff0a7816 */ /* 0x000fc400000000ff */
        /* <DEDUP_REMOVED lines=12> */
[----:B------:R-:W-:Y:S02]  /*1a60*/  PRMT R2, R6, 0x7610, R6 ;  /* 0x0000761006027816 */ /* 0x000fe40000000006 */
[----:B------:R-:W-:-:S02]  /*1a70*/  IADD3.X R65, PT, PT, R3, UR11, RZ, P2, !PT ;  /* 0x0000000b03417c10 */ /* 0x000fc400097fe4ff */
[----:B------:R-:W-:Y:S02]  /*1a80*/  PRMT R0, R7, 0x7610, R7 ;  /* 0x0000761007007816 */ /* 0x000fe40000000007 */
[----:B------:R-:W-:Y:S02]  /*1a90*/  PRMT R7, RZ, 0x5410, RZ ;  /* 0x00005410ff077816 */ /* 0x000fe400000000ff */
[----:B------:R-:W-:Y:S02]  /*1aa0*/  PRMT R6, RZ, 0x5410, RZ ;  /* 0x00005410ff067816 */ /* 0x000fe400000000ff */
[----:B------:R-:W-:Y:S02]  /*1ab0*/  PRMT R5, RZ, 0x5410, RZ ;  /* 0x00005410ff057816 */ /* 0x000fe400000000ff */
[----:B------:R-:W-:Y:S02]  /*1ac0*/  PRMT R3, RZ, 0x5410, RZ ;  /* 0x00005410ff037816 */ /* 0x000fe400000000ff */
[----:B------:R-:W-:-:S02]  /*1ad0*/  IADD3 R53, PT, PT, R58, R53, RZ ;  /* 0x000000353a357210 */ /* 0x000fc40007ffe0ff */
[----:B------:R-:W-:Y:S02]  /*1ae0*/  MOV R24, R64 ;  /* 0x0000004000187202 */ /* 0x000fe40000000f00 */
        /* <DEDUP_REMOVED lines=10> */
[----:B------:R-:W-:-:S09]  /*1b90*/  PRMT R10, R10, 0x5410, RZ ;  /* 0x000054100a0a7816 */ /* 0x000fd200000000ff */
.L_x_162:
[----:B0-----:R-:W0:Y:S01]  /*1ba0*/  LDC R11, c[0x0][0x3ac] ;  /* 0x0000eb00ff0b7b82 */ /* 0x001e220000000800 */
[----:B------:R-:W-:Y:S02]  /*1bb0*/  MOV R20, R64 ;  /* 0x0000004000147202 */ /* 0x000fe40000000f00 */
[----:B------:R-:W-:-:S05]  /*1bc0*/  MOV R21, R65 ;  /* 0x0000004100157202 */ /* 0x000fca0000000f00 */
[----:B------:R-:W2:Y:S01]  /*1bd0*/  LDG.E.128.CONSTANT R12, desc[UR8][R20.64] ;  /* 0x00000008140c7981 */ /* 0x000ea2000c1e9d00 */
[----:B0-----:R-:W-:-:S05]  /*1be0*/  IMAD.WIDE R64, R11, 0x4, R20 ;  /* 0x000000040b407825 */ /* 0x001fca00078e0214 */
[----:B------:R-:W3:Y:S01]  /*1bf0*/  LDG.E.128.CONSTANT R16, desc[UR8][R64.64] ;  /* 0x0000000840107981 */ /* 0x000ee2000c1e9d00 */
[----:B------:R-:W-:-:S13]  /*1c00*/  ISETP.NE.AND P3, PT, R58, R53, PT ;  /* 0x000000353a00720c */ /* 0x000fda0003f65270 */
[C---:B------:R-:W-:Y:S01]  /*1c10*/  @!P3 LEA R32, R52.reuse, R1, 0x3 ;  /* 0x000000013420b211 */ /* 0x040fe200078e18ff */
[----:B------:R-:W4:Y:S05]  /*1c20*/  @!P3 LDG.E.U16.CONSTANT R67, desc[UR8][R22.64] ;  /* 0x000000081643b981 */ /* 0x000f2a000c1e9500 */
[----:B------:R-:W5:Y:S01]  /*1c30*/  @!P3 LDL.64 R32, [R32+0x8] ;  /* 0x000008002020b983 */ /* 0x000f620000100a00 */
[----:B------:R-:W-:Y:S02]  /*1c40*/  ISETP.NE.AND P2, PT, R57, RZ, PT ;  /* 0x000000ff3900720c */ /* 0x000fe40003f45270 */
[----:B------:R-:W-:Y:S02]  /*1c50*/  ISETP.NE.AND P1, PT, R59, 0x1, PT ;  /* 0x000000013b00780c */ /* 0x000fe40003f25270 */
[----:B------:R-:W-:-:S02]  /*1c60*/  @!P3 IADD3 R66, PT, PT, R52, 0x1, RZ ;  /* 0x000000013442b810 */ /* 0x000fc40007ffe0ff */
[----:B--2---:R-:W-:-:S04]  /*1c70*/  LOP3.LUT R24, R12, 0xff, RZ, 0xc0, !PT ;  /* 0x000000ff0c187812 */ /* 0x004fc800078ec0ff */
[----:B------:R-:W-:-:S04]  /*1c80*/  IADD3 R24, PT, PT, R24, -0x80, RZ ;  /* 0xffffff8018187810 */ /* 0x000fc80007ffe0ff */
[----:B------:R0:W1:Y:S01]  /*1c90*/  I2F.F16 R34, R24 ;  /* 0x0000001800227306 */ /* 0x0000620000200c00 */
[----:B------:R-:W-:Y:S02]  /*1ca0*/  LOP3.LUT R26, R13, 0xff, RZ, 0xc0, !PT ;  /* 0x000000ff0d1a7812 */ /* 0x000fe400078ec0ff */
[----:B0-----:R-:W-:Y:S02]  /*1cb0*/  SHF.R.U32.HI R24, RZ, 0x8, R12 ;  /* 0x00000008ff187819 */ /* 0x001fe4000001160c */
[----:B------:R-:W-:Y:S02]  /*1cc0*/  IADD3 R26, PT, PT, R26, -0x80, RZ ;  /* 0xffffff801a1a7810 */ /* 0x000fe40007ffe0ff */
[----:B------:R-:W-:Y:S02]  /*1cd0*/  LOP3.LUT R39, R24, 0xff, RZ, 0xc0, !PT ;  /* 0x000000ff18277812 */ /* 0x000fe400078ec0ff */
[----:B------:R-:W-:Y:S02]  /*1ce0*/  LEA.HI R38, R12, 0xffffff80, RZ, 0x8 ;  /* 0xffffff800c267811 */ /* 0x000fe400078f40ff */
[----:B---3--:R-:W-:-:S02]  /*1cf0*/  LEA.HI R41, R18, 0xffffff80, RZ, 0x8 ;  /* 0xffffff8012297811 */ /* 0x008fc400078f40ff */
[----:B------:R-:W-:Y:S02]  /*1d00*/  IADD3 R40, PT, PT, R39, -0x80, RZ ;  /* 0xffffff8027287810 */ /* 0x000fe40007ffe0ff */
[----:B------:R-:W-:Y:S02]  /*1d10*/  SHF.R.U32.HI R12, RZ, 0x10, R12 ;  /* 0x00000010ff0c7819 */ /* 0x000fe4000001160c */
[--C-:B------:R-:W-:Y:S01]  /*1d20*/  SHF.R.U32.HI R39, RZ, 0x8, R13.reuse ;  /* 0x00000008ff277819 */ /* 0x100fe2000001160d */
[----:B------:R-:W0:Y:S01]  /*1d30*/  I2F.F16 R31, R26 ;  /* 0x0000001a001f7306 */ /* 0x000e220000200c00 */
[----:B------:R-:W-:Y:S02]  /*1d40*/  LEA.HI R37, R13, 0xffffff80, RZ, 0x8 ;  /* 0xffffff800d257811 */ /* 0x000fe400078f40ff */
[----:B------:R-:W-:Y:S02]  /*1d50*/  SHF.R.U32.HI R13, RZ, 0x10, R13 ;  /* 0x00000010ff0d7819 */ /* 0x000fe4000001160d */
[----:B------:R-:W-:-:S03]  /*1d60*/  LOP3.LUT R12, R12, 0xff, RZ, 0xc0, !PT ;  /* 0x000000ff0c0c7812 */ /* 0x000fc600078ec0ff */
[----:B------:R2:W3:Y:S01]  /*1d70*/  I2F.F16 R26, R41 ;  /* 0x00000029001a7306 */ /* 0x0004e20000200c00 */
[----:B------:R-:W-:Y:S02]  /*1d80*/  LOP3.LUT R13, R13, 0xff, RZ, 0xc0, !PT ;  /* 0x000000ff0d0d7812 */ /* 0x000fe400078ec0ff */
[----:B------:R-:W-:Y:S02]  /*1d90*/  IADD3 R12, PT, PT, R12, -0x80, RZ ;  /* 0xffffff800c0c7810 */ /* 0x000fe40007ffe0ff */
[----:B--2---:R-:W-:Y:S02]  /*1da0*/  LOP3.LUT R41, R39, 0xff, RZ, 0xc0, !PT ;  /* 0x000000ff27297812 */ /* 0x004fe400078ec0ff */
[----:B------:R-:W-:Y:S02]  /*1db0*/  LEA.HI R43, R19, 0xffffff80, RZ, 0x8 ;  /* 0xffffff80132b7811 */ /* 0x000fe400078f40ff */
[----:B------:R-:W-:Y:S02]  /*1dc0*/  IADD3 R42, PT, PT, R41, -0x80, RZ ;  /* 0xffffff80292a7810 */ /* 0x000fe40007ffe0ff */
[----:B------:R-:W-:Y:S01]  /*1dd0*/  SHF.R.U32.HI R41, RZ, 0x8, R14 ;  /* 0x00000008ff297819 */ /* 0x000fe2000001160e */
[----:B------:R2:W0:Y:S01]  /*1de0*/  I2F.F16 R39, R12 ;  /* 0x0000000c00277306 */ /* 0x0004220000200c00 */
[----:B------:R-:W-:-:S02]  /*1df0*/  IADD3 R13, PT, PT, R13, -0x80, RZ ;  /* 0xffffff800d0d7810 */ /* 0x000fc40007ffe0ff */
[C---:B------:R-:W-:Y:S02]  /*1e00*/  LEA.HI R36, R14.reuse, 0xffffff80, RZ, 0x8 ;  /* 0xffffff800e247811 */ /* 0x040fe400078f40ff */
[----:B------:R-:W-:-:S03]  /*1e10*/  LOP3.LUT R27, R14, 0xff, RZ, 0xc0, !PT ;  /* 0x000000ff0e1b7812 */ /* 0x000fc600078ec0ff */
[----:B------:R1:W0:Y:S01]  /*1e20*/  I2F.F16 R24, R43 ;  /* 0x0000002b00187306 */ /* 0x0002220000200c00 */
[----:B--2---:R-:W-:Y:S02]  /*1e30*/  SHF.R.U32.HI R12, RZ, 0x8, R15 ;  /* 0x00000008ff0c7819 */ /* 0x004fe4000001160f */
[----:B------:R-:W-:Y:S02]  /*1e40*/  SHF.R.U32.HI R14, RZ, 0x10, R14 ;  /* 0x00000010ff0e7819 */ /* 0x000fe4000001160e */
[----:B------:R-:W-:Y:S02]  /*1e50*/  LOP3.LUT R12, R12, 0xff, RZ, 0xc0, !PT ;  /* 0x000000ff0c0c7812 */ /* 0x000fe400078ec0ff */
[----:B-1----:R-:W-:Y:S02]  /*1e60*/  LOP3.LUT R43, R41, 0xff, RZ, 0xc0, !PT ;  /* 0x000000ff292b7812 */ /* 0x002fe400078ec0ff */
[----:B------:R1:W2:Y:S01]  /*1e70*/  I2F.F16 R41, R13 ;  /* 0x0000000d00297306 */ /* 0x0002a20000200c00 */
[----:B------:R-:W-:-:S02]  /*1e80*/  LOP3.LUT R14, R14, 0xff, RZ, 0xc0, !PT ;  /* 0x000000ff0e0e7812 */ /* 0x000fc400078ec0ff */
[----:B------:R-:W-:Y:S02]  /*1e90*/  IADD3 R50, PT, PT, R12, -0x80, RZ ;  /* 0xffffff800c327810 */ /* 0x000fe40007ffe0ff */
[----:B-1----:R-:W-:Y:S02]  /*1ea0*/  LOP3.LUT R13, R17, 0xff, RZ, 0xc0, !PT ;  /* 0x000000ff110d7812 */ /* 0x002fe400078ec0ff */
[----:B------:R-:W-:Y:S02]  /*1eb0*/  LOP3.LUT R12, R16, 0xff, RZ, 0xc0, !PT ;  /* 0x000000ff100c7812 */ /* 0x000fe400078ec0ff */
[----:B------:R-:W-:Y:S02]  /*1ec0*/  IADD3 R47, PT, PT, R13, -0x80, RZ ;  /* 0xffffff800d2f7810 */ /* 0x000fe40007ffe0ff */
[----:B------:R-:W-:Y:S02]  /*1ed0*/  LOP3.LUT R13, R18, 0xff, RZ, 0xc0, !PT ;  /* 0x000000ff120d7812 */ /* 0x000fe400078ec0ff */
[----:B------:R-:W-:-:S02]  /*1ee0*/  IADD3 R14, PT, PT, R14, -0x80, RZ ;  /* 0xffffff800e0e7810 */ /* 0x000fc40007ffe0ff */
[----:B------:R-:W-:Y:S02]  /*1ef0*/  IADD3 R46, PT, PT, R13, -0x80, RZ ;  /* 0xffffff800d2e7810 */ /* 0x000fe40007ffe0ff */
[----:B------:R-:W-:Y:S02]  /*1f00*/  IADD3 R44, PT, PT, R43, -0x80, RZ ;  /* 0xffffff802b2c7810 */ /* 0x000fe40007ffe0ff */
[----:B------:R-:W-:Y:S01]  /*1f10*/  IADD3 R12, PT, PT, R12, -0x80, RZ ;  /* 0xffffff800c0c7810 */ /* 0x000fe20007ffe0ff */
[----:B------:R1:W0:Y:S01]  /*1f20*/  I2F.F16 R43, R14 ;  /* 0x0000000e002b7306 */ /* 0x0002220000200c00 */
[----:B------:R-:W-:Y:S02]  /*1f30*/  SHF.R.U32.HI R13, RZ, 0x8, R16 ;  /* 0x00000008ff0d7819 */ /* 0x000fe40000011610 */
[----:B------:R-:W-:Y:S02]  /*1f40*/  IADD3 R30, PT, PT, R27, -0x80, RZ ;  /* 0xffffff801b1e7810 */ /* 0x000fe40007ffe0ff */
[----:B------:R-:W-:-:S02]  /*1f50*/  LOP3.LUT R13, R13, 0xff, RZ, 0xc0, !PT ;  /* 0x000000ff0d0d7812 */ /* 0x000fc400078ec0ff */
[----:B-1----:R-:W-:Y:S01]  /*1f60*/  LOP3.LUT R14, R19, 0xff, RZ, 0xc0, !PT ;  /* 0x000000ff130e7812 */ /* 0x002fe200078ec0ff */
[----:B------:R1:W0:Y:S01]  /*1f70*/  I2F.F16 R48, R12 ;  /* 0x0000000c00307306 */ /* 0x0002220000200c00 */
[----:B------:R-:W-:Y:S02]  /*1f80*/  LOP3.LUT R27, R15, 0xff, RZ, 0xc0, !PT ;  /* 0x000000ff0f1b7812 */ /* 0x000fe400078ec0ff */
[----:B------:R-:W-:Y:S02]  /*1f90*/  IADD3 R14, PT, PT, R14, -0x80, RZ ;  /* 0xffffff800e0e7810 */ /* 0x000fe40007ffe0ff */
[----:B------:R-:W-:Y:S02]  /*1fa0*/  IADD3 R13, PT, PT, R13, -0x80, RZ ;  /* 0xffffff800d0d7810 */ /* 0x000fe40007ffe0ff */
[----:B-1----:R-:W-:Y:S01]  /*1fb0*/  SHF.R.U32.HI R12, RZ, 0x8, R17 ;  /* 0x00000008ff0c7819 */ /* 0x002fe20000011611 */
[----:B------:R1:W0:Y:S01]  /*1fc0*/  I2F.F16 R45, R14 ;  /* 0x0000000e002d7306 */ /* 0x0002220000200c00 */
[----:B------:R-:W-:-:S02]  /*1fd0*/  IADD3 R29, PT, PT, R27, -0x80, RZ ;  /* 0xffffff801b1d7810 */ /* 0x000fc40007ffe0ff */
[----:B------:R-:W-:Y:S02]  /*1fe0*/  LOP3.LUT R12, R12, 0xff, RZ, 0xc0, !PT ;  /* 0x000000ff0c0c7812 */ /* 0x000fe400078ec0ff */
[----:B------:R-:W-:Y:S02]  /*1ff0*/  LEA.HI R28, R16, 0xffffff80, RZ, 0x8 ;  /* 0xffffff80101c7811 */ /* 0x000fe400078f40ff */
[----:B------:R-:W-:Y:S01]  /*2000*/  LEA.HI R27, R17, 0xffffff80, RZ, 0x8 ;  /* 0xffffff80111b7811 */ /* 0x000fe200078f40ff */
[----:B------:R4:W0:Y:S01]  /*2010*/  I2F.F16 R51, R13 ;  /* 0x0000000d00337306 */ /* 0x0008220000200c00 */
[----:B-1----:R-:W-:Y:S02]  /*2020*/  SHF.R.U32.HI R14, RZ, 0x8, R18 ;  /* 0x00000008ff0e7819 */ /* 0x002fe40000011612 */
[----:B------:R-:W-:Y:S02]  /*2030*/  SHF.R.U32.HI R16, RZ, 0x10, R16 ;  /* 0x00000010ff107819 */ /* 0x000fe40000011610 */
[----:B------:R-:W-:-:S02]  /*2040*/  SHF.R.U32.HI R17, RZ, 0x10, R17 ;  /* 0x00000010ff117819 */ /* 0x000fc40000011611 */
[----:B------:R-:W-:Y:S02]  /*2050*/  SHF.R.U32.HI R18, RZ, 0x10, R18 ;  /* 0x00000010ff127819 */ /* 0x000fe40000011612 */
[----:B------:R-:W-:Y:S02]  /*2060*/  LEA.HI R35, R15, 0xffffff80, RZ, 0x8 ;  /* 0xffffff800f237811 */ /* 0x000fe400078f40ff */
[----:B------:R-:W-:Y:S02]  /*2070*/  IADD3 R12, PT, PT, R12, -0x80, RZ ;  /* 0xffffff800c0c7810 */ /* 0x000fe40007ffe0ff */
[----:B----4-:R-:W-:Y:S02]  /*2080*/  SHF.R.U32.HI R13, RZ, 0x8, R19 ;  /* 0x00000008ff0d7819 */ /* 0x010fe40000011613 */
[----:B------:R-:W-:Y:S02]  /*2090*/  SHF.R.U32.HI R15, RZ, 0x10, R15 ;  /* 0x00000010ff0f7819 */ /* 0x000fe4000001160f */
[----:B------:R-:W-:Y:S01]  /*20a0*/  SHF.R.U32.HI R19, RZ, 0x10, R19 ;  /* 0x00000010ff137819 */ /* 0x000fe20000011613 */
[----:B------:R1:W4:Y:S01]  /*20b0*/  I2F.F16 R60, R12 ;  /* 0x0000000c003c7306 */ /* 0x0003220000200c00 */
[----:B------:R-:W-:-:S02]  /*20c0*/  LOP3.LUT R16, R16, 0xff, RZ, 0xc0, !PT ;  /* 0x000000ff10107812 */ /* 0x000fc400078ec0ff */
[----:B------:R-:W-:Y:S02]  /*20d0*/  LOP3.LUT R17, R17, 0xff, RZ, 0xc0, !PT ;  /* 0x000000ff11117812 */ /* 0x000fe400078ec0ff */
[----:B------:R-:W-:Y:S02]  /*20e0*/  LOP3.LUT R18, R18, 0xff, RZ, 0xc0, !PT ;  /* 0x000000ff12127812 */ /* 0x000fe400078ec0ff */
[----:B------:R-:W-:Y:S02]  /*20f0*/  LOP3.LUT R15, R15, 0xff, RZ, 0xc0, !PT ;  /* 0x000000ff0f0f7812 */ /* 0x000fe400078ec0ff */
[----:B------:R-:W-:Y:S02]  /*2100*/  LOP3.LUT R14, R14, 0xff, RZ, 0xc0, !PT ;  /* 0x000000ff0e0e7812 */ /* 0x000fe400078ec0ff */
[----:B------:R-:W-:Y:S02]  /*2110*/  LOP3.LUT R13, R13, 0xff, RZ, 0xc0, !PT ;  /* 0x000000ff0d0d7812 */ /* 0x000fe400078ec0ff */
[----:B-1----:R-:W-:-:S02]  /*2120*/  LOP3.LUT R12, R19, 0xff, RZ, 0xc0, !PT ;  /* 0x000000ff130c7812 */ /* 0x002fc400078ec0ff */
[----:B------:R-:W-:Y:S02]  /*2130*/  IADD3 R16, PT, PT, R16, -0x80, RZ ;  /* 0xffffff8010107810 */ /* 0x000fe40007ffe0ff */
[----:B------:R-:W-:Y:S02]  /*2140*/  IADD3 R17, PT, PT, R17, -0x80, RZ ;  /* 0xffffff8011117810 */ /* 0x000fe40007ffe0ff */
[----:B------:R-:W-:Y:S02]  /*2150*/  IADD3 R18, PT, PT, R18, -0x80, RZ ;  /* 0xffffff8012127810 */ /* 0x000fe40007ffe0ff */
[----:B-----5:R-:W-:Y:S02]  /*2160*/  @!P3 PRMT R2, R32, 0x7610, R2 ;  /* 0x000076102002b816 */ /* 0x020fe40000000002 */
[----:B------:R-:W-:Y:S02]  /*2170*/  IADD3 R15, PT, PT, R15, -0x80, RZ ;  /* 0xffffff800f0f7810 */ /* 0x000fe40007ffe0ff */
[----:B------:R-:W-:-:S02]  /*2180*/  IADD3 R14, PT, PT, R14, -0x80, RZ ;  /* 0xffffff800e0e7810 */ /* 0x000fc40007ffe0ff */
[----:B------:R-:W-:Y:S02]  /*2190*/  IADD3 R13, PT, PT, R13, -0x80, RZ ;  /* 0xffffff800d0d7810 */ /* 0x000fe40007ffe0ff */
[----:B------:R-:W-:Y:S01]  /*21a0*/  IADD3 R12, PT, PT, R12, -0x80, RZ ;  /* 0xffffff800c0c7810 */ /* 0x000fe20007ffe0ff */
[----:B------:R-:W1:Y:S01]  /*21b0*/  I2F.F16 R38, R38 ;  /* 0x0000002600267306 */ /* 0x000e620000200c00 */
[----:B------:R-:W-:-:S07]  /*21c0*/  @!P3 PRMT R2, R2, 0x7610, R32 ;  /* 0x000076100202b816 */ /* 0x000fce0000000020 */
        /* <DEDUP_REMOVED lines=12> */
[----:B------:R-:W0:Y:S08]  /*2290*/  I2F.F16 R47, R47 ;  /* 0x0000002f002f7306 */ /* 0x000e300000200c00 */
[----:B------:R-:W0:Y:S08]  /*22a0*/  I2F.F16 R46, R46 ;  /* 0x0000002e002e7306 */ /* 0x000e300000200c00 */
[----:B------:R-:W0:Y:S08]  /*22b0*/  I2F.F16 R16, R16 ;  /* 0x0000001000107306 */ /* 0x000e300000200c00 */
[----:B------:R-:W0:Y:S08]  /*22c0*/  I2F.F16 R17, R17 ;  /* 0x0000001100117306 */ /* 0x000e300000200c00 */
[----:B------:R0:W0:Y:S08]  /*22d0*/  I2F.F16 R61, R14 ;  /* 0x0000000e003d7306 */ /* 0x0000300000200c00 */
[----:B------:R-:W0:Y:S08]  /*22e0*/  I2F.F16 R18, R18 ;  /* 0x0000001200127306 */ /* 0x000e300000200c00 */
[----:B------:R0:W0:Y:S08]  /*22f0*/  I2F.F16 R19, R13 ;  /* 0x0000000d00137306 */ /* 0x0000300000200c00 */
[----:B------:R0:W0:Y:S01]  /*2300*/  I2F.F16 R32, R12 ;  /* 0x0000000c00207306 */ /* 0x0000220000200c00 */
[----:B------:R-:W-:-:S02]  /*2310*/  @!P3 PRMT R0, R33, 0x7610, R0 ;  /* 0x000076102100b816 */ /* 0x000fc40000000000 */
[----:B------:R-:W-:Y:S02]  /*2320*/  @!P3 IADD3 R53, PT, PT, R67, R58, RZ ;  /* 0x0000003a4335b210 */ /* 0x000fe40007ffe0ff */
[----:B------:R-:W-:Y:S01]  /*2330*/  @!P3 PRMT R0, R0, 0x7610, R33 ;  /* 0x000076100000b816 */ /* 0x000fe20000000021 */
[----:B-1234-:R-:W-:Y:S06]  /*2340*/  @!P2 BRA `(.L_x_146) ;  /* 0x000000040068a947 */ /* 0x01efec0003800000 */
[----:B0-----:R-:W0:Y:S01]  /*2350*/  LDS.64 R12, [UR4] ;  /* 0x00000004ff0c7984 */ /* 0x001e220008000a00 */
[----:B------:R-:W-:Y:S02]  /*2360*/  HADD2.F32 R62, -RZ, R34.H0_H0 ;  /* 0x20000022ff3e7230 */ /* 0x000fe40000004100 */
[----:B------:R-:W-:Y:S01]  /*2370*/  HADD2.F32 R68, -RZ, R31.H0_H0 ;  /* 0x2000001fff447230 */ /* 0x000fe20000004100 */
[----:B------:R-:W1:Y:S01]  /*2380*/  LDS.64 R14, [UR4+0x8] ;  /* 0x00000804ff0e7984 */ /* 0x000e620008000a00 */
[----:B------:R-:W-:Y:S02]  /*2390*/  HADD2.F32 R72, -RZ, R17.H0_H0 ;  /* 0x20000011ff487230 */ /* 0x000fe40000004100 */
[--C-:B0-----:R-:W-:Y:S02]  /*23a0*/  HADD2.F32 R33, -RZ, R12.reuse.H0_H0 ;  /* 0x2000000cff217230 */ /* 0x101fe40000004100 */
[----:B------:R-:W-:Y:S02]  /*23b0*/  HADD2.F32 R67, -RZ, R12.H1_H1 ;  /* 0x3000000cff437230 */ /* 0x000fe40000004100 */
[----:B------:R-:W-:-:S02]  /*23c0*/  HADD2.F32 R12, -RZ, R40.H0_H0 ;  /* 0x20000028ff0c7230 */ /* 0x000fc40000004100 */
[----:B------:R-:W-:Y:S01]  /*23d0*/  FFMA.FTZ R69, R62, R33, RZ ;  /* 0x000000213e457223 */ /* 0x000fe200000100ff */
[----:B------:R-:W-:Y:S02]  /*23e0*/  HADD2.F32 R62, -RZ, R42.H0_H0 ;  /* 0x2000002aff3e7230 */ /* 0x000fe40000004100 */
[----:B------:R-:W-:Y:S01]  /*23f0*/  FFMA.FTZ R68, R33, R68, RZ ;  /* 0x0000004421447223 */ /* 0x000fe200000100ff */
[----:B------:R-:W-:Y:S01]  /*2400*/  FFMA.FTZ R69, R12, R67, R69 ;  /* 0x000000430c457223 */ /* 0x000fe20000010045 */
[----:B------:R-:W-:Y:S02]  /*2410*/  HADD2.F32 R12, -RZ, R39.H0_H0 ;  /* 0x20000027ff0c7230 */ /* 0x000fe40000004100 */
[----:B------:R-:W-:Y:S01]  /*2420*/  FFMA.FTZ R71, R67, R62, R68 ;  /* 0x0000003e43477223 */ /* 0x000fe20000010044 */
[----:B------:R-:W-:Y:S02]  /*2430*/  HADD2.F32 R62, -RZ, R13.H0_H0 ;  /* 0x2000000dff3e7230 */ /* 0x000fe40000004100 */
[----:B------:R-:W-:-:S03]  /*2440*/  HADD2.F32 R68, -RZ, R41.H0_H0 ;  /* 0x20000029ff447230 */ /* 0x000fc60000004100 */
[----:B------:R-:W-:Y:S01]  /*2450*/  FFMA.FTZ R12, R12, R62, R69 ;  /* 0x0000003e0c0c7223 */ /* 0x000fe20000010045 */
[----:B------:R-:W-:Y:S02]  /*2460*/  HADD2.F32 R69, -RZ, R37.H0_H0 ;  /* 0x20000025ff457230 */ /* 0x000fe40000004100 */
[----:B------:R-:W-:Y:S01]  /*2470*/  FFMA.FTZ R71, R62, R68, R71 ;  /* 0x000000443e477223 */ /* 0x000fe20000010047 */
[----:B------:R-:W-:Y:S02]  /*2480*/  HADD2.F32 R68, -RZ, R13.H1_H1 ;  /* 0x3000000dff447230 */ /* 0x000fe40000004100 */
[----:B------:R-:W-:-:S03]  /*2490*/  HADD2.F32 R13, -RZ, R38.H0_H0 ;  /* 0x20000026ff0d7230 */ /* 0x000fc60000004100 */
[----:B------:R-:W-:Y:S01]  /*24a0*/  FFMA.FTZ R70, R68, R69, R71 ;  /* 0x0000004544467223 */ /* 0x000fe20000010047 */
[----:B------:R-:W-:Y:S02]  /*24b0*/  HADD2.F32 R69, -RZ, R48.H0_H0 ;  /* 0x20000030ff457230 */ /* 0x000fe40000004100 */
[----:B------:R-:W-:Y:S01]  /*24c0*/  FFMA.FTZ R12, R13, R68, R12 ;  /* 0x000000440d0c7223 */ /* 0x000fe2000001000c */
[--C-:B-1----:R-:W-:Y:S02]  /*24d0*/  HADD2.F32 R13, -RZ, R14.reuse.H0_H0 ;  /* 0x2000000eff0d7230 */ /* 0x102fe40000004100 */
[----:B------:R-:W-:Y:S02]  /*24e0*/  HADD2.F32 R71, -RZ, R47.H0_H0 ;  /* 0x2000002fff477230 */ /* 0x000fe40000004100 */
[----:B------:R-:W-:Y:S02]  /*24f0*/  HADD2.F32 R14, -RZ, R14.H1_H1 ;  /* 0x3000000eff0e7230 */ /* 0x000fe40000004100 */
[----:B------:R-:W-:Y:S01]  /*2500*/  FFMA.FTZ R12, R69, R13, R12 ;  /* 0x0000000d450c7223 */ /* 0x000fe2000001000c */
[----:B------:R-:W-:-:S02]  /*2510*/  HADD2.F32 R69, -RZ, R51.H0_H0 ;  /* 0x20000033ff457230 */ /* 0x000fc40000004100 */
[----:B------:R-:W-:Y:S01]  /*2520*/  FFMA.FTZ R73, R13, R71, R70 ;  /* 0x000000470d497223 */ /* 0x000fe20000010046 */
[----:B------:R-:W-:Y:S02]  /*2530*/  HADD2.F32 R71, -RZ, R60.H0_H0 ;  /* 0x2000003cff477230 */ /* 0x000fe40000004100 */
[----:B------:R-:W-:Y:S01]  /*2540*/  FFMA.FTZ R12, R69, R14, R12 ;  /* 0x0000000e450c7223 */ /* 0x000fe2000001000c */
[--C-:B------:R-:W-:Y:S02]  /*2550*/  HADD2.F32 R69, -RZ, R15.reuse.H0_H0 ;  /* 0x2000000fff457230 */ /* 0x100fe40000004100 */
[----:B------:R-:W-:Y:S01]  /*2560*/  FFMA.FTZ R70, R14, R71, R73 ;  /* 0x000000470e467223 */ /* 0x000fe20000010049 */
[----:B------:R-:W-:Y:S02]  /*2570*/  HADD2.F32 R71, -RZ, R16.H0_H0 ;  /* 0x20000010ff477230 */ /* 0x000fe40000004100 */
[----:B------:R-:W-:Y:S02]  /*2580*/  HADD2.F32 R15, -RZ, R15.H1_H1 ;  /* 0x3000000fff0f7230 */ /* 0x000fe40000004100 */
[----:B------:R-:W-:Y:S01]  /*2590*/  FFMA.FTZ R72, R69, R72, R70 ;  /* 0x0000004845487223 */ /* 0x000fe20000010046 */
[----:B------:R-:W-:-:S02]  /*25a0*/  HADD2.F32 R70, -RZ, R27.H0_H0 ;  /* 0x2000001bff467230 */ /* 0x000fc40000004100 */
[----:B------:R-:W-:Y:S01]  /*25b0*/  FFMA.FTZ R12, R71, R69, R12 ;  /* 0x00000045470c7223 */ /* 0x000fe2000001000c */
[----:B------:R-:W-:Y:S02]  /*25c0*/  HADD2.F32 R71, -RZ, R28.H0_H0 ;  /* 0x2000001cff477230 */ /* 0x000fe40000004100 */
[--C-:B------:R-:W-:Y:S02]  /*25d0*/  HADD2.F32 R73, -RZ, R2.reuse.H1_H1 ;  /* 0x30000002ff497230 */ /* 0x100fe40000004100 */
[----:B------:R-:W-:Y:S01]  /*25e0*/  FFMA.FTZ R72, R15, R70, R72 ;  /* 0x000000460f487223 */ /* 0x000fe20000010048 */
[----:B------:R-:W-:Y:S01]  /*25f0*/  FFMA.FTZ R12, R71, R15, R12 ;  /* 0x0000000f470c7223 */ /* 0x000fe2000001000c */
[----:B------:R-:W-:-:S05]  /*2600*/  HADD2.F32 R71, -RZ, R2.H0_H0 ;  /* 0x20000002ff477230 */ /* 0x000fca0000004100 */
[----:B------:R-:W-:Y:S01]  /*2610*/  FMUL.FTZ R70, R12, R71 ;  /* 0x000000470c467220 */ /* 0x000fe20000410000 */
[----:B------:R-:W-:Y:S02]  /*2620*/  HADD2.F32 R12, -RZ, R29.H0_H0 ;  /* 0x2000001dff0c7230 */ /* 0x000fe40000004100 */
[----:B------:R-:W-:Y:S01]  /*2630*/  FMUL.FTZ R71, R72, R73 ;  /* 0x0000004948477220 */ /* 0x000fe20000410000 */
[----:B------:R-:W-:Y:S01]  /*2640*/  HADD2.F32 R72, -RZ, R30.H0_H0 ;  /* 0x2000001eff487230 */ /* 0x000fe20000004100 */
[----:B------:R-:W-:Y:S01]  /*2650*/  F2FP.F16.F32.PACK_AB R70, RZ, R70 ;  /* 0x00000046ff46723e */ /* 0x000fe200000000ff */
[C---:B------:R-:W-:Y:S01]  /*2660*/  FFMA.FTZ R73, R33.reuse, R12, RZ ;  /* 0x0000000c21497223 */ /* 0x040fe200000100ff */
[----:B------:R-:W-:Y:S02]  /*2670*/  HADD2.F32 R12, -RZ, R44.H0_H0 ;  /* 0x2000002cff0c7230 */ /* 0x000fe40000004100 */
[----:B------:R-:W-:Y:S01]  /*2680*/  FFMA.FTZ R72, R33, R72, RZ ;  /* 0x0000004821487223 */ /* 0x000fe200000100ff */
[----:B------:R-:W-:-:S03]  /*2690*/  F2FP.F16.F32.PACK_AB R71, RZ, R71 ;  /* 0x00000047ff47723e */ /* 0x000fc600000000ff */
[----:B------:R-:W-:Y:S01]  /*26a0*/  FFMA.FTZ R33, R67, R12, R72 ;  /* 0x0000000c43217223 */ /* 0x000fe20000010048 */
[----:B------:R-:W-:Y:S01]  /*26b0*/  HADD2.F32 R12, -RZ, R50.H0_H0 ;  /* 0x20000032ff0c7230 */ /* 0x000fe20000004100 */
[----:B------:R-:W-:Y:S01]  /*26c0*/  PRMT R70, R70, 0x5410, R71 ;  /* 0x0000541046467816 */ /* 0x000fe20000000047 */
[----:B------:R-:W-:-:S03]  /*26d0*/  HADD2.F32 R72, -RZ, R49.H0_H0 ;  /* 0x20000031ff487230 */ /* 0x000fc60000004100 */
[----:B------:R-:W-:Y:S01]  /*26e0*/  FFMA.FTZ R73, R67, R12, R73 ;  /* 0x0000000c43497223 */ /* 0x000fe20000010049 */
[----:B------:R-:W-:Y:S02]  /*26f0*/  HADD2.F32 R12, -RZ, R43.H0_H0 ;  /* 0x2000002bff0c7230 */ /* 0x000fe40000004100 */
[----:B------:R-:W-:Y:S02]  /*2700*/  HFMA2 R3, R70, 1, 1, R3 ;  /* 0x3c003c0046037831 */ /* 0x000fe40000000003 */
[C---:B------:R-:W-:Y:S01]  /*2710*/  FFMA.FTZ R72, R62.reuse, R72, R73 ;  /* 0x000000483e487223 */ /* 0x040fe20000010049 */
[----:B------:R-:W-:Y:S02]  /*2720*/  HADD2.F32 R73, -RZ, R35.H0_H0 ;  /* 0x20000023ff497230 */ /* 0x000fe40000004100 */
[----:B------:R-:W-:Y:S01]  /*2730*/  FFMA.FTZ R67, R62, R12, R33 ;  /* 0x0000000c3e437223 */ /* 0x000fe20000010021 */
[----:B------:R-:W-:Y:S02]  /*2740*/  HADD2.F32 R33, -RZ, R36.H0_H0 ;  /* 0x20000024ff217230 */ /* 0x000fe40000004100 */
[----:B------:R-:W-:-:S02]  /*2750*/  HADD2.F32 R62, -RZ, R24.H0_H0 ;  /* 0x20000018ff3e7230 */ /* 0x000fc40000004100 */
[C---:B------:R-:W-:Y:S01]  /*2760*/  FFMA.FTZ R72, R68.reuse, R73, R72 ;  /* 0x0000004944487223 */ /* 0x040fe20000010048 */
[----:B------:R-:W-:Y:S01]  /*2770*/  FFMA.FTZ R12, R68, R33, R67 ;  /* 0x00000021440c7223 */ /* 0x000fe20000010043 */
[----:B------:R-:W-:Y:S02]  /*2780*/  HADD2.F32 R33, -RZ, R46.H0_H0 ;  /* 0x2000002eff217230 */ /* 0x000fe40000004100 */
[----:B------:R-:W-:-:S03]  /*2790*/  HADD2.F32 R67, -RZ, R45.H0_H0 ;  /* 0x2000002dff437230 */ /* 0x000fc60000004100 */
[C---:B------:R-:W-:Y:S02]  /*27a0*/  FFMA.FTZ R33, R13.reuse, R33, R12 ;  /* 0x000000210d217223 */ /* 0x040fe4000001000c */
[----:B------:R-:W-:Y:S01]  /*27b0*/  FFMA.FTZ R72, R13, R67, R72 ;  /* 0x000000430d487223 */ /* 0x000fe20000010048 */
[----:B------:R-:W-:Y:S02]  /*27c0*/  HADD2.F32 R13, -RZ, R61.H0_H0 ;  /* 0x2000003dff0d7230 */ /* 0x000fe40000004100 */
[----:B------:R-:W-:-:S03]  /*27d0*/  HADD2.F32 R67, -RZ, R19.H0_H0 ;  /* 0x20000013ff437230 */ /* 0x000fc60000004100 */
[C---:B------:R-:W-:Y:S01]  /*27e0*/  FFMA.FTZ R12, R14.reuse, R13, R33 ;  /* 0x0000000d0e0c7223 */ /* 0x040fe20000010021 */
[----:B------:R-:W-:Y:S02]  /*27f0*/  HADD2.F32 R13, -RZ, R18.H0_H0 ;  /* 0x20000012ff0d7230 */ /* 0x000fe40000004100 */
[----:B------:R-:W-:Y:S01]  /*2800*/  FFMA.FTZ R72, R14, R67, R72 ;  /* 0x000000430e487223 */ /* 0x000fe20000010048 */
[----:B------:R-:W-:Y:S02]  /*2810*/  HADD2.F32 R33, -RZ, R32.H0_H0 ;  /* 0x20000020ff217230 */ /* 0x000fe40000004100 */
[C---:B------:R-:W-:Y:S01]  /*2820*/  FFMA.FTZ R14, R69.reuse, R13, R12 ;  /* 0x0000000d450e7223 */ /* 0x040fe2000001000c */
[----:B------:R-:W-:Y:S02]  /*2830*/  HADD2.F32 R12, -RZ, R26.H0_H0 ;  /* 0x2000001aff0c7230 */ /* 0x000fe40000004100 */
[----:B------:R-:W-:Y:S01]  /*2840*/  FFMA.FTZ R33, R69, R33, R72 ;  /* 0x0000002145217223 */ /* 0x000fe20000010048 */
[----:B------:R-:W-:-:S02]  /*2850*/  HADD2.F32 R13, -RZ, R0.H0_H0 ;  /* 0x20000000ff0d7230 */ /* 0x000fc40000004100 */
[C---:B------:R-:W-:Y:S01]  /*2860*/  FFMA.FTZ R12, R15.reuse, R12, R14 ;  /* 0x0000000c0f0c7223 */ /* 0x040fe2000001000e */
[----:B------:R-:W-:Y:S02]  /*2870*/  HADD2.F32 R14, -RZ, R0.H1_H1 ;  /* 0x30000000ff0e7230 */ /* 0x000fe40000004100 */
[----:B------:R-:W-:Y:S01]  /*2880*/  FFMA.FTZ R33, R15, R62, R33 ;  /* 0x0000003e0f217223 */ /* 0x000fe20000010021 */
[----:B------:R-:W-:-:S03]  /*2890*/  FMUL.FTZ R12, R12, R13 ;  /* 0x0000000d0c0c7220 */ /* 0x000fc60000410000 */
[----:B------:R-:W-:Y:S02]  /*28a0*/  FMUL.FTZ R14, R33, R14 ;  /* 0x0000000e210e7220 */ /* 0x000fe40000410000 */
[----:B------:R-:W-:-:S03]  /*28b0*/  F2FP.F16.F32.PACK_AB R12, RZ, R12 ;  /* 0x0000000cff0c723e */ /* 0x000fc600000000ff */
[----:B------:R-:W-:-:S04]  /*28c0*/  F2FP.F16.F32.PACK_AB R14, RZ, R14 ;  /* 0x0000000eff0e723e */ /* 0x000fc800000000ff */
[----:B------:R-:W-:-:S05]  /*28d0*/  PRMT R12, R12, 0x5410, R14 ;  /* 0x000054100c0c7816 */ /* 0x000fca000000000e */
[----:B------:R-:W-:-:S07]  /*28e0*/  HADD2 R4, R12, R4 ;  /* 0x000000040c047230 */ /* 0x000fce0000000000 */
.L_x_146:
[----:B------:R-:W-:Y:S01]  /*28f0*/  @!P3 MOV R52, R66 ;  /* 0x000000420034b202 */ /* 0x000fe20000000f00 */
[----:B------:R-:W-:Y:S06]  /*2900*/  @!P1 BRA `(.L_x_147) ;  /* 0x00000010005c9947 */ /* 0x000fec0003800000 */
[----:B0-----:R-:W-:Y:S02]  /*2910*/  PRMT R12, R54, 0x9910, RZ ;  /* 0x00009910360c7816 */ /* 0x001fe400000000ff */
[----:B------:R-:W-:Y:S02]  /*2920*/  ISETP.NE.AND P4, PT, R59, 0x2, PT ;  /* 0x000000023b00780c */ /* 0x000fe40003f85270 */
[----:B------:R-:W-:-:S13]  /*2930*/  ISETP.NE.AND P3, PT, R12, RZ, PT ;  /* 0x000000ff0c00720c */ /* 0x000fda0003f65270 */
[----:B------:R-:W-:Y:S05]  /*2940*/  @!P3 BRA `(.L_x_148) ;  /* 0x000000040068b947 */ /* 0x000fea0003800000 */
[----:B------:R-:W0:Y:S01]  /*2950*/  LDS.64 R12, [UR4+0x80] ;  /* 0x00008004ff0c7984 */ /* 0x000e220008000a00 */
[----:B------:R-:W-:Y:S02]  /*2960*/  HADD2.F32 R14, -RZ, R34.H0_H0 ;  /* 0x20000022ff0e7230 */ /* 0x000fe40000004100 */
[----:B------:R-:W-:Y:S02]  /*2970*/  HADD2.F32 R15, -RZ, R31.H0_H0 ;  /* 0x2000001fff0f7230 */ /* 0x000fe40000004100 */
[----:B------:R-:W-:Y:S02]  /*2980*/  HADD2.F32 R62, -RZ, R29.H0_H0 ;  /* 0x2000001dff3e7230 */ /* 0x000fe40000004100 */
[----:B------:R-:W-:Y:S02]  /*2990*/  HADD2.F32 R33, -RZ, R30.H0_H0 ;  /* 0x2000001eff217230 */ /* 0x000fe40000004100 */
[----:B------:R-:W-:Y:S02]  /*29a0*/  HADD2.F32 R68, -RZ, R40.H0_H0 ;  /* 0x20000028ff447230 */ /* 0x000fe40000004100 */
[----:B------:R-:W-:-:S02]  /*29b0*/  HADD2.F32 R70, -RZ, R42.H0_H0 ;  /* 0x2000002aff467230 */ /* 0x000fc40000004100 */
[--C-:B0-----:R-:W-:Y:S02]  /*29c0*/  HADD2.F32 R66, -RZ, R12.reuse.H0_H0 ;  /* 0x2000000cff427230 */ /* 0x101fe40000004100 */
[----:B------:R-:W-:-:S03]  /*29d0*/  HADD2.F32 R12, -RZ, R12.H1_H1 ;  /* 0x3000000cff0c7230 */ /* 0x000fc60000004100 */
[-C--:B------:R-:W-:Y:S01]  /*29e0*/  FFMA.FTZ R69, R14, R66.reuse, RZ ;  /* 0x000000420e457223 */ /* 0x080fe200000100ff */
[-C--:B------:R-:W-:Y:S01]  /*29f0*/  FFMA.FTZ R67, R15, R66.reuse, RZ ;  /* 0x000000420f437223 */ /* 0x080fe200000100ff */
[-C--:B------:R-:W-:Y:S01]  /*2a00*/  FFMA.FTZ R73, R62, R66.reuse, RZ ;  /* 0x000000423e497223 */ /* 0x080fe200000100ff */
[----:B------:R-:W0:Y:S01]  /*2a10*/  LDS.64 R14, [UR4+0x88] ;  /* 0x00008804ff0e7984 */ /* 0x000e220008000a00 */
[----:B------:R-:W-:Y:S01]  /*2a20*/  FFMA.FTZ R33, R33, R66, RZ ;  /* 0x0000004221217223 */ /* 0x000fe200000100ff */
        /* <DEDUP_REMOVED lines=10> */
[----:B------:R-:W-:Y:S02]  /*2ad0*/  HADD2.F32 R70, -RZ, R19.H0_H0 ;  /* 0x20000013ff467230 */ /* 0x000fe40000004100 */
[----:B------:R-:W-:Y:S01]  /*2ae0*/  FFMA.FTZ R69, R62, R12, R69 ;  /* 0x0000000c3e457223 */ /* 0x000fe20000010045 */
[----:B------:R-:W-:-:S02]  /*2af0*/  HADD2.F32 R62, -RZ, R41.H0_H0 ;  /* 0x20000029ff3e7230 */ /* 0x000fc40000004100 */
[-C--:B------:R-:W-:Y:S01]  /*2b00*/  FFMA.FTZ R71, R66, R12.reuse, R71 ;  /* 0x0000000c42477223 */ /* 0x080fe20000010047 */
[----:B------:R-:W-:Y:S02]  /*2b10*/  HADD2.F32 R66, -RZ, R38.H0_H0 ;  /* 0x20000026ff427230 */ /* 0x000fe40000004100 */
[-C--:B------:R-:W-:Y:S01]  /*2b20*/  FFMA.FTZ R67, R62, R12.reuse, R67 ;  /* 0x0000000c3e437223 */ /* 0x080fe20000010043 */
[----:B------:R-:W-:Y:S02]  /*2b30*/  HADD2.F32 R62, -RZ, R13.H1_H1 ;  /* 0x3000000dff3e7230 */ /* 0x000fe40000004100 */
[----:B------:R-:W-:Y:S01]  /*2b40*/  FFMA.FTZ R13, R68, R12, R33 ;  /* 0x0000000c440d7223 */ /* 0x000fe20000010021 */
[----:B------:R-:W-:Y:S02]  /*2b50*/  HADD2.F32 R12, -RZ, R37.H0_H0 ;  /* 0x20000025ff0c7230 */ /* 0x000fe40000004100 */
[----:B------:R-:W-:Y:S02]  /*2b60*/  HADD2.F32 R68, -RZ, R35.H0_H0 ;  /* 0x20000023ff447230 */ /* 0x000fe40000004100 */
        /* <DEDUP_REMOVED lines=8> */
[--C-:B0-----:R-:W-:Y:S02]  /*2bf0*/  HADD2.F32 R62, -RZ, R14.reuse.H0_H0 ;  /* 0x2000000eff3e7230 */ /* 0x101fe40000004100 */
[----:B------:R-:W-:-:S03]  /*2c00*/  HADD2.F32 R14, -RZ, R14.H1_H1 ;  /* 0x3000000eff0e7230 */ /* 0x000fc60000004100 */
[-C--:B------:R-:W-:Y:S01]  /*2c10*/  FFMA.FTZ R69, R12, R62.reuse, R69 ;  /* 0x0000003e0c457223 */ /* 0x080fe20000010045 */
[-C--:B------:R-:W-:Y:S01]  /*2c20*/  FFMA.FTZ R67, R66, R62.reuse, R67 ;  /* 0x0000003e42437223 */ /* 0x080fe20000010043 */
[----:B------:R-:W-:Y:S02]  /*2c30*/  HADD2.F32 R12, -RZ, R51.H0_H0 ;  /* 0x20000033ff0c7230 */ /* 0x000fe40000004100 */
[----:B------:R-:W-:Y:S01]  /*2c40*/  FFMA.FTZ R33, R68, R62, R33 ;  /* 0x0000003e44217223 */ /* 0x000fe20000010021 */
[----:B------:R-:W-:Y:S02]  /*2c50*/  HADD2.F32 R66, -RZ, R60.H0_H0 ;  /* 0x2000003cff427230 */ /* 0x000fe40000004100 */
[----:B------:R-:W-:Y:S02]  /*2c60*/  HADD2.F32 R68, -RZ, R45.H0_H0 ;  /* 0x2000002dff447230 */ /* 0x000fe40000004100 */
[----:B------:R-:W-:Y:S01]  /*2c70*/  FFMA.FTZ R69, R12, R14, R69 ;  /* 0x0000000e0c457223 */ /* 0x000fe20000010045 */
[----:B------:R-:W-:-:S02]  /*2c80*/  HADD2.F32 R12, -RZ, R15.H0_H0 ;  /* 0x2000000fff0c7230 */ /* 0x000fc40000004100 */
[----:B------:R-:W-:Y:S01]  /*2c90*/  FFMA.FTZ R67, R66, R14, R67 ;  /* 0x0000000e42437223 */ /* 0x000fe20000010043 */
        /* <DEDUP_REMOVED lines=8> */
[-C--:B------:R-:W-:Y:S01]  /*2d20*/  FFMA.FTZ R33, R68, R14.reuse, R33 ;  /* 0x0000000e44217223 */ /* 0x080fe20000010021 */
[----:B------:R-:W-:Y:S01]  /*2d30*/  FFMA.FTZ R67, R70, R14, R13 ;  /* 0x0000000e46437223 */ /* 0x000fe2000001000d */
[----:B------:R-:W-:Y:S02]  /*2d40*/  HADD2.F32 R14, -RZ, R18.H0_H0 ;  /* 0x20000012ff0e7230 */ /* 0x000fe40000004100 */
[----:B------:R-:W-:Y:S01]  /*2d50*/  FFMA.FTZ R13, R69, R15, R66 ;  /* 0x0000000f450d7223 */ /* 0x000fe20000010042 */
[----:B------:R-:W-:Y:S02]  /*2d60*/  HADD2.F32 R66, -RZ, R32.H0_H0 ;  /* 0x20000020ff427230 */ /* 0x000fe40000004100 */
[-C--:B------:R-:W-:Y:S01]  /*2d70*/  FFMA.FTZ R14, R14, R12.reuse, R33 ;  /* 0x0000000c0e0e7223 */ /* 0x080fe20000010021 */
[----:B------:R-:W-:Y:S02]  /*2d80*/  HADD2.F32 R69, -RZ, R27.H0_H0 ;  /* 0x2000001bff457230 */ /* 0x000fe40000004100 */
[----:B------:R-:W-:Y:S01]  /*2d90*/  FFMA.FTZ R12, R66, R12, R67 ;  /* 0x0000000c420c7223 */ /* 0x000fe20000010043 */
[----:B------:R-:W-:-:S02]  /*2da0*/  HADD2.F32 R33, -RZ, R26.H0_H0 ;  /* 0x2000001aff217230 */ /* 0x000fc40000004100 */
[----:B------:R-:W-:Y:S02]  /*2db0*/  HADD2.F32 R67, -RZ, R24.H0_H0 ;  /* 0x20000018ff437230 */ /* 0x000fe40000004100 */
[-C--:B------:R-:W-:Y:S01]  /*2dc0*/  FFMA.FTZ R62, R69, R15.reuse, R62 ;  /* 0x0000000f453e7223 */ /* 0x080fe2000001003e */
[----:B------:R-:W-:Y:S02]  /*2dd0*/  HADD2.F32 R66, -RZ, R2.H0_H0 ;  /* 0x20000002ff427230 */ /* 0x000fe40000004100 */
[-C--:B------:R-:W-:Y:S01]  /*2de0*/  FFMA.FTZ R14, R33, R15.reuse, R14 ;  /* 0x0000000f210e7223 */ /* 0x080fe2000001000e */
[----:B------:R-:W-:Y:S02]  /*2df0*/  HADD2.F32 R33, -RZ, R0.H0_H0 ;  /* 0x20000000ff217230 */ /* 0x000fe40000004100 */
[----:B------:R-:W-:Y:S01]  /*2e00*/  FFMA.FTZ R12, R67, R15, R12 ;  /* 0x0000000f430c7223 */ /* 0x000fe2000001000c */
[----:B------:R-:W-:Y:S02]  /*2e10*/  HADD2.F32 R15, -RZ, R2.H1_H1 ;  /* 0x30000002ff0f7230 */ /* 0x000fe40000004100 */
[----:B------:R-:W-:Y:S01]  /*2e20*/  FMUL.FTZ R13, R66, R13 ;  /* 0x0000000d420d7220 */ /* 0x000fe20000410000 */
[----:B------:R-:W-:-:S02]  /*2e30*/  HADD2.F32 R67, -RZ, R0.H1_H1 ;  /* 0x30000000ff437230 */ /* 0x000fc40000004100 */
[----:B------:R-:W-:Y:S01]  /*2e40*/  FMUL.FTZ R14, R33, R14 ;  /* 0x0000000e210e7220 */ /* 0x000fe20000410000 */
[----:B------:R-:W-:Y:S01]  /*2e50*/  FMUL.FTZ R62, R15, R62 ;  /* 0x0000003e0f3e7220 */ /* 0x000fe20000410000 */
[----:B------:R-:W-:Y:S01]  /*2e60*/  F2FP.F16.F32.PACK_AB R13, RZ, R13 ;  /* 0x0000000dff0d723e */ /* 0x000fe200000000ff */
[----:B------:R-:W-:Y:S02]  /*2e70*/  FMUL.FTZ R12, R67, R12 ;  /* 0x0000000c430c7220 */ /* 0x000fe40000410000 */
[----:B------:R-:W-:Y:S02]  /*2e80*/  F2FP.F16.F32.PACK_AB R14, RZ, R14 ;  /* 0x0000000eff0e723e */ /* 0x000fe400000000ff */
[----:B------:R-:W-:Y:S02]  /*2e90*/  F2FP.F16.F32.PACK_AB R62, RZ, R62 ;  /* 0x0000003eff3e723e */ /* 0x000fe400000000ff */
[----:B------:R-:W-:Y:S02]  /*2ea0*/  F2FP.F16.F32.PACK_AB R12, RZ, R12 ;  /* 0x0000000cff0c723e */ /* 0x000fe400000000ff */
[----:B------:R-:W-:-:S02]  /*2eb0*/  PRMT R13, R13, 0x5410, R62 ;  /* 0x000054100d0d7816 */ /* 0x000fc4000000003e */
[----:B------:R-:W-:-:S03]  /*2ec0*/  PRMT R14, R14, 0x5410, R12 ;  /* 0x000054100e0e7816 */ /* 0x000fc6000000000c */
[----:B------:R-:W-:Y:S02]  /*2ed0*/  HFMA2 R5, R13, 1, 1, R5 ;  /* 0x3c003c000d057831 */ /* 0x000fe40000000005 */
[----:B------:R-:W-:-:S07]  /*2ee0*/  HADD2 R6, R14, R6 ;  /* 0x000000060e067230 */ /* 0x000fce0000000000 */
.L_x_148:
[----:B------:R-:W-:Y:S05]  /*2ef0*/  @!P4 BRA `(.L_x_147) ;  /* 0x0000000800e0c947 */ /* 0x000fea0003800000 */
[----:B------:R-:W-:-:S04]  /*2f00*/  PRMT R12, R55, 0x9910, RZ ;  /* 0x00009910370c7816 */ /* 0x000fc800000000ff */
        /* <DEDUP_REMOVED lines=92> */
.L_x_149:
        /* <DEDUP_REMOVED lines=18> */
[--C-:B0-----:R-:W-:Y:S02]  /*35f0*/  HADD2.F32 R62, -RZ, R12.reuse.H0_H0 ;  /* 0x2000000cff3e7230 */ /* 0x101fe40000004100 */
[----:B------:R-:W-:Y:S02]  /*3600*/  HADD2.F32 R33, -RZ, R12.H1_H1 ;  /* 0x3000000cff217230 */ /* 0x000fe40000004100 */
[----:B------:R-:W-:-:S02]  /*3610*/  HADD2.F32 R12, -RZ, R13.H0_H0 ;  /* 0x2000000dff0c7230 */ /* 0x000fc40000004100 */
[-C--:B------:R-:W-:Y:S01]  /*3620*/  FFMA.FTZ R34, R34, R62.reuse, RZ ;  /* 0x0000003e22227223 */ /* 0x080fe200000100ff */
[-C--:B------:R-:W-:Y:S01]  /*3630*/  FFMA.FTZ R40, R31, R62.reuse, RZ ;  /* 0x0000003e1f287223 */ /* 0x080fe200000100ff */
[-C--:B------:R-:W-:Y:S01]  /*3640*/  FFMA.FTZ R30, R30, R62.reuse, RZ ;  /* 0x0000003e1e1e7223 */ /* 0x080fe200000100ff */
[----:B------:R-:W-:Y:S01]  /*3650*/  FFMA.FTZ R62, R29, R62, RZ ;  /* 0x0000003e1d3e7223 */ /* 0x000fe200000100ff */
[-C--:B------:R-:W-:Y:S01]  /*3660*/  FFMA.FTZ R29, R67, R33.reuse, R34 ;  /* 0x00000021431d7223 */ /* 0x080fe20000010022 */
[----:B------:R-:W-:Y:S02]  /*3670*/  HADD2.F32 R67, -RZ, R44.H0_H0 ;  /* 0x2000002cff437230 */ /* 0x000fe40000004100 */
[----:B------:R-:W-:Y:S01]  /*3680*/  FFMA.FTZ R31, R69, R33, R40 ;  /* 0x00000021451f7223 */ /* 0x000fe20000010028 */
[----:B------:R-:W-:Y:S02]  /*3690*/  HADD2.F32 R34, -RZ, R39.H0_H0 ;  /* 0x20000027ff227230 */ /* 0x000fe40000004100 */
[----:B------:R-:W-:-:S02]  /*36a0*/  HADD2.F32 R40, -RZ, R41.H0_H0 ;  /* 0x20000029ff287230 */ /* 0x000fc40000004100 */
[-C--:B------:R-:W-:Y:S01]  /*36b0*/  FFMA.FTZ R39, R67, R33.reuse, R30 ;  /* 0x0000002143277223 */ /* 0x080fe2000001001e */
[----:B------:R-:W-:Y:S02]  /*36c0*/  HADD2.F32 R69, -RZ, R50.H0_H0 ;  /* 0x20000032ff457230 */ /* 0x000fe40000004100 */
[-C--:B------:R-:W-:Y:S01]  /*36d0*/  FFMA.FTZ R30, R34, R12.reuse, R29 ;  /* 0x0000000c221e7223 */ /* 0x080fe2000001001d */
[----:B------:R-:W-:Y:S02]  /*36e0*/  HADD2.F32 R13, -RZ, R13.H1_H1 ;  /* 0x3000000dff0d7230 */ /* 0x000fe40000004100 */
[-C--:B------:R-:W-:Y:S01]  /*36f0*/  FFMA.FTZ R34, R40, R12.reuse, R31 ;  /* 0x0000000c28227223 */ /* 0x080fe2000001001f */
        /* <DEDUP_REMOVED lines=10> */
[-C--:B------:R-:W-:Y:S01]  /*37a0*/  FFMA.FTZ R40, R31, R13.reuse, R40 ;  /* 0x0000000d1f287223 */ /* 0x080fe20000010028 */
[----:B------:R-:W-:Y:S01]  /*37b0*/  FFMA.FTZ R36, R35, R13, R12 ;  /* 0x0000000d23247223 */ /* 0x000fe2000001000c */
[----:B-1----:R-:W-:-:S02]  /*37c0*/  HADD2.F32 R13, -RZ, R14.H0_H0 ;  /* 0x2000000eff0d7230 */ /* 0x002fc40000004100 */
[----:B------:R-:W-:Y:S02]  /*37d0*/  HADD2.F32 R31, -RZ, R47.H0_H0 ;  /* 0x2000002fff1f7230 */ /* 0x000fe40000004100 */
[----:B------:R-:W-:Y:S02]  /*37e0*/  HADD2.F32 R14, -RZ, R14.H1_H1 ;  /* 0x3000000eff0e7230 */ /* 0x000fe40000004100 */
[-C--:B------:R-:W-:Y:S01]  /*37f0*/  FFMA.FTZ R29, R29, R13.reuse, R30 ;  /* 0x0000000d1d1d7223 */ /* 0x080fe2000001001e */
[----:B------:R-:W-:Y:S02]  /*3800*/  HADD2.F32 R38, -RZ, R51.H0_H0 ;  /* 0x20000033ff267230 */ /* 0x000fe40000004100 */
[-C--:B------:R-:W-:Y:S01]  /*3810*/  FFMA.FTZ R31, R31, R13.reuse, R34 ;  /* 0x0000000d1f1f7223 */ /* 0x080fe20000010022 */
[-C--:B------:R-:W-:Y:S01]  /*3820*/  FFMA.FTZ R33, R33, R13.reuse, R40 ;  /* 0x0000000d21217223 */ /* 0x080fe20000010028 */
[----:B------:R-:W-:Y:S01]  /*3830*/  FFMA.FTZ R13, R45, R13, R36 ;  /* 0x0000000d2d0d7223 */ /* 0x000fe20000010024 */
[----:B------:R-:W-:-:S02]  /*3840*/  HADD2.F32 R34, -RZ, R61.H0_H0 ;  /* 0x2000003dff227230 */ /* 0x000fc40000004100 */
[-C--:B------:R-:W-:Y:S01]  /*3850*/  FFMA.FTZ R29, R38, R14.reuse, R29 ;  /* 0x0000000e261d7223 */ /* 0x080fe2000001001d */
[----:B------:R-:W-:Y:S02]  /*3860*/  HADD2.F32 R36, -RZ, R19.H0_H0 ;  /* 0x20000013ff247230 */ /* 0x000fe40000004100 */
        /* <DEDUP_REMOVED lines=9> */
[----:B------:R-:W-:Y:S02]  /*3900*/  HADD2.F32 R19, -RZ, R26.H0_H0 ;  /* 0x2000001aff137230 */ /* 0x000fe40000004100 */
[-C--:B------:R-:W-:Y:S01]  /*3910*/  FFMA.FTZ R18, R18, R12.reuse, R33 ;  /* 0x0000000c12127223 */ /* 0x080fe20000010021 */
[----:B------:R-:W-:Y:S01]  /*3920*/  FFMA.FTZ R12, R32, R12, R13 ;  /* 0x0000000c200c7223 */ /* 0x000fe2000001000d */
[-C--:B------:R-:W-:Y:S01]  /*3930*/  FFMA.FTZ R16, R27, R15.reuse, R16 ;  /* 0x0000000f1b107223 */ /* 0x080fe20000010010 */
[----:B------:R-:W-:Y:S01]  /*3940*/  FFMA.FTZ R14, R17, R15, R14 ;  /* 0x0000000f110e7223 */ /* 0x000fe2000001000e */
[----:B------:R-:W-:-:S02]  /*3950*/  HADD2.F32 R27, -RZ, R24.H0_H0 ;  /* 0x20000018ff1b7230 */ /* 0x000fc40000004100 */
[-C--:B------:R-:W-:Y:S01]  /*3960*/  FFMA.FTZ R18, R19, R15.reuse, R18 ;  /* 0x0000000f13127223 */ /* 0x080fe20000010012 */
[--C-:B------:R-:W-:Y:S02]  /*3970*/  HADD2.F32 R13, -RZ, R2.reuse.H0_H0 ;  /* 0x20000002ff0d7230 */ /* 0x100fe40000004100 */
        /* <DEDUP_REMOVED lines=16> */
.L_x_147:
[----:B0-----:R-:W-:-:S05]  /*3a80*/  IMAD.WIDE R26, R11, 0x4, R64 ;  /* 0x000000040b1a7825 */ /* 0x001fca00078e0240 */
[----:B------:R-:W2:Y:S01]  /*3a90*/  LDG.E.128.CONSTANT R12, desc[UR8][R26.64] ;  /* 0x000000081a0c7981 */ /* 0x000ea2000c1e9d00 */
[----:B------:R-:W-:-:S05]  /*3aa0*/  IMAD.WIDE R64, R11, 0x4, R26 ;  /* 0x000000040b407825 */ /* 0x000fca00078e021a */
[----:B------:R-:W3:Y:S01]  /*3ab0*/  LDG.E.128.CONSTANT R16, desc[UR8][R64.64] ;  /* 0x0000000840107981 */ /* 0x000ee2000c1e9d00 */
[C---:B--2---:R-:W-:Y:S02]  /*3ac0*/  LOP3.LUT R24, R12.reuse, 0xff, RZ, 0xc0, !PT ;  /* 0x000000ff0c187812 */ /* 0x044fe400078ec0ff */
[----:B------:R-:W-:Y:S02]  /*3ad0*/  LEA.HI R36, R12, 0xffffff80, RZ, 0x8 ;  /* 0xffffff800c247811 */ /* 0x000fe400078f40ff */
[----:B------:R-:W-:Y:S02]  /*3ae0*/  IADD3 R24, PT, PT, R24, -0x80, RZ ;  /* 0xffffff8018187810 */ /* 0x000fe40007ffe0ff */
[----:B------:R-:W-:Y:S02]  /*3af0*/  LOP3.LUT R26, R13, 0xff, RZ, 0xc0, !PT ;  /* 0x000000ff0d1a7812 */ /* 0x000fe400078ec0ff */
[----:B------:R0:W1:Y:S01]  /*3b00*/  I2F.F16 R32, R24 ;  /* 0x0000001800207306 */ /* 0x0000620000200c00 */
[----:B---3--:R-:W-:-:S02]  /*3b10*/  LEA.HI R39, R18, 0xffffff80, RZ, 0x8 ;  /* 0xffffff8012277811 */ /* 0x008fc400078f40ff */
[----:B------:R-:W-:Y:S02]  /*3b20*/  IADD3 R26, PT, PT, R26, -0x80, RZ ;  /* 0xffffff801a1a7810 */ /* 0x000fe40007ffe0ff */
[----:B------:R-:W-:Y:S02]  /*3b30*/  LEA.HI R35, R13, 0xffffff80, RZ, 0x8 ;  /* 0xffffff800d237811 */ /* 0x000fe400078f40ff */
[----:B------:R-:W-:Y:S01]  /*3b40*/  LEA.HI R34, R14, 0xffffff80, RZ, 0x8 ;  /* 0xffffff800e227811 */ /* 0x000fe200078f40ff */
[----:B------:R-:W2:Y:S01]  /*3b50*/  I2F.F16 R31, R26 ;  /* 0x0000001a001f7306 */ /* 0x000ea20000200c00 */
[--C-:B0-----:R-:W-:Y:S02]  /*3b60*/  SHF.R.U32.HI R24, RZ, 0x8, R12.reuse ;  /* 0x00000008ff187819 */ /* 0x101fe4000001160c */
[----:B------:R-:W-:Y:S02]  /*3b70*/  SHF.R.U32.HI R12, RZ, 0x10, R12 ;  /* 0x00000010ff0c7819 */ /* 0x000fe4000001160c */
[----:B------:R-:W-:-:S02]  /*3b80*/  LOP3.LUT R37, R24, 0xff, RZ, 0xc0, !PT ;  /* 0x000000ff18257812 */ /* 0x000fc400078ec0ff */
[----:B------:R-:W-:Y:S01]  /*3b90*/  LOP3.LUT R12, R12, 0xff, RZ, 0xc0, !PT ;  /* 0x000000ff0c0c7812 */ /* 0x000fe200078ec0ff */
[----:B------:R0:W3:Y:S01]  /*3ba0*/  I2F.F16 R26, R39 ;  /* 0x00000027001a7306 */ /* 0x0000e20000200c00 */
[----:B------:R-:W-:Y:S02]  /*3bb0*/  IADD3 R38, PT, PT, R37, -0x80, RZ ;  /* 0xffffff8025267810 */ /* 0x000fe40007ffe0ff */
[--C-:B------:R-:W-:Y:S02]  /*3bc0*/  SHF.R.U32.HI R37, RZ, 0x8, R13.reuse ;  /* 0x00000008ff257819 */ /* 0x100fe4000001160d */
[----:B------:R-:W-:Y:S02]  /*3bd0*/  IADD3 R12, PT, PT, R12, -0x80, RZ ;  /* 0xffffff800c0c7810 */ /* 0x000fe40007ffe0ff */
[----:B------:R-:W-:Y:S01]  /*3be0*/  SHF.R.U32.HI R13, RZ, 0x10, R13 ;  /* 0x00000010ff0d7819 */ /* 0x000fe2000001160d */
[----:B------:R-:W4:Y:S01]  /*3bf0*/  I2F.F16 R36, R36 ;  /* 0x0000002400247306 */ /* 0x000f220000200c00 */
[----:B0-----:R-:W-:-:S02]  /*3c00*/  LOP3.LUT R39, R37, 0xff, RZ, 0xc0, !PT ;  /* 0x000000ff25277812 */ /* 0x001fc400078ec0ff */
[----:B------:R-:W-:Y:S02]  /*3c10*/  LOP3.LUT R13, R13, 0xff, RZ, 0xc0, !PT ;  /* 0x000000ff0d0d7812 */ /* 0x000fe400078ec0ff */
[----:B------:R-:W-:Y:S02]  /*3c20*/  IADD3 R40, PT, PT, R39, -0x80, RZ ;  /* 0xffffff8027287810 */ /* 0x000fe40007ffe0ff */
[----:B------:R-:W-:Y:S01]  /*3c30*/  LOP3.LUT R27, R14, 0xff, RZ, 0xc0, !PT ;  /* 0x000000ff0e1b7812 */ /* 0x000fe200078ec0ff */
[----:B------:R0:W1:Y:S01]  /*3c40*/  I2F.F16 R37, R12 ;  /* 0x0000000c00257306 */ /* 0x0000620000200c00 */
[--C-:B------:R-:W-:Y:S02]  /*3c50*/  SHF.R.U32.HI R39, RZ, 0x8, R14.reuse ;  /* 0x00000008ff277819 */ /* 0x100fe4000001160e */
[----:B------:R-:W-:Y:S02]  /*3c60*/  LEA.HI R41, R19, 0xffffff80, RZ, 0x8 ;  /* 0xffffff8013297811 */ /* 0x000fe400078f40ff */
[----:B------:R-:W-:-:S02]  /*3c70*/  SHF.R.U32.HI R14, RZ, 0x10, R14 ;  /* 0x00000010ff0e7819 */ /* 0x000fc4000001160e */
[----:B------:R-:W-:Y:S01]  /*3c80*/  IADD3 R13, PT, PT, R13, -0x80, RZ ;  /* 0xffffff800d0d7810 */ /* 0x000fe20007ffe0ff */
[----:B------:R5:W1:Y:S01]  /*3c90*/  I2F.F16 R24, R41 ;  /* 0x0000002900187306 */ /* 0x000a620000200c00 */
[----:B0-----:R-:W-:Y:S02]  /*3ca0*/  SHF.R.U32.HI R12, RZ, 0x8, R15 ;  /* 0x00000008ff0c7819 */ /* 0x001fe4000001160f */
[----:B------:R-:W-:Y:S02]  /*3cb0*/  LOP3.LUT R14, R14, 0xff, RZ, 0xc0, !PT ;  /* 0x000000ff0e0e7812 */ /* 0x000fe400078ec0ff */
[----:B------:R-:W-:Y:S02]  /*3cc0*/  LOP3.LUT R12, R12, 0xff, RZ, 0xc0, !PT ;  /* 0x000000ff0c0c7812 */ /* 0x000fe400078ec0ff */
[----:B------:R-:W-:Y:S01]  /*3cd0*/  IADD3 R30, PT, PT, R27, -0x80, RZ ;  /* 0xffffff801b1e7810 */ /* 0x000fe20007ffe0ff */
[----:B------:R-:W0:Y:S01]  /*3ce0*/  I2F.F16 R35, R35 ;  /* 0x0000002300237306 */ /* 0x000e220000200c00 */
[----:B------:R-:W-:-:S02]  /*3cf0*/  IADD3 R47, PT, PT, R12, -0x80, RZ ;  /* 0xffffff800c2f7810 */ /* 0x000fc40007ffe0ff */
[----:B------:R-:W-:Y:S02]  /*3d00*/  LOP3.LUT R12, R16, 0xff, RZ, 0xc0, !PT ;  /* 0x000000ff100c7812 */ /* 0x000fe400078ec0ff */
[----:B-----5:R-:W-:Y:S02]  /*3d10*/  LOP3.LUT R41, R39, 0xff, RZ, 0xc0, !PT ;  /* 0x000000ff27297812 */ /* 0x020fe400078ec0ff */
[C---:B------:R-:W-:Y:S01]  /*3d20*/  LEA.HI R33, R15.reuse, 0xffffff80, RZ, 0x8 ;  /* 0xffffff800f217811 */ /* 0x040fe200078f40ff */
[----:B------:R5:W0:Y:S01]  /*3d30*/  I2F.F16 R39, R13 ;  /* 0x0000000d00277306 */ /* 0x000a220000200c00 */
[----:B------:R-:W-:Y:S02]  /*3d40*/  LOP3.LUT R27, R15, 0xff, RZ, 0xc0, !PT ;  /* 0x000000ff0f1b7812 */ /* 0x000fe400078ec0ff */
[----:B------:R-:W-:Y:S02]  /*3d50*/  SHF.R.U32.HI R15, RZ, 0x10, R15 ;  /* 0x00000010ff0f7819 */ /* 0x000fe4000001160f */
[----:B------:R-:W-:-:S02]  /*3d60*/  IADD3 R12, PT, PT, R12, -0x80, RZ ;  /* 0xffffff800c0c7810 */ /* 0x000fc40007ffe0ff */
[----:B------:R-:W-:Y:S01]  /*3d70*/  IADD3 R14, PT, PT, R14, -0x80, RZ ;  /* 0xffffff800e0e7810 */ /* 0x000fe20007ffe0ff */
[----:B------:R-:W0:Y:S01]  /*3d80*/  I2F.F16 R34, R34 ;  /* 0x0000002200227306 */ /* 0x000e220000200c00 */
[----:B-----5:R-:W-:Y:S02]  /*3d90*/  LOP3.LUT R13, R17, 0xff, RZ, 0xc0, !PT ;  /* 0x000000ff110d7812 */ /* 0x020fe400078ec0ff */
[----:B------:R-:W-:Y:S02]  /*3da0*/  IADD3 R42, PT, PT, R41, -0x80, RZ ;  /* 0xffffff80292a7810 */ /* 0x000fe40007ffe0ff */
[----:B------:R-:W-:Y:S02]  /*3db0*/  LOP3.LUT R15, R15, 0xff, RZ, 0xc0, !PT ;  /* 0x000000ff0f0f7812 */ /* 0x000fe400078ec0ff */
[----:B------:R-:W-:Y:S01]  /*3dc0*/  IADD3 R44, PT, PT, R13, -0x80, RZ ;  /* 0xffffff800d2c7810 */ /* 0x000fe20007ffe0ff */
[----:B------:R5:W0:Y:S01]  /*3dd0*/  I2F.F16 R45, R12 ;  /* 0x0000000c002d7306 */ /* 0x000a220000200c00 */
[----:B------:R-:W-:-:S02]  /*3de0*/  LOP3.LUT R13, R18, 0xff, RZ, 0xc0, !PT ;  /* 0x000000ff120d7812 */ /* 0x000fc400078ec0ff */
[----:B------:R-:W-:Y:S02]  /*3df0*/  IADD3 R15, PT, PT, R15, -0x80, RZ ;  /* 0xffffff800f0f7810 */ /* 0x000fe40007ffe0ff */
[----:B------:R-:W-:Y:S02]  /*3e00*/  IADD3 R43, PT, PT, R13, -0x80, RZ ;  /* 0xffffff800d2b7810 */ /* 0x000fe40007ffe0ff */
[----:B------:R-:W-:Y:S01]  /*3e10*/  SHF.R.U32.HI R13, RZ, 0x8, R16 ;  /* 0x00000008ff0d7819 */ /* 0x000fe20000011610 */
[----:B------:R2:W0:Y:S01]  /*3e20*/  I2F.F16 R41, R14 ;  /* 0x0000000e00297306 */ /* 0x0004220000200c00 */
[----:B-----5:R-:W-:Y:S02]  /*3e30*/  SHF.R.U32.HI R12, RZ, 0x8, R17 ;  /* 0x00000008ff0c7819 */ /* 0x020fe40000011611 */
[----:B------:R-:W-:Y:S02]  /*3e40*/  LOP3.LUT R13, R13, 0xff, RZ, 0xc0, !PT ;  /* 0x000000ff0d0d7812 */ /* 0x000fe400078ec0ff */
[----:B------:R-:W-:-:S02]  /*3e50*/  LOP3.LUT R12, R12, 0xff, RZ, 0xc0, !PT ;  /* 0x000000ff0c0c7812 */ /* 0x000fc400078ec0ff */
[----:B------:R-:W-:Y:S01]  /*3e60*/  IADD3 R29, PT, PT, R27, -0x80, RZ ;  /* 0xffffff801b1d7810 */ /* 0x000fe20007ffe0ff */
[----:B------:R-:W0:Y:S01]  /*3e70*/  I2F.F16 R46, R15 ;  /* 0x0000000f002e7306 */ /* 0x000e220000200c00 */
[----:B--2---:R-:W-:Y:S02]  /*3e80*/  LOP3.LUT R14, R19, 0xff, RZ, 0xc0, !PT ;  /* 0x000000ff130e7812 */ /* 0x004fe400078ec0ff */
[----:B------:R-:W-:Y:S02]  /*3e90*/  IADD3 R51, PT, PT, R12, -0x80, RZ ;  /* 0xffffff800c337810 */ /* 0x000fe40007ffe0ff */
[----:B------:R-:W-:Y:S02]  /*3ea0*/  IADD3 R14, PT, PT, R14, -0x80, RZ ;  /* 0xffffff800e0e7810 */ /* 0x000fe40007ffe0ff */
[--C-:B------:R-:W-:Y:S01]  /*3eb0*/  SHF.R.U32.HI R12, RZ, 0x8, R18.reuse ;  /* 0x00000008ff0c7819 */ /* 0x100fe20000011612 */
[----:B------:R-:W2:Y:S01]  /*3ec0*/  I2F.F16 R33, R33 ;  /* 0x0000002100217306 */ /* 0x000ea20000200c00 */
[----:B------:R-:W-:-:S02]  /*3ed0*/  SHF.R.U32.HI R18, RZ, 0x10, R18 ;  /* 0x00000010ff127819 */ /* 0x000fc40000011612 */
[----:B------:R-:W-:Y:S02]  /*3ee0*/  LEA.HI R28, R16, 0xffffff80, RZ, 0x8 ;  /* 0xffffff80101c7811 */ /* 0x000fe400078f40ff */
[----:B------:R-:W-:Y:S02]  /*3ef0*/  LEA.HI R27, R17, 0xffffff80, RZ, 0x8 ;  /* 0xffffff80111b7811 */ /* 0x000fe400078f40ff */
[----:B------:R-:W-:Y:S01]  /*3f00*/  SHF.R.U32.HI R16, RZ, 0x10, R16 ;  /* 0x00000010ff107819 */ /* 0x000fe20000011610 */
[----:B------:R5:W0:Y:S01]  /*3f10*/  I2F.F16 R15, R14 ;  /* 0x0000000e000f7306 */ /* 0x000a220000200c00 */
[----:B------:R-:W-:Y:S02]  /*3f20*/  SHF.R.U32.HI R17, RZ, 0x10, R17 ;  /* 0x00000010ff117819 */ /* 0x000fe40000011611 */
[----:B------:R-:W-:Y:S02]  /*3f30*/  IADD3 R13, PT, PT, R13, -0x80, RZ ;  /* 0xffffff800d0d7810 */ /* 0x000fe40007ffe0ff */
[----:B------:R-:W-:-:S02]  /*3f40*/  LOP3.LUT R12, R12, 0xff, RZ, 0xc0, !PT ;  /* 0x000000ff0c0c7812 */ /* 0x000fc400078ec0ff */
[----:B------:R-:W-:Y:S01]  /*3f50*/  LOP3.LUT R18, R18, 0xff, RZ, 0xc0, !PT ;  /* 0x000000ff12127812 */ /* 0x000fe200078ec0ff */
[----:B------:R3:W0:Y:S01]  /*3f60*/  I2F.F16 R49, R13 ;  /* 0x0000000d00317306 */ /* 0x0006220000200c00 */
[--C-:B-----5:R-:W-:Y:S02]  /*3f70*/  SHF.R.U32.HI R14, RZ, 0x8, R19.reuse ;  /* 0x00000008ff0e7819 */ /* 0x120fe40000011613 */
[----:B------:R-:W-:Y:S02]  /*3f80*/  SHF.R.U32.HI R19, RZ, 0x10, R19 ;  /* 0x00000010ff137819 */ /* 0x000fe40000011613 */
[----:B------:R-:W-:Y:S02]  /*3f90*/  LOP3.LUT R14, R14, 0xff, RZ, 0xc0, !PT ;  /* 0x000000ff0e0e7812 */ /* 0x000fe400078ec0ff */
[----:B------:R-:W-:Y:S01]  /*3fa0*/  LOP3.LUT R16, R16, 0xff, RZ, 0xc0, !PT ;  /* 0x000000ff10107812 */ /* 0x000fe200078ec0ff */
[----:B------:R-:W0:Y:S01]  /*3fb0*/  I2F.F16 R30, R30 ;  /* 0x0000001e001e7306 */ /* 0x000e220000200c00 */
[----:B------:R-:W-:-:S02]  /*3fc0*/  LOP3.LUT R17, R17, 0xff, RZ, 0xc0, !PT ;  /* 0x000000ff11117812 */ /* 0x000fc400078ec0ff */
[----:B------:R-:W-:Y:S02]  /*3fd0*/  LOP3.LUT R19, R19, 0xff, RZ, 0xc0, !PT ;  /* 0x000000ff13137812 */ /* 0x000fe400078ec0ff */
[----:B------:R-:W-:Y:S02]  /*3fe0*/  IADD3 R12, PT, PT, R12, -0x80, RZ ;  /* 0xffffff800c0c7810 */ /* 0x000fe40007ffe0ff */
[----:B---3--:R-:W-:Y:S01]  /*3ff0*/  IADD3 R13, PT, PT, R18, -0x80, RZ ;  /* 0xffffff80120d7810 */ /* 0x008fe20007ffe0ff */
[----:B------:R-:W3:Y:S01]  /*4000*/  I2F.F16 R29, R29 ;  /* 0x0000001d001d7306 */ /* 0x000ee20000200c00 */
[----:B------:R-:W-:Y:S02]  /*4010*/  IADD3 R14, PT, PT, R14, -0x80, RZ ;  /* 0xffffff800e0e7810 */ /* 0x000fe40007ffe0ff */
[----:B------:R-:W-:Y:S02]  /*4020*/  IADD3 R16, PT, PT, R16, -0x80, RZ ;  /* 0xffffff8010107810 */ /* 0x000fe40007ffe0ff */
[----:B------:R-:W-:-:S02]  /*4030*/  IADD3 R17, PT, PT, R17, -0x80, RZ ;  /* 0xffffff8011117810 */ /* 0x000fc40007ffe0ff */
[----:B------:R-:W-:Y:S01]  /*4040*/  IADD3 R19, PT, PT, R19, -0x80, RZ ;  /* 0xffffff8013137810 */ /* 0x000fe20007ffe0ff */
        /* <DEDUP_REMOVED lines=10> */
[----:B------:R0:W0:Y:S08]  /*40f0*/  I2F.F16 R50, R17 ;  /* 0x0000001100327306 */ /* 0x0000300000200c00 */
[----:B------:R-:W0:Y:S08]  /*4100*/  I2F.F16 R12, R12 ;  /* 0x0000000c000c7306 */ /* 0x000e300000200c00 */
[----:B------:R-:W0:Y:S08]  /*4110*/  I2F.F16 R13, R13 ;  /* 0x0000000d000d7306 */ /* 0x000e300000200c00 */
[----:B------:R-:W0:Y:S08]  /*4120*/  I2F.F16 R14, R14 ;  /* 0x0000000e000e7306 */ /* 0x000e300000200c00 */
[----:B------:R0:W0:Y:S01]  /*4130*/  I2F.F16 R60, R19 ;  /* 0x00000013003c7306 */ /* 0x0000220000200c00 */
[----:B-1234-:R-:W-:Y:S05]  /*4140*/  @!P2 BRA `(.L_x_150) ;  /* 0x000000040068a947 */ /* 0x01efea0003800000 */
[----:B0-----:R-:W0:Y:S01]  /*4150*/  LDS.64 R16, [UR4+0x10] ;  /* 0x00001004ff107984 */ /* 0x001e220008000a00 */
[----:B------:R-:W-:Y:S02]  /*4160*/  HADD2.F32 R18, -RZ, R32.H0_H0 ;  /* 0x20000020ff127230 */ /* 0x000fe40000004100 */
[----:B------:R-:W-:Y:S02]  /*4170*/  HADD2.F32 R69, -RZ, R38.H0_H0 ;  /* 0x20000026ff457230 */ /* 0x000fe40000004100 */
[----:B------:R-:W-:Y:S02]  /*4180*/  HADD2.F32 R68, -RZ, R31.H0_H0 ;  /* 0x2000001fff447230 */ /* 0x000fe40000004100 */
[----:B------:R-:W-:Y:S02]  /*4190*/  HADD2.F32 R62, -RZ, R30.H0_H0 ;  /* 0x2000001eff3e7230 */ /* 0x000fe40000004100 */
[----:B------:R-:W-:Y:S02]  /*41a0*/  HADD2.F32 R66, -RZ, R29.H0_H0 ;  /* 0x2000001dff427230 */ /* 0x000fe40000004100 */
[----:B------:R-:W-:-:S02]  /*41b0*/  HADD2.F32 R67, -RZ, R40.H0_H0 ;  /* 0x20000028ff437230 */ /* 0x000fc40000004100 */
[----:B------:R-:W-:Y:S02]  /*41c0*/  HADD2.F32 R73, -RZ, R47.H0_H0 ;  /* 0x2000002fff497230 */ /* 0x000fe40000004100 */
[--C-:B0-----:R-:W-:Y:S02]  /*41d0*/  HADD2.F32 R19, -RZ, R16.reuse.H0_H0 ;  /* 0x20000010ff137230 */ /* 0x101fe40000004100 */
[----:B------:R-:W-:-:S03]  /*41e0*/  HADD2.F32 R16, -RZ, R16.H1_H1 ;  /* 0x30000010ff107230 */ /* 0x000fc60000004100 */
[----:B------:R-:W-:Y:S01]  /*41f0*/  FFMA.FTZ R18, R18, R19, RZ ;  /* 0x0000001312127223 */ /* 0x000fe200000100ff */
[C---:B------:R-:W-:Y:S01]  /*4200*/  FFMA.FTZ R71, R19.reuse, R68, RZ ;  /* 0x0000004413477223 */ /* 0x040fe200000100ff */
[C---:B------:R-:W-:Y:S01]  /*4210*/  FFMA.FTZ R61, R19.reuse, R62, RZ ;  /* 0x0000003e133d7223 */ /* 0x040fe200000100ff */
[----:B------:R-:W-:Y:S01]  /*4220*/  FFMA.FTZ R66, R19, R66, RZ ;  /* 0x0000004213427223 */ /* 0x000fe200000100ff */
[----:B------:R-:W-:Y:S01]  /*4230*/  FFMA.FTZ R69, R69, R16, R18 ;  /* 0x0000001045457223 */ /* 0x000fe20000010012 */
[----:B------:R-:W-:Y:S01]  /*4240*/  HADD2.F32 R62, -RZ, R42.H0_H0 ;  /* 0x2000002aff3e7230 */ /* 0x000fe20000004100 */
[----:B------:R-:W0:Y:S01]  /*4250*/  LDS.64 R18, [UR4+0x18] ;  /* 0x00001804ff127984 */ /* 0x000e220008000a00 */
[C---:B------:R-:W-:Y:S01]  /*4260*/  FFMA.FTZ R67, R16.reuse, R67, R71 ;  /* 0x0000004310437223 */ /* 0x040fe20000010047 */
[----:B------:R-:W-:Y:S02]  /*4270*/  HADD2.F32 R68, -RZ, R36.H0_H0 ;  /* 0x20000024ff447230 */ /* 0x000fe40000004100 */
[C---:B------:R-:W-:Y:S01]  /*4280*/  FFMA.FTZ R71, R16.reuse, R62, R61 ;  /* 0x0000003e10477223 */ /* 0x040fe2000001003d */
[----:B------:R-:W-:Y:S01]  /*4290*/  FFMA.FTZ R61, R16, R73, R66 ;  /* 0x00000049103d7223 */ /* 0x000fe20000010042 */
[----:B------:R-:W-:-:S02]  /*42a0*/  HADD2.F32 R62, -RZ, R37.H0_H0 ;  /* 0x20000025ff3e7230 */ /* 0x000fc40000004100 */
[----:B------:R-:W-:Y:S02]  /*42b0*/  HADD2.F32 R16, -RZ, R17.H0_H0 ;  /* 0x20000011ff107230 */ /* 0x000fe40000004100 */
[----:B------:R-:W-:-:S03]  /*42c0*/  HADD2.F32 R66, -RZ, R41.H0_H0 ;  /* 0x20000029ff427230 */ /* 0x000fc60000004100 */
[----:B------:R-:W-:Y:S01]  /*42d0*/  FFMA.FTZ R69, R62, R16, R69 ;  /* 0x000000103e457223 */ /* 0x000fe20000010045 */
[----:B------:R-:W-:-:S05]  /*42e0*/  HADD2.F32 R62, -RZ, R39.H0_H0 ;  /* 0x20000027ff3e7230 */ /* 0x000fca0000004100 */
[C---:B------:R-:W-:Y:S01]  /*42f0*/  FFMA.FTZ R67, R16.reuse, R62, R67 ;  /* 0x0000003e10437223 */ /* 0x040fe20000010043 */
[----:B------:R-:W-:Y:S01]  /*4300*/  FFMA.FTZ R62, R16, R66, R71 ;  /* 0x00000042103e7223 */ /* 0x000fe20000010047 */
[----:B------:R-:W-:Y:S02]  /*4310*/  HADD2.F32 R66, -RZ, R17.H1_H1 ;  /* 0x30000011ff427230 */ /* 0x000fe40000004100 */
[----:B------:R-:W-:-:S03]  /*4320*/  HADD2.F32 R17, -RZ, R46.H0_H0 ;  /* 0x2000002eff117230 */ /* 0x000fc60000004100 */
[----:B------:R-:W-:Y:S01]  /*4330*/  FFMA.FTZ R68, R68, R66, R69 ;  /* 0x0000004244447223 */ /* 0x000fe20000010045 */
[----:B------:R-:W-:Y:S02]  /*4340*/  HADD2.F32 R69, -RZ, R51.H0_H0 ;  /* 0x20000033ff457230 */ /* 0x000fe40000004100 */
[----:B------:R-:W-:Y:S01]  /*4350*/  FFMA.FTZ R72, R16, R17, R61 ;  /* 0x0000001110487223 */ /* 0x000fe2000001003d */
[----:B------:R-:W-:Y:S02]  /*4360*/  HADD2.F32 R16, -RZ, R35.H0_H0 ;  /* 0x20000023ff107230 */ /* 0x000fe40000004100 */
[----:B------:R-:W-:Y:S02]  /*4370*/  HADD2.F32 R17, -RZ, R34.H0_H0 ;  /* 0x20000022ff117230 */ /* 0x000fe40000004100 */
[----:B------:R-:W-:Y:S02]  /*4380*/  HADD2.F32 R61, -RZ, R33.H0_H0 ;  /* 0x20000021ff3d7230 */ /* 0x000fe40000004100 */
[----:B------:R-:W-:Y:S01]  /*4390*/  FFMA.FTZ R70, R66, R16, R67 ;  /* 0x0000001042467223 */ /* 0x000fe20000010043 */
[----:B------:R-:W-:-:S02]  /*43a0*/  HADD2.F32 R67, -RZ, R49.H0_H0 ;  /* 0x20000031ff437230 */ /* 0x000fc40000004100 */
[C---:B------:R-:W-:Y:S01]  /*43b0*/  FFMA.FTZ R62, R66.reuse, R17, R62 ;  /* 0x00000011423e7223 */ /* 0x040fe2000001003e */
[----:B------:R-:W-:Y:S01]  /*43c0*/  FFMA.FTZ R16, R66, R61, R72 ;  /* 0x0000003d42107223 */ /* 0x000fe20000010048 */
[----:B------:R-:W-:Y:S02]  /*43d0*/  HADD2.F32 R61, -RZ, R45.H0_H0 ;  /* 0x2000002dff3d7230 */ /* 0x000fe40000004100 */
[--C-:B0-----:R-:W-:Y:S02]  /*43e0*/  HADD2.F32 R17, -RZ, R18.reuse.H0_H0 ;  /* 0x20000012ff117230 */ /* 0x101fe40000004100 */
[----:B------:R-:W-:Y:S02]  /*43f0*/  HADD2.F32 R18, -RZ, R18.H1_H1 ;  /* 0x30000012ff127230 */ /* 0x000fe40000004100 */
[----:B------:R-:W-:Y:S02]  /*4400*/  HADD2.F32 R66, -RZ, R44.H0_H0 ;  /* 0x2000002cff427230 */ /* 0x000fe40000004100 */
[----:B------:R-:W-:Y:S01]  /*4410*/  FFMA.FTZ R68, R61, R17, R68 ;  /* 0x000000113d447223 */ /* 0x000fe20000010044 */
[----:B------:R-:W-:-:S03]  /*4420*/  HADD2.F32 R61, -RZ, R43.H0_H0 ;  /* 0x2000002bff3d7230 */ /* 0x000fc60000004100 */
[----:B------:R-:W-:Y:S01]  /*4430*/  FFMA.FTZ R67, R67, R18, R68 ;  /* 0x0000001243437223 */ /* 0x000fe20000010044 */
[----:B------:R-:W-:Y:S02]  /*4440*/  HADD2.F32 R68, -RZ, R15.H0_H0 ;  /* 0x2000000fff447230 */ /* 0x000fe40000004100 */
[C---:B------:R-:W-:Y:S01]  /*4450*/  FFMA.FTZ R71, R17.reuse, R66, R70 ;  /* 0x0000004211477223 */ /* 0x040fe20000010046 */
[C---:B------:R-:W-:Y:S01]  /*4460*/  FFMA.FTZ R61, R17.reuse, R61, R62 ;  /* 0x0000003d113d7223 */ /* 0x040fe2000001003e */
[----:B------:R-:W-:Y:S02]  /*4470*/  HADD2.F32 R66, -RZ, R48.H0_H0 ;  /* 0x20000030ff427230 */ /* 0x000fe40000004100 */
[----:B------:R-:W-:Y:S02]  /*4480*/  HADD2.F32 R62, -RZ, R19.H0_H0 ;  /* 0x20000013ff3e7230 */ /* 0x000fe40000004100 */
[----:B------:R-:W-:Y:S01]  /*4490*/  FFMA.FTZ R17, R17, R68, R16 ;  /* 0x0000004411117223 */ /* 0x000fe20000010010 */
[----:B------:R-:W-:-:S02]  /*44a0*/  HADD2.F32 R16, -RZ, R50.H0_H0 ;  /* 0x20000032ff107230 */ /* 0x000fc40000004100 */
[----:B------:R-:W-:Y:S01]  /*44b0*/  FFMA.FTZ R69, R18, R69, R71 ;  /* 0x0000004512457223 */ /* 0x000fe20000010047 */
[----:B------:R-:W-:Y:S02]  /*44c0*/  HADD2.F32 R70, -RZ, R14.H0_H0 ;  /* 0x2000000eff467230 */ /* 0x000fe40000004100 */
[----:B------:R-:W-:Y:S01]  /*44d0*/  FFMA.FTZ R67, R66, R62, R67 ;  /* 0x0000003e42437223 */ /* 0x000fe20000010043 */
[----:B------:R-:W-:Y:S02]  /*44e0*/  HADD2.F32 R19, -RZ, R19.H1_H1 ;  /* 0x30000013ff137230 */ /* 0x000fe40000004100 */
        /* <DEDUP_REMOVED lines=9> */
[C---:B------:R-:W-:Y:S01]  /*4580*/  FFMA.FTZ R69, R62.reuse, R68, R69 ;  /* 0x000000443e457223 */ /* 0x040fe20000010045 */
[----:B------:R-:W-:Y:S02]  /*4590*/  HADD2.F32 R68, -RZ, R2.H0_H0 ;  /* 0x20000002ff447230 */ /* 0x000fe40000004100 */
[----:B------:R-:W-:Y:S01]  /*45a0*/  FFMA.FTZ R66, R62, R66, R61 ;  /* 0x000000423e427223 */ /* 0x000fe2000001003d */
[----:B------:R-:W-:-:S02]  /*45b0*/  HADD2.F32 R62, -RZ, R24.H0_H0 ;  /* 0x20000018ff3e7230 */ /* 0x000fc40000004100 */
[C---:B------:R-:W-:Y:S01]  /*45c0*/  FFMA.FTZ R16, R19.reuse, R18, R16 ;  /* 0x0000001213107223 */ /* 0x040fe20000010010 */
[----:B------:R-:W-:Y:S02]  /*45d0*/  HADD2.F32 R18, -RZ, R26.H0_H0 ;  /* 0x2000001aff127230 */ /* 0x000fe40000004100 */
[----:B------:R-:W-:Y:S01]  /*45e0*/  FMUL.FTZ R17, R68, R17 ;  /* 0x0000001144117220 */ /* 0x000fe20000410000 */
[--C-:B------:R-:W-:Y:S02]  /*45f0*/  HADD2.F32 R61, -RZ, R0.reuse.H0_H0 ;  /* 0x20000000ff3d7230 */ /* 0x100fe40000004100 */
[C---:B------:R-:W-:Y:S01]  /*4600*/  FFMA.FTZ R62, R19.reuse, R62, R69 ;  /* 0x0000003e133e7223 */ /* 0x040fe20000010045 */
[----:B------:R-:W-:Y:S02]  /*4610*/  HADD2.F32 R67, -RZ, R0.H1_H1 ;  /* 0x30000000ff437230 */ /* 0x000fe40000004100 */
[----:B------:R-:W-:Y:S01]  /*4620*/  FFMA.FTZ R18, R19, R18, R66 ;  /* 0x0000001213127223 */ /* 0x000fe20000010042 */
[----:B------:R-:W-:Y:S01]  /*4630*/  HADD2.F32 R19, -RZ, R2.H1_H1 ;  /* 0x30000002ff137230 */ /* 0x000fe20000004100 */
[----:B------:R-:W-:-:S02]  /*4640*/  F2FP.F16.F32.PACK_AB R17, RZ, R17 ;  /* 0x00000011ff11723e */ /* 0x000fc400000000ff */
[----:B------:R-:W-:Y:S01]  /*4650*/  FMUL.FTZ R18, R61, R18 ;  /* 0x000000123d127220 */ /* 0x000fe20000410000 */
[----:B------:R-:W-:Y:S01]  /*4660*/  FMUL.FTZ R62, R67, R62 ;  /* 0x0000003e433e7220 */ /* 0x000fe20000410000 */
[----:B------:R-:W-:-:S03]  /*4670*/  FMUL.FTZ R16, R19, R16 ;  /* 0x0000001013107220 */ /* 0x000fc60000410000 */
[----:B------:R-:W-:Y:S02]  /*4680*/  F2FP.F16.F32.PACK_AB R18, RZ, R18 ;  /* 0x00000012ff12723e */ /* 0x000fe400000000ff */
[----:B------:R-:W-:Y:S02]  /*4690*/  F2FP.F16.F32.PACK_AB R16, RZ, R16 ;  /* 0x00000010ff10723e */ /* 0x000fe400000000ff */
[----:B------:R-:W-:Y:S02]  /*46a0*/  F2FP.F16.F32.PACK_AB R62, RZ, R62 ;  /* 0x0000003eff3e723e */ /* 0x000fe400000000ff */
[----:B------:R-:W-:Y:S02]  /*46b0*/  PRMT R17, R17, 0x5410, R16 ;  /* 0x0000541011117816 */ /* 0x000fe40000000010 */
[----:B------:R-:W-:-:S03]  /*46c0*/  PRMT R18, R18, 0x5410, R62 ;  /* 0x0000541012127816 */ /* 0x000fc6000000003e */
[----:B------:R-:W-:Y:S02]  /*46d0*/  HFMA2 R3, R17, 1, 1, R3 ;  /* 0x3c003c0011037831 */ /* 0x000fe40000000003 */
[----:B------:R-:W-:-:S07]  /*46e0*/  HADD2 R4, R18, R4 ;  /* 0x0000000412047230 */ /* 0x000fce0000000000 */
.L_x_150:
[----:B------:R-:W-:Y:S05]  /*46f0*/  @!P1 BRA `(.L_x_151) ;  /* 0x00000010005c9947 */ /* 0x000fea0003800000 */
        /* <DEDUP_REMOVED lines=94> */
.L_x_152:
        /* <DEDUP_REMOVED lines=94> */
.L_x_153:
        /* <DEDUP_REMOVED lines=17> */
[--C-:B0-----:R-:W-:Y:S02]  /*53d0*/  HADD2.F32 R62, -RZ, R16.reuse.H0_H0 ;  /* 0x20000010ff3e7230 */ /* 0x101fe40000004100 */
[----:B------:R-:W-:Y:S02]  /*53e0*/  HADD2.F32 R61, -RZ, R16.H1_H1 ;  /* 0x30000010ff3d7230 */ /* 0x000fe40000004100 */
[----:B------:R-:W-:Y:S02]  /*53f0*/  HADD2.F32 R16, -RZ, R17.H0_H0 ;  /* 0x20000011ff107230 */ /* 0x000fe40000004100 */
[-C--:B------:R-:W-:Y:S01]  /*5400*/  FFMA.FTZ R32, R32, R62.reuse, RZ ;  /* 0x0000003e20207223 */ /* 0x080fe200000100ff */
[-C--:B------:R-:W-:Y:S01]  /*5410*/  FFMA.FTZ R38, R31, R62.reuse, RZ ;  /* 0x0000003e1f267223 */ /* 0x080fe200000100ff */
[-C--:B------:R-:W-:Y:S01]  /*5420*/  FFMA.FTZ R30, R30, R62.reuse, RZ ;  /* 0x0000003e1e1e7223 */ /* 0x080fe200000100ff */
[----:B------:R-:W-:Y:S01]  /*5430*/  FFMA.FTZ R62, R29, R62, RZ ;  /* 0x0000003e1d3e7223 */ /* 0x000fe200000100ff */
[----:B------:R-:W-:Y:S01]  /*5440*/  FFMA.FTZ R29, R67, R61, R32 ;  /* 0x0000003d431d7223 */ /* 0x000fe20000010020 */
[----:B------:R-:W-:-:S02]  /*5450*/  HADD2.F32 R67, -RZ, R42.H0_H0 ;  /* 0x2000002aff437230 */ /* 0x000fc40000004100 */
[-C--:B------:R-:W-:Y:S01]  /*5460*/  FFMA.FTZ R31, R69, R61.reuse, R38 ;  /* 0x0000003d451f7223 */ /* 0x080fe20000010026 */
[----:B------:R-:W-:Y:S02]  /*5470*/  HADD2.F32 R32, -RZ, R37.H0_H0 ;  /* 0x20000025ff207230 */ /* 0x000fe40000004100 */
[----:B------:R-:W-:Y:S02]  /*5480*/  HADD2.F32 R38, -RZ, R39.H0_H0 ;  /* 0x20000027ff267230 */ /* 0x000fe40000004100 */
[-C--:B------:R-:W-:Y:S01]  /*5490*/  FFMA.FTZ R37, R67, R61.reuse, R30 ;  /* 0x0000003d43257223 */ /* 0x080fe2000001001e */
[----:B------:R-:W-:Y:S01]  /*54a0*/  FFMA.FTZ R61, R47, R61, R62 ;  /* 0x0000003d2f3d7223 */ /* 0x000fe2000001003e */
[-C--:B------:R-:W-:Y:S01]  /*54b0*/  FFMA.FTZ R30, R32, R16.reuse, R29 ;  /* 0x00000010201e7223 */ /* 0x080fe2000001001d */
[----:B------:R-:W-:Y:S02]  /*54c0*/  HADD2.F32 R17, -RZ, R17.H1_H1 ;  /* 0x30000011ff117230 */ /* 0x000fe40000004100 */
[-C--:B------:R-:W-:Y:S01]  /*54d0*/  FFMA.FTZ R32, R38, R16.reuse, R31 ;  /* 0x0000001026207223 */ /* 0x080fe2000001001f */
[----:B------:R-:W-:Y:S01]  /*54e0*/  FFMA.FTZ R38, R40, R16, R37 ;  /* 0x0000001028267223 */ /* 0x000fe20000010025 */
[----:B------:R-:W-:-:S02]  /*54f0*/  HADD2.F32 R29, -RZ, R36.H0_H0 ;  /* 0x20000024ff1d7230 */ /* 0x000fc40000004100 */
[----:B------:R-:W-:Y:S01]  /*5500*/  FFMA.FTZ R16, R46, R16, R61 ;  /* 0x000000102e107223 */ /* 0x000fe2000001003d */
[----:B------:R-:W-:Y:S02]  /*5510*/  HADD2.F32 R31, -RZ, R34.H0_H0 ;  /* 0x20000022ff1f7230 */ /* 0x000fe40000004100 */
[-C--:B------:R-:W-:Y:S01]  /*5520*/  FFMA.FTZ R32, R35, R17.reuse, R32 ;  /* 0x0000001123207223 */ /* 0x080fe20000010020 */
[----:B------:R-:W-:Y:S02]  /*5530*/  HADD2.F32 R36, -RZ, R49.H0_H0 ;  /* 0x20000031ff247230 */ /* 0x000fe40000004100 */
[-C--:B------:R-:W-:Y:S01]  /*5540*/  FFMA.FTZ R30, R29, R17.reuse, R30 ;  /* 0x000000111d1e7223 */ /* 0x080fe2000001001e */
[-C--:B------:R-:W-:Y:S01]  /*5550*/  FFMA.FTZ R34, R33, R17.reuse, R16 ;  /* 0x0000001121227223 */ /* 0x080fe20000010010 */
[----:B------:R-:W-:Y:S01]  /*5560*/  FFMA.FTZ R38, R31, R17, R38 ;  /* 0x000000111f267223 */ /* 0x000fe20000010026 */
[----:B-1----:R-:W-:Y:S02]  /*5570*/  HADD2.F32 R17, -RZ, R18.H0_H0 ;  /* 0x20000012ff117230 */ /* 0x002fe40000004100 */
[----:B------:R-:W-:-:S02]  /*5580*/  HADD2.F32 R29, -RZ, R44.H0_H0 ;  /* 0x2000002cff1d7230 */ /* 0x000fc40000004100 */
[----:B------:R-:W-:Y:S02]  /*5590*/  HADD2.F32 R31, -RZ, R43.H0_H0 ;  /* 0x2000002bff1f7230 */ /* 0x000fe40000004100 */
[----:B------:R-:W-:Y:S02]  /*55a0*/  HADD2.F32 R33, -RZ, R15.H0_H0 ;  /* 0x2000000fff217230 */ /* 0x000fe40000004100 */
[-C--:B------:R-:W-:Y:S01]  /*55b0*/  FFMA.FTZ R15, R45, R17.reuse, R30 ;  /* 0x000000112d0f7223 */ /* 0x080fe2000001001e */
[-C--:B------:R-:W-:Y:S01]  /*55c0*/  FFMA.FTZ R29, R29, R17.reuse, R32 ;  /* 0x000000111d1d7223 */ /* 0x080fe20000010020 */
[-C--:B------:R-:W-:Y:S01]  /*55d0*/  FFMA.FTZ R31, R31, R17.reuse, R38 ;  /* 0x000000111f1f7223 */ /* 0x080fe20000010026 */
[----:B------:R-:W-:Y:S02]  /*55e0*/  HADD2.F32 R18, -RZ, R18.H1_H1 ;  /* 0x30000012ff127230 */ /* 0x000fe40000004100 */
[----:B------:R-:W-:Y:S01]  /*55f0*/  FFMA.FTZ R17, R33, R17, R34 ;  /* 0x0000001121117223 */ /* 0x000fe20000010022 */
[----:B------:R-:W-:-:S02]  /*5600*/  HADD2.F32 R30, -RZ, R51.H0_H0 ;  /* 0x20000033ff1e7230 */ /* 0x000fc40000004100 */
[----:B------:R-:W-:Y:S02]  /*5610*/  HADD2.F32 R32, -RZ, R12.H0_H0 ;  /* 0x2000000cff207230 */ /* 0x000fe40000004100 */
[-C--:B------:R-:W-:Y:S01]  /*5620*/  FFMA.FTZ R15, R36, R18.reuse, R15 ;  /* 0x00000012240f7223 */ /* 0x080fe2000001000f */
[----:B------:R-:W-:Y:S02]  /*5630*/  HADD2.F32 R34, -RZ, R14.H0_H0 ;  /* 0x2000000eff227230 */ /* 0x000fe40000004100 */
        /* <DEDUP_REMOVED lines=12> */
[----:B------:R-:W-:Y:S02]  /*5700*/  HADD2.F32 R15, -RZ, R26.H0_H0 ;  /* 0x2000001aff0f7230 */ /* 0x000fe40000004100 */
[----:B------:R-:W-:Y:S01]  /*5710*/  FFMA.FTZ R14, R27, R19, R14 ;  /* 0x000000131b0e7223 */ /* 0x000fe2000001000e */
[----:B------:R-:W-:-:S02]  /*5720*/  HADD2.F32 R27, -RZ, R24.H0_H0 ;  /* 0x20000018ff1b7230 */ /* 0x000fc40000004100 */
[-C--:B------:R-:W-:Y:S01]  /*5730*/  FFMA.FTZ R12, R13, R19.reuse, R12 ;  /* 0x000000130d0c7223 */ /* 0x080fe2000001000c */
[----:B------:R-:W-:Y:S01]  /*5740*/  FFMA.FTZ R16, R60, R16, R17 ;  /* 0x000000103c107223 */ /* 0x000fe20000010011 */
[-C--:B------:R-:W-:Y:S01]  /*5750*/  FFMA.FTZ R18, R15, R19.reuse, R18 ;  /* 0x000000130f127223 */ /* 0x080fe20000010012 */
[--C-:B------:R-:W-:Y:S02]  /*5760*/  HADD2.F32 R13, -RZ, R2.reuse.H0_H0 ;  /* 0x20000002ff0d7230 */ /* 0x100fe40000004100 */
[----:B------:R-:W-:Y:S02]  /*5770*/  HADD2.F32 R15, -RZ, R2.H1_H1 ;  /* 0x30000002ff0f7230 */ /* 0x000fe40000004100 */
[----:B------:R-:W-:Y:S01]  /*5780*/  FFMA.FTZ R16, R27, R19, R16 ;  /* 0x000000131b107223 */ /* 0x000fe20000010010 */
[--C-:B------:R-:W-:Y:S02]  /*5790*/  HADD2.F32 R17, -RZ, R0.reuse.H0_H0 ;  /* 0x20000000ff117230 */ /* 0x100fe40000004100 */
        /* <DEDUP_REMOVED lines=13> */
.L_x_151:
[----:B0-----:R-:W-:-:S05]  /*5870*/  IMAD.WIDE R26, R11, 0x4, R64 ;  /* 0x000000040b1a7825 */ /* 0x001fca00078e0240 */
[----:B------:R-:W2:Y:S01]  /*5880*/  LDG.E.128.CONSTANT R12, desc[UR8][R26.64] ;  /* 0x000000081a0c7981 */ /* 0x000ea2000c1e9d00 */
[----:B------:R-:W-:-:S05]  /*5890*/  IMAD.WIDE R64, R11, 0x4, R26 ;  /* 0x000000040b407825 */ /* 0x000fca00078e021a */
[----:B------:R-:W3:Y:S01]  /*58a0*/  LDG.E.128.CONSTANT R16, desc[UR8][R64.64] ;  /* 0x0000000840107981 */ /* 0x000ee2000c1e9d00 */
[----:B--2---:R-:W-:Y:S02]  /*58b0*/  LOP3.LUT R24, R12, 0xff, RZ, 0xc0, !PT ;  /* 0x000000ff0c187812 */ /* 0x004fe400078ec0ff */
[----:B------:R-:W-:Y:S02]  /*58c0*/  LOP3.LUT R26, R13, 0xff, RZ, 0xc0, !PT ;  /* 0x000000ff0d1a7812 */ /* 0x000fe400078ec0ff */
[----:B------:R-:W-:Y:S02]  /*58d0*/  IADD3 R24, PT, PT, R24, -0x80, RZ ;  /* 0xffffff8018187810 */ /* 0x000fe40007ffe0ff */
[----:B------:R-:W-:Y:S02]  /*58e0*/  LEA.HI R36, R12, 0xffffff80, RZ, 0x8 ;  /* 0xffffff800c247811 */ /* 0x000fe400078f40ff */
[----:B------:R0:W1:Y:S01]  /*58f0*/  I2F.F16 R32, R24 ;  /* 0x0000001800207306 */ /* 0x0000620000200c00 */
[----:B------:R-:W-:-:S02]  /*5900*/  IADD3 R26, PT, PT, R26, -0x80, RZ ;  /* 0xffffff801a1a7810 */ /* 0x000fc40007ffe0ff */
[----:B---3--:R-:W-:Y:S02]  /*5910*/  LEA.HI R39, R18, 0xffffff80, RZ, 0x8 ;  /* 0xffffff8012277811 */ /* 0x008fe400078f40ff */
        /* <DEDUP_REMOVED lines=16> */
[----:B------:R-:W-:Y:S01]  /*5a20*/  SHF.R.U32.HI R39, RZ, 0x8, R14 ;  /* 0x00000008ff277819 */ /* 0x000fe2000001160e */
[----:B------:R0:W1:Y:S01]  /*5a30*/  I2F.F16 R37, R12 ;  /* 0x0000000c00257306 */ /* 0x0000620000200c00 */
[C---:B------:R-:W-:Y:S02]  /*5a40*/  LEA.HI R34, R14.reuse, 0xffffff80, RZ, 0x8 ;  /* 0xffffff800e227811 */ /* 0x040fe400078f40ff */
[----:B------:R-:W-:Y:S02]  /*5a50*/  LOP3.LUT R27, R14, 0xff, RZ, 0xc0, !PT ;  /* 0x000000ff0e1b7812 */ /* 0x000fe400078ec0ff */
[----:B------:R-:W-:-:S02]  /*5a60*/  IADD3 R13, PT, PT, R13, -0x80, RZ ;  /* 0xffffff800d0d7810 */ /* 0x000fc40007ffe0ff */
[----:B------:R-:W-:Y:S01]  /*5a70*/  SHF.R.U32.HI R14, RZ, 0x10, R14 ;  /* 0x00000010ff0e7819 */ /* 0x000fe2000001160e */
[----:B------:R-:W1:Y:S01]  /*5a80*/  I2F.F16 R36, R36 ;  /* 0x0000002400247306 */ /* 0x000e620000200c00 */
[----:B0-----:R-:W-:Y:S02]  /*5a90*/  SHF.R.U32.HI R12, RZ, 0x8, R15 ;  /* 0x00000008ff0c7819 */ /* 0x001fe4000001160f */
[----:B------:R-:W-:Y:S02]  /*5aa0*/  LOP3.LUT R41, R39, 0xff, RZ, 0xc0, !PT ;  /* 0x000000ff27297812 */ /* 0x000fe400078ec0ff */
[----:B------:R-:W-:Y:S02]  /*5ab0*/  LOP3.LUT R12, R12, 0xff, RZ, 0xc0, !PT ;  /* 0x000000ff0c0c7812 */ /* 0x000fe400078ec0ff */
[----:B------:R-:W-:Y:S01]  /*5ac0*/  LOP3.LUT R14, R14, 0xff, RZ, 0xc0, !PT ;  /* 0x000000ff0e0e7812 */ /* 0x000fe200078ec0ff */
[----:B------:R0:W1:Y:S01]  /*5ad0*/  I2F.F16 R39, R13 ;  /* 0x0000000d00277306 */ /* 0x0000620000200c00 */
[----:B------:R-:W-:-:S02]  /*5ae0*/  IADD3 R48, PT, PT, R12, -0x80, RZ ;  /* 0xffffff800c307810 */ /* 0x000fc40007ffe0ff */
[----:B------:R-:W-:Y:S02]  /*5af0*/  LOP3.LUT R12, R16, 0xff, RZ, 0xc0, !PT ;  /* 0x000000ff100c7812 */ /* 0x000fe400078ec0ff */
[----:B------:R-:W-:Y:S02]  /*5b00*/  IADD3 R30, PT, PT, R27, -0x80, RZ ;  /* 0xffffff801b1e7810 */ /* 0x000fe40007ffe0ff */
[----:B------:R-:W-:Y:S01]  /*5b10*/  LEA.HI R33, R15, 0xffffff80, RZ, 0x8 ;  /* 0xffffff800f217811 */ /* 0x000fe200078f40ff */
[----:B------:R-:W1:Y:S01]  /*5b20*/  I2F.F16 R35, R35 ;  /* 0x0000002300237306 */ /* 0x000e620000200c00 */
[----:B0-----:R-:W-:Y:S02]  /*5b30*/  LOP3.LUT R13, R17, 0xff, RZ, 0xc0, !PT ;  /* 0x000000ff110d7812 */ /* 0x001fe400078ec0ff */
[----:B------:R-:W-:Y:S02]  /*5b40*/  LOP3.LUT R27, R15, 0xff, RZ, 0xc0, !PT ;  /* 0x000000ff0f1b7812 */ /* 0x000fe400078ec0ff */
[----:B------:R-:W-:-:S02]  /*5b50*/  IADD3 R14, PT, PT, R14, -0x80, RZ ;  /* 0xffffff800e0e7810 */ /* 0x000fc40007ffe0ff */
[----:B------:R-:W-:Y:S01]  /*5b60*/  IADD3 R45, PT, PT, R13, -0x80, RZ ;  /* 0xffffff800d2d7810 */ /* 0x000fe20007ffe0ff */
[----:B------:R-:W0:Y:S01]  /*5b70*/  I2F.F16 R34, R34 ;  /* 0x0000002200227306 */ /* 0x000e220000200c00 */
[----:B------:R-:W-:Y:S02]  /*5b80*/  SHF.R.U32.HI R15, RZ, 0x10, R15 ;  /* 0x00000010ff0f7819 */ /* 0x000fe4000001160f */
[----:B------:R-:W-:Y:S02]  /*5b90*/  IADD3 R12, PT, PT, R12, -0x80, RZ ;  /* 0xffffff800c0c7810 */ /* 0x000fe40007ffe0ff */
[----:B------:R-:W-:Y:S02]  /*5ba0*/  LOP3.LUT R13, R18, 0xff, RZ, 0xc0, !PT ;  /* 0x000000ff120d7812 */ /* 0x000fe400078ec0ff */
[----:B------:R-:W-:Y:S01]  /*5bb0*/  IADD3 R42, PT, PT, R41, -0x80, RZ ;  /* 0xffffff80292a7810 */ /* 0x000fe20007ffe0ff */
[----:B------:R5:W0:Y:S01]  /*5bc0*/  I2F.F16 R46, R12 ;  /* 0x0000000c002e7306 */ /* 0x000a220000200c00 */
[----:B------:R-:W-:-:S02]  /*5bd0*/  LOP3.LUT R15, R15, 0xff, RZ, 0xc0, !PT ;  /* 0x000000ff0f0f7812 */ /* 0x000fc400078ec0ff */
[----:B------:R-:W-:Y:S02]  /*5be0*/  IADD3 R44, PT, PT, R13, -0x80, RZ ;  /* 0xffffff800d2c7810 */ /* 0x000fe40007ffe0ff */
[----:B------:R-:W-:Y:S02]  /*5bf0*/  SHF.R.U32.HI R13, RZ, 0x8, R16 ;  /* 0x00000008ff0d7819 */ /* 0x000fe40000011610 */
[----:B------:R-:W-:Y:S01]  /*5c00*/  IADD3 R15, PT, PT, R15, -0x80, RZ ;  /* 0xffffff800f0f7810 */ /* 0x000fe20007ffe0ff */
[----:B------:R2:W0:Y:S01]  /*5c10*/  I2F.F16 R41, R14 ;  /* 0x0000000e00297306 */ /* 0x0004220000200c00 */
[----:B-----5:R-:W-:Y:S02]  /*5c20*/  SHF.R.U32.HI R12, RZ, 0x8, R17 ;  /* 0x00000008ff0c7819 */ /* 0x020fe40000011611 */
[----:B------:R-:W-:Y:S02]  /*5c30*/  LOP3.LUT R13, R13, 0xff, RZ, 0xc0, !PT ;  /* 0x000000ff0d0d7812 */ /* 0x000fe400078ec0ff */
[----:B------:R-:W-:-:S02]  /*5c40*/  LOP3.LUT R12, R12, 0xff, RZ, 0xc0, !PT ;  /* 0x000000ff0c0c7812 */ /* 0x000fc400078ec0ff */
[----:B------:R-:W-:Y:S01]  /*5c50*/  IADD3 R29, PT, PT, R27, -0x80, RZ ;  /* 0xffffff801b1d7810 */ /* 0x000fe20007ffe0ff */
[----:B------:R5:W0:Y:S01]  /*5c60*/  I2F.F16 R47, R15 ;  /* 0x0000000f002f7306 */ /* 0x000a220000200c00 */
[----:B--2---:R-:W-:Y:S02]  /*5c70*/  LOP3.LUT R14, R19, 0xff, RZ, 0xc0, !PT ;  /* 0x000000ff130e7812 */ /* 0x004fe400078ec0ff */
[----:B------:R-:W-:Y:S02]  /*5c80*/  LEA.HI R28, R16, 0xffffff80, RZ, 0x8 ;  /* 0xffffff80101c7811 */ /* 0x000fe400078f40ff */
[----:B------:R-:W-:Y:S02]  /*5c90*/  IADD3 R14, PT, PT, R14, -0x80, RZ ;  /* 0xffffff800e0e7810 */ /* 0x000fe40007ffe0ff */
[----:B------:R-:W-:Y:S01]  /*5ca0*/  LEA.HI R27, R17, 0xffffff80, RZ, 0x8 ;  /* 0xffffff80111b7811 */ /* 0x000fe200078f40ff */
[----:B------:R-:W2:Y:S01]  /*5cb0*/  I2F.F16 R33, R33 ;  /* 0x0000002100217306 */ /* 0x000ea20000200c00 */
[----:B------:R-:W-:-:S02]  /*5cc0*/  SHF.R.U32.HI R16, RZ, 0x10, R16 ;  /* 0x00000010ff107819 */ /* 0x000fc40000011610 */
[----:B------:R-:W-:Y:S02]  /*5cd0*/  SHF.R.U32.HI R17, RZ, 0x10, R17 ;  /* 0x00000010ff117819 */ /* 0x000fe40000011611 */
[----:B------:R-:W-:Y:S02]  /*5ce0*/  IADD3 R13, PT, PT, R13, -0x80, RZ ;  /* 0xffffff800d0d7810 */ /* 0x000fe40007ffe0ff */
[----:B------:R-:W-:Y:S01]  /*5cf0*/  IADD3 R12, PT, PT, R12, -0x80, RZ ;  /* 0xffffff800c0c7810 */ /* 0x000fe20007ffe0ff */
[----:B------:R3:W0:Y:S01]  /*5d00*/  I2F.F16 R43, R14 ;  /* 0x0000000e002b7306 */ /* 0x0006220000200c00 */
[--C-:B-----5:R-:W-:Y:S02]  /*5d10*/  SHF.R.U32.HI R15, RZ, 0x8, R19.reuse ;  /* 0x00000008ff0f7819 */ /* 0x120fe40000011613 */
[----:B------:R-:W-:Y:S02]  /*5d20*/  SHF.R.U32.HI R19, RZ, 0x10, R19 ;  /* 0x00000010ff137819 */ /* 0x000fe40000011613 */
[----:B------:R-:W-:-:S02]  /*5d30*/  LOP3.LUT R16, R16, 0xff, RZ, 0xc0, !PT ;  /* 0x000000ff10107812 */ /* 0x000fc400078ec0ff */
[----:B------:R-:W-:Y:S01]  /*5d40*/  LOP3.LUT R17, R17, 0xff, RZ, 0xc0, !PT ;  /* 0x000000ff11117812 */ /* 0x000fe200078ec0ff */
[----:B------:R5:W0:Y:S01]  /*5d50*/  I2F.F16 R49, R13 ;  /* 0x0000000d00317306 */ /* 0x000a220000200c00 */
[--C-:B---3--:R-:W-:Y:S02]  /*5d60*/  SHF.R.U32.HI R14, RZ, 0x8, R18.reuse ;  /* 0x00000008ff0e7819 */ /* 0x108fe40000011612 */
[----:B------:R-:W-:Y:S02]  /*5d70*/  SHF.R.U32.HI R18, RZ, 0x10, R18 ;  /* 0x00000010ff127819 */ /* 0x000fe40000011612 */
[----:B------:R-:W-:Y:S02]  /*5d80*/  LOP3.LUT R14, R14, 0xff, RZ, 0xc0, !PT ;  /* 0x000000ff0e0e7812 */ /* 0x000fe400078ec0ff */
[----:B------:R-:W-:Y:S01]  /*5d90*/  LOP3.LUT R15, R15, 0xff, RZ, 0xc0, !PT ;  /* 0x000000ff0f0f7812 */ /* 0x000fe200078ec0ff */
[----:B------:R3:W0:Y:S01]  /*5da0*/  I2F.F16 R50, R12 ;  /* 0x0000000c00327306 */ /* 0x0006220000200c00 */
[----:B-----5:R-:W-:-:S02]  /*5db0*/  LOP3.LUT R13, R18, 0xff, RZ, 0xc0, !PT ;  /* 0x000000ff120d7812 */ /* 0x020fc400078ec0ff */
[----:B------:R-:W-:Y:S02]  /*5dc0*/  IADD3 R16, PT, PT, R16, -0x80, RZ ;  /* 0xffffff8010107810 */ /* 0x000fe40007ffe0ff */
[----:B------:R-:W-:Y:S02]  /*5dd0*/  IADD3 R17, PT, PT, R17, -0x80, RZ ;  /* 0xffffff8011117810 */ /* 0x000fe40007ffe0ff */
[----:B------:R-:W-:Y:S01]  /*5de0*/  IADD3 R14, PT, PT, R14, -0x80, RZ ;  /* 0xffffff800e0e7810 */ /* 0x000fe20007ffe0ff */
[----:B------:R-:W0:Y:S01]  /*5df0*/  I2F.F16 R30, R30 ;  /* 0x0000001e001e7306 */ /* 0x000e220000200c00 */
[----:B---3--:R-:W-:Y:S02]  /*5e00*/  LOP3.LUT R12, R19, 0xff, RZ, 0xc0, !PT ;  /* 0x000000ff130c7812 */ /* 0x008fe400078ec0ff */
[----:B------:R-:W-:Y:S02]  /*5e10*/  IADD3 R13, PT, PT, R13, -0x80, RZ ;  /* 0xffffff800d0d7810 */ /* 0x000fe40007ffe0ff */
[----:B------:R-:W-:-:S02]  /*5e20*/  IADD3 R15, PT, PT, R15, -0x80, RZ ;  /* 0xffffff800f0f7810 */ /* 0x000fc40007ffe0ff */
[----:B------:R-:W-:Y:S01]  /*5e30*/  IADD3 R12, PT, PT, R12, -0x80, RZ ;  /* 0xffffff800c0c7810 */ /* 0x000fe20007ffe0ff */
[----:B------:R-:W3:Y:S08]  /*5e40*/  I2F.F16 R29, R29 ;  /* 0x0000001d001d7306 */ /* 0x000ef00000200c00 */
        /* <DEDUP_REMOVED lines=105> */
.L_x_154:
        /* <DEDUP_REMOVED lines=95> */
.L_x_156:
        /* <DEDUP_REMOVED lines=94> */
.L_x_157:
        /* <DEDUP_REMOVED lines=29> */
[----:B------:R-:W-:Y:S01]  /*7280*/  FFMA.FTZ R37, R67, R61, R30 ;  /* 0x0000003d43257223 */ /* 0x000fe2000001001e */
[----:B------:R-:W-:Y:S02]  /*7290*/  HADD2.F32 R69, -RZ, R48.H0_H0 ;  /* 0x20000030ff457230 */ /* 0x000fe40000004100 */
        /* <DEDUP_REMOVED lines=15> */
[----:B-1----:R-:W-:Y:S02]  /*7390*/  HADD2.F32 R13, -RZ, R14.H0_H0 ;  /* 0x2000000eff0d7230 */ /* 0x002fe40000004100 */
[----:B------:R-:W-:Y:S02]  /*73a0*/  HADD2.F32 R31, -RZ, R45.H0_H0 ;  /* 0x2000002dff1f7230 */ /* 0x000fe40000004100 */
        /* <DEDUP_REMOVED lines=12> */
[-C--:B------:R-:W-:Y:S01]  /*7470*/  FFMA.FTZ R33, R30, R14.reuse, R33 ;  /* 0x0000000e1e217223 */ /* 0x080fe20000010021 */
[----:B------:R-:W-:Y:S01]  /*7480*/  FFMA.FTZ R13, R32, R14, R13 ;  /* 0x0000000e200d7223 */ /* 0x000fe2000001000d */
[-C--:B------:R-:W-:Y:S01]  /*7490*/  FFMA.FTZ R14, R16, R12.reuse, R29 ;  /* 0x0000000c100e7223 */ /* 0x080fe2000001001d */
[----:B------:R-:W-:Y:S01]  /*74a0*/  FFMA.FTZ R16, R18, R12, R31 ;  /* 0x0000000c12107223 */ /* 0x000fe2000001001f */
[----:B------:R-:W-:-:S02]  /*74b0*/  HADD2.F32 R15, -RZ, R15.H1_H1 ;  /* 0x3000000fff0f7230 */ /* 0x000fc40000004100 */
[----:B------:R-:W-:Y:S02]  /*74c0*/  HADD2.F32 R18, -RZ, R51.H0_H0 ;  /* 0x20000033ff127230 */ /* 0x000fe40000004100 */
[----:B------:R-:W-:Y:S02]  /*74d0*/  HADD2.F32 R17, -RZ, R28.H0_H0 ;  /* 0x2000001cff117230 */ /* 0x000fe40000004100 */
[-C--:B------:R-:W-:Y:S01]  /*74e0*/  FFMA.FTZ R16, R27, R15.reuse, R16 ;  /* 0x0000000f1b107223 */ /* 0x080fe20000010010 */
[----:B------:R-:W-:Y:S02]  /*74f0*/  HADD2.F32 R19, -RZ, R26.H0_H0 ;  /* 0x2000001aff137230 */ /* 0x000fe40000004100 */
[-C--:B------:R-:W-:Y:S01]  /*7500*/  FFMA.FTZ R18, R18, R12.reuse, R33 ;  /* 0x0000000c12127223 */ /* 0x080fe20000010021 */
[----:B------:R-:W-:Y:S01]  /*7510*/  FFMA.FTZ R12, R60, R12, R13 ;  /* 0x0000000c3c0c7223 */ /* 0x000fe2000001000d */
        /* <DEDUP_REMOVED lines=20> */
.L_x_155:
        /* <DEDUP_REMOVED lines=199> */
.L_x_158:
        /* <DEDUP_REMOVED lines=95> */
.L_x_160:
        /* <DEDUP_REMOVED lines=94> */
.L_x_161:
        /* <DEDUP_REMOVED lines=91> */
.L_x_159:
        /* <DEDUP_REMOVED lines=8> */
.L_x_145:
[----:B------:R-:W1:Y:S02]  /*94d0*/  LDCU UR5, c[0x0][0x3cc] ;  /* 0x00007980ff0577ac */ /* 0x000e640008000800 */
[----:B-1----:R-:W-:-:S04]  /*94e0*/  VIMNMX R63, PT, PT, R63, UR5, PT ;  /* 0x000000053f3f7c48 */ /* 0x002fc8000bfe0100 */
[----:B------:R-:W-:-:S13]  /*94f0*/  ISETP.GT.AND P0, PT, R63, R58, PT ;  /* 0x0000003a3f00720c */ /* 0x000fda0003f04270 */
[----:B------:R-:W-:Y:S05]  /*9500*/  @!P0 BRA `(.L_x_163) ;  /* 0x0000002800588947 */ /* 0x000fea0003800000 */
[----:B0-----:R-:W0:Y:S01]  /*9510*/  LDC.64 R12, c[0x0][0x3b8] ;  /* 0x0000ee00ff0c7b82 */ /* 0x001e220000000a00 */
[----:B------:R-:W-:Y:S01]  /*9520*/  PRMT R11, R56, 0x9910, RZ ;  /* 0x00009910380b7816 */ /* 0x000fe200000000ff */
[----:B------:R-:W-:-:S03]  /*9530*/  UIADD3 UR4, UPT, UPT, UR4, 0x100, URZ ;  /* 0x0000010004047890 */ /* 0x000fc6000fffe0ff */
[----:B------:R-:W-:-:S04]  /*9540*/  ISETP.NE.AND P0, PT, R11, RZ, PT ;  /* 0x000000ff0b00720c */ /* 0x000fc80003f05270 */
[----:B------:R-:W-:Y:S01]  /*9550*/  ISETP.EQ.OR P0, PT, R59, 0x3, !P0 ;  /* 0x000000033b00780c */ /* 0x000fe20004702670 */
[----:B0-----:R-:W-:-:S03]  /*9560*/  IMAD.WIDE.U32 R12, R58, 0x4, R12 ;  /* 0x000000043a0c7825 */ /* 0x001fc600078e000c */
[----:B------:R-:W-:-:S04]  /*9570*/  IADD3 R60, P1, PT, R12, 0x2, RZ ;  /* 0x000000020c3c7810 */ /* 0x000fc80007f3e0ff */
[----:B------:R-:W-:-:S09]  /*9580*/  IADD3.X R61, PT, PT, RZ, R13, RZ, P1, !PT ;  /* 0x0000000dff3d7210 */ /* 0x000fd20000ffe4ff */
.L_x_172:
[----:B------:R-:W0:Y:S01]  /*9590*/  LDC R11, c[0x0][0x3ac] ;  /* 0x0000eb00ff0b7b82 */ /* 0x000e220000000800 */
[----:B------:R-:W-:Y:S01]  /*95a0*/  ISETP.NE.AND P3, PT, R58, R53, PT ;  /* 0x000000353a00720c */ /* 0x000fe20003f65270 */
[----:B------:R-:W2:-:S12]  /*95b0*/  LDG.E.128.CONSTANT R12, desc[UR8][R24.64] ;  /* 0x00000008180c7981 */ /* 0x000e98000c1e9d00 */
[----:B------:R-:W-:Y:S01]  /*95c0*/  @!P3 LEA R28, R52, R1, 0x3 ;  /* 0x00000001341cb211 */ /* 0x000fe200078e18ff */
[----:B------:R-:W3:Y:S05]  /*95d0*/  @!P3 LDG.E.U16.CONSTANT R27, desc[UR8][R60.64] ;  /* 0x000000083c1bb981 */ /* 0x000eea000c1e9500 */
[----:B------:R-:W4:Y:S01]  /*95e0*/  @!P3 LDL.64 R28, [R28+0x8] ;  /* 0x000008001c1cb983 */ /* 0x000f220000100a00 */
[----:B0-----:R-:W-:-:S04]  /*95f0*/  IMAD.WIDE R20, R11, 0x4, R24 ;  /* 0x000000040b147825 */ /* 0x001fc800078e0218 */
[----:B------:R-:W-:Y:S02]  /*9600*/  IMAD.WIDE R64, R11, 0x4, R20 ;  /* 0x000000040b407825 */ /* 0x000fe400078e0214 */
[----:B------:R-:W5:Y:S04]  /*9610*/  LDG.E.128.CONSTANT R20, desc[UR8][R20.64] ;  /* 0x0000000814147981 */ /* 0x000f68000c1e9d00 */
[----:B------:R-:W5:Y:S01]  /*9620*/  LDG.E.128.CONSTANT R16, desc[UR8][R64.64] ;  /* 0x0000000840107981 */ /* 0x000f62000c1e9d00 */
[----:B------:R-:W-:Y:S02]  /*9630*/  ISETP.NE.AND P2, PT, R57, RZ, PT ;  /* 0x000000ff3900720c */ /* 0x000fe40003f45270 */
[----:B------:R-:W-:Y:S02]  /*9640*/  ISETP.NE.AND P1, PT, R59, 0x1, PT ;  /* 0x000000013b00780c */ /* 0x000fe40003f25270 */
[----:B------:R-:W-:-:S02]  /*9650*/  @!P3 IADD3 R62, PT, PT, R52, 0x1, RZ ;  /* 0x00000001343eb810 */ /* 0x000fc40007ffe0ff */
[----:B--2---:R-:W-:Y:S02]  /*9660*/  LOP3.LUT R26, R12, 0x3f003f, RZ, 0xc0, !PT ;  /* 0x003f003f0c1a7812 */ /* 0x004fe400078ec0ff */
[--C-:B------:R-:W-:Y:S02]  /*9670*/  SHF.R.U32.HI R24, RZ, 0x6, R12.reuse ;  /* 0x00000006ff187819 */ /* 0x100fe4000001160c */
[----:B------:R-:W-:Y:S02]  /*9680*/  SHF.R.U32.HI R32, RZ, 0xc, R12 ;  /* 0x0000000cff207819 */ /* 0x000fe4000001160c */
[----:B------:R-:W-:Y:S02]  /*9690*/  LOP3.LUT R12, R13, 0x3f003f, RZ, 0xc0, !PT ;  /* 0x003f003f0d0c7812 */ /* 0x000fe400078ec0ff */
[--C-:B------:R-:W-:Y:S02]  /*96a0*/  SHF.R.U32.HI R25, RZ, 0x6, R13.reuse ;  /* 0x00000006ff197819 */ /* 0x100fe4000001160d */
[----:B------:R-:W-:-:S02]  /*96b0*/  SHF.R.U32.HI R38, RZ, 0xc, R13 ;  /* 0x0000000cff267819 */ /* 0x000fc4000001160d */
[----:B------:R-:W-:Y:S02]  /*96c0*/  SHF.R.U32.HI R41, RZ, 0xc, R14 ;  /* 0x0000000cff297819 */ /* 0x000fe4000001160e */
[----:B---3--:R-:W-:Y:S02]  /*96d0*/  @!P3 IADD3 R53, PT, PT, R27, R58, RZ ;  /* 0x0000003a1b35b210 */ /* 0x008fe40007ffe0ff */
[----:B----4-:R-:W-:Y:S02]  /*96e0*/  @!P3 PRMT R2, R28, 0x7610, R2 ;  /* 0x000076101c02b816 */ /* 0x010fe40000000002 */
[----:B------:R-:W-:Y:S02]  /*96f0*/  LOP3.LUT R27, R14, 0x3f003f, RZ, 0xc0, !PT ;  /* 0x003f003f0e1b7812 */ /* 0x000fe400078ec0ff */
[----:B------:R-:W-:Y:S02]  /*9700*/  SHF.R.U32.HI R13, RZ, 0x6, R14 ;  /* 0x00000006ff0d7819 */ /* 0x000fe4000001160e */
[----:B------:R-:W-:-:S02]  /*9710*/  @!P3 PRMT R2, R2, 0x7610, R28 ;  /* 0x000076100202b816 */ /* 0x000fc4000000001c */
[----:B------:R-:W-:Y:S02]  /*9720*/  LOP3.LUT R40, R15, 0x3f003f, RZ, 0xc0, !PT ;  /* 0x003f003f0f287812 */ /* 0x000fe400078ec0ff */
[--C-:B------:R-:W-:Y:S02]  /*9730*/  SHF.R.U32.HI R14, RZ, 0x6, R15.reuse ;  /* 0x00000006ff0e7819 */ /* 0x100fe4000001160f */
[----:B------:R-:W-:Y:S02]  /*9740*/  SHF.R.U32.HI R43, RZ, 0xc, R15 ;  /* 0x0000000cff2b7819 */ /* 0x000fe4000001160f */
[----:B------:R-:W-:Y:S02]  /*9750*/  LOP3.LUT R32, R32, 0xf000f, RZ, 0xc0, !PT ;  /* 0x000f000f20207812 */ /* 0x000fe400078ec0ff */
[----:B-----5:R-:W-:Y:S02]  /*9760*/  SHF.R.U32.HI R33, RZ, 0x8, R16 ;  /* 0x00000008ff217819 */ /* 0x020fe40000011610 */
[----:B------:R-:W-:-:S02]  /*9770*/  SHF.R.U32.HI R39, RZ, 0x8, R17 ;  /* 0x00000008ff277819 */ /* 0x000fc40000011611 */
[----:B------:R-:W-:Y:S02]  /*9780*/  LOP3.LUT R35, R17, 0x3f003f, RZ, 0xc0, !PT ;  /* 0x003f003f11237812 */ /* 0x000fe400078ec0ff */
[--C-:B------:R-:W-:Y:S02]  /*9790*/  SHF.R.U32.HI R28, RZ, 0x6, R17.reuse ;  /* 0x00000006ff1c7819 */ /* 0x100fe40000011611 */
[----:B------:R-:W-:Y:S02]  /*97a0*/  SHF.R.U32.HI R15, RZ, 0xa, R17 ;  /* 0x0000000aff0f7819 */ /* 0x000fe40000011611 */
[----:B------:R-:W-:Y:S02]  /*97b0*/  SHF.R.U32.HI R17, RZ, 0x8, R18 ;  /* 0x00000008ff117819 */ /* 0x000fe40000011612 */
[----:B------:R-:W-:Y:S02]  /*97c0*/  LOP3.LUT R42, R41, 0xf000f, RZ, 0xc0, !PT ;  /* 0x000f000f292a7812 */ /* 0x000fe400078ec0ff */
[----:B------:R-:W-:-:S02]  /*97d0*/  LOP3.LUT R34, R16, 0x3f003f, RZ, 0xc0, !PT ;  /* 0x003f003f10227812 */ /* 0x000fc400078ec0ff */
[--C-:B------:R-:W-:Y:S02]  /*97e0*/  SHF.R.U32.HI R31, RZ, 0x6, R16.reuse ;  /* 0x00000006ff1f7819 */ /* 0x100fe40000011610 */
[----:B------:R-:W-:Y:S02]  /*97f0*/  SHF.R.U32.HI R46, RZ, 0xa, R16 ;  /* 0x0000000aff2e7819 */ /* 0x000fe40000011610 */
[--C-:B------:R-:W-:Y:S02]  /*9800*/  SHF.R.U32.HI R44, RZ, 0x8, R19.reuse ;  /* 0x00000008ff2c7819 */ /* 0x100fe40000011613 */
[----:B------:R-:W-:Y:S02]  /*9810*/  LOP3.LUT R37, R19, 0x3f003f, RZ, 0xc0, !PT ;  /* 0x003f003f13257812 */ /* 0x000fe400078ec0ff */
[--C-:B------:R-:W-:Y:S02]  /*9820*/  SHF.R.U32.HI R30, RZ, 0x6, R19.reuse ;  /* 0x00000006ff1e7819 */ /* 0x100fe40000011613 */
[----:B------:R-:W-:-:S02]  /*9830*/  SHF.R.U32.HI R16, RZ, 0xa, R19 ;  /* 0x0000000aff107819 */ /* 0x000fc40000011613 */
[----:B------:R-:W-:Y:S02]  /*9840*/  LOP3.LUT R19, R32, 0x300030, R33, 0xf8, !PT ;  /* 0x0030003020137812 */ /* 0x000fe400078ef821 */
[----:B------:R-:W-:Y:S02]  /*9850*/  LOP3.LUT R38, R38, 0xf000f, RZ, 0xc0, !PT ;  /* 0x000f000f26267812 */ /* 0x000fe400078ec0ff */
[----:B------:R-:W-:Y:S02]  /*9860*/  LOP3.LUT R43, R43, 0xf000f, RZ, 0xc0, !PT ;  /* 0x000f000f2b2b7812 */ /* 0x000fe400078ec0ff */
[----:B------:R-:W-:Y:S02]  /*9870*/  LOP3.LUT R33, R42, 0x300030, R17, 0xf8, !PT ;  /* 0x003000302a217812 */ /* 0x000fe400078ef811 */
[----:B------:R-:W-:Y:S02]  /*9880*/  LOP3.LUT R45, R20, 0x3f003f, RZ, 0xc0, !PT ;  /* 0x003f003f142d7812 */ /* 0x000fe400078ec0ff */
[----:B------:R-:W-:-:S02]  /*9890*/  SHF.R.U32.HI R42, RZ, 0x6, R20 ;  /* 0x00000006ff2a7819 */ /* 0x000fc40000011614 */
[----:B------:R-:W-:Y:S02]  /*98a0*/  @!P3 PRMT R0, R29, 0x7610, R0 ;  /* 0x000076101d00b816 */ /* 0x000fe40000000000 */
[----:B------:R-:W-:Y:S02]  /*98b0*/  SHF.R.U32.HI R20, RZ, 0xc, R20 ;  /* 0x0000000cff147819 */ /* 0x000fe40000011614 */
[----:B------:R-:W-:Y:S02]  /*98c0*/  SHF.R.U32.HI R47, RZ, 0xc, R21 ;  /* 0x0000000cff2f7819 */ /* 0x000fe40000011615 */
[----:B------:R-:W-:Y:S02]  /*98d0*/  LOP3.LUT R32, R38, 0x300030, R39, 0xf8, !PT ;  /* 0x0030003026207812 */ /* 0x000fe400078ef827 */
[----:B------:R-:W-:Y:S02]  /*98e0*/  LOP3.LUT R17, R43, 0x300030, R44, 0xf8, !PT ;  /* 0x003000302b117812 */ /* 0x000fe400078ef82c */
[----:B------:R-:W-:-:S02]  /*98f0*/  SHF.R.U32.HI R48, RZ, 0xc, R22 ;  /* 0x0000000cff307819 */ /* 0x000fc40000011616 */
[----:B------:R-:W-:Y:S02]  /*9900*/  LOP3.LUT R44, R21, 0x3f003f, RZ, 0xc0, !PT ;  /* 0x003f003f152c7812 */ /* 0x000fe400078ec0ff */
[----:B------:R-:W-:Y:S02]  /*9910*/  SHF.R.U32.HI R38, RZ, 0x6, R21 ;  /* 0x00000006ff267819 */ /* 0x000fe40000011615 */
[----:B------:R-:W-:Y:S02]  /*9920*/  @!P3 PRMT R0, R0, 0x7610, R29 ;  /* 0x000076100000b816 */ /* 0x000fe4000000001d */
[----:B------:R-:W-:Y:S02]  /*9930*/  LOP3.LUT R43, R22, 0x3f003f, RZ, 0xc0, !PT ;  /* 0x003f003f162b7812 */ /* 0x000fe400078ec0ff */
[----:B------:R-:W-:Y:S02]  /*9940*/  SHF.R.U32.HI R39, RZ, 0x6, R22 ;  /* 0x00000006ff277819 */ /* 0x000fe40000011616 */
[----:B------:R-:W-:-:S02]  /*9950*/  LOP3.LUT R21, R20, 0xf000f, RZ, 0xc0, !PT ;  /* 0x000f000f14157812 */ /* 0x000fc400078ec0ff */
[----:B------:R-:W-:Y:S02]  /*9960*/  LOP3.LUT R36, R18, 0x3f003f, RZ, 0xc0, !PT ;  /* 0x003f003f12247812 */ /* 0x000fe400078ec0ff */
[----:B------:R-:W-:Y:S02]  /*9970*/  SHF.R.U32.HI R29, RZ, 0x6, R18 ;  /* 0x00000006ff1d7819 */ /* 0x000fe40000011612 */
[----:B------:R-:W-:Y:S02]  /*9980*/  LOP3.LUT R41, R23, 0x3f003f, RZ, 0xc0, !PT ;  /* 0x003f003f17297812 */ /* 0x000fe400078ec0ff */
[--C-:B------:R-:W-:Y:S02]  /*9990*/  SHF.R.U32.HI R22, RZ, 0x6, R23.reuse ;  /* 0x00000006ff167819 */ /* 0x100fe40000011617 */
[----:B------:R-:W-:Y:S02]  /*99a0*/  SHF.R.U32.HI R49, RZ, 0xc, R23 ;  /* 0x0000000cff317819 */ /* 0x000fe40000011617 */
[----:B------:R-:W-:-:S02]  /*99b0*/  LOP3.LUT R20, R47, 0xf000f, RZ, 0xc0, !PT ;  /* 0x000f000f2f147812 */ /* 0x000fc400078ec0ff */
[----:B------:R-:W-:Y:S02]  /*99c0*/  SHF.R.U32.HI R18, RZ, 0xa, R18 ;  /* 0x0000000aff127819 */ /* 0x000fe40000011612 */
[----:B------:R-:W-:Y:S02]  /*99d0*/  LOP3.LUT R23, R48, 0xf000f, RZ, 0xc0, !PT ;  /* 0x000f000f30177812 */ /* 0x000fe400078ec0ff */
[----:B------:R-:W-:Y:S02]  /*99e0*/  LOP3.LUT R20, R20, 0x300030, R15, 0xf8, !PT ;  /* 0x0030003014147812 */ /* 0x000fe400078ef80f */
[----:B------:R-:W-:Y:S02]  /*99f0*/  LOP3.LUT R13, R13, 0x3f003f, RZ, 0xc0, !PT ;  /* 0x003f003f0d0d7812 */ /* 0x000fe400078ec0ff */
[----:B------:R-:W-:Y:S02]  /*9a00*/  LOP3.LUT R14, R14, 0x3f003f, RZ, 0xc0, !PT ;  /* 0x003f003f0e0e7812 */ /* 0x000fe400078ec0ff */
[----:B------:R-:W-:-:S02]  /*9a10*/  LOP3.LUT R18, R23, 0x300030, R18, 0xf8, !PT ;  /* 0x0030003017127812 */ /* 0x000fc400078ef812 */
[----:B------:R-:W-:Y:S02]  /*9a20*/  LOP3.LUT R15, R12, 0x64006400, RZ, 0xfc, !PT ;  /* 0x640064000c0f7812 */ /* 0x000fe400078efcff */
[----:B------:R-:W-:Y:S02]  /*9a30*/  LOP3.LUT R23, R40, 0x64006400, RZ, 0xfc, !PT ;  /* 0x6400640028177812 */ /* 0x000fe400078efcff */
[----:B------:R-:W-:Y:S02]  /*9a40*/  LOP3.LUT R21, R21, 0x300030, R46, 0xf8, !PT ;  /* 0x0030003015157812 */ /* 0x000fe400078ef82e */
[----:B------:R-:W-:Y:S02]  /*9a50*/  LOP3.LUT R26, R26, 0x64006400, RZ, 0xfc, !PT ;  /* 0x640064001a1a7812 */ /* 0x000fe400078efcff */
[----:B------:R-:W-:Y:S02]  /*9a60*/  LOP3.LUT R27, R27, 0x64006400, RZ, 0xfc, !PT ;  /* 0x640064001b1b7812 */ /* 0x000fe400078efcff */
[----:B------:R-:W-:-:S02]  /*9a70*/  LOP3.LUT R40, R13, 0x64006400, RZ, 0xfc, !PT ;  /* 0x640064000d287812 */ /* 0x000fc400078efcff */
        /* <DEDUP_REMOVED lines=17> */
[----:B------:R-:W-:Y:S02]  /*9b90*/  LOP3.LUT R16, R49, 0x300030, R16, 0xf8, !PT ;  /* 0x0030003031107812 */ /* 0x000fe400078ef810 */
        /* <DEDUP_REMOVED lines=52> */
[----:B------:R-:W-:Y:S01]  /*9ee0*/  HADD2 R51, R16, -1056, -1056 ;  /* 0xe420e42010337430 */ /* 0x000fe20000000000 */
[----:B------:R-:W-:Y:S06]  /*9ef0*/  @!P2 BRA `(.L_x_164) ;  /* 0x0000000000a8a947 */ /* 0x000fec0003800000 */
        /* <DEDUP_REMOVED lines=42> */
.L_x_164:
[----:B------:R-:W-:Y:S01]  /*a1a0*/  @!P3 MOV R52, R62 ;  /* 0x0000003e0034b202 */ /* 0x000fe20000000f00 */
        /* <DEDUP_REMOVED lines=47> */
.L_x_166:
        /* <DEDUP_REMOVED lines=46> */
.L_x_167:
        /* <DEDUP_REMOVED lines=43> */
.L_x_165:
        /* <DEDUP_REMOVED lines=16> */
[--C-:B----4-:R-:W-:Y:S02]  /*ab30*/  SHF.R.U32.HI R39, RZ, 0x8, R17.reuse ;  /* 0x00000008ff277819 */ /* 0x110fe40000011611 */
[----:B------:R-:W-:Y:S02]  /*ab40*/  LOP3.LUT R33, R17, 0x3f003f, RZ, 0xc0, !PT ;  /* 0x003f003f11217812 */ /* 0x000fe400078ec0ff */
[--C-:B------:R-:W-:Y:S02]  /*ab50*/  SHF.R.U32.HI R24, RZ, 0x6, R17.reuse ;  /* 0x00000006ff187819 */ /* 0x100fe40000011611 */
[----:B------:R-:W-:Y:S02]  /*ab60*/  SHF.R.U32.HI R49, RZ, 0xa, R17 ;  /* 0x0000000aff317819 */ /* 0x000fe40000011611 */
[----:B------:R-:W-:-:S02]  /*ab70*/  LOP3.LUT R37, R15, 0x3f003f, RZ, 0xc0, !PT ;  /* 0x003f003f0f257812 */ /* 0x000fc400078ec0ff */
[----:B------:R-:W-:Y:S02]  /*ab80*/  SHF.R.U32.HI R14, RZ, 0x6, R15 ;  /* 0x00000006ff0e7819 */ /* 0x000fe4000001160f */
[--C-:B------:R-:W-:Y:S02]  /*ab90*/  SHF.R.U32.HI R17, RZ, 0x8, R18.reuse ;  /* 0x00000008ff117819 */ /* 0x100fe40000011612 */
[----:B------:R-:W-:Y:S02]  /*aba0*/  LOP3.LUT R34, R18, 0x3f003f, RZ, 0xc0, !PT ;  /* 0x003f003f12227812 */ /* 0x000fe400078ec0ff */
[--C-:B------:R-:W-:Y:S02]  /*abb0*/  SHF.R.U32.HI R25, RZ, 0x6, R18.reuse ;  /* 0x00000006ff197819 */ /* 0x100fe40000011612 */
[----:B------:R-:W-:Y:S02]  /*abc0*/  SHF.R.U32.HI R50, RZ, 0xa, R18 ;  /* 0x0000000aff327819 */ /* 0x000fe40000011612 */
[----:B------:R-:W-:-:S02]  /*abd0*/  SHF.R.U32.HI R15, RZ, 0x8, R16 ;  /* 0x00000008ff0f7819 */ /* 0x000fc40000011610 */
[----:B------:R-:W-:Y:S02]  /*abe0*/  LOP3.LUT R18, R35, 0xf000f, RZ, 0xc0, !PT ;  /* 0x000f000f23127812 */ /* 0x000fe400078ec0ff */
[----:B---3--:R-:W-:Y:S02]  /*abf0*/  SHF.R.U32.HI R47, RZ, 0xc, R23 ;  /* 0x0000000cff2f7819 */ /* 0x008fe40000011617 */
[----:B------:R-:W-:Y:S02]  /*ac00*/  LOP3.LUT R38, R38, 0xf000f, RZ, 0xc0, !PT ;  /* 0x000f000f26267812 */ /* 0x000fe400078ec0ff */
[----:B------:R-:W-:Y:S02]  /*ac10*/  LOP3.LUT R40, R40, 0xf000f, RZ, 0xc0, !PT ;  /* 0x000f000f28287812 */ /* 0x000fe400078ec0ff */
[----:B------:R-:W-:Y:S02]  /*ac20*/  SHF.R.U32.HI R42, RZ, 0x8, R19 ;  /* 0x00000008ff2a7819 */ /* 0x000fe40000011613 */
[----:B------:R-:W-:-:S02]  /*ac30*/  LOP3.LUT R41, R41, 0xf000f, RZ, 0xc0, !PT ;  /* 0x000f000f29297812 */ /* 0x000fc400078ec0ff */
[----:B------:R-:W-:Y:S02]  /*ac40*/  LOP3.LUT R32, R16, 0x3f003f, RZ, 0xc0, !PT ;  /* 0x003f003f10207812 */ /* 0x000fe400078ec0ff */
[--C-:B------:R-:W-:Y:S02]  /*ac50*/  SHF.R.U32.HI R27, RZ, 0x6, R16.reuse ;  /* 0x00000006ff1b7819 */ /* 0x100fe40000011610 */
[----:B------:R-:W-:Y:S02]  /*ac60*/  SHF.R.U32.HI R48, RZ, 0xa, R16 ;  /* 0x0000000aff307819 */ /* 0x000fe40000011610 */
[----:B------:R-:W-:Y:S02]  /*ac70*/  LOP3.LUT R28, R19, 0x3f003f, RZ, 0xc0, !PT ;  /* 0x003f003f131c7812 */ /* 0x000fe400078ec0ff */
[--C-:B------:R-:W-:Y:S02]  /*ac80*/  SHF.R.U32.HI R26, RZ, 0x6, R19.reuse ;  /* 0x00000006ff1a7819 */ /* 0x100fe40000011613 */
[----:B------:R-:W-:-:S02]  /*ac90*/  SHF.R.U32.HI R16, RZ, 0xa, R19 ;  /* 0x0000000aff107819 */ /* 0x000fc40000011613 */
[----:B------:R-:W-:Y:S02]  /*aca0*/  LOP3.LUT R35, R18, 0x300030, R15, 0xf8, !PT ;  /* 0x0030003012237812 */ /* 0x000fe400078ef80f */
[----:B------:R-:W-:Y:S02]  /*acb0*/  SHF.R.U32.HI R45, RZ, 0xc, R21 ;  /* 0x0000000cff2d7819 */ /* 0x000fe40000011615 */
[----:B------:R-:W-:Y:S02]  /*acc0*/  SHF.R.U32.HI R46, RZ, 0xc, R22 ;  /* 0x0000000cff2e7819 */ /* 0x000fe40000011616 */
[----:B------:R-:W-:Y:S02]  /*acd0*/  LOP3.LUT R47, R47, 0xf000f, RZ, 0xc0, !PT ;  /* 0x000f000f2f2f7812 */ /* 0x000fe400078ec0ff */
[----:B------:R-:W-:Y:S02]  /*ace0*/  LOP3.LUT R19, R38, 0x300030, R39, 0xf8, !PT ;  /* 0x0030003026137812 */ /* 0x000fe400078ef827 */
[----:B------:R-:W-:-:S02]  /*acf0*/  LOP3.LUT R18, R40, 0x300030, R17, 0xf8, !PT ;  /* 0x0030003028127812 */ /* 0x000fc400078ef811 */
[----:B------:R-:W-:Y:S02]  /*ad00*/  LOP3.LUT R17, R41, 0x300030, R42, 0xf8, !PT ;  /* 0x0030003029117812 */ /* 0x000fe400078ef82a */
[----:B------:R-:W-:Y:S02]  /*ad10*/  LOP3.LUT R44, R20, 0x3f003f, RZ, 0xc0, !PT ;  /* 0x003f003f142c7812 */ /* 0x000fe400078ec0ff */
[--C-:B------:R-:W-:Y:S02]  /*ad20*/  SHF.R.U32.HI R39, RZ, 0x6, R20.reuse ;  /* 0x00000006ff277819 */ /* 0x100fe40000011614 */
[----:B------:R-:W-:Y:S02]  /*ad30*/  SHF.R.U32.HI R40, RZ, 0xc, R20 ;  /* 0x0000000cff287819 */ /* 0x000fe40000011614 */
[----:B------:R-:W-:Y:S02]  /*ad40*/  LOP3.LUT R43, R22, 0x3f003f, RZ, 0xc0, !PT ;  /* 0x003f003f162b7812 */ /* 0x000fe400078ec0ff */
[----:B------:R-:W-:-:S02]  /*ad50*/  SHF.R.U32.HI R20, RZ, 0x6, R22 ;  /* 0x00000006ff147819 */ /* 0x000fc40000011616 */
[----:B------:R-:W-:Y:S02]  /*ad60*/  LOP3.LUT R41, R23, 0x3f003f, RZ, 0xc0, !PT ;  /* 0x003f003f17297812 */ /* 0x000fe400078ec0ff */
[----:B------:R-:W-:Y:S02]  /*ad70*/  SHF.R.U32.HI R38, RZ, 0x6, R23 ;  /* 0x00000006ff267819 */ /* 0x000fe40000011617 */
[----:B------:R-:W-:Y:S02]  /*ad80*/  LOP3.LUT R12, R12, 0x3f003f, RZ, 0xc0, !PT ;  /* 0x003f003f0c0c7812 */ /* 0x000fe400078ec0ff */
[----:B------:R-:W-:Y:S02]  /*ad90*/  LOP3.LUT R22, R45, 0xf000f, RZ, 0xc0, !PT ;  /* 0x000f000f2d167812 */ /* 0x000fe400078ec0ff */
[----:B------:R-:W-:Y:S02]  /*ada0*/  LOP3.LUT R23, R46, 0xf000f, RZ, 0xc0, !PT ;  /* 0x000f000f2e177812 */ /* 0x000fe400078ec0ff */
[----:B------:R-:W-:-:S02]  /*adb0*/  LOP3.LUT R16, R47, 0x300030, R16, 0xf8, !PT ;  /* 0x003000302f107812 */ /* 0x000fc400078ef810 */
[----:B------:R-:W-:Y:S02]  /*adc0*/  SHF.R.U32.HI R15, RZ, 0x6, R21 ;  /* 0x00000006ff0f7819 */ /* 0x000fe40000011615 */
        /* <DEDUP_REMOVED lines=8> */
[----:B------:R-:W-:Y:S02]  /*ae50*/  LOP3.LUT R50, R23, 0x300030, R50, 0xf8, !PT ;  /* 0x0030003017327812 */ /* 0x000fe400078ef832 */
[----:B------:R-:W-:Y:S02]  /*ae60*/  LOP3.LUT R36, R36, 0x64006400, RZ, 0xfc, !PT ;  /* 0x6400640024247812 */ /* 0x000fe400078efcff */
[----:B------:R-:W-:-:S02]  /*ae70*/  LOP3.LUT R31, R43, 0x64006400, RZ, 0xfc, !PT ;  /* 0x640064002b1f7812 */ /* 0x000fc400078efcff */
[----:B------:R-:W-:Y:S02]  /*ae80*/  LOP3.LUT R49, R22, 0x300030, R49, 0xf8, !PT ;  /* 0x0030003016317812 */ /* 0x000fe400078ef831 */
[----:B------:R-:W-:Y:S02]  /*ae90*/  LOP3.LUT R40, R29, 0x64006400, RZ, 0xfc, !PT ;  /* 0x640064001d287812 */ /* 0x000fe400078efcff */
[----:B------:R-:W-:Y:S01]  /*aea0*/  LOP3.LUT R23, R13, 0x64006400, RZ, 0xfc, !PT ;  /* 0x640064000d177812 */ /* 0x000fe200078efcff */
[----:B------:R-:W-:Y:S01]  /*aeb0*/  HADD2 R13, R45, -1056, -1056 ;  /* 0xe420e4202d0d7430 */ /* 0x000fe20000000000 */
[----:B------:R-:W-:Y:S01]  /*aec0*/  LOP3.LUT R37, R15, 0x3f003f, RZ, 0xc0, !PT ;  /* 0x003f003f0f257812 */ /* 0x000fe200078ec0ff */
[----:B------:R-:W-:Y:S01]  /*aed0*/  HADD2 R15, R47, -1056, -1056 ;  /* 0xe420e4202f0f7430 */ /* 0x000fe20000000000 */
        /* <DEDUP_REMOVED lines=106> */
.L_x_168:
[----:B------:R-:W-:Y:S05]  /*b580*/  @!P1 BRA `(.L_x_169) ;  /* 0x00000008001c9947 */ /* 0x000fea0003800000 */
        /* <DEDUP_REMOVED lines=46> */
.L_x_170:
        /* <DEDUP_REMOVED lines=46> */
.L_x_171:
        /* <DEDUP_REMOVED lines=43> */
.L_x_169:
[----:B------:R-:W-:Y:S01]  /*be00*/  IADD3 R58, PT, PT, R58, 0x20, RZ ;  /* 0x000000203a3a7810 */ /* 0x000fe20007ffe0ff */
[----:B------:R-:W-:Y:S01]  /*be10*/  UIADD3 UR4, UPT, UPT, UR4, 0x40, URZ ;  /* 0x0000004004047890 */ /* 0x000fe2000fffe0ff */
[----:B------:R-:W-:Y:S01]  /*be20*/  IADD3 R60, P3, PT, R60, 0x80, RZ ;  /* 0x000000803c3c7810 */ /* 0x000fe20007f7e0ff */
[----:B------:R-:W-:Y:S01]  /*be30*/  IMAD.WIDE R24, R11, 0x4, R64 ;  /* 0x000000040b187825 */ /* 0x000fe200078e0240 */
[----:B------:R-:W-:Y:S02]  /*be40*/  ISETP.GE.AND P2, PT, R58, R63, PT ;  /* 0x0000003f3a00720c */ /* 0x000fe40003f46270 */
[----:B------:R-:W-:-:S11]  /*be50*/  IADD3.X R61, PT, PT, RZ, R61, RZ, P3, !PT ;  /* 0x0000003dff3d7210 */ /* 0x000fd60001ffe4ff */
[----:B------:R-:W-:Y:S05]  /*be60*/  @!P2 BRA `(.L_x_172) ;  /* 0xffffffd400c8a947 */ /* 0x000fea000383ffff */
.L_x_163:
[----:B------:R-:W1:Y:S01]  /*be70*/  S2R R0, SR_CTAID.X ;  /* 0x0000000000007919 */ /* 0x000e620000002500 */
[----:B------:R-:W2:Y:S01]  /*be80*/  S2UR UR4, SR_CTAID.Y ;  /* 0x00000000000479c3 */ /* 0x000ea20000002600 */
[----:B0-----:R-:W-:Y:S01]  /*be90*/  HMUL2 R17, R3, R57.H0_H0 ;  /* 0x2000003903117232 */ /* 0x001fe20000000000 */
[----:B------:R-:W1:Y:S06]  /*bea0*/  S2R R15, SR_TID.X ;  /* 0x00000000000f7919 */ /* 0x000e6c0000002100 */
[----:B------:R-:W0:Y:S01]  /*beb0*/  LDC.64 R12, c[0x0][0x3a0] ;  /* 0x0000e800ff0c7b82 */ /* 0x000e220000000a00 */
[----:B-1----:R-:W-:-:S05]  /*bec0*/  LEA R0, R0, R15, 0x6 ;  /* 0x0000000f00007211 */ /* 0x002fca00078e30ff */
[----:B--2---:R-:W-:-:S05]  /*bed0*/  IMAD R0, R11, UR4, R0 ;  /* 0x000000040b007c24 */ /* 0x004fca000f8e0200 */
[----:B------:R-:W-:-:S05]  /*bee0*/  SHF.L.U32 R15, R0, 0x2, RZ ;  /* 0x00000002000f7819 */ /* 0x000fca00000006ff */
[----:B0-----:R-:W-:-:S05]  /*bef0*/  IMAD.WIDE R12, R15, 0x2, R12 ;  /* 0x000000020f0c7825 */ /* 0x001fca00078e020c */
        /* <DEDUP_REMOVED lines=8> */
.L_x_176:
[----:B------:R-:W0:Y:S02]  /*bf80*/  LDS R2, [R0] ;  /* 0x0000000000027984 */ /* 0x000e240000000800 */
[----:B0-----:R-:W-:-:S05]  /*bf90*/  HADD2 R3, R2, R17 ;  /* 0x0000001102037230 */ /* 0x001fca0000000000 */
[----:B------:R-:W0:Y:S02]  /*bfa0*/  ATOMS.CAST.SPIN P0, [R0], R2, R3 ;  /* 0x000000020000758d */ /* 0x000e240001800003 */
[----:B0-----:R-:W-:Y:S05]  /*bfb0*/  @!P0 BRA `(.L_x_176) ;  /* 0xfffffffc00f08947 */ /* 0x001fea000383ffff */
[----:B------:R-:W-:Y:S05]  /*bfc0*/  BRA `(.L_x_174) ;  /* 0x00000000000c7947 */ /* 0x000fea0003800000 */
.L_x_175:
[----:B------:R-:W2:Y:S02]  /*bfd0*/  LD.E R0, desc[UR8][R12.64] ;  /* 0x000000080c007980 */ /* 0x000ea4000c101900 */
[----:B--2---:R-:W-:-:S05]  /*bfe0*/  IADD3 R3, PT, PT, R17, R0, RZ ;  /* 0x0000000011037210 */ /* 0x004fca0007ffe0ff */
[----:B------:R0:W-:Y:S02]  /*bff0*/  ST.E desc[UR8][R12.64], R3 ;  /* 0x000000030c007985 */ /* 0x0001e4000c101908 */
.L_x_174:
[----:B------:R-:W-:Y:S05]  /*c000*/  BSYNC.RECONVERGENT B0 ;  /* 0x0000000000007941 */ /* 0x000fea0003800200 */
.L_x_173:
[----:B------:R1:W-:Y:S01]  /*c010*/  ATOM.E.ADD.F16x2.RN.STRONG.GPU P0, RZ, desc[UR8][R12.64+0x4], R57 ;  /* 0x800004390cff79a2 */ /* 0x0003e2000c10e108 */
[----:B------:R-:W-:Y:S04]  /*c020*/  BSSY.RECONVERGENT B0, `(.L_x_177) ;  /* 0x000000e000007945 */ /* 0x000fe80003800200 */
[----:B-1----:R-:W-:Y:S05]  /*c030*/  @P0 BRA `(.L_x_178) ;  /* 0x0000000000300947 */ /* 0x002fea0003800000 */
[----:B------:R-:W1:Y:S02]  /*c040*/  QSPC.E.S P0, RZ, [R12+0x4] ;  /* 0x000004000cff73aa */ /* 0x000e640000000500 */
[----:B-1----:R-:W-:Y:S05]  /*c050*/  @!P0 BRA `(.L_x_179) ;  /* 0x00000000001c8947 */ /* 0x002fea0003800000 */
[----:B------:R-:W-:-:S04]  /*c060*/  MOV R2, R12 ;  /* 0x0000000c00027202 */ /* 0x000fc80000000f00 */
[----:B------:R-:W-:-:S07]  /*c070*/  MOV R0, R2 ;  /* 0x0000000200007202 */ /* 0x000fce0000000f00 */
.L_x_180:
[----:B------:R-:W0:Y:S02]  /*c080*/  LDS R2, [R0+0x4] ;  /* 0x0000040000027984 */ /* 0x000e240000000800 */
[----:B0-----:R-:W-:-:S05]  /*c090*/  HFMA2 R3, R2, 1, 1, R57 ;  /* 0x3c003c0002037831 */ /* 0x001fca0000000039 */
[----:B------:R-:W0:Y:S02]  /*c0a0*/  ATOMS.CAST.SPIN P0, [R0+0x4], R2, R3 ;  /* 0x000004020000758d */ /* 0x000e240001800003 */
[----:B0-----:R-:W-:Y:S05]  /*c0b0*/  @!P0 BRA `(.L_x_180) ;  /* 0xfffffffc00f08947 */ /* 0x001fea000383ffff */
[----:B------:R-:W-:Y:S05]  /*c0c0*/  BRA `(.L_x_178) ;  /* 0x00000000000c7947 */ /* 0x000fea0003800000 */
.L_x_179:
[----:B------:R-:W0:Y:S02]  /*c0d0*/  LD.E R0, desc[UR8][R12.64+0x4] ;  /* 0x000004080c007980 */ /* 0x000e24000c101900 */
[----:B0-----:R-:W-:-:S05]  /*c0e0*/  IADD3 R3, PT, PT, R57, R0, RZ ;  /* 0x0000000039037210 */ /* 0x001fca0007ffe0ff */
[----:B------:R1:W-:Y:S02]  /*c0f0*/  ST.E desc[UR8][R12.64+0x4], R3 ;  /* 0x000004030c007985 */ /* 0x0003e4000c101908 */
.L_x_178:
[----:B------:R-:W-:Y:S05]  /*c100*/  BSYNC.RECONVERGENT B0 ;  /* 0x0000000000007941 */ /* 0x000fea0003800200 */
.L_x_177:
        /* <DEDUP_REMOVED lines=11> */
.L_x_184:
[----:B------:R-:W0:Y:S02]  /*c1c0*/  LDS R2, [R0] ;  /* 0x0000000000027984 */ /* 0x000e240000000800 */
[----:B0-----:R-:W-:-:S05]  /*c1d0*/  HADD2 R3, R2, R5 ;  /* 0x0000000502037230 */ /* 0x001fca0000000000 */
[----:B------:R-:W0:Y:S02]  /*c1e0*/  ATOMS.CAST.SPIN P0, [R0], R2, R3 ;  /* 0x000000020000758d */ /* 0x000e240001800003 */
[----:B0-----:R-:W-:Y:S05]  /*c1f0*/  @!P0 BRA `(.L_x_184) ;  /* 0xfffffffc00f08947 */ /* 0x001fea000383ffff */
[----:B------:R-:W-:Y:S05]  /*c200*/  BRA `(.L_x_182) ;  /* 0x00000000000c7947 */ /* 0x000fea0003800000 */
.L_x_183:
[----:B------:R-:W2:Y:S02]  /*c210*/  LD.E R0, desc[UR8][R12.64] ;  /* 0x000000080c007980 */ /* 0x000ea4000c101900 */
[----:B--2---:R-:W-:-:S05]  /*c220*/  IADD3 R3, PT, PT, R5, R0, RZ ;  /* 0x0000000005037210 */ /* 0x004fca0007ffe0ff */
[----:B------:R0:W-:Y:S02]  /*c230*/  ST.E desc[UR8][R12.64], R3 ;  /* 0x000000030c007985 */ /* 0x0001e4000c101908 */
.L_x_182:
[----:B------:R-:W-:Y:S05]  /*c240*/  BSYNC.RECONVERGENT B0 ;  /* 0x0000000000007941 */ /* 0x000fea0003800200 */
.L_x_181:
[----:B------:R1:W-:Y:S01]  /*c250*/  ATOM.E.ADD.F16x2.RN.STRONG.GPU P0, RZ, desc[UR8][R12.64+0x4], R15 ;  /* 0x8000040f0cff79a2 */ /* 0x0003e2000c10e108 */
[----:B------:R-:W-:Y:S04]  /*c260*/  BSSY.RECONVERGENT B0, `(.L_x_185) ;  /* 0x000000e000007945 */ /* 0x000fe80003800200 */
[----:B-1----:R-:W-:Y:S05]  /*c270*/  @P0 BRA `(.L_x_186) ;  /* 0x0000000000300947 */ /* 0x002fea0003800000 */
[----:B------:R-:W1:Y:S02]  /*c280*/  QSPC.E.S P0, RZ, [R12+0x4] ;  /* 0x000004000cff73aa */ /* 0x000e640000000500 */
[----:B-1----:R-:W-:Y:S05]  /*c290*/  @!P0 BRA `(.L_x_187) ;  /* 0x00000000001c8947 */ /* 0x002fea0003800000 */
[----:B------:R-:W-:-:S04]  /*c2a0*/  MOV R2, R12 ;  /* 0x0000000c00027202 */ /* 0x000fc80000000f00 */
[----:B------:R-:W-:-:S07]  /*c2b0*/  MOV R0, R2 ;  /* 0x0000000200007202 */ /* 0x000fce0000000f00 */
.L_x_188:
[----:B------:R-:W0:Y:S02]  /*c2c0*/  LDS R2, [R0+0x4] ;  /* 0x0000040000027984 */ /* 0x000e240000000800 */
[----:B0-----:R-:W-:-:S05]  /*c2d0*/  HFMA2 R3, R2, 1, 1, R15 ;  /* 0x3c003c0002037831 */ /* 0x001fca000000000f */
[----:B------:R-:W0:Y:S02]  /*c2e0*/  ATOMS.CAST.SPIN P0, [R0+0x4], R2, R3 ;  /* 0x000004020000758d */ /* 0x000e240001800003 */
[----:B0-----:R-:W-:Y:S05]  /*c2f0*/  @!P0 BRA `(.L_x_188) ;  /* 0xfffffffc00f08947 */ /* 0x001fea000383ffff */
[----:B------:R-:W-:Y:S05]  /*c300*/  BRA `(.L_x_186) ;  /* 0x00000000000c7947 */ /* 0x000fea0003800000 */
.L_x_187:
[----:B------:R-:W0:Y:S02]  /*c310*/  LD.E R0, desc[UR8][R12.64+0x4] ;  /* 0x000004080c007980 */ /* 0x000e24000c101900 */
[----:B0-----:R-:W-:-:S05]  /*c320*/  IADD3 R3, PT, PT, R15, R0, RZ ;  /* 0x000000000f037210 */ /* 0x001fca0007ffe0ff */
[----:B------:R1:W-:Y:S02]  /*c330*/  ST.E desc[UR8][R12.64+0x4], R3 ;  /* 0x000004030c007985 */ /* 0x0003e4000c101908 */
.L_x_186:
[----:B------:R-:W-:Y:S05]  /*c340*/  BSYNC.RECONVERGENT B0 ;  /* 0x0000000000007941 */ /* 0x000fea0003800200 */
.L_x_185:
        /* <DEDUP_REMOVED lines=12> */
.L_x_192:
[----:B------:R-:W0:Y:S02]  /*c410*/  LDS R2, [R0] ;  /* 0x0000000000027984 */ /* 0x000e240000000800 */
[----:B0-----:R-:W-:-:S05]  /*c420*/  HADD2 R3, R2, R7 ;  /* 0x0000000702037230 */ /* 0x001fca0000000000 */
[----:B------:R-:W0:Y:S02]  /*c430*/  ATOMS.CAST.SPIN P0, [R0], R2, R3 ;  /* 0x000000020000758d */ /* 0x000e240001800003 */
[----:B0-----:R-:W-:Y:S05]  /*c440*/  @!P0 BRA `(.L_x_192) ;  /* 0xfffffffc00f08947 */ /* 0x001fea000383ffff */
[----:B------:R-:W-:Y:S05]  /*c450*/  BRA `(.L_x_190) ;  /* 0x00000000000c7947 */ /* 0x000fea0003800000 */
.L_x_191:
[----:B------:R-:W2:Y:S02]  /*c460*/  LD.E R0, desc[UR8][R12.64] ;  /* 0x000000080c007980 */ /* 0x000ea4000c101900 */
[----:B--2---:R-:W-:-:S05]  /*c470*/  IADD3 R3, PT, PT, R7, R0, RZ ;  /* 0x0000000007037210 */ /* 0x004fca0007ffe0ff */
[----:B------:R0:W-:Y:S02]  /*c480*/  ST.E desc[UR8][R12.64], R3 ;  /* 0x000000030c007985 */ /* 0x0001e4000c101908 */
.L_x_190:
[----:B------:R-:W-:Y:S05]  /*c490*/  BSYNC.RECONVERGENT B0 ;  /* 0x0000000000007941 */ /* 0x000fea0003800200 */
.L_x_189:
[----:B------:R1:W-:Y:S01]  /*c4a0*/  ATOM.E.ADD.F16x2.RN.STRONG.GPU P0, RZ, desc[UR8][R12.64+0x4], R55 ;  /* 0x800004370cff79a2 */ /* 0x0003e2000c10e108 */
[----:B------:R-:W-:Y:S04]  /*c4b0*/  BSSY.RECONVERGENT B0, `(.L_x_193) ;  /* 0x000000e000007945 */ /* 0x000fe80003800200 */
[----:B-1----:R-:W-:Y:S05]  /*c4c0*/  @P0 BRA `(.L_x_194) ;  /* 0x0000000000300947 */ /* 0x002fea0003800000 */
[----:B------:R-:W1:Y:S02]  /*c4d0*/  QSPC.E.S P0, RZ, [R12+0x4] ;  /* 0x000004000cff73aa */ /* 0x000e640000000500 */
[----:B-1----:R-:W-:Y:S05]  /*c4e0*/  @!P0 BRA `(.L_x_195) ;  /* 0x00000000001c8947 */ /* 0x002fea0003800000 */
[----:B------:R-:W-:-:S04]  /*c4f0*/  MOV R2, R12 ;  /* 0x0000000c00027202 */ /* 0x000fc80000000f00 */
[----:B------:R-:W-:-:S07]  /*c500*/  MOV R0, R2 ;  /* 0x0000000200007202 */ /* 0x000fce0000000f00 */
.L_x_196:
[----:B------:R-:W0:Y:S02]  /*c510*/  LDS R2, [R0+0x4] ;  /* 0x0000040000027984 */ /* 0x000e240000000800 */
[----:B0-----:R-:W-:-:S05]  /*c520*/  HFMA2 R3, R2, 1, 1, R55 ;  /* 0x3c003c0002037831 */ /* 0x001fca0000000037 */
[----:B------:R-:W0:Y:S02]  /*c530*/  ATOMS.CAST.SPIN P0, [R0+0x4], R2, R3 ;  /* 0x000004020000758d */ /* 0x000e240001800003 */
[----:B0-----:R-:W-:Y:S05]  /*c540*/  @!P0 BRA `(.L_x_196) ;  /* 0xfffffffc00f08947 */ /* 0x001fea000383ffff */
[----:B------:R-:W-:Y:S05]  /*c550*/  BRA `(.L_x_194) ;  /* 0x00000000000c7947 */ /* 0x000fea0003800000 */
.L_x_195:
[----:B------:R-:W0:Y:S02]  /*c560*/  LD.E R0, desc[UR8][R12.64+0x4] ;  /* 0x000004080c007980 */ /* 0x000e24000c101900 */
[----:B0-----:R-:W-:-:S05]  /*c570*/  IADD3 R3, PT, PT, R55, R0, RZ ;  /* 0x0000000037037210 */ /* 0x001fca0007ffe0ff */
[----:B------:R1:W-:Y:S02]  /*c580*/  ST.E desc[UR8][R12.64+0x4], R3 ;  /* 0x000004030c007985 */ /* 0x0003e4000c101908 */
.L_x_194:
[----:B------:R-:W-:Y:S05]  /*c590*/  BSYNC.RECONVERGENT B0 ;  /* 0x0000000000007941 */ /* 0x000fea0003800200 */
.L_x_193:
        /* <DEDUP_REMOVED lines=12> */
.L_x_200:
[----:B------:R-:W0:Y:S02]  /*c660*/  LDS R2, [R0] ;  /* 0x0000000000027984 */ /* 0x000e240000000800 */
[----:B0-----:R-:W-:-:S05]  /*c670*/  HADD2 R3, R2, R9 ;  /* 0x0000000902037230 */ /* 0x001fca0000000000 */
[----:B------:R-:W0:Y:S02]  /*c680*/  ATOMS.CAST.SPIN P0, [R0], R2, R3 ;  /* 0x000000020000758d */ /* 0x000e240001800003 */
[----:B0-----:R-:W-:Y:S05]  /*c690*/  @!P0 BRA `(.L_x_200) ;  /* 0xfffffffc00f08947 */ /* 0x001fea000383ffff */
[----:B------:R-:W-:Y:S05]  /*c6a0*/  BRA `(.L_x_198) ;  /* 0x00000000000c7947 */ /* 0x000fea0003800000 */
.L_x_199:
[----:B------:R-:W2:Y:S02]  /*c6b0*/  LD.E R0, desc[UR8][R12.64] ;  /* 0x000000080c007980 */ /* 0x000ea4000c101900 */
[----:B--2---:R-:W-:-:S05]  /*c6c0*/  IADD3 R3, PT, PT, R9, R0, RZ ;  /* 0x0000000009037210 */ /* 0x004fca0007ffe0ff */
[----:B------:R0:W-:Y:S02]  /*c6d0*/  ST.E desc[UR8][R12.64], R3 ;  /* 0x000000030c007985 */ /* 0x0001e4000c101908 */
.L_x_198:
[----:B------:R-:W-:Y:S05]  /*c6e0*/  BSYNC.RECONVERGENT B0 ;  /* 0x0000000000007941 */ /* 0x000fea0003800200 */
.L_x_197:
[----:B------:R1:W-:Y:S02]  /*c6f0*/  ATOM.E.ADD.F16x2.RN.STRONG.GPU P0, RZ, desc[UR8][R12.64+0x4], R5 ;  /* 0x800004050cff79a2 */ /* 0x0003e4000c10e108 */
[----:B-1----:R-:W-:Y:S05]  /*c700*/  @P0 EXIT ;  /* 0x000000000000094d */ /* 0x002fea0003800000 */
[----:B------:R-:W1:Y:S02]  /*c710*/  QSPC.E.S P0, RZ, [R12+0x4] ;  /* 0x000004000cff73aa */ /* 0x000e640000000500 */
[----:B-1----:R-:W-:Y:S05]  /*c720*/  @!P0 BRA `(.L_x_201) ;  /* 0x00000000001c8947 */ /* 0x002fea0003800000 */
[----:B------:R-:W-:-:S04]  /*c730*/  MOV R2, R12 ;  /* 0x0000000c00027202 */ /* 0x000fc80000000f00 */
[----:B------:R-:W-:-:S07]  /*c740*/  MOV R0, R2 ;  /* 0x0000000200007202 */ /* 0x000fce0000000f00 */
.L_x_202:
[----:B------:R-:W0:Y:S02]  /*c750*/  LDS R2, [R0+0x4] ;  /* 0x0000040000027984 */ /* 0x000e240000000800 */
[----:B0-----:R-:W-:-:S05]  /*c760*/  HFMA2 R3, R2, 1, 1, R5 ;  /* 0x3c003c0002037831 */ /* 0x001fca0000000005 */
[----:B------:R-:W0:Y:S02]  /*c770*/  ATOMS.CAST.SPIN P0, [R0+0x4], R2, R3 ;  /* 0x000004020000758d */ /* 0x000e240001800003 */
[----:B0-----:R-:W-:Y:S05]  /*c780*/  @!P0 BRA `(.L_x_202) ;  /* 0xfffffffc00f08947 */ /* 0x001fea000383ffff */
[----:B------:R-:W-:Y:S05]  /*c790*/  EXIT ;  /* 0x000000000000794d */ /* 0x000fea0003800000 */
.L_x_201:
[----:B------:R-:W0:Y:S02]  /*c7a0*/  LD.E R0, desc[UR8][R12.64+0x4] ;  /* 0x000004080c007980 */ /* 0x000e24000c101900 */
[----:B0-----:R-:W-:-:S05]  /*c7b0*/  IADD3 R3, PT, PT, R5, R0, RZ ;  /* 0x0000000005037210 */ /* 0x001fca0007ffe0ff */
[----:B------:R-:W-:Y:S01]  /*c7c0*/  ST.E desc[UR8][R12.64+0x4], R3 ;  /* 0x000004030c007985 */ /* 0x000fe2000c101908 */
[----:B------:R-:W-:Y:S05]  /*c7d0*/  EXIT ;  /* 0x000000000000794d */ /* 0x000fea0003800000 */
.L_x_203:
        /* <DEDUP_REMOVED lines=10> */
.L_x_5287:


//--------------------- .text._Z23gemm_half_q_half_kernelILi4ELi40ELb1ELb1ELi64EEvPK6__halfPKjS4_S2_PS0_iiiiPKtS7_iiiiiibS2_i --------------------------
	.section	.text._Z23gemm_half_q_half_kernelILi4ELi40ELb1ELb1ELi64EEvPK6__halfPKjS4_S2_PS0_iiiiPKtS7_iiiiiibS2_i,"ax",@progbits
	.align	128
        .global         _Z23gemm_half_q_half_kernelILi4ELi40ELb1ELb1ELi64EEvPK6__halfPKjS4_S2_PS0_iiiiPKtS7_iiiiiibS2_i
        .type           _Z23gemm_half_q_half_kernelILi4ELi40ELb1ELb1ELi64EEvPK6__halfPKjS4_S2_PS0_iiiiPKtS7_iiiiiibS2_i,@function
        .size           _Z23gemm_half_q_half_kernelILi4ELi40ELb1ELb1ELi64EEvPK6__halfPKjS4_S2_PS0_iiiiPKtS7_iiiiiibS2_i,(.L_x_5288 - _Z23gemm_half_q_half_kernelILi4ELi40ELb1ELb1ELi64EEvPK6__halfPKjS4_S2_PS0_iiiiPKtS7_iiiiiibS2_i)
        .other          _Z23gemm_half_q_half_kernelILi4ELi40ELb1ELb1ELi64EEvPK6__halfPKjS4_S2_PS0_iiiiPKtS7_iiiiiibS2_i,@"STO_CUDA_ENTRY STV_DEFAULT"
_Z23gemm_half_q_half_kernelILi4ELi40ELb1ELb1ELi64EEvPK6__halfPKjS4_S2_PS0_iiiiPKtS7_iiiiiibS2_i:
.text._Z23gemm_half_q_half_kernelILi4ELi40ELb1ELb1ELi64EEvPK6__halfPKjS4_S2_PS0_iiiiPKtS7_iiiiiibS2_i:
[----:B------:R-:W0:Y:S08]  /*0000*/  LDC R1, c[0x0][0x37c] ;  /* 0x0000df00ff017b82 */ /* 0x000e300000000800 */
[----:B------:R-:W1:Y:S01]  /*0010*/  S2UR UR7, SR_CTAID.Y ;  /* 0x00000000000779c3 */ /* 0x000e620000002600 */
[----:B------:R-:W1:Y:S01]  /*0020*/  LDCU UR4, c[0x0][0x3a8] ;  /* 0x00007500ff0477ac */ /* 0x000e620008000800 */
[----:B0-----:R-:W-:Y:S01]  /*0030*/  IADD3 R1, PT, PT, R1, -0x10, RZ ;  /* 0xfffffff001017810 */ /* 0x001fe20007ffe0ff */
[----:B-1----:R-:W-:-:S06]  /*0040*/  UIMAD UR4, UR7, -0x4, UR4 ;  /* 0xfffffffc070478a4 */ /* 0x002fcc000f8e0204 */
[----:B------:R-:W-:-:S04]  /*0050*/  MOV R63, UR4 ;  /* 0x00000004003f7c02 */ /* 0x000fc80008000f00 */
        /* <DEDUP_REMOVED lines=29> */
.L_x_204:
        /* <DEDUP_REMOVED lines=42> */
.L_x_210:
[-C--:B------:R-:W-:Y:S02]  /*04d0*/  IADD3 R9, PT, PT, R17, R2.reuse, RZ ;  /* 0x0000000211097210 */ /* 0x080fe40007ffe0ff */
[C---:B------:R-:W-:Y:S02]  /*04e0*/  IADD3 R7, P2, PT, R20.reuse, R17, RZ ;  /* 0x0000001114077210 */ /* 0x040fe40007f5e0ff */
[----:B------:R-:W-:Y:S02]  /*04f0*/  IADD3 R11, PT, PT, R9, R2, RZ ;  /* 0x00000002090b7210 */ /* 0x000fe40007ffe0ff */
[----:B------:R-:W-:Y:S02]  /*0500*/  LEA.HI.X.SX32 R8, R17, RZ, 0x1, P2 ;  /* 0x000000ff11087211 */ /* 0x000fe400010f0eff */
[----:B------:R-:W-:Y:S02]  /*0510*/  LEA R6, P2, R7, UR10, 0x1 ;  /* 0x0000000a07067c11 */ /* 0x000fe4000f8408ff */
[----:B------:R-:W-:-:S02]  /*0520*/  IADD3 R14, P3, PT, R20, R9, RZ ;  /* 0x00000009140e7210 */ /* 0x000fc40007f7e0ff */
[----:B------:R-:W-:Y:S02]  /*0530*/  IADD3 R17, PT, PT, R11, R2, RZ ;  /* 0x000000020b117210 */ /* 0x000fe40007ffe0ff */
[----:B------:R-:W-:Y:S02]  /*0540*/  LEA.HI.X R7, R7, UR11, R8, 0x1, P2 ;  /* 0x0000000b07077c11 */ /* 0x000fe400090f0c08 */
[----:B------:R-:W-:Y:S02]  /*0550*/  LEA.HI.X.SX32 R9, R9, RZ, 0x1, P3 ;  /* 0x000000ff09097211 */ /* 0x000fe400018f0eff */
[----:B------:R-:W-:Y:S02]  /*0560*/  LEA R8, P2, R14, UR10, 0x1 ;  /* 0x0000000a0e087c11 */ /* 0x000fe4000f8408ff */
[C---:B------:R-:W-:Y:S01]  /*0570*/  IADD3 R18, P4, PT, R20.reuse, R11, RZ ;  /* 0x0000000b14127210 */ /* 0x040fe20007f9e0ff */
[----:B------:R-:W2:Y:S01]  /*0580*/  LDG.E.U16.CONSTANT R7, desc[UR8][R6.64] ;  /* 0x0000000806077981 */ /* 0x000ea2000c1e9500 */
[----:B------:R-:W-:-:S02]  /*0590*/  IADD3 R15, P5, PT, R20, R17, RZ ;  /* 0x00000011140f7210 */ /* 0x000fc40007fbe0ff */
[----:B------:R-:W-:Y:S02]  /*05a0*/  LEA.HI.X R9, R14, UR11, R9, 0x1, P2 ;  /* 0x0000000b0e097c11 */ /* 0x000fe400090f0c09 */
[----:B------:R-:W-:Y:S02]  /*05b0*/  LEA.HI.X.SX32 R11, R11, RZ, 0x1, P4 ;  /* 0x000000ff0b0b7211 */ /* 0x000fe400020f0eff */
[C---:B------:R-:W-:Y:S02]  /*05c0*/  LEA R10, P3, R18.reuse, UR10, 0x1 ;  /* 0x0000000a120a7c11 */ /* 0x040fe4000f8608ff */
[----:B------:R-:W-:Y:S01]  /*05d0*/  LEA.HI.X.SX32 R16, R17, RZ, 0x1, P5 ;  /* 0x000000ff11107211 */ /* 0x000fe200028f0eff */
[----:B------:R-:W3:Y:S01]  /*05e0*/  LDG.E.U16.CONSTANT R9, desc[UR8][R8.64] ;  /* 0x0000000808097981 */ /* 0x000ee2000c1e9500 */
[----:B------:R-:W-:Y:S02]  /*05f0*/  LEA R14, P2, R15, UR10, 0x1 ;  /* 0x0000000a0f0e7c11 */ /* 0x000fe4000f8408ff */
        /* <DEDUP_REMOVED lines=13> */
.L_x_209:
        /* <DEDUP_REMOVED lines=20> */
.L_x_211:
[----:B------:R-:W-:-:S13]  /*0810*/  ISETP.EQ.AND P2, PT, R13, RZ, PT ;  /* 0x000000ff0d00720c */ /* 0x000fda0003f42270 */
[----:B------:R-:W-:Y:S05]  /*0820*/  @!P0 BRA P2, `(.L_x_206) ;  /* 0x0000000400788947 */ /* 0x000fea0001000000 */
.L_x_208:
        /* <DEDUP_REMOVED lines=12> */
.L_x_207:
        /* <DEDUP_REMOVED lines=16> */
.L_x_214:
[-C--:B------:R-:W-:Y:S02]  /*09f0*/  IADD3 R9, PT, PT, R17, R2.reuse, RZ ;  /* 0x0000000211097210 */ /* 0x080fe40007ffe0ff */
[C---:B-----5:R-:W-:Y:S02]  /*0a00*/  IADD3 R7, P2, PT, R20.reuse, R17, RZ ;  /* 0x0000001114077210 */ /* 0x060fe40007f5e0ff */
[----:B------:R-:W-:Y:S02]  /*0a10*/  IADD3 R11, PT, PT, R9, R2, RZ ;  /* 0x00000002090b7210 */ /* 0x000fe40007ffe0ff */
[----:B------:R-:W-:Y:S02]  /*0a20*/  LEA.HI.X.SX32 R8, R17, RZ, 0x1, P2 ;  /* 0x000000ff11087211 */ /* 0x000fe400010f0eff */
[----:B0-----:R-:W-:Y:S02]  /*0a30*/  LEA R6, P2, R7, UR10, 0x1 ;  /* 0x0000000a07067c11 */ /* 0x001fe4000f8408ff */
        /* <DEDUP_REMOVED lines=27> */
.L_x_213:
        /* <DEDUP_REMOVED lines=21> */
.L_x_215:
[----:B------:R-:W-:-:S13]  /*0d40*/  ISETP.NE.OR P0, PT, R13, RZ, P0 ;  /* 0x000000ff0d00720c */ /* 0x000fda0000705670 */
[----:B------:R-:W-:Y:S05]  /*0d50*/  @!P0 BRA `(.L_x_206) ;  /* 0x00000000002c8947 */ /* 0x000fea0003800000 */
.L_x_212:
        /* <DEDUP_REMOVED lines=11> */
.L_x_206:
[----:B------:R-:W-:Y:S05]  /*0e10*/  BSYNC.RECONVERGENT B0 ;  /* 0x0000000000007941 */ /* 0x000fea0003800200 */
.L_x_205:
        /* <DEDUP_REMOVED lines=19> */
[----:B------:R-:W0:Y:S01]  /*0f50*/  LDC.64 R16, c[0x0][0x3a0] ;  /* 0x0000e800ff107b82 */ /* 0x000e220000000a00 */
[----:B------:R-:W-:-:S13]  /*0f60*/  PLOP3.LUT P0, PT, PT, PT, PT, 0x8, 0x80 ;  /* 0x000000000080781c */ /* 0x000fda0003f0e170 */
.L_x_219:
        /* <DEDUP_REMOVED lines=15> */
.L_x_218:
[----:B-1----:R-:W-:-:S04]  /*1060*/  IADD3 R6, PT, PT, RZ, -R4, RZ ;  /* 0x80000004ff067210 */ /* 0x002fc80007ffe0ff */
[----:B------:R-:W-:-:S13]  /*1070*/  ISETP.GT.AND P2, PT, R6, 0x1, PT ;  /* 0x000000010600780c */ /* 0x000fda0003f44270 */
[----:B------:R-:W-:Y:S05]  /*1080*/  @!P2 BRA `(.L_x_220) ;  /* 0x000000000024a947 */ /* 0x000fea0003800000 */
[----:B------:R-:W0:Y:S01]  /*1090*/  LDC.64 R8, c[0x0][0x3a0] ;  /* 0x0000e800ff087b82 */ /* 0x000e220000000a00 */
[CC--:B------:R-:W-:Y:S02]  /*10a0*/  IADD3 R11, PT, PT, R3.reuse, R58.reuse, RZ ;  /* 0x0000003a030b7210 */ /* 0x0c0fe40007ffe0ff */
[----:B------:R-:W-:Y:S02]  /*10b0*/  PLOP3.LUT P0, PT, PT, PT, PT, 0x8, 0x80 ;  /* 0x000000000080781c */ /* 0x000fe40003f0e170 */
[----:B------:R-:W-:Y:S01]  /*10c0*/  IADD3 R4, PT, PT, R4, 0x2, RZ ;  /* 0x0000000204047810 */ /* 0x000fe20007ffe0ff */
[----:B0-----:R-:W-:Y:S01]  /*10d0*/  IMAD.WIDE R6, R3, 0x2, R8 ;  /* 0x0000000203067825 */ /* 0x001fe200078e0208 */
[----:B------:R-:W-:-:S03]  /*10e0*/  IADD3 R3, PT, PT, R11, R58, RZ ;  /* 0x0000003a0b037210 */ /* 0x000fc60007ffe0ff */
[----:B------:R-:W-:Y:S01]  /*10f0*/  IMAD.WIDE R8, R11, 0x2, R8 ;  /* 0x000000020b087825 */ /* 0x000fe200078e0208 */
[----:B------:R0:W-:Y:S04]  /*1100*/  STG.E.64 desc[UR8][R6.64], RZ ;  /* 0x000000ff06007986 */ /* 0x0001e8000c101b08 */
[----:B------:R0:W-:Y:S02]  /*1110*/  STG.E.64 desc[UR8][R8.64], RZ ;  /* 0x000000ff08007986 */ /* 0x0001e4000c101b08 */
.L_x_220:
[----:B------:R-:W-:-:S13]  /*1120*/  ISETP.NE.OR P0, PT, R4, RZ, P0 ;  /* 0x000000ff0400720c */ /* 0x000fda0000705670 */
[----:B------:R-:W-:Y:S05]  /*1130*/  @!P0 BRA `(.L_x_216) ;  /* 0x00000000001c8947 */ /* 0x000fea0003800000 */
.L_x_217:
[----:B0-----:R-:W0:Y:S02]  /*1140*/  LDC.64 R6, c[0x0][0x3a0] ;  /* 0x0000e800ff067b82 */ /* 0x001e240000000a00 */
.L_x_221:
[C---:B0-----:R-:W-:Y:S01]  /*1150*/  IMAD.WIDE R8, R3.reuse, 0x2, R6 ;  /* 0x0000000203087825 */ /* 0x041fe200078e0206 */
[----:B------:R-:W-:Y:S02]  /*1160*/  IADD3 R4, PT, PT, R4, 0x1, RZ ;  /* 0x0000000104047810 */ /* 0x000fe40007ffe0ff */
[----:B------:R-:W-:Y:S02]  /*1170*/  IADD3 R3, PT, PT, R3, R58, RZ ;  /* 0x0000003a03037210 */ /* 0x000fe40007ffe0ff */
[----:B------:R1:W-:Y:S01]  /*1180*/  STG.E.64 desc[UR8][R8.64], RZ ;  /* 0x000000ff08007986 */ /* 0x0003e2000c101b08 */
[----:B------:R-:W-:-:S13]  /*1190*/  ISETP.NE.AND P0, PT, R4, RZ, PT ;  /* 0x000000ff0400720c */ /* 0x000fda0003f05270 */
[----:B-1----:R-:W-:Y:S05]  /*11a0*/  @P0 BRA `(.L_x_221) ;  /* 0xfffffffc00e80947 */ /* 0x002fea000383ffff */
.L_x_216:
        /* <DEDUP_REMOVED lines=15> */
.L_x_223:
        /* <DEDUP_REMOVED lines=9> */
[----:B0-----:R-:W-:Y:S01]  /*1330*/  IMAD.WIDE.U32 R8, R11, 0x2, R8 ;  /* 0x000000020b087825 */ /* 0x001fe200078e0008 */
[----:B------:R-:W-:-:S05]  /*1340*/  SHF.L.U32 R11, R18, 0x1, RZ ;  /* 0x00000001120b7819 */ /* 0x000fca00000006ff */
[----:B------:R0:W3:Y:S01]  /*1350*/  LDG.E.U16.CONSTANT R9, desc[UR8][R8.64] ;  /* 0x0000000808097981 */ /* 0x0000e2000c1e9500 */
[----:B------:R-:W-:-:S05]  /*1360*/  IMAD.WIDE.U32 R10, R11, 0x2, R14 ;  /* 0x000000020b0a7825 */ /* 0x000fca00078e000e */
[----:B------:R-:W4:Y:S01]  /*1370*/  LDG.E.U16.CONSTANT R21, desc[UR8][R10.64+0x2] ;  /* 0x000002080a157981 */ /* 0x000f22000c1e9500 */
[----:B--2---:R-:W-:-:S04]  /*1380*/  SHF.R.U32.HI R13, RZ, R0, R7 ;  /* 0x00000000ff0d7219 */ /* 0x004fc80000011607 */
[--C-:B------:R-:W-:Y:S02]  /*1390*/  SHF.R.U32.HI R6, RZ, 0x8, R13.reuse ;  /* 0x00000008ff067819 */ /* 0x100fe4000001160d */
[----:B------:R-:W-:Y:S02]  /*13a0*/  LOP3.LUT R17, R13, 0xf, RZ, 0xc0, !PT ;  /* 0x0000000f0d117812 */ /* 0x000fe400078ec0ff */
[----:B------:R-:W-:Y:S02]  /*13b0*/  LOP3.LUT R6, R6, 0xf, RZ, 0xc0, !PT ;  /* 0x0000000f06067812 */ /* 0x000fe400078ec0ff */
[----:B------:R-:W-:Y:S01]  /*13c0*/  SHF.R.U32.HI R19, RZ, 0x4, R13 ;  /* 0x00000004ff137819 */ /* 0x000fe2000001160d */
        /* <DEDUP_REMOVED lines=17> */
[----:B------:R-:W0:Y:S02]  /*14e0*/  I2F.F16 R11, R8 ;  /* 0x00000008000b7306 */ /* 0x000e240000200c00 */
[----:B0-----:R-:W-:Y:S01]  /*14f0*/  PRMT R10, R20, 0x5410, R11 ;  /* 0x00005410140a7816 */ /* 0x001fe2000000000b */
[-C--:B---3--:R-:W-:Y:S01]  /*1500*/  HMUL2 R11, R6, R9.reuse.H0_H0 ;  /* 0x20000009060b7232 */ /* 0x088fe20000000000 */
[C---:B------:R-:W-:Y:S02]  /*1510*/  LEA R6, R16.reuse, R1, 0x3 ;  /* 0x0000000110067211 */ /* 0x040fe400078e18ff */
[----:B------:R-:W-:Y:S01]  /*1520*/  IADD3 R16, PT, PT, R16, 0x1, RZ ;  /* 0x0000000110107810 */ /* 0x000fe20007ffe0ff */
[----:B------:R-:W-:-:S05]  /*1530*/  HMUL2 R10, R10, R9.H0_H0 ;  /* 0x200000090a0a7232 */ /* 0x000fca0000000000 */
[----:B------:R0:W-:Y:S01]  /*1540*/  STL.64 [R6], R10 ;  /* 0x0000000a06007387 */ /* 0x0001e20000100a00 */
[----:B------:R-:W-:Y:S05]  /*1550*/  @!P0 BRA `(.L_x_223) ;  /* 0xfffffffc00508947 */ /* 0x000fea000383ffff */
.L_x_222:
[----:B0-----:R0:W5:Y:S01]  /*1560*/  LDL.64 R6, [R1] ;  /* 0x0000000001067983 */ /* 0x0011620000100a00 */
[----:B------:R-:W1:Y:S01]  /*1570*/  LDCU UR4, c[0x0][0x3c8] ;  /* 0x00007900ff0477ac */ /* 0x000e620008000800 */
[----:B------:R-:W-:Y:S01]  /*1580*/  HFMA2 R4, -RZ, RZ, 0, 0 ;  /* 0x00000000ff047431 */ /* 0x000fe200000001ff */
[----:B------:R-:W-:Y:S02]  /*1590*/  MOV R9, RZ ;  /* 0x000000ff00097202 */ /* 0x000fe40000000f00 */
[----:B------:R-:W-:Y:S01]  /*15a0*/  CS2R R10, SRZ ;  /* 0x00000000000a7805 */ /* 0x000fe2000001ff00 */
[----:B------:R-:W2:Y:S01]  /*15b0*/  LDCU UR6, c[0x0][0x3cc] ;  /* 0x00007980ff0677ac */ /* 0x000ea20008000800 */
[----:B------:R-:W3:Y:S01]  /*15c0*/  LDCU UR5, c[0x0][0x3d0] ;  /* 0x00007a00ff0577ac */ /* 0x000ee20008000800 */
[----:B------:R-:W4:Y:S01]  /*15d0*/  LDCU UR10, c[0x0][0x3d4] ;  /* 0x00007a80ff0a77ac */ /* 0x000f220008000800 */
[----:B------:R-:W0:Y:S01]  /*15e0*/  LDCU UR11, c[0x0][0x3d8] ;  /* 0x00007b00ff0b77ac */ /* 0x000e220008000800 */
[----:B-1----:R-:W-:-:S02]  /*15f0*/  ISETP.GT.AND P0, PT, R57, UR4, PT ;  /* 0x0000000439007c0c */ /* 0x002fc4000bf04270 */
[C---:B------:R-:W-:Y:S02]  /*1600*/  VIMNMX R0, PT, PT, R57.reuse, UR4, PT ;  /* 0x0000000439007c48 */ /* 0x040fe4000bfe0100 */
[C---:B--2---:R-:W-:Y:S02]  /*1610*/  ISETP.GT.AND P2, PT, R57.reuse, UR6, PT ;  /* 0x0000000639007c0c */ /* 0x044fe4000bf44270 */
[----:B------:R-:W-:Y:S02]  /*1620*/  SHF.R.S32.HI R3, RZ, 0x1f, R0 ;  /* 0x0000001fff037819 */ /* 0x000fe40000011400 */
[----:B---3--:R-:W-:Y:S02]  /*1630*/  ISETP.GT.AND P3, PT, R57, UR5, PT ;  /* 0x0000000539007c0c */ /* 0x008fe4000bf64270 */
[----:B------:R-:W-:Y:S01]  /*1640*/  LEA.HI R3, R3, R0, RZ, 0x5 ;  /* 0x0000000003037211 */ /* 0x000fe200078f28ff */
[----:B------:R-:W-:Y:S01]  /*1650*/  HFMA2 R0, -RZ, RZ, 0, 0 ;  /* 0x00000000ff007431 */ /* 0x000fe200000001ff */
[----:B----4-:R-:W-:-:S02]  /*1660*/  ISETP.GT.AND P4, PT, R57, UR10, PT ;  /* 0x0000000a39007c0c */ /* 0x010fc4000bf84270 */
[----:B------:R-:W-:Y:S02]  /*1670*/  SHF.R.S32.HI R13, RZ, 0x5, R3 ;  /* 0x00000005ff0d7819 */ /* 0x000fe40000011403 */
        /* <DEDUP_REMOVED lines=9> */
.L_x_224:
        /* <DEDUP_REMOVED lines=8> */
.L_x_225:
        /* <DEDUP_REMOVED lines=8> */
.L_x_226:
        /* <DEDUP_REMOVED lines=8> */
.L_x_227:
        /* <DEDUP_REMOVED lines=8> */
.L_x_228:
[----:B------:R-:W-:Y:S01]  /*1910*/  LEA R0, R13, R0, 0x3 ;  /* 0x000000000d007211 */ /* 0x000fe200078e18ff */
[----:B------:R-:W0:Y:S01]  /*1920*/  S2UR UR5, SR_CgaCtaId ;  /* 0x00000000000579c3 */ /* 0x000e220000008800 */
[----:B------:R-:W1:Y:S01]  /*1930*/  LDCU.64 UR10, c[0x0][0x388] ;  /* 0x00007100ff0a77ac */ /* 0x000e620008000a00 */
[----:B------:R-:W-:Y:S02]  /*1940*/  SHF.R.S32.HI R3, RZ, 0x1f, R5 ;  /* 0x0000001fff037819 */ /* 0x000fe40000011405 */
[----:B------:R-:W-:Y:S01]  /*1950*/  IADD3 R0, PT, PT, R9, R0, R4 ;  /* 0x0000000009007210 */ /* 0x000fe20007ffe004 */
[----:B------:R-:W-:Y:S01]  /*1960*/  UMOV UR4, 0x400 ;  /* 0x0000040000047882 */ /* 0x000fe20000000000 */
[----:B------:R-:W-:Y:S02]  /*1970*/  VIMNMX R2, PT, PT, R2, UR6, PT ;  /* 0x0000000602027c48 */ /* 0x000fe4000bfe0100 */
[----:B------:R-:W-:Y:S02]  /*1980*/  IADD3 R11, PT, PT, R11, R0, R10 ;  /* 0x000000000b0b7210 */ /* 0x000fe40007ffe00a */
[----:B------:R-:W-:-:S02]  /*1990*/  PRMT R10, RZ, 0x5410, RZ ;  /* 0x00005410ff0a7816 */ /* 0x000fc400000000ff */
[----:B------:R-:W-:Y:S01]  /*19a0*/  PRMT R9, RZ, 0x5410, RZ ;  /* 0x00005410ff097816 */ /* 0x000fe200000000ff */
[----:B------:R-:W-:Y:S01]  /*19b0*/  IMAD R0, R11, R58, RZ ;  /* 0x0000003a0b007224 */ /* 0x000fe200078e02ff */
[----:B------:R-:W-:Y:S02]  /*19c0*/  MOV R11, RZ ;  /* 0x000000ff000b7202 */ /* 0x000fe40000000f00 */
        /* <DEDUP_REMOVED lines=9> */
[----:B-----5:R-:W-:Y:S02]  /*1a60*/  PRMT R2, R6, 0x7610, R6 ;  /* 0x0000761006027816 */ /* 0x020fe40000000006 */
        /* <DEDUP_REMOVED lines=11> */
[----:B------:R-:W-:Y:S01]  /*1b20*/  PRMT R11, R55, 0x9910, RZ ;  /* 0x00009910370b7816 */ /* 0x000fe200000000ff */
[----:B------:R-:W0:Y:S01]  /*1b30*/  LDCU UR5, c[0x0][0x3a8] ;  /* 0x00007500ff0577ac */ /* 0x000e220008000800 */
[----:B------:R-:W-:Y:S02]  /*1b40*/  VIMNMX R62, PT, PT, R61, UR6, PT ;  /* 0x000000063d3e7c48 */ /* 0x000fe4000bfe0100 */
[----:B------:R-:W-:Y:S01]  /*1b50*/  ISETP.NE.AND P0, PT, R11, RZ, PT ;  /* 0x000000ff0b00720c */ /* 0x000fe20003f05270 */
[----:B------:R-:W-:Y:S01]  /*1b60*/  HFMA2 R11, -RZ, RZ, 0, 0 ;  /* 0x00000000ff0b7431 */ /* 0x000fe200000001ff */
[----:B------:R-:W-:Y:S02]  /*1b70*/  IADD3 R60, P1, PT, R12, 0x2, RZ ;  /* 0x000000020c3c7810 */ /* 0x000fe40007f3e0ff */
[----:B------:R-:W-:Y:S02]  /*1b80*/  ISETP.EQ.OR P0, PT, R63, 0x3, !P0 ;  /* 0x000000033f00780c */ /* 0x000fe40004702670 */
[----:B------:R-:W-:-:S02]  /*1b90*/  IADD3.X R59, PT, PT, RZ, R13, RZ, P1, !PT ;  /* 0x0000000dff3b7210 */ /* 0x000fc40000ffe4ff */
[----:B------:R-:W-:-:S09]  /*1ba0*/  PRMT R10, R10, 0x5410, RZ ;  /* 0x000054100a0a7816 */ /* 0x000fd200000000ff */
.L_x_238:
[----:B------:R-:W1:Y:S01]  /*1bb0*/  LDC R58, c[0x0][0x3ac] ;  /* 0x0000eb00ff3a7b82 */ /* 0x000e620000000800 */
[----:B------:R-:W-:Y:S02]  /*1bc0*/  ISETP.NE.AND P3, PT, R57, R52, PT ;  /* 0x000000343900720c */ /* 0x000fe40003f65270 */
[----:B------:R-:W-:Y:S02]  /*1bd0*/  MOV R64, R66 ;  /* 0x0000004200407202 */ /* 0x000fe40000000f00 */
[----:B------:R-:W-:-:S05]  /*1be0*/  MOV R65, R67 ;  /* 0x0000004300417202 */ /* 0x000fca0000000f00 */
[----:B------:R-:W2:Y:S04]  /*1bf0*/  LDG.E.128.CONSTANT R12, desc[UR8][R64.64] ;  /* 0x00000008400c7981 */ /* 0x000ea8000c1e9d00 */
[----:B------:R-:W-:Y:S02]  /*1c00*/  @!P3 LEA R24, R11, R1, 0x3 ;  /* 0x000000010b18b211 */ /* 0x000fe400078e18ff */
[----:B------:R-:W-:-:S04]  /*1c10*/  @!P3 MOV R26, R60 ;  /* 0x0000003c001ab202 */ /* 0x000fc80000000f00 */
[----:B------:R-:W3:Y:S01]  /*1c20*/  @!P3 LDL.64 R24, [R24+0x8] ;  /* 0x000008001818b983 */ /* 0x000ee20000100a00 */
[----:B------:R-:W-:Y:S01]  /*1c30*/  @!P3 MOV R27, R59 ;  /* 0x0000003b001bb202 */ /* 0x000fe20000000f00 */
[----:B-1----:R-:W-:-:S04]  /*1c40*/  IMAD.WIDE R20, R58, 0x4, R64 ;  /* 0x000000043a147825 */ /* 0x002fc800078e0240 */
[----:B------:R1:W4:Y:S01]  /*1c50*/  @!P3 LDG.E.U16.CONSTANT R26, desc[UR8][R26.64] ;  /* 0x000000081a1ab981 */ /* 0x000322000c1e9500 */
[----:B------:R-:W-:-:S03]  /*1c60*/  IMAD.WIDE R66, R58, 0x4, R20 ;  /* 0x000000043a427825 */ /* 0x000fc600078e0214 */
[----:B------:R-:W5:Y:S04]  /*1c70*/  LDG.E.128.CONSTANT R20, desc[UR8][R20.64] ;  /* 0x0000000814147981 */ /* 0x000f68000c1e9d00 */
[----:B------:R-:W4:Y:S01]  /*1c80*/  LDG.E.128.CONSTANT R16, desc[UR8][R66.64] ;  /* 0x0000000842107981 */ /* 0x000f22000c1e9d00 */
[----:B------:R-:W0:Y:S01]  /*1c90*/  S2UR UR7, SR_CTAID.Y ;  /* 0x00000000000779c3 */ /* 0x000e220000002600 */
[----:B------:R-:W-:Y:S01]  /*1ca0*/  ISETP.NE.AND P2, PT, R56, RZ, PT ;  /* 0x000000ff3800720c */ /* 0x000fe20003f45270 */
[----:B0-----:R-:W-:Y:S01]  /*1cb0*/  UIMAD UR6, UR7, -0x4, UR5 ;  /* 0xfffffffc070678a4 */ /* 0x001fe2000f8e0205 */
[----:B--2---:R-:W-:Y:S02]  /*1cc0*/  LOP3.LUT R41, R12, 0x3f003f, RZ, 0xc0, !PT ;  /* 0x003f003f0c297812 */ /* 0x004fe400078ec0ff */
[----:B-1----:R-:W-:-:S02]  /*1cd0*/  SHF.R.U32.HI R27, RZ, 0x6, R12 ;  /* 0x00000006ff1b7819 */ /* 0x002fc4000001160c */
[----:B---3--:R-:W-:-:S04]  /*1ce0*/  @!P3 PRMT R2, R24, 0x7610, R2 ;  /* 0x000076101802b816 */ /* 0x008fc80000000002 */
[----:B------:R-:W-:Y:S02]  /*1cf0*/  @!P3 PRMT R2, R2, 0x7610, R24 ;  /* 0x000076100202b816 */ /* 0x000fe40000000018 */
[----:B------:R-:W-:Y:S02]  /*1d00*/  SHF.R.U32.HI R24, RZ, 0xc, R12 ;  /* 0x0000000cff187819 */ /* 0x000fe4000001160c */
[----:B------:R-:W-:Y:S02]  /*1d10*/  @!P3 PRMT R0, R25, 0x7610, R0 ;  /* 0x000076101900b816 */ /* 0x000fe40000000000 */
[----:B------:R-:W-:Y:S02]  /*1d20*/  LOP3.LUT R40, R13, 0x3f003f, RZ, 0xc0, !PT ;  /* 0x003f003f0d287812 */ /* 0x000fe400078ec0ff */
[--C-:B------:R-:W-:Y:S02]  /*1d30*/  SHF.R.U32.HI R12, RZ, 0x6, R13.reuse ;  /* 0x00000006ff0c7819 */ /* 0x100fe4000001160d */
[----:B------:R-:W-:-:S02]  /*1d40*/  SHF.R.U32.HI R30, RZ, 0xc, R13 ;  /* 0x0000000cff1e7819 */ /* 0x000fc4000001160d */
[----:B------:R-:W-:Y:S02]  /*1d50*/  LOP3.LUT R37, R14, 0x3f003f, RZ, 0xc0, !PT ;  /* 0x003f003f0e257812 */ /* 0x000fe400078ec0ff */
[--C-:B------:R-:W-:Y:S02]  /*1d60*/  SHF.R.U32.HI R28, RZ, 0x6, R14.reuse ;  /* 0x00000006ff1c7819 */ /* 0x100fe4000001160e */
[----:B------:R-:W-:Y:S02]  /*1d70*/  SHF.R.U32.HI R31, RZ, 0xc, R14 ;  /* 0x0000000cff1f7819 */ /* 0x000fe4000001160e */
[----:B------:R-:W-:Y:S02]  /*1d80*/  LOP3.LUT R14, R24, 0xf000f, RZ, 0xc0, !PT ;  /* 0x000f000f180e7812 */ /* 0x000fe400078ec0ff */
[----:B----4-:R-:W-:Y:S02]  /*1d90*/  SHF.R.U32.HI R13, RZ, 0x8, R16 ;  /* 0x00000008ff0d7819 */ /* 0x010fe40000011610 */
[----:B------:R-:W-:-:S02]  /*1da0*/  @!P3 IADD3 R52, PT, PT, R26, R57, RZ ;  /* 0x000000391a34b210 */ /* 0x000fc40007ffe0ff */
[----:B------:R-:W-:Y:S02]  /*1db0*/  SHF.R.U32.HI R38, RZ, 0xc, R15 ;  /* 0x0000000cff267819 */ /* 0x000fe4000001160f */
[----:B------:R-:W-:Y:S02]  /*1dc0*/  @!P3 PRMT R0, R0, 0x7610, R25 ;  /* 0x000076100000b816 */ /* 0x000fe40000000019 */
[----:B------:R-:W-:Y:S02]  /*1dd0*/  LOP3.LUT R32, R16, 0x3f003f, RZ, 0xc0, !PT ;  /* 0x003f003f10207812 */ /* 0x000fe400078ec0ff */
[--C-:B------:R-:W-:Y:S02]  /*1de0*/  SHF.R.U32.HI R26, RZ, 0x6, R16.reuse ;  /* 0x00000006ff1a7819 */ /* 0x100fe40000011610 */
[----:B------:R-:W-:Y:S02]  /*1df0*/  SHF.R.U32.HI R48, RZ, 0xa, R16 ;  /* 0x0000000aff307819 */ /* 0x000fe40000011610 */
[----:B------:R-:W-:-:S02]  /*1e00*/  SHF.R.U32.HI R16, RZ, 0x8, R17 ;  /* 0x00000008ff107819 */ /* 0x000fc40000011611 */
[----:B------:R-:W-:Y:S02]  /*1e10*/  LOP3.LUT R33, R17, 0x3f003f, RZ, 0xc0, !PT ;  /* 0x003f003f11217812 */ /* 0x000fe400078ec0ff */
[--C-:B------:R-:W-:Y:S02]  /*1e20*/  SHF.R.U32.HI R25, RZ, 0x6, R17.reuse ;  /* 0x00000006ff197819 */ /* 0x100fe40000011611 */
[----:B------:R-:W-:Y:S02]  /*1e30*/  SHF.R.U32.HI R49, RZ, 0xa, R17 ;  /* 0x0000000aff317819 */ /* 0x000fe40000011611 */
[----:B------:R-:W-:Y:S02]  /*1e40*/  LOP3.LUT R17, R14, 0x300030, R13, 0xf8, !PT ;  /* 0x003000300e117812 */ /* 0x000fe400078ef80d */
[----:B------:R-:W-:Y:S02]  /*1e50*/  SHF.R.U32.HI R46, RZ, 0x8, R19 ;  /* 0x00000008ff2e7819 */ /* 0x000fe40000011613 */
[----:B------:R-:W-:-:S02]  /*1e60*/  LOP3.LUT R13, R38, 0xf000f, RZ, 0xc0, !PT ;  /* 0x000f000f260d7812 */ /* 0x000fc400078ec0ff */
[----:B------:R-:W-:Y:S02]  /*1e70*/  LOP3.LUT R36, R15, 0x3f003f, RZ, 0xc0, !PT ;  /* 0x003f003f0f247812 */ /* 0x000fe400078ec0ff */
[----:B------:R-:W-:Y:S02]  /*1e80*/  SHF.R.U32.HI R29, RZ, 0x6, R15 ;  /* 0x00000006ff1d7819 */ /* 0x000fe4000001160f */
[----:B------:R-:W-:Y:S02]  /*1e90*/  SHF.R.U32.HI R44, RZ, 0x8, R18 ;  /* 0x00000008ff2c7819 */ /* 0x000fe40000011612 */
[----:B------:R-:W-:Y:S02]  /*1ea0*/  LOP3.LUT R15, R30, 0xf000f, RZ, 0xc0, !PT ;  /* 0x000f000f1e0f7812 */ /* 0x000fe400078ec0ff */
[----:B------:R-:W-:Y:S02]  /*1eb0*/  LOP3.LUT R31, R31, 0xf000f, RZ, 0xc0, !PT ;  /* 0x000f000f1f1f7812 */ /* 0x000fe400078ec0ff */
[----:B------:R-:W-:-:S02]  /*1ec0*/  LOP3.LUT R46, R13, 0x300030, R46, 0xf8, !PT ;  /* 0x003000300d2e7812 */ /* 0x000fc400078ef82e */
[----:B-----5:R-:W-:Y:S02]  /*1ed0*/  LOP3.LUT R42, R20, 0x3f003f, RZ, 0xc0, !PT ;  /* 0x003f003f142a7812 */ /* 0x020fe400078ec0ff */
[--C-:B------:R-:W-:Y:S02]  /*1ee0*/  SHF.R.U32.HI R38, RZ, 0x6, R20.reuse ;  /* 0x00000006ff267819 */ /* 0x100fe40000011614 */
[----:B------:R-:W-:Y:S02]  /*1ef0*/  SHF.R.U32.HI R20, RZ, 0xc, R20 ;  /* 0x0000000cff147819 */ /* 0x000fe40000011614 */
[----:B------:R-:W-:Y:S02]  /*1f00*/  LOP3.LUT R39, R21, 0x3f003f, RZ, 0xc0, !PT ;  /* 0x003f003f15277812 */ /* 0x000fe400078ec0ff */
[--C-:B------:R-:W-:Y:S02]  /*1f10*/  SHF.R.U32.HI R13, RZ, 0x6, R21.reuse ;  /* 0x00000006ff0d7819 */ /* 0x100fe40000011615 */
[----:B------:R-:W-:-:S02]  /*1f20*/  SHF.R.U32.HI R21, RZ, 0xc, R21 ;  /* 0x0000000cff157819 */ /* 0x000fc40000011615 */
[----:B------:R-:W-:Y:S02]  /*1f30*/  LOP3.LUT R30, R22, 0x3f003f, RZ, 0xc0, !PT ;  /* 0x003f003f161e7812 */ /* 0x000fe400078ec0ff */
[----:B------:R-:W-:Y:S02]  /*1f40*/  SHF.R.U32.HI R14, RZ, 0x6, R22 ;  /* 0x00000006ff0e7819 */ /* 0x000fe40000011616 */
        /* <DEDUP_REMOVED lines=8> */
[----:B------:R-:W-:Y:S02]  /*1fd0*/  LOP3.LUT R44, R31, 0x300030, R44, 0xf8, !PT ;  /* 0x003000301f2c7812 */ /* 0x000fe400078ef82c */
[----:B------:R-:W-:-:S02]  /*1fe0*/  LOP3.LUT R31, R23, 0x3f003f, RZ, 0xc0, !PT ;  /* 0x003f003f171f7812 */ /* 0x000fc400078ec0ff */
[--C-:B------:R-:W-:Y:S02]  /*1ff0*/  SHF.R.U32.HI R15, RZ, 0x6, R23.reuse ;  /* 0x00000006ff0f7819 */ /* 0x100fe40000011617 */
[----:B------:R-:W-:Y:S02]  /*2000*/  LOP3.LUT R19, R20, 0xf000f, RZ, 0xc0, !PT ;  /* 0x000f000f14137812 */ /* 0x000fe400078ec0ff */
[----:B------:R-:W-:Y:S02]  /*2010*/  SHF.R.U32.HI R23, RZ, 0xc, R23 ;  /* 0x0000000cff177819 */ /* 0x000fe40000011617 */
        /* <DEDUP_REMOVED lines=11> */
[----:B------:R-:W-:Y:S01]  /*20d0*/  LOP3.LUT R20, R12, 0x64006400, RZ, 0xfc, !PT ;  /* 0x640064000c147812 */ /* 0x000fe200078efcff */
[----:B------:R-:W-:Y:S01]  /*20e0*/  HADD2 R12, R41, -1056, -1056 ;  /* 0xe420e420290c7430 */ /* 0x000fe20000000000 */
[----:B------:R-:W-:Y:S02]  /*20f0*/  LOP3.LUT R48, R19, 0x300030, R48, 0xf8, !PT ;  /* 0x0030003013307812 */ /* 0x000fe400078ef830 */
[----:B------:R-:W-:Y:S02]  /*2100*/  LOP3.LUT R51, R22, 0x300030, R51, 0xf8, !PT ;  /* 0x0030003016337812 */ /* 0x000fe400078ef833 */
        /* <DEDUP_REMOVED lines=111> */
.L_x_230:
[----:B------:R-:W-:Y:S02]  /*2800*/  MOV R63, UR6 ;  /* 0x00000006003f7c02 */ /* 0x000fe40008000f00 */
[----:B------:R-:W-:Y:S02]  /*2810*/  @!P3 IADD3 R16, PT, PT, R11, 0x1, RZ ;  /* 0x000000010b10b810 */ /* 0x000fe40007ffe0ff */
[----:B------:R-:W-:Y:S02]  /*2820*/  ISETP.NE.AND P1, PT, R63, 0x1, PT ;  /* 0x000000013f00780c */ /* 0x000fe40003f25270 */
[----:B------:R-:W-:-:S11]  /*2830*/  @!P3 MOV R11, R16 ;  /* 0x00000010000bb202 */ /* 0x000fd60000000f00 */
        /* <DEDUP_REMOVED lines=47> */
.L_x_232:
        /* <DEDUP_REMOVED lines=46> */
.L_x_233:
        /* <DEDUP_REMOVED lines=43> */
.L_x_231:
[----:B------:R-:W-:-:S05]  /*30c0*/  IMAD.WIDE R24, R58, 0x4, R66 ;  /* 0x000000043a187825 */ /* 0x000fca00078e0242 */
[----:B------:R-:W2:Y:S01]  /*30d0*/  LDG.E.128.CONSTANT R12, desc[UR8][R24.64] ;  /* 0x00000008180c7981 */ /* 0x000ea2000c1e9d00 */
[----:B------:R-:W-:-:S04]  /*30e0*/  IMAD.WIDE R20, R58, 0x4, R24 ;  /* 0x000000043a147825 */ /* 0x000fc800078e0218 */
[----:B------:R-:W-:Y:S02]  /*30f0*/  IMAD.WIDE R66, R58, 0x4, R20 ;  /* 0x000000043a427825 */ /* 0x000fe400078e0214 */
[----:B------:R-:W3:Y:S04]  /*3100*/  LDG.E.128.CONSTANT R20, desc[UR8][R20.64] ;  /* 0x0000000814147981 */ /* 0x000ee8000c1e9d00 */
[----:B------:R-:W4:Y:S01]  /*3110*/  LDG.E.128.CONSTANT R16, desc[UR8][R66.64] ;  /* 0x0000000842107981 */ /* 0x000f22000c1e9d00 */
[----:B--2---:R-:W-:Y:S02]  /*3120*/  SHF.R.U32.HI R39, RZ, 0xc, R13 ;  /* 0x0000000cff277819 */ /* 0x004fe4000001160d */
[----:B------:R-:W-:Y:S02]  /*3130*/  LOP3.LUT R36, R14, 0x3f003f, RZ, 0xc0, !PT ;  /* 0x003f003f0e247812 */ /* 0x000fe400078ec0ff */
[----:B------:R-:W-:-:S02]  /*3140*/  SHF.R.U32.HI R30, RZ, 0x6, R14 ;  /* 0x00000006ff1e7819 */ /* 0x000fc4000001160e */
[----:B------:R-:W-:Y:S02]  /*3150*/  SHF.R.U32.HI R14, RZ, 0xc, R14 ;  /* 0x0000000cff0e7819 */ /* 0x000fe4000001160e */
[--C-:B------:R-:W-:Y:S02]  /*3160*/  SHF.R.U32.HI R31, RZ, 0xc, R12.reuse ;  /* 0x0000000cff1f7819 */ /* 0x100fe4000001160c */
[----:B------:R-:W-:Y:S02]  /*3170*/  LOP3.LUT R29, R12, 0x3f003f, RZ, 0xc0, !PT ;  /* 0x003f003f0c1d7812 */ /* 0x000fe400078ec0ff */
[----:B------:R-:W-:Y:S02]  /*3180*/  SHF.R.U32.HI R27, RZ, 0x6, R12 ;  /* 0x00000006ff1b7819 */ /* 0x000fe4000001160c */
[----:B----4-:R-:W-:Y:S02]  /*3190*/  SHF.R.U32.HI R42, RZ, 0x8, R17 ;  /* 0x00000008ff2a7819 */ /* 0x010fe40000011611 */
[----:B------:R-:W-:-:S02]  /*31a0*/  LOP3.LUT R39, R39, 0xf000f, RZ, 0xc0, !PT ;  /* 0x000f000f27277812 */ /* 0x000fc400078ec0ff */
        /* <DEDUP_REMOVED lines=14> */
[----:B------:R-:W-:Y:S02]  /*3290*/  LOP3.LUT R16, R31, 0xf000f, RZ, 0xc0, !PT ;  /* 0x000f000f1f107812 */ /* 0x000fe400078ec0ff */
[--C-:B------:R-:W-:Y:S02]  /*32a0*/  SHF.R.U32.HI R46, RZ, 0x8, R19.reuse ;  /* 0x00000008ff2e7819 */ /* 0x100fe40000011613 */
[----:B------:R-:W-:Y:S02]  /*32b0*/  LOP3.LUT R35, R19, 0x3f003f, RZ, 0xc0, !PT ;  /* 0x003f003f13237812 */ /* 0x000fe400078ec0ff */
[----:B------:R-:W-:-:S02]  /*32c0*/  SHF.R.U32.HI R17, RZ, 0x6, R19 ;  /* 0x00000006ff117819 */ /* 0x000fc40000011613 */
[----:B------:R-:W-:Y:S02]  /*32d0*/  SHF.R.U32.HI R51, RZ, 0xa, R19 ;  /* 0x0000000aff337819 */ /* 0x000fe40000011613 */
[----:B------:R-:W-:Y:S02]  /*32e0*/  LOP3.LUT R42, R39, 0x300030, R42, 0xf8, !PT ;  /* 0x00300030272a7812 */ /* 0x000fe400078ef82a */
[----:B------:R-:W-:Y:S02]  /*32f0*/  LOP3.LUT R19, R40, 0xf000f, RZ, 0xc0, !PT ;  /* 0x000f000f28137812 */ /* 0x000fe400078ec0ff */
[----:B---3--:R-:W-:Y:S02]  /*3300*/  LOP3.LUT R41, R20, 0x3f003f, RZ, 0xc0, !PT ;  /* 0x003f003f14297812 */ /* 0x008fe400078ec0ff */
[----:B------:R-:W-:Y:S02]  /*3310*/  SHF.R.U32.HI R39, RZ, 0x6, R20 ;  /* 0x00000006ff277819 */ /* 0x000fe40000011614 */
[----:B------:R-:W-:-:S02]  /*3320*/  LOP3.LUT R34, R18, 0x3f003f, RZ, 0xc0, !PT ;  /* 0x003f003f12227812 */ /* 0x000fc400078ec0ff */
[--C-:B------:R-:W-:Y:S02]  /*3330*/  SHF.R.U32.HI R24, RZ, 0x6, R18.reuse ;  /* 0x00000006ff187819 */ /* 0x100fe40000011612 */
[----:B------:R-:W-:Y:S02]  /*3340*/  SHF.R.U32.HI R50, RZ, 0xa, R18 ;  /* 0x0000000aff327819 */ /* 0x000fe40000011612 */
[----:B------:R-:W-:Y:S02]  /*3350*/  LOP3.LUT R44, R15, 0x300030, R44, 0xf8, !PT ;  /* 0x003000300f2c7812 */ /* 0x000fe400078ef82c */
[----:B------:R-:W-:Y:S02]  /*3360*/  SHF.R.U32.HI R20, RZ, 0xc, R20 ;  /* 0x0000000cff147819 */ /* 0x000fe40000011614 */
[----:B------:R-:W-:Y:S02]  /*3370*/  LOP3.LUT R16, R16, 0x300030, R13, 0xf8, !PT ;  /* 0x0030003010107812 */ /* 0x000fe400078ef80d */
[----:B------:R-:W-:-:S02]  /*3380*/  LOP3.LUT R40, R21, 0x3f003f, RZ, 0xc0, !PT ;  /* 0x003f003f15287812 */ /* 0x000fc400078ec0ff */
[--C-:B------:R-:W-:Y:S02]  /*3390*/  SHF.R.U32.HI R15, RZ, 0x6, R21.reuse ;  /* 0x00000006ff0f7819 */ /* 0x100fe40000011615 */
[----:B------:R-:W-:Y:S02]  /*33a0*/  SHF.R.U32.HI R18, RZ, 0xc, R21 ;  /* 0x0000000cff127819 */ /* 0x000fe40000011615 */
[----:B------:R-:W-:Y:S02]  /*33b0*/  SHF.R.U32.HI R43, RZ, 0xc, R23 ;  /* 0x0000000cff2b7819 */ /* 0x000fe40000011617 */
[----:B------:R-:W-:Y:S02]  /*33c0*/  LOP3.LUT R21, R22, 0x3f003f, RZ, 0xc0, !PT ;  /* 0x003f003f16157812 */ /* 0x000fe400078ec0ff */
[----:B------:R-:W-:Y:S02]  /*33d0*/  SHF.R.U32.HI R13, RZ, 0x6, R22 ;  /* 0x00000006ff0d7819 */ /* 0x000fe40000011616 */
[----:B------:R-:W-:-:S02]  /*33e0*/  LOP3.LUT R46, R19, 0x300030, R46, 0xf8, !PT ;  /* 0x00300030132e7812 */ /* 0x000fc400078ef82e */
        /* <DEDUP_REMOVED lines=8> */
[----:B------:R-:W-:Y:S02]  /*3470*/  LOP3.LUT R18, R18, 0xf000f, RZ, 0xc0, !PT ;  /* 0x000f000f12127812 */ /* 0x000fe400078ec0ff */
[----:B------:R-:W-:Y:S02]  /*3480*/  LOP3.LUT R51, R20, 0x300030, R51, 0xf8, !PT ;  /* 0x0030003014337812 */ /* 0x000fe400078ef833 */
[----:B------:R-:W-:Y:S02]  /*3490*/  LOP3.LUT R20, R27, 0x3f003f, RZ, 0xc0, !PT ;  /* 0x003f003f1b147812 */ /* 0x000fe400078ec0ff */
[----:B------:R-:W-:-:S02]  /*34a0*/  LOP3.LUT R50, R23, 0x300030, R50, 0xf8, !PT ;  /* 0x0030003017327812 */ /* 0x000fc400078ef832 */
[----:B------:R-:W-:Y:S02]  /*34b0*/  LOP3.LUT R27, R37, 0x3f003f, RZ, 0xc0, !PT ;  /* 0x003f003f251b7812 */ /* 0x000fe400078ec0ff */
[----:B------:R-:W-:Y:S02]  /*34c0*/  LOP3.LUT R36, R39, 0x3f003f, RZ, 0xc0, !PT ;  /* 0x003f003f27247812 */ /* 0x000fe400078ec0ff */
[----:B------:R-:W-:Y:S02]  /*34d0*/  LOP3.LUT R23, R28, 0x64006400, RZ, 0xfc, !PT ;  /* 0x640064001c177812 */ /* 0x000fe400078efcff */
[----:B------:R-:W-:Y:S01]  /*34e0*/  LOP3.LUT R37, R15, 0x3f003f, RZ, 0xc0, !PT ;  /* 0x003f003f0f257812 */ /* 0x000fe200078ec0ff */
[----:B------:R-:W-:Y:S01]  /*34f0*/  HADD2 R15, R45, -1056, -1056 ;  /* 0xe420e4202d0f7430 */ /* 0x000fe20000000000 */
[----:B------:R-:W-:Y:S01]  /*3500*/  LOP3.LUT R39, R14, 0x3f003f, RZ, 0xc0, !PT ;  /* 0x003f003f0e277812 */ /* 0x000fe200078ec0ff */
[----:B------:R-:W-:Y:S01]  /*3510*/  HADD2 R14, R43, -1056, -1056 ;  /* 0xe420e4202b0e7430 */ /* 0x000fe20000000000 */
[----:B------:R-:W-:-:S02]  /*3520*/  LOP3.LUT R49, R18, 0x300030, R49, 0xf8, !PT ;  /* 0x0030003012317812 */ /* 0x000fc400078ef831 */
        /* <DEDUP_REMOVED lines=110> */
.L_x_234:
        /* <DEDUP_REMOVED lines=47> */
.L_x_236:
        /* <DEDUP_REMOVED lines=46> */
.L_x_237:
        /* <DEDUP_REMOVED lines=43> */
.L_x_235:
        /* <DEDUP_REMOVED lines=8> */
.L_x_229:
        /* <DEDUP_REMOVED lines=12> */
.L_x_256:
[----:B------:R-:W-:Y:S01]  /*45d0*/  ISETP.NE.AND P3, PT, R57, R52, PT ;  /* 0x000000343900720c */ /* 0x000fe20003f65270 */
[----:B------:R-:W2:-:S12]  /*45e0*/  LDG.E.128.CONSTANT R12, desc[UR8][R64.64] ;  /* 0x00000008400c7981 */ /* 0x000e98000c1e9d00 */
[----:B------:R-:W-:Y:S01]  /*45f0*/  @!P3 LEA R22, R11, R1, 0x3 ;  /* 0x000000010b16b211 */ /* 0x000fe200078e18ff */
[----:B------:R0:W5:Y:S05]  /*4600*/  @!P3 LDG.E.U16.CONSTANT R40, desc[UR8][R18.64] ;  /* 0x000000081228b981 */ /* 0x00016a000c1e9500 */
[----:B------:R-:W3:Y:S01]  /*4610*/  @!P3 LDL.64 R22, [R22+0x8] ;  /* 0x000008001616b983 */ /* 0x000ee20000100a00 */
[----:B------:R-:W-:Y:S02]  /*4620*/  ISETP.NE.AND P2, PT, R56, RZ, PT ;  /* 0x000000ff3800720c */ /* 0x000fe40003f45270 */
[----:B------:R-:W-:Y:S02]  /*4630*/  MOV R17, 0x2c00 ;  /* 0x00002c0000117802 */ /* 0x000fe40000000f00 */
[----:B------:R-:W-:-:S02]  /*4640*/  ISETP.NE.AND P1, PT, R63, 0x1, PT ;  /* 0x000000013f00780c */ /* 0x000fc40003f25270 */
[----:B------:R-:W-:Y:S02]  /*4650*/  @!P3 IADD3 R41, PT, PT, R11, 0x1, RZ ;  /* 0x000000010b29b810 */ /* 0x000fe40007ffe0ff */
[C---:B--2---:R-:W-:Y:S02]  /*4660*/  LOP3.LUT R16, R12.reuse, 0xf000f, RZ, 0xc0, !PT ;  /* 0x000f000f0c107812 */ /* 0x044fe400078ec0ff */
[----:B------:R-:W-:Y:S02]  /*4670*/  LOP3.LUT R21, R12, 0xf000f0, RZ, 0xc0, !PT ;  /* 0x00f000f00c157812 */ /* 0x000fe400078ec0ff */
[----:B------:R-:W-:Y:S02]  /*4680*/  SHF.R.U32.HI R12, RZ, 0x8, R12 ;  /* 0x00000008ff0c7819 */ /* 0x000fe4000001160c */
[----:B------:R-:W-:Y:S02]  /*4690*/  SHF.R.U32.HI R25, RZ, 0x8, R13 ;  /* 0x00000008ff197819 */ /* 0x000fe4000001160d */
[----:B------:R-:W-:-:S02]  /*46a0*/  SHF.R.U32.HI R29, RZ, 0x8, R14 ;  /* 0x00000008ff1d7819 */ /* 0x000fc4000001160e */
[----:B------:R-:W-:Y:S02]  /*46b0*/  SHF.R.U32.HI R33, RZ, 0x8, R15 ;  /* 0x00000008ff217819 */ /* 0x000fe4000001160f */
[----:B------:R-:W-:Y:S02]  /*46c0*/  LOP3.LUT R27, R14, 0xf000f, RZ, 0xc0, !PT ;  /* 0x000f000f0e1b7812 */ /* 0x000fe400078ec0ff */
[----:B---3--:R-:W-:Y:S02]  /*46d0*/  @!P3 PRMT R2, R22, 0x7610, R2 ;  /* 0x000076101602b816 */ /* 0x008fe40000000002 */
[----:B------:R-:W-:Y:S02]  /*46e0*/  @!P3 PRMT R0, R23, 0x7610, R0 ;  /* 0x000076101700b816 */ /* 0x000fe40000000000 */
[----:B------:R-:W-:Y:S02]  /*46f0*/  @!P3 PRMT R2, R2, 0x7610, R22 ;  /* 0x000076100202b816 */ /* 0x000fe40000000016 */
[----:B------:R-:W-:-:S02]  /*4700*/  @!P3 PRMT R0, R0, 0x7610, R23 ;  /* 0x000076100000b816 */ /* 0x000fc40000000017 */
[C---:B------:R-:W-:Y:S02]  /*4710*/  LOP3.LUT R22, R13.reuse, 0xf000f, RZ, 0xc0, !PT ;  /* 0x000f000f0d167812 */ /* 0x040fe400078ec0ff */
[----:B------:R-:W-:Y:S02]  /*4720*/  LOP3.LUT R23, R13, 0xf000f0, RZ, 0xc0, !PT ;  /* 0x00f000f00d177812 */ /* 0x000fe400078ec0ff */
[----:B------:R-:W-:Y:S02]  /*4730*/  LOP3.LUT R28, R14, 0xf000f0, RZ, 0xc0, !PT ;  /* 0x00f000f00e1c7812 */ /* 0x000fe400078ec0ff */
[C---:B------:R-:W-:Y:S02]  /*4740*/  LOP3.LUT R30, R15.reuse, 0xf000f, RZ, 0xc0, !PT ;  /* 0x000f000f0f1e7812 */ /* 0x040fe400078ec0ff */
[----:B------:R-:W-:Y:S02]  /*4750*/  LOP3.LUT R31, R15, 0xf000f0, RZ, 0xc0, !PT ;  /* 0x00f000f00f1f7812 */ /* 0x000fe400078ec0ff */
[----:B------:R-:W-:-:S02]  /*4760*/  LOP3.LUT R24, R21, 0x64006400, RZ, 0xfc, !PT ;  /* 0x6400640015187812 */ /* 0x000fc400078efcff */
[C---:B------:R-:W-:Y:S02]  /*4770*/  LOP3.LUT R13, R12.reuse, 0xf000f, RZ, 0xc0, !PT ;  /* 0x000f000f0c0d7812 */ /* 0x040fe400078ec0ff */
        /* <DEDUP_REMOVED lines=23> */
[----:B------:R-:W-:-:S02]  /*48f0*/  HFMA2 R30, R32, R17.H0_H0, -72, -72 ;  /* 0xd480d480201e7431 */ /* 0x000fc40000040011 */
[----:B------:R-:W-:Y:S02]  /*4900*/  HADD2 R37, R21, -1032, -1032 ;  /* 0xe408e40815257430 */ /* 0x000fe40000000000 */
[----:B------:R-:W-:Y:S02]  /*4910*/  HADD2 R38, R16, -1032, -1032 ;  /* 0xe408e40810267430 */ /* 0x000fe40000000000 */
[-C--:B------:R-:W-:Y:S02]  /*4920*/  HFMA2 R24, R24, R17.reuse.H0_H0, -72, -72 ;  /* 0xd480d48018187431 */ /* 0x080fe40000040011 */
[----:B------:R-:W-:Y:S02]  /*4930*/  HADD2 R25, R22, -1032, -1032 ;  /* 0xe408e40816197430 */ /* 0x000fe40000000000 */
[----:B------:R-:W-:Y:S02]  /*4940*/  HFMA2 R26, R26, R17.H0_H0, -72, -72 ;  /* 0xd480d4801a1a7431 */ /* 0x000fe40000040011 */
[----:B------:R-:W-:-:S02]  /*4950*/  HADD2 R27, R27, -1032, -1032 ;  /* 0xe408e4081b1b7430 */ /* 0x000fc40000000000 */
[-C--:B------:R-:W-:Y:S02]  /*4960*/  HFMA2 R28, R28, R17.reuse.H0_H0, -72, -72 ;  /* 0xd480d4801c1c7431 */ /* 0x080fe40000040011 */
[----:B------:R-:W-:Y:S02]  /*4970*/  HADD2 R31, R13, -1032, -1032 ;  /* 0xe408e4080d1f7430 */ /* 0x000fe40000000000 */
[-C--:B------:R-:W-:Y:S02]  /*4980*/  HFMA2 R32, R12, R17.reuse.H0_H0, -72, -72 ;  /* 0xd480d4800c207431 */ /* 0x080fe40000040011 */
[----:B------:R-:W-:Y:S02]  /*4990*/  HADD2 R33, R14, -1032, -1032 ;  /* 0xe408e4080e217430 */ /* 0x000fe40000000000 */
[----:B------:R-:W-:Y:S02]  /*49a0*/  HFMA2 R34, R34, R17.H0_H0, -72, -72 ;  /* 0xd480d48022227431 */ /* 0x000fe40000040011 */
[----:B------:R-:W-:-:S02]  /*49b0*/  HADD2 R35, R15, -1032, -1032 ;  /* 0xe408e4080f237430 */ /* 0x000fc40000000000 */
[-C--:B------:R-:W-:Y:S02]  /*49c0*/  HFMA2 R36, R36, R17.reuse.H0_H0, -72, -72 ;  /* 0xd480d48024247431 */ /* 0x080fe40000040011 */
[----:B------:R-:W-:Y:S01]  /*49d0*/  HFMA2 R21, R42, R17.H0_H0, -72, -72 ;  /* 0xd480d4802a157431 */ /* 0x000fe20000040011 */
[----:B0-----:R-:W-:Y:S06]  /*49e0*/  @!P2 BRA `(.L_x_240) ;  /* 0x000000040068a947 */ /* 0x001fec0003800000 */
[----:B------:R-:W0:Y:S01]  /*49f0*/  LDS.64 R14, [UR4+-0x100] ;  /* 0xffff0004ff0e7984 */ /* 0x000e220008000a00 */
[--C-:B------:R-:W-:Y:S02]  /*4a00*/  HADD2.F32 R12, -RZ, R38.reuse.H0_H0 ;  /* 0x20000026ff0c7230 */ /* 0x100fe40000004100 */
[----:B------:R-:W-:Y:S01]  /*4a10*/  HADD2.F32 R44, -RZ, R25.H0_H0 ;  /* 0x20000019ff2c7230 */ /* 0x000fe20000004100 */
[----:B------:R-:W1:Y:S01]  /*4a20*/  LDS.64 R22, [UR4+-0xf8] ;  /* 0xffff0804ff167984 */ /* 0x000e620008000a00 */
[----:B------:R-:W-:Y:S02]  /*4a30*/  HADD2.F32 R16, -RZ, R29.H0_H0 ;  /* 0x2000001dff107230 */ /* 0x000fe40000004100 */
[----:B------:R-:W-:Y:S02]  /*4a40*/  HADD2.F32 R42, -RZ, R38.H1_H1 ;  /* 0x30000026ff2a7230 */ /* 0x000fe40000004100 */
[----:B------:R-:W-:Y:S02]  /*4a50*/  HADD2.F32 R46, -RZ, R25.H1_H1 ;  /* 0x30000019ff2e7230 */ /* 0x000fe40000004100 */
[----:B0-----:R-:W-:-:S02]  /*4a60*/  HADD2.F32 R13, -RZ, R14.H0_H0 ;  /* 0x2000000eff0d7230 */ /* 0x001fc40000004100 */
[----:B------:R-:W-:Y:S02]  /*4a70*/  HADD2.F32 R43, -RZ, R14.H1_H1 ;  /* 0x3000000eff2b7230 */ /* 0x000fe40000004100 */
[----:B------:R-:W-:Y:S02]  /*4a80*/  HADD2.F32 R14, -RZ, R27.H0_H0 ;  /* 0x2000001bff0e7230 */ /* 0x000fe40000004100 */
[----:B------:R-:W-:Y:S01]  /*4a90*/  FFMA.FTZ R45, R12, R13, RZ ;  /* 0x0000000d0c2d7223 */ /* 0x000fe200000100ff */
[C---:B------:R-:W-:Y:S01]  /*4aa0*/  FFMA.FTZ R44, R13.reuse, R44, RZ ;  /* 0x0000002c0d2c7223 */ /* 0x040fe200000100ff */
[C---:B------:R-:W-:Y:S01]  /*4ab0*/  FFMA.FTZ R47, R13.reuse, R16, RZ ;  /* 0x000000100d2f7223 */ /* 0x040fe200000100ff */
[----:B------:R-:W-:Y:S02]  /*4ac0*/  HADD2.F32 R39, -RZ, R15.H0_H0 ;  /* 0x2000000fff277230 */ /* 0x000fe40000004100 */
[----:B------:R-:W-:Y:S01]  /*4ad0*/  FFMA.FTZ R48, R13, R14, RZ ;  /* 0x0000000e0d307223 */ /* 0x000fe200000100ff */
[----:B------:R-:W-:-:S02]  /*4ae0*/  HADD2.F32 R14, -RZ, R27.H1_H1 ;  /* 0x3000001bff0e7230 */ /* 0x000fc40000004100 */
[----:B------:R-:W-:Y:S01]  /*4af0*/  FFMA.FTZ R42, R42, R43, R45 ;  /* 0x0000002b2a2a7223 */ /* 0x000fe2000001002d */
[----:B------:R-:W-:Y:S02]  /*4b00*/  HADD2.F32 R13, -RZ, R24.H0_H0 ;  /* 0x20000018ff0d7230 */ /* 0x000fe40000004100 */
[C---:B------:R-:W-:Y:S01]  /*4b10*/  FFMA.FTZ R44, R43.reuse, R46, R44 ;  /* 0x0000002e2b2c7223 */ /* 0x040fe2000001002c */
[----:B------:R-:W-:Y:S02]  /*4b20*/  HADD2.F32 R16, -RZ, R29.H1_H1 ;  /* 0x3000001dff107230 */ /* 0x000fe40000004100 */
[----:B------:R-:W-:Y:S01]  /*4b30*/  FFMA.FTZ R14, R43, R14, R48 ;  /* 0x0000000e2b0e7223 */ /* 0x000fe20000010030 */
[----:B------:R-:W-:Y:S02]  /*4b40*/  HADD2.F32 R45, -RZ, R28.H0_H0 ;  /* 0x2000001cff2d7230 */ /* 0x000fe40000004100 */
[----:B------:R-:W-:Y:S01]  /*4b50*/  FFMA.FTZ R13, R13, R39, R42 ;  /* 0x000000270d0d7223 */ /* 0x000fe2000001002a */
[----:B------:R-:W-:-:S02]  /*4b60*/  HADD2.F32 R12, -RZ, R26.H0_H0 ;  /* 0x2000001aff0c7230 */ /* 0x000fc40000004100 */
[----:B------:R-:W-:Y:S01]  /*4b70*/  FFMA.FTZ R46, R43, R16, R47 ;  /* 0x000000102b2e7223 */ /* 0x000fe2000001002f */
[----:B------:R-:W-:Y:S02]  /*4b80*/  HADD2.F32 R42, -RZ, R30.H0_H0 ;  /* 0x2000001eff2a7230 */ /* 0x000fe40000004100 */
[C---:B------:R-:W-:Y:S01]  /*4b90*/  FFMA.FTZ R45, R39.reuse, R45, R14 ;  /* 0x0000002d272d7223 */ /* 0x040fe2000001000e */
[----:B------:R-:W-:Y:S02]  /*4ba0*/  HADD2.F32 R15, -RZ, R15.H1_H1 ;  /* 0x3000000fff0f7230 */ /* 0x000fe40000004100 */
[C---:B------:R-:W-:Y:S01]  /*4bb0*/  FFMA.FTZ R44, R39.reuse, R12, R44 ;  /* 0x0000000c272c7223 */ /* 0x040fe2000001002c */
[----:B------:R-:W-:Y:S02]  /*4bc0*/  HADD2.F32 R14, -RZ, R26.H1_H1 ;  /* 0x3000001aff0e7230 */ /* 0x000fe40000004100 */
[----:B------:R-:W-:Y:S01]  /*4bd0*/  FFMA.FTZ R43, R39, R42, R46 ;  /* 0x0000002a272b7223 */ /* 0x000fe2000001002e */
[----:B------:R-:W-:-:S02]  /*4be0*/  HADD2.F32 R16, -RZ, R28.H1_H1 ;  /* 0x3000001cff107230 */ /* 0x000fc40000004100 */
[----:B------:R-:W-:Y:S02]  /*4bf0*/  HADD2.F32 R12, -RZ, R24.H1_H1 ;  /* 0x30000018ff0c7230 */ /* 0x000fe40000004100 */
[C---:B------:R-:W-:Y:S01]  /*4c00*/  FFMA.FTZ R39, R15.reuse, R14, R44 ;  /* 0x0000000e0f277223 */ /* 0x040fe2000001002c */
[----:B------:R-:W-:Y:S02]  /*4c10*/  HADD2.F32 R48, -RZ, R30.H1_H1 ;  /* 0x3000001eff307230 */ /* 0x000fe40000004100 */
[C---:B------:R-:W-:Y:S01]  /*4c20*/  FFMA.FTZ R45, R15.reuse, R16, R45 ;  /* 0x000000100f2d7223 */ /* 0x040fe2000001002d */
[----:B-1----:R-:W-:Y:S02]  /*4c30*/  HADD2.F32 R16, -RZ, R22.H0_H0 ;  /* 0x20000016ff107230 */ /* 0x002fe40000004100 */
        /* <DEDUP_REMOVED lines=16> */
[----:B------:R-:W-:Y:S01]  /*4d40*/  FFMA.FTZ R15, R15, R22, R14 ;  /* 0x000000160f0f7223 */ /* 0x000fe2000001000e */
[----:B------:R-:W-:Y:S02]  /*4d50*/  HADD2.F32 R12, -RZ, R23.H0_H0 ;  /* 0x20000017ff0c7230 */ /* 0x000fe40000004100 */
[C---:B------:R-:W-:Y:S01]  /*4d60*/  FFMA.FTZ R43, R22.reuse, R43, R44 ;  /* 0x0000002b162b7223 */ /* 0x040fe2000001002c */
[----:B------:R-:W-:Y:S02]  /*4d70*/  HADD2.F32 R16, -RZ, R34.H0_H0 ;  /* 0x20000022ff107230 */ /* 0x000fe40000004100 */
[----:B------:R-:W-:Y:S01]  /*4d80*/  FFMA.FTZ R45, R22, R45, R46 ;  /* 0x0000002d162d7223 */ /* 0x000fe2000001002e */
[----:B------:R-:W-:-:S02]  /*4d90*/  HADD2.F32 R14, -RZ, R32.H0_H0 ;  /* 0x20000020ff0e7230 */ /* 0x000fc40000004100 */
[----:B------:R-:W-:Y:S02]  /*4da0*/  HADD2.F32 R44, -RZ, R21.H0_H0 ;  /* 0x20000015ff2c7230 */ /* 0x000fe40000004100 */
[----:B------:R-:W-:Y:S01]  /*4db0*/  FFMA.FTZ R22, R12, R16, R13 ;  /* 0x000000100c167223 */ /* 0x000fe2000001000d */
[----:B------:R-:W-:Y:S02]  /*4dc0*/  HADD2.F32 R13, -RZ, R36.H0_H0 ;  /* 0x20000024ff0d7230 */ /* 0x000fe40000004100 */
[----:B------:R-:W-:Y:S01]  /*4dd0*/  FFMA.FTZ R15, R14, R12, R15 ;  /* 0x0000000c0e0f7223 */ /* 0x000fe2000001000f */
[----:B------:R-:W-:Y:S02]  /*4de0*/  HADD2.F32 R23, -RZ, R23.H1_H1 ;  /* 0x30000017ff177230 */ /* 0x000fe40000004100 */
[C---:B------:R-:W-:Y:S01]  /*4df0*/  FFMA.FTZ R44, R12.reuse, R44, R45 ;  /* 0x0000002c0c2c7223 */ /* 0x040fe2000001002d */
[----:B------:R-:W-:Y:S02]  /*4e00*/  HADD2.F32 R14, -RZ, R32.H1_H1 ;  /* 0x30000020ff0e7230 */ /* 0x000fe40000004100 */
[----:B------:R-:W-:Y:S01]  /*4e10*/  FFMA.FTZ R13, R12, R13, R43 ;  /* 0x0000000d0c0d7223 */ /* 0x000fe2000001002b */
[----:B------:R-:W-:-:S02]  /*4e20*/  HADD2.F32 R42, -RZ, R36.H1_H1 ;  /* 0x30000024ff2a7230 */ /* 0x000fc40000004100 */
[----:B------:R-:W-:Y:S02]  /*4e30*/  HADD2.F32 R16, -RZ, R34.H1_H1 ;  /* 0x30000022ff107230 */ /* 0x000fe40000004100 */
[----:B------:R-:W-:Y:S01]  /*4e40*/  FFMA.FTZ R14, R14, R23, R15 ;  /* 0x000000170e0e7223 */ /* 0x000fe2000001000f */
[----:B------:R-:W-:Y:S02]  /*4e50*/  HADD2.F32 R12, -RZ, R21.H1_H1 ;  /* 0x30000015ff0c7230 */ /* 0x000fe40000004100 */
[C---:B------:R-:W-:Y:S01]  /*4e60*/  FFMA.FTZ R42, R23.reuse, R42, R13 ;  /* 0x0000002a172a7223 */ /* 0x040fe2000001000d */
[--C-:B------:R-:W-:Y:S02]  /*4e70*/  HADD2.F32 R13, -RZ, R2.reuse.H0_H0 ;  /* 0x20000002ff0d7230 */ /* 0x100fe40000004100 */
[C---:B------:R-:W-:Y:S01]  /*4e80*/  FFMA.FTZ R16, R23.reuse, R16, R22 ;  /* 0x0000001017107223 */ /* 0x040fe20000010016 */
[----:B------:R-:W-:Y:S02]  /*4e90*/  HADD2.F32 R15, -RZ, R2.H1_H1 ;  /* 0x30000002ff0f7230 */ /* 0x000fe40000004100 */
[----:B------:R-:W-:Y:S01]  /*4ea0*/  FFMA.FTZ R12, R23, R12, R44 ;  /* 0x0000000c170c7223 */ /* 0x000fe2000001002c */
[----:B------:R-:W-:-:S02]  /*4eb0*/  HADD2.F32 R39, -RZ, R0.H0_H0 ;  /* 0x20000000ff277230 */ /* 0x000fc40000004100 */
[----:B------:R-:W-:Y:S01]  /*4ec0*/  FMUL.FTZ R13, R14, R13 ;  /* 0x0000000d0e0d7220 */ /* 0x000fe20000410000 */
[----:B------:R-:W-:Y:S02]  /*4ed0*/  HADD2.F32 R43, -RZ, R0.H1_H1 ;  /* 0x30000000ff2b7230 */ /* 0x000fe40000004100 */
[----:B------:R-:W-:Y:S01]  /*4ee0*/  FMUL.FTZ R15, R16, R15 ;  /* 0x0000000f100f7220 */ /* 0x000fe20000410000 */
[----:B------:R-:W-:Y:S01]  /*4ef0*/  FMUL.FTZ R39, R42, R39 ;  /* 0x000000272a277220 */ /* 0x000fe20000410000 */
[----:B------:R-:W-:Y:S01]  /*4f00*/  F2FP.F16.F32.PACK_AB R13, RZ, R13 ;  /* 0x0000000dff0d723e */ /* 0x000fe200000000ff */
[----:B------:R-:W-:Y:S02]  /*4f10*/  FMUL.FTZ R12, R12, R43 ;  /* 0x0000002b0c0c7220 */ /* 0x000fe40000410000 */
[----:B------:R-:W-:Y:S02]  /*4f20*/  F2FP.F16.F32.PACK_AB R15, RZ, R15 ;  /* 0x0000000fff0f723e */ /* 0x000fe400000000ff */
[----:B------:R-:W-:-:S02]  /*4f30*/  F2FP.F16.F32.PACK_AB R39, RZ, R39 ;  /* 0x00000027ff27723e */ /* 0x000fc400000000ff */
[----:B------:R-:W-:Y:S02]  /*4f40*/  F2FP.F16.F32.PACK_AB R12, RZ, R12 ;  /* 0x0000000cff0c723e */ /* 0x000fe400000000ff */
[----:B------:R-:W-:Y:S02]  /*4f50*/  PRMT R13, R13, 0x5410, R15 ;  /* 0x000054100d0d7816 */ /* 0x000fe4000000000f */
[----:B------:R-:W-:-:S03]  /*4f60*/  PRMT R39, R39, 0x5410, R12 ;  /* 0x0000541027277816 */ /* 0x000fc6000000000c */
[----:B------:R-:W-:Y:S02]  /*4f70*/  HFMA2 R3, R13, 1, 1, R3 ;  /* 0x3c003c000d037831 */ /* 0x000fe40000000003 */
[----:B------:R-:W-:-:S07]  /*4f80*/  HADD2 R4, R39, R4 ;  /* 0x0000000427047230 */ /* 0x000fce0000000000 */
.L_x_240:
[----:B------:R-:W-:Y:S02]  /*4f90*/  @!P3 MOV R11, R41 ;  /* 0x00000029000bb202 */ /* 0x000fe40000000f00 */
[----:B-----5:R-:W-:Y:S01]  /*4fa0*/  @!P3 IADD3 R52, PT, PT, R40, R57, RZ ;  /* 0x000000392834b210 */ /* 0x020fe20007ffe0ff */
[----:B------:R-:W-:Y:S06]  /*4fb0*/  @!P1 BRA `(.L_x_241) ;  /* 0x00000010005c9947 */ /* 0x000fec0003800000 */
[----:B------:R-:W-:Y:S02]  /*4fc0*/  PRMT R12, R53, 0x9910, RZ ;  /* 0x00009910350c7816 */ /* 0x000fe400000000ff */
[----:B------:R-:W-:Y:S02]  /*4fd0*/  ISETP.NE.AND P4, PT, R63, 0x2, PT ;  /* 0x000000023f00780c */ /* 0x000fe40003f85270 */
[----:B------:R-:W-:-:S13]  /*4fe0*/  ISETP.NE.AND P3, PT, R12, RZ, PT ;  /* 0x000000ff0c00720c */ /* 0x000fda0003f65270 */
[----:B------:R-:W-:Y:S05]  /*4ff0*/  @!P3 BRA `(.L_x_242) ;  /* 0x000000040068b947 */ /* 0x000fea0003800000 */
[----:B------:R-:W0:Y:S01]  /*5000*/  LDS.64 R12, [UR4+-0x80] ;  /* 0xffff8004ff0c7984 */ /* 0x000e220008000a00 */
[----:B------:R-:W-:Y:S02]  /*5010*/  HADD2.F32 R44, -RZ, R38.H1_H1 ;  /* 0x30000026ff2c7230 */ /* 0x000fe40000004100 */
        /* <DEDUP_REMOVED lines=33> */
[-C--:B------:R-:W-:Y:S01]  /*5230*/  FFMA.FTZ R13, R14, R16.reuse, R13 ;  /* 0x000000100e0d7223 */ /* 0x080fe2000001000d */
[-C--:B------:R-:W-:Y:S01]  /*5240*/  FFMA.FTZ R43, R40, R16.reuse, R43 ;  /* 0x00000010282b7223 */ /* 0x080fe2000001002b */
[----:B-1----:R-:W-:Y:S02]  /*5250*/  HADD2.F32 R14, -RZ, R22.H0_H0 ;  /* 0x20000016ff0e7230 */ /* 0x002fe40000004100 */
[----:B------:R-:W-:Y:S01]  /*5260*/  FFMA.FTZ R15, R46, R16, R15 ;  /* 0x000000102e0f7223 */ /* 0x000fe2000001000f */
[----:B------:R-:W-:Y:S02]  /*5270*/  HADD2.F32 R16, -RZ, R31.H0_H0 ;  /* 0x2000001fff107230 */ /* 0x000fe40000004100 */
[----:B------:R-:W-:-:S02]  /*5280*/  HADD2.F32 R42, -RZ, R33.H0_H0 ;  /* 0x20000021ff2a7230 */ /* 0x000fc40000004100 */
[----:B------:R-:W-:Y:S02]  /*5290*/  HADD2.F32 R44, -RZ, R35.H0_H0 ;  /* 0x20000023ff2c7230 */ /* 0x000fe40000004100 */
[-C--:B------:R-:W-:Y:S01]  /*52a0*/  FFMA.FTZ R41, R16, R14.reuse, R41 ;  /* 0x0000000e10297223 */ /* 0x080fe20000010029 */
[----:B------:R-:W-:Y:S02]  /*52b0*/  HADD2.F32 R46, -RZ, R37.H0_H0 ;  /* 0x20000025ff2e7230 */ /* 0x000fe40000004100 */
[-C--:B------:R-:W-:Y:S01]  /*52c0*/  FFMA.FTZ R13, R42, R14.reuse, R13 ;  /* 0x0000000e2a0d7223 */ /* 0x080fe2000001000d */
[----:B------:R-:W-:Y:S02]  /*52d0*/  HADD2.F32 R22, -RZ, R22.H1_H1 ;  /* 0x30000016ff167230 */ /* 0x000fe40000004100 */
[-C--:B------:R-:W-:Y:S01]  /*52e0*/  FFMA.FTZ R43, R44, R14.reuse, R43 ;  /* 0x0000000e2c2b7223 */ /* 0x080fe2000001002b */
[----:B------:R-:W-:Y:S02]  /*52f0*/  HADD2.F32 R40, -RZ, R31.H1_H1 ;  /* 0x3000001fff287230 */ /* 0x000fe40000004100 */
[----:B------:R-:W-:Y:S01]  /*5300*/  FFMA.FTZ R15, R46, R14, R15 ;  /* 0x0000000e2e0f7223 */ /* 0x000fe2000001000f */
[----:B------:R-:W-:-:S02]  /*5310*/  HADD2.F32 R16, -RZ, R33.H1_H1 ;  /* 0x30000021ff107230 */ /* 0x000fc40000004100 */
[----:B------:R-:W-:Y:S02]  /*5320*/  HADD2.F32 R42, -RZ, R35.H1_H1 ;  /* 0x30000023ff2a7230 */ /* 0x000fe40000004100 */
[-C--:B------:R-:W-:Y:S01]  /*5330*/  FFMA.FTZ R41, R40, R22.reuse, R41 ;  /* 0x0000001628297223 */ /* 0x080fe20000010029 */
[----:B------:R-:W-:Y:S02]  /*5340*/  HADD2.F32 R44, -RZ, R37.H1_H1 ;  /* 0x30000025ff2c7230 */ /* 0x000fe40000004100 */
[-C--:B------:R-:W-:Y:S01]  /*5350*/  FFMA.FTZ R13, R16, R22.reuse, R13 ;  /* 0x00000016100d7223 */ /* 0x080fe2000001000d */
[----:B------:R-:W-:Y:S02]  /*5360*/  HADD2.F32 R12, -RZ, R23.H0_H0 ;  /* 0x20000017ff0c7230 */ /* 0x000fe40000004100 */
[-C--:B------:R-:W-:Y:S01]  /*5370*/  FFMA.FTZ R43, R42, R22.reuse, R43 ;  /* 0x000000162a2b7223 */ /* 0x080fe2000001002b */
[----:B------:R-:W-:Y:S02]  /*5380*/  HADD2.F32 R14, -RZ, R32.H0_H0 ;  /* 0x20000020ff0e7230 */ /* 0x000fe40000004100 */
[----:B------:R-:W-:Y:S01]  /*5390*/  FFMA.FTZ R15, R44, R22, R15 ;  /* 0x000000162c0f7223 */ /* 0x000fe2000001000f */
[----:B------:R-:W-:-:S02]  /*53a0*/  HADD2.F32 R40, -RZ, R34.H0_H0 ;  /* 0x20000022ff287230 */ /* 0x000fc40000004100 */
[--C-:B------:R-:W-:Y:S02]  /*53b0*/  HADD2.F32 R22, -RZ, R36.reuse.H0_H0 ;  /* 0x20000024ff167230 */ /* 0x100fe40000004100 */
[-C--:B------:R-:W-:Y:S01]  /*53c0*/  FFMA.FTZ R14, R14, R12.reuse, R41 ;  /* 0x0000000c0e0e7223 */ /* 0x080fe20000010029 */
[----:B------:R-:W-:Y:S02]  /*53d0*/  HADD2.F32 R23, -RZ, R23.H1_H1 ;  /* 0x30000017ff177230 */ /* 0x000fe40000004100 */
[-C--:B------:R-:W-:Y:S01]  /*53e0*/  FFMA.FTZ R16, R40, R12.reuse, R13 ;  /* 0x0000000c28107223 */ /* 0x080fe2000001000d */
[----:B------:R-:W-:Y:S02]  /*53f0*/  HADD2.F32 R41, -RZ, R36.H1_H1 ;  /* 0x30000024ff297230 */ /* 0x000fe40000004100 */
[----:B------:R-:W-:Y:S01]  /*5400*/  FFMA.FTZ R22, R22, R12, R43 ;  /* 0x0000000c16167223 */ /* 0x000fe2000001002b */
[----:B------:R-:W-:Y:S02]  /*5410*/  HADD2.F32 R40, -RZ, R21.H0_H0 ;  /* 0x20000015ff287230 */ /* 0x000fe40000004100 */
[----:B------:R-:W-:-:S02]  /*5420*/  HADD2.F32 R13, -RZ, R32.H1_H1 ;  /* 0x30000020ff0d7230 */ /* 0x000fc40000004100 */
[-C--:B------:R-:W-:Y:S01]  /*5430*/  FFMA.FTZ R22, R41, R23.reuse, R22 ;  /* 0x0000001729167223 */ /* 0x080fe20000010016 */
[----:B------:R-:W-:Y:S02]  /*5440*/  HADD2.F32 R39, -RZ, R34.H1_H1 ;  /* 0x30000022ff277230 */ /* 0x000fe40000004100 */
[----:B------:R-:W-:Y:S01]  /*5450*/  FFMA.FTZ R12, R40, R12, R15 ;  /* 0x0000000c280c7223 */ /* 0x000fe2000001000f */
        /* <DEDUP_REMOVED lines=20> */
.L_x_242:
[----:B------:R-:W-:Y:S05]  /*55a0*/  @!P4 BRA `(.L_x_241) ;  /* 0x0000000800e0c947 */ /* 0x000fea0003800000 */
[----:B------:R-:W-:-:S04]  /*55b0*/  PRMT R12, R54, 0x9910, RZ ;  /* 0x00009910360c7816 */ /* 0x000fc800000000ff */
[----:B------:R-:W-:-:S13]  /*55c0*/  ISETP.NE.AND P3, PT, R12, RZ, PT ;  /* 0x000000ff0c00720c */ /* 0x000fda0003f65270 */
[----:B------:R-:W-:Y:S05]  /*55d0*/  @!P3 BRA `(.L_x_243) ;  /* 0x000000040068b947 */ /* 0x000fea0003800000 */
[----:B------:R-:W0:Y:S01]  /*55e0*/  LDS.64 R12, [UR4] ;  /* 0x00000004ff0c7984 */ /* 0x000e220008000a00 */
[----:B------:R-:W-:Y:S02]  /*55f0*/  HADD2.F32 R44, -RZ, R38.H1_H1 ;  /* 0x30000026ff2c7230 */ /* 0x000fe40000004100 */
[----:B------:R-:W-:Y:S01]  /*5600*/  HADD2.F32 R14, -RZ, R27.H0_H0 ;  /* 0x2000001bff0e7230 */ /* 0x000fe20000004100 */
[----:B------:R-:W1:Y:S01]  /*5610*/  LDS.64 R22, [UR4+0x8] ;  /* 0x00000804ff167984 */ /* 0x000e620008000a00 */
        /* <DEDUP_REMOVED lines=86> */
.L_x_243:
[----:B------:R-:W-:Y:S05]  /*5b80*/  @P0 BRA `(.L_x_241) ;  /* 0x0000000400680947 */ /* 0x000fea0003800000 */
[----:B------:R-:W0:Y:S01]  /*5b90*/  LDS.64 R12, [UR4+0x80] ;  /* 0x00008004ff0c7984 */ /* 0x000e220008000a00 */
[----:B------:R-:W-:Y:S02]  /*5ba0*/  HADD2.F32 R44, -RZ, R25.H1_H1 ;  /* 0x30000019ff2c7230 */ /* 0x000fe40000004100 */
[----:B------:R-:W-:Y:S01]  /*5bb0*/  HADD2.F32 R14, -RZ, R27.H0_H0 ;  /* 0x2000001bff0e7230 */ /* 0x000fe20000004100 */
[----:B------:R-:W1:Y:S01]  /*5bc0*/  LDS.64 R22, [UR4+0x88] ;  /* 0x00008804ff167984 */ /* 0x000e620008000a00 */
[--C-:B------:R-:W-:Y:S02]  /*5bd0*/  HADD2.F32 R15, -RZ, R29.reuse.H0_H0 ;  /* 0x2000001dff0f7230 */ /* 0x100fe40000004100 */
[----:B------:R-:W-:Y:S02]  /*5be0*/  HADD2.F32 R46, -RZ, R29.H1_H1 ;  /* 0x3000001dff2e7230 */ /* 0x000fe40000004100 */
[--C-:B0-----:R-:W-:Y:S02]  /*5bf0*/  HADD2.F32 R39, -RZ, R12.reuse.H0_H0 ;  /* 0x2000000cff277230 */ /* 0x101fe40000004100 */
[----:B------:R-:W-:-:S02]  /*5c00*/  HADD2.F32 R40, -RZ, R12.H1_H1 ;  /* 0x3000000cff287230 */ /* 0x000fc40000004100 */
[--C-:B------:R-:W-:Y:S02]  /*5c10*/  HADD2.F32 R12, -RZ, R38.reuse.H0_H0 ;  /* 0x20000026ff0c7230 */ /* 0x100fe40000004100 */
[-C--:B------:R-:W-:Y:S01]  /*5c20*/  FFMA.FTZ R41, R14, R39.reuse, RZ ;  /* 0x000000270e297223 */ /* 0x080fe200000100ff */
[--C-:B------:R-:W-:Y:S02]  /*5c30*/  HADD2.F32 R42, -RZ, R13.reuse.H0_H0 ;  /* 0x2000000dff2a7230 */ /* 0x100fe40000004100 */
[----:B------:R-:W-:Y:S01]  /*5c40*/  FFMA.FTZ R15, R15, R39, RZ ;  /* 0x000000270f0f7223 */ /* 0x000fe200000100ff */
[----:B------:R-:W-:Y:S02]  /*5c50*/  HADD2.F32 R16, -RZ, R13.H1_H1 ;  /* 0x3000000dff107230 */ /* 0x000fe40000004100 */
[----:B------:R-:W-:Y:S02]  /*5c60*/  HADD2.F32 R38, -RZ, R38.H1_H1 ;  /* 0x30000026ff267230 */ /* 0x000fe40000004100 */
[----:B------:R-:W-:Y:S01]  /*5c70*/  FFMA.FTZ R15, R46, R40, R15 ;  /* 0x000000282e0f7223 */ /* 0x000fe2000001000f */
[----:B------:R-:W-:-:S02]  /*5c80*/  HADD2.F32 R13, -RZ, R25.H0_H0 ;  /* 0x20000019ff0d7230 */ /* 0x000fc40000004100 */
[-C--:B------:R-:W-:Y:S01]  /*5c90*/  FFMA.FTZ R25, R12, R39.reuse, RZ ;  /* 0x000000270c197223 */ /* 0x080fe200000100ff */
[----:B------:R-:W-:Y:S02]  /*5ca0*/  HADD2.F32 R12, -RZ, R24.H0_H0 ;  /* 0x20000018ff0c7230 */ /* 0x000fe40000004100 */
[----:B------:R-:W-:Y:S02]  /*5cb0*/  HADD2.F32 R14, -RZ, R26.H0_H0 ;  /* 0x2000001aff0e7230 */ /* 0x000fe40000004100 */
[----:B------:R-:W-:Y:S01]  /*5cc0*/  FFMA.FTZ R13, R13, R39, RZ ;  /* 0x000000270d0d7223 */ /* 0x000fe200000100ff */
[-C--:B------:R-:W-:Y:S01]  /*5cd0*/  FFMA.FTZ R25, R38, R40.reuse, R25 ;  /* 0x0000002826197223 */ /* 0x080fe20000010019 */
[----:B------:R-:W-:Y:S02]  /*5ce0*/  HADD2.F32 R38, -RZ, R27.H1_H1 ;  /* 0x3000001bff267230 */ /* 0x000fe40000004100 */
[----:B------:R-:W-:Y:S01]  /*5cf0*/  FFMA.FTZ R13, R44, R40, R13 ;  /* 0x000000282c0d7223 */ /* 0x000fe2000001000d */
[----:B------:R-:W-:Y:S01]  /*5d00*/  FFMA.FTZ R25, R12, R42, R25 ;  /* 0x0000002a0c197223 */ /* 0x000fe20000010019 */
[----:B------:R-:W-:-:S02]  /*5d10*/  HADD2.F32 R44, -RZ, R28.H0_H0 ;  /* 0x2000001cff2c7230 */ /* 0x000fc40000004100 */
[----:B------:R-:W-:Y:S01]  /*5d20*/  FFMA.FTZ R41, R38, R40, R41 ;  /* 0x0000002826297223 */ /* 0x000fe20000010029 */
[----:B------:R-:W-:Y:S02]  /*5d30*/  HADD2.F32 R12, -RZ, R30.H0_H0 ;  /* 0x2000001eff0c7230 */ /* 0x000fe40000004100 */
[-C--:B------:R-:W-:Y:S01]  /*5d40*/  FFMA.FTZ R13, R14, R42.reuse, R13 ;  /* 0x0000002a0e0d7223 */ /* 0x080fe2000001000d */
[----:B------:R-:W-:Y:S02]  /*5d50*/  HADD2.F32 R24, -RZ, R24.H1_H1 ;  /* 0x30000018ff187230 */ /* 0x000fe40000004100 */
[-C--:B------:R-:W-:Y:S01]  /*5d60*/  FFMA.FTZ R41, R44, R42.reuse, R41 ;  /* 0x0000002a2c297223 */ /* 0x080fe20000010029 */
[----:B------:R-:W-:Y:S02]  /*5d70*/  HADD2.F32 R26, -RZ, R26.H1_H1 ;  /* 0x3000001aff1a7230 */ /* 0x000fe40000004100 */
[----:B------:R-:W-:Y:S01]  /*5d80*/  FFMA.FTZ R15, R12, R42, R15 ;  /* 0x0000002a0c0f7223 */ /* 0x000fe2000001000f */
[----:B------:R-:W-:-:S02]  /*5d90*/  HADD2.F32 R28, -RZ, R28.H1_H1 ;  /* 0x3000001cff1c7230 */ /* 0x000fc40000004100 */
[-C--:B------:R-:W-:Y:S01]  /*5da0*/  FFMA.FTZ R25, R24, R16.reuse, R25 ;  /* 0x0000001018197223 */ /* 0x080fe20000010019 */
[----:B------:R-:W-:Y:S02]  /*5db0*/  HADD2.F32 R30, -RZ, R30.H1_H1 ;  /* 0x3000001eff1e7230 */ /* 0x000fe40000004100 */
[-C--:B------:R-:W-:Y:S01]  /*5dc0*/  FFMA.FTZ R13, R26, R16.reuse, R13 ;  /* 0x000000101a0d7223 */ /* 0x080fe2000001000d */
[----:B-1----:R-:W-:Y:S02]  /*5dd0*/  HADD2.F32 R12, -RZ, R22.H0_H0 ;  /* 0x20000016ff0c7230 */ /* 0x002fe40000004100 */
        /* <DEDUP_REMOVED lines=13> */
[----:B------:R-:W-:Y:S02]  /*5eb0*/  HADD2.F32 R14, -RZ, R23.H0_H0 ;  /* 0x20000017ff0e7230 */ /* 0x000fe40000004100 */
[-C--:B------:R-:W-:Y:S01]  /*5ec0*/  FFMA.FTZ R25, R24, R22.reuse, R25 ;  /* 0x0000001618197223 */ /* 0x080fe20000010019 */
[----:B------:R-:W-:Y:S02]  /*5ed0*/  HADD2.F32 R26, -RZ, R35.H1_H1 ;  /* 0x30000023ff1a7230 */ /* 0x000fe40000004100 */
[-C--:B------:R-:W-:Y:S01]  /*5ee0*/  FFMA.FTZ R13, R16, R22.reuse, R13 ;  /* 0x00000016100d7223 */ /* 0x080fe2000001000d */
[----:B------:R-:W-:Y:S02]  /*5ef0*/  HADD2.F32 R28, -RZ, R37.H1_H1 ;  /* 0x30000025ff1c7230 */ /* 0x000fe40000004100 */
[----:B------:R-:W-:Y:S02]  /*5f00*/  HADD2.F32 R12, -RZ, R32.H0_H0 ;  /* 0x20000020ff0c7230 */ /* 0x000fe40000004100 */
[----:B------:R-:W-:Y:S01]  /*5f10*/  FFMA.FTZ R41, R26, R22, R41 ;  /* 0x000000161a297223 */ /* 0x000fe20000010029 */
[----:B------:R-:W-:-:S02]  /*5f20*/  HADD2.F32 R24, -RZ, R34.H0_H0 ;  /* 0x20000022ff187230 */ /* 0x000fc40000004100 */
[----:B------:R-:W-:Y:S01]  /*5f30*/  FFMA.FTZ R15, R28, R22, R15 ;  /* 0x000000161c0f7223 */ /* 0x000fe2000001000f */
[----:B------:R-:W-:Y:S02]  /*5f40*/  HADD2.F32 R23, -RZ, R23.H1_H1 ;  /* 0x30000017ff177230 */ /* 0x000fe40000004100 */
[-C--:B------:R-:W-:Y:S01]  /*5f50*/  FFMA.FTZ R12, R12, R14.reuse, R25 ;  /* 0x0000000e0c0c7223 */ /* 0x080fe20000010019 */
[----:B------:R-:W-:Y:S02]  /*5f60*/  HADD2.F32 R22, -RZ, R36.H0_H0 ;  /* 0x20000024ff167230 */ /* 0x000fe40000004100 */
[-C--:B------:R-:W-:Y:S01]  /*5f70*/  FFMA.FTZ R16, R24, R14.reuse, R13 ;  /* 0x0000000e18107223 */ /* 0x080fe2000001000d */
[----:B------:R-:W-:Y:S02]  /*5f80*/  HADD2.F32 R25, -RZ, R34.H1_H1 ;  /* 0x30000022ff197230 */ /* 0x000fe40000004100 */
        /* <DEDUP_REMOVED lines=26> */
.L_x_241:
[----:B------:R-:W0:Y:S02]  /*6130*/  LDC R58, c[0x0][0x3ac] ;  /* 0x0000eb00ff3a7b82 */ /* 0x000e240000000800 */
[----:B0-----:R-:W-:-:S05]  /*6140*/  IMAD.WIDE R64, R58, 0x4, R64 ;  /* 0x000000043a407825 */ /* 0x001fca00078e0240 */
[----:B------:R-:W2:Y:S02]  /*6150*/  LDG.E.128.CONSTANT R12, desc[UR8][R64.64] ;  /* 0x00000008400c7981 */ /* 0x000ea4000c1e9d00 */
[C---:B--2---:R-:W-:Y:S02]  /*6160*/  LOP3.LUT R16, R12.reuse, 0xf000f, RZ, 0xc0, !PT ;  /* 0x000f000f0c107812 */ /* 0x044fe400078ec0ff */
[----:B------:R-:W-:Y:S02]  /*6170*/  LOP3.LUT R21, R12, 0xf000f0, RZ, 0xc0, !PT ;  /* 0x00f000f00c157812 */ /* 0x000fe400078ec0ff */
[----:B------:R-:W-:Y:S02]  /*6180*/  SHF.R.U32.HI R12, RZ, 0x8, R12 ;  /* 0x00000008ff0c7819 */ /* 0x000fe4000001160c */
[----:B------:R-:W-:Y:S02]  /*6190*/  SHF.R.U32.HI R25, RZ, 0x8, R13 ;  /* 0x00000008ff197819 */ /* 0x000fe4000001160d */
[----:B------:R-:W-:-:S02]  /*61a0*/  SHF.R.U32.HI R29, RZ, 0x8, R14 ;  /* 0x00000008ff1d7819 */ /* 0x000fc4000001160e */
[----:B------:R-:W-:Y:S02]  /*61b0*/  SHF.R.U32.HI R33, RZ, 0x8, R15 ;  /* 0x00000008ff217819 */ /* 0x000fe4000001160f */
[C---:B------:R-:W-:Y:S02]  /*61c0*/  LOP3.LUT R22, R13.reuse, 0xf000f, RZ, 0xc0, !PT ;  /* 0x000f000f0d167812 */ /* 0x040fe400078ec0ff */
[----:B------:R-:W-:Y:S02]  /*61d0*/  LOP3.LUT R23, R13, 0xf000f0, RZ, 0xc0, !PT ;  /* 0x00f000f00d177812 */ /* 0x000fe400078ec0ff */
[C---:B------:R-:W-:Y:S02]  /*61e0*/  LOP3.LUT R27, R14.reuse, 0xf000f, RZ, 0xc0, !PT ;  /* 0x000f000f0e1b7812 */ /* 0x040fe400078ec0ff */
        /* <DEDUP_REMOVED lines=21> */
[----:B------:R-:W-:Y:S02]  /*6340*/  LOP3.LUT R27, R27, 0x64006400, RZ, 0xfc, !PT ;  /* 0x640064001b1b7812 */ /* 0x000fe400078efcff */
        /* <DEDUP_REMOVED lines=14> */
[-C--:B------:R-:W-:Y:S02]  /*6430*/  HFMA2 R30, R32, R17.reuse.H0_H0, -72, -72 ;  /* 0xd480d480201e7431 */ /* 0x080fe40000040011 */
[-C--:B------:R-:W-:Y:S02]  /*6440*/  HFMA2 R32, R12, R17.reuse.H0_H0, -72, -72 ;  /* 0xd480d4800c207431 */ /* 0x080fe40000040011 */
[----:B------:R-:W-:Y:S02]  /*6450*/  HADD2 R33, R14, -1032, -1032 ;  /* 0xe408e4080e217430 */ /* 0x000fe40000000000 */
[----:B------:R-:W-:Y:S02]  /*6460*/  HFMA2 R34, R34, R17.H0_H0, -72, -72 ;  /* 0xd480d48022227431 */ /* 0x000fe40000040011 */
[----:B------:R-:W-:-:S02]  /*6470*/  HADD2 R35, R15, -1032, -1032 ;  /* 0xe408e4080f237430 */ /* 0x000fc40000000000 */
[-C--:B------:R-:W-:Y:S02]  /*6480*/  HFMA2 R36, R36, R17.reuse.H0_H0, -72, -72 ;  /* 0xd480d48024247431 */ /* 0x080fe40000040011 */
[----:B------:R-:W-:Y:S01]  /*6490*/  HFMA2 R21, R40, R17.H0_H0, -72, -72 ;  /* 0xd480d48028157431 */ /* 0x000fe20000040011 */
[----:B------:R-:W-:Y:S06]  /*64a0*/  @!P2 BRA `(.L_x_244) ;  /* 0x000000040068a947 */ /* 0x000fec0003800000 */
        /* <DEDUP_REMOVED lines=90> */
.L_x_244:
[----:B------:R-:W-:Y:S05]  /*6a50*/  @!P1 BRA `(.L_x_245) ;  /* 0x00000010005c9947 */ /* 0x000fea0003800000 */
        /* <DEDUP_REMOVED lines=11> */
[----:B------:R-:W-:-:S02]  /*6b10*/  HADD2.F32 R44, -RZ, R30.H1_H1 ;  /* 0x3000001eff2c7230 */ /* 0x000fc40000004100 */
[----:B------:R-:W-:Y:S02]  /*6b20*/  HADD2.F32 R46, -RZ, R37.H0_H0 ;  /* 0x20000025ff2e7230 */ /* 0x000fe40000004100 */
[--C-:B0-----:R-:W-:Y:S02]  /*6b30*/  HADD2.F32 R40, -RZ, R12.reuse.H0_H0 ;  /* 0x2000000cff287230 */ /* 0x101fe40000004100 */
[----:B------:R-:W-:Y:S02]  /*6b40*/  HADD2.F32 R41, -RZ, R12.H1_H1 ;  /* 0x3000000cff297230 */ /* 0x000fe40000004100 */
[----:B------:R-:W-:Y:S02]  /*6b50*/  HADD2.F32 R12, -RZ, R38.H0_H0 ;  /* 0x20000026ff0c7230 */ /* 0x000fe40000004100 */
[----:B------:R-:W-:Y:S01]  /*6b60*/  FFMA.FTZ R14, R14, R40, RZ ;  /* 0x000000280e0e7223 */ /* 0x000fe200000100ff */
[--C-:B------:R-:W-:Y:S02]  /*6b70*/  HADD2.F32 R39, -RZ, R13.reuse.H0_H0 ;  /* 0x2000000dff277230 */ /* 0x100fe40000004100 */
[----:B------:R-:W-:-:S02]  /*6b80*/  HADD2.F32 R16, -RZ, R13.H1_H1 ;  /* 0x3000000dff107230 */ /* 0x000fc40000004100 */
[----:B------:R-:W-:Y:S01]  /*6b90*/  FFMA.FTZ R12, R12, R40, RZ ;  /* 0x000000280c0c7223 */ /* 0x000fe200000100ff */
[----:B------:R-:W-:-:S03]  /*6ba0*/  HADD2.F32 R13, -RZ, R25.H0_H0 ;  /* 0x20000019ff0d7230 */ /* 0x000fc60000004100 */
[-C--:B------:R-:W-:Y:S01]  /*6bb0*/  FFMA.FTZ R12, R43, R41.reuse, R12 ;  /* 0x000000292b0c7223 */ /* 0x080fe2000001000c */
[----:B------:R-:W-:Y:S02]  /*6bc0*/  HADD2.F32 R43, -RZ, R27.H1_H1 ;  /* 0x3000001bff2b7230 */ /* 0x000fe40000004100 */
[-C--:B------:R-:W-:Y:S01]  /*6bd0*/  FFMA.FTZ R42, R13, R40.reuse, RZ ;  /* 0x000000280d2a7223 */ /* 0x080fe200000100ff */
[----:B------:R-:W-:Y:S01]  /*6be0*/  FFMA.FTZ R40, R15, R40, RZ ;  /* 0x000000280f287223 */ /* 0x000fe200000100ff */
[----:B------:R-:W-:Y:S02]  /*6bf0*/  HADD2.F32 R13, -RZ, R24.H0_H0 ;  /* 0x20000018ff0d7230 */ /* 0x000fe40000004100 */
[-C--:B------:R-:W-:Y:S01]  /*6c00*/  FFMA.FTZ R42, R45, R41.reuse, R42 ;  /* 0x000000292d2a7223 */ /* 0x080fe2000001002a */
[----:B------:R-:W-:Y:S02]  /*6c10*/  HADD2.F32 R15, -RZ, R26.H0_H0 ;  /* 0x2000001aff0f7230 */ /* 0x000fe40000004100 */
[----:B------:R-:W-:Y:S01]  /*6c20*/  FFMA.FTZ R14, R43, R41, R14 ;  /* 0x000000292b0e7223 */ /* 0x000fe2000001000e */
[----:B------:R-:W-:-:S02]  /*6c30*/  HADD2.F32 R45, -RZ, R28.H0_H0 ;  /* 0x2000001cff2d7230 */ /* 0x000fc40000004100 */
[----:B------:R-:W-:Y:S01]  /*6c40*/  FFMA.FTZ R40, R47, R41, R40 ;  /* 0x000000292f287223 */ /* 0x000fe20000010028 */
[----:B------:R-:W-:Y:S02]  /*6c50*/  HADD2.F32 R43, -RZ, R30.H0_H0 ;  /* 0x2000001eff2b7230 */ /* 0x000fe40000004100 */
[-C--:B------:R-:W-:Y:S01]  /*6c60*/  FFMA.FTZ R13, R13, R39.reuse, R12 ;  /* 0x000000270d0d7223 */ /* 0x080fe2000001000c */
[-C--:B------:R-:W-:Y:S01]  /*6c70*/  FFMA.FTZ R15, R15, R39.reuse, R42 ;  /* 0x000000270f0f7223 */ /* 0x080fe2000001002a */
[-C--:B------:R-:W-:Y:S01]  /*6c80*/  FFMA.FTZ R41, R45, R39.reuse, R14 ;  /* 0x000000272d297223 */ /* 0x080fe2000001000e */
[----:B------:R-:W-:Y:S02]  /*6c90*/  HADD2.F32 R12, -RZ, R24.H1_H1 ;  /* 0x30000018ff0c7230 */ /* 0x000fe40000004100 */
[----:B------:R-:W-:Y:S01]  /*6ca0*/  FFMA.FTZ R39, R43, R39, R40 ;  /* 0x000000272b277223 */ /* 0x000fe20000010028 */
[----:B------:R-:W-:Y:S02]  /*6cb0*/  HADD2.F32 R14, -RZ, R26.H1_H1 ;  /* 0x3000001aff0e7230 */ /* 0x000fe40000004100 */
[----:B------:R-:W-:-:S02]  /*6cc0*/  HADD2.F32 R42, -RZ, R28.H1_H1 ;  /* 0x3000001cff2a7230 */ /* 0x000fc40000004100 */
[-C--:B------:R-:W-:Y:S01]  /*6cd0*/  FFMA.FTZ R13, R12, R16.reuse, R13 ;  /* 0x000000100c0d7223 */ /* 0x080fe2000001000d */
[-C--:B------:R-:W-:Y:S01]  /*6ce0*/  FFMA.FTZ R39, R44, R16.reuse, R39 ;  /* 0x000000102c277223 */ /* 0x080fe20000010027 */
[-C--:B------:R-:W-:Y:S01]  /*6cf0*/  FFMA.FTZ R15, R14, R16.reuse, R15 ;  /* 0x000000100e0f7223 */ /* 0x080fe2000001000f */
[----:B-1----:R-:W-:Y:S02]  /*6d00*/  HADD2.F32 R14, -RZ, R22.H0_H0 ;  /* 0x20000016ff0e7230 */ /* 0x002fe40000004100 */
[----:B------:R-:W-:Y:S01]  /*6d10*/  FFMA.FTZ R41, R42, R16, R41 ;  /* 0x000000102a297223 */ /* 0x000fe20000010029 */
[----:B------:R-:W-:Y:S02]  /*6d20*/  HADD2.F32 R16, -RZ, R31.H0_H0 ;  /* 0x2000001fff107230 */ /* 0x000fe40000004100 */
[----:B------:R-:W-:Y:S02]  /*6d30*/  HADD2.F32 R42, -RZ, R33.H0_H0 ;  /* 0x20000021ff2a7230 */ /* 0x000fe40000004100 */
[----:B------:R-:W-:Y:S01]  /*6d40*/  FFMA.FTZ R39, R46, R14, R39 ;  /* 0x0000000e2e277223 */ /* 0x000fe20000010027 */
[----:B------:R-:W-:-:S02]  /*6d50*/  HADD2.F32 R44, -RZ, R35.H0_H0 ;  /* 0x20000023ff2c7230 */ /* 0x000fc40000004100 */
[-C--:B------:R-:W-:Y:S01]  /*6d60*/  FFMA.FTZ R13, R16, R14.reuse, R13 ;  /* 0x0000000e100d7223 */ /* 0x080fe2000001000d */
[----:B------:R-:W-:Y:S02]  /*6d70*/  HADD2.F32 R22, -RZ, R22.H1_H1 ;  /* 0x30000016ff167230 */ /* 0x000fe40000004100 */
[-C--:B------:R-:W-:Y:S01]  /*6d80*/  FFMA.FTZ R15, R42, R14.reuse, R15 ;  /* 0x0000000e2a0f7223 */ /* 0x080fe2000001000f */
[----:B------:R-:W-:Y:S02]  /*6d90*/  HADD2.F32 R40, -RZ, R31.H1_H1 ;  /* 0x3000001fff287230 */ /* 0x000fe40000004100 */
[----:B------:R-:W-:Y:S01]  /*6da0*/  FFMA.FTZ R41, R44, R14, R41 ;  /* 0x0000000e2c297223 */ /* 0x000fe20000010029 */
[----:B------:R-:W-:Y:S02]  /*6db0*/  HADD2.F32 R16, -RZ, R33.H1_H1 ;  /* 0x30000021ff107230 */ /* 0x000fe40000004100 */
[----:B------:R-:W-:Y:S02]  /*6dc0*/  HADD2.F32 R42, -RZ, R35.H1_H1 ;  /* 0x30000023ff2a7230 */ /* 0x000fe40000004100 */
[----:B------:R-:W-:Y:S01]  /*6dd0*/  FFMA.FTZ R13, R40, R22, R13 ;  /* 0x00000016280d7223 */ /* 0x000fe2000001000d */
[----:B------:R-:W-:-:S02]  /*6de0*/  HADD2.F32 R44, -RZ, R37.H1_H1 ;  /* 0x30000025ff2c7230 */ /* 0x000fc40000004100 */
[-C--:B------:R-:W-:Y:S01]  /*6df0*/  FFMA.FTZ R15, R16, R22.reuse, R15 ;  /* 0x00000016100f7223 */ /* 0x080fe2000001000f */
[--C-:B------:R-:W-:Y:S02]  /*6e00*/  HADD2.F32 R12, -RZ, R23.reuse.H0_H0 ;  /* 0x20000017ff0c7230 */ /* 0x100fe40000004100 */
[-C--:B------:R-:W-:Y:S01]  /*6e10*/  FFMA.FTZ R41, R42, R22.reuse, R41 ;  /* 0x000000162a297223 */ /* 0x080fe20000010029 */
[----:B------:R-:W-:Y:S02]  /*6e20*/  HADD2.F32 R14, -RZ, R32.H0_H0 ;  /* 0x20000020ff0e7230 */ /* 0x000fe40000004100 */
[----:B------:R-:W-:Y:S01]  /*6e30*/  FFMA.FTZ R39, R44, R22, R39 ;  /* 0x000000162c277223 */ /* 0x000fe20000010027 */
[----:B------:R-:W-:Y:S02]  /*6e40*/  HADD2.F32 R40, -RZ, R34.H0_H0 ;  /* 0x20000022ff287230 */ /* 0x000fe40000004100 */
[----:B------:R-:W-:Y:S02]  /*6e50*/  HADD2.F32 R22, -RZ, R36.H0_H0 ;  /* 0x20000024ff167230 */ /* 0x000fe40000004100 */
[----:B------:R-:W-:Y:S01]  /*6e60*/  FFMA.FTZ R14, R14, R12, R13 ;  /* 0x0000000c0e0e7223 */ /* 0x000fe2000001000d */
[----:B------:R-:W-:-:S02]  /*6e70*/  HADD2.F32 R23, -RZ, R23.H1_H1 ;  /* 0x30000017ff177230 */ /* 0x000fc40000004100 */
[-C--:B------:R-:W-:Y:S01]  /*6e80*/  FFMA.FTZ R16, R40, R12.reuse, R15 ;  /* 0x0000000c28107223 */ /* 0x080fe2000001000f */
[----:B------:R-:W-:Y:S02]  /*6e90*/  HADD2.F32 R13, -RZ, R32.H1_H1 ;  /* 0x30000020ff0d7230 */ /* 0x000fe40000004100 */
[----:B------:R-:W-:Y:S01]  /*6ea0*/  FFMA.FTZ R22, R22, R12, R41 ;  /* 0x0000000c16167223 */ /* 0x000fe20000010029 */
[----:B------:R-:W-:Y:S02]  /*6eb0*/  HADD2.F32 R15, -RZ, R34.H1_H1 ;  /* 0x30000022ff0f7230 */ /* 0x000fe40000004100 */
[--C-:B------:R-:W-:Y:S02]  /*6ec0*/  HADD2.F32 R40, -RZ, R21.reuse.H0_H0 ;  /* 0x20000015ff287230 */ /* 0x100fe40000004100 */
[-C--:B------:R-:W-:Y:S01]  /*6ed0*/  FFMA.FTZ R14, R13, R23.reuse, R14 ;  /* 0x000000170d0e7223 */ /* 0x080fe2000001000e */
[----:B------:R-:W-:Y:S02]  /*6ee0*/  HADD2.F32 R43, -RZ, R36.H1_H1 ;  /* 0x30000024ff2b7230 */ /* 0x000fe40000004100 */
[----:B------:R-:W-:Y:S01]  /*6ef0*/  FFMA.FTZ R16, R15, R23, R16 ;  /* 0x000000170f107223 */ /* 0x000fe20000010010 */
[----:B------:R-:W-:-:S02]  /*6f00*/  HADD2.F32 R41, -RZ, R21.H1_H1 ;  /* 0x30000015ff297230 */ /* 0x000fc40000004100 */
[----:B------:R-:W-:Y:S01]  /*6f10*/  FFMA.FTZ R12, R40, R12, R39 ;  /* 0x0000000c280c7223 */ /* 0x000fe20000010027 */
[--C-:B------:R-:W-:Y:S02]  /*6f20*/  HADD2.F32 R13, -RZ, R2.reuse.H0_H0 ;  /* 0x20000002ff0d7230 */ /* 0x100fe40000004100 */
[-C--:B------:R-:W-:Y:S01]  /*6f30*/  FFMA.FTZ R22, R43, R23.reuse, R22 ;  /* 0x000000172b167223 */ /* 0x080fe20000010016 */
        /* <DEDUP_REMOVED lines=16> */
.L_x_246:
[----:B------:R-:W-:Y:S05]  /*7040*/  @!P4 BRA `(.L_x_245) ;  /* 0x0000000800e0c947 */ /* 0x000fea0003800000 */
[----:B------:R-:W-:-:S04]  /*7050*/  PRMT R12, R54, 0x9910, RZ ;  /* 0x00009910360c7816 */ /* 0x000fc800000000ff */
[----:B------:R-:W-:-:S13]  /*7060*/  ISETP.NE.AND P3, PT, R12, RZ, PT ;  /* 0x000000ff0c00720c */ /* 0x000fda0003f65270 */
[----:B------:R-:W-:Y:S05]  /*7070*/  @!P3 BRA `(.L_x_247) ;  /* 0x000000040068b947 */ /* 0x000fea0003800000 */
[----:B------:R-:W0:Y:S01]  /*7080*/  LDS.64 R12, [UR4+0x10] ;  /* 0x00001004ff0c7984 */ /* 0x000e220008000a00 */
[----:B------:R-:W-:Y:S02]  /*7090*/  HADD2.F32 R43, -RZ, R38.H1_H1 ;  /* 0x30000026ff2b7230 */ /* 0x000fe40000004100 */
[----:B------:R-:W-:Y:S01]  /*70a0*/  HADD2.F32 R14, -RZ, R27.H0_H0 ;  /* 0x2000001bff0e7230 */ /* 0x000fe20000004100 */
[----:B------:R-:W1:Y:S01]  /*70b0*/  LDS.64 R22, [UR4+0x18] ;  /* 0x00001804ff167984 */ /* 0x000e620008000a00 */
        /* <DEDUP_REMOVED lines=86> */
.L_x_247:
[----:B------:R-:W-:Y:S05]  /*7620*/  @P0 BRA `(.L_x_245) ;  /* 0x0000000400680947 */ /* 0x000fea0003800000 */
        /* <DEDUP_REMOVED lines=9> */
[--C-:B------:R-:W-:Y:S02]  /*76c0*/  HADD2.F32 R40, -RZ, R12.reuse.H0_H0 ;  /* 0x2000000cff287230 */ /* 0x100fe40000004100 */
[--C-:B------:R-:W-:Y:S02]  /*76d0*/  HADD2.F32 R13, -RZ, R25.reuse.H0_H0 ;  /* 0x20000019ff0d7230 */ /* 0x100fe40000004100 */
[----:B------:R-:W-:Y:S02]  /*76e0*/  HADD2.F32 R41, -RZ, R12.H1_H1 ;  /* 0x3000000cff297230 */ /* 0x000fe40000004100 */
[-C--:B------:R-:W-:Y:S01]  /*76f0*/  FFMA.FTZ R14, R14, R40.reuse, RZ ;  /* 0x000000280e0e7223 */ /* 0x080fe200000100ff */
[----:B------:R-:W-:Y:S02]  /*7700*/  HADD2.F32 R12, -RZ, R38.H0_H0 ;  /* 0x20000026ff0c7230 */ /* 0x000fe40000004100 */
[----:B------:R-:W-:Y:S01]  /*7710*/  FFMA.FTZ R38, R13, R40, RZ ;  /* 0x000000280d267223 */ /* 0x000fe200000100ff */
[----:B------:R-:W-:-:S02]  /*7720*/  HADD2.F32 R25, -RZ, R25.H1_H1 ;  /* 0x30000019ff197230 */ /* 0x000fc40000004100 */
[-C--:B------:R-:W-:Y:S01]  /*7730*/  FFMA.FTZ R14, R27, R41.reuse, R14 ;  /* 0x000000291b0e7223 */ /* 0x080fe2000001000e */
[----:B------:R-:W-:Y:S02]  /*7740*/  HADD2.F32 R13, -RZ, R24.H0_H0 ;  /* 0x20000018ff0d7230 */ /* 0x000fe40000004100 */
[-C--:B------:R-:W-:Y:S01]  /*7750*/  FFMA.FTZ R12, R12, R40.reuse, RZ ;  /* 0x000000280c0c7223 */ /* 0x080fe200000100ff */
[----:B------:R-:W-:Y:S01]  /*7760*/  FFMA.FTZ R40, R15, R40, RZ ;  /* 0x000000280f287223 */ /* 0x000fe200000100ff */
[-C--:B------:R-:W-:Y:S01]  /*7770*/  FFMA.FTZ R38, R25, R41.reuse, R38 ;  /* 0x0000002919267223 */ /* 0x080fe20000010026 */
[----:B------:R-:W-:Y:S02]  /*7780*/  HADD2.F32 R15, -RZ, R26.H0_H0 ;  /* 0x2000001aff0f7230 */ /* 0x000fe40000004100 */
[-C--:B------:R-:W-:Y:S01]  /*7790*/  FFMA.FTZ R12, R43, R41.reuse, R12 ;  /* 0x000000292b0c7223 */ /* 0x080fe2000001000c */
[----:B------:R-:W-:Y:S02]  /*77a0*/  HADD2.F32 R25, -RZ, R28.H0_H0 ;  /* 0x2000001cff197230 */ /* 0x000fe40000004100 */
[----:B------:R-:W-:Y:S01]  /*77b0*/  FFMA.FTZ R40, R29, R41, R40 ;  /* 0x000000291d287223 */ /* 0x000fe20000010028 */
[----:B------:R-:W-:-:S02]  /*77c0*/  HADD2.F32 R27, -RZ, R30.H0_H0 ;  /* 0x2000001eff1b7230 */ /* 0x000fc40000004100 */
[-C--:B------:R-:W-:Y:S01]  /*77d0*/  FFMA.FTZ R13, R13, R39.reuse, R12 ;  /* 0x000000270d0d7223 */ /* 0x080fe2000001000c */
[-C--:B------:R-:W-:Y:S01]  /*77e0*/  FFMA.FTZ R15, R15, R39.reuse, R38 ;  /* 0x000000270f0f7223 */ /* 0x080fe20000010026 */
        /* <DEDUP_REMOVED lines=8> */
[--C-:B-1----:R-:W-:Y:S02]  /*7870*/  HADD2.F32 R12, -RZ, R22.reuse.H0_H0 ;  /* 0x20000016ff0c7230 */ /* 0x102fe40000004100 */
        /* <DEDUP_REMOVED lines=8> */
[----:B------:R-:W-:Y:S02]  /*7900*/  HADD2.F32 R30, -RZ, R37.H0_H0 ;  /* 0x20000025ff1e7230 */ /* 0x000fe40000004100 */
[-C--:B------:R-:W-:Y:S01]  /*7910*/  FFMA.FTZ R25, R28, R12.reuse, R25 ;  /* 0x0000000c1c197223 */ /* 0x080fe20000010019 */
[----:B------:R-:W-:Y:S02]  /*7920*/  HADD2.F32 R24, -RZ, R31.H1_H1 ;  /* 0x3000001fff187230 */ /* 0x000fe40000004100 */
[----:B------:R-:W-:Y:S02]  /*7930*/  HADD2.F32 R16, -RZ, R33.H1_H1 ;  /* 0x30000021ff107230 */ /* 0x000fe40000004100 */
[----:B------:R-:W-:Y:S01]  /*7940*/  FFMA.FTZ R39, R30, R12, R39 ;  /* 0x0000000c1e277223 */ /* 0x000fe20000010027 */
        /* <DEDUP_REMOVED lines=40> */
.L_x_245:
[----:B------:R-:W-:-:S05]  /*7bd0*/  IMAD.WIDE R64, R58, 0x4, R64 ;  /* 0x000000043a407825 */ /* 0x000fca00078e0240 */
        /* <DEDUP_REMOVED lines=144> */
.L_x_248:
        /* <DEDUP_REMOVED lines=95> */
.L_x_250:
        /* <DEDUP_REMOVED lines=94> */
.L_x_251:
        /* <DEDUP_REMOVED lines=91> */
.L_x_249:
[----:B------:R-:W-:-:S05]  /*9660*/  IMAD.WIDE R64, R58, 0x4, R64 ;  /* 0x000000043a407825 */ /* 0x000fca00078e0240 */
[----:B------:R-:W2:Y:S02]  /*9670*/  LDG.E.128.CONSTANT R12, desc[UR8][R64.64] ;  /* 0x00000008400c7981 */ /* 0x000ea4000c1e9d00 */
[C---:B--2---:R-:W-:Y:S02]  /*9680*/  LOP3.LUT R21, R12.reuse, 0xf000f0, RZ, 0xc0, !PT ;  /* 0x00f000f00c157812 */ /* 0x044fe400078ec0ff */
[----:B------:R-:W-:Y:S02]  /*9690*/  SHF.R.U32.HI R34, RZ, 0x8, R14 ;  /* 0x00000008ff227819 */ /* 0x000fe4000001160e */
[----:B------:R-:W-:Y:S02]  /*96a0*/  LOP3.LUT R16, R12, 0xf000f, RZ, 0xc0, !PT ;  /* 0x000f000f0c107812 */ /* 0x000fe400078ec0ff */
[----:B------:R-:W-:Y:S02]  /*96b0*/  SHF.R.U32.HI R22, RZ, 0x8, R12 ;  /* 0x00000008ff167819 */ /* 0x000fe4000001160c */
[----:B------:R-:W-:-:S02]  /*96c0*/  LOP3.LUT R23, R13, 0xf000f, RZ, 0xc0, !PT ;  /* 0x000f000f0d177812 */ /* 0x000fc400078ec0ff */
[----:B------:R-:W-:Y:S02]  /*96d0*/  LOP3.LUT R24, R13, 0xf000f0, RZ, 0xc0, !PT ;  /* 0x00f000f00d187812 */ /* 0x000fe400078ec0ff */
[----:B------:R-:W-:Y:S02]  /*96e0*/  SHF.R.U32.HI R30, RZ, 0x8, R13 ;  /* 0x00000008ff1e7819 */ /* 0x000fe4000001160d */
[----:B------:R-:W-:Y:S02]  /*96f0*/  LOP3.LUT R12, R21, 0x64006400, RZ, 0xfc, !PT ;  /* 0x64006400150c7812 */ /* 0x000fe400078efcff */
[----:B------:R-:W-:Y:S02]  /*9700*/  LOP3.LUT R13, R14, 0xf000f0, RZ, 0xc0, !PT ;  /* 0x00f000f00e0d7812 */ /* 0x000fe400078ec0ff */
[----:B------:R-:W-:Y:S02]  /*9710*/  LOP3.LUT R21, R34, 0xf000f0, RZ, 0xc0, !PT ;  /* 0x00f000f022157812 */ /* 0x000fe400078ec0ff */
[----:B------:R-:W-:-:S02]  /*9720*/  LOP3.LUT R32, R14, 0xf000f, RZ, 0xc0, !PT ;  /* 0x000f000f0e207812 */ /* 0x000fc400078ec0ff */
[----:B------:R-:W-:Y:S02]  /*9730*/  SHF.R.U32.HI R37, RZ, 0x8, R15 ;  /* 0x00000008ff257819 */ /* 0x000fe4000001160f */
[C---:B------:R-:W-:Y:S02]  /*9740*/  LOP3.LUT R35, R15.reuse, 0xf000f, RZ, 0xc0, !PT ;  /* 0x000f000f0f237812 */ /* 0x040fe400078ec0ff */
[----:B------:R-:W-:Y:S02]  /*9750*/  LOP3.LUT R14, R15, 0xf000f0, RZ, 0xc0, !PT ;  /* 0x00f000f00f0e7812 */ /* 0x000fe400078ec0ff */
[----:B------:R-:W-:Y:S02]  /*9760*/  LOP3.LUT R26, R13, 0x64006400, RZ, 0xfc, !PT ;  /* 0x640064000d1a7812 */ /* 0x000fe400078efcff */
[----:B------:R-:W-:Y:S02]  /*9770*/  LOP3.LUT R15, R30, 0xf000f0, RZ, 0xc0, !PT ;  /* 0x00f000f01e0f7812 */ /* 0x000fe400078ec0ff */
[----:B------:R-:W-:Y:S01]  /*9780*/  LOP3.LUT R36, R21, 0x64006400, RZ, 0xfc, !PT ;  /* 0x6400640015247812 */ /* 0x000fe200078efcff */
[----:B------:R-:W-:Y:S01]  /*9790*/  HFMA2 R21, R12, R17.H0_H0, -72, -72 ;  /* 0xd480d4800c157431 */ /* 0x000fe20000040011 */
[----:B------:R-:W-:-:S02]  /*97a0*/  LOP3.LUT R13, R22, 0xf000f0, RZ, 0xc0, !PT ;  /* 0x00f000f0160d7812 */ /* 0x000fc400078ec0ff */
[----:B------:R-:W-:Y:S01]  /*97b0*/  LOP3.LUT R30, R30, 0xf000f, RZ, 0xc0, !PT ;  /* 0x000f000f1e1e7812 */ /* 0x000fe200078ec0ff */
[----:B------:R-:W-:Y:S01]  /*97c0*/  HFMA2 R29, R36, R17.H0_H0, -72, -72 ;  /* 0xd480d480241d7431 */ /* 0x000fe20000040011 */
        /* <DEDUP_REMOVED lines=25> */
[----:B------:R-:W-:-:S02]  /*9960*/  HADD2 R38, R16, -1032, -1032 ;  /* 0xe408e40810267430 */ /* 0x000fc40000000000 */
[----:B------:R-:W-:Y:S02]  /*9970*/  HADD2 R32, R23, -1032, -1032 ;  /* 0xe408e40817207430 */ /* 0x000fe40000000000 */
[----:B------:R-:W-:Y:S02]  /*9980*/  HADD2 R33, R33, -1032, -1032 ;  /* 0xe408e40821217430 */ /* 0x000fe40000000000 */
[----:B------:R-:W-:Y:S02]  /*9990*/  HADD2 R35, R22, -1032, -1032 ;  /* 0xe408e40816237430 */ /* 0x000fe40000000000 */
[----:B------:R-:W-:Y:S02]  /*99a0*/  HADD2 R37, R37, -1032, -1032 ;  /* 0xe408e40825257430 */ /* 0x000fe40000000000 */
[----:B------:R-:W-:Y:S01]  /*99b0*/  HADD2 R30, R12, -1032, -1032 ;  /* 0xe408e4080c1e7430 */ /* 0x000fe20000000000 */
[----:B------:R-:W-:Y:S06]  /*99c0*/  @!P2 BRA `(.L_x_252) ;  /* 0x000000040068a947 */ /* 0x000fec0003800000 */
[----:B------:R-:W0:Y:S01]  /*99d0*/  LDS.64 R14, [UR4+-0xd0] ;  /* 0xffff3004ff0e7984 */ /* 0x000e220008000a00 */
[----:B------:R-:W-:Y:S02]  /*99e0*/  HADD2.F32 R12, -RZ, R38.H0_H0 ;  /* 0x20000026ff0c7230 */ /* 0x000fe40000004100 */
[----:B------:R-:W-:Y:S01]  /*99f0*/  HADD2.F32 R42, -RZ, R32.H0_H0 ;  /* 0x20000020ff2a7230 */ /* 0x000fe20000004100 */
[----:B------:R-:W1:Y:S01]  /*9a00*/  LDS.64 R22, [UR4+-0xc8] ;  /* 0xffff3804ff167984 */ /* 0x000e620008000a00 */
[----:B------:R-:W-:Y:S02]  /*9a10*/  HADD2.F32 R17, -RZ, R38.H1_H1 ;  /* 0x30000026ff117230 */ /* 0x000fe40000004100 */
[----:B------:R-:W-:Y:S02]  /*9a20*/  HADD2.F32 R16, -RZ, R34.H0_H0 ;  /* 0x20000022ff107230 */ /* 0x000fe40000004100 */
[----:B------:R-:W-:Y:S02]  /*9a30*/  HADD2.F32 R41, -RZ, R32.H1_H1 ;  /* 0x30000020ff297230 */ /* 0x000fe40000004100 */
[----:B0-----:R-:W-:-:S02]  /*9a40*/  HADD2.F32 R13, -RZ, R14.H0_H0 ;  /* 0x2000000eff0d7230 */ /* 0x001fc40000004100 */
[----:B------:R-:W-:Y:S02]  /*9a50*/  HADD2.F32 R40, -RZ, R14.H1_H1 ;  /* 0x3000000eff287230 */ /* 0x000fe40000004100 */
[----:B------:R-:W-:Y:S02]  /*9a60*/  HADD2.F32 R14, -RZ, R33.H0_H0 ;  /* 0x20000021ff0e7230 */ /* 0x000fe40000004100 */
[----:B------:R-:W-:Y:S01]  /*9a70*/  FFMA.FTZ R12, R12, R13, RZ ;  /* 0x0000000d0c0c7223 */ /* 0x000fe200000100ff */
[C---:B------:R-:W-:Y:S01]  /*9a80*/  FFMA.FTZ R43, R13.reuse, R42, RZ ;  /* 0x0000002a0d2b7223 */ /* 0x040fe200000100ff */
[----:B------:R-:W-:Y:S01]  /*9a90*/  FFMA.FTZ R44, R13, R16, RZ ;  /* 0x000000100d2c7223 */ /* 0x000fe200000100ff */
[----:B------:R-:W-:Y:S02]  /*9aa0*/  HADD2.F32 R39, -RZ, R15.H0_H0 ;  /* 0x2000000fff277230 */ /* 0x000fe40000004100 */
[----:B------:R-:W-:Y:S01]  /*9ab0*/  FFMA.FTZ R12, R17, R40, R12 ;  /* 0x00000028110c7223 */ /* 0x000fe2000001000c */
[----:B------:R-:W-:Y:S01]  /*9ac0*/  FFMA.FTZ R45, R13, R14, RZ ;  /* 0x0000000e0d2d7223 */ /* 0x000fe200000100ff */
[----:B------:R-:W-:-:S02]  /*9ad0*/  HADD2.F32 R17, -RZ, R33.H1_H1 ;  /* 0x30000021ff117230 */ /* 0x000fc40000004100 */
[C---:B------:R-:W-:Y:S01]  /*9ae0*/  FFMA.FTZ R14, R40.reuse, R41, R43 ;  /* 0x00000029280e7223 */ /* 0x040fe2000001002b */
[----:B------:R-:W-:Y:S02]  /*9af0*/  HADD2.F32 R43, -RZ, R34.H1_H1 ;  /* 0x30000022ff2b7230 */ /* 0x000fe40000004100 */
[----:B------:R-:W-:Y:S02]  /*9b00*/  HADD2.F32 R16, -RZ, R24.H0_H0 ;  /* 0x20000018ff107230 */ /* 0x000fe40000004100 */
[C---:B------:R-:W-:Y:S01]  /*9b10*/  FFMA.FTZ R42, R40.reuse, R17, R45 ;  /* 0x00000011282a7223 */ /* 0x040fe2000001002d */
[----:B------:R-:W-:Y:S02]  /*9b20*/  HADD2.F32 R13, -RZ, R21.H0_H0 ;  /* 0x20000015ff0d7230 */ /* 0x000fe40000004100 */
[----:B------:R-:W-:Y:S01]  /*9b30*/  FFMA.FTZ R44, R40, R43, R44 ;  /* 0x0000002b282c7223 */ /* 0x000fe2000001002c */
[----:B------:R-:W-:Y:S02]  /*9b40*/  HADD2.F32 R41, -RZ, R25.H0_H0 ;  /* 0x20000019ff297230 */ /* 0x000fe40000004100 */
[----:B------:R-:W-:Y:S01]  /*9b50*/  FFMA.FTZ R16, R39, R16, R14 ;  /* 0x0000001027107223 */ /* 0x000fe2000001000e */
[----:B------:R-:W-:-:S02]  /*9b60*/  HADD2.F32 R17, -RZ, R26.H0_H0 ;  /* 0x2000001aff117230 */ /* 0x000fc40000004100 */
[----:B------:R-:W-:Y:S01]  /*9b70*/  FFMA.FTZ R13, R13, R39, R12 ;  /* 0x000000270d0d7223 */ /* 0x000fe2000001000c */
[----:B------:R-:W-:Y:S02]  /*9b80*/  HADD2.F32 R15, -RZ, R15.H1_H1 ;  /* 0x3000000fff0f7230 */ /* 0x000fe40000004100 */
[C---:B------:R-:W-:Y:S01]  /*9b90*/  FFMA.FTZ R41, R39.reuse, R41, R42 ;  /* 0x0000002927297223 */ /* 0x040fe2000001002a */
[----:B------:R-:W-:Y:S02]  /*9ba0*/  HADD2.F32 R14, -RZ, R24.H1_H1 ;  /* 0x30000018ff0e7230 */ /* 0x000fe40000004100 */
[----:B------:R-:W-:Y:S01]  /*9bb0*/  FFMA.FTZ R39, R39, R17, R44 ;  /* 0x0000001127277223 */ /* 0x000fe2000001002c */
[----:B------:R-:W-:Y:S02]  /*9bc0*/  HADD2.F32 R12, -RZ, R21.H1_H1 ;  /* 0x30000015ff0c7230 */ /* 0x000fe40000004100 */
[----:B------:R-:W-:Y:S02]  /*9bd0*/  HADD2.F32 R42, -RZ, R26.H1_H1 ;  /* 0x3000001aff2a7230 */ /* 0x000fe40000004100 */
[----:B------:R-:W-:Y:S01]  /*9be0*/  FFMA.FTZ R17, R15, R14, R16 ;  /* 0x0000000e0f117223 */ /* 0x000fe20000010010 */
[----:B------:R-:W-:-:S02]  /*9bf0*/  HADD2.F32 R40, -RZ, R25.H1_H1 ;  /* 0x30000019ff287230 */ /* 0x000fc40000004100 */
[----:B------:R-:W-:Y:S01]  /*9c00*/  FFMA.FTZ R13, R12, R15, R13 ;  /* 0x0000000f0c0d7223 */ /* 0x000fe2000001000d */
[----:B-1----:R-:W-:Y:S02]  /*9c10*/  HADD2.F32 R16, -RZ, R22.H0_H0 ;  /* 0x20000016ff107230 */ /* 0x002fe40000004100 */
[C---:B------:R-:W-:Y:S01]  /*9c20*/  FFMA.FTZ R43, R15.reuse, R42, R39 ;  /* 0x0000002a0f2b7223 */ /* 0x040fe20000010027 */
[----:B------:R-:W-:Y:S02]  /*9c30*/  HADD2.F32 R14, -RZ, R35.H0_H0 ;  /* 0x20000023ff0e7230 */ /* 0x000fe40000004100 */
[----:B------:R-:W-:Y:S01]  /*9c40*/  FFMA.FTZ R41, R15, R40, R41 ;  /* 0x000000280f297223 */ /* 0x000fe20000010029 */
[----:B------:R-:W-:Y:S02]  /*9c50*/  HADD2.F32 R39, -RZ, R36.H0_H0 ;  /* 0x20000024ff277230 */ /* 0x000fe40000004100 */
[----:B------:R-:W-:Y:S02]  /*9c60*/  HADD2.F32 R40, -RZ, R37.H0_H0 ;  /* 0x20000025ff287230 */ /* 0x000fe40000004100 */
[----:B------:R-:W-:Y:S01]  /*9c70*/  FFMA.FTZ R14, R14, R16, R13 ;  /* 0x000000100e0e7223 */ /* 0x000fe2000001000d */
[----:B------:R-:W-:-:S02]  /*9c80*/  HADD2.F32 R42, -RZ, R30.H0_H0 ;  /* 0x2000001eff2a7230 */ /* 0x000fc40000004100 */
[C---:B------:R-:W-:Y:S01]  /*9c90*/  FFMA.FTZ R17, R16.reuse, R39, R17 ;  /* 0x0000002710117223 */ /* 0x040fe20000010011 */
        /* <DEDUP_REMOVED lines=8> */
[C---:B------:R-:W-:Y:S01]  /*9d20*/  FFMA.FTZ R13, R22.reuse, R13, R17 ;  /* 0x0000000d160d7223 */ /* 0x040fe20000010011 */
[----:B------:R-:W-:Y:S02]  /*9d30*/  HADD2.F32 R12, -RZ, R23.H0_H0 ;  /* 0x20000017ff0c7230 */ /* 0x000fe40000004100 */
[C---:B------:R-:W-:Y:S01]  /*9d40*/  FFMA.FTZ R39, R22.reuse, R39, R40 ;  /* 0x0000002716277223 */ /* 0x040fe20000010028 */
[----:B------:R-:W-:Y:S02]  /*9d50*/  HADD2.F32 R16, -RZ, R28.H0_H0 ;  /* 0x2000001cff107230 */ /* 0x000fe40000004100 */
[----:B------:R-:W-:Y:S01]  /*9d60*/  FFMA.FTZ R41, R22, R41, R42 ;  /* 0x0000002916297223 */ /* 0x000fe2000001002a */
[----:B------:R-:W-:Y:S02]  /*9d70*/  HADD2.F32 R14, -RZ, R27.H0_H0 ;  /* 0x2000001bff0e7230 */ /* 0x000fe40000004100 */
        /* <DEDUP_REMOVED lines=13> */
[--C-:B------:R-:W-:Y:S02]  /*9e50*/  HADD2.F32 R15, -RZ, R2.reuse.H0_H0 ;  /* 0x20000002ff0f7230 */ /* 0x100fe40000004100 */
[C---:B------:R-:W-:Y:S01]  /*9e60*/  FFMA.FTZ R13, R23.reuse, R40, R13 ;  /* 0x00000028170d7223 */ /* 0x040fe2000001000d */
        /* <DEDUP_REMOVED lines=16> */
.L_x_252:
[----:B------:R-:W-:Y:S05]  /*9f70*/  @!P1 BRA `(.L_x_253) ;  /* 0x00000010005c9947 */ /* 0x000fea0003800000 */
[----:B------:R-:W-:Y:S02]  /*9f80*/  PRMT R12, R53, 0x9910, RZ ;  /* 0x00009910350c7816 */ /* 0x000fe400000000ff */
[----:B------:R-:W-:Y:S02]  /*9f90*/  ISETP.NE.AND P3, PT, R63, 0x2, PT ;  /* 0x000000023f00780c */ /* 0x000fe40003f65270 */
[----:B------:R-:W-:-:S13]  /*9fa0*/  ISETP.NE.AND P2, PT, R12, RZ, PT ;  /* 0x000000ff0c00720c */ /* 0x000fda0003f45270 */
[----:B------:R-:W-:Y:S05]  /*9fb0*/  @!P2 BRA `(.L_x_254) ;  /* 0x000000040068a947 */ /* 0x000fea0003800000 */
[----:B------:R-:W0:Y:S01]  /*9fc0*/  LDS.64 R12, [UR4+-0x50] ;  /* 0xffffb004ff0c7984 */ /* 0x000e220008000a00 */
[----:B------:R-:W-:Y:S02]  /*9fd0*/  HADD2.F32 R14, -RZ, R33.H0_H0 ;  /* 0x20000021ff0e7230 */ /* 0x000fe40000004100 */
[----:B------:R-:W-:Y:S01]  /*9fe0*/  HADD2.F32 R15, -RZ, R34.H0_H0 ;  /* 0x20000022ff0f7230 */ /* 0x000fe20000004100 */
[----:B------:R-:W1:Y:S01]  /*9ff0*/  LDS.64 R16, [UR4+-0x48] ;  /* 0xffffb804ff107984 */ /* 0x000e620008000a00 */
[----:B------:R-:W-:Y:S02]  /*a000*/  HADD2.F32 R45, -RZ, R32.H1_H1 ;  /* 0x30000020ff2d7230 */ /* 0x000fe40000004100 */
[----:B------:R-:W-:Y:S02]  /*a010*/  HADD2.F32 R43, -RZ, R38.H1_H1 ;  /* 0x30000026ff2b7230 */ /* 0x000fe40000004100 */
[----:B------:R-:W-:Y:S02]  /*a020*/  HADD2.F32 R44, -RZ, R26.H1_H1 ;  /* 0x3000001aff2c7230 */ /* 0x000fe40000004100 */
[----:B------:R-:W-:-:S02]  /*a030*/  HADD2.F32 R46, -RZ, R30.H0_H0 ;  /* 0x2000001eff2e7230 */ /* 0x000fc40000004100 */
[--C-:B0-----:R-:W-:Y:S02]  /*a040*/  HADD2.F32 R41, -RZ, R13.reuse.H0_H0 ;  /* 0x2000000dff297230 */ /* 0x101fe40000004100 */
[----:B------:R-:W-:Y:S02]  /*a050*/  HADD2.F32 R22, -RZ, R13.H1_H1 ;  /* 0x3000000dff167230 */ /* 0x000fe40000004100 */
[----:B------:R-:W-:Y:S02]  /*a060*/  HADD2.F32 R23, -RZ, R12.H0_H0 ;  /* 0x2000000cff177230 */ /* 0x000fe40000004100 */
[----:B------:R-:W-:Y:S02]  /*a070*/  HADD2.F32 R13, -RZ, R32.H0_H0 ;  /* 0x20000020ff0d7230 */ /* 0x000fe40000004100 */
[----:B------:R-:W-:Y:S02]  /*a080*/  HADD2.F32 R39, -RZ, R12.H1_H1 ;  /* 0x3000000cff277230 */ /* 0x000fe40000004100 */
[----:B------:R-:W-:Y:S01]  /*a090*/  FFMA.FTZ R14, R14, R23, RZ ;  /* 0x000000170e0e7223 */ /* 0x000fe200000100ff */
[----:B------:R-:W-:-:S02]  /*a0a0*/  HADD2.F32 R12, -RZ, R38.H0_H0 ;  /* 0x20000026ff0c7230 */ /* 0x000fc40000004100 */
[-C--:B------:R-:W-:Y:S01]  /*a0b0*/  FFMA.FTZ R40, R13, R23.reuse, RZ ;  /* 0x000000170d287223 */ /* 0x080fe200000100ff */
[-C--:B------:R-:W-:Y:S01]  /*a0c0*/  FFMA.FTZ R42, R15, R23.reuse, RZ ;  /* 0x000000170f2a7223 */ /* 0x080fe200000100ff */
[----:B------:R-:W-:Y:S02]  /*a0d0*/  HADD2.F32 R13, -RZ, R21.H0_H0 ;  /* 0x20000015ff0d7230 */ /* 0x000fe40000004100 */
[----:B------:R-:W-:Y:S01]  /*a0e0*/  FFMA.FTZ R12, R12, R23, RZ ;  /* 0x000000170c0c7223 */ /* 0x000fe200000100ff */
[-C--:B------:R-:W-:Y:S01]  /*a0f0*/  FFMA.FTZ R40, R45, R39.reuse, R40 ;  /* 0x000000272d287223 */ /* 0x080fe20000010028 */
[----:B------:R-:W-:Y:S02]  /*a100*/  HADD2.F32 R23, -RZ, R33.H1_H1 ;  /* 0x30000021ff177230 */ /* 0x000fe40000004100 */
        /* <DEDUP_REMOVED lines=8> */
[-C--:B------:R-:W-:Y:S01]  /*a190*/  FFMA.FTZ R15, R15, R41.reuse, R40 ;  /* 0x000000290f0f7223 */ /* 0x080fe20000010028 */
[-C--:B------:R-:W-:Y:S01]  /*a1a0*/  FFMA.FTZ R23, R43, R41.reuse, R14 ;  /* 0x000000292b177223 */ /* 0x080fe2000001000e */
[----:B------:R-:W-:Y:S02]  /*a1b0*/  HADD2.F32 R12, -RZ, R21.H1_H1 ;  /* 0x30000015ff0c7230 */ /* 0x000fe40000004100 */
[----:B------:R-:W-:Y:S01]  /*a1c0*/  FFMA.FTZ R41, R39, R41, R42 ;  /* 0x0000002927297223 */ /* 0x000fe2000001002a */
[----:B------:R-:W-:-:S02]  /*a1d0*/  HADD2.F32 R14, -RZ, R24.H1_H1 ;  /* 0x30000018ff0e7230 */ /* 0x000fc40000004100 */
        /* <DEDUP_REMOVED lines=29> */
[----:B------:R-:W-:Y:S02]  /*a3b0*/  HADD2.F32 R39, -RZ, R29.H1_H1 ;  /* 0x3000001dff277230 */ /* 0x000fe40000004100 */
[----:B------:R-:W-:Y:S01]  /*a3c0*/  FFMA.FTZ R22, R22, R12, R23 ;  /* 0x0000000c16167223 */ /* 0x000fe20000010017 */
[----:B------:R-:W-:Y:S02]  /*a3d0*/  HADD2.F32 R13, -RZ, R27.H1_H1 ;  /* 0x3000001bff0d7230 */ /* 0x000fe40000004100 */
[----:B------:R-:W-:-:S02]  /*a3e0*/  HADD2.F32 R15, -RZ, R28.H1_H1 ;  /* 0x3000001cff0f7230 */ /* 0x000fc40000004100 */
        /* <DEDUP_REMOVED lines=23> */
.L_x_254:
        /* <DEDUP_REMOVED lines=94> */
.L_x_255:
[----:B------:R-:W-:Y:S05]  /*ab40*/  @P0 BRA `(.L_x_253) ;  /* 0x0000000400680947 */ /* 0x000fea0003800000 */
[----:B------:R-:W0:Y:S01]  /*ab50*/  LDS.64 R12, [UR4+0xb0] ;  /* 0x0000b004ff0c7984 */ /* 0x000e220008000a00 */
[----:B------:R-:W-:Y:S02]  /*ab60*/  HADD2.F32 R43, -RZ, R38.H1_H1 ;  /* 0x30000026ff2b7230 */ /* 0x000fe40000004100 */
[--C-:B------:R-:W-:Y:S01]  /*ab70*/  HADD2.F32 R14, -RZ, R33.reuse.H0_H0 ;  /* 0x20000021ff0e7230 */ /* 0x100fe20000004100 */
        /* <DEDUP_REMOVED lines=19> */
[----:B------:R-:W-:Y:S02]  /*acb0*/  HADD2.F32 R23, -RZ, R25.H0_H0 ;  /* 0x20000019ff177230 */ /* 0x000fe40000004100 */
[----:B------:R-:W-:Y:S01]  /*acc0*/  FFMA.FTZ R32, R45, R39, R32 ;  /* 0x000000272d207223 */ /* 0x000fe20000010020 */
[----:B------:R-:W-:-:S02]  /*acd0*/  HADD2.F32 R33, -RZ, R26.H0_H0 ;  /* 0x2000001aff217230 */ /* 0x000fc40000004100 */
[----:B------:R-:W-:Y:S01]  /*ace0*/  FFMA.FTZ R38, R43, R39, R38 ;  /* 0x000000272b267223 */ /* 0x000fe20000010026 */
        /* <DEDUP_REMOVED lines=12> */
[----:B------:R-:W-:Y:S02]  /*adb0*/  HADD2.F32 R16, -RZ, R16.H1_H1 ;  /* 0x30000010ff107230 */ /* 0x000fe40000004100 */
[----:B------:R-:W-:Y:S01]  /*adc0*/  FFMA.FTZ R41, R26, R22, R41 ;  /* 0x000000161a297223 */ /* 0x000fe20000010029 */
[--C-:B------:R-:W-:Y:S02]  /*add0*/  HADD2.F32 R22, -RZ, R35.reuse.H0_H0 ;  /* 0x20000023ff167230 */ /* 0x100fe40000004100 */
[----:B------:R-:W-:Y:S02]  /*ade0*/  HADD2.F32 R26, -RZ, R36.H0_H0 ;  /* 0x20000024ff1a7230 */ /* 0x000fe40000004100 */
[----:B------:R-:W-:-:S02]  /*adf0*/  HADD2.F32 R24, -RZ, R35.H1_H1 ;  /* 0x30000023ff187230 */ /* 0x000fc40000004100 */
[-C--:B------:R-:W-:Y:S01]  /*ae00*/  FFMA.FTZ R13, R22, R12.reuse, R13 ;  /* 0x0000000c160d7223 */ /* 0x080fe2000001000d */
[--C-:B------:R-:W-:Y:S02]  /*ae10*/  HADD2.F32 R32, -RZ, R37.reuse.H0_H0 ;  /* 0x20000025ff207230 */ /* 0x100fe40000004100 */
        /* <DEDUP_REMOVED lines=16> */
[----:B------:R-:W-:Y:S02]  /*af20*/  HADD2.F32 R13, -RZ, R28.H1_H1 ;  /* 0x3000001cff0d7230 */ /* 0x000fe40000004100 */
        /* <DEDUP_REMOVED lines=28> */
.L_x_253:
[----:B------:R-:W-:Y:S01]  /*b0f0*/  IADD3 R57, PT, PT, R57, 0x20, RZ ;  /* 0x0000002039397810 */ /* 0x000fe20007ffe0ff */
[----:B------:R-:W-:Y:S01]  /*b100*/  UIADD3 UR4, UPT, UPT, UR4, 0x40, URZ ;  /* 0x0000004004047890 */ /* 0x000fe2000fffe0ff */
[----:B------:R-:W-:Y:S01]  /*b110*/  IADD3 R18, P3, PT, R18, 0x80, RZ ;  /* 0x0000008012127810 */ /* 0x000fe20007f7e0ff */
[----:B------:R-:W-:Y:S01]  /*b120*/  IMAD.WIDE R64, R58, 0x4, R64 ;  /* 0x000000043a407825 */ /* 0x000fe200078e0240 */
[----:B------:R-:W-:Y:S02]  /*b130*/  ISETP.GE.AND P2, PT, R57, R20, PT ;  /* 0x000000143900720c */ /* 0x000fe40003f46270 */
[----:B------:R-:W-:-:S11]  /*b140*/  IADD3.X R19, PT, PT, RZ, R19, RZ, P3, !PT ;  /* 0x00000013ff137210 */ /* 0x000fd60001ffe4ff */
[----:B------:R-:W-:Y:S05]  /*b150*/  @!P2 BRA `(.L_x_256) ;  /* 0xffffff94001ca947 */ /* 0x000fea000383ffff */
.L_x_239:
[----:B------:R-:W0:Y:S01]  /*b160*/  S2R R11, SR_CTAID.X ;  /* 0x00000000000b7919 */ /* 0x000e220000002500 */
[----:B------:R-:W1:Y:S01]  /*b170*/  LDC.64 R12, c[0x0][0x3a0] ;  /* 0x0000e800ff0c7b82 */ /* 0x000e620000000a00 */
[----:B------:R-:W-:Y:S01]  /*b180*/  HMUL2 R15, R3, R56.H0_H0 ;  /* 0x20000038030f7232 */ /* 0x000fe20000000000 */
[----:B------:R-:W0:Y:S02]  /*b190*/  S2R R0, SR_TID.X ;  /* 0x0000000000007919 */ /* 0x000e240000002100 */
[----:B0-----:R-:W-:-:S05]  /*b1a0*/  LEA R11, R11, R0, 0x6 ;  /* 0x000000000b0b7211 */ /* 0x001fca00078e30ff */
[----:B------:R-:W-:-:S05]  /*b1b0*/  IMAD R11, R58, UR7, R11 ;  /* 0x000000073a0b7c24 */ /* 0x000fca000f8e020b */
[----:B------:R-:W-:-:S05]  /*b1c0*/  SHF.L.U32 R11, R11, 0x2, RZ ;  /* 0x000000020b0b7819 */ /* 0x000fca00000006ff */
        /* <DEDUP_REMOVED lines=9> */
.L_x_260:
[----:B------:R-:W0:Y:S02]  /*b260*/  LDS R2, [R0] ;  /* 0x0000000000027984 */ /* 0x000e240000000800 */
[----:B0-----:R-:W-:-:S05]  /*b270*/  HFMA2 R3, R2, 1, 1, R15 ;  /* 0x3c003c0002037831 */ /* 0x001fca000000000f */
[----:B------:R-:W0:Y:S02]  /*b280*/  ATOMS.CAST.SPIN P0, [R0], R2, R3 ;  /* 0x000000020000758d */ /* 0x000e240001800003 */
[----:B0-----:R-:W-:Y:S05]  /*b290*/  @!P0 BRA `(.L_x_260) ;  /* 0xfffffffc00f08947 */ /* 0x001fea000383ffff */
[----:B------:R-:W-:Y:S05]  /*b2a0*/  BRA `(.L_x_258) ;  /* 0x00000000000c7947 */ /* 0x000fea0003800000 */
.L_x_259:
[----:B------:R-:W2:Y:S02]  /*b2b0*/  LD.E R0, desc[UR8][R12.64] ;  /* 0x000000080c007980 */ /* 0x000ea4000c101900 */
[----:B--2---:R-:W-:-:S05]  /*b2c0*/  IADD3 R3, PT, PT, R15, R0, RZ ;  /* 0x000000000f037210 */ /* 0x004fca0007ffe0ff */
[----:B------:R0:W-:Y:S02]  /*b2d0*/  ST.E desc[UR8][R12.64], R3 ;  /* 0x000000030c007985 */ /* 0x0001e4000c101908 */
.L_x_258:
[----:B------:R-:W-:Y:S05]  /*b2e0*/  BSYNC.RECONVERGENT B0 ;  /* 0x0000000000007941 */ /* 0x000fea0003800200 */
.L_x_257:
[----:B------:R1:W-:Y:S01]  /*b2f0*/  ATOM.E.ADD.F16x2.RN.STRONG.GPU P0, RZ, desc[UR8][R12.64+0x4], R11 ;  /* 0x8000040b0cff79a2 */ /* 0x0003e2000c10e108 */
[----:B------:R-:W-:Y:S04]  /*b300*/  BSSY.RECONVERGENT B0, `(.L_x_261) ;  /* 0x000000e000007945 */ /* 0x000fe80003800200 */
[----:B-1----:R-:W-:Y:S05]  /*b310*/  @P0 BRA `(.L_x_262) ;  /* 0x0000000000300947 */ /* 0x002fea0003800000 */
[----:B------:R-:W1:Y:S02]  /*b320*/  QSPC.E.S P0, RZ, [R12+0x4] ;  /* 0x000004000cff73aa */ /* 0x000e640000000500 */
[----:B-1----:R-:W-:Y:S05]  /*b330*/  @!P0 BRA `(.L_x_263) ;  /* 0x00000000001c8947 */ /* 0x002fea0003800000 */
[----:B------:R-:W-:-:S04]  /*b340*/  MOV R2, R12 ;  /* 0x0000000c00027202 */ /* 0x000fc80000000f00 */
[----:B------:R-:W-:-:S07]  /*b350*/  MOV R0, R2 ;  /* 0x0000000200007202 */ /* 0x000fce0000000f00 */
.L_x_264:
[----:B------:R-:W0:Y:S02]  /*b360*/  LDS R2, [R0+0x4] ;  /* 0x0000040000027984 */ /* 0x000e240000000800 */
[----:B0-----:R-:W-:-:S05]  /*b370*/  HADD2 R3, R2, R11 ;  /* 0x0000000b02037230 */ /* 0x001fca0000000000 */
[----:B------:R-:W0:Y:S02]  /*b380*/  ATOMS.CAST.SPIN P0, [R0+0x4], R2, R3 ;  /* 0x000004020000758d */ /* 0x000e240001800003 */
[----:B0-----:R-:W-:Y:S05]  /*b390*/  @!P0 BRA `(.L_x_264) ;  /* 0xfffffffc00f08947 */ /* 0x001fea000383ffff */
[----:B------:R-:W-:Y:S05]  /*b3a0*/  BRA `(.L_x_262) ;  /* 0x00000000000c7947 */ /* 0x000fea0003800000 */
.L_x_263:
[----:B------:R-:W0:Y:S02]  /*b3b0*/  LD.E R0, desc[UR8][R12.64+0x4] ;  /* 0x000004080c007980 */ /* 0x000e24000c101900 */
[----:B0-----:R-:W-:-:S05]  /*b3c0*/  IADD3 R3, PT, PT, R11, R0, RZ ;  /* 0x000000000b037210 */ /* 0x001fca0007ffe0ff */
[----:B------:R1:W-:Y:S02]  /*b3d0*/  ST.E desc[UR8][R12.64+0x4], R3 ;  /* 0x000004030c007985 */ /* 0x0003e4000c101908 */
.L_x_262:
[----:B------:R-:W-:Y:S05]  /*b3e0*/  BSYNC.RECONVERGENT B0 ;  /* 0x0000000000007941 */ /* 0x000fea0003800200 */
.L_x_261:
        /* <DEDUP_REMOVED lines=11> */
.L_x_268:
[----:B------:R-:W0:Y:S02]  /*b4a0*/  LDS R2, [R0] ;  /* 0x0000000000027984 */ /* 0x000e240000000800 */
[----:B0-----:R-:W-:-:S05]  /*b4b0*/  HFMA2 R3, R2, 1, 1, R5 ;  /* 0x3c003c0002037831 */ /* 0x001fca0000000005 */
[----:B------:R-:W0:Y:S02]  /*b4c0*/  ATOMS.CAST.SPIN P0, [R0], R2, R3 ;  /* 0x000000020000758d */ /* 0x000e240001800003 */
[----:B0-----:R-:W-:Y:S05]  /*b4d0*/  @!P0 BRA `(.L_x_268) ;  /* 0xfffffffc00f08947 */ /* 0x001fea000383ffff */
[----:B------:R-:W-:Y:S05]  /*b4e0*/  BRA `(.L_x_266) ;  /* 0x00000000000c7947 */ /* 0x000fea0003800000 */
.L_x_267:
[----:B------:R-:W2:Y:S02]  /*b4f0*/  LD.E R0, desc[UR8][R12.64] ;  /* 0x000000080c007980 */ /* 0x000ea4000c101900 */
[----:B--2---:R-:W-:-:S05]  /*b500*/  IADD3 R3, PT, PT, R5, R0, RZ ;  /* 0x0000000005037210 */ /* 0x004fca0007ffe0ff */
[----:B------:R0:W-:Y:S02]  /*b510*/  ST.E desc[UR8][R12.64], R3 ;  /* 0x000000030c007985 */ /* 0x0001e4000c101908 */
.L_x_266:
[----:B------:R-:W-:Y:S05]  /*b520*/  BSYNC.RECONVERGENT B0 ;  /* 0x0000000000007941 */ /* 0x000fea0003800200 */
.L_x_265:
[----:B------:R1:W-:Y:S01]  /*b530*/  ATOM.E.ADD.F16x2.RN.STRONG.GPU P0, RZ, desc[UR8][R12.64+0x4], R53 ;  /* 0x800004350cff79a2 */ /* 0x0003e2000c10e108 */
[----:B------:R-:W-:Y:S04]  /*b540*/  BSSY.RECONVERGENT B0, `(.L_x_269) ;  /* 0x000000e000007945 */ /* 0x000fe80003800200 */
[----:B-1----:R-:W-:Y:S05]  /*b550*/  @P0 BRA `(.L_x_270) ;  /* 0x0000000000300947 */ /* 0x002fea0003800000 */
[----:B------:R-:W1:Y:S02]  /*b560*/  QSPC.E.S P0, RZ, [R12+0x4] ;  /* 0x000004000cff73aa */ /* 0x000e640000000500 */
[----:B-1----:R-:W-:Y:S05]  /*b570*/  @!P0 BRA `(.L_x_271) ;  /* 0x00000000001c8947 */ /* 0x002fea0003800000 */
[----:B------:R-:W-:-:S04]  /*b580*/  MOV R2, R12 ;  /* 0x0000000c00027202 */ /* 0x000fc80000000f00 */
[----:B------:R-:W-:-:S07]  /*b590*/  MOV R0, R2 ;  /* 0x0000000200007202 */ /* 0x000fce0000000f00 */
.L_x_272:
[----:B------:R-:W0:Y:S02]  /*b5a0*/  LDS R2, [R0+0x4] ;  /* 0x0000040000027984 */ /* 0x000e240000000800 */
[----:B0-----:R-:W-:-:S05]  /*b5b0*/  HADD2 R3, R2, R53 ;  /* 0x0000003502037230 */ /* 0x001fca0000000000 */
[----:B------:R-:W0:Y:S02]  /*b5c0*/  ATOMS.CAST.SPIN P0, [R0+0x4], R2, R3 ;  /* 0x000004020000758d */ /* 0x000e240001800003 */
[----:B0-----:R-:W-:Y:S05]  /*b5d0*/  @!P0 BRA `(.L_x_272) ;  /* 0xfffffffc00f08947 */ /* 0x001fea000383ffff */
[----:B------:R-:W-:Y:S05]  /*b5e0*/  BRA `(.L_x_270) ;  /* 0x00000000000c7947 */ /* 0x000fea0003800000 */
.L_x_271:
[----:B------:R-:W0:Y:S02]  /*b5f0*/  LD.E R0, desc[UR8][R12.64+0x4] ;  /* 0x000004080c007980 */ /* 0x000e24000c101900 */
[----:B0-----:R-:W-:-:S05]  /*b600*/  IADD3 R3, PT, PT, R53, R0, RZ ;  /* 0x0000000035037210 */ /* 0x001fca0007ffe0ff */
[----:B------:R1:W-:Y:S02]  /*b610*/  ST.E desc[UR8][R12.64+0x4], R3 ;  /* 0x000004030c007985 */ /* 0x0003e4000c101908 */
.L_x_270:
[----:B------:R-:W-:Y:S05]  /*b620*/  BSYNC.RECONVERGENT B0 ;  /* 0x0000000000007941 */ /* 0x000fea0003800200 */
.L_x_269:
        /* <DEDUP_REMOVED lines=12> */
.L_x_276:
[----:B------:R-:W0:Y:S02]  /*b6f0*/  LDS R2, [R0] ;  /* 0x0000000000027984 */ /* 0x000e240000000800 */
[----:B0-----:R-:W-:-:S05]  /*b700*/  HFMA2 R3, R2, 1, 1, R7 ;  /* 0x3c003c0002037831 */ /* 0x001fca0000000007 */
[----:B------:R-:W0:Y:S02]  /*b710*/  ATOMS.CAST.SPIN P0, [R0], R2, R3 ;  /* 0x000000020000758d */ /* 0x000e240001800003 */
[----:B0-----:R-:W-:Y:S05]  /*b720*/  @!P0 BRA `(.L_x_276) ;  /* 0xfffffffc00f08947 */ /* 0x001fea000383ffff */
[----:B------:R-:W-:Y:S05]  /*b730*/  BRA `(.L_x_274) ;  /* 0x00000000000c7947 */ /* 0x000fea0003800000 */
.L_x_275:
[----:B------:R-:W2:Y:S02]  /*b740*/  LD.E R0, desc[UR8][R12.64] ;  /* 0x000000080c007980 */ /* 0x000ea4000c101900 */
[----:B--2---:R-:W-:-:S05]  /*b750*/  IADD3 R3, PT, PT, R7, R0, RZ ;  /* 0x0000000007037210 */ /* 0x004fca0007ffe0ff */
[----:B------:R0:W-:Y:S02]  /*b760*/  ST.E desc[UR8][R12.64], R3 ;  /* 0x000000030c007985 */ /* 0x0001e4000c101908 */
.L_x_274:
[----:B------:R-:W-:Y:S05]  /*b770*/  BSYNC.RECONVERGENT B0 ;  /* 0x0000000000007941 */ /* 0x000fea0003800200 */
.L_x_273:
[----:B------:R1:W-:Y:S01]  /*b780*/  ATOM.E.ADD.F16x2.RN.STRONG.GPU P0, RZ, desc[UR8][R12.64+0x4], R5 ;  /* 0x800004050cff79a2 */ /* 0x0003e2000c10e108 */
[----:B------:R-:W-:Y:S04]  /*b790*/  BSSY.RECONVERGENT B0, `(.L_x_277) ;  /* 0x000000e000007945 */ /* 0x000fe80003800200 */
[----:B-1----:R-:W-:Y:S05]  /*b7a0*/  @P0 BRA `(.L_x_278) ;  /* 0x0000000000300947 */ /* 0x002fea0003800000 */
[----:B------:R-:W1:Y:S02]  /*b7b0*/  QSPC.E.S P0, RZ, [R12+0x4] ;  /* 0x000004000cff73aa */ /* 0x000e640000000500 */
[----:B-1----:R-:W-:Y:S05]  /*b7c0*/  @!P0 BRA `(.L_x_279) ;  /* 0x00000000001c8947 */ /* 0x002fea0003800000 */
[----:B------:R-:W-:-:S04]  /*b7d0*/  MOV R2, R12 ;  /* 0x0000000c00027202 */ /* 0x000fc80000000f00 */
[----:B------:R-:W-:-:S07]  /*b7e0*/  MOV R0, R2 ;  /* 0x0000000200007202 */ /* 0x000fce0000000f00 */
.L_x_280:
[----:B------:R-:W0:Y:S02]  /*b7f0*/  LDS R2, [R0+0x4] ;  /* 0x0000040000027984 */ /* 0x000e240000000800 */
[----:B0-----:R-:W-:-:S05]  /*b800*/  HADD2 R3, R2, R5 ;  /* 0x0000000502037230 */ /* 0x001fca0000000000 */
[----:B------:R-:W0:Y:S02]  /*b810*/  ATOMS.CAST.SPIN P0, [R0+0x4], R2, R3 ;  /* 0x000004020000758d */ /* 0x000e240001800003 */
[----:B0-----:R-:W-:Y:S05]  /*b820*/  @!P0 BRA `(.L_x_280) ;  /* 0xfffffffc00f08947 */ /* 0x001fea000383ffff */
[----:B------:R-:W-:Y:S05]  /*b830*/  BRA `(.L_x_278) ;  /* 0x00000000000c7947 */ /* 0x000fea0003800000 */
.L_x_279:
[----:B------:R-:W0:Y:S02]  /*b840*/  LD.E R0, desc[UR8][R12.64+0x4] ;  /* 0x000004080c007980 */ /* 0x000e24000c101900 */
[----:B0-----:R-:W-:-:S05]  /*b850*/  IADD3 R3, PT, PT, R5, R0, RZ ;  /* 0x0000000005037210 */ /* 0x001fca0007ffe0ff */
[----:B------:R1:W-:Y:S02]  /*b860*/  ST.E desc[UR8][R12.64+0x4], R3 ;  /* 0x000004030c007985 */ /* 0x0003e4000c101908 */
.L_x_278:
[----:B------:R-:W-:Y:S05]  /*b870*/  BSYNC.RECONVERGENT B0 ;  /* 0x0000000000007941 */ /* 0x000fea0003800200 */
.L_x_277:
        /* <DEDUP_REMOVED lines=12> */
.L_x_284:
[----:B------:R-:W0:Y:S02]  /*b940*/  LDS R2, [R0] ;  /* 0x0000000000027984 */ /* 0x000e240000000800 */
[----:B0-----:R-:W-:-:S05]  /*b950*/  HFMA2 R3, R2, 1, 1, R9 ;  /* 0x3c003c0002037831 */ /* 0x001fca0000000009 */
[----:B------:R-:W0:Y:S02]  /*b960*/  ATOMS.CAST.SPIN P0, [R0], R2, R3 ;  /* 0x000000020000758d */ /* 0x000e240001800003 */
[----:B0-----:R-:W-:Y:S05]  /*b970*/  @!P0 BRA `(.L_x_284) ;  /* 0xfffffffc00f08947 */ /* 0x001fea000383ffff */
[----:B------:R-:W-:Y:S05]  /*b980*/  BRA `(.L_x_282) ;  /* 0x00000000000c7947 */ /* 0x000fea0003800000 */
.L_x_283:
[----:B------:R-:W2:Y:S02]  /*b990*/  LD.E R0, desc[UR8][R12.64] ;  /* 0x000000080c007980 */ /* 0x000ea4000c101900 */
[----:B--2---:R-:W-:-:S05]  /*b9a0*/  IADD3 R3, PT, PT, R9, R0, RZ ;  /* 0x0000000009037210 */ /* 0x004fca0007ffe0ff */
[----:B------:R0:W-:Y:S02]  /*b9b0*/  ST.E desc[UR8][R12.64], R3 ;  /* 0x000000030c007985 */ /* 0x0001e4000c101908 */
.L_x_282:
[----:B------:R-:W-:Y:S05]  /*b9c0*/  BSYNC.RECONVERGENT B0 ;  /* 0x0000000000007941 */ /* 0x000fea0003800200 */
.L_x_281:
[----:B------:R1:W-:Y:S02]  /*b9d0*/  ATOM.E.ADD.F16x2.RN.STRONG.GPU P0, RZ, desc[UR8][R12.64+0x4], R55 ;  /* 0x800004370cff79a2 */ /* 0x0003e4000c10e108 */
[----:B-1----:R-:W-:Y:S05]  /*b9e0*/  @P0 EXIT ;  /* 0x000000000000094d */ /* 0x002fea0003800000 */
[----:B------:R-:W1:Y:S02]  /*b9f0*/  QSPC.E.S P0, RZ, [R12+0x4] ;  /* 0x000004000cff73aa */ /* 0x000e640000000500 */
[----:B-1----:R-:W-:Y:S05]  /*ba00*/  @!P0 BRA `(.L_x_285) ;  /* 0x00000000001c8947 */ /* 0x002fea0003800000 */
[----:B------:R-:W-:-:S04]  /*ba10*/  MOV R2, R12 ;  /* 0x0000000c00027202 */ /* 0x000fc80000000f00 */
[----:B------:R-:W-:-:S07]  /*ba20*/  MOV R0, R2 ;  /* 0x0000000200007202 */ /* 0x000fce0000000f00 */
.L_x_286:
[----:B------:R-:W0:Y:S02]  /*ba30*/  LDS R2, [R0+0x4] ;  /* 0x0000040000027984 */ /* 0x000e240000000800 */
[----:B0-----:R-:W-:-:S05]  /*ba40*/  HADD2 R3, R2, R55 ;  /* 0x0000003702037230 */ /* 0x001fca0000000000 */
[----:B------:R-:W0:Y:S02]  /*ba50*/  ATOMS.CAST.SPIN P0, [R0+0x4], R2, R3 ;  /* 0x000004020000758d */ /* 0x000e240001800003 */
[----:B0-----:R-:W-:Y:S05]  /*ba60*/  @!P0 BRA `(.L_x_286) ;  /* 0xfffffffc00f08947 */ /* 0x001fea000383ffff */
[----:B------:R-:W-:Y:S05]  /*ba70*/  EXIT ;  /* 0x000000000000794d */ /* 0x000fea0003800000 */
.L_x_285:
[----:B------:R-:W0:Y:S02]  /*ba80*/  LD.E R0, desc[UR8][R12.64+0x4] ;  /* 0x000004080c007980 */ /* 0x000e24000c101900 */
[----:B0-----:R-:W-:-:S05]  /*ba90*/  IADD3 R3, PT, PT, R55, R0, RZ ;  /* 0x0000000037037210 */ /* 0x001fca0007ffe0ff */
[----:B------:R-:W-:Y:S01]  /*baa0*/  ST.E desc[UR8][R12.64+0x4], R3 ;  /* 0x000004030c007985 */ /* 0x000fe2000c101908 */
[----:B------:R-:W-:Y:S05]  /*bab0*/  EXIT ;  /* 0x000000000000794d */ /* 0x000fea0003800000 */
.L_x_287:
        /* <DEDUP_REMOVED lines=12> */
.L_x_5288:


//--------------------- .text._Z23gemm_half_q_half_kernelILi4ELi10ELb1ELb1ELi64EEvPK6__halfPKjS4_S2_PS0_iiiiPKtS7_iiiiiibS2_i --------------------------
	.section	.text._Z23gemm_half_q_half_kernelILi4ELi10ELb1ELb1ELi64EEvPK6__halfPKjS4_S2_PS0_iiiiPKtS7_iiiiiibS2_i,"ax",@progbits
	.align	128
        .global         _Z23gemm_half_q_half_kernelILi4ELi10ELb1ELb1ELi64EEvPK6__halfPKjS4_S2_PS0_iiiiPKtS7_iiiiiibS2_i
        .type           _Z23gemm_half_q_half_kernelILi4ELi10ELb1ELb1ELi64EEvPK6__halfPKjS4_S2_PS0_iiiiPKtS7_iiiiiibS2_i,@function
        .size           _Z23gemm_half_q_half_kernelILi4ELi10ELb1ELb1ELi64EEvPK6__halfPKjS4_S2_PS0_iiiiPKtS7_iiiiiibS2_i,(.L_x_5289 - _Z23gemm_half_q_half_kernelILi4ELi10ELb1ELb1ELi64EEvPK6__halfPKjS4_S2_PS0_iiiiPKtS7_iiiiiibS2_i)
        .other          _Z23gemm_half_q_half_kernelILi4ELi10ELb1ELb1ELi64EEvPK6__halfPKjS4_S2_PS0_iiiiPKtS7_iiiiiibS2_i,@"STO_CUDA_ENTRY STV_DEFAULT"
_Z23gemm_half_q_half_kernelILi4ELi10ELb1ELb1ELi64EEvPK6__halfPKjS4_S2_PS0_iiiiPKtS7_iiiiiibS2_i:
.text._Z23gemm_half_q_half_kernelILi4ELi10ELb1ELb1ELi64EEvPK6__halfPKjS4_S2_PS0_iiiiPKtS7_iiiiiibS2_i:
        /* <DEDUP_REMOVED lines=34> */
.L_x_288:
        /* <DEDUP_REMOVED lines=34> */
[----:B------:R-:W-:Y:S02]  /*0440*/  IADD3 R12, PT, PT, R6, 0x80, RZ ;  /* 0x00000080060c7810 */ /* 0x000fe40007ffe0ff */
[----:B------:R-:W-:-:S09]  /*0450*/  IADD3 R19, PT, PT, R7, R2, RZ ;  /* 0x0000000207137210 */ /* 0x000fd20007ffe0ff */
[----:B------:R-:W-:Y:S05]  /*0460*/  @P0 BRA `(.L_x_292) ;  /* 0x0000000000ec0947 */ /* 0x000fea0003800000 */
[----:B-1----:R-:W-:Y:S02]  /*0470*/  IADD3 R6, PT, PT, RZ, -R8, RZ ;  /* 0x80000008ff067210 */ /* 0x002fe40007ffe0ff */
[----:B------:R-:W-:Y:S02]  /*0480*/  PLOP3.LUT P0, PT, PT, PT, PT, 0x80, 0x8 ;  /* 0x000000000008781c */ /* 0x000fe40003f0f070 */
[----:B------:R-:W-:-:S13]  /*0490*/  ISETP.GT.AND P1, PT, R6, 0x3, PT ;  /* 0x000000030600780c */ /* 0x000fda0003f24270 */
[----:B------:R-:W-:Y:S05]  /*04a0*/  @!P1 BRA `(.L_x_293) ;  /* 0x0000000000849947 */ /* 0x000fea0003800000 */
[----:B------:R-:W-:-:S13]  /*04b0*/  PLOP3.LUT P0, PT, PT, PT, PT, 0x8, 0x80 ;  /* 0x000000000080781c */ /* 0x000fda0003f0e170 */
.L_x_294:
        /* <DEDUP_REMOVED lines=32> */
.L_x_293:
        /* <DEDUP_REMOVED lines=20> */
.L_x_295:
[----:B------:R-:W-:-:S13]  /*0800*/  ISETP.EQ.AND P1, PT, R8, RZ, PT ;  /* 0x000000ff0800720c */ /* 0x000fda0003f22270 */
[----:B------:R-:W-:Y:S05]  /*0810*/  @!P0 BRA P1, `(.L_x_290) ;  /* 0x0000000400788947 */ /* 0x000fea0000800000 */
.L_x_292:
[----:B------:R-:W-:-:S04]  /*0820*/  IADD3 R7, P0, PT, R22, R19, RZ ;  /* 0x0000001316077210 */ /* 0x000fc80007f1e0ff */
[----:B------:R-:W-:Y:S02]  /*0830*/  LEA.HI.X.SX32 R10, R19, RZ, 0x1, P0 ;  /* 0x000000ff130a7211 */ /* 0x000fe400000f0eff */
[----:B-1----:R-:W-:-:S04]  /*0840*/  LEA R6, P0, R7, UR6, 0x1 ;  /* 0x0000000607067c11 */ /* 0x002fc8000f8008ff */
        /* <DEDUP_REMOVED lines=9> */
.L_x_291:
        /* <DEDUP_REMOVED lines=16> */
.L_x_298:
        /* <DEDUP_REMOVED lines=8> */
[----:B------:R-:W-:Y:S02]  /*0a60*/  LEA.HI.X.SX32 R15, R15, RZ, 0x1, P2 ;  /* 0x000000ff0f0f7211 */ /* 0x000fe400010f0eff */
[----:B------:R-:W-:Y:S01]  /*0a70*/  LEA R14, P1, R18, UR6, 0x1 ;  /* 0x00000006120e7c11 */ /* 0x000fe2000f8208ff */
[----:B------:R-:W2:Y:S01]  /*0a80*/  LDG.E.U16.CONSTANT R11, desc[UR8][R10.64] ;  /* 0x000000080a0b7981 */ /* 0x000ea2000c1e9500 */
[C---:B------:R-:W-:Y:S02]  /*0a90*/  IADD3 R12, P3, PT, R20.reuse, R17, RZ ;  /* 0x00000011140c7210 */ /* 0x040fe40007f7e0ff */
[----:B------:R-:W-:-:S02]  /*0aa0*/  IADD3 R8, P4, PT, R20, R21, RZ ;  /* 0x0000001514087210 */ /* 0x000fc40007f9e0ff */
[----:B------:R-:W-:Y:S02]  /*0ab0*/  LEA.HI.X R15, R18, UR7, R15, 0x1, P1 ;  /* 0x00000007120f7c11 */ /* 0x000fe400088f0c0f */
[----:B------:R-:W-:Y:S02]  /*0ac0*/  LEA.HI.X.SX32 R17, R17, RZ, 0x1, P3 ;  /* 0x000000ff11117211 */ /* 0x000fe400018f0eff */
[----:B------:R-:W-:Y:S02]  /*0ad0*/  LEA R16, P2, R12, UR6, 0x1 ;  /* 0x000000060c107c11 */ /* 0x000fe4000f8408ff */
        /* <DEDUP_REMOVED lines=16> */
.L_x_297:
        /* <DEDUP_REMOVED lines=10> */
[C---:B------:R-:W-:Y:S02]  /*0c80*/  LEA R14, P1, R8.reuse, UR6, 0x1 ;  /* 0x00000006080e7c11 */ /* 0x040fe4000f8208ff */
        /* <DEDUP_REMOVED lines=10> */
.L_x_299:
[----:B------:R-:W-:-:S13]  /*0d30*/  ISETP.NE.OR P0, PT, R7, RZ, P0 ;  /* 0x000000ff0700720c */ /* 0x000fda0000705670 */
[----:B------:R-:W-:Y:S05]  /*0d40*/  @!P0 BRA `(.L_x_290) ;  /* 0x00000000002c8947 */ /* 0x000fea0003800000 */
.L_x_296:
[----:B-----5:R-:W-:-:S04]  /*0d50*/  IADD3 R8, P0, PT, R20, R21, RZ ;  /* 0x0000001514087210 */ /* 0x020fc80007f1e0ff */
[----:B------:R-:W-:Y:S02]  /*0d60*/  LEA.HI.X.SX32 R11, R21, RZ, 0x1, P0 ;  /* 0x000000ff150b7211 */ /* 0x000fe400000f0eff */
[----:B0-----:R-:W-:-:S04]  /*0d70*/  LEA R10, P0, R8, UR10, 0x1 ;  /* 0x0000000a080a7c11 */ /* 0x001fc8000f8008ff */
        /* <DEDUP_REMOVED lines=8> */
.L_x_290:
[----:B0-----:R-:W-:Y:S05]  /*0e00*/  BSYNC.RECONVERGENT B0 ;  /* 0x0000000000007941 */ /* 0x001fea0003800200 */
.L_x_289:
        /* <DEDUP_REMOVED lines=21> */
.L_x_303:
        /* <DEDUP_REMOVED lines=15> */
.L_x_302:
        /* <DEDUP_REMOVED lines=12> */
.L_x_304:
[----:B------:R-:W-:-:S13]  /*1110*/  ISETP.NE.OR P0, PT, R5, RZ, P0 ;  /* 0x000000ff0500720c */ /* 0x000fda0000705670 */
[----:B------:R-:W-:Y:S05]  /*1120*/  @!P0 BRA `(.L_x_300) ;  /* 0x00000000001c8947 */ /* 0x000fea0003800000 */
.L_x_301:
[----:B01----:R-:W0:Y:S02]  /*1130*/  LDC.64 R6, c[0x0][0x3a0] ;  /* 0x0000e800ff067b82 */ /* 0x003e240000000a00 */
.L_x_305:
[----:B0-----:R-:W-:Y:S01]  /*1140*/  IMAD.WIDE R10, R3, 0x2, R6 ;  /* 0x00000002030a7825 */ /* 0x001fe200078e0206 */
[----:B------:R-:W-:Y:S02]  /*1150*/  IADD3 R5, PT, PT, R5, 0x1, RZ ;  /* 0x0000000105057810 */ /* 0x000fe40007ffe0ff */
[----:B------:R-:W-:Y:S02]  /*1160*/  IADD3 R3, PT, PT, R3, R21, RZ ;  /* 0x0000001503037210 */ /* 0x000fe40007ffe0ff */
[----:B------:R2:W-:Y:S01]  /*1170*/  STG.E.64 desc[UR8][R10.64], RZ ;  /* 0x000000ff0a007986 */ /* 0x0005e2000c101b08 */
[----:B------:R-:W-:-:S13]  /*1180*/  ISETP.NE.AND P0, PT, R5, RZ, PT ;  /* 0x000000ff0500720c */ /* 0x000fda0003f05270 */
[----:B--2---:R-:W-:Y:S05]  /*1190*/  @P0 BRA `(.L_x_305) ;  /* 0xfffffffc00e80947 */ /* 0x004fea000383ffff */
.L_x_300:
[----:B01----:R-:W0:Y:S01]  /*11a0*/  LDC.64 R6, c[0x0][0x3b8] ;  /* 0x0000ee00ff067b82 */ /* 0x003e220000000a00 */
        /* <DEDUP_REMOVED lines=14> */
.L_x_307:
        /* <DEDUP_REMOVED lines=19> */
[----:B------:R-:W-:Y:S01]  /*13c0*/  IMAD R11, R20, R20, R20 ;  /* 0x00000014140b7224 */ /* 0x000fe200078e0214 */
[----:B------:R-:W-:Y:S02]  /*13d0*/  LOP3.LUT R18, R12, 0xf, RZ, 0xc0, !PT ;  /* 0x0000000f0c127812 */ /* 0x000fe400078ec0ff */
[----:B------:R-:W-:Y:S02]  /*13e0*/  SHF.R.U32.HI R12, RZ, 0xc, R12 ;  /* 0x0000000cff0c7819 */ /* 0x000fe4000001160c */
[----:B------:R-:W-:Y:S01]  /*13f0*/  IADD3 R20, PT, PT, R20, 0x1, R11 ;  /* 0x0000000114147810 */ /* 0x000fe20007ffe00b */
[----:B------:R-:W-:Y:S01]  /*1400*/  IMAD R11, R10, R10, R10 ;  /* 0x0000000a0a0b7224 */ /* 0x000fe200078e020a */
[----:B------:R-:W-:Y:S01]  /*1410*/  LOP3.LUT R12, R12, 0xf, RZ, 0xc0, !PT ;  /* 0x0000000f0c0c7812 */ /* 0x000fe200078ec0ff */
[----:B------:R-:W-:-:S03]  /*1420*/  IMAD R23, R18, R18, R18 ;  /* 0x0000001212177224 */ /* 0x000fc600078e0212 */
[----:B0-----:R-:W-:Y:S01]  /*1430*/  IADD3 R15, PT, PT, R10, 0x1, R11 ;  /* 0x000000010a0f7810 */ /* 0x001fe20007ffe00b */
[----:B------:R-:W-:Y:S01]  /*1440*/  IMAD R11, R12, R12, R12 ;  /* 0x0000000c0c0b7224 */ /* 0x000fe200078e020c */
[----:B------:R-:W-:Y:S01]  /*1450*/  IADD3 R23, PT, PT, R18, 0x1, R23 ;  /* 0x0000000112177810 */ /* 0x000fe20007ffe017 */
[----:B------:R-:W-:Y:S03]  /*1460*/  I2F.F16 R20, R20 ;  /* 0x0000001400147306 */ /* 0x000fe60000200c00 */
[----:B------:R-:W-:-:S05]  /*1470*/  IADD3 R11, PT, PT, R12, 0x1, R11 ;  /* 0x000000010c0b7810 */ /* 0x000fca0007ffe00b */
        /* <DEDUP_REMOVED lines=13> */
.L_x_306:
[----:B------:R0:W5:Y:S01]  /*1550*/  LDL.64 R52, [R1] ;  /* 0x0000000001347983 */ /* 0x0001620000100a00 */
[----:B------:R-:W1:Y:S01]  /*1560*/  LDCU UR4, c[0x0][0x3c8] ;  /* 0x00007900ff0477ac */ /* 0x000e620008000800 */
[----:B------:R-:W-:Y:S01]  /*1570*/  HFMA2 R5, -RZ, RZ, 0, 0 ;  /* 0x00000000ff057431 */ /* 0x000fe200000001ff */
[----:B------:R-:W-:Y:S02]  /*1580*/  CS2R R10, SRZ ;  /* 0x00000000000a7805 */ /* 0x000fe4000001ff00 */
[----:B------:R-:W-:Y:S01]  /*1590*/  MOV R12, RZ ;  /* 0x000000ff000c7202 */ /* 0x000fe20000000f00 */
        /* <DEDUP_REMOVED lines=22> */
.L_x_308:
        /* <DEDUP_REMOVED lines=8> */
.L_x_309:
        /* <DEDUP_REMOVED lines=8> */
.L_x_310:
        /* <DEDUP_REMOVED lines=8> */
.L_x_311:
        /* <DEDUP_REMOVED lines=8> */
.L_x_312:
        /* <DEDUP_REMOVED lines=26> */
[----:B-----5:R-:W-:Y:S02]  /*1aa0*/  IADD3 R50, PT, PT, R59, R50, RZ ;  /* 0x000000323b327210 */ /* 0x020fe40007ffe0ff */
        /* <DEDUP_REMOVED lines=12> */
.L_x_330:
[----:B------:R-:W-:Y:S02]  /*1b70*/  ISETP.NE.AND P3, PT, R59, R50, PT ;  /* 0x000000323b00720c */ /* 0x000fe40003f65270 */
[----:B------:R-:W-:Y:S02]  /*1b80*/  MOV R62, R14 ;  /* 0x0000000e003e7202 */ /* 0x000fe40000000f00 */
[----:B------:R-:W-:-:S05]  /*1b90*/  MOV R63, R15 ;  /* 0x0000000f003f7202 */ /* 0x000fca0000000f00 */
[----:B------:R-:W2:Y:S04]  /*1ba0*/  LDG.E.128.CONSTANT R8, desc[UR8][R62.64] ;  /* 0x000000083e087981 */ /* 0x000ea8000c1e9d00 */
[----:B------:R-:W-:-:S06]  /*1bb0*/  @!P3 LEA R6, R49, R1, 0x3 ;  /* 0x000000013106b211 */ /* 0x000fcc00078e18ff */
[----:B------:R-:W3:Y:S01]  /*1bc0*/  @!P3 LDL.64 R6, [R6+0x8] ;  /* 0x000008000606b983 */ /* 0x000ee20000100a00 */
[----:B------:R-:W-:Y:S02]  /*1bd0*/  @!P3 MOV R21, R19 ;  /* 0x000000130015b202 */ /* 0x000fe40000000f00 */
[----:B------:R-:W-:-:S03]  /*1be0*/  ISETP.NE.AND P1, PT, R57, RZ, PT ;  /* 0x000000ff3900720c */ /* 0x000fc60003f25270 */
[----:B------:R0:W5:Y:S01]  /*1bf0*/  @!P3 LDG.E.U16.CONSTANT R36, desc[UR8][R20.64] ;  /* 0x000000081424b981 */ /* 0x000162000c1e9500 */
[----:B------:R-:W-:Y:S02]  /*1c00*/  MOV R12, 0x2c00 ;  /* 0x00002c00000c7802 */ /* 0x000fe40000000f00 */
[----:B------:R-:W-:Y:S02]  /*1c10*/  ISETP.NE.AND P2, PT, R13, 0x1, PT ;  /* 0x000000010d00780c */ /* 0x000fe40003f45270 */
[----:B------:R-:W-:Y:S02]  /*1c20*/  @!P3 IADD3 R37, PT, PT, R49, 0x1, RZ ;  /* 0x000000013125b810 */ /* 0x000fe40007ffe0ff */
[----:B--2---:R-:W-:Y:S02]  /*1c30*/  LOP3.LUT R17, R10, 0xf000f, RZ, 0xc0, !PT ;  /* 0x000f000f0a117812 */ /* 0x004fe400078ec0ff */
[----:B------:R-:W-:Y:S02]  /*1c40*/  SHF.R.U32.HI R16, RZ, 0x8, R9 ;  /* 0x00000008ff107819 */ /* 0x000fe40000011609 */
[----:B------:R-:W-:-:S02]  /*1c50*/  SHF.R.U32.HI R22, RZ, 0x8, R10 ;  /* 0x00000008ff167819 */ /* 0x000fc4000001160a */
[----:B---3--:R-:W-:Y:S02]  /*1c60*/  @!P3 PRMT R52, R6, 0x7610, R52 ;  /* 0x000076100634b816 */ /* 0x008fe40000000034 */
[----:B------:R-:W-:Y:S02]  /*1c70*/  @!P3 PRMT R53, R7, 0x7610, R53 ;  /* 0x000076100735b816 */ /* 0x000fe40000000035 */
[----:B------:R-:W-:Y:S02]  /*1c80*/  @!P3 PRMT R52, R52, 0x7610, R6 ;  /* 0x000076103434b816 */ /* 0x000fe40000000006 */
[----:B------:R-:W-:Y:S02]  /*1c90*/  @!P3 PRMT R53, R53, 0x7610, R7 ;  /* 0x000076103535b816 */ /* 0x000fe40000000007 */
[C---:B------:R-:W-:Y:S02]  /*1ca0*/  LOP3.LUT R6, R8.reuse, 0xf000f, RZ, 0xc0, !PT ;  /* 0x000f000f08067812 */ /* 0x040fe400078ec0ff */
[----:B------:R-:W-:-:S02]  /*1cb0*/  LOP3.LUT R7, R8, 0xf000f0, RZ, 0xc0, !PT ;  /* 0x00f000f008077812 */ /* 0x000fc400078ec0ff */
[----:B------:R-:W-:Y:S02]  /*1cc0*/  SHF.R.U32.HI R8, RZ, 0x8, R8 ;  /* 0x00000008ff087819 */ /* 0x000fe40000011608 */
[----:B------:R-:W-:Y:S02]  /*1cd0*/  SHF.R.U32.HI R28, RZ, 0x8, R11 ;  /* 0x00000008ff1c7819 */ /* 0x000fe4000001160b */
[C---:B------:R-:W-:Y:S02]  /*1ce0*/  LOP3.LUT R14, R9.reuse, 0xf000f, RZ, 0xc0, !PT ;  /* 0x000f000f090e7812 */ /* 0x040fe400078ec0ff */
[----:B------:R-:W-:Y:S02]  /*1cf0*/  LOP3.LUT R15, R9, 0xf000f0, RZ, 0xc0, !PT ;  /* 0x00f000f0090f7812 */ /* 0x000fe400078ec0ff */
[----:B0-----:R-:W-:Y:S02]  /*1d00*/  LOP3.LUT R21, R10, 0xf000f0, RZ, 0xc0, !PT ;  /* 0x00f000f00a157812 */ /* 0x001fe400078ec0ff */
        /* <DEDUP_REMOVED lines=27> */
[-C--:B------:R-:W-:Y:S02]  /*1ec0*/  HFMA2 R21, R7, R12.reuse.H0_H0, -72, -72 ;  /* 0xd480d48007157431 */ /* 0x080fe4000004000c */
[----:B------:R-:W-:Y:S02]  /*1ed0*/  HADD2 R22, R14, -1032, -1032 ;  /* 0xe408e4080e167430 */ /* 0x000fe40000000000 */
[-C--:B------:R-:W-:Y:S02]  /*1ee0*/  HFMA2 R23, R15, R12.reuse.H0_H0, -72, -72 ;  /* 0xd480d4800f177431 */ /* 0x080fe4000004000c */
[----:B------:R-:W-:Y:S02]  /*1ef0*/  HADD2 R24, R24, -1032, -1032 ;  /* 0xe408e40818187430 */ /* 0x000fe40000000000 */
[----:B------:R-:W-:-:S02]  /*1f00*/  HFMA2 R25, R25, R12.H0_H0, -72, -72 ;  /* 0xd480d48019197431 */ /* 0x000fc4000004000c */
        /* <DEDUP_REMOVED lines=9> */
[----:B------:R-:W-:Y:S01]  /*1fa0*/  HFMA2 R16, R35, R12.H0_H0, -72, -72 ;  /* 0xd480d48023107431 */ /* 0x000fe2000004000c */
[----:B------:R-:W-:Y:S06]  /*1fb0*/  @!P1 BRA `(.L_x_314) ;  /* 0x0000000400689947 */ /* 0x000fec0003800000 */
[----:B------:R-:W0:Y:S01]  /*1fc0*/  LDS.64 R8, [UR4] ;  /* 0x00000004ff087984 */ /* 0x000e220008000a00 */
[--C-:B------:R-:W-:Y:S02]  /*1fd0*/  HADD2.F32 R6, -RZ, R17.reuse.H0_H0 ;  /* 0x20000011ff067230 */ /* 0x100fe40000004100 */
[----:B------:R-:W-:Y:S01]  /*1fe0*/  HADD2.F32 R10, -RZ, R26.H0_H0 ;  /* 0x2000001aff0a7230 */ /* 0x000fe20000004100 */
[----:B------:R-:W1:Y:S01]  /*1ff0*/  LDS.64 R14, [UR4+0x8] ;  /* 0x00000804ff0e7984 */ /* 0x000e620008000a00 */
[--C-:B------:R-:W-:Y:S02]  /*2000*/  HADD2.F32 R40, -RZ, R22.reuse.H0_H0 ;  /* 0x20000016ff287230 */ /* 0x100fe40000004100 */
        /* <DEDUP_REMOVED lines=8> */
[----:B------:R-:W-:Y:S02]  /*2090*/  HADD2.F32 R10, -RZ, R26.H1_H1 ;  /* 0x3000001aff0a7230 */ /* 0x000fe40000004100 */
[----:B------:R-:W-:Y:S01]  /*20a0*/  FFMA.FTZ R44, R7, R8, RZ ;  /* 0x00000008072c7223 */ /* 0x000fe200000100ff */
[----:B------:R-:W-:-:S02]  /*20b0*/  HADD2.F32 R8, -RZ, R24.H1_H1 ;  /* 0x30000018ff087230 */ /* 0x000fc40000004100 */
[----:B------:R-:W-:Y:S01]  /*20c0*/  FFMA.FTZ R38, R38, R35, R39 ;  /* 0x0000002326267223 */ /* 0x000fe20000010027 */
[----:B------:R-:W-:Y:S02]  /*20d0*/  HADD2.F32 R11, -RZ, R9.H0_H0 ;  /* 0x20000009ff0b7230 */ /* 0x000fe40000004100 */
[C---:B------:R-:W-:Y:S01]  /*20e0*/  FFMA.FTZ R40, R35.reuse, R42, R40 ;  /* 0x0000002a23287223 */ /* 0x040fe20000010028 */
[----:B------:R-:W-:Y:S02]  /*20f0*/  HADD2.F32 R39, -RZ, R25.H0_H0 ;  /* 0x20000019ff277230 */ /* 0x000fe40000004100 */
[C---:B------:R-:W-:Y:S01]  /*2100*/  FFMA.FTZ R8, R35.reuse, R8, R44 ;  /* 0x0000000823087223 */ /* 0x040fe2000001002c */
[----:B------:R-:W-:Y:S02]  /*2110*/  HADD2.F32 R7, -RZ, R21.H0_H0 ;  /* 0x20000015ff077230 */ /* 0x000fe40000004100 */
[----:B------:R-:W-:Y:S01]  /*2120*/  FFMA.FTZ R42, R35, R10, R41 ;  /* 0x0000000a232a7223 */ /* 0x000fe20000010029 */
[----:B------:R-:W-:-:S02]  /*2130*/  HADD2.F32 R6, -RZ, R23.H0_H0 ;  /* 0x20000017ff067230 */ /* 0x000fc40000004100 */
        /* <DEDUP_REMOVED lines=66> */
.L_x_314:
[----:B------:R-:W-:Y:S02]  /*2560*/  @!P3 MOV R49, R37 ;  /* 0x000000250031b202 */ /* 0x000fe40000000f00 */
[----:B-----5:R-:W-:Y:S01]  /*2570*/  @!P3 IADD3 R50, PT, PT, R36, R59, RZ ;  /* 0x0000003b2432b210 */ /* 0x020fe20007ffe0ff */
[----:B------:R-:W-:Y:S06]  /*2580*/  @!P2 BRA `(.L_x_315) ;  /* 0x00000010005ca947 */ /* 0x000fec0003800000 */
[----:B------:R-:W-:Y:S02]  /*2590*/  PRMT R6, R54, 0x9910, RZ ;  /* 0x0000991036067816 */ /* 0x000fe400000000ff */
[----:B------:R-:W-:Y:S02]  /*25a0*/  ISETP.NE.AND P4, PT, R13, 0x2, PT ;  /* 0x000000020d00780c */ /* 0x000fe40003f85270 */
[----:B------:R-:W-:-:S13]  /*25b0*/  ISETP.NE.AND P3, PT, R6, RZ, PT ;  /* 0x000000ff0600720c */ /* 0x000fda0003f65270 */
[----:B------:R-:W-:Y:S05]  /*25c0*/  @!P3 BRA `(.L_x_316) ;  /* 0x000000040068b947 */ /* 0x000fea0003800000 */
[----:B------:R-:W0:Y:S01]  /*25d0*/  LDS.64 R6, [UR4+0x80] ;  /* 0x00008004ff067984 */ /* 0x000e220008000a00 */
[----:B------:R-:W-:Y:S02]  /*25e0*/  HADD2.F32 R38, -RZ, R17.H1_H1 ;  /* 0x30000011ff267230 */ /* 0x000fe40000004100 */
[----:B------:R-:W-:Y:S01]  /*25f0*/  HADD2.F32 R8, -RZ, R24.H0_H0 ;  /* 0x20000018ff087230 */ /* 0x000fe20000004100 */
[----:B------:R-:W1:Y:S01]  /*2600*/  LDS.64 R10, [UR4+0x88] ;  /* 0x00008804ff0a7984 */ /* 0x000e620008000a00 */
[----:B------:R-:W-:Y:S02]  /*2610*/  HADD2.F32 R40, -RZ, R22.H1_H1 ;  /* 0x30000016ff287230 */ /* 0x000fe40000004100 */
[----:B------:R-:W-:Y:S02]  /*2620*/  HADD2.F32 R9, -RZ, R26.H0_H0 ;  /* 0x2000001aff097230 */ /* 0x000fe40000004100 */
[----:B------:R-:W-:Y:S02]  /*2630*/  HADD2.F32 R42, -RZ, R34.H0_H0 ;  /* 0x20000022ff2a7230 */ /* 0x000fe40000004100 */
        /* <DEDUP_REMOVED lines=8> */
[----:B------:R-:W-:-:S03]  /*26c0*/  HADD2.F32 R7, -RZ, R22.H0_H0 ;  /* 0x20000016ff077230 */ /* 0x000fc60000004100 */
[-C--:B------:R-:W-:Y:S01]  /*26d0*/  FFMA.FTZ R6, R38, R36.reuse, R37 ;  /* 0x0000002426067223 */ /* 0x080fe20000010025 */
[----:B------:R-:W-:Y:S02]  /*26e0*/  HADD2.F32 R38, -RZ, R24.H1_H1 ;  /* 0x30000018ff267230 */ /* 0x000fe40000004100 */
[----:B------:R-:W-:Y:S01]  /*26f0*/  FFMA.FTZ R7, R7, R35, RZ ;  /* 0x0000002307077223 */ /* 0x000fe200000100ff */
[----:B------:R-:W-:Y:S02]  /*2700*/  HADD2.F32 R35, -RZ, R23.H0_H0 ;  /* 0x20000017ff237230 */ /* 0x000fe40000004100 */
[----:B------:R-:W-:Y:S02]  /*2710*/  HADD2.F32 R37, -RZ, R25.H0_H0 ;  /* 0x20000019ff257230 */ /* 0x000fe40000004100 */
[-C--:B------:R-:W-:Y:S01]  /*2720*/  FFMA.FTZ R8, R40, R36.reuse, R7 ;  /* 0x0000002428087223 */ /* 0x080fe20000010007 */
[----:B------:R-:W-:Y:S02]  /*2730*/  HADD2.F32 R40, -RZ, R26.H1_H1 ;  /* 0x3000001aff287230 */ /* 0x000fe40000004100 */
        /* <DEDUP_REMOVED lines=67> */
.L_x_316:
        /* <DEDUP_REMOVED lines=94> */
.L_x_317:
[----:B------:R-:W-:Y:S05]  /*3150*/  @P0 BRA `(.L_x_315) ;  /* 0x0000000400680947 */ /* 0x000fea0003800000 */
[----:B------:R-:W0:Y:S01]  /*3160*/  LDS.64 R6, [UR4+0x180] ;  /* 0x00018004ff067984 */ /* 0x000e220008000a00 */
[----:B------:R-:W-:Y:S02]  /*3170*/  HADD2.F32 R10, -RZ, R24.H0_H0 ;  /* 0x20000018ff0a7230 */ /* 0x000fe40000004100 */
[----:B------:R-:W-:Y:S01]  /*3180*/  HADD2.F32 R38, -RZ, R17.H1_H1 ;  /* 0x30000011ff267230 */ /* 0x000fe20000004100 */
[----:B------:R-:W1:Y:S01]  /*3190*/  LDS.64 R8, [UR4+0x188] ;  /* 0x00018804ff087984 */ /* 0x000e620008000a00 */
[--C-:B------:R-:W-:Y:S02]  /*31a0*/  HADD2.F32 R11, -RZ, R26.reuse.H0_H0 ;  /* 0x2000001aff0b7230 */ /* 0x100fe40000004100 */
[----:B------:R-:W-:Y:S02]  /*31b0*/  HADD2.F32 R26, -RZ, R26.H1_H1 ;  /* 0x3000001aff1a7230 */ /* 0x000fe40000004100 */
[--C-:B0-----:R-:W-:Y:S02]  /*31c0*/  HADD2.F32 R15, -RZ, R7.reuse.H0_H0 ;  /* 0x20000007ff0f7230 */ /* 0x101fe40000004100 */
[----:B------:R-:W-:-:S02]  /*31d0*/  HADD2.F32 R14, -RZ, R7.H1_H1 ;  /* 0x30000007ff0e7230 */ /* 0x000fc40000004100 */
[----:B------:R-:W-:Y:S02]  /*31e0*/  HADD2.F32 R35, -RZ, R6.H0_H0 ;  /* 0x20000006ff237230 */ /* 0x000fe40000004100 */
[----:B------:R-:W-:Y:S02]  /*31f0*/  HADD2.F32 R7, -RZ, R22.H0_H0 ;  /* 0x20000016ff077230 */ /* 0x000fe40000004100 */
[----:B------:R-:W-:Y:S02]  /*3200*/  HADD2.F32 R36, -RZ, R6.H1_H1 ;  /* 0x30000006ff247230 */ /* 0x000fe40000004100 */
[-C--:B------:R-:W-:Y:S01]  /*3210*/  FFMA.FTZ R37, R10, R35.reuse, RZ ;  /* 0x000000230a257223 */ /* 0x080fe200000100ff */
[----:B------:R-:W-:Y:S02]  /*3220*/  HADD2.F32 R6, -RZ, R17.H0_H0 ;  /* 0x20000011ff067230 */ /* 0x000fe40000004100 */
[----:B------:R-:W-:Y:S01]  /*3230*/  FFMA.FTZ R7, R7, R35, RZ ;  /* 0x0000002307077223 */ /* 0x000fe200000100ff */
[----:B------:R-:W-:-:S02]  /*3240*/  HADD2.F32 R22, -RZ, R22.H1_H1 ;  /* 0x30000016ff167230 */ /* 0x000fc40000004100 */
[-C--:B------:R-:W-:Y:S01]  /*3250*/  FFMA.FTZ R11, R11, R35.reuse, RZ ;  /* 0x000000230b0b7223 */ /* 0x080fe200000100ff */
[----:B------:R-:W-:Y:S01]  /*3260*/  FFMA.FTZ R17, R6, R35, RZ ;  /* 0x0000002306117223 */ /* 0x000fe200000100ff */
[----:B------:R-:W-:Y:S02]  /*3270*/  HADD2.F32 R35, -RZ, R25.H0_H0 ;  /* 0x20000019ff237230 */ /* 0x000fe40000004100 */
[-C--:B------:R-:W-:Y:S01]  /*3280*/  FFMA.FTZ R10, R22, R36.reuse, R7 ;  /* 0x00000024160a7223 */ /* 0x080fe20000010007 */
[----:B------:R-:W-:Y:S02]  /*3290*/  HADD2.F32 R22, -RZ, R24.H1_H1 ;  /* 0x30000018ff167230 */ /* 0x000fe40000004100 */
[----:B------:R-:W-:Y:S01]  /*32a0*/  FFMA.FTZ R6, R38, R36, R17 ;  /* 0x0000002426067223 */ /* 0x000fe20000010011 */
[----:B------:R-:W-:Y:S02]  /*32b0*/  HADD2.F32 R17, -RZ, R23.H0_H0 ;  /* 0x20000017ff117230 */ /* 0x000fe40000004100 */
[----:B------:R-:W-:-:S02]  /*32c0*/  HADD2.F32 R7, -RZ, R21.H0_H0 ;  /* 0x20000015ff077230 */ /* 0x000fc40000004100 */
[-C--:B------:R-:W-:Y:S01]  /*32d0*/  FFMA.FTZ R22, R22, R36.reuse, R37 ;  /* 0x0000002416167223 */ /* 0x080fe20000010025 */
[----:B------:R-:W-:Y:S01]  /*32e0*/  FFMA.FTZ R36, R26, R36, R11 ;  /* 0x000000241a247223 */ /* 0x000fe2000001000b */
[-C--:B------:R-:W-:Y:S01]  /*32f0*/  FFMA.FTZ R11, R17, R15.reuse, R10 ;  /* 0x0000000f110b7223 */ /* 0x080fe2000001000a */
[----:B------:R-:W-:Y:S02]  /*3300*/  HADD2.F32 R10, -RZ, R23.H1_H1 ;  /* 0x30000017ff0a7230 */ /* 0x000fe40000004100 */
[-C--:B------:R-:W-:Y:S01]  /*3310*/  FFMA.FTZ R17, R35, R15.reuse, R22 ;  /* 0x0000000f23117223 */ /* 0x080fe20000010016 */
        /* <DEDUP_REMOVED lines=34> */
[----:B------:R-:W-:Y:S01]  /*3540*/  FFMA.FTZ R10, R14, R6, R11 ;  /* 0x000000060e0a7223 */ /* 0x000fe2000001000b */
[----:B------:R-:W-:Y:S02]  /*3550*/  HADD2.F32 R14, -RZ, R33.H0_H0 ;  /* 0x20000021ff0e7230 */ /* 0x000fe40000004100 */
[----:B------:R-:W-:Y:S02]  /*3560*/  HADD2.F32 R29, -RZ, R29.H1_H1 ;  /* 0x3000001dff1d7230 */ /* 0x000fe40000004100 */
        /* <DEDUP_REMOVED lines=9> */
[-C--:B------:R-:W-:Y:S01]  /*3600*/  FFMA.FTZ R14, R33, R9.reuse, R14 ;  /* 0x00000009210e7223 */ /* 0x080fe2000001000e */
        /* <DEDUP_REMOVED lines=15> */
.L_x_315:
[----:B------:R-:W0:Y:S02]  /*3700*/  LDC R21, c[0x0][0x3ac] ;  /* 0x0000eb00ff157b82 */ /* 0x000e240000000800 */
[----:B0-----:R-:W-:-:S05]  /*3710*/  IMAD.WIDE R14, R21, 0x4, R62 ;  /* 0x00000004150e7825 */ /* 0x001fca00078e023e */
[----:B------:R-:W2:Y:S02]  /*3720*/  LDG.E.128.CONSTANT R8, desc[UR8][R14.64] ;  /* 0x000000080e087981 */ /* 0x000ea4000c1e9d00 */
[C---:B--2---:R-:W-:Y:S02]  /*3730*/  LOP3.LUT R6, R8.reuse, 0xf000f, RZ, 0xc0, !PT ;  /* 0x000f000f08067812 */ /* 0x044fe400078ec0ff */
[----:B------:R-:W-:Y:S02]  /*3740*/  LOP3.LUT R7, R8, 0xf000f0, RZ, 0xc0, !PT ;  /* 0x00f000f008077812 */ /* 0x000fe400078ec0ff */
[----:B------:R-:W-:Y:S02]  /*3750*/  LOP3.LUT R23, R10, 0xf000f, RZ, 0xc0, !PT ;  /* 0x000f000f0a177812 */ /* 0x000fe400078ec0ff */
[----:B------:R-:W-:Y:S02]  /*3760*/  SHF.R.U32.HI R8, RZ, 0x8, R8 ;  /* 0x00000008ff087819 */ /* 0x000fe40000011608 */
[----:B------:R-:W-:-:S02]  /*3770*/  SHF.R.U32.HI R22, RZ, 0x8, R9 ;  /* 0x00000008ff167819 */ /* 0x000fc40000011609 */
[----:B------:R-:W-:Y:S02]  /*3780*/  SHF.R.U32.HI R25, RZ, 0x8, R10 ;  /* 0x00000008ff197819 */ /* 0x000fe4000001160a */
[----:B------:R-:W-:Y:S02]  /*3790*/  SHF.R.U32.HI R30, RZ, 0x8, R11 ;  /* 0x00000008ff1e7819 */ /* 0x000fe4000001160b */
[C---:B------:R-:W-:Y:S02]  /*37a0*/  LOP3.LUT R16, R9.reuse, 0xf000f, RZ, 0xc0, !PT ;  /* 0x000f000f09107812 */ /* 0x040fe400078ec0ff */
        /* <DEDUP_REMOVED lines=17> */
[----:B------:R-:W-:Y:S01]  /*38c0*/  HADD2 R34, R11, -1032, -1032 ;  /* 0xe408e4080b227430 */ /* 0x000fe20000000000 */
[----:B------:R-:W-:Y:S02]  /*38d0*/  LOP3.LUT R16, R16, 0x64006400, RZ, 0xfc, !PT ;  /* 0x6400640010107812 */ /* 0x000fe400078efcff */
[----:B------:R-:W-:Y:S02]  /*38e0*/  LOP3.LUT R17, R17, 0x64006400, RZ, 0xfc, !PT ;  /* 0x6400640011117812 */ /* 0x000fe400078efcff */
        /* <DEDUP_REMOVED lines=9> */
[----:B------:R-:W-:-:S02]  /*3980*/  LOP3.LUT R10, R10, 0x64006400, RZ, 0xfc, !PT ;  /* 0x640064000a0a7812 */ /* 0x000fc400078efcff */
[----:B------:R-:W-:Y:S01]  /*3990*/  LOP3.LUT R33, R22, 0x64006400, RZ, 0xfc, !PT ;  /* 0x6400640016217812 */ /* 0x000fe200078efcff */
[----:B------:R-:W-:Y:S01]  /*39a0*/  HADD2 R22, R6, -1032, -1032 ;  /* 0xe408e40806167430 */ /* 0x000fe20000000000 */
[----:B------:R-:W-:Y:S01]  /*39b0*/  LOP3.LUT R35, R25, 0x64006400, RZ, 0xfc, !PT ;  /* 0x6400640019237812 */ /* 0x000fe200078efcff */
[-C--:B------:R-:W-:Y:S01]  /*39c0*/  HFMA2 R25, R17, R12.reuse.H0_H0, -72, -72 ;  /* 0xd480d48011197431 */ /* 0x080fe2000004000c */
[----:B------:R-:W-:Y:S01]  /*39d0*/  LOP3.LUT R36, R23, 0x64006400, RZ, 0xfc, !PT ;  /* 0x6400640017247812 */ /* 0x000fe200078efcff */
[-C--:B------:R-:W-:Y:S01]  /*39e0*/  HFMA2 R23, R7, R12.reuse.H0_H0, -72, -72 ;  /* 0xd480d48007177431 */ /* 0x080fe2000004000c */
[----:B------:R-:W-:Y:S01]  /*39f0*/  LOP3.LUT R37, R30, 0x64006400, RZ, 0xfc, !PT ;  /* 0x640064001e257812 */ /* 0x000fe200078efcff */
[----:B------:R-:W-:Y:S02]  /*3a00*/  HADD2 R30, R9, -1032, -1032 ;  /* 0xe408e408091e7430 */ /* 0x000fe40000000000 */
[----:B------:R-:W-:Y:S02]  /*3a10*/  HFMA2 R31, R31, R12.H0_H0, -72, -72 ;  /* 0xd480d4801f1f7431 */ /* 0x000fe4000004000c */
[----:B------:R-:W-:-:S02]  /*3a20*/  HADD2 R32, R10, -1032, -1032 ;  /* 0xe408e4080a207430 */ /* 0x000fc40000000000 */
[-C--:B------:R-:W-:Y:S02]  /*3a30*/  HFMA2 R33, R33, R12.reuse.H0_H0, -72, -72 ;  /* 0xd480d48021217431 */ /* 0x080fe4000004000c */
[-C--:B------:R-:W-:Y:S02]  /*3a40*/  HFMA2 R35, R35, R12.reuse.H0_H0, -72, -72 ;  /* 0xd480d48023237431 */ /* 0x080fe4000004000c */
[----:B------:R-:W-:Y:S02]  /*3a50*/  HADD2 R36, R36, -1032, -1032 ;  /* 0xe408e40824247430 */ /* 0x000fe40000000000 */
[----:B------:R-:W-:Y:S01]  /*3a60*/  HFMA2 R11, R37, R12.H0_H0, -72, -72 ;  /* 0xd480d480250b7431 */ /* 0x000fe2000004000c */
[----:B------:R-:W-:Y:S06]  /*3a70*/  @!P1 BRA `(.L_x_318) ;  /* 0x0000000400689947 */ /* 0x000fec0003800000 */
[----:B------:R-:W0:Y:S01]  /*3a80*/  LDS.64 R8, [UR4+0x10] ;  /* 0x00001004ff087984 */ /* 0x000e220008000a00 */
[----:B------:R-:W-:Y:S02]  /*3a90*/  HADD2.F32 R6, -RZ, R22.H0_H0 ;  /* 0x20000016ff067230 */ /* 0x000fe40000004100 */
[----:B------:R-:W-:Y:S01]  /*3aa0*/  HADD2.F32 R40, -RZ, R24.H0_H0 ;  /* 0x20000018ff287230 */ /* 0x000fe20000004100 */
[----:B------:R-:W1:Y:S01]  /*3ab0*/  LDS.64 R16, [UR4+0x18] ;  /* 0x00001804ff107984 */ /* 0x000e620008000a00 */
[----:B------:R-:W-:Y:S02]  /*3ac0*/  HADD2.F32 R39, -RZ, R22.H1_H1 ;  /* 0x30000016ff277230 */ /* 0x000fe40000004100 */
[----:B------:R-:W-:Y:S02]  /*3ad0*/  HADD2.F32 R10, -RZ, R28.H0_H0 ;  /* 0x2000001cff0a7230 */ /* 0x000fe40000004100 */
[----:B------:R-:W-:Y:S02]  /*3ae0*/  HADD2.F32 R41, -RZ, R24.H1_H1 ;  /* 0x30000018ff297230 */ /* 0x000fe40000004100 */
[----:B0-----:R-:W-:-:S02]  /*3af0*/  HADD2.F32 R7, -RZ, R8.H0_H0 ;  /* 0x20000008ff077230 */ /* 0x001fc40000004100 */
[----:B------:R-:W-:Y:S02]  /*3b00*/  HADD2.F32 R38, -RZ, R8.H1_H1 ;  /* 0x30000008ff267230 */ /* 0x000fe40000004100 */
[--C-:B------:R-:W-:Y:S02]  /*3b10*/  HADD2.F32 R8, -RZ, R26.reuse.H0_H0 ;  /* 0x2000001aff087230 */ /* 0x100fe40000004100 */
        /* <DEDUP_REMOVED lines=8> */
[----:B------:R-:W-:Y:S02]  /*3ba0*/  HADD2.F32 R10, -RZ, R25.H0_H0 ;  /* 0x20000019ff0a7230 */ /* 0x000fe40000004100 */
[----:B------:R-:W-:Y:S02]  /*3bb0*/  HADD2.F32 R43, -RZ, R28.H1_H1 ;  /* 0x3000001cff2b7230 */ /* 0x000fe40000004100 */
        /* <DEDUP_REMOVED lines=70> */
.L_x_318:
        /* <DEDUP_REMOVED lines=11> */
[----:B------:R-:W-:Y:S02]  /*40d0*/  HADD2.F32 R45, -RZ, R27.H0_H0 ;  /* 0x2000001bff2d7230 */ /* 0x000fe40000004100 */
[----:B------:R-:W-:-:S02]  /*40e0*/  HADD2.F32 R44, -RZ, R36.H0_H0 ;  /* 0x20000024ff2c7230 */ /* 0x000fc40000004100 */
[--C-:B0-----:R-:W-:Y:S02]  /*40f0*/  HADD2.F32 R39, -RZ, R6.reuse.H0_H0 ;  /* 0x20000006ff277230 */ /* 0x101fe40000004100 */
[----:B------:R-:W-:Y:S02]  /*4100*/  HADD2.F32 R38, -RZ, R6.H1_H1 ;  /* 0x30000006ff267230 */ /* 0x000fe40000004100 */
[----:B------:R-:W-:Y:S02]  /*4110*/  HADD2.F32 R6, -RZ, R22.H0_H0 ;  /* 0x20000016ff067230 */ /* 0x000fe40000004100 */
[-C--:B------:R-:W-:Y:S01]  /*4120*/  FFMA.FTZ R43, R10, R39.reuse, RZ ;  /* 0x000000270a2b7223 */ /* 0x080fe200000100ff */
[--C-:B------:R-:W-:Y:S02]  /*4130*/  HADD2.F32 R37, -RZ, R7.reuse.H0_H0 ;  /* 0x20000007ff257230 */ /* 0x100fe40000004100 */
[----:B------:R-:W-:Y:S02]  /*4140*/  HADD2.F32 R17, -RZ, R7.H1_H1 ;  /* 0x30000007ff117230 */ /* 0x000fe40000004100 */
[----:B------:R-:W-:Y:S01]  /*4150*/  FFMA.FTZ R41, R6, R39, RZ ;  /* 0x0000002706297223 */ /* 0x000fe200000100ff */
[----:B------:R-:W-:-:S03]  /*4160*/  HADD2.F32 R7, -RZ, R24.H0_H0 ;  /* 0x20000018ff077230 */ /* 0x000fc60000004100 */
[-C--:B------:R-:W-:Y:S01]  /*4170*/  FFMA.FTZ R6, R40, R38.reuse, R41 ;  /* 0x0000002628067223 */ /* 0x080fe20000010029 */
[----:B------:R-:W-:Y:S02]  /*4180*/  HADD2.F32 R40, -RZ, R28.H1_H1 ;  /* 0x3000001cff287230 */ /* 0x000fe40000004100 */
[-C--:B------:R-:W-:Y:S01]  /*4190*/  FFMA.FTZ R7, R7, R39.reuse, RZ ;  /* 0x0000002707077223 */ /* 0x080fe200000100ff */
[----:B------:R-:W-:Y:S01]  /*41a0*/  FFMA.FTZ R39, R16, R39, RZ ;  /* 0x0000002710277223 */ /* 0x000fe200000100ff */
[----:B------:R-:W-:Y:S02]  /*41b0*/  HADD2.F32 R16, -RZ, R26.H1_H1 ;  /* 0x3000001aff107230 */ /* 0x000fe40000004100 */
[----:B------:R-:W-:Y:S02]  /*41c0*/  HADD2.F32 R41, -RZ, R25.H0_H0 ;  /* 0x20000019ff297230 */ /* 0x000fe40000004100 */
[----:B------:R-:W-:Y:S01]  /*41d0*/  FFMA.FTZ R10, R42, R38, R7 ;  /* 0x000000262a0a7223 */ /* 0x000fe20000010007 */
[----:B------:R-:W-:-:S02]  /*41e0*/  HADD2.F32 R7, -RZ, R23.H0_H0 ;  /* 0x20000017ff077230 */ /* 0x000fc40000004100 */
[-C--:B------:R-:W-:Y:S01]  /*41f0*/  FFMA.FTZ R16, R16, R38.reuse, R43 ;  /* 0x0000002610107223 */ /* 0x080fe2000001002b */
        /* <DEDUP_REMOVED lines=65> */
.L_x_320:
        /* <DEDUP_REMOVED lines=94> */
.L_x_321:
[----:B------:R-:W-:Y:S05]  /*4bf0*/  @P0 BRA `(.L_x_319) ;  /* 0x0000000400680947 */ /* 0x000fea0003800000 */
[----:B------:R-:W0:Y:S01]  /*4c00*/  LDS.64 R6, [UR4+0x190] ;  /* 0x00019004ff067984 */ /* 0x000e220008000a00 */
[----:B------:R-:W-:Y:S02]  /*4c10*/  HADD2.F32 R10, -RZ, R26.H0_H0 ;  /* 0x2000001aff0a7230 */ /* 0x000fe40000004100 */
[--C-:B------:R-:W-:Y:S01]  /*4c20*/  HADD2.F32 R16, -RZ, R28.reuse.H0_H0 ;  /* 0x2000001cff107230 */ /* 0x100fe20000004100 */
[----:B------:R-:W1:Y:S01]  /*4c30*/  LDS.64 R8, [UR4+0x198] ;  /* 0x00019804ff087984 */ /* 0x000e620008000a00 */
[----:B------:R-:W-:Y:S02]  /*4c40*/  HADD2.F32 R28, -RZ, R28.H1_H1 ;  /* 0x3000001cff1c7230 */ /* 0x000fe40000004100 */
[----:B------:R-:W-:Y:S02]  /*4c50*/  HADD2.F32 R45, -RZ, R27.H0_H0 ;  /* 0x2000001bff2d7230 */ /* 0x000fe40000004100 */
        /* <DEDUP_REMOVED lines=9> */
[----:B------:R-:W-:Y:S02]  /*4cf0*/  HADD2.F32 R22, -RZ, R22.H1_H1 ;  /* 0x30000016ff167230 */ /* 0x000fe40000004100 */
[-C--:B------:R-:W-:Y:S01]  /*4d00*/  FFMA.FTZ R41, R6, R39.reuse, RZ ;  /* 0x0000002706297223 */ /* 0x080fe200000100ff */
[----:B------:R-:W-:Y:S01]  /*4d10*/  FFMA.FTZ R39, R16, R39, RZ ;  /* 0x0000002710277223 */ /* 0x000fe200000100ff */
        /* <DEDUP_REMOVED lines=72> */
.L_x_319:
[----:B------:R-:W-:-:S05]  /*51a0*/  IMAD.WIDE R14, R21, 0x4, R14 ;  /* 0x00000004150e7825 */ /* 0x000fca00078e020e */
        /* <DEDUP_REMOVED lines=144> */
.L_x_322:
        /* <DEDUP_REMOVED lines=95> */
.L_x_324:
        /* <DEDUP_REMOVED lines=94> */
.L_x_325:
        /* <DEDUP_REMOVED lines=91> */
.L_x_323:
        /* <DEDUP_REMOVED lines=8> */
[----:B------:R-:W-:Y:S02]  /*6cb0*/  LOP3.LUT R25, R22, 0x64006400, RZ, 0xfc, !PT ;  /* 0x6400640016197812 */ /* 0x000fe400078efcff */
[----:B------:R-:W-:Y:S02]  /*6cc0*/  LOP3.LUT R22, R34, 0xf000f0, RZ, 0xc0, !PT ;  /* 0x00f000f022167812 */ /* 0x000fe400078ec0ff */
[C---:B------:R-:W-:Y:S01]  /*6cd0*/  LOP3.LUT R7, R8.reuse, 0xf000f, RZ, 0xc0, !PT ;  /* 0x000f000f08077812 */ /* 0x040fe200078ec0ff */
[----:B------:R-:W-:Y:S01]  /*6ce0*/  HFMA2 R26, R25, R12.H0_H0, -72, -72 ;  /* 0xd480d480191a7431 */ /* 0x000fe2000004000c */
[----:B------:R-:W-:Y:S02]  /*6cf0*/  LOP3.LUT R16, R8, 0xf000f0, RZ, 0xc0, !PT ;  /* 0x00f000f008107812 */ /* 0x000fe400078ec0ff */
[----:B------:R-:W-:-:S02]  /*6d00*/  LOP3.LUT R24, R11, 0xf000f0, RZ, 0xc0, !PT ;  /* 0x00f000f00b187812 */ /* 0x000fc400078ec0ff */
[----:B------:R-:W-:Y:S02]  /*6d10*/  SHF.R.U32.HI R8, RZ, 0x8, R8 ;  /* 0x00000008ff087819 */ /* 0x000fe40000011608 */
[----:B------:R-:W-:Y:S02]  /*6d20*/  SHF.R.U32.HI R32, RZ, 0x8, R9 ;  /* 0x00000008ff207819 */ /* 0x000fe40000011609 */
[C---:B------:R-:W-:Y:S02]  /*6d30*/  LOP3.LUT R30, R9.reuse, 0xf000f, RZ, 0xc0, !PT ;  /* 0x000f000f091e7812 */ /* 0x040fe400078ec0ff */
        /* <DEDUP_REMOVED lines=33> */
[----:B------:R-:W-:Y:S02]  /*6f50*/  HADD2 R34, R8, -1032, -1032 ;  /* 0xe408e40808227430 */ /* 0x000fe40000000000 */
[----:B------:R-:W-:-:S02]  /*6f60*/  HADD2 R35, R35, -1032, -1032 ;  /* 0xe408e40823237430 */ /* 0x000fc40000000000 */
[----:B------:R-:W-:Y:S02]  /*6f70*/  HADD2 R36, R36, -1032, -1032 ;  /* 0xe408e40824247430 */ /* 0x000fe40000000000 */
[----:B------:R-:W-:Y:S01]  /*6f80*/  HADD2 R12, R11, -1032, -1032 ;  /* 0xe408e4080b0c7430 */ /* 0x000fe20000000000 */
[----:B------:R-:W-:Y:S06]  /*6f90*/  @!P1 BRA `(.L_x_326) ;  /* 0x0000000400689947 */ /* 0x000fec0003800000 */
[----:B------:R-:W0:Y:S01]  /*6fa0*/  LDS.64 R8, [UR4+0x30] ;  /* 0x00003004ff087984 */ /* 0x000e220008000a00 */
        /* <DEDUP_REMOVED lines=8> */
[--C-:B------:R-:W-:Y:S02]  /*7030*/  HADD2.F32 R8, -RZ, R32.reuse.H0_H0 ;  /* 0x20000020ff087230 */ /* 0x100fe40000004100 */
        /* <DEDUP_REMOVED lines=80> */
.L_x_326:
[----:B------:R-:W-:Y:S05]  /*7540*/  @!P2 BRA `(.L_x_327) ;  /* 0x00000010005ca947 */ /* 0x000fea0003800000 */
        /* <DEDUP_REMOVED lines=58> */
[----:B------:R-:W-:Y:S02]  /*78f0*/  HADD2.F32 R6, -RZ, R11.H0_H0 ;  /* 0x2000000bff067230 */ /* 0x000fe40000004100 */
        /* <DEDUP_REMOVED lines=35> */
.L_x_328:
        /* <DEDUP_REMOVED lines=94> */
.L_x_329:
[----:B------:R-:W-:Y:S05]  /*8110*/  @P0 BRA `(.L_x_327) ;  /* 0x0000000400680947 */ /* 0x000fea0003800000 */
[----:B------:R-:W0:Y:S01]  /*8120*/  LDS.64 R6, [UR4+0x1b0] ;  /* 0x0001b004ff067984 */ /* 0x000e220008000a00 */
[----:B------:R-:W-:Y:S02]  /*8130*/  HADD2.F32 R39, -RZ, R30.H1_H1 ;  /* 0x3000001eff277230 */ /* 0x000fe40000004100 */
[----:B------:R-:W-:Y:S01]  /*8140*/  HADD2.F32 R10, -RZ, R32.H0_H0 ;  /* 0x20000020ff0a7230 */ /* 0x000fe20000004100 */
[----:B------:R-:W1:Y:S01]  /*8150*/  LDS.64 R8, [UR4+0x1b8] ;  /* 0x0001b804ff087984 */ /* 0x000e620008000a00 */
[----:B------:R-:W-:Y:S02]  /*8160*/  HADD2.F32 R11, -RZ, R33.H0_H0 ;  /* 0x20000021ff0b7230 */ /* 0x000fe40000004100 */
[--C-:B0-----:R-:W-:Y:S02]  /*8170*/  HADD2.F32 R17, -RZ, R7.reuse.H0_H0 ;  /* 0x20000007ff117230 */ /* 0x101fe40000004100 */
[----:B------:R-:W-:Y:S02]  /*8180*/  HADD2.F32 R16, -RZ, R7.H1_H1 ;  /* 0x30000007ff107230 */ /* 0x000fe40000004100 */
[----:B------:R-:W-:-:S02]  /*8190*/  HADD2.F32 R38, -RZ, R6.H0_H0 ;  /* 0x20000006ff267230 */ /* 0x000fc40000004100 */
[--C-:B------:R-:W-:Y:S02]  /*81a0*/  HADD2.F32 R7, -RZ, R31.reuse.H0_H0 ;  /* 0x2000001fff077230 */ /* 0x100fe40000004100 */
[----:B------:R-:W-:Y:S02]  /*81b0*/  HADD2.F32 R37, -RZ, R6.H1_H1 ;  /* 0x30000006ff257230 */ /* 0x000fe40000004100 */
[-C--:B------:R-:W-:Y:S01]  /*81c0*/  FFMA.FTZ R10, R10, R38.reuse, RZ ;  /* 0x000000260a0a7223 */ /* 0x080fe200000100ff */
[----:B------:R-:W-:Y:S02]  /*81d0*/  HADD2.F32 R6, -RZ, R30.H0_H0 ;  /* 0x2000001eff067230 */ /* 0x000fe40000004100 */
[----:B------:R-:W-:Y:S01]  /*81e0*/  FFMA.FTZ R30, R7, R38, RZ ;  /* 0x00000026071e7223 */ /* 0x000fe200000100ff */
[----:B------:R-:W-:Y:S02]  /*81f0*/  HADD2.F32 R31, -RZ, R31.H1_H1 ;  /* 0x3000001fff1f7230 */ /* 0x000fe40000004100 */
[----:B------:R-:W-:-:S02]  /*8200*/  HADD2.F32 R7, -RZ, R28.H0_H0 ;  /* 0x2000001cff077230 */ /* 0x000fc40000004100 */
[-C--:B------:R-:W-:Y:S01]  /*8210*/  FFMA.FTZ R6, R6, R38.reuse, RZ ;  /* 0x0000002606067223 */ /* 0x080fe200000100ff */
[----:B------:R-:W-:Y:S01]  /*8220*/  FFMA.FTZ R38, R11, R38, RZ ;  /* 0x000000260b267223 */ /* 0x000fe200000100ff */
        /* <DEDUP_REMOVED lines=23> */
[----:B-1----:R-:W-:-:S02]  /*83a0*/  HADD2.F32 R10, -RZ, R8.H0_H0 ;  /* 0x20000008ff0a7230 */ /* 0x002fc40000004100 */
[----:B------:R-:W-:Y:S02]  /*83b0*/  HADD2.F32 R16, -RZ, R34.H0_H0 ;  /* 0x20000022ff107230 */ /* 0x000fe40000004100 */
        /* <DEDUP_REMOVED lines=17> */
[----:B------:R-:W-:Y:S02]  /*84d0*/  HADD2.F32 R9, -RZ, R9.H1_H1 ;  /* 0x30000009ff097230 */ /* 0x000fe40000004100 */
[-C--:B------:R-:W-:Y:S01]  /*84e0*/  FFMA.FTZ R8, R10, R6.reuse, R7 ;  /* 0x000000060a087223 */ /* 0x080fe20000010007 */
[----:B------:R-:W-:Y:S02]  /*84f0*/  HADD2.F32 R7, -RZ, R24.H1_H1 ;  /* 0x30000018ff077230 */ /* 0x000fe40000004100 */
[----:B------:R-:W-:Y:S01]  /*8500*/  FFMA.FTZ R10, R12, R6, R11 ;  /* 0x000000060c0a7223 */ /* 0x000fe2000001000b */
[--C-:B------:R-:W-:Y:S02]  /*8510*/  HADD2.F32 R12, -RZ, R22.reuse.H0_H0 ;  /* 0x20000016ff0c7230 */ /* 0x100fe40000004100 */
[----:B------:R-:W-:-:S02]  /*8520*/  HADD2.F32 R11, -RZ, R22.H1_H1 ;  /* 0x30000016ff0b7230 */ /* 0x000fc40000004100 */
[-C--:B------:R-:W-:Y:S01]  /*8530*/  FFMA.FTZ R8, R7, R9.reuse, R8 ;  /* 0x0000000907087223 */ /* 0x080fe20000010008 */
[----:B------:R-:W-:Y:S02]  /*8540*/  HADD2.F32 R16, -RZ, R29.H0_H0 ;  /* 0x2000001dff107230 */ /* 0x000fe40000004100 */
[-C--:B------:R-:W-:Y:S01]  /*8550*/  FFMA.FTZ R12, R12, R6.reuse, R31 ;  /* 0x000000060c0c7223 */ /* 0x080fe2000001001f */
[----:B------:R-:W-:Y:S02]  /*8560*/  HADD2.F32 R23, -RZ, R23.H1_H1 ;  /* 0x30000017ff177230 */ /* 0x000fe40000004100 */
[----:B------:R-:W-:Y:S02]  /*8570*/  HADD2.F32 R29, -RZ, R29.H1_H1 ;  /* 0x3000001dff1d7230 */ /* 0x000fe40000004100 */
[----:B------:R-:W-:Y:S01]  /*8580*/  FFMA.FTZ R12, R11, R9, R12 ;  /* 0x000000090b0c7223 */ /* 0x000fe2000001000c */
        /* <DEDUP_REMOVED lines=19> */
.L_x_327:
        /* <DEDUP_REMOVED lines=8> */
.L_x_313:
[----:B------:R-:W0:Y:S02]  /*8740*/  LDCU UR5, c[0x0][0x3dc] ;  /* 0x00007b80ff0577ac */ /* 0x000e240008000800 */
[----:B0-----:R-:W-:-:S04]  /*8750*/  VIMNMX R56, PT, PT, R56, UR5, PT ;  /* 0x0000000538387c48 */ /* 0x001fc8000bfe0100 */
[----:B------:R-:W-:-:S13]  /*8760*/  ISETP.GT.AND P0, PT, R56, R59, PT ;  /* 0x0000003b3800720c */ /* 0x000fda0003f04270 */
[----:B------:R-:W-:Y:S05]  /*8770*/  @!P0 BRA `(.L_x_331) ;  /* 0x0000001000f08947 */ /* 0x000fea0003800000 */
[----:B------:R-:W0:Y:S01]  /*8780*/  LDC.64 R6, c[0x0][0x3b8] ;  /* 0x0000ee00ff067b82 */ /* 0x000e220000000a00 */
[----:B------:R-:W-:Y:S01]  /*8790*/  PRMT R8, R55, 0x9910, RZ ;  /* 0x0000991037087816 */ /* 0x000fe200000000ff */
[----:B------:R-:W1:Y:S03]  /*87a0*/  LDCU UR6, c[0x0][0x3a8] ;  /* 0x00007500ff0677ac */ /* 0x000e660008000800 */
[----:B------:R-:W-:Y:S01]  /*87b0*/  ISETP.NE.AND P0, PT, R8, RZ, PT ;  /* 0x000000ff0800720c */ /* 0x000fe20003f05270 */
[----:B------:R-:W-:-:S03]  /*87c0*/  UIADD3 UR4, UPT, UPT, UR4, 0x100, URZ ;  /* 0x0000010004047890 */ /* 0x000fc6000fffe0ff */
[----:B------:R-:W-:Y:S01]  /*87d0*/  ISETP.EQ.OR P0, PT, R13, 0x3, !P0 ;  /* 0x000000030d00780c */ /* 0x000fe20004702670 */
[----:B0-----:R-:W-:-:S03]  /*87e0*/  IMAD.WIDE.U32 R6, R59, 0x4, R6 ;  /* 0x000000043b067825 */ /* 0x001fc600078e0006 */
[----:B------:R-:W-:-:S04]  /*87f0*/  IADD3 R60, P1, PT, R6, 0x2, RZ ;  /* 0x00000002063c7810 */ /* 0x000fc80007f3e0ff */
[----:B-1----:R-:W-:-:S09]  /*8800*/  IADD3.X R61, PT, PT, RZ, R7, RZ, P1, !PT ;  /* 0x00000007ff3d7210 */ /* 0x002fd20000ffe4ff */
.L_x_336:
[----:B------:R-:W-:Y:S01]  /*8810*/  ISETP.NE.AND P1, PT, R59, R50, PT ;  /* 0x000000323b00720c */ /* 0x000fe20003f25270 */
[----:B------:R-:W2:-:S12]  /*8820*/  LDG.E.128.CONSTANT R8, desc[UR8][R62.64] ;  /* 0x000000083e087981 */ /* 0x000e98000c1e9d00 */
[C---:B------:R-:W-:Y:S01]  /*8830*/  @!P1 LEA R6, R49.reuse, R1, 0x3 ;  /* 0x0000000131069211 */ /* 0x040fe200078e18ff */
[----:B------:R-:W3:Y:S05]  /*8840*/  @!P1 LDG.E.U16.CONSTANT R12, desc[UR8][R60.64] ;  /* 0x000000083c0c9981 */ /* 0x000eea000c1e9500 */
[----:B------:R-:W4:Y:S01]  /*8850*/  @!P1 LDL.64 R6, [R6+0x8] ;  /* 0x0000080006069983 */ /* 0x000f220000100a00 */
[----:B------:R-:W-:-:S04]  /*8860*/  @!P1 IADD3 R14, PT, PT, R49, 0x1, RZ ;  /* 0x00000001310e9810 */ /* 0x000fc80007ffe0ff */
[----:B------:R-:W-:Y:S01]  /*8870*/  @!P1 MOV R49, R14 ;  /* 0x0000000e00319202 */ /* 0x000fe20000000f00 */
[----:B------:R-:W0:Y:S01]  /*8880*/  S2UR UR5, SR_CTAID.Y ;  /* 0x00000000000579c3 */ /* 0x000e220000002600 */
[----:B------:R-:W-:Y:S01]  /*8890*/  MOV R13, 0x3400 ;  /* 0x00003400000d7802 */ /* 0x000fe20000000f00 */
[----:B------:R-:W-:Y:S01]  /*88a0*/  HFMA2 R29, -RZ, RZ, 0, 0.0625 ;  /* 0x00002c00ff1d7431 */ /* 0x000fe200000001ff */
[----:B------:R-:W-:Y:S01]  /*88b0*/  MOV R37, 0x2400 ;  /* 0x0000240000257802 */ /* 0x000fe20000000f00 */
[----:B0-----:R-:W-:-:S04]  /*88c0*/  UIMAD UR5, UR5, -0x4, UR6 ;  /* 0xfffffffc050578a4 */ /* 0x001fc8000f8e0206 */
[----:B------:R-:W-:Y:S01]  /*88d0*/  UISETP.NE.AND UP0, UPT, UR5, 0x1, UPT ;  /* 0x000000010500788c */ /* 0x000fe2000bf05270 */
[C---:B--2---:R-:W-:Y:S02]  /*88e0*/  LOP3.LUT R18, R9.reuse, 0x30003, RZ, 0xc0, !PT ;  /* 0x0003000309127812 */ /* 0x044fe400078ec0ff */
[C---:B------:R-:W-:Y:S02]  /*88f0*/  LOP3.LUT R14, R9.reuse, 0x300030, RZ, 0xc0, !PT ;  /* 0x00300030090e7812 */ /* 0x040fe400078ec0ff */
[----:B------:R-:W-:Y:S02]  /*8900*/  LOP3.LUT R30, R9, 0xc000c0, RZ, 0xc0, !PT ;  /* 0x00c000c0091e7812 */ /* 0x000fe400078ec0ff */
[----:B------:R-:W-:Y:S02]  /*8910*/  SHF.R.U32.HI R19, RZ, 0x8, R9 ;  /* 0x00000008ff137819 */ /* 0x000fe40000011609 */
[C---:B------:R-:W-:Y:S02]  /*8920*/  LOP3.LUT R20, R10.reuse, 0x30003, RZ, 0xc0, !PT ;  /* 0x000300030a147812 */ /* 0x040fe400078ec0ff */
[----:B------:R-:W-:-:S02]  /*8930*/  LOP3.LUT R24, R10, 0x300030, RZ, 0xc0, !PT ;  /* 0x003000300a187812 */ /* 0x000fc400078ec0ff */
[C---:B------:R-:W-:Y:S02]  /*8940*/  LOP3.LUT R32, R10.reuse, 0xc000c0, RZ, 0xc0, !PT ;  /* 0x00c000c00a207812 */ /* 0x040fe400078ec0ff */
[----:B----4-:R-:W-:Y:S02]  /*8950*/  @!P1 PRMT R53, R7, 0x7610, R53 ;  /* 0x0000761007359816 */ /* 0x010fe40000000035 */
[----:B------:R-:W-:Y:S02]  /*8960*/  SHF.R.U32.HI R22, RZ, 0x8, R10 ;  /* 0x00000008ff167819 */ /* 0x000fe4000001160a */
[----:B------:R-:W-:Y:S02]  /*8970*/  @!P1 PRMT R53, R53, 0x7610, R7 ;  /* 0x0000761035359816 */ /* 0x000fe40000000007 */
[----:B------:R-:W-:Y:S02]  /*8980*/  LOP3.LUT R7, R9, 0xc000c, RZ, 0xc0, !PT ;  /* 0x000c000c09077812 */ /* 0x000fe400078ec0ff */
[----:B------:R-:W-:-:S02]  /*8990*/  LOP3.LUT R9, R10, 0xc000c, RZ, 0xc0, !PT ;  /* 0x000c000c0a097812 */ /* 0x000fc400078ec0ff */
[----:B------:R-:W-:Y:S02]  /*89a0*/  @!P1 PRMT R52, R6, 0x7610, R52 ;  /* 0x0000761006349816 */ /* 0x000fe40000000034 */
[----:B------:R-:W-:Y:S02]  /*89b0*/  LOP3.LUT R10, R11, 0xc000c, RZ, 0xc0, !PT ;  /* 0x000c000c0b0a7812 */ /* 0x000fe400078ec0ff */
[----:B------:R-:W-:Y:S02]  /*89c0*/  SHF.R.U32.HI R17, RZ, 0x8, R8 ;  /* 0x00000008ff117819 */ /* 0x000fe40000011608 */
[----:B------:R-:W-:Y:S02]  /*89d0*/  LOP3.LUT R26, R9, 0x64006400, RZ, 0xfc, !PT ;  /* 0x64006400091a7812 */ /* 0x000fe400078efcff */
[----:B------:R-:W-:Y:S02]  /*89e0*/  @!P1 PRMT R52, R52, 0x7610, R6 ;  /* 0x0000761034349816 */ /* 0x000fe40000000006 */
[----:B------:R-:W-:-:S02]  /*89f0*/  LOP3.LUT R21, R11, 0x30003, RZ, 0xc0, !PT ;  /* 0x000300030b157812 */ /* 0x000fc400078ec0ff */
[C---:B------:R-:W-:Y:S02]  /*8a00*/  LOP3.LUT R25, R11.reuse, 0x300030, RZ, 0xc0, !PT ;  /* 0x003000300b197812 */ /* 0x040fe400078ec0ff */
[----:B------:R-:W-:Y:S02]  /*8a10*/  LOP3.LUT R33, R11, 0xc000c0, RZ, 0xc0, !PT ;  /* 0x00c000c00b217812 */ /* 0x000fe400078ec0ff */
[----:B------:R-:W-:Y:S02]  /*8a20*/  SHF.R.U32.HI R23, RZ, 0x8, R11 ;  /* 0x00000008ff177819 */ /* 0x000fe4000001160b */
        /* <DEDUP_REMOVED lines=8> */
[----:B---3--:R-:W-:-:S02]  /*8ab0*/  @!P1 IADD3 R50, PT, PT, R12, R59, RZ ;  /* 0x0000003b0c329210 */ /* 0x008fc40007ffe0ff */
[----:B------:R-:W-:Y:S02]  /*8ac0*/  LOP3.LUT R7, R17, 0xc000c, RZ, 0xc0, !PT ;  /* 0x000c000c11077812 */ /* 0x000fe400078ec0ff */
[----:B------:R-:W-:Y:S01]  /*8ad0*/  LOP3.LUT R12, R9, 0x64006400, RZ, 0xfc, !PT ;  /* 0x64006400090c7812 */ /* 0x000fe200078efcff */
[-C--:B------:R-:W-:Y:S01]  /*8ae0*/  HFMA2 R9, R34, R13.reuse.H0_H0, -258, -258 ;  /* 0xdc08dc0822097431 */ /* 0x080fe2000004000d */
[----:B------:R-:W-:Y:S02]  /*8af0*/  LOP3.LUT R28, R11, 0x64006400, RZ, 0xfc, !PT ;  /* 0x640064000b1c7812 */ /* 0x000fe400078efcff */
[----:B------:R-:W-:Y:S02]  /*8b00*/  LOP3.LUT R34, R14, 0x64006400, RZ, 0xfc, !PT ;  /* 0x640064000e227812 */ /* 0x000fe400078efcff */
[----:B------:R-:W-:Y:S02]  /*8b10*/  LOP3.LUT R27, R23, 0xc000c, RZ, 0xc0, !PT ;  /* 0x000c000c171b7812 */ /* 0x000fe400078ec0ff */
[----:B------:R-:W-:Y:S01]  /*8b20*/  LOP3.LUT R10, R7, 0x64006400, RZ, 0xfc, !PT ;  /* 0x64006400070a7812 */ /* 0x000fe200078efcff */
[----:B------:R-:W-:Y:S01]  /*8b30*/  HFMA2 R7, R8, R13.H0_H0, -258, -258 ;  /* 0xdc08dc0808077431 */ /* 0x000fe2000004000d */
[----:B------:R-:W-:-:S02]  /*8b40*/  LOP3.LUT R40, R25, 0x64006400, RZ, 0xfc, !PT ;  /* 0x6400640019287812 */ /* 0x000fc400078efcff */
[----:B------:R-:W-:Y:S01]  /*8b50*/  LOP3.LUT R14, R17, 0x300030, RZ, 0xc0, !PT ;  /* 0x00300030110e7812 */ /* 0x000fe200078ec0ff */
[-C--:B------:R-:W-:Y:S01]  /*8b60*/  HFMA2 R8, R26, R13.reuse.H0_H0, -258, -258 ;  /* 0xdc08dc081a087431 */ /* 0x080fe2000004000d */
[----:B------:R-:W-:Y:S01]  /*8b70*/  LOP3.LUT R25, R22, 0x300030, RZ, 0xc0, !PT ;  /* 0x0030003016197812 */ /* 0x000fe200078ec0ff */
[-C--:B------:R-:W-:Y:S01]  /*8b80*/  HFMA2 R11, R12, R13.reuse.H0_H0, -258, -258 ;  /* 0xdc08dc080c0b7431 */ /* 0x080fe2000004000d */
[----:B------:R-:W-:Y:S01]  /*8b90*/  LOP3.LUT R6, R6, 0x64006400, RZ, 0xfc, !PT ;  /* 0x6400640006067812 */ /* 0x000fe200078efcff */
[----:B------:R-:W-:Y:S01]  /*8ba0*/  HFMA2 R12, R28, R13.H0_H0, -258, -258 ;  /* 0xdc08dc081c0c7431 */ /* 0x000fe2000004000d */
[----:B------:R-:W-:Y:S02]  /*8bb0*/  LOP3.LUT R26, R15, 0x64006400, RZ, 0xfc, !PT ;  /* 0x640064000f1a7812 */ /* 0x000fe400078efcff */
[----:B------:R-:W-:Y:S02]  /*8bc0*/  LOP3.LUT R36, R27, 0x64006400, RZ, 0xfc, !PT ;  /* 0x640064001b247812 */ /* 0x000fe400078efcff */
[----:B------:R-:W-:-:S02]  /*8bd0*/  LOP3.LUT R28, R14, 0x64006400, RZ, 0xfc, !PT ;  /* 0x640064000e1c7812 */ /* 0x000fc400078efcff */
[----:B------:R-:W-:Y:S02]  /*8be0*/  LOP3.LUT R38, R25, 0x64006400, RZ, 0xfc, !PT ;  /* 0x6400640019267812 */ /* 0x000fe400078efcff */
[----:B------:R-:W-:Y:S01]  /*8bf0*/  LOP3.LUT R15, R19, 0x300030, RZ, 0xc0, !PT ;  /* 0x00300030130f7812 */ /* 0x000fe200078ec0ff */
[-C--:B------:R-:W-:Y:S01]  /*8c00*/  HFMA2 R6, R6, R13.reuse.H0_H0, -258, -258 ;  /* 0xdc08dc0806067431 */ /* 0x080fe2000004000d */
[----:B------:R-:W-:Y:S01]  /*8c10*/  LOP3.LUT R27, R23, 0x300030, RZ, 0xc0, !PT ;  /* 0x00300030171b7812 */ /* 0x000fe200078ec0ff */
[----:B------:R-:W-:Y:S01]  /*8c20*/  HFMA2 R10, R10, R13.H0_H0, -258, -258 ;  /* 0xdc08dc080a0a7431 */ /* 0x000fe2000004000d */
[----:B------:R-:W-:Y:S01]  /*8c30*/  ISETP.NE.AND P1, PT, R57, RZ, PT ;  /* 0x000000ff3900720c */ /* 0x000fe20003f25270 */
[----:B------:R-:W-:Y:S01]  /*8c40*/  HFMA2 R14, R26, R29.H0_H0, -66, -66 ;  /* 0xd420d4201a0e7431 */ /* 0x000fe2000004001d */
[----:B------:R-:W-:Y:S01]  /*8c50*/  LOP3.LUT R24, R24, 0x64006400, RZ, 0xfc, !PT ;  /* 0x6400640018187812 */ /* 0x000fe200078efcff */
[----:B------:R-:W-:Y:S01]  /*8c60*/  HFMA2 R13, R36, R13.H0_H0, -258, -258 ;  /* 0xdc08dc08240d7431 */ /* 0x000fe2000004000d */
        /* <DEDUP_REMOVED lines=10> */
[C---:B------:R-:W-:Y:S02]  /*8d10*/  LOP3.LUT R33, R22.reuse, 0xc000c0, RZ, 0xc0, !PT ;  /* 0x00c000c016217812 */ /* 0x040fe400078ec0ff */
        /* <DEDUP_REMOVED lines=22> */
[-C--:B------:R-:W-:Y:S02]  /*8e80*/  HFMA2 R30, R34, R37.reuse.H0_H0, -18, -18 ;  /* 0xcc80cc80221e7431 */ /* 0x080fe40000040025 */
[-C--:B------:R-:W-:Y:S02]  /*8e90*/  HFMA2 R34, R36, R37.reuse.H0_H0, -18, -18 ;  /* 0xcc80cc8024227431 */ /* 0x080fe40000040025 */
[-C--:B------:R-:W-:Y:S02]  /*8ea0*/  HFMA2 R31, R38, R37.reuse.H0_H0, -18, -18 ;  /* 0xcc80cc80261f7431 */ /* 0x080fe40000040025 */
[-C--:B------:R-:W-:Y:S02]  /*8eb0*/  HFMA2 R32, R32, R37.reuse.H0_H0, -18, -18 ;  /* 0xcc80cc8020207431 */ /* 0x080fe40000040025 */
[----:B------:R-:W-:-:S02]  /*8ec0*/  HFMA2 R33, R44, R37.H0_H0, -18, -18 ;  /* 0xcc80cc802c217431 */ /* 0x000fc40000040025 */
[-C--:B------:R-:W-:Y:S02]  /*8ed0*/  HFMA2 R35, R40, R37.reuse.H0_H0, -18, -18 ;  /* 0xcc80cc8028237431 */ /* 0x080fe40000040025 */
[-C--:B------:R-:W-:Y:S02]  /*8ee0*/  HFMA2 R36, R42, R37.reuse.H0_H0, -18, -18 ;  /* 0xcc80cc802a247431 */ /* 0x080fe40000040025 */
        /* <DEDUP_REMOVED lines=13> */
[----:B------:R-:W-:Y:S02]  /*8fc0*/  HFMA2 R64, R39, R16, RZ ;  /* 0x0000001027407231 */ /* 0x000fe400000000ff */
[-C--:B------:R-:W-:Y:S02]  /*8fd0*/  HFMA2 R58, R6, R17.reuse, R58 ;  /* 0x00000011063a7231 */ /* 0x080fe4000000003a */
[----:B------:R-:W-:-:S02]  /*8fe0*/  HFMA2 R64, R7, R17, R64 ;  /* 0x0000001107407231 */ /* 0x000fc40000000040 */
[-C--:B------:R-:W-:Y:S02]  /*8ff0*/  HFMA2 R58, R14, R18.reuse, R58 ;  /* 0x000000120e3a7231 */ /* 0x080fe4000000003a */
[----:B------:R-:W-:Y:S02]  /*9000*/  HFMA2 R64, R15, R18, R64 ;  /* 0x000000120f407231 */ /* 0x000fe40000000040 */
[-C--:B------:R-:W-:Y:S02]  /*9010*/  HFMA2 R58, R30, R19.reuse, R58 ;  /* 0x000000131e3a7231 */ /* 0x080fe4000000003a */
[----:B------:R-:W-:Y:S02]  /*9020*/  HFMA2 R64, R31, R19, R64 ;  /* 0x000000131f407231 */ /* 0x000fe40000000040 */
[-C--:B-1----:R-:W-:Y:S02]  /*9030*/  HFMA2 R58, R42, R20.reuse, R58 ;  /* 0x000000142a3a7231 */ /* 0x082fe4000000003a */
[----:B------:R-:W-:-:S02]  /*9040*/  HFMA2 R64, R43, R20, R64 ;  /* 0x000000142b407231 */ /* 0x000fc40000000040 */
[-C--:B------:R-:W-:Y:S02]  /*9050*/  HFMA2 R58, R10, R21.reuse, R58 ;  /* 0x000000150a3a7231 */ /* 0x080fe4000000003a */
[----:B------:R-:W-:Y:S02]  /*9060*/  HFMA2 R64, R11, R21, R64 ;  /* 0x000000150b407231 */ /* 0x000fe40000000040 */
[-C--:B------:R-:W-:Y:S02]  /*9070*/  HFMA2 R58, R26, R22.reuse, R58 ;  /* 0x000000161a3a7231 */ /* 0x080fe4000000003a */
[----:B------:R-:W-:Y:S02]  /*9080*/  HFMA2 R64, R27, R22, R64 ;  /* 0x000000161b407231 */ /* 0x000fe40000000040 */
[-C--:B------:R-:W-:Y:S02]  /*9090*/  HFMA2 R58, R34, R23.reuse, R58 ;  /* 0x00000017223a7231 */ /* 0x080fe4000000003a */
[----:B------:R-:W-:-:S02]  /*90a0*/  HFMA2 R64, R35, R23, R64 ;  /* 0x0000001723407231 */ /* 0x000fc40000000040 */
[----:B------:R-:W-:Y:S02]  /*90b0*/  HADD2 R58, R58.H0_H0, R58.H1_H1 ;  /* 0x3000003a3a3a7230 */ /* 0x000fe40000000800 */
[----:B------:R-:W-:-:S05]  /*90c0*/  HADD2 R64, R64.H0_H0, R64.H1_H1 ;  /* 0x3000004040407230 */ /* 0x000fca0000000800 */
[----:B------:R-:W-:-:S05]  /*90d0*/  PRMT R58, R58, 0x5410, R64 ;  /* 0x000054103a3a7816 */ /* 0x000fca0000000040 */
[----:B------:R-:W-:Y:S02]  /*90e0*/  HFMA2 R48, R58, R52, R48 ;  /* 0x000000343a307231 */ /* 0x000fe40000000030 */
[-C--:B------:R-:W-:Y:S02]  /*90f0*/  HFMA2 R58, R40, R16.reuse, RZ.H0_H0 ;  /* 0x00000010283a7231 */ /* 0x080fe400000400ff */
[----:B------:R-:W-:Y:S02]  /*9100*/  HFMA2 R16, R41, R16, RZ ;  /* 0x0000001029107231 */ /* 0x000fe400000000ff */
[----:B------:R-:W-:-:S04]  /*9110*/  HFMA2 R58, R8, R17, R58 ;  /* 0x00000011083a7231 */ /* 0x000fc8000000003a */
[----:B------:R-:W-:Y:S02]  /*9120*/  HFMA2 R58, R24, R18, R58 ;  /* 0x00000012183a7231 */ /* 0x000fe4000000003a */
[----:B------:R-:W-:Y:S02]  /*9130*/  HFMA2 R16, R9, R17, R16 ;  /* 0x0000001109107231 */ /* 0x000fe40000000010 */
[----:B------:R-:W-:-:S04]  /*9140*/  HFMA2 R58, R32, R19, R58 ;  /* 0x00000013203a7231 */ /* 0x000fc8000000003a */
[----:B------:R-:W-:Y:S02]  /*9150*/  HFMA2 R58, R44, R20, R58 ;  /* 0x000000142c3a7231 */ /* 0x000fe4000000003a */
[----:B------:R-:W-:Y:S02]  /*9160*/  HFMA2 R16, R25, R18, R16 ;  /* 0x0000001219107231 */ /* 0x000fe40000000010 */
[----:B------:R-:W-:-:S04]  /*9170*/  HFMA2 R58, R12, R21, R58 ;  /* 0x000000150c3a7231 */ /* 0x000fc8000000003a */
[----:B------:R-:W-:Y:S02]  /*9180*/  HFMA2 R58, R28, R22, R58 ;  /* 0x000000161c3a7231 */ /* 0x000fe4000000003a */
[----:B------:R-:W-:Y:S02]  /*9190*/  HFMA2 R16, R33, R19, R16 ;  /* 0x0000001321107231 */ /* 0x000fe40000000010 */
[----:B------:R-:W-:-:S04]  /*91a0*/  HFMA2 R58, R36, R23, R58 ;  /* 0x00000017243a7231 */ /* 0x000fc8000000003a */
[----:B------:R-:W-:Y:S02]  /*91b0*/  HADD2 R58, R58.H0_H0, R58.H1_H1 ;  /* 0x3000003a3a3a7230 */ /* 0x000fe40000000800 */
[----:B------:R-:W-:-:S04]  /*91c0*/  HFMA2 R16, R45, R20, R16 ;  /* 0x000000142d107231 */ /* 0x000fc80000000010 */
[----:B------:R-:W-:-:S04]  /*91d0*/  HFMA2 R16, R13, R21, R16 ;  /* 0x000000150d107231 */ /* 0x000fc80000000010 */
[----:B------:R-:W-:-:S04]  /*91e0*/  HFMA2 R16, R29, R22, R16 ;  /* 0x000000161d107231 */ /* 0x000fc80000000010 */
[----:B------:R-:W-:-:S04]  /*91f0*/  HFMA2 R16, R37, R23, R16 ;  /* 0x0000001725107231 */ /* 0x000fc80000000010 */
[----:B------:R-:W-:-:S05]  /*9200*/  HADD2 R16, R16.H0_H0, R16.H1_H1 ;  /* 0x3000001010107230 */ /* 0x000fca0000000800 */
[----:B------:R-:W-:-:S05]  /*9210*/  PRMT R58, R58, 0x5410, R16 ;  /* 0x000054103a3a7816 */ /* 0x000fca0000000010 */
[----:B------:R-:W-:-:S07]  /*9220*/  HFMA2 R47, R58, R53, R47 ;  /* 0x000000353a2f7231 */ /* 0x000fce000000002f */
.L_x_332:
[----:B------:R-:W-:Y:S05]  /*9230*/  BRA.U !UP0, `(.L_x_333) ;  /* 0x0000000908207547 */ /* 0x000fea000b800000 */
[----:B------:R-:W-:Y:S01]  /*9240*/  PRMT R16, R54, 0x9910, RZ ;  /* 0x0000991036107816 */ /* 0x000fe200000000ff */
[----:B------:R-:W-:-:S03]  /*9250*/  UISETP.NE.AND UP0, UPT, UR5, 0x2, UPT ;  /* 0x000000020500788c */ /* 0x000fc6000bf05270 */
[----:B------:R-:W-:-:S13]  /*9260*/  ISETP.NE.AND P1, PT, R16, RZ, PT ;  /* 0x000000ff1000720c */ /* 0x000fda0003f25270 */
[----:B------:R-:W-:Y:S05]  /*9270*/  @!P1 BRA `(.L_x_334) ;  /* 0x0000000000a89947 */ /* 0x000fea0003800000 */
        /* <DEDUP_REMOVED lines=42> */
.L_x_334:
[----:B------:R-:W-:Y:S05]  /*9520*/  BRA.U !UP0, `(.L_x_333) ;  /* 0x0000000508647547 */ /* 0x000fea000b800000 */
[----:B------:R-:W-:-:S04]  /*9530*/  PRMT R16, R51, 0x9910, RZ ;  /* 0x0000991033107816 */ /* 0x000fc800000000ff */
[----:B------:R-:W-:-:S13]  /*9540*/  ISETP.NE.AND P1, PT, R16, RZ, PT ;  /* 0x000000ff1000720c */ /* 0x000fda0003f25270 */
[----:B------:R-:W-:Y:S05]  /*9550*/  @!P1 BRA `(.L_x_335) ;  /* 0x0000000000a89947 */ /* 0x000fea0003800000 */
[----:B------:R-:W0:Y:S04]  /*9560*/  LDS.128 R16, [UR4] ;  /* 0x00000004ff107984 */ /* 0x000e280008000c00 */
[----:B------:R-:W1:Y:S01]  /*9570*/  LDS.128 R20, [UR4+0x10] ;  /* 0x00001004ff147984 */ /* 0x000e620008000c00 */
        /* <DEDUP_REMOVED lines=40> */
.L_x_335:
        /* <DEDUP_REMOVED lines=44> */
.L_x_333:
        /* <DEDUP_REMOVED lines=8> */
.L_x_331:
[----:B------:R-:W0:Y:S01]  /*9b40*/  S2R R6, SR_CTAID.X ;  /* 0x0000000000067919 */ /* 0x000e220000002500 */
[----:B------:R-:W1:Y:S01]  /*9b50*/  S2UR UR4, SR_CTAID.Y ;  /* 0x00000000000479c3 */ /* 0x000e620000002600 */
[----:B------:R-:W-:Y:S01]  /*9b60*/  HMUL2 R13, R48, R57.H0_H0 ;  /* 0x20000039300d7232 */ /* 0x000fe20000000000 */
[----:B------:R-:W0:Y:S06]  /*9b70*/  S2R R7, SR_TID.X ;  /* 0x0000000000077919 */ /* 0x000e2c0000002100 */
[----:B------:R-:W2:Y:S01]  /*9b80*/  LDC.64 R10, c[0x0][0x3a0] ;  /* 0x0000e800ff0a7b82 */ /* 0x000ea20000000a00 */
[----:B-1----:R-:W-:Y:S01]  /*9b90*/  USHF.L.U32 UR4, UR4, 0x2, URZ ;  /* 0x0000000204047899 */ /* 0x002fe200080006ff */
[----:B0-----:R-:W-:-:S04]  /*9ba0*/  LEA R6, R6, R7, 0x6 ;  /* 0x0000000706067211 */ /* 0x001fc800078e30ff */
[----:B------:R-:W-:-:S05]  /*9bb0*/  SHF.L.U32 R6, R6, 0x2, RZ ;  /* 0x0000000206067819 */ /* 0x000fca00000006ff */
[----:B------:R-:W-:Y:S02]  /*9bc0*/  IMAD R7, R21, UR4, R6 ;  /* 0x0000000415077c24 */ /* 0x000fe4000f8e0206 */
[----:B------:R-:W0:Y:S02]  /*9bd0*/  LDC R6, c[0x0][0x3a8] ;  /* 0x0000ea00ff067b82 */ /* 0x000e240000000800 */
[----:B--2---:R-:W-:-:S05]  /*9be0*/  IMAD.WIDE R10, R7, 0x2, R10 ;  /* 0x00000002070a7825 */ /* 0x004fca00078e020a */
[----:B------:R1:W-:Y:S01]  /*9bf0*/  ATOM.E.ADD.F16x2.RN.STRONG.GPU P1, RZ, desc[UR8][R10.64], R13 ;  /* 0x8000000d0aff79a2 */ /* 0x0003e2000c12e108 */
[----:B------:R-:W-:Y:S01]  /*9c00*/  BSSY.RECONVERGENT B0, `(.L_x_337) ;  /* 0x0000011000007945 */ /* 0x000fe20003800200 */
[----:B------:R-:W-:Y:S01]  /*9c10*/  HMUL2 R47, R47, R57.H0_H0 ;  /* 0x200000392f2f7232 */ /* 0x000fe20000000000 */
[----:B0-----:R-:W-:-:S04]  /*9c20*/  IADD3 R6, PT, PT, R6, -UR4, RZ ;  /* 0x8000000406067c10 */ /* 0x001fc8000fffe0ff */
[----:B------:R-:W-:Y:S01]  /*9c30*/  ISETP.NE.AND P0, PT, R6, 0x1, PT ;  /* 0x000000010600780c */ /* 0x000fe20003f05270 */
[----:B-1----:R-:W-:-:S12]  /*9c40*/  @P1 BRA `(.L_x_338) ;  /* 0x0000000000301947 */ /* 0x002fd80003800000 */
[----:B------:R-:W0:Y:S02]  /*9c50*/  QSPC.E.S P1, RZ, [R10] ;  /* 0x000000000aff73aa */ /* 0x000e240000020500 */
[----:B0-----:R-:W-:Y:S05]  /*9c60*/  @!P1 BRA `(.L_x_339) ;  /* 0x00000000001c9947 */ /* 0x001fea0003800000 */
[----:B------:R-:W-:-:S04]  /*9c70*/  MOV R8, R10 ;  /* 0x0000000a00087202 */ /* 0x000fc80000000f00 */
[----:B------:R-:W-:-:S07]  /*9c80*/  MOV R7, R8 ;  /* 0x0000000800077202 */ /* 0x000fce0000000f00 */
.L_x_340:
[----:B------:R-:W0:Y:S02]  /*9c90*/  LDS R8, [R7] ;  /* 0x0000000007087984 */ /* 0x000e240000000800 */
[----:B0-----:R-:W-:-:S05]  /*9ca0*/  HADD2 R9, R8, R13 ;  /* 0x0000000d08097230 */ /* 0x001fca0000000000 */
[----:B------:R-:W0:Y:S02]  /*9cb0*/  ATOMS.CAST.SPIN P1, [R7], R8, R9 ;  /* 0x000000080700758d */ /* 0x000e240001820009 */
[----:B0-----:R-:W-:Y:S05]  /*9cc0*/  @!P1 BRA `(.L_x_340) ;  /* 0xfffffffc00f09947 */ /* 0x001fea000383ffff */
[----:B------:R-:W-:Y:S05]  /*9cd0*/  BRA `(.L_x_338) ;  /* 0x00000000000c7947 */ /* 0x000fea0003800000 */
.L_x_339:
[----:B------:R-:W2:Y:S02]  /*9ce0*/  LD.E R7, desc[UR8][R10.64] ;  /* 0x000000080a077980 */ /* 0x000ea4000c101900 */
[----:B--2---:R-:W-:-:S05]  /*9cf0*/  IADD3 R7, PT, PT, R13, R7, RZ ;  /* 0x000000070d077210 */ /* 0x004fca0007ffe0ff */
[----:B------:R0:W-:Y:S02]  /*9d00*/  ST.E desc[UR8][R10.64], R7 ;  /* 0x000000070a007985 */ /* 0x0001e4000c101908 */
.L_x_338:
[----:B------:R-:W-:Y:S05]  /*9d10*/  BSYNC.RECONVERGENT B0 ;  /* 0x0000000000007941 */ /* 0x000fea0003800200 */
.L_x_337:
[----:B------:R1:W-:Y:S01]  /*9d20*/  ATOM.E.ADD.F16x2.RN.STRONG.GPU P1, RZ, desc[UR8][R10.64+0x4], R47 ;  /* 0x8000042f0aff79a2 */ /* 0x0003e2000c12e108 */
[----:B------:R-:W-:Y:S04]  /*9d30*/  BSSY.RECONVERGENT B0, `(.L_x_341) ;  /* 0x000000e000007945 */ /* 0x000fe80003800200 */
[----:B-1----:R-:W-:Y:S05]  /*9d40*/  @P1 BRA `(.L_x_342) ;  /* 0x0000000000301947 */ /* 0x002fea0003800000 */
[----:B------:R-:W1:Y:S02]  /*9d50*/  QSPC.E.S P1, RZ, [R10+0x4] ;  /* 0x000004000aff73aa */ /* 0x000e640000020500 */
[----:B-1----:R-:W-:Y:S05]  /*9d60*/  @!P1 BRA `(.L_x_343) ;  /* 0x00000000001c9947 */ /* 0x002fea0003800000 */
[----:B------:R-:W-:-:S04]  /*9d70*/  MOV R8, R10 ;  /* 0x0000000a00087202 */ /* 0x000fc80000000f00 */
[----:B0-----:R-:W-:-:S07]  /*9d80*/  MOV R7, R8 ;  /* 0x0000000800077202 */ /* 0x001fce0000000f00 */
.L_x_344:
[----:B------:R-:W0:Y:S02]  /*9d90*/  LDS R8, [R7+0x4] ;  /* 0x0000040007087984 */ /* 0x000e240000000800 */
[----:B0-----:R-:W-:-:S05]  /*9da0*/  HFMA2 R9, R8, 1, 1, R47 ;  /* 0x3c003c0008097831 */ /* 0x001fca000000002f */
[----:B------:R-:W0:Y:S02]  /*9db0*/  ATOMS.CAST.SPIN P1, [R7+0x4], R8, R9 ;  /* 0x000004080700758d */ /* 0x000e240001820009 */
[----:B0-----:R-:W-:Y:S05]  /*9dc0*/  @!P1 BRA `(.L_x_344) ;  /* 0xfffffffc00f09947 */ /* 0x001fea000383ffff */
[----:B------:R-:W-:Y:S05]  /*9dd0*/  BRA `(.L_x_342) ;  /* 0x00000000000c7947 */ /* 0x000fea0003800000 */
.L_x_343:
[----:B0-----:R-:W2:Y:S02]  /*9de0*/  LD.E R7, desc[UR8][R10.64+0x4] ;  /* 0x000004080a077980 */ /* 0x001ea4000c101900 */
[----:B--2---:R-:W-:-:S05]  /*9df0*/  IADD3 R7, PT, PT, R47, R7, RZ ;  /* 0x000000072f077210 */ /* 0x004fca0007ffe0ff */
[----:B------:R1:W-:Y:S02]  /*9e00*/  ST.E desc[UR8][R10.64+0x4], R7 ;  /* 0x000004070a007985 */ /* 0x0003e4000c101908 */
.L_x_342:
[----:B------:R-:W-:Y:S05]  /*9e10*/  BSYNC.RECONVERGENT B0 ;  /* 0x0000000000007941 */ /* 0x000fea0003800200 */
.L_x_341:
        /* <DEDUP_REMOVED lines=11> */
.L_x_348:
[----:B------:R-:W0:Y:S02]  /*9ed0*/  LDS R8, [R0] ;  /* 0x0000000000087984 */ /* 0x000e240000000800 */
[----:B0-----:R-:W-:-:S05]  /*9ee0*/  HADD2 R9, R8, R7 ;  /* 0x0000000708097230 */ /* 0x001fca0000000000 */
[----:B------:R-:W0:Y:S02]  /*9ef0*/  ATOMS.CAST.SPIN P0, [R0], R8, R9 ;  /* 0x000000080000758d */ /* 0x000e240001800009 */
[----:B0-----:R-:W-:Y:S05]  /*9f00*/  @!P0 BRA `(.L_x_348) ;  /* 0xfffffffc00f08947 */ /* 0x001fea000383ffff */
[----:B------:R-:W-:Y:S05]  /*9f10*/  BRA `(.L_x_346) ;  /* 0x00000000000c7947 */ /* 0x000fea0003800000 */
.L_x_347:
[----:B------:R-:W2:Y:S02]  /*9f20*/  LD.E R0, desc[UR8][R10.64] ;  /* 0x000000080a007980 */ /* 0x000ea4000c101900 */
[----:B--2---:R-:W-:-:S05]  /*9f30*/  IADD3 R7, PT, PT, R7, R0, RZ ;  /* 0x0000000007077210 */ /* 0x004fca0007ffe0ff */
[----:B------:R0:W-:Y:S02]  /*9f40*/  ST.E desc[UR8][R10.64], R7 ;  /* 0x000000070a007985 */ /* 0x0001e4000c101908 */
.L_x_346:
[----:B------:R-:W-:Y:S05]  /*9f50*/  BSYNC.RECONVERGENT B0 ;  /* 0x0000000000007941 */ /* 0x000fea0003800200 */
.L_x_345:
[----:B------:R1:W-:Y:S01]  /*9f60*/  ATOM.E.ADD.F16x2.RN.STRONG.GPU P0, RZ, desc[UR8][R10.64+0x4], R13 ;  /* 0x8000040d0aff79a2 */ /* 0x0003e2000c10e108 */
[----:B------:R-:W-:Y:S04]  /*9f70*/  BSSY.RECONVERGENT B0, `(.L_x_349) ;  /* 0x000000e000007945 */ /* 0x000fe80003800200 */
[----:B-1----:R-:W-:Y:S05]  /*9f80*/  @P0 BRA `(.L_x_350) ;  /* 0x0000000000300947 */ /* 0x002fea0003800000 */
[----:B------:R-:W1:Y:S02]  /*9f90*/  QSPC.E.S P0, RZ, [R10+0x4] ;  /* 0x000004000aff73aa */ /* 0x000e640000000500 */
[----:B-1----:R-:W-:Y:S05]  /*9fa0*/  @!P0 BRA `(.L_x_351) ;  /* 0x00000000001c8947 */ /* 0x002fea0003800000 */
[----:B------:R-:W-:-:S04]  /*9fb0*/  MOV R8, R10 ;  /* 0x0000000a00087202 */ /* 0x000fc80000000f00 */
[----:B------:R-:W-:-:S07]  /*9fc0*/  MOV R0, R8 ;  /* 0x0000000800007202 */ /* 0x000fce0000000f00 */
.L_x_352:
[----:B------:R-:W1:Y:S02]  /*9fd0*/  LDS R8, [R0+0x4] ;  /* 0x0000040000087984 */ /* 0x000e640000000800 */
[----:B-1----:R-:W-:-:S05]  /*9fe0*/  HFMA2 R9, R8, 1, 1, R13 ;  /* 0x3c003c0008097831 */ /* 0x002fca000000000d */
[----:B------:R-:W1:Y:S02]  /*9ff0*/  ATOMS.CAST.SPIN P0, [R0+0x4], R8, R9 ;  /* 0x000004080000758d */ /* 0x000e640001800009 */
[----:B-1----:R-:W-:Y:S05]  /*a000*/  @!P0 BRA `(.L_x_352) ;  /* 0xfffffffc00f08947 */ /* 0x002fea000383ffff */
[----:B------:R-:W-:Y:S05]  /*a010*/  BRA `(.L_x_350) ;  /* 0x00000000000c7947 */ /* 0x000fea0003800000 */
.L_x_351:
[----:B------:R-:W0:Y:S02]  /*a020*/  LD.E R0, desc[UR8][R10.64+0x4] ;  /* 0x000004080a007980 */ /* 0x000e24000c101900 */
[----:B0-----:R-:W-:-:S05]  /*a030*/  IADD3 R7, PT, PT, R13, R0, RZ ;  /* 0x000000000d077210 */ /* 0x001fca0007ffe0ff */
[----:B------:R1:W-:Y:S02]  /*a040*/  ST.E desc[UR8][R10.64+0x4], R7 ;  /* 0x000004070a007985 */ /* 0x0003e4000c101908 */
.L_x_350:
[----:B------:R-:W-:Y:S05]  /*a050*/  BSYNC.RECONVERGENT B0 ;  /* 0x0000000000007941 */ /* 0x000fea0003800200 */
.L_x_349:
        /* <DEDUP_REMOVED lines=12> */
.L_x_356:
[----:B------:R-:W0:Y:S02]  /*a120*/  LDS R2, [R0] ;  /* 0x0000000000027984 */ /* 0x000e240000000800 */
[----:B0-----:R-:W-:-:S05]  /*a130*/  HADD2 R3, R2, R7 ;  /* 0x0000000702037230 */ /* 0x001fca0000000000 */
[----:B------:R-:W0:Y:S02]  /*a140*/  ATOMS.CAST.SPIN P0, [R0], R2, R3 ;  /* 0x000000020000758d */ /* 0x000e240001800003 */
[----:B0-----:R-:W-:Y:S05]  /*a150*/  @!P0 BRA `(.L_x_356) ;  /* 0xfffffffc00f08947 */ /* 0x001fea000383ffff */
[----:B------:R-:W-:Y:S05]  /*a160*/  BRA `(.L_x_354) ;  /* 0x00000000000c7947 */ /* 0x000fea0003800000 */
.L_x_355:
[----:B------:R-:W2:Y:S02]  /*a170*/  LD.E R0, desc[UR8][R10.64] ;  /* 0x000000080a007980 */ /* 0x000ea4000c101900 */
[----:B--2---:R-:W-:-:S05]  /*a180*/  IADD3 R3, PT, PT, R7, R0, RZ ;  /* 0x0000000007037210 */ /* 0x004fca0007ffe0ff */
[----:B------:R0:W-:Y:S02]  /*a190*/  ST.E desc[UR8][R10.64], R3 ;  /* 0x000000030a007985 */ /* 0x0001e4000c101908 */
.L_x_354:
[----:B------:R-:W-:Y:S05]  /*a1a0*/  BSYNC.RECONVERGENT B0 ;  /* 0x0000000000007941 */ /* 0x000fea0003800200 */
.L_x_353:
[----:B------:R1:W-:Y:S01]  /*a1b0*/  ATOM.E.ADD.F16x2.RN.STRONG.GPU P0, RZ, desc[UR8][R10.64+0x4], R51 ;  /* 0x800004330aff79a2 */ /* 0x0003e2000c10e108 */
[----:B------:R-:W-:Y:S04]  /*a1c0*/  BSSY.RECONVERGENT B0, `(.L_x_357) ;  /* 0x000000e000007945 */ /* 0x000fe80003800200 */
[----:B-1----:R-:W-:Y:S05]  /*a1d0*/  @P0 BRA `(.L_x_358) ;  /* 0x0000000000300947 */ /* 0x002fea0003800000 */
[----:B------:R-:W1:Y:S02]  /*a1e0*/  QSPC.E.S P0, RZ, [R10+0x4] ;  /* 0x000004000aff73aa */ /* 0x000e640000000500 */
[----:B-1----:R-:W-:Y:S05]  /*a1f0*/  @!P0 BRA `(.L_x_359) ;  /* 0x00000000001c8947 */ /* 0x002fea0003800000 */
[----:B------:R-:W-:-:S04]  /*a200*/  MOV R2, R10 ;  /* 0x0000000a00027202 */ /* 0x000fc80000000f00 */
[----:B------:R-:W-:-:S07]  /*a210*/  MOV R0, R2 ;  /* 0x0000000200007202 */ /* 0x000fce0000000f00 */
.L_x_360:
[----:B------:R-:W0:Y:S02]  /*a220*/  LDS R2, [R0+0x4] ;  /* 0x0000040000027984 */ /* 0x000e240000000800 */
[----:B0-----:R-:W-:-:S05]  /*a230*/  HFMA2 R3, R2, 1, 1, R51 ;  /* 0x3c003c0002037831 */ /* 0x001fca0000000033 */
[----:B------:R-:W0:Y:S02]  /*a240*/  ATOMS.CAST.SPIN P0, [R0+0x4], R2, R3 ;  /* 0x000004020000758d */ /* 0x000e240001800003 */
[----:B0-----:R-:W-:Y:S05]  /*a250*/  @!P0 BRA `(.L_x_360) ;  /* 0xfffffffc00f08947 */ /* 0x001fea000383ffff */
[----:B------:R-:W-:Y:S05]  /*a260*/  BRA `(.L_x_358) ;  /* 0x00000000000c7947 */ /* 0x000fea0003800000 */
.L_x_359:
[----:B------:R-:W0:Y:S02]  /*a270*/  LD.E R0, desc[UR8][R10.64+0x4] ;  /* 0x000004080a007980 */ /* 0x000e24000c101900 */
[----:B0-----:R-:W-:-:S05]  /*a280*/  IADD3 R3, PT, PT, R51, R0, RZ ;  /* 0x0000000033037210 */ /* 0x001fca0007ffe0ff */
[----:B------:R1:W-:Y:S02]  /*a290*/  ST.E desc[UR8][R10.64+0x4], R3 ;  /* 0x000004030a007985 */ /* 0x0003e4000c101908 */
.L_x_358:
[----:B------:R-:W-:Y:S05]  /*a2a0*/  BSYNC.RECONVERGENT B0 ;  /* 0x0000000000007941 */ /* 0x000fea0003800200 */
.L_x_357:
        /* <DEDUP_REMOVED lines=12> */
.L_x_364:
[----:B------:R-:W0:Y:S02]  /*a370*/  LDS R2, [R0] ;  /* 0x0000000000027984 */ /* 0x000e240000000800 */
[----:B0-----:R-:W-:-:S05]  /*a380*/  HADD2 R3, R2, R7 ;  /* 0x0000000702037230 */ /* 0x001fca0000000000 */
[----:B------:R-:W0:Y:S02]  /*a390*/  ATOMS.CAST.SPIN P0, [R0], R2, R3 ;  /* 0x000000020000758d */ /* 0x000e240001800003 */
[----:B0-----:R-:W-:Y:S05]  /*a3a0*/  @!P0 BRA `(.L_x_364) ;  /* 0xfffffffc00f08947 */ /* 0x001fea000383ffff */
[----:B------:R-:W-:Y:S05]  /*a3b0*/  BRA `(.L_x_362) ;  /* 0x00000000000c7947 */ /* 0x000fea0003800000 */
.L_x_363:
[----:B------:R-:W2:Y:S02]  /*a3c0*/  LD.E R0, desc[UR8][R10.64] ;  /* 0x000000080a007980 */ /* 0x000ea4000c101900 */
[----:B--2---:R-:W-:-:S05]  /*a3d0*/  IADD3 R3, PT, PT, R7, R0, RZ ;  /* 0x0000000007037210 */ /* 0x004fca0007ffe0ff */
[----:B------:R0:W-:Y:S02]  /*a3e0*/  ST.E desc[UR8][R10.64], R3 ;  /* 0x000000030a007985 */ /* 0x0001e4000c101908 */
.L_x_362:
[----:B------:R-:W-:Y:S05]  /*a3f0*/  BSYNC.RECONVERGENT B0 ;  /* 0x0000000000007941 */ /* 0x000fea0003800200 */
.L_x_361:
[----:B------:R1:W-:Y:S02]  /*a400*/  ATOM.E.ADD.F16x2.RN.STRONG.GPU P0, RZ, desc[UR8][R10.64+0x4], R5 ;  /* 0x800004050aff79a2 */ /* 0x0003e4000c10e108 */
[----:B-1----:R-:W-:Y:S05]  /*a410*/  @P0 EXIT ;  /* 0x000000000000094d */ /* 0x002fea0003800000 */
[----:B------:R-:W1:Y:S02]  /*a420*/  QSPC.E.S P0, RZ, [R10+0x4] ;  /* 0x000004000aff73aa */ /* 0x000e640000000500 */
[----:B-1----:R-:W-:Y:S05]  /*a430*/  @!P0 BRA `(.L_x_365) ;  /* 0x00000000001c8947 */ /* 0x002fea0003800000 */
[----:B------:R-:W-:-:S04]  /*a440*/  MOV R2, R10 ;  /* 0x0000000a00027202 */ /* 0x000fc80000000f00 */
[----:B------:R-:W-:-:S07]  /*a450*/  MOV R0, R2 ;  /* 0x0000000200007202 */ /* 0x000fce0000000f00 */
.L_x_366:
[----:B------:R-:W0:Y:S02]  /*a460*/  LDS R2, [R0+0x4] ;  /* 0x0000040000027984 */ /* 0x000e240000000800 */
[----:B0-----:R-:W-:-:S05]  /*a470*/  HFMA2 R3, R2, 1, 1, R5 ;  /* 0x3c003c0002037831 */ /* 0x001fca0000000005 */
[----:B------:R-:W0:Y:S02]  /*a480*/  ATOMS.CAST.SPIN P0, [R0+0x4], R2, R3 ;  /* 0x000004020000758d */ /* 0x000e240001800003 */
[----:B0-----:R-:W-:Y:S05]  /*a490*/  @!P0 BRA `(.L_x_366) ;  /* 0xfffffffc00f08947 */ /* 0x001fea000383ffff */
[----:B------:R-:W-:Y:S05]  /*a4a0*/  EXIT ;  /* 0x000000000000794d */ /* 0x000fea0003800000 */
.L_x_365:
[----:B------:R-:W0:Y:S02]  /*a4b0*/  LD.E R0, desc[UR8][R10.64+0x4] ;  /* 0x000004080a007980 */ /* 0x000e24000c101900 */
[----:B0-----:R-:W-:-:S05]  /*a4c0*/  IADD3 R3, PT, PT, R5, R0, RZ ;  /* 0x0000000005037210 */ /* 0x001fca0007ffe0ff */
[----:B------:R-:W-:Y:S01]  /*a4d0*/  ST.E desc[UR8][R10.64+0x4], R3 ;  /* 0x000004030a007985 */ /* 0x000fe2000c101908 */
[----:B------:R-:W-:Y:S05]  /*a4e0*/  EXIT ;  /* 0x000000000000794d */ /* 0x000fea0003800000 */
.L_x_367:
        /* <DEDUP_REMOVED lines=9> */
.L_x_5289:


//--------------------- .text._Z23gemm_half_q_half_kernelILi4ELi172ELb1ELb1ELi64EEvPK6__halfPKjS4_S2_PS0_iiiiPKtS7_iiiiiibS2_i --------------------------
	.section	.text._Z23gemm_half_q_half_kernelILi4ELi172ELb1ELb1ELi64EEvPK6__halfPKjS4_S2_PS0_iiiiPKtS7_iiiiiibS2_i,"ax",@progbits
	.align	128
        .global         _Z23gemm_half_q_half_kernelILi4ELi172ELb1ELb1ELi64EEvPK6__halfPKjS4_S2_PS0_iiiiPKtS7_iiiiiibS2_i
        .type           _Z23gemm_half_q_half_kernelILi4ELi172ELb1ELb1ELi64EEvPK6__halfPKjS4_S2_PS0_iiiiPKtS7_iiiiiibS2_i,@function
        .size           _Z23gemm_half_q_half_kernelILi4ELi172ELb1ELb1ELi64EEvPK6__halfPKjS4_S2_PS0_iiiiPKtS7_iiiiiibS2_i,(.L_x_5290 - _Z23gemm_half_q_half_kernelILi4ELi172ELb1ELb1ELi64EEvPK6__halfPKjS4_S2_PS0_iiiiPKtS7_iiiiiibS2_i)
        .other          _Z23gemm_half_q_half_kernelILi4ELi172ELb1ELb1ELi64EEvPK6__halfPKjS4_S2_PS0_iiiiPKtS7_iiiiiibS2_i,@"STO_CUDA_ENTRY STV_DEFAULT"
_Z23gemm_half_q_half_kernelILi4ELi172ELb1ELb1ELi64EEvPK6__halfPKjS4_S2_PS0_iiiiPKtS7_iiiiiibS2_i:
.text._Z23gemm_half_q_half_kernelILi4ELi172ELb1ELb1ELi64EEvPK6__halfPKjS4_S2_PS0_iiiiPKtS7_iiiiiibS2_i:
        /* <DEDUP_REMOVED lines=13> */
[----:B------:R-:W-:-:S06]  /*00d0*/  ISETP.NE.AND P1, PT, R96, 0x1, PT ;  /* 0x000000016000780c */ /* 0x000fcc0003f25270 */
[----:B------:R-:W0:Y:S01]  /*00e0*/  S2UR UR4, SR_CTAID.X ;  /* 0x00000000000479c3 */ /* 0x000e220000002500 */
[----:B------:R-:W-:Y:S01]  /*00f0*/  PRMT R93, RZ, 0x7610, R93 ;  /* 0x00007610ff5d7816 */ /* 0x000fe2000000005d */
[----:B------:R-:W4:Y:S01]  /*0100*/  S2R R9, SR_CTAID.Z ;  /* 0x0000000000097919 */ /* 0x000f220000002700 */
[----:B------:R-:W-:Y:S02]  /*0110*/  PRMT R92, RZ, 0x7610, R92 ;  /* 0x00007610ff5c7816 */ /* 0x000fe4000000005c */
[----:B------:R-:W-:Y:S02]  /*0120*/  PRMT R91, RZ, 0x7610, R91 ;  /* 0x00007610ff5b7816 */ /* 0x000fe4000000005b */
[----:B---3--:R-:W-:Y:S01]  /*0130*/  PRMT R8, R95, 0x7610, R8 ;  /* 0x000076105f087816 */ /* 0x008fe20000000008 */
[----:B012-4-:R-:W-:Y:S06]  /*0140*/  @!P1 BRA `(.L_x_368) ;  /* 0x00000000003c9947 */ /* 0x017fec0003800000 */
        /* <DEDUP_REMOVED lines=15> */
.L_x_368:
[----:B------:R-:W-:Y:S02]  /*0240*/  PRMT R3, R8, 0x9910, RZ ;  /* 0x0000991008037816 */ /* 0x000fe400000000ff */
[----:B------:R-:W-:Y:S02]  /*0250*/  SHF.L.U32 R97, R9, 0x6, RZ ;  /* 0x0000000609617819 */ /* 0x000fe400000006ff */
[----:B------:R-:W-:Y:S02]  /*0260*/  ISETP.NE.AND P0, PT, R3, RZ, PT ;  /* 0x000000ff0300720c */ /* 0x000fe40003f05270 */
[----:B------:R-:W-:-:S11]  /*0270*/  VIADDMNMX R88, R97, 0x40, R2, PT ;  /* 0x0000004061587846 */ /* 0x000fd60003800102 */
[----:B------:R-:W-:Y:S05]  /*0280*/  @!P0 EXIT ;  /* 0x000000000000894d */ /* 0x000fea0003800000 */
        /* <DEDUP_REMOVED lines=36> */
.L_x_374:
        /* <DEDUP_REMOVED lines=32> */
.L_x_373:
        /* <DEDUP_REMOVED lines=20> */
.L_x_375:
[----:B------:R-:W-:-:S13]  /*0810*/  ISETP.EQ.AND P2, PT, R14, RZ, PT ;  /* 0x000000ff0e00720c */ /* 0x000fda0003f42270 */
[----:B------:R-:W-:Y:S05]  /*0820*/  @!P0 BRA P2, `(.L_x_370) ;  /* 0x0000000400788947 */ /* 0x000fea0001000000 */
.L_x_372:
        /* <DEDUP_REMOVED lines=12> */
.L_x_371:
        /* <DEDUP_REMOVED lines=16> */
.L_x_378:
        /* <DEDUP_REMOVED lines=32> */
.L_x_377:
        /* <DEDUP_REMOVED lines=21> */
.L_x_379:
[----:B------:R-:W-:-:S13]  /*0d40*/  ISETP.NE.OR P0, PT, R14, RZ, P0 ;  /* 0x000000ff0e00720c */ /* 0x000fda0000705670 */
[----:B------:R-:W-:Y:S05]  /*0d50*/  @!P0 BRA `(.L_x_370) ;  /* 0x00000000002c8947 */ /* 0x000fea0003800000 */
.L_x_376:
        /* <DEDUP_REMOVED lines=11> */
.L_x_370:
[----:B------:R-:W-:Y:S05]  /*0e10*/  BSYNC.RECONVERGENT B0 ;  /* 0x0000000000007941 */ /* 0x000fea0003800200 */
.L_x_369:
        /* <DEDUP_REMOVED lines=21> */
.L_x_383:
        /* <DEDUP_REMOVED lines=15> */
.L_x_382:
        /* <DEDUP_REMOVED lines=12> */
.L_x_384:
[----:B------:R-:W-:-:S13]  /*1120*/  ISETP.NE.OR P0, PT, R8, RZ, P0 ;  /* 0x000000ff0800720c */ /* 0x000fda0000705670 */
[----:B------:R-:W-:Y:S05]  /*1130*/  @!P0 BRA `(.L_x_380) ;  /* 0x00000000001c8947 */ /* 0x000fea0003800000 */
.L_x_381:
[----:B0-----:R-:W0:Y:S02]  /*1140*/  LDC.64 R4, c[0x0][0x3a0] ;  /* 0x0000e800ff047b82 */ /* 0x001e240000000a00 */
.L_x_385:
[C---:B0-----:R-:W-:Y:S01]  /*1150*/  IMAD.WIDE R6, R3.reuse, 0x2, R4 ;  /* 0x0000000203067825 */ /* 0x041fe200078e0204 */
[----:B------:R-:W-:Y:S02]  /*1160*/  IADD3 R8, PT, PT, R8, 0x1, RZ ;  /* 0x0000000108087810 */ /* 0x000fe40007ffe0ff */
[----:B------:R-:W-:Y:S02]  /*1170*/  IADD3 R3, PT, PT, R3, R85, RZ ;  /* 0x0000005503037210 */ /* 0x000fe40007ffe0ff */
[----:B------:R1:W-:Y:S01]  /*1180*/  STG.E.64 desc[UR8][R6.64], RZ ;  /* 0x000000ff06007986 */ /* 0x0003e2000c101b08 */
[----:B------:R-:W-:-:S13]  /*1190*/  ISETP.NE.AND P0, PT, R8, RZ, PT ;  /* 0x000000ff0800720c */ /* 0x000fda0003f05270 */
[----:B-1----:R-:W-:Y:S05]  /*11a0*/  @P0 BRA `(.L_x_385) ;  /* 0xfffffffc00e80947 */ /* 0x002fea000383ffff */
.L_x_380:
        /* <DEDUP_REMOVED lines=15> */
.L_x_387:
        /* <DEDUP_REMOVED lines=13> */
[----:B------:R1:W4:Y:S01]  /*1370*/  LDG.E.U16.CONSTANT R22, desc[UR8][R12.64+0x2] ;  /* 0x000002080c167981 */ /* 0x000322000c1e9500 */
[----:B--2---:R-:W-:-:S04]  /*1380*/  SHF.R.U32.HI R16, RZ, R0, R5 ;  /* 0x00000000ff107219 */ /* 0x004fc80000011605 */
[--C-:B------:R-:W-:Y:S02]  /*1390*/  SHF.R.U32.HI R18, RZ, 0x4, R16.reuse ;  /* 0x00000004ff127819 */ /* 0x100fe40000011610 */
[----:B------:R-:W-:Y:S02]  /*13a0*/  SHF.R.U32.HI R4, RZ, 0x8, R16 ;  /* 0x00000008ff047819 */ /* 0x000fe40000011610 */
[----:B------:R-:W-:Y:S02]  /*13b0*/  LOP3.LUT R18, R18, 0xf, RZ, 0xc0, !PT ;  /* 0x0000000f12127812 */ /* 0x000fe400078ec0ff */
[----:B------:R-:W-:Y:S02]  /*13c0*/  LOP3.LUT R4, R4, 0xf, RZ, 0xc0, !PT ;  /* 0x0000000f04047812 */ /* 0x000fe400078ec0ff */
[----:B------:R-:W-:Y:S01]  /*13d0*/  LOP3.LUT R17, R16, 0xf, RZ, 0xc0, !PT ;  /* 0x0000000f10117812 */ /* 0x000fe200078ec0ff */
[----:B------:R-:W-:Y:S01]  /*13e0*/  IMAD R5, R18, R18, R18 ;  /* 0x0000001212057224 */ /* 0x000fe200078e0212 */
[----:B------:R-:W-:-:S03]  /*13f0*/  SHF.R.U32.HI R16, RZ, 0xc, R16 ;  /* 0x0000000cff107819 */ /* 0x000fc60000011610 */
[C---:B------:R-:W-:Y:S01]  /*1400*/  IMAD R20, R17.reuse, R17, R17 ;  /* 0x0000001111147224 */ /* 0x040fe200078e0211 */
[----:B------:R-:W-:Y:S01]  /*1410*/  IADD3 R18, PT, PT, R18, 0x1, R5 ;  /* 0x0000000112127810 */ /* 0x000fe20007ffe005 */
[----:B------:R-:W-:Y:S01]  /*1420*/  IMAD R5, R4, R4, R4 ;  /* 0x0000000404057224 */ /* 0x000fe200078e0204 */
[----:B------:R-:W-:Y:S02]  /*1430*/  LOP3.LUT R16, R16, 0xf, RZ, 0xc0, !PT ;  /* 0x0000000f10107812 */ /* 0x000fe400078ec0ff */
[----:B------:R-:W-:Y:S01]  /*1440*/  IADD3 R20, PT, PT, R17, 0x1, R20 ;  /* 0x0000000111147810 */ /* 0x000fe20007ffe014 */
[----:B0-----:R-:W-:Y:S01]  /*1450*/  I2F.F16 R7, R18 ;  /* 0x0000001200077306 */ /* 0x001fe20000200c00 */
[----:B-1----:R-:W-:Y:S01]  /*1460*/  IADD3 R12, PT, PT, R4, 0x1, R5 ;  /* 0x00000001040c7810 */ /* 0x002fe20007ffe005 */
[----:B------:R-:W-:Y:S01]  /*1470*/  IMAD R5, R16, R16, R16 ;  /* 0x0000001010057224 */ /* 0x000fe200078e0210 */
[C---:B------:R-:W-:Y:S02]  /*1480*/  LEA R4, R14.reuse, R1, 0x3 ;  /* 0x000000010e047211 */ /* 0x040fe400078e18ff */
[----:B------:R-:W-:-:S02]  /*1490*/  IADD3 R14, PT, PT, R14, 0x1, RZ ;  /* 0x000000010e0e7810 */ /* 0x000fc40007ffe0ff */
[----:B------:R-:W-:Y:S01]  /*14a0*/  IADD3 R5, PT, PT, R16, 0x1, R5 ;  /* 0x0000000110057810 */ /* 0x000fe20007ffe005 */
[----:B------:R-:W0:Y:S01]  /*14b0*/  I2F.F16 R20, R20 ;  /* 0x0000001400147306 */ /* 0x000e220000200c00 */
[----:B----4-:R-:W-:-:S04]  /*14c0*/  IADD3 R15, PT, PT, R22, R15, RZ ;  /* 0x0000000f160f7210 */ /* 0x010fc80007ffe0ff */
[----:B------:R-:W-:-:S03]  /*14d0*/  ISETP.GE.AND P0, PT, R15, R88, PT ;  /* 0x000000580f00720c */ /* 0x000fc60003f06270 */
[----:B------:R-:W-:Y:S01]  /*14e0*/  I2F.F16 R12, R12 ;  /* 0x0000000c000c7306 */ /* 0x000fe20000200c00 */
[----:B0-----:R-:W-:-:S07]  /*14f0*/  PRMT R7, R20, 0x5410, R7 ;  /* 0x0000541014077816 */ /* 0x001fce0000000007 */
[----:B------:R-:W0:Y:S01]  /*1500*/  I2F.F16 R5, R5 ;  /* 0x0000000500057306 */ /* 0x000e220000200c00 */
[----:B---3--:R-:W-:Y:S01]  /*1510*/  HMUL2 R16, R7, R6.H0_H0 ;  /* 0x2000000607107232 */ /* 0x008fe20000000000 */
[----:B0-----:R-:W-:-:S05]  /*1520*/  PRMT R5, R12, 0x5410, R5 ;  /* 0x000054100c057816 */ /* 0x001fca0000000005 */
[----:B------:R-:W-:-:S05]  /*1530*/  HMUL2 R17, R5, R6.H0_H0 ;  /* 0x2000000605117232 */ /* 0x000fca0000000000 */
[----:B------:R0:W-:Y:S01]  /*1540*/  STL.64 [R4], R16 ;  /* 0x0000001004007387 */ /* 0x0001e20000100a00 */
[----:B------:R-:W-:Y:S05]  /*1550*/  @!P0 BRA `(.L_x_387) ;  /* 0xfffffffc00508947 */ /* 0x000fea000383ffff */
.L_x_386:
[----:B------:R1:W5:Y:S01]  /*1560*/  LDL.64 R100, [R1] ;  /* 0x0000000001647983 */ /* 0x0003620000100a00 */
[----:B------:R-:W2:Y:S01]  /*1570*/  LDCU UR6, c[0x0][0x3c8] ;  /* 0x00007900ff0677ac */ /* 0x000ea20008000800 */
[----:B------:R-:W-:Y:S01]  /*1580*/  HFMA2 R7, -RZ, RZ, 0, 0 ;  /* 0x00000000ff077431 */ /* 0x000fe200000001ff */
[----:B0-----:R-:W-:Y:S02]  /*1590*/  CS2R R4, SRZ ;  /* 0x0000000000047805 */ /* 0x001fe4000001ff00 */
[----:B------:R-:W-:Y:S01]  /*15a0*/  MOV R8, RZ ;  /* 0x000000ff00087202 */ /* 0x000fe20000000f00 */
[----:B------:R-:W0:Y:S01]  /*15b0*/  LDCU UR4, c[0x0][0x3cc] ;  /* 0x00007980ff0477ac */ /* 0x000e220008000800 */
[----:B------:R-:W3:Y:S01]  /*15c0*/  LDCU UR5, c[0x0][0x3d0] ;  /* 0x00007a00ff0577ac */ /* 0x000ee20008000800 */
[----:B------:R-:W4:Y:S01]  /*15d0*/  LDCU UR10, c[0x0][0x3d4] ;  /* 0x00007a80ff0a77ac */ /* 0x000f220008000800 */
[----:B------:R-:W1:Y:S01]  /*15e0*/  LDCU UR11, c[0x0][0x3d8] ;  /* 0x00007b00ff0b77ac */ /* 0x000e620008000800 */
[----:B--2---:R-:W-:-:S02]  /*15f0*/  ISETP.GT.AND P0, PT, R97, UR6, PT ;  /* 0x0000000661007c0c */ /* 0x004fc4000bf04270 */
[C---:B------:R-:W-:Y:S02]  /*1600*/  VIMNMX R0, PT, PT, R97.reuse, UR6, PT ;  /* 0x0000000661007c48 */ /* 0x040fe4000bfe0100 */
[C---:B0-----:R-:W-:Y:S02]  /*1610*/  ISETP.GT.AND P2, PT, R97.reuse, UR4, PT ;  /* 0x0000000461007c0c */ /* 0x041fe4000bf44270 */
[----:B------:R-:W-:Y:S02]  /*1620*/  SHF.R.S32.HI R3, RZ, 0x1f, R0 ;  /* 0x0000001fff037819 */ /* 0x000fe40000011400 */
[----:B---3--:R-:W-:Y:S02]  /*1630*/  ISETP.GT.AND P3, PT, R97, UR5, PT ;  /* 0x0000000561007c0c */ /* 0x008fe4000bf64270 */
[----:B------:R-:W-:Y:S01]  /*1640*/  LEA.HI R3, R3, R0, RZ, 0x5 ;  /* 0x0000000003037211 */ /* 0x000fe200078f28ff */
[----:B------:R-:W-:Y:S01]  /*1650*/  HFMA2 R0, -RZ, RZ, 0, 0 ;  /* 0x00000000ff007431 */ /* 0x000fe200000001ff */
[----:B----4-:R-:W-:-:S02]  /*1660*/  ISETP.GT.AND P4, PT, R97, UR10, PT ;  /* 0x0000000a61007c0c */ /* 0x010fc4000bf84270 */
        /* <DEDUP_REMOVED lines=10> */
.L_x_388:
        /* <DEDUP_REMOVED lines=8> */
.L_x_389:
        /* <DEDUP_REMOVED lines=8> */
.L_x_390:
        /* <DEDUP_REMOVED lines=8> */
.L_x_391:
        /* <DEDUP_REMOVED lines=8> */
.L_x_392:
        /* <DEDUP_REMOVED lines=39> */
.L_x_410:
[----:B0-----:R-:W0:Y:S01]  /*1b80*/  LDC R85, c[0x0][0x3ac] ;  /* 0x0000eb00ff557b82 */ /* 0x001e220000000800 */
[----:B------:R-:W-:Y:S02]  /*1b90*/  MOV R14, R28 ;  /* 0x0000001c000e7202 */ /* 0x000fe40000000f00 */
[----:B------:R-:W-:-:S05]  /*1ba0*/  MOV R15, R29 ;  /* 0x0000001d000f7202 */ /* 0x000fca0000000f00 */
[----:B------:R-:W2:Y:S01]  /*1bb0*/  LDG.E.128.CONSTANT R20, desc[UR8][R14.64] ;  /* 0x000000080e147981 */ /* 0x000ea2000c1e9d00 */
[----:B0-----:R-:W-:-:S05]  /*1bc0*/  IMAD.WIDE R28, R85, 0x4, R14 ;  /* 0x00000004551c7825 */ /* 0x001fca00078e020e */
[----:B------:R-:W3:Y:S01]  /*1bd0*/  LDG.E.128.CONSTANT R24, desc[UR8][R28.64] ;  /* 0x000000081c187981 */ /* 0x000ee2000c1e9d00 */
[----:B------:R-:W-:-:S13]  /*1be0*/  ISETP.NE.AND P3, PT, R97, R90, PT ;  /* 0x0000005a6100720c */ /* 0x000fda0003f65270 */
[----:B------:R-:W-:-:S06]  /*1bf0*/  @!P3 LEA R10, R89, R1, 0x3 ;  /* 0x00000001590ab211 */ /* 0x000fcc00078e18ff */
[----:B------:R-:W4:Y:S01]  /*1c00*/  @!P3 LDL.64 R10, [R10+0x8] ;  /* 0x000008000a0ab983 */ /* 0x000f220000100a00 */
[----:B------:R-:W-:Y:S02]  /*1c10*/  @!P3 MOV R12, R18 ;  /* 0x00000012000cb202 */ /* 0x000fe40000000f00 */
[----:B------:R-:W-:-:S05]  /*1c20*/  @!P3 MOV R13, R17 ;  /* 0x00000011000db202 */ /* 0x000fca0000000f00 */
[----:B------:R0:W5:Y:S01]  /*1c30*/  @!P3 LDG.E.U16.CONSTANT R44, desc[UR8][R12.64] ;  /* 0x000000080c2cb981 */ /* 0x000162000c1e9500 */
[----:B------:R-:W-:Y:S02]  /*1c40*/  ISETP.NE.AND P2, PT, R95, RZ, PT ;  /* 0x000000ff5f00720c */ /* 0x000fe40003f45270 */
[----:B------:R-:W-:Y:S02]  /*1c50*/  ISETP.NE.AND P1, PT, R96, 0x1, PT ;  /* 0x000000016000780c */ /* 0x000fe40003f25270 */
[----:B------:R-:W-:Y:S02]  /*1c60*/  @!P3 IADD3 R56, PT, PT, R89, 0x1, RZ ;  /* 0x000000015938b810 */ /* 0x000fe40007ffe0ff */
[----:B--2---:R-:W-:Y:S02]  /*1c70*/  LOP3.LUT R9, R20, 0xff, RZ, 0xc0, !PT ;  /* 0x000000ff14097812 */ /* 0x004fe400078ec0ff */
[----:B0-----:R-:W-:Y:S02]  /*1c80*/  LOP3.LUT R12, R21, 0xff, RZ, 0xc0, !PT ;  /* 0x000000ff150c7812 */ /* 0x001fe400078ec0ff */
[----:B------:R-:W-:-:S02]  /*1c90*/  IADD3 R9, PT, PT, R9, -0x80, RZ ;  /* 0xffffff8009097810 */ /* 0x000fc40007ffe0ff */
[----:B------:R-:W-:Y:S02]  /*1ca0*/  IADD3 R12, PT, PT, R12, -0x80, RZ ;  /* 0xffffff800c0c7810 */ /* 0x000fe40007ffe0ff */
[----:B------:R0:W1:Y:S01]  /*1cb0*/  I2F.F16 R37, R9 ;  /* 0x0000000900257306 */ /* 0x0000620000200c00 */
[----:B------:R-:W-:Y:S02]  /*1cc0*/  LEA.HI R19, R20, 0xffffff80, RZ, 0x8 ;  /* 0xffffff8014137811 */ /* 0x000fe400078f40ff */
[C---:B------:R-:W-:Y:S02]  /*1cd0*/  LOP3.LUT R13, R22.reuse, 0xff, RZ, 0xc0, !PT ;  /* 0x000000ff160d7812 */ /* 0x040fe400078ec0ff */
[----:B------:R-:W-:Y:S02]  /*1ce0*/  LEA.HI R31, R22, 0xffffff80, RZ, 0x8 ;  /* 0xffffff80161f7811 */ /* 0x000fe400078f40ff */
[----:B------:R-:W-:Y:S01]  /*1cf0*/  IADD3 R13, PT, PT, R13, -0x80, RZ ;  /* 0xffffff800d0d7810 */ /* 0x000fe20007ffe0ff */
[----:B------:R2:W1:Y:S01]  /*1d00*/  I2F.F16 R40, R12 ;  /* 0x0000000c00287306 */ /* 0x0004620000200c00 */
[----:B0-----:R-:W-:-:S02]  /*1d10*/  SHF.R.U32.HI R9, RZ, 0x8, R20 ;  /* 0x00000008ff097819 */ /* 0x001fc40000011614 */
[----:B------:R-:W-:Y:S02]  /*1d20*/  SHF.R.U32.HI R20, RZ, 0x10, R20 ;  /* 0x00000010ff147819 */ /* 0x000fe40000011614 */
[----:B------:R-:W-:Y:S02]  /*1d30*/  LOP3.LUT R9, R9, 0xff, RZ, 0xc0, !PT ;  /* 0x000000ff09097812 */ /* 0x000fe400078ec0ff */
[----:B------:R-:W-:Y:S01]  /*1d40*/  LOP3.LUT R20, R20, 0xff, RZ, 0xc0, !PT ;  /* 0x000000ff14147812 */ /* 0x000fe200078ec0ff */
[----:B------:R0:W1:Y:S01]  /*1d50*/  I2F.F16 R38, R13 ;  /* 0x0000000d00267306 */ /* 0x0000620000200c00 */
[----:B--2---:R-:W-:Y:S02]  /*1d60*/  SHF.R.U32.HI R12, RZ, 0x8, R21 ;  /* 0x00000008ff0c7819 */ /* 0x004fe40000011615 */
[----:B------:R-:W-:Y:S02]  /*1d70*/  IADD3 R9, PT, PT, R9, -0x80, RZ ;  /* 0xffffff8009097810 */ /* 0x000fe40007ffe0ff */
[----:B------:R-:W-:-:S02]  /*1d80*/  LOP3.LUT R12, R12, 0xff, RZ, 0xc0, !PT ;  /* 0x000000ff0c0c7812 */ /* 0x000fc400078ec0ff */
[----:B------:R-:W-:Y:S01]  /*1d90*/  IADD3 R20, PT, PT, R20, -0x80, RZ ;  /* 0xffffff8014147810 */ /* 0x000fe20007ffe0ff */
[----:B------:R2:W1:Y:S01]  /*1da0*/  I2F.F16 R41, R9 ;  /* 0x0000000900297306 */ /* 0x0004620000200c00 */
[----:B------:R-:W-:Y:S02]  /*1db0*/  IADD3 R12, PT, PT, R12, -0x80, RZ ;  /* 0xffffff800c0c7810 */ /* 0x000fe40007ffe0ff */
[--C-:B0-----:R-:W-:Y:S02]  /*1dc0*/  SHF.R.U32.HI R13, RZ, 0x8, R22.reuse ;  /* 0x00000008ff0d7819 */ /* 0x101fe40000011616 */
[----:B------:R-:W-:Y:S02]  /*1dd0*/  SHF.R.U32.HI R22, RZ, 0x10, R22 ;  /* 0x00000010ff167819 */ /* 0x000fe40000011616 */
[C---:B------:R-:W-:Y:S01]  /*1de0*/  LEA.HI R32, R23.reuse, 0xffffff80, RZ, 0x8 ;  /* 0xffffff8017207811 */ /* 0x040fe200078f40ff */
[----:B------:R0:W1:Y:S01]  /*1df0*/  I2F.F16 R42, R20 ;  /* 0x00000014002a7306 */ /* 0x0000620000200c00 */
[----:B------:R-:W-:-:S02]  /*1e00*/  LOP3.LUT R33, R23, 0xff, RZ, 0xc0, !PT ;  /* 0x000000ff17217812 */ /* 0x000fc400078ec0ff */
[----:B--2---:R-:W-:Y:S02]  /*1e10*/  LOP3.LUT R9, R22, 0xff, RZ, 0xc0, !PT ;  /* 0x000000ff16097812 */ /* 0x004fe400078ec0ff */
[----:B------:R-:W-:Y:S02]  /*1e20*/  LOP3.LUT R13, R13, 0xff, RZ, 0xc0, !PT ;  /* 0x000000ff0d0d7812 */ /* 0x000fe400078ec0ff */
[----:B------:R-:W-:Y:S01]  /*1e30*/  IADD3 R46, PT, PT, R9, -0x80, RZ ;  /* 0xffffff80092e7810 */ /* 0x000fe20007ffe0ff */
[----:B------:R3:W2:Y:S01]  /*1e40*/  I2F.F16 R43, R12 ;  /* 0x0000000c002b7306 */ /* 0x0006a20000200c00 */
[--C-:B0-----:R-:W-:Y:S02]  /*1e50*/  SHF.R.U32.HI R20, RZ, 0x8, R23.reuse ;  /* 0x00000008ff147819 */ /* 0x101fe40000011617 */
[----:B------:R-:W-:Y:S02]  /*1e60*/  SHF.R.U32.HI R23, RZ, 0x10, R23 ;  /* 0x00000010ff177819 */ /* 0x000fe40000011617 */
[----:B------:R-:W-:-:S02]  /*1e70*/  IADD3 R13, PT, PT, R13, -0x80, RZ ;  /* 0xffffff800d0d7810 */ /* 0x000fc40007ffe0ff */
[----:B------:R-:W-:Y:S01]  /*1e80*/  LOP3.LUT R9, R23, 0xff, RZ, 0xc0, !PT ;  /* 0x000000ff17097812 */ /* 0x000fe200078ec0ff */
[----:B------:R-:W0:Y:S01]  /*1e90*/  I2F.F16 R19, R19 ;  /* 0x0000001300137306 */ /* 0x000e220000200c00 */
[----:B---3--:R-:W-:Y:S02]  /*1ea0*/  LOP3.LUT R12, R25, 0xff, RZ, 0xc0, !PT ;  /* 0x000000ff190c7812 */ /* 0x008fe400078ec0ff */
[----:B------:R-:W-:Y:S02]  /*1eb0*/  LEA.HI R30, R21, 0xffffff80, RZ, 0x8 ;  /* 0xffffff80151e7811 */ /* 0x000fe400078f40ff */
[----:B------:R-:W-:Y:S02]  /*1ec0*/  IADD3 R49, PT, PT, R12, -0x80, RZ ;  /* 0xffffff800c317810 */ /* 0x000fe40007ffe0ff */
[----:B------:R-:W-:Y:S01]  /*1ed0*/  LOP3.LUT R12, R26, 0xff, RZ, 0xc0, !PT ;  /* 0x000000ff1a0c7812 */ /* 0x000fe200078ec0ff */
[----:B------:R3:W0:Y:S01]  /*1ee0*/  I2F.F16 R22, R13 ;  /* 0x0000000d00167306 */ /* 0x0006220000200c00 */
[----:B------:R-:W-:-:S02]  /*1ef0*/  IADD3 R47, PT, PT, R9, -0x80, RZ ;  /* 0xffffff80092f7810 */ /* 0x000fc40007ffe0ff */
[----:B------:R-:W-:Y:S02]  /*1f00*/  IADD3 R50, PT, PT, R12, -0x80, RZ ;  /* 0xffffff800c327810 */ /* 0x000fe40007ffe0ff */
[----:B------:R-:W-:Y:S02]  /*1f10*/  SHF.R.U32.HI R21, RZ, 0x10, R21 ;  /* 0x00000010ff157819 */ /* 0x000fe40000011615 */
[C---:B------:R-:W-:Y:S01]  /*1f20*/  LOP3.LUT R9, R24.reuse, 0xff, RZ, 0xc0, !PT ;  /* 0x000000ff18097812 */ /* 0x040fe200078ec0ff */
[----:B------:R-:W0:Y:S01]  /*1f30*/  I2F.F16 R30, R30 ;  /* 0x0000001e001e7306 */ /* 0x000e220000200c00 */
[----:B---3--:R-:W-:Y:S02]  /*1f40*/  LOP3.LUT R13, R27, 0xff, RZ, 0xc0, !PT ;  /* 0x000000ff1b0d7812 */ /* 0x008fe400078ec0ff */
[----:B------:R-:W-:Y:S02]  /*1f50*/  SHF.R.U32.HI R12, RZ, 0x8, R24 ;  /* 0x00000008ff0c7819 */ /* 0x000fe40000011618 */
[----:B------:R-:W-:-:S02]  /*1f60*/  LEA.HI R34, R24, 0xffffff80, RZ, 0x8 ;  /* 0xffffff8018227811 */ /* 0x000fc400078f40ff */
[----:B------:R-:W-:Y:S01]  /*1f70*/  LOP3.LUT R21, R21, 0xff, RZ, 0xc0, !PT ;  /* 0x000000ff15157812 */ /* 0x000fe200078ec0ff */
[----:B------:R-:W3:Y:S01]  /*1f80*/  I2F.F16 R31, R31 ;  /* 0x0000001f001f7306 */ /* 0x000ee20000200c00 */
[----:B------:R-:W-:Y:S02]  /*1f90*/  IADD3 R9, PT, PT, R9, -0x80, RZ ;  /* 0xffffff8009097810 */ /* 0x000fe40007ffe0ff */
[----:B------:R-:W-:Y:S02]  /*1fa0*/  IADD3 R51, PT, PT, R13, -0x80, RZ ;  /* 0xffffff800d337810 */ /* 0x000fe40007ffe0ff */
[----:B------:R-:W-:Y:S02]  /*1fb0*/  LOP3.LUT R12, R12, 0xff, RZ, 0xc0, !PT ;  /* 0x000000ff0c0c7812 */ /* 0x000fe400078ec0ff */
[----:B------:R-:W-:Y:S01]  /*1fc0*/  SHF.R.U32.HI R24, RZ, 0x10, R24 ;  /* 0x00000010ff187819 */ /* 0x000fe20000011618 */
[----:B------:R1:W0:Y:S01]  /*1fd0*/  I2F.F16 R48, R9 ;  /* 0x0000000900307306 */ /* 0x0002220000200c00 */
[----:B------:R-:W-:-:S02]  /*1fe0*/  SHF.R.U32.HI R13, RZ, 0x8, R25 ;  /* 0x00000008ff0d7819 */ /* 0x000fc40000011619 */
[----:B------:R-:W-:Y:S02]  /*1ff0*/  LOP3.LUT R20, R20, 0xff, RZ, 0xc0, !PT ;  /* 0x000000ff14147812 */ /* 0x000fe400078ec0ff */
[----:B------:R-:W-:Y:S02]  /*2000*/  IADD3 R21, PT, PT, R21, -0x80, RZ ;  /* 0xffffff8015157810 */ /* 0x000fe40007ffe0ff */
[----:B------:R-:W-:Y:S01]  /*2010*/  IADD3 R12, PT, PT, R12, -0x80, RZ ;  /* 0xffffff800c0c7810 */ /* 0x000fe20007ffe0ff */
[----:B------:R-:W0:Y:S01]  /*2020*/  I2F.F16 R32, R32 ;  /* 0x0000002000207306 */ /* 0x000e220000200c00 */
[----:B-1----:R-:W-:Y:S02]  /*2030*/  LOP3.LUT R9, R24, 0xff, RZ, 0xc0, !PT ;  /* 0x000000ff18097812 */ /* 0x002fe400078ec0ff */
[----:B------:R-:W-:Y:S02]  /*2040*/  LOP3.LUT R13, R13, 0xff, RZ, 0xc0, !PT ;  /* 0x000000ff0d0d7812 */ /* 0x000fe400078ec0ff */
[----:B------:R-:W-:-:S02]  /*2050*/  LEA.HI R35, R25, 0xffffff80, RZ, 0x8 ;  /* 0xffffff8019237811 */ /* 0x000fc400078f40ff */
[----:B------:R-:W-:Y:S01]  /*2060*/  IADD3 R20, PT, PT, R20, -0x80, RZ ;  /* 0xffffff8014147810 */ /* 0x000fe20007ffe0ff */
[----:B------:R1:W0:Y:S01]  /*2070*/  I2F.F16 R45, R21 ;  /* 0x00000015002d7306 */ /* 0x0002220000200c00 */
[----:B------:R-:W-:Y:S02]  /*2080*/  SHF.R.U32.HI R25, RZ, 0x10, R25 ;  /* 0x00000010ff197819 */ /* 0x000fe40000011619 */
[----:B------:R-:W-:Y:S02]  /*2090*/  LEA.HI R36, R26, 0xffffff80, RZ, 0x8 ;  /* 0xffffff801a247811 */ /* 0x000fe400078f40ff */
[----:B------:R-:W-:Y:S02]  /*20a0*/  LEA.HI R39, R27, 0xffffff80, RZ, 0x8 ;  /* 0xffffff801b277811 */ /* 0x000fe400078f40ff */
[----:B------:R-:W-:Y:S01]  /*20b0*/  IADD3 R9, PT, PT, R9, -0x80, RZ ;  /* 0xffffff8009097810 */ /* 0x000fe20007ffe0ff */
[----:B------:R2:W0:Y:S01]  /*20c0*/  I2F.F16 R24, R12 ;  /* 0x0000000c00187306 */ /* 0x0004220000200c00 */
[----:B------:R-:W-:-:S02]  /*20d0*/  IADD3 R13, PT, PT, R13, -0x80, RZ ;  /* 0xffffff800d0d7810 */ /* 0x000fc40007ffe0ff */
[--C-:B-1----:R-:W-:Y:S02]  /*20e0*/  SHF.R.U32.HI R21, RZ, 0x8, R26.reuse ;  /* 0x00000008ff157819 */ /* 0x102fe4000001161a */
[----:B------:R-:W-:Y:S02]  /*20f0*/  SHF.R.U32.HI R26, RZ, 0x10, R26 ;  /* 0x00000010ff1a7819 */ /* 0x000fe4000001161a */
[----:B------:R-:W-:Y:S01]  /*2100*/  LOP3.LUT R21, R21, 0xff, RZ, 0xc0, !PT ;  /* 0x000000ff15157812 */ /* 0x000fe200078ec0ff */
[----:B------:R1:W0:Y:S01]  /*2110*/  I2F.F16 R23, R20 ;  /* 0x0000001400177306 */ /* 0x0002220000200c00 */
[--C-:B--2---:R-:W-:Y:S02]  /*2120*/  SHF.R.U32.HI R12, RZ, 0x8, R27.reuse ;  /* 0x00000008ff0c7819 */ /* 0x104fe4000001161b */
[----:B------:R-:W-:Y:S02]  /*2130*/  SHF.R.U32.HI R27, RZ, 0x10, R27 ;  /* 0x00000010ff1b7819 */ /* 0x000fe4000001161b */
[----:B------:R-:W-:-:S02]  /*2140*/  LOP3.LUT R12, R12, 0xff, RZ, 0xc0, !PT ;  /* 0x000000ff0c0c7812 */ /* 0x000fc400078ec0ff */
[----:B------:R-:W-:Y:S01]  /*2150*/  IADD3 R33, PT, PT, R33, -0x80, RZ ;  /* 0xffffff8021217810 */ /* 0x000fe20007ffe0ff */
[----:B------:R2:W0:Y:S01]  /*2160*/  I2F.F16 R52, R9 ;  /* 0x0000000900347306 */ /* 0x0004220000200c00 */
[----:B-1----:R-:W-:Y:S02]  /*2170*/  LOP3.LUT R20, R25, 0xff, RZ, 0xc0, !PT ;  /* 0x000000ff19147812 */ /* 0x002fe400078ec0ff */
[----:B------:R-:W-:Y:S02]  /*2180*/  IADD3 R21, PT, PT, R21, -0x80, RZ ;  /* 0xffffff8015157810 */ /* 0x000fe40007ffe0ff */
[----:B------:R-:W-:Y:S02]  /*2190*/  IADD3 R20, PT, PT, R20, -0x80, RZ ;  /* 0xffffff8014147810 */ /* 0x000fe40007ffe0ff */
[----:B------:R-:W-:Y:S01]  /*21a0*/  IADD3 R12, PT, PT, R12, -0x80, RZ ;  /* 0xffffff800c0c7810 */ /* 0x000fe20007ffe0ff */
[----:B------:R1:W0:Y:S01]  /*21b0*/  I2F.F16 R25, R13 ;  /* 0x0000000d00197306 */ /* 0x0002220000200c00 */
[----:B--2---:R-:W-:-:S02]  /*21c0*/  LOP3.LUT R9, R26, 0xff, RZ, 0xc0, !PT ;  /* 0x000000ff1a097812 */ /* 0x004fc400078ec0ff */
[----:B----4-:R-:W-:Y:S02]  /*21d0*/  @!P3 PRMT R100, R10, 0x7610, R100 ;  /* 0x000076100a64b816 */ /* 0x010fe40000000064 */
[----:B------:R-:W-:Y:S02]  /*21e0*/  IADD3 R9, PT, PT, R9, -0x80, RZ ;  /* 0xffffff8009097810 */ /* 0x000fe40007ffe0ff */
[----:B------:R-:W-:Y:S01]  /*21f0*/  @!P3 PRMT R101, R11, 0x7610, R101 ;  /* 0x000076100b65b816 */ /* 0x000fe20000000065 */
[----:B------:R-:W2:Y:S01]  /*2200*/  I2F.F16 R33, R33 ;  /* 0x0000002100217306 */ /* 0x000ea20000200c00 */
[----:B-1----:R-:W-:Y:S02]  /*2210*/  LOP3.LUT R13, R27, 0xff, RZ, 0xc0, !PT ;  /* 0x000000ff1b0d7812 */ /* 0x002fe400078ec0ff */
[----:B------:R-:W-:Y:S02]  /*2220*/  @!P3 PRMT R100, R100, 0x7610, R10 ;  /* 0x000076106464b816 */ /* 0x000fe4000000000a */
[----:B------:R-:W-:-:S02]  /*2230*/  IADD3 R13, PT, PT, R13, -0x80, RZ ;  /* 0xffffff800d0d7810 */ /* 0x000fc40007ffe0ff */
[----:B------:R-:W-:Y:S01]  /*2240*/  @!P3 PRMT R101, R101, 0x7610, R11 ;  /* 0x000076106565b816 */ /* 0x000fe2000000000b */
[----:B------:R-:W1:Y:S08]  /*2250*/  I2F.F16 R34, R34 ;  /* 0x0000002200227306 */ /* 0x000e700000200c00 */
[----:B------:R-:W4:Y:S08]  /*2260*/  I2F.F16 R35, R35 ;  /* 0x0000002300237306 */ /* 0x000f300000200c00 */
        /* <DEDUP_REMOVED lines=103> */
.L_x_394:
        /* <DEDUP_REMOVED lines=24> */
[----:B------:R-:W-:Y:S02]  /*2a60*/  HADD2.F32 R58, -RZ, R22.H0_H0 ;  /* 0x20000016ff3a7230 */ /* 0x000fe40000004100 */
        /* <DEDUP_REMOVED lines=12> */
[----:B------:R-:W-:Y:S02]  /*2b30*/  HADD2.F32 R9, -RZ, R19.H0_H0 ;  /* 0x20000013ff097230 */ /* 0x000fe40000004100 */
[----:B------:R-:W-:Y:S02]  /*2b40*/  HADD2.F32 R11, -RZ, R30.H0_H0 ;  /* 0x2000001eff0b7230 */ /* 0x000fe40000004100 */
[----:B------:R-:W-:Y:S01]  /*2b50*/  FFMA.FTZ R56, R44, R56, R13 ;  /* 0x000000382c387223 */ /* 0x000fe2000001000d */
[----:B------:R-:W-:-:S02]  /*2b60*/  HADD2.F32 R59, -RZ, R31.H0_H0 ;  /* 0x2000001fff3b7230 */ /* 0x000fc40000004100 */
        /* <DEDUP_REMOVED lines=12> */
[----:B------:R-:W-:Y:S02]  /*2c30*/  HADD2.F32 R59, -RZ, R51.H0_H0 ;  /* 0x20000033ff3b7230 */ /* 0x000fe40000004100 */
[----:B------:R-:W-:Y:S01]  /*2c40*/  FFMA.FTZ R57, R57, R9, R58 ;  /* 0x0000000939397223 */ /* 0x000fe2000001003a */
        /* <DEDUP_REMOVED lines=42> */
.L_x_396:
        /* <DEDUP_REMOVED lines=94> */
.L_x_397:
        /* <DEDUP_REMOVED lines=24> */
[----:B------:R-:W-:Y:S02]  /*3650*/  HADD2.F32 R40, -RZ, R23.H0_H0 ;  /* 0x20000017ff287230 */ /* 0x000fe40000004100 */
[-C--:B------:R-:W-:Y:S01]  /*3660*/  FFMA.FTZ R11, R11, R13.reuse, RZ ;  /* 0x0000000d0b0b7223 */ /* 0x080fe200000100ff */
[----:B------:R-:W-:Y:S01]  /*3670*/  FFMA.FTZ R13, R12, R13, RZ ;  /* 0x0000000d0c0d7223 */ /* 0x000fe200000100ff */
        /* <DEDUP_REMOVED lines=15> */
[----:B-1----:R-:W-:Y:S02]  /*3770*/  HADD2.F32 R9, -RZ, R20.H0_H0 ;  /* 0x20000014ff097230 */ /* 0x002fe40000004100 */
[-C--:B------:R-:W-:Y:S01]  /*3780*/  FFMA.FTZ R56, R11, R57.reuse, R56 ;  /* 0x000000390b387223 */ /* 0x080fe20000010038 */
[----:B------:R-:W-:Y:S02]  /*3790*/  HADD2.F32 R11, -RZ, R48.H0_H0 ;  /* 0x20000030ff0b7230 */ /* 0x000fe40000004100 */
[----:B------:R-:W-:Y:S01]  /*37a0*/  FFMA.FTZ R10, R19, R57, R10 ;  /* 0x00000039130a7223 */ /* 0x000fe2000001000a */
[----:B------:R-:W-:-:S02]  /*37b0*/  HADD2.F32 R20, -RZ, R20.H1_H1 ;  /* 0x30000014ff147230 */ /* 0x000fc40000004100 */
[----:B------:R-:W-:Y:S01]  /*37c0*/  FFMA.FTZ R38, R31, R57, R38 ;  /* 0x000000391f267223 */ /* 0x000fe20000010026 */
[----:B------:R-:W-:Y:S02]  /*37d0*/  HADD2.F32 R19, -RZ, R50.H0_H0 ;  /* 0x20000032ff137230 */ /* 0x000fe40000004100 */
[-C--:B------:R-:W-:Y:S01]  /*37e0*/  FFMA.FTZ R11, R11, R9.reuse, R10 ;  /* 0x000000090b0b7223 */ /* 0x080fe2000001000a */
[-C--:B------:R-:W-:Y:S01]  /*37f0*/  FFMA.FTZ R13, R13, R9.reuse, R22 ;  /* 0x000000090d0d7223 */ /* 0x080fe20000010016 */
[----:B------:R-:W-:Y:S02]  /*3800*/  HADD2.F32 R22, -RZ, R25.H0_H0 ;  /* 0x20000019ff167230 */ /* 0x000fe40000004100 */
[-C--:B------:R-:W-:Y:S01]  /*3810*/  FFMA.FTZ R19, R19, R9.reuse, R38 ;  /* 0x0000000913137223 */ /* 0x080fe20000010026 */
[----:B------:R-:W-:Y:S01]  /*3820*/  FFMA.FTZ R11, R24, R20, R11 ;  /* 0x00000014180b7223 */ /* 0x000fe2000001000b */
        /* <DEDUP_REMOVED lines=20> */
[----:B------:R-:W-:Y:S02]  /*3970*/  HADD2.F32 R11, -RZ, R100.H1_H1 ;  /* 0x30000064ff0b7230 */ /* 0x000fe40000004100 */
[-C--:B------:R-:W-:Y:S01]  /*3980*/  FFMA.FTZ R22, R13, R21.reuse, R22 ;  /* 0x000000150d167223 */ /* 0x080fe20000010016 */
        /* <DEDUP_REMOVED lines=15> */
.L_x_395:
        /* <DEDUP_REMOVED lines=199> */
.L_x_398:
        /* <DEDUP_REMOVED lines=95> */
.L_x_400:
        /* <DEDUP_REMOVED lines=94> */
.L_x_401:
        /* <DEDUP_REMOVED lines=30> */
[----:B------:R-:W-:Y:S02]  /*54a0*/  HADD2.F32 R23, -RZ, R46.H0_H0 ;  /* 0x2000002eff177230 */ /* 0x000fe40000004100 */
[----:B------:R-:W-:Y:S01]  /*54b0*/  FFMA.FTZ R40, R11, R13, RZ ;  /* 0x0000000d0b287223 */ /* 0x000fe200000100ff */
[----:B------:R-:W-:Y:S02]  /*54c0*/  HADD2.F32 R13, -RZ, R22.H0_H0 ;  /* 0x20000016ff0d7230 */ /* 0x000fe40000004100 */
[-C--:B------:R-:W-:Y:S01]  /*54d0*/  FFMA.FTZ R10, R43, R55.reuse, R10 ;  /* 0x000000372b0a7223 */ /* 0x080fe2000001000a */
[----:B------:R-:W-:Y:S02]  /*54e0*/  HADD2.F32 R11, -RZ, R44.H0_H0 ;  /* 0x2000002cff0b7230 */ /* 0x000fe40000004100 */
[----:B------:R-:W-:Y:S01]  /*54f0*/  FFMA.FTZ R38, R41, R55, R38 ;  /* 0x0000003729267223 */ /* 0x000fe20000010026 */
[----:B------:R-:W-:-:S02]  /*5500*/  HADD2.F32 R22, -RZ, R31.H0_H0 ;  /* 0x2000001fff167230 */ /* 0x000fc40000004100 */
[----:B------:R-:W-:Y:S01]  /*5510*/  FFMA.FTZ R40, R13, R55, R40 ;  /* 0x000000370d287223 */ /* 0x000fe20000010028 */
[-C--:B------:R-:W-:Y:S01]  /*5520*/  FFMA.FTZ R11, R11, R57.reuse, R10 ;  /* 0x000000390b0b7223 */ /* 0x080fe2000001000a */
[----:B------:R-:W-:Y:S02]  /*5530*/  HADD2.F32 R10, -RZ, R19.H0_H0 ;  /* 0x20000013ff0a7230 */ /* 0x000fe40000004100 */
[-C--:B------:R-:W-:Y:S01]  /*5540*/  FFMA.FTZ R9, R9, R57.reuse, R38 ;  /* 0x0000003909097223 */ /* 0x080fe20000010026 */
[-C--:B------:R-:W-:Y:S01]  /*5550*/  FFMA.FTZ R13, R45, R57.reuse, R40 ;  /* 0x000000392d0d7223 */ /* 0x080fe20000010028 */
[----:B------:R-:W-:Y:S01]  /*5560*/  FFMA.FTZ R57, R23, R57, R12 ;  /* 0x0000003917397223 */ /* 0x000fe2000001000c */
[-C--:B------:R-:W-:Y:S01]  /*5570*/  FFMA.FTZ R11, R30, R56.reuse, R11 ;  /* 0x000000381e0b7223 */ /* 0x080fe2000001000b */
[-C--:B------:R-:W-:Y:S01]  /*5580*/  FFMA.FTZ R9, R10, R56.reuse, R9 ;  /* 0x000000380a097223 */ /* 0x080fe20000010009 */
[----:B------:R-:W-:Y:S01]  /*5590*/  FFMA.FTZ R13, R22, R56, R13 ;  /* 0x00000038160d7223 */ /* 0x000fe2000001000d */
[----:B-1----:R-:W-:-:S02]  /*55a0*/  HADD2.F32 R10, -RZ, R20.H0_H0 ;  /* 0x20000014ff0a7230 */ /* 0x002fc40000004100 */
[----:B------:R-:W-:Y:S01]  /*55b0*/  FFMA.FTZ R57, R32, R56, R57 ;  /* 0x0000003820397223 */ /* 0x000fe20000010039 */
[----:B------:R-:W-:Y:S02]  /*55c0*/  HADD2.F32 R22, -RZ, R47.H0_H0 ;  /* 0x2000002fff167230 */ /* 0x000fe40000004100 */
[----:B------:R-:W-:Y:S02]  /*55d0*/  HADD2.F32 R20, -RZ, R20.H1_H1 ;  /* 0x30000014ff147230 */ /* 0x000fe40000004100 */
[-C--:B------:R-:W-:Y:S01]  /*55e0*/  FFMA.FTZ R11, R48, R10.reuse, R11 ;  /* 0x0000000a300b7223 */ /* 0x080fe2000001000b */
[----:B------:R-:W-:Y:S02]  /*55f0*/  HADD2.F32 R30, -RZ, R49.H0_H0 ;  /* 0x20000031ff1e7230 */ /* 0x000fe40000004100 */
[-C--:B------:R-:W-:Y:S01]  /*5600*/  FFMA.FTZ R9, R22, R10.reuse, R9 ;  /* 0x0000000a16097223 */ /* 0x080fe20000010009 */
[----:B------:R-:W-:Y:S02]  /*5610*/  HADD2.F32 R22, -RZ, R25.H0_H0 ;  /* 0x20000019ff167230 */ /* 0x000fe40000004100 */
[----:B------:R-:W-:Y:S01]  /*5620*/  FFMA.FTZ R57, R50, R10, R57 ;  /* 0x0000000a32397223 */ /* 0x000fe20000010039 */
[----:B------:R-:W-:-:S02]  /*5630*/  HADD2.F32 R12, -RZ, R21.H0_H0 ;  /* 0x20000015ff0c7230 */ /* 0x000fc40000004100 */
[----:B------:R-:W-:Y:S01]  /*5640*/  FFMA.FTZ R9, R24, R20, R9 ;  /* 0x0000001418097223 */ /* 0x000fe20000010009 */
[----:B------:R-:W-:Y:S01]  /*5650*/  FFMA.FTZ R13, R30, R10, R13 ;  /* 0x0000000a1e0d7223 */ /* 0x000fe2000001000d */
[----:B------:R-:W-:Y:S02]  /*5660*/  HADD2.F32 R24, -RZ, R27.H0_H0 ;  /* 0x2000001bff187230 */ /* 0x000fe40000004100 */
[-C--:B------:R-:W-:Y:S01]  /*5670*/  FFMA.FTZ R11, R22, R20.reuse, R11 ;  /* 0x00000014160b7223 */ /* 0x080fe2000001000b */
[----:B------:R-:W-:Y:S02]  /*5680*/  HADD2.F32 R10, -RZ, R51.H0_H0 ;  /* 0x20000033ff0a7230 */ /* 0x000fe40000004100 */
[-C--:B------:R-:W-:Y:S01]  /*5690*/  FFMA.FTZ R13, R26, R20.reuse, R13 ;  /* 0x000000141a0d7223 */ /* 0x080fe2000001000d */
[----:B------:R-:W-:Y:S02]  /*56a0*/  HADD2.F32 R22, -RZ, R53.H0_H0 ;  /* 0x20000035ff167230 */ /* 0x000fe40000004100 */
[----:B------:R-:W-:Y:S01]  /*56b0*/  FFMA.FTZ R57, R24, R20, R57 ;  /* 0x0000001418397223 */ /* 0x000fe20000010039 */
[-C--:B------:R-:W-:Y:S01]  /*56c0*/  FFMA.FTZ R20, R52, R12.reuse, R11 ;  /* 0x0000000c34147223 */ /* 0x080fe2000001000b */
[----:B------:R-:W-:Y:S01]  /*56d0*/  FFMA.FTZ R10, R10, R12, R9 ;  /* 0x0000000c0a0a7223 */ /* 0x000fe20000010009 */
[----:B------:R-:W-:-:S02]  /*56e0*/  HADD2.F32 R21, -RZ, R21.H1_H1 ;  /* 0x30000015ff157230 */ /* 0x000fc40000004100 */
        /* <DEDUP_REMOVED lines=9> */
[----:B------:R-:W-:Y:S02]  /*5780*/  HADD2.F32 R11, -RZ, R100.H1_H1 ;  /* 0x30000064ff0b7230 */ /* 0x000fe40000004100 */
        /* <DEDUP_REMOVED lines=14> */
.L_x_399:
        /* <DEDUP_REMOVED lines=199> */
.L_x_402:
        /* <DEDUP_REMOVED lines=95> */
.L_x_404:
        /* <DEDUP_REMOVED lines=94> */
.L_x_405:
        /* <DEDUP_REMOVED lines=91> */
.L_x_403:
        /* <DEDUP_REMOVED lines=199> */
.L_x_406:
        /* <DEDUP_REMOVED lines=95> */
.L_x_408:
        /* <DEDUP_REMOVED lines=94> */
.L_x_409:
        /* <DEDUP_REMOVED lines=91> */
.L_x_407:
        /* <DEDUP_REMOVED lines=8> */
.L_x_393:
        /* <DEDUP_REMOVED lines=11> */
.L_x_420:
[----:B------:R-:W0:Y:S01]  /*9580*/  LDC R85, c[0x0][0x3ac] ;  /* 0x0000eb00ff557b82 */ /* 0x000e220000000800 */
[----:B------:R-:W-:Y:S01]  /*9590*/  ISETP.NE.AND P3, PT, R97, R90, PT ;  /* 0x0000005a6100720c */ /* 0x000fe20003f65270 */
[----:B------:R-:W2:-:S12]  /*95a0*/  LDG.E.128.CONSTANT R12, desc[UR8][R30.64] ;  /* 0x000000081e0c7981 */ /* 0x000e98000c1e9d00 */
[----:B------:R-:W-:-:S06]  /*95b0*/  @!P3 LEA R32, R89, R1, 0x3 ;  /* 0x000000015920b211 */ /* 0x000fcc00078e18ff */
[----:B------:R-:W3:Y:S01]  /*95c0*/  @!P3 LDL.64 R32, [R32+0x8] ;  /* 0x000008002020b983 */ /* 0x000ee20000100a00 */
[----:B0-----:R-:W-:-:S04]  /*95d0*/  IMAD.WIDE R20, R85, 0x4, R30 ;  /* 0x0000000455147825 */ /* 0x001fc800078e021e */
[----:B------:R-:W-:Y:S02]  /*95e0*/  IMAD.WIDE R28, R85, 0x4, R20 ;  /* 0x00000004551c7825 */ /* 0x000fe400078e0214 */
[----:B------:R-:W4:Y:S04]  /*95f0*/  LDG.E.128.CONSTANT R20, desc[UR8][R20.64] ;  /* 0x0000000814147981 */ /* 0x000f28000c1e9d00 */
[----:B------:R-:W4:Y:S01]  /*9600*/  LDG.E.128.CONSTANT R16, desc[UR8][R28.64] ;  /* 0x000000081c107981 */ /* 0x000f22000c1e9d00 */
[----:B------:R-:W-:Y:S02]  /*9610*/  @!P3 MOV R25, R9 ;  /* 0x000000090019b202 */ /* 0x000fe40000000f00 */
[----:B------:R-:W-:-:S03]  /*9620*/  @!P3 IADD3 R11, PT, PT, R89, 0x1, RZ ;  /* 0x00000001590bb810 */ /* 0x000fc60007ffe0ff */
[----:B------:R0:W5:Y:S01]  /*9630*/  @!P3 LDG.E.U16.CONSTANT R10, desc[UR8][R24.64] ;  /* 0x00000008180ab981 */ /* 0x000162000c1e9500 */
[----:B------:R-:W-:Y:S02]  /*9640*/  @!P3 MOV R89, R11 ;  /* 0x0000000b0059b202 */ /* 0x000fe40000000f00 */
[----:B------:R-:W-:Y:S02]  /*9650*/  ISETP.NE.AND P2, PT, R95, RZ, PT ;  /* 0x000000ff5f00720c */ /* 0x000fe40003f45270 */
[----:B------:R-:W-:Y:S02]  /*9660*/  ISETP.NE.AND P1, PT, R96, 0x1, PT ;  /* 0x000000016000780c */ /* 0x000fe40003f25270 */
[----:B--2---:R-:W-:Y:S02]  /*9670*/  LOP3.LUT R27, R12, 0x3f003f, RZ, 0xc0, !PT ;  /* 0x003f003f0c1b7812 */ /* 0x004fe400078ec0ff */
[----:B------:R-:W-:Y:S02]  /*9680*/  SHF.R.U32.HI R38, RZ, 0x6, R13 ;  /* 0x00000006ff267819 */ /* 0x000fe4000001160d */
[----:B------:R-:W-:-:S02]  /*9690*/  LOP3.LUT R44, R14, 0x3f003f, RZ, 0xc0, !PT ;  /* 0x003f003f0e2c7812 */ /* 0x000fc400078ec0ff */
[--C-:B------:R-:W-:Y:S02]  /*96a0*/  SHF.R.U32.HI R45, RZ, 0x6, R14.reuse ;  /* 0x00000006ff2d7819 */ /* 0x100fe4000001160e */
[----:B------:R-:W-:Y:S02]  /*96b0*/  SHF.R.U32.HI R39, RZ, 0xc, R14 ;  /* 0x0000000cff277819 */ /* 0x000fe4000001160e */
[----:B------:R-:W-:Y:S02]  /*96c0*/  SHF.R.U32.HI R42, RZ, 0xc, R15 ;  /* 0x0000000cff2a7819 */ /* 0x000fe4000001160f */
[----:B---3--:R-:W-:Y:S02]  /*96d0*/  @!P3 PRMT R100, R32, 0x7610, R100 ;  /* 0x000076102064b816 */ /* 0x008fe40000000064 */
[----:B------:R-:W-:Y:S02]  /*96e0*/  @!P3 PRMT R101, R33, 0x7610, R101 ;  /* 0x000076102165b816 */ /* 0x000fe40000000065 */
[----:B------:R-:W-:-:S02]  /*96f0*/  @!P3 PRMT R100, R100, 0x7610, R32 ;  /* 0x000076106464b816 */ /* 0x000fc40000000020 */
[----:B------:R-:W-:Y:S02]  /*9700*/  @!P3 PRMT R101, R101, 0x7610, R33 ;  /* 0x000076106565b816 */ /* 0x000fe40000000021 */
[--C-:B------:R-:W-:Y:S02]  /*9710*/  SHF.R.U32.HI R32, RZ, 0x6, R12.reuse ;  /* 0x00000006ff207819 */ /* 0x100fe4000001160c */
[----:B------:R-:W-:Y:S02]  /*9720*/  SHF.R.U32.HI R12, RZ, 0xc, R12 ;  /* 0x0000000cff0c7819 */ /* 0x000fe4000001160c */
[----:B------:R-:W-:Y:S02]  /*9730*/  LOP3.LUT R33, R13, 0x3f003f, RZ, 0xc0, !PT ;  /* 0x003f003f0d217812 */ /* 0x000fe400078ec0ff */
[----:B------:R-:W-:Y:S02]  /*9740*/  SHF.R.U32.HI R13, RZ, 0xc, R13 ;  /* 0x0000000cff0d7819 */ /* 0x000fe4000001160d */
[----:B----4-:R-:W-:-:S02]  /*9750*/  SHF.R.U32.HI R14, RZ, 0x8, R17 ;  /* 0x00000008ff0e7819 */ /* 0x010fc40000011611 */
[----:B------:R-:W-:Y:S02]  /*9760*/  LOP3.LUT R43, R17, 0x3f003f, RZ, 0xc0, !PT ;  /* 0x003f003f112b7812 */ /* 0x000fe400078ec0ff */
[--C-:B------:R-:W-:Y:S02]  /*9770*/  SHF.R.U32.HI R35, RZ, 0x6, R17.reuse ;  /* 0x00000006ff237819 */ /* 0x100fe40000011611 */
[----:B------:R-:W-:Y:S02]  /*9780*/  SHF.R.U32.HI R41, RZ, 0xa, R17 ;  /* 0x0000000aff297819 */ /* 0x000fe40000011611 */
[----:B------:R-:W-:Y:S02]  /*9790*/  LOP3.LUT R52, R15, 0x3f003f, RZ, 0xc0, !PT ;  /* 0x003f003f0f347812 */ /* 0x000fe400078ec0ff */
[----:B------:R-:W-:Y:S02]  /*97a0*/  SHF.R.U32.HI R53, RZ, 0x6, R15 ;  /* 0x00000006ff357819 */ /* 0x000fe4000001160f */
[----:B------:R-:W-:-:S02]  /*97b0*/  SHF.R.U32.HI R11, RZ, 0x8, R16 ;  /* 0x00000008ff0b7819 */ /* 0x000fc40000011610 */
[----:B------:R-:W-:Y:S02]  /*97c0*/  LOP3.LUT R36, R16, 0x3f003f, RZ, 0xc0, !PT ;  /* 0x003f003f10247812 */ /* 0x000fe400078ec0ff */
[--C-:B------:R-:W-:Y:S02]  /*97d0*/  SHF.R.U32.HI R37, RZ, 0x6, R16.reuse ;  /* 0x00000006ff257819 */ /* 0x100fe40000011610 */
[----:B0-----:R-:W-:Y:S02]  /*97e0*/  SHF.R.U32.HI R25, RZ, 0xa, R16 ;  /* 0x0000000aff197819 */ /* 0x001fe40000011610 */
        /* <DEDUP_REMOVED lines=23> */
[----:B------:R-:W-:Y:S02]  /*9960*/  SHF.R.U32.HI R21, RZ, 0xc, R21 ;  /* 0x0000000cff157819 */ /* 0x000fe40000011615 */
[----:B------:R-:W-:Y:S02]  /*9970*/  SHF.R.U32.HI R23, RZ, 0xc, R23 ;  /* 0x0000000cff177819 */ /* 0x000fe40000011617 */
[----:B------:R-:W-:Y:S02]  /*9980*/  SHF.R.U32.HI R40, RZ, 0xc, R22 ;  /* 0x0000000cff287819 */ /* 0x000fe40000011616 */
[----:B------:R-:W-:-:S02]  /*9990*/  LOP3.LUT R47, R22, 0x3f003f, RZ, 0xc0, !PT ;  /* 0x003f003f162f7812 */ /* 0x000fc400078ec0ff */
[----:B------:R-:W-:Y:S02]  /*99a0*/  SHF.R.U32.HI R48, RZ, 0x6, R22 ;  /* 0x00000006ff307819 */ /* 0x000fe40000011616 */
        /* <DEDUP_REMOVED lines=31> */
[----:B------:R-:W-:Y:S01]  /*9ba0*/  LOP3.LUT R38, R36, 0x64006400, RZ, 0xfc, !PT ;  /* 0x6400640024267812 */ /* 0x000fe200078efcff */
[----:B------:R-:W-:Y:S01]  /*9bb0*/  HADD2 R36, R47, -1056, -1056 ;  /* 0xe420e4202f247430 */ /* 0x000fe20000000000 */
        /* <DEDUP_REMOVED lines=94> */
.L_x_412:
        /* <DEDUP_REMOVED lines=50> */
.L_x_414:
        /* <DEDUP_REMOVED lines=46> */
.L_x_415:
        /* <DEDUP_REMOVED lines=43> */
.L_x_413:
        /* <DEDUP_REMOVED lines=9> */
[----:B------:R-:W-:Y:S02]  /*aae0*/  SHF.R.U32.HI R35, RZ, 0xc, R13 ;  /* 0x0000000cff237819 */ /* 0x000fe4000001160d */
[----:B------:R-:W-:Y:S02]  /*aaf0*/  SHF.R.U32.HI R39, RZ, 0xc, R14 ;  /* 0x0000000cff277819 */ /* 0x000fe4000001160e */
[----:B------:R-:W-:Y:S02]  /*ab00*/  SHF.R.U32.HI R42, RZ, 0xc, R15 ;  /* 0x0000000cff2a7819 */ /* 0x000fe4000001160f */
[----:B------:R-:W-:Y:S02]  /*ab10*/  LOP3.LUT R33, R13, 0x3f003f, RZ, 0xc0, !PT ;  /* 0x003f003f0d217812 */ /* 0x000fe400078ec0ff */
[----:B------:R-:W-:Y:S02]  /*ab20*/  SHF.R.U32.HI R34, RZ, 0x6, R13 ;  /* 0x00000006ff227819 */ /* 0x000fe4000001160d */
[----:B------:R-:W-:-:S02]  /*ab30*/  LOP3.LUT R40, R14, 0x3f003f, RZ, 0xc0, !PT ;  /* 0x003f003f0e287812 */ /* 0x000fc400078ec0ff */
[----:B------:R-:W-:Y:S02]  /*ab40*/  SHF.R.U32.HI R41, RZ, 0x6, R14 ;  /* 0x00000006ff297819 */ /* 0x000fe4000001160e */
[----:B------:R-:W-:Y:S02]  /*ab50*/  LOP3.LUT R47, R15, 0x3f003f, RZ, 0xc0, !PT ;  /* 0x003f003f0f2f7812 */ /* 0x000fe400078ec0ff */
[----:B------:R-:W-:Y:S02]  /*ab60*/  SHF.R.U32.HI R48, RZ, 0x6, R15 ;  /* 0x00000006ff307819 */ /* 0x000fe4000001160f */
[--C-:B----4-:R-:W-:Y:S02]  /*ab70*/  SHF.R.U32.HI R13, RZ, 0x8, R16.reuse ;  /* 0x00000008ff0d7819 */ /* 0x110fe40000011610 */
        /* <DEDUP_REMOVED lines=8> */
[----:B------:R-:W-:Y:S02]  /*ac00*/  SHF.R.U32.HI R15, RZ, 0x8, R18 ;  /* 0x00000008ff0f7819 */ /* 0x000fe40000011612 */
[----:B------:R-:W-:Y:S02]  /*ac10*/  SHF.R.U32.HI R17, RZ, 0x8, R19 ;  /* 0x00000008ff117819 */ /* 0x000fe40000011613 */
[----:B------:R-:W-:Y:S02]  /*ac20*/  LOP3.LUT R35, R35, 0xf000f, RZ, 0xc0, !PT ;  /* 0x000f000f23237812 */ /* 0x000fe400078ec0ff */
[----:B------:R-:W-:Y:S02]  /*ac30*/  LOP3.LUT R16, R39, 0xf000f, RZ, 0xc0, !PT ;  /* 0x000f000f27107812 */ /* 0x000fe400078ec0ff */
[----:B------:R-:W-:Y:S02]  /*ac40*/  LOP3.LUT R42, R42, 0xf000f, RZ, 0xc0, !PT ;  /* 0x000f000f2a2a7812 */ /* 0x000fe400078ec0ff */
[----:B------:R-:W-:-:S02]  /*ac50*/  LOP3.LUT R13, R12, 0x300030, R13, 0xf8, !PT ;  /* 0x003000300c0d7812 */ /* 0x000fc400078ef80d */
[----:B------:R-:W-:Y:S02]  /*ac60*/  LOP3.LUT R44, R18, 0x3f003f, RZ, 0xc0, !PT ;  /* 0x003f003f122c7812 */ /* 0x000fe400078ec0ff */
[--C-:B------:R-:W-:Y:S02]  /*ac70*/  SHF.R.U32.HI R45, RZ, 0x6, R18.reuse ;  /* 0x00000006ff2d7819 */ /* 0x100fe40000011612 */
[----:B------:R-:W-:Y:S02]  /*ac80*/  SHF.R.U32.HI R46, RZ, 0xa, R18 ;  /* 0x0000000aff2e7819 */ /* 0x000fe40000011612 */
[----:B------:R-:W-:Y:S02]  /*ac90*/  LOP3.LUT R14, R35, 0x300030, R14, 0xf8, !PT ;  /* 0x00300030230e7812 */ /* 0x000fe400078ef80e */
        /* <DEDUP_REMOVED lines=8> */
[----:B------:R-:W-:Y:S02]  /*ad20*/  SHF.R.U32.HI R39, RZ, 0xc, R23 ;  /* 0x0000000cff277819 */ /* 0x000fe40000011617 */
[----:B------:R-:W-:Y:S02]  /*ad30*/  LOP3.LUT R42, R22, 0x3f003f, RZ, 0xc0, !PT ;  /* 0x003f003f162a7812 */ /* 0x000fe400078ec0ff */
[----:B------:R-:W-:Y:S02]  /*ad40*/  SHF.R.U32.HI R43, RZ, 0x6, R22 ;  /* 0x00000006ff2b7819 */ /* 0x000fe40000011616 */
[----:B------:R-:W-:Y:S02]  /*ad50*/  LOP3.LUT R51, R19, 0x3f003f, RZ, 0xc0, !PT ;  /* 0x003f003f13337812 */ /* 0x000fe400078ec0ff */
[--C-:B------:R-:W-:Y:S02]  /*ad60*/  SHF.R.U32.HI R52, RZ, 0x6, R19.reuse ;  /* 0x00000006ff347819 */ /* 0x100fe40000011613 */
[----:B------:R-:W-:-:S02]  /*ad70*/  SHF.R.U32.HI R53, RZ, 0xa, R19 ;  /* 0x0000000aff357819 */ /* 0x000fc40000011613 */
[----:B------:R-:W-:Y:S02]  /*ad80*/  SHF.R.U32.HI R22, RZ, 0xc, R22 ;  /* 0x0000000cff167819 */ /* 0x000fe40000011616 */
[----:B------:R-:W-:Y:S02]  /*ad90*/  LOP3.LUT R19, R20, 0xf000f, RZ, 0xc0, !PT ;  /* 0x000f000f14137812 */ /* 0x000fe400078ec0ff */
[----:B------:R-:W-:Y:S02]  /*ada0*/  LOP3.LUT R21, R21, 0xf000f, RZ, 0xc0, !PT ;  /* 0x000f000f15157812 */ /* 0x000fe400078ec0ff */
[----:B------:R-:W-:Y:S02]  /*adb0*/  LOP3.LUT R49, R23, 0x3f003f, RZ, 0xc0, !PT ;  /* 0x003f003f17317812 */ /* 0x000fe400078ec0ff */
[----:B------:R-:W-:Y:S02]  /*adc0*/  LOP3.LUT R20, R39, 0xf000f, RZ, 0xc0, !PT ;  /* 0x000f000f27147812 */ /* 0x000fe400078ec0ff */
[----:B------:R-:W-:-:S02]  /*add0*/  SHF.R.U32.HI R50, RZ, 0x6, R23 ;  /* 0x00000006ff327819 */ /* 0x000fc40000011617 */
[----:B------:R-:W-:Y:S02]  /*ade0*/  LOP3.LUT R23, R22, 0xf000f, RZ, 0xc0, !PT ;  /* 0x000f000f16177812 */ /* 0x000fe400078ec0ff */
[----:B------:R-:W-:Y:S02]  /*adf0*/  LOP3.LUT R27, R27, 0x3f003f, RZ, 0xc0, !PT ;  /* 0x003f003f1b1b7812 */ /* 0x000fe400078ec0ff */
[----:B------:R-:W-:Y:S02]  /*ae00*/  LOP3.LUT R39, R21, 0x300030, R36, 0xf8, !PT ;  /* 0x0030003015277812 */ /* 0x000fe400078ef824 */
        /* <DEDUP_REMOVED lines=121> */
.L_x_416:
        /* <DEDUP_REMOVED lines=47> */
.L_x_418:
        /* <DEDUP_REMOVED lines=46> */
.L_x_419:
        /* <DEDUP_REMOVED lines=44> */
.L_x_417:
        /* <DEDUP_REMOVED lines=8> */
.L_x_411:
        /* <DEDUP_REMOVED lines=13> */
.L_x_438:
        /* <DEDUP_REMOVED lines=10> */
[----:B--2---:R-:W-:Y:S02]  /*c020*/  LOP3.LUT R9, R12, 0xf000f, RZ, 0xc0, !PT ;  /* 0x000f000f0c097812 */ /* 0x004fe400078ec0ff */
[C---:B------:R-:W-:Y:S02]  /*c030*/  LOP3.LUT R19, R13.reuse, 0xf000f, RZ, 0xc0, !PT ;  /* 0x000f000f0d137812 */ /* 0x040fe400078ec0ff */
[----:B------:R-:W-:Y:S02]  /*c040*/  LOP3.LUT R25, R13, 0xf000f0, RZ, 0xc0, !PT ;  /* 0x00f000f00d197812 */ /* 0x000fe400078ec0ff */
[----:B------:R-:W-:Y:S02]  /*c050*/  SHF.R.U32.HI R13, RZ, 0x8, R13 ;  /* 0x00000008ff0d7819 */ /* 0x000fe4000001160d */
[----:B------:R-:W-:Y:S02]  /*c060*/  SHF.R.U32.HI R29, RZ, 0x8, R14 ;  /* 0x00000008ff1d7819 */ /* 0x000fe4000001160e */
[----:B------:R-:W-:-:S02]  /*c070*/  SHF.R.U32.HI R33, RZ, 0x8, R15 ;  /* 0x00000008ff217819 */ /* 0x000fc4000001160f */
[----:B---3--:R-:W-:Y:S02]  /*c080*/  @!P3 PRMT R100, R10, 0x7610, R100 ;  /* 0x000076100a64b816 */ /* 0x008fe40000000064 */
[----:B------:R-:W-:Y:S02]  /*c090*/  @!P3 PRMT R101, R11, 0x7610, R101 ;  /* 0x000076100b65b816 */ /* 0x000fe40000000065 */
[----:B------:R-:W-:Y:S02]  /*c0a0*/  @!P3 PRMT R100, R100, 0x7610, R10 ;  /* 0x000076106464b816 */ /* 0x000fe4000000000a */
[----:B------:R-:W-:Y:S02]  /*c0b0*/  LOP3.LUT R10, R12, 0xf000f0, RZ, 0xc0, !PT ;  /* 0x00f000f00c0a7812 */ /* 0x000fe400078ec0ff */
[----:B------:R-:W-:Y:S02]  /*c0c0*/  SHF.R.U32.HI R12, RZ, 0x8, R12 ;  /* 0x00000008ff0c7819 */ /* 0x000fe4000001160c */
[----:B------:R-:W-:-:S02]  /*c0d0*/  @!P3 PRMT R101, R101, 0x7610, R11 ;  /* 0x000076106565b816 */ /* 0x000fc4000000000b */
[C---:B------:R-:W-:Y:S02]  /*c0e0*/  LOP3.LUT R27, R14.reuse, 0xf000f, RZ, 0xc0, !PT ;  /* 0x000f000f0e1b7812 */ /* 0x040fe400078ec0ff */
[----:B------:R-:W-:Y:S02]  /*c0f0*/  LOP3.LUT R28, R14, 0xf000f0, RZ, 0xc0, !PT ;  /* 0x00f000f00e1c7812 */ /* 0x000fe400078ec0ff */
[C---:B------:R-:W-:Y:S02]  /*c100*/  LOP3.LUT R30, R15.reuse, 0xf000f, RZ, 0xc0, !PT ;  /* 0x000f000f0f1e7812 */ /* 0x040fe400078ec0ff */
        /* <DEDUP_REMOVED lines=132> */
.L_x_422:
        /* <DEDUP_REMOVED lines=98> */
.L_x_424:
        /* <DEDUP_REMOVED lines=94> */
.L_x_425:
[----:B------:R-:W-:Y:S05]  /*d550*/  @P0 BRA `(.L_x_423) ;  /* 0x0000000400680947 */ /* 0x000fea0003800000 */
[----:B------:R-:W0:Y:S01]  /*d560*/  LDS.64 R10, [UR4+0x180] ;  /* 0x00018004ff0a7984 */ /* 0x000e220008000a00 */
[--C-:B------:R-:W-:Y:S02]  /*d570*/  HADD2.F32 R9, -RZ, R25.reuse.H0_H0 ;  /* 0x20000019ff097230 */ /* 0x100fe40000004100 */
[----:B------:R-:W-:Y:S01]  /*d580*/  HADD2.F32 R44, -RZ, R25.H1_H1 ;  /* 0x30000019ff2c7230 */ /* 0x000fe20000004100 */
[----:B------:R-:W1:Y:S01]  /*d590*/  LDS.64 R40, [UR4+0x188] ;  /* 0x00018804ff287984 */ /* 0x000e620008000a00 */
[--C-:B------:R-:W-:Y:S02]  /*d5a0*/  HADD2.F32 R12, -RZ, R29.reuse.H0_H0 ;  /* 0x2000001dff0c7230 */ /* 0x100fe40000004100 */
[----:B------:R-:W-:Y:S02]  /*d5b0*/  HADD2.F32 R46, -RZ, R29.H1_H1 ;  /* 0x3000001dff2e7230 */ /* 0x000fe40000004100 */
[--C-:B0-----:R-:W-:Y:S02]  /*d5c0*/  HADD2.F32 R13, -RZ, R10.reuse.H0_H0 ;  /* 0x2000000aff0d7230 */ /* 0x101fe40000004100 */
[----:B------:R-:W-:-:S02]  /*d5d0*/  HADD2.F32 R18, -RZ, R10.H1_H1 ;  /* 0x3000000aff127230 */ /* 0x000fc40000004100 */
[--C-:B------:R-:W-:Y:S02]  /*d5e0*/  HADD2.F32 R10, -RZ, R24.reuse.H0_H0 ;  /* 0x20000018ff0a7230 */ /* 0x100fe40000004100 */
[-C--:B------:R-:W-:Y:S01]  /*d5f0*/  FFMA.FTZ R9, R9, R13.reuse, RZ ;  /* 0x0000000d09097223 */ /* 0x080fe200000100ff */
[----:B------:R-:W-:Y:S02]  /*d600*/  HADD2.F32 R24, -RZ, R24.H1_H1 ;  /* 0x30000018ff187230 */ /* 0x000fe40000004100 */
[--C-:B------:R-:W-:Y:S02]  /*d610*/  HADD2.F32 R42, -RZ, R11.reuse.H0_H0 ;  /* 0x2000000bff2a7230 */ /* 0x100fe40000004100 */
[----:B------:R-:W-:Y:S01]  /*d620*/  FFMA.FTZ R25, R10, R13, RZ ;  /* 0x0000000d0a197223 */ /* 0x000fe200000100ff */
[----:B------:R-:W-:Y:S02]  /*d630*/  HADD2.F32 R39, -RZ, R11.H1_H1 ;  /* 0x3000000bff277230 */ /* 0x000fe40000004100 */
[----:B------:R-:W-:Y:S01]  /*d640*/  FFMA.FTZ R9, R44, R18, R9 ;  /* 0x000000122c097223 */ /* 0x000fe20000010009 */
[----:B------:R-:W-:-:S02]  /*d650*/  HADD2.F32 R11, -RZ, R27.H0_H0 ;  /* 0x2000001bff0b7230 */ /* 0x000fc40000004100 */
[-C--:B------:R-:W-:Y:S01]  /*d660*/  FFMA.FTZ R25, R24, R18.reuse, R25 ;  /* 0x0000001218197223 */ /* 0x080fe20000010019 */
[----:B------:R-:W-:Y:S02]  /*d670*/  HADD2.F32 R24, -RZ, R27.H1_H1 ;  /* 0x3000001bff187230 */ /* 0x000fe40000004100 */
[----:B------:R-:W-:Y:S02]  /*d680*/  HADD2.F32 R10, -RZ, R19.H0_H0 ;  /* 0x20000013ff0a7230 */ /* 0x000fe40000004100 */
[-C--:B------:R-:W-:Y:S01]  /*d690*/  FFMA.FTZ R11, R11, R13.reuse, RZ ;  /* 0x0000000d0b0b7223 */ /* 0x080fe200000100ff */
[----:B------:R-:W-:Y:S01]  /*d6a0*/  FFMA.FTZ R13, R12, R13, RZ ;  /* 0x0000000d0c0d7223 */ /* 0x000fe200000100ff */
[----:B------:R-:W-:Y:S02]  /*d6b0*/  HADD2.F32 R44, -RZ, R28.H0_H0 ;  /* 0x2000001cff2c7230 */ /* 0x000fe40000004100 */
[----:B------:R-:W-:Y:S02]  /*d6c0*/  HADD2.F32 R12, -RZ, R26.H0_H0 ;  /* 0x2000001aff0c7230 */ /* 0x000fe40000004100 */
[-C--:B------:R-:W-:Y:S01]  /*d6d0*/  FFMA.FTZ R11, R24, R18.reuse, R11 ;  /* 0x00000012180b7223 */ /* 0x080fe2000001000b */
[----:B------:R-:W-:Y:S01]  /*d6e0*/  FFMA.FTZ R13, R46, R18, R13 ;  /* 0x000000122e0d7223 */ /* 0x000fe2000001000d */
        /* <DEDUP_REMOVED lines=8> */
[----:B------:R-:W-:Y:S01]  /*d770*/  FFMA.FTZ R18, R9, R39, R12 ;  /* 0x0000002709127223 */ /* 0x000fe2000001000c */
[----:B-1----:R-:W-:-:S02]  /*d780*/  HADD2.F32 R9, -RZ, R40.H0_H0 ;  /* 0x20000028ff097230 */ /* 0x002fc40000004100 */
[-C--:B------:R-:W-:Y:S01]  /*d790*/  FFMA.FTZ R24, R11, R39.reuse, R24 ;  /* 0x000000270b187223 */ /* 0x080fe20000010018 */
[----:B------:R-:W-:Y:S02]  /*d7a0*/  HADD2.F32 R13, -RZ, R33.H0_H0 ;  /* 0x20000021ff0d7230 */ /* 0x000fe40000004100 */
[----:B------:R-:W-:Y:S01]  /*d7b0*/  FFMA.FTZ R10, R19, R39, R10 ;  /* 0x00000027130a7223 */ /* 0x000fe2000001000a */
[----:B------:R-:W-:Y:S02]  /*d7c0*/  HADD2.F32 R11, -RZ, R31.H0_H0 ;  /* 0x2000001fff0b7230 */ /* 0x000fe40000004100 */
[----:B------:R-:W-:Y:S02]  /*d7d0*/  HADD2.F32 R25, -RZ, R30.H1_H1 ;  /* 0x3000001eff197230 */ /* 0x000fe40000004100 */
[-C--:B------:R-:W-:Y:S01]  /*d7e0*/  FFMA.FTZ R13, R13, R9.reuse, R18 ;  /* 0x000000090d0d7223 */ /* 0x080fe20000010012 */
[----:B------:R-:W-:Y:S02]  /*d7f0*/  HADD2.F32 R19, -RZ, R35.H0_H0 ;  /* 0x20000023ff137230 */ /* 0x000fe40000004100 */
[----:B------:R-:W-:Y:S01]  /*d800*/  FFMA.FTZ R11, R11, R9, R10 ;  /* 0x000000090b0b7223 */ /* 0x000fe2000001000a */
[----:B------:R-:W-:-:S02]  /*d810*/  HADD2.F32 R40, -RZ, R40.H1_H1 ;  /* 0x30000028ff287230 */ /* 0x000fc40000004100 */
[----:B------:R-:W-:Y:S01]  /*d820*/  FFMA.FTZ R42, R25, R39, R42 ;  /* 0x00000027192a7223 */ /* 0x000fe2000001002a */
[----:B------:R-:W-:Y:S02]  /*d830*/  HADD2.F32 R26, -RZ, R31.H1_H1 ;  /* 0x3000001fff1a7230 */ /* 0x000fe40000004100 */
[----:B------:R-:W-:Y:S01]  /*d840*/  FFMA.FTZ R19, R19, R9, R24 ;  /* 0x0000000913137223 */ /* 0x000fe20000010018 */
[----:B------:R-:W-:Y:S02]  /*d850*/  HADD2.F32 R18, -RZ, R33.H1_H1 ;  /* 0x30000021ff127230 */ /* 0x000fe40000004100 */
[----:B------:R-:W-:Y:S02]  /*d860*/  HADD2.F32 R25, -RZ, R37.H0_H0 ;  /* 0x20000025ff197230 */ /* 0x000fe40000004100 */
[-C--:B------:R-:W-:Y:S01]  /*d870*/  FFMA.FTZ R11, R26, R40.reuse, R11 ;  /* 0x000000281a0b7223 */ /* 0x080fe2000001000b */
[----:B------:R-:W-:Y:S02]  /*d880*/  HADD2.F32 R12, -RZ, R41.H0_H0 ;  /* 0x20000029ff0c7230 */ /* 0x000fe40000004100 */
[----:B------:R-:W-:Y:S01]  /*d890*/  FFMA.FTZ R13, R18, R40, R13 ;  /* 0x00000028120d7223 */ /* 0x000fe2000001000d */
[----:B------:R-:W-:-:S02]  /*d8a0*/  HADD2.F32 R24, -RZ, R34.H0_H0 ;  /* 0x20000022ff187230 */ /* 0x000fc40000004100 */
[----:B------:R-:W-:Y:S01]  /*d8b0*/  FFMA.FTZ R9, R25, R9, R42 ;  /* 0x0000000919097223 */ /* 0x000fe2000001002a */
[----:B------:R-:W-:Y:S02]  /*d8c0*/  HADD2.F32 R26, -RZ, R35.H1_H1 ;  /* 0x30000023ff1a7230 */ /* 0x000fe40000004100 */
[----:B------:R-:W-:Y:S02]  /*d8d0*/  HADD2.F32 R10, -RZ, R32.H0_H0 ;  /* 0x20000020ff0a7230 */ /* 0x000fe40000004100 */
[----:B------:R-:W-:Y:S01]  /*d8e0*/  FFMA.FTZ R18, R24, R12, R13 ;  /* 0x0000000c18127223 */ /* 0x000fe2000001000d */
[----:B------:R-:W-:Y:S02]  /*d8f0*/  HADD2.F32 R28, -RZ, R37.H1_H1 ;  /* 0x30000025ff1c7230 */ /* 0x000fe40000004100 */
[----:B------:R-:W-:Y:S01]  /*d900*/  FFMA.FTZ R19, R26, R40, R19 ;  /* 0x000000281a137223 */ /* 0x000fe20000010013 */
[----:B------:R-:W-:Y:S02]  /*d910*/  HADD2.F32 R24, -RZ, R36.H0_H0 ;  /* 0x20000024ff187230 */ /* 0x000fe40000004100 */
[----:B------:R-:W-:Y:S01]  /*d920*/  FFMA.FTZ R10, R10, R12, R11 ;  /* 0x0000000c0a0a7223 */ /* 0x000fe2000001000b */
[----:B------:R-:W-:-:S02]  /*d930*/  HADD2.F32 R41, -RZ, R41.H1_H1 ;  /* 0x30000029ff297230 */ /* 0x000fc40000004100 */
[----:B------:R-:W-:Y:S01]  /*d940*/  FFMA.FTZ R9, R28, R40, R9 ;  /* 0x000000281c097223 */ /* 0x000fe20000010009 */
        /* <DEDUP_REMOVED lines=27> */
.L_x_423:
[----:B------:R-:W0:Y:S02]  /*db00*/  LDC R85, c[0x0][0x3ac] ;  /* 0x0000eb00ff557b82 */ /* 0x000e240000000800 */
[----:B0-----:R-:W-:-:S05]  /*db10*/  IMAD.WIDE R24, R85, 0x4, R16 ;  /* 0x0000000455187825 */ /* 0x001fca00078e0210 */
[----:B------:R-:W2:Y:S02]  /*db20*/  LDG.E.128.CONSTANT R16, desc[UR8][R24.64] ;  /* 0x0000000818107981 */ /* 0x000ea4000c1e9d00 */
[C---:B--2---:R-:W-:Y:S02]  /*db30*/  LOP3.LUT R26, R18.reuse, 0xf000f, RZ, 0xc0, !PT ;  /* 0x000f000f121a7812 */ /* 0x044fe400078ec0ff */
[----:B------:R-:W-:Y:S02]  /*db40*/  LOP3.LUT R27, R18, 0xf000f0, RZ, 0xc0, !PT ;  /* 0x00f000f0121b7812 */ /* 0x000fe400078ec0ff */
[C---:B------:R-:W-:Y:S02]  /*db50*/  LOP3.LUT R12, R17.reuse, 0xf000f, RZ, 0xc0, !PT ;  /* 0x000f000f110c7812 */ /* 0x040fe400078ec0ff */
[----:B------:R-:W-:Y:S02]  /*db60*/  LOP3.LUT R13, R17, 0xf000f0, RZ, 0xc0, !PT ;  /* 0x00f000f0110d7812 */ /* 0x000fe400078ec0ff */
[----:B------:R-:W-:-:S02]  /*db70*/  SHF.R.U32.HI R18, RZ, 0x8, R18 ;  /* 0x00000008ff127819 */ /* 0x000fc40000011612 */
[C---:B------:R-:W-:Y:S02]  /*db80*/  LOP3.LUT R9, R16.reuse, 0xf000f, RZ, 0xc0, !PT ;  /* 0x000f000f10097812 */ /* 0x040fe400078ec0ff */
[----:B------:R-:W-:Y:S02]  /*db90*/  LOP3.LUT R10, R16, 0xf000f0, RZ, 0xc0, !PT ;  /* 0x00f000f0100a7812 */ /* 0x000fe400078ec0ff */
        /* <DEDUP_REMOVED lines=11> */
[----:B------:R-:W-:Y:S02]  /*dc50*/  LOP3.LUT R17, R17, 0xf000f0, RZ, 0xc0, !PT ;  /* 0x00f000f011117812 */ /* 0x000fe400078ec0ff */
[C---:B------:R-:W-:Y:S02]  /*dc60*/  LOP3.LUT R26, R33.reuse, 0xf000f, RZ, 0xc0, !PT ;  /* 0x000f000f211a7812 */ /* 0x040fe400078ec0ff */
[----:B------:R-:W-:Y:S02]  /*dc70*/  LOP3.LUT R16, R16, 0xf000f0, RZ, 0xc0, !PT ;  /* 0x00f000f010107812 */ /* 0x000fe400078ec0ff */
[----:B------:R-:W-:Y:S02]  /*dc80*/  LOP3.LUT R33, R33, 0xf000f0, RZ, 0xc0, !PT ;  /* 0x00f000f021217812 */ /* 0x000fe400078ec0ff */
[----:B------:R-:W-:Y:S01]  /*dc90*/  LOP3.LUT R30, R27, 0x64006400, RZ, 0xfc, !PT ;  /* 0x640064001b1e7812 */ /* 0x000fe200078efcff */
[-C--:B------:R-:W-:Y:S01]  /*dca0*/  HFMA2 R27, R28, R23.reuse.H0_H0, -72, -72 ;  /* 0xd480d4801c1b7431 */ /* 0x080fe20000040017 */
[----:B------:R-:W-:Y:S01]  /*dcb0*/  LOP3.LUT R31, R31, 0x64006400, RZ, 0xfc, !PT ;  /* 0x640064001f1f7812 */ /* 0x000fe200078efcff */
[----:B------:R-:W-:Y:S01]  /*dcc0*/  HADD2 R28, R29, -1032, -1032 ;  /* 0xe408e4081d1c7430 */ /* 0x000fe20000000000 */
[----:B------:R-:W-:Y:S01]  /*dcd0*/  LOP3.LUT R38, R18, 0x64006400, RZ, 0xfc, !PT ;  /* 0x6400640012267812 */ /* 0x000fe200078efcff */
[-C--:B------:R-:W-:Y:S01]  /*dce0*/  HFMA2 R29, R30, R23.reuse.H0_H0, -72, -72 ;  /* 0xd480d4801e1d7431 */ /* 0x080fe20000040017 */
        /* <DEDUP_REMOVED lines=9> */
[----:B------:R-:W-:Y:S01]  /*dd80*/  HADD2 R38, R39, -1032, -1032 ;  /* 0xe408e40827267430 */ /* 0x000fe20000000000 */
        /* <DEDUP_REMOVED lines=10> */
[-C--:B------:R-:W-:Y:S02]  /*de30*/  HFMA2 R33, R16, R23.reuse.H0_H0, -72, -72 ;  /* 0xd480d48010217431 */ /* 0x080fe40000040017 */
[----:B------:R-:W-:Y:S02]  /*de40*/  HADD2 R34, R13, -1032, -1032 ;  /* 0xe408e4080d227430 */ /* 0x000fe40000000000 */
[----:B------:R-:W-:Y:S02]  /*de50*/  HADD2 R36, R17, -1032, -1032 ;  /* 0xe408e40811247430 */ /* 0x000fe40000000000 */
        /* <DEDUP_REMOVED lines=92> */
.L_x_426:
        /* <DEDUP_REMOVED lines=95> */
.L_x_428:
        /* <DEDUP_REMOVED lines=94> */
.L_x_429:
        /* <DEDUP_REMOVED lines=91> */
.L_x_427:
[----:B------:R-:W-:-:S05]  /*f5a0*/  IMAD.WIDE R24, R85, 0x4, R24 ;  /* 0x0000000455187825 */ /* 0x000fca00078e0218 */
        /* <DEDUP_REMOVED lines=144> */
.L_x_430:
        /* <DEDUP_REMOVED lines=95> */
.L_x_432:
        /* <DEDUP_REMOVED lines=94> */
.L_x_433:
        /* <DEDUP_REMOVED lines=91> */
.L_x_431:
[----:B------:R-:W-:-:S05]  /*11030*/  IMAD.WIDE R24, R85, 0x4, R24 ;  /* 0x0000000455187825 */ /* 0x000fca00078e0218 */
[----:B------:R-:W2:Y:S02]  /*11040*/  LDG.E.128.CONSTANT R16, desc[UR8][R24.64] ;  /* 0x0000000818107981 */ /* 0x000ea4000c1e9d00 */
[C---:B--2---:R-:W-:Y:S02]  /*11050*/  LOP3.LUT R12, R17.reuse, 0xf000f, RZ, 0xc0, !PT ;  /* 0x000f000f110c7812 */ /* 0x044fe400078ec0ff */
[----:B------:R-:W-:Y:S02]  /*11060*/  LOP3.LUT R11, R17, 0xf000f0, RZ, 0xc0, !PT ;  /* 0x00f000f0110b7812 */ /* 0x000fe400078ec0ff */
[C---:B------:R-:W-:Y:S02]  /*11070*/  LOP3.LUT R31, R18.reuse, 0xf000f, RZ, 0xc0, !PT ;  /* 0x000f000f121f7812 */ /* 0x040fe400078ec0ff */
[----:B------:R-:W-:Y:S02]  /*11080*/  LOP3.LUT R13, R18, 0xf000f0, RZ, 0xc0, !PT ;  /* 0x00f000f0120d7812 */ /* 0x000fe400078ec0ff */
[----:B------:R-:W-:-:S02]  /*11090*/  SHF.R.U32.HI R33, RZ, 0x8, R18 ;  /* 0x00000008ff217819 */ /* 0x000fc40000011612 */
[----:B------:R-:W-:Y:S02]  /*110a0*/  SHF.R.U32.HI R17, RZ, 0x8, R17 ;  /* 0x00000008ff117819 */ /* 0x000fe40000011611 */
[----:B------:R-:W-:Y:S02]  /*110b0*/  LOP3.LUT R18, R19, 0xf000f0, RZ, 0xc0, !PT ;  /* 0x00f000f013127812 */ /* 0x000fe400078ec0ff */
[C---:B------:R-:W-:Y:S02]  /*110c0*/  LOP3.LUT R10, R16.reuse, 0xf000f0, RZ, 0xc0, !PT ;  /* 0x00f000f0100a7812 */ /* 0x040fe400078ec0ff */
[----:B------:R-:W-:Y:S02]  /*110d0*/  LOP3.LUT R32, R13, 0x64006400, RZ, 0xfc, !PT ;  /* 0x640064000d207812 */ /* 0x000fe400078efcff */
[----:B------:R-:W-:Y:S02]  /*110e0*/  LOP3.LUT R9, R16, 0xf000f, RZ, 0xc0, !PT ;  /* 0x000f000f10097812 */ /* 0x000fe400078ec0ff */
[----:B------:R-:W-:-:S02]  /*110f0*/  SHF.R.U32.HI R37, RZ, 0x8, R19 ;  /* 0x00000008ff257819 */ /* 0x000fc40000011613 */
[----:B------:R-:W-:Y:S02]  /*11100*/  LOP3.LUT R36, R18, 0x64006400, RZ, 0xfc, !PT ;  /* 0x6400640012247812 */ /* 0x000fe400078efcff */
[----:B------:R-:W-:Y:S02]  /*11110*/  LOP3.LUT R13, R17, 0xf000f0, RZ, 0xc0, !PT ;  /* 0x00f000f0110d7812 */ /* 0x000fe400078ec0ff */
[----:B------:R-:W-:Y:S01]  /*11120*/  SHF.R.U32.HI R16, RZ, 0x8, R16 ;  /* 0x00000008ff107819 */ /* 0x000fe20000011610 */
[----:B------:R-:W-:Y:S01]  /*11130*/  HFMA2 R27, R36, R23.H0_H0, -72, -72 ;  /* 0xd480d480241b7431 */ /* 0x000fe20000040017 */
        /* <DEDUP_REMOVED lines=15> */
[----:B------:R-:W-:Y:S01]  /*11230*/  LOP3.LUT R38, R19, 0x64006400, RZ, 0xfc, !PT ;  /* 0x6400640013267812 */ /* 0x000fe200078efcff */
[-C--:B------:R-:W-:Y:S01]  /*11240*/  HFMA2 R19, R26, R23.reuse.H0_H0, -72, -72 ;  /* 0xd480d4801a137431 */ /* 0x080fe20000040017 */
[----:B------:R-:W-:Y:S01]  /*11250*/  LOP3.LUT R28, R11, 0x64006400, RZ, 0xfc, !PT ;  /* 0x640064000b1c7812 */ /* 0x000fe200078efcff */
[-C--:B------:R-:W-:Y:S01]  /*11260*/  HFMA2 R26, R32, R23.reuse.H0_H0, -72, -72 ;  /* 0xd480d480201a7431 */ /* 0x080fe20000040017 */
[----:B------:R-:W-:Y:S02]  /*11270*/  LOP3.LUT R9, R9, 0x64006400, RZ, 0xfc, !PT ;  /* 0x6400640009097812 */ /* 0x000fe400078efcff */
        /* <DEDUP_REMOVED lines=108> */
.L_x_434:
        /* <DEDUP_REMOVED lines=95> */
.L_x_436:
        /* <DEDUP_REMOVED lines=94> */
.L_x_437:
        /* <DEDUP_REMOVED lines=91> */
.L_x_435:
        /* <DEDUP_REMOVED lines=8> */
.L_x_421:
        /* <DEDUP_REMOVED lines=12> */
.L_x_444:
[----:B------:R-:W0:Y:S01]  /*12c00*/  LDC R85, c[0x0][0x3ac] ;  /* 0x0000eb00ff557b82 */ /* 0x000e220000000800 */
[----:B------:R-:W-:Y:S01]  /*12c10*/  ISETP.NE.AND P2, PT, R97, R90, PT ;  /* 0x0000005a6100720c */ /* 0x000fe20003f45270 */
[----:B------:R-:W2:-:S12]  /*12c20*/  LDG.E.128.CONSTANT R12, desc[UR8][R30.64] ;  /* 0x000000081e0c7981 */ /* 0x000e98000c1e9d00 */
[----:B------:R-:W-:Y:S01]  /*12c30*/  @!P2 LEA R28, R89, R1, 0x3 ;  /* 0x00000001591ca211 */ /* 0x000fe200078e18ff */
[----:B------:R-:W3:Y:S05]  /*12c40*/  @!P2 LDG.E.U16.CONSTANT R26, desc[UR8][R86.64] ;  /* 0x00000008561aa981 */ /* 0x000eea000c1e9500 */
[----:B------:R-:W4:Y:S01]  /*12c50*/  @!P2 LDL.64 R28, [R28+0x8] ;  /* 0x000008001c1ca983 */ /* 0x000f220000100a00 */
[----:B0-----:R-:W-:-:S05]  /*12c60*/  IMAD.WIDE R10, R85, 0x4, R30 ;  /* 0x00000004550a7825 */ /* 0x001fca00078e021e */
[----:B------:R0:W5:Y:S01]  /*12c70*/  LDG.E.128.CONSTANT R20, desc[UR8][R10.64] ;  /* 0x000000080a147981 */ /* 0x000162000c1e9d00 */
[----:B------:R-:W-:-:S05]  /*12c80*/  IMAD.WIDE R98, R85, 0x4, R10 ;  /* 0x0000000455627825 */ /* 0x000fca00078e020a */
[----:B------:R-:W3:Y:S01]  /*12c90*/  LDG.E.128.CONSTANT R16, desc[UR8][R98.64] ;  /* 0x0000000862107981 */ /* 0x000ee2000c1e9d00 */
[----:B------:R-:W-:Y:S01]  /*12ca0*/  MOV R24, 0x3000 ;  /* 0x0000300000187802 */ /* 0x000fe20000000f00 */
[----:B------:R-:W-:Y:S01]  /*12cb0*/  HFMA2 R40, -RZ, RZ, 0, 0.015625 ;  /* 0x00002400ff287431 */ /* 0x000fe200000001ff */
[----:B------:R-:W-:Y:S02]  /*12cc0*/  ISETP.NE.AND P3, PT, R95, RZ, PT ;  /* 0x000000ff5f00720c */ /* 0x000fe40003f65270 */
[----:B------:R-:W-:Y:S02]  /*12cd0*/  ISETP.NE.AND P1, PT, R96, 0x1, PT ;  /* 0x000000016000780c */ /* 0x000fe40003f25270 */
[----:B------:R-:W-:Y:S02]  /*12ce0*/  @!P2 IADD3 R102, PT, PT, R89, 0x1, RZ ;  /* 0x000000015966a810 */ /* 0x000fe40007ffe0ff */
[C---:B--2---:R-:W-:Y:S02]  /*12cf0*/  LOP3.LUT R52, R12.reuse, 0x70007, RZ, 0xc0, !PT ;  /* 0x000700070c347812 */ /* 0x044fe400078ec0ff */
[----:B------:R-:W-:-:S02]  /*12d00*/  LOP3.LUT R9, R12, 0x380038, RZ, 0xc0, !PT ;  /* 0x003800380c097812 */ /* 0x000fc400078ec0ff */
[--C-:B------:R-:W-:Y:S02]  /*12d10*/  SHF.R.U32.HI R49, RZ, 0x6, R12.reuse ;  /* 0x00000006ff317819 */ /* 0x100fe4000001160c */
[----:B------:R-:W-:Y:S02]  /*12d20*/  SHF.R.U32.HI R12, RZ, 0xf, R12 ;  /* 0x0000000fff0c7819 */ /* 0x000fe4000001160c */
[----:B------:R-:W-:Y:S02]  /*12d30*/  SHF.R.U32.HI R27, RZ, 0xf, R14 ;  /* 0x0000000fff1b7819 */ /* 0x000fe4000001160e */
[C---:B------:R-:W-:Y:S02]  /*12d40*/  LOP3.LUT R53, R13.reuse, 0x70007, RZ, 0xc0, !PT ;  /* 0x000700070d357812 */ /* 0x040fe400078ec0ff */
[----:B------:R-:W-:Y:S02]  /*12d50*/  LOP3.LUT R25, R13, 0x380038, RZ, 0xc0, !PT ;  /* 0x003800380d197812 */ /* 0x000fe400078ec0ff */
[----:B------:R-:W-:-:S02]  /*12d60*/  SHF.R.U32.HI R50, RZ, 0x6, R13 ;  /* 0x00000006ff327819 */ /* 0x000fc4000001160d */
[----:B----4-:R-:W-:Y:S02]  /*12d70*/  @!P2 PRMT R100, R28, 0x7610, R100 ;  /* 0x000076101c64a816 */ /* 0x010fe40000000064 */
[----:B0-----:R-:W-:Y:S02]  /*12d80*/  SHF.R.U32.HI R10, RZ, 0xf, R13 ;  /* 0x0000000fff0a7819 */ /* 0x001fe4000001160d */
[----:B------:R-:W-:Y:S02]  /*12d90*/  @!P2 PRMT R100, R100, 0x7610, R28 ;  /* 0x000076106464a816 */ /* 0x000fe4000000001c */
[----:B------:R-:W-:Y:S02]  /*12da0*/  SHF.R.U32.HI R30, RZ, 0xf, R15 ;  /* 0x0000000fff1e7819 */ /* 0x000fe4000001160f */
[----:B------:R-:W-:Y:S02]  /*12db0*/  LOP3.LUT R12, R12, 0x10001, RZ, 0xc0, !PT ;  /* 0x000100010c0c7812 */ /* 0x000fe400078ec0ff */
[----:B-----5:R-:W-:-:S02]  /*12dc0*/  LOP3.LUT R36, R20, 0x70007, RZ, 0xc0, !PT ;  /* 0x0007000714247812 */ /* 0x020fc400078ec0ff */
[----:B------:R-:W-:Y:S02]  /*12dd0*/  LOP3.LUT R11, R20, 0x380038, RZ, 0xc0, !PT ;  /* 0x00380038140b7812 */ /* 0x000fe400078ec0ff */
[--C-:B------:R-:W-:Y:S02]  /*12de0*/  SHF.R.U32.HI R28, RZ, 0x6, R20.reuse ;  /* 0x00000006ff1c7819 */ /* 0x100fe40000011614 */
[----:B------:R-:W-:Y:S02]  /*12df0*/  SHF.R.U32.HI R13, RZ, 0xe, R20 ;  /* 0x0000000eff0d7819 */ /* 0x000fe40000011614 */
[----:B------:R-:W-:Y:S02]  /*12e00*/  @!P2 PRMT R101, R29, 0x7610, R101 ;  /* 0x000076101d65a816 */ /* 0x000fe40000000065 */
[----:B---3--:R-:W-:Y:S02]  /*12e10*/  @!P2 IADD3 R90, PT, PT, R26, R97, RZ ;  /* 0x000000611a5aa210 */ /* 0x008fe40007ffe0ff */
[----:B------:R-:W-:-:S02]  /*12e20*/  LOP3.LUT R42, R22, 0x70007, RZ, 0xc0, !PT ;  /* 0x00070007162a7812 */ /* 0x000fc400078ec0ff */
[----:B------:R-:W-:Y:S02]  /*12e30*/  LOP3.LUT R20, R22, 0x380038, RZ, 0xc0, !PT ;  /* 0x0038003816147812 */ /* 0x000fe400078ec0ff */
[----:B------:R-:W-:Y:S02]  /*12e40*/  SHF.R.U32.HI R37, RZ, 0x6, R22 ;  /* 0x00000006ff257819 */ /* 0x000fe40000011616 */
[C---:B------:R-:W-:Y:S02]  /*12e50*/  LOP3.LUT R54, R14.reuse, 0x70007, RZ, 0xc0, !PT ;  /* 0x000700070e367812 */ /* 0x040fe400078ec0ff */
[----:B------:R-:W-:Y:S02]  /*12e60*/  LOP3.LUT R26, R14, 0x380038, RZ, 0xc0, !PT ;  /* 0x003800380e1a7812 */ /* 0x000fe400078ec0ff */
[----:B------:R-:W-:Y:S02]  /*12e70*/  SHF.R.U32.HI R51, RZ, 0x6, R14 ;  /* 0x00000006ff337819 */ /* 0x000fe4000001160e */
[----:B------:R-:W-:-:S02]  /*12e80*/  SHF.R.U32.HI R22, RZ, 0xe, R22 ;  /* 0x0000000eff167819 */ /* 0x000fc40000011616 */
[C---:B------:R-:W-:Y:S02]  /*12e90*/  LOP3.LUT R47, R23.reuse, 0x70007, RZ, 0xc0, !PT ;  /* 0x00070007172f7812 */ /* 0x040fe400078ec0ff */
[----:B------:R-:W-:Y:S02]  /*12ea0*/  LOP3.LUT R58, R23, 0x380038, RZ, 0xc0, !PT ;  /* 0x00380038173a7812 */ /* 0x000fe400078ec0ff */
[--C-:B------:R-:W-:Y:S02]  /*12eb0*/  SHF.R.U32.HI R43, RZ, 0x6, R23.reuse ;  /* 0x00000006ff2b7819 */ /* 0x100fe40000011617 */
[----:B------:R-:W-:Y:S02]  /*12ec0*/  LOP3.LUT R27, R27, 0x10001, RZ, 0xc0, !PT ;  /* 0x000100011b1b7812 */ /* 0x000fe400078ec0ff */
[----:B------:R-:W-:Y:S02]  /*12ed0*/  SHF.R.U32.HI R23, RZ, 0xe, R23 ;  /* 0x0000000eff177819 */ /* 0x000fe40000011617 */
[----:B------:R-:W-:-:S02]  /*12ee0*/  LOP3.LUT R14, R10, 0x10001, RZ, 0xc0, !PT ;  /* 0x000100010a0e7812 */ /* 0x000fc400078ec0ff */
[----:B------:R-:W-:Y:S02]  /*12ef0*/  LOP3.LUT R30, R30, 0x10001, RZ, 0xc0, !PT ;  /* 0x000100011e1e7812 */ /* 0x000fe400078ec0ff */
[----:B------:R-:W-:Y:S02]  /*12f00*/  LOP3.LUT R10, R12, 0x20002, R13, 0xf8, !PT ;  /* 0x000200020c0a7812 */ /* 0x000fe400078ef80d */
[----:B------:R-:W-:Y:S02]  /*12f10*/  SHF.R.U32.HI R31, RZ, 0xd, R16 ;  /* 0x0000000dff1f7819 */ /* 0x000fe40000011610 */
[----:B------:R-:W-:Y:S02]  /*12f20*/  @!P2 PRMT R101, R101, 0x7610, R29 ;  /* 0x000076106565a816 */ /* 0x000fe4000000001d */
[C---:B------:R-:W-:Y:S02]  /*12f30*/  LOP3.LUT R66, R15.reuse, 0x70007, RZ, 0xc0, !PT ;  /* 0x000700070f427812 */ /* 0x040fe400078ec0ff */
[----:B------:R-:W-:-:S02]  /*12f40*/  LOP3.LUT R56, R15, 0x380038, RZ, 0xc0, !PT ;  /* 0x003800380f387812 */ /* 0x000fc400078ec0ff */
[----:B------:R-:W-:Y:S02]  /*12f50*/  SHF.R.U32.HI R55, RZ, 0x6, R15 ;  /* 0x00000006ff377819 */ /* 0x000fe4000001160f */
[C---:B------:R-:W-:Y:S02]  /*12f60*/  LOP3.LUT R38, R21.reuse, 0x70007, RZ, 0xc0, !PT ;  /* 0x0007000715267812 */ /* 0x040fe400078ec0ff */
[----:B------:R-:W-:Y:S02]  /*12f70*/  LOP3.LUT R15, R21, 0x380038, RZ, 0xc0, !PT ;  /* 0x00380038150f7812 */ /* 0x000fe400078ec0ff */
[----:B------:R-:W-:Y:S02]  /*12f80*/  SHF.R.U32.HI R29, RZ, 0x6, R21 ;  /* 0x00000006ff1d7819 */ /* 0x000fe40000011615 */
[----:B------:R-:W-:Y:S02]  /*12f90*/  LOP3.LUT R34, R27, 0x20002, R22, 0xf8, !PT ;  /* 0x000200021b227812 */ /* 0x000fe400078ef816 */
[----:B------:R-:W-:-:S02]  /*12fa0*/  SHF.R.U32.HI R33, RZ, 0xd, R18 ;  /* 0x0000000dff217819 */ /* 0x000fc40000011612 */
[C---:B------:R-:W-:Y:S02]  /*12fb0*/  LOP3.LUT R48, R19.reuse, 0x70007, RZ, 0xc0, !PT ;  /* 0x0007000713307812 */ /* 0x040fe400078ec0ff */
[----:B------:R-:W-:Y:S02]  /*12fc0*/  LOP3.LUT R59, R19, 0x380038, RZ, 0xc0, !PT ;  /* 0x00380038133b7812 */ /* 0x000fe400078ec0ff */
[----:B------:R-:W-:Y:S02]  /*12fd0*/  SHF.R.U32.HI R46, RZ, 0x6, R19 ;  /* 0x00000006ff2e7819 */ /* 0x000fe40000011613 */
[----:B------:R-:W-:Y:S02]  /*12fe0*/  SHF.R.U32.HI R21, RZ, 0xe, R21 ;  /* 0x0000000eff157819 */ /* 0x000fe40000011615 */
[----:B------:R-:W-:Y:S02]  /*12ff0*/  LOP3.LUT R60, R30, 0x20002, R23, 0xf8, !PT ;  /* 0x000200021e3c7812 */ /* 0x000fe400078ef817 */
[----:B------:R-:W-:-:S02]  /*13000*/  SHF.R.U32.HI R19, RZ, 0xd, R19 ;  /* 0x0000000dff137819 */ /* 0x000fc40000011613 */
[C---:B------:R-:W-:Y:S02]  /*13010*/  LOP3.LUT R35, R16.reuse, 0x70007, RZ, 0xc0, !PT ;  /* 0x0007000710237812 */ /* 0x040fe400078ec0ff */
[----:B------:R-:W-:Y:S02]  /*13020*/  LOP3.LUT R12, R16, 0x380038, RZ, 0xc0, !PT ;  /* 0x00380038100c7812 */ /* 0x000fe400078ec0ff */
[----:B------:R-:W-:Y:S02]  /*13030*/  SHF.R.U32.HI R30, RZ, 0x6, R16 ;  /* 0x00000006ff1e7819 */ /* 0x000fe40000011610 */
[----:B------:R-:W-:Y:S02]  /*13040*/  LOP3.LUT R31, R10, 0x40004, R31, 0xf8, !PT ;  /* 0x000400040a1f7812 */ /* 0x000fe400078ef81f */
[----:B------:R-:W-:Y:S02]  /*13050*/  LOP3.LUT R13, R50, 0x380038, RZ, 0xc0, !PT ;  /* 0x00380038320d7812 */ /* 0x000fe400078ec0ff */
[----:B------:R-:W-:-:S02]  /*13060*/  LOP3.LUT R10, R49, 0x380038, RZ, 0xc0, !PT ;  /* 0x00380038310a7812 */ /* 0x000fc400078ec0ff */
[----:B------:R-:W-:Y:S02]  /*13070*/  LOP3.LUT R16, R51, 0x380038, RZ, 0xc0, !PT ;  /* 0x0038003833107812 */ /* 0x000fe400078ec0ff */
[----:B------:R-:W-:Y:S02]  /*13080*/  LOP3.LUT R33, R34, 0x40004, R33, 0xf8, !PT ;  /* 0x0004000422217812 */ /* 0x000fe400078ef821 */
[----:B------:R-:W-:Y:S02]  /*13090*/  LOP3.LUT R21, R14, 0x20002, R21, 0xf8, !PT ;  /* 0x000200020e157812 */ /* 0x000fe400078ef815 */
[----:B------:R-:W-:Y:S02]  /*130a0*/  LOP3.LUT R34, R60, 0x40004, R19, 0xf8, !PT ;  /* 0x000400043c227812 */ /* 0x000fe400078ef813 */
[C---:B------:R-:W-:Y:S02]  /*130b0*/  LOP3.LUT R39, R17.reuse, 0x70007, RZ, 0xc0, !PT ;  /* 0x0007000711277812 */ /* 0x040fe400078ec0ff */
[----:B------:R-:W-:-:S02]  /*130c0*/  LOP3.LUT R14, R17, 0x380038, RZ, 0xc0, !PT ;  /* 0x00380038110e7812 */ /* 0x000fc400078ec0ff */
[--C-:B------:R-:W-:Y:S02]  /*130d0*/  SHF.R.U32.HI R41, RZ, 0x6, R17.reuse ;  /* 0x00000006ff297819 */ /* 0x100fe40000011611 */
[----:B------:R-:W-:Y:S02]  /*130e0*/  SHF.R.U32.HI R32, RZ, 0xd, R17 ;  /* 0x0000000dff207819 */ /* 0x000fe40000011611 */
[----:B------:R-:W-:Y:S02]  /*130f0*/  LOP3.LUT R25, R25, 0x64006400, RZ, 0xfc, !PT ;  /* 0x6400640019197812 */ /* 0x000fe400078efcff */
[----:B------:R-:W-:Y:S02]  /*13100*/  LOP3.LUT R19, R56, 0x64006400, RZ, 0xfc, !PT ;  /* 0x6400640038137812 */ /* 0x000fe400078efcff */
[----:B------:R-:W-:Y:S02]  /*13110*/  LOP3.LUT R13, R13, 0x64006400, RZ, 0xfc, !PT ;  /* 0x640064000d0d7812 */ /* 0x000fe400078efcff */
[----:B------:R-:W-:-:S02]  /*13120*/  LOP3.LUT R45, R18, 0x70007, RZ, 0xc0, !PT ;  /* 0x00070007122d7812 */ /* 0x000fc400078ec0ff */
[----:B------:R-:W-:Y:S02]  /*13130*/  LOP3.LUT R22, R18, 0x380038, RZ, 0xc0, !PT ;  /* 0x0038003812167812 */ /* 0x000fe400078ec0ff */
[----:B------:R-:W-:Y:S02]  /*13140*/  SHF.R.U32.HI R44, RZ, 0x6, R18 ;  /* 0x00000006ff2c7819 */ /* 0x000fe40000011612 */
[----:B------:R-:W-:Y:S02]  /*13150*/  LOP3.LUT R9, R9, 0x64006400, RZ, 0xfc, !PT ;  /* 0x6400640009097812 */ /* 0x000fe400078efcff */
[----:B------:R-:W-:Y:S02]  /*13160*/  LOP3.LUT R75, R10, 0x64006400, RZ, 0xfc, !PT ;  /* 0x640064000a4b7812 */ /* 0x000fe400078efcff */
[----:B------:R-:W-:Y:S02]  /*13170*/  LOP3.LUT R17, R16, 0x64006400, RZ, 0xfc, !PT ;  /* 0x6400640010117812 */ /* 0x000fe400078efcff */
[----:B------:R-:W-:-:S02]  /*13180*/  LOP3.LUT R18, R55, 0x380038, RZ, 0xc0, !PT ;  /* 0x0038003837127812 */ /* 0x000fc400078ec0ff */
        /* <DEDUP_REMOVED lines=33> */
[-C--:B------:R-:W-:Y:S02]  /*133a0*/  HFMA2 R58, R11, R24.reuse.H0_H0, -132, -132 ;  /* 0xd820d8200b3a7431 */ /* 0x080fe40000040018 */
[-C--:B------:R-:W-:Y:S02]  /*133b0*/  HFMA2 R59, R15, R24.reuse.H0_H0, -132, -132 ;  /* 0xd820d8200f3b7431 */ /* 0x080fe40000040018 */
        /* <DEDUP_REMOVED lines=36> */
[----:B------:R-:W-:Y:S01]  /*13600*/  HFMA2 R64, R25, R40.H0_H0, -20, -20 ;  /* 0xcd00cd0019407431 */ /* 0x000fe20000040028 */
[----:B------:R-:W-:Y:S02]  /*13610*/  LOP3.LUT R27, R24, 0x64006400, RZ, 0xfc, !PT ;  /* 0x64006400181b7812 */ /* 0x000fe400078efcff */
[----:B------:R-:W-:Y:S02]  /*13620*/  LOP3.LUT R55, R55, 0x70007, RZ, 0xc0, !PT ;  /* 0x0007000737377812 */ /* 0x000fe400078ec0ff */
[----:B------:R-:W-:Y:S02]  /*13630*/  LOP3.LUT R23, R23, 0x64006400, RZ, 0xfc, !PT ;  /* 0x6400640017177812 */ /* 0x000fe400078efcff */
[----:B------:R-:W-:-:S02]  /*13640*/  LOP3.LUT R69, R26, 0x64006400, RZ, 0xfc, !PT ;  /* 0x640064001a457812 */ /* 0x000fc400078efcff */
[----:B------:R-:W-:Y:S02]  /*13650*/  LOP3.LUT R25, R22, 0x64006400, RZ, 0xfc, !PT ;  /* 0x6400640016197812 */ /* 0x000fe400078efcff */
[----:B------:R-:W-:Y:S01]  /*13660*/  LOP3.LUT R73, R68, 0x64006400, RZ, 0xfc, !PT ;  /* 0x6400640044497812 */ /* 0x000fe200078efcff */
[-C--:B------:R-:W-:Y:S01]  /*13670*/  HFMA2 R26, R27, R40.reuse.H0_H0, -20, -20 ;  /* 0xcd00cd001b1a7431 */ /* 0x080fe20000040028 */
[----:B------:R-:W-:Y:S02]  /*13680*/  LOP3.LUT R53, R53, 0x64006400, RZ, 0xfc, !PT ;  /* 0x6400640035357812 */ /* 0x000fe400078efcff */
[----:B------:R-:W-:Y:S02]  /*13690*/  LOP3.LUT R54, R54, 0x64006400, RZ, 0xfc, !PT ;  /* 0x6400640036367812 */ /* 0x000fe400078efcff */
[----:B------:R-:W-:Y:S01]  /*136a0*/  LOP3.LUT R55, R55, 0x64006400, RZ, 0xfc, !PT ;  /* 0x6400640037377812 */ /* 0x000fe200078efcff */
[-C--:B------:R-:W-:Y:S01]  /*136b0*/  HFMA2 R22, R23, R40.reuse.H0_H0, -20, -20 ;  /* 0xcd00cd0017167431 */ /* 0x080fe20000040028 */
        /* <DEDUP_REMOVED lines=92> */
[----:B------:R-:W0:Y:S01]  /*13c80*/  LDS.128 R32, [UR4+-0xe0] ;  /* 0xffff2004ff207984 */ /* 0x000e220008000c00 */
        /* <DEDUP_REMOVED lines=14> */
[----:B------:R-:W1:Y:S01]  /*13d70*/  LDS.128 R36, [UR4+-0xd0] ;  /* 0xffff3004ff247984 */ /* 0x000e620008000c00 */
        /* <DEDUP_REMOVED lines=41> */
.L_x_440:
        /* <DEDUP_REMOVED lines=82> */
.L_x_442:
        /* <DEDUP_REMOVED lines=80> */
.L_x_443:
        /* <DEDUP_REMOVED lines=77> */
.L_x_441:
[----:B------:R-:W-:Y:S01]  /*14f00*/  IADD3 R97, PT, PT, R97, 0x20, RZ ;  /* 0x0000002061617810 */ /* 0x000fe20007ffe0ff */
[----:B------:R-:W-:Y:S01]  /*14f10*/  UIADD3 UR4, UPT, UPT, UR4, 0x40, URZ ;  /* 0x0000004004047890 */ /* 0x000fe2000fffe0ff */
[----:B------:R-:W-:Y:S01]  /*14f20*/  IADD3 R86, P3, PT, R86, 0x80, RZ ;  /* 0x0000008056567810 */ /* 0x000fe20007f7e0ff */
[----:B------:R-:W-:Y:S01]  /*14f30*/  IMAD.WIDE R30, R85, 0x4, R98 ;  /* 0x00000004551e7825 */ /* 0x000fe200078e0262 */
[----:B------:R-:W-:Y:S02]  /*14f40*/  ISETP.GE.AND P2, PT, R97, R88, PT ;  /* 0x000000586100720c */ /* 0x000fe40003f46270 */
[----:B------:R-:W-:-:S11]  /*14f50*/  IADD3.X R87, PT, PT, RZ, R87, RZ, P3, !PT ;  /* 0x00000057ff577210 */ /* 0x000fd60001ffe4ff */
[----:B------:R-:W-:Y:S05]  /*14f60*/  @!P2 BRA `(.L_x_444) ;  /* 0xffffffdc0024a947 */ /* 0x000fea000383ffff */
.L_x_439:
[----:B------:R-:W0:Y:S01]  /*14f70*/  LDC.64 R10, c[0x0][0x3a0] ;  /* 0x0000e800ff0a7b82 */ /* 0x000e220000000a00 */
[----:B------:R-:W-:Y:S02]  /*14f80*/  IMAD R9, R85, UR7, R94 ;  /* 0x0000000755097c24 */ /* 0x000fe4000f8e025e */
[----:B------:R-:W-:Y:S02]  /*14f90*/  HMUL2 R13, R8, R95.H0_H0 ;  /* 0x2000005f080d7232 */ /* 0x000fe40000000000 */
        /* <DEDUP_REMOVED lines=9> */
.L_x_448:
[----:B------:R-:W0:Y:S02]  /*15030*/  LDS R8, [R7] ;  /* 0x0000000007087984 */ /* 0x000e240000000800 */
[----:B0-----:R-:W-:-:S05]  /*15040*/  HADD2 R9, R8, R13 ;  /* 0x0000000d08097230 */ /* 0x001fca0000000000 */
[----:B------:R-:W0:Y:S02]  /*15050*/  ATOMS.CAST.SPIN P0, [R7], R8, R9 ;  /* 0x000000080700758d */ /* 0x000e240001800009 */
[----:B0-----:R-:W-:Y:S05]  /*15060*/  @!P0 BRA `(.L_x_448) ;  /* 0xfffffffc00f08947 */ /* 0x001fea000383ffff */
[----:B------:R-:W-:Y:S05]  /*15070*/  BRA `(.L_x_446) ;  /* 0x00000000000c7947 */ /* 0x000fea0003800000 */
.L_x_447:
[----:B------:R-:W2:Y:S02]  /*15080*/  LD.E R7, desc[UR8][R10.64] ;  /* 0x000000080a077980 */ /* 0x000ea4000c101900 */
[----:B--2---:R-:W-:-:S05]  /*15090*/  IADD3 R7, PT, PT, R13, R7, RZ ;  /* 0x000000070d077210 */ /* 0x004fca0007ffe0ff */
[----:B------:R0:W-:Y:S02]  /*150a0*/  ST.E desc[UR8][R10.64], R7 ;  /* 0x000000070a007985 */ /* 0x0001e4000c101908 */
.L_x_446:
[----:B------:R-:W-:Y:S05]  /*150b0*/  BSYNC.RECONVERGENT B0 ;  /* 0x0000000000007941 */ /* 0x000fea0003800200 */
.L_x_445:
[----:B------:R1:W-:Y:S01]  /*150c0*/  ATOM.E.ADD.F16x2.RN.STRONG.GPU P0, RZ, desc[UR8][R10.64+0x4], R95 ;  /* 0x8000045f0aff79a2 */ /* 0x0003e2000c10e108 */
[----:B------:R-:W-:Y:S04]  /*150d0*/  BSSY.RECONVERGENT B0, `(.L_x_449) ;  /* 0x000000e000007945 */ /* 0x000fe80003800200 */
[----:B-1----:R-:W-:Y:S05]  /*150e0*/  @P0 BRA `(.L_x_450) ;  /* 0x0000000000300947 */ /* 0x002fea0003800000 */
[----:B------:R-:W1:Y:S02]  /*150f0*/  QSPC.E.S P0, RZ, [R10+0x4] ;  /* 0x000004000aff73aa */ /* 0x000e640000000500 */
[----:B-1----:R-:W-:Y:S05]  /*15100*/  @!P0 BRA `(.L_x_451) ;  /* 0x00000000001c8947 */ /* 0x002fea0003800000 */
[----:B------:R-:W-:-:S04]  /*15110*/  MOV R8, R10 ;  /* 0x0000000a00087202 */ /* 0x000fc80000000f00 */
[----:B0-----:R-:W-:-:S07]  /*15120*/  MOV R7, R8 ;  /* 0x0000000800077202 */ /* 0x001fce0000000f00 */
.L_x_452:
[----:B------:R-:W0:Y:S02]  /*15130*/  LDS R8, [R7+0x4] ;  /* 0x0000040007087984 */ /* 0x000e240000000800 */
[----:B0-----:R-:W-:-:S05]  /*15140*/  HFMA2 R9, R8, 1, 1, R95 ;  /* 0x3c003c0008097831 */ /* 0x001fca000000005f */
[----:B------:R-:W0:Y:S02]  /*15150*/  ATOMS.CAST.SPIN P0, [R7+0x4], R8, R9 ;  /* 0x000004080700758d */ /* 0x000e240001800009 */
[----:B0-----:R-:W-:Y:S05]  /*15160*/  @!P0 BRA `(.L_x_452) ;  /* 0xfffffffc00f08947 */ /* 0x001fea000383ffff */
[----:B------:R-:W-:Y:S05]  /*15170*/  BRA `(.L_x_450) ;  /* 0x00000000000c7947 */ /* 0x000fea0003800000 */
.L_x_451:
[----:B0-----:R-:W2:Y:S02]  /*15180*/  LD.E R7, desc[UR8][R10.64+0x4] ;  /* 0x000004080a077980 */ /* 0x001ea4000c101900 */
[----:B--2---:R-:W-:-:S05]  /*15190*/  IADD3 R7, PT, PT, R95, R7, RZ ;  /* 0x000000075f077210 */ /* 0x004fca0007ffe0ff */
[----:B------:R1:W-:Y:S02]  /*151a0*/  ST.E desc[UR8][R10.64+0x4], R7 ;  /* 0x000004070a007985 */ /* 0x0003e4000c101908 */
.L_x_450:
[----:B------:R-:W-:Y:S05]  /*151b0*/  BSYNC.RECONVERGENT B0 ;  /* 0x0000000000007941 */ /* 0x000fea0003800200 */
.L_x_449:
        /* <DEDUP_REMOVED lines=11> */
.L_x_456:
[----:B------:R-:W0:Y:S02]  /*15270*/  LDS R6, [R5] ;  /* 0x0000000005067984 */ /* 0x000e240000000800 */
[----:B0-----:R-:W-:-:S05]  /*15280*/  HADD2 R7, R6, R9 ;  /* 0x0000000906077230 */ /* 0x001fca0000000000 */
[----:B------:R-:W0:Y:S02]  /*15290*/  ATOMS.CAST.SPIN P0, [R5], R6, R7 ;  /* 0x000000060500758d */ /* 0x000e240001800007 */
[----:B0-----:R-:W-:Y:S05]  /*152a0*/  @!P0 BRA `(.L_x_456) ;  /* 0xfffffffc00f08947 */ /* 0x001fea000383ffff */
[----:B------:R-:W-:Y:S05]  /*152b0*/  BRA `(.L_x_454) ;  /* 0x00000000000c7947 */ /* 0x000fea0003800000 */
.L_x_455:
[----:B------:R-:W2:Y:S02]  /*152c0*/  LD.E R5, desc[UR8][R10.64] ;  /* 0x000000080a057980 */ /* 0x000ea4000c101900 */
[----:B--2---:R-:W-:-:S05]  /*152d0*/  IADD3 R5, PT, PT, R9, R5, RZ ;  /* 0x0000000509057210 */ /* 0x004fca0007ffe0ff */
[----:B------:R0:W-:Y:S02]  /*152e0*/  ST.E desc[UR8][R10.64], R5 ;  /* 0x000000050a007985 */ /* 0x0001e4000c101908 */
.L_x_454:
[----:B------:R-:W-:Y:S05]  /*152f0*/  BSYNC.RECONVERGENT B0 ;  /* 0x0000000000007941 */ /* 0x000fea0003800200 */
.L_x_453:
[----:B------:R1:W-:Y:S01]  /*15300*/  ATOM.E.ADD.F16x2.RN.STRONG.GPU P0, RZ, desc[UR8][R10.64+0x4], R13 ;  /* 0x8000040d0aff79a2 */ /* 0x0003e2000c10e108 */
[----:B------:R-:W-:Y:S04]  /*15310*/  BSSY.RECONVERGENT B0, `(.L_x_457) ;  /* 0x000000e000007945 */ /* 0x000fe80003800200 */
[----:B-1----:R-:W-:Y:S05]  /*15320*/  @P0 BRA `(.L_x_458) ;  /* 0x0000000000300947 */ /* 0x002fea0003800000 */
[----:B------:R-:W1:Y:S02]  /*15330*/  QSPC.E.S P0, RZ, [R10+0x4] ;  /* 0x000004000aff73aa */ /* 0x000e640000000500 */
[----:B-1----:R-:W-:Y:S05]  /*15340*/  @!P0 BRA `(.L_x_459) ;  /* 0x00000000001c8947 */ /* 0x002fea0003800000 */
[----:B------:R-:W-:-:S04]  /*15350*/  MOV R6, R10 ;  /* 0x0000000a00067202 */ /* 0x000fc80000000f00 */
[----:B0-----:R-:W-:-:S07]  /*15360*/  MOV R5, R6 ;  /* 0x0000000600057202 */ /* 0x001fce0000000f00 */
.L_x_460:
[----:B------:R-:W0:Y:S02]  /*15370*/  LDS R6, [R5+0x4] ;  /* 0x0000040005067984 */ /* 0x000e240000000800 */
[----:B0-----:R-:W-:-:S05]  /*15380*/  HFMA2 R7, R6, 1, 1, R13 ;  /* 0x3c003c0006077831 */ /* 0x001fca000000000d */
[----:B------:R-:W0:Y:S02]  /*15390*/  ATOMS.CAST.SPIN P0, [R5+0x4], R6, R7 ;  /* 0x000004060500758d */ /* 0x000e240001800007 */
[----:B0-----:R-:W-:Y:S05]  /*153a0*/  @!P0 BRA `(.L_x_460) ;  /* 0xfffffffc00f08947 */ /* 0x001fea000383ffff */
[----:B------:R-:W-:Y:S05]  /*153b0*/  BRA `(.L_x_458) ;  /* 0x00000000000c7947 */ /* 0x000fea0003800000 */
.L_x_459:
[----:B0-----:R-:W2:Y:S02]  /*153c0*/  LD.E R5, desc[UR8][R10.64+0x4] ;  /* 0x000004080a057980 */ /* 0x001ea4000c101900 */
[----:B--2---:R-:W-:-:S05]  /*153d0*/  IADD3 R5, PT, PT, R13, R5, RZ ;  /* 0x000000050d057210 */ /* 0x004fca0007ffe0ff */
[----:B------:R1:W-:Y:S02]  /*153e0*/  ST.E desc[UR8][R10.64+0x4], R5 ;  /* 0x000004050a007985 */ /* 0x0003e4000c101908 */
.L_x_458:
[----:B------:R-:W-:Y:S05]  /*153f0*/  BSYNC.RECONVERGENT B0 ;  /* 0x0000000000007941 */ /* 0x000fea0003800200 */
.L_x_457:
        /* <DEDUP_REMOVED lines=12> */
.L_x_464:
[----:B------:R-:W0:Y:S02]  /*154c0*/  LDS R4, [R3] ;  /* 0x0000000003047984 */ /* 0x000e240000000800 */
[----:B0-----:R-:W-:-:S05]  /*154d0*/  HADD2 R5, R4, R7 ;  /* 0x0000000704057230 */ /* 0x001fca0000000000 */
[----:B------:R-:W0:Y:S02]  /*154e0*/  ATOMS.CAST.SPIN P0, [R3], R4, R5 ;  /* 0x000000040300758d */ /* 0x000e240001800005 */
[----:B0-----:R-:W-:Y:S05]  /*154f0*/  @!P0 BRA `(.L_x_464) ;  /* 0xfffffffc00f08947 */ /* 0x001fea000383ffff */
[----:B------:R-:W-:Y:S05]  /*15500*/  BRA `(.L_x_462) ;  /* 0x00000000000c7947 */ /* 0x000fea0003800000 */
.L_x_463:
[----:B------:R-:W2:Y:S02]  /*15510*/  LD.E R3, desc[UR8][R10.64] ;  /* 0x000000080a037980 */ /* 0x000ea4000c101900 */
[----:B--2---:R-:W-:-:S05]  /*15520*/  IADD3 R3, PT, PT, R7, R3, RZ ;  /* 0x0000000307037210 */ /* 0x004fca0007ffe0ff */
[----:B------:R0:W-:Y:S02]  /*15530*/  ST.E desc[UR8][R10.64], R3 ;  /* 0x000000030a007985 */ /* 0x0001e4000c101908 */
.L_x_462:
[----:B------:R-:W-:Y:S05]  /*15540*/  BSYNC.RECONVERGENT B0 ;  /* 0x0000000000007941 */ /* 0x000fea0003800200 */
.L_x_461:
[----:B------:R1:W-:Y:S01]  /*15550*/  ATOM.E.ADD.F16x2.RN.STRONG.GPU P0, RZ, desc[UR8][R10.64+0x4], R91 ;  /* 0x8000045b0aff79a2 */ /* 0x0003e2000c10e108 */
[----:B------:R-:W-:Y:S04]  /*15560*/  BSSY.RECONVERGENT B0, `(.L_x_465) ;  /* 0x000000e000007945 */ /* 0x000fe80003800200 */
[----:B-1----:R-:W-:Y:S05]  /*15570*/  @P0 BRA `(.L_x_466) ;  /* 0x0000000000300947 */ /* 0x002fea0003800000 */
[----:B------:R-:W1:Y:S02]  /*15580*/  QSPC.E.S P0, RZ, [R10+0x4] ;  /* 0x000004000aff73aa */ /* 0x000e640000000500 */
[----:B-1----:R-:W-:Y:S05]  /*15590*/  @!P0 BRA `(.L_x_467) ;  /* 0x00000000001c8947 */ /* 0x002fea0003800000 */
[----:B------:R-:W-:-:S04]  /*155a0*/  MOV R4, R10 ;  /* 0x0000000a00047202 */ /* 0x000fc80000000f00 */
[----:B0-----:R-:W-:-:S07]  /*155b0*/  MOV R3, R4 ;  /* 0x0000000400037202 */ /* 0x001fce0000000f00 */
.L_x_468:
[----:B------:R-:W0:Y:S02]  /*155c0*/  LDS R4, [R3+0x4] ;  /* 0x0000040003047984 */ /* 0x000e240000000800 */
[----:B0-----:R-:W-:-:S05]  /*155d0*/  HFMA2 R5, R4, 1, 1, R91 ;  /* 0x3c003c0004057831 */ /* 0x001fca000000005b */
[----:B------:R-:W0:Y:S02]  /*155e0*/  ATOMS.CAST.SPIN P0, [R3+0x4], R4, R5 ;  /* 0x000004040300758d */ /* 0x000e240001800005 */
[----:B0-----:R-:W-:Y:S05]  /*155f0*/  @!P0 BRA `(.L_x_468) ;  /* 0xfffffffc00f08947 */ /* 0x001fea000383ffff */
[----:B------:R-:W-:Y:S05]  /*15600*/  BRA `(.L_x_466) ;  /* 0x00000000000c7947 */ /* 0x000fea0003800000 */
.L_x_467:
[----:B0-----:R-:W2:Y:S02]  /*15610*/  LD.E R3, desc[UR8][R10.64+0x4] ;  /* 0x000004080a037980 */ /* 0x001ea4000c101900 */
[----:B--2---:R-:W-:-:S05]  /*15620*/  IADD3 R3, PT, PT, R91, R3, RZ ;  /* 0x000000035b037210 */ /* 0x004fca0007ffe0ff */
[----:B------:R1:W-:Y:S02]  /*15630*/  ST.E desc[UR8][R10.64+0x4], R3 ;  /* 0x000004030a007985 */ /* 0x0003e4000c101908 */
.L_x_466:
[----:B------:R-:W-:Y:S05]  /*15640*/  BSYNC.RECONVERGENT B0 ;  /* 0x0000000000007941 */ /* 0x000fea0003800200 */
.L_x_465:
        /* <DEDUP_REMOVED lines=12> */
.L_x_472:
[----:B------:R-:W0:Y:S02]  /*15710*/  LDS R2, [R0] ;  /* 0x0000000000027984 */ /* 0x000e240000000800 */
[----:B0-----:R-:W-:-:S05]  /*15720*/  HADD2 R3, R2, R5 ;  /* 0x0000000502037230 */ /* 0x001fca0000000000 */
[----:B------:R-:W0:Y:S02]  /*15730*/  ATOMS.CAST.SPIN P0, [R0], R2, R3 ;  /* 0x000000020000758d */ /* 0x000e240001800003 */
[----:B0-----:R-:W-:Y:S05]  /*15740*/  @!P0 BRA `(.L_x_472) ;  /* 0xfffffffc00f08947 */ /* 0x001fea000383ffff */
[----:B------:R-:W-:Y:S05]  /*15750*/  BRA `(.L_x_470) ;  /* 0x00000000000c7947 */ /* 0x000fea0003800000 */
.L_x_471:
[----:B------:R-:W2:Y:S02]  /*15760*/  LD.E R0, desc[UR8][R10.64] ;  /* 0x000000080a007980 */ /* 0x000ea4000c101900 */
[----:B--2---:R-:W-:-:S05]  /*15770*/  IADD3 R3, PT, PT, R5, R0, RZ ;  /* 0x0000000005037210 */ /* 0x004fca0007ffe0ff */
[----:B------:R0:W-:Y:S02]  /*15780*/  ST.E desc[UR8][R10.64], R3 ;  /* 0x000000030a007985 */ /* 0x0001e4000c101908 */
.L_x_470:
[----:B------:R-:W-:Y:S05]  /*15790*/  BSYNC.RECONVERGENT B0 ;  /* 0x0000000000007941 */ /* 0x000fea0003800200 */
.L_x_469:
[----:B------:R1:W-:Y:S02]  /*157a0*/  ATOM.E.ADD.F16x2.RN.STRONG.GPU P0, RZ, desc[UR8][R10.64+0x4], R93 ;  /* 0x8000045d0aff79a2 */ /* 0x0003e4000c10e108 */
[----:B-1----:R-:W-:Y:S05]  /*157b0*/  @P0 EXIT ;  /* 0x000000000000094d */ /* 0x002fea0003800000 */
[----:B------:R-:W1:Y:S02]  /*157c0*/  QSPC.E.S P0, RZ, [R10+0x4] ;  /* 0x000004000aff73aa */ /* 0x000e640000000500 */
[----:B-1----:R-:W-:Y:S05]  /*157d0*/  @!P0 BRA `(.L_x_473) ;  /* 0x00000000001c8947 */ /* 0x002fea0003800000 */
[----:B------:R-:W-:-:S04]  /*157e0*/  MOV R2, R10 ;  /* 0x0000000a00027202 */ /* 0x000fc80000000f00 */
[----:B------:R-:W-:-:S07]  /*157f0*/  MOV R0, R2 ;  /* 0x0000000200007202 */ /* 0x000fce0000000f00 */
.L_x_474:
[----:B------:R-:W0:Y:S02]  /*15800*/  LDS R2, [R0+0x4] ;  /* 0x0000040000027984 */ /* 0x000e240000000800 */
[----:B0-----:R-:W-:-:S05]  /*15810*/  HFMA2 R3, R2, 1, 1, R93 ;  /* 0x3c003c0002037831 */ /* 0x001fca000000005d */
[----:B------:R-:W0:Y:S02]  /*15820*/  ATOMS.CAST.SPIN P0, [R0+0x4], R2, R3 ;  /* 0x000004020000758d */ /* 0x000e240001800003 */
[----:B0-----:R-:W-:Y:S05]  /*15830*/  @!P0 BRA `(.L_x_474) ;  /* 0xfffffffc00f08947 */ /* 0x001fea000383ffff */
[----:B------:R-:W-:Y:S05]  /*15840*/  EXIT ;  /* 0x000000000000794d */ /* 0x000fea0003800000 */
.L_x_473:
[----:B------:R-:W0:Y:S02]  /*15850*/  LD.E R0, desc[UR8][R10.64+0x4] ;  /* 0x000004080a007980 */ /* 0x000e24000c101900 */
[----:B0-----:R-:W-:-:S05]  /*15860*/  IADD3 R3, PT, PT, R93, R0, RZ ;  /* 0x000000005d037210 */ /* 0x001fca0007ffe0ff */
[----:B------:R-:W-:Y:S01]  /*15870*/  ST.E desc[UR8][R10.64+0x4], R3 ;  /* 0x000004030a007985 */ /* 0x000fe2000c101908 */
[----:B------:R-:W-:Y:S05]  /*15880*/  EXIT ;  /* 0x000000000000794d */ /* 0x000fea0003800000 */
.L_x_475:
        /* <DEDUP_REMOVED lines=15> */
.L_x_5290:


//--------------------- .text._Z23gemm_half_q_half_kernelILi4ELi176ELb1ELb1ELi64EEvPK6__halfPKjS4_S2_PS0_iiiiPKtS7_iiiiiibS2_i --------------------------
	.section	.text._Z23gemm_half_q_half_kernelILi4ELi176ELb1ELb1ELi64EEvPK6__halfPKjS4_S2_PS0_iiiiPKtS7_iiiiiibS2_i,"ax",@progbits
	.align	128
        .global         _Z23gemm_half_q_half_kernelILi4ELi176ELb1ELb1ELi64EEvPK6__halfPKjS4_S2_PS0_iiiiPKtS7_iiiiiibS2_i
        .type           _Z23gemm_half_q_half_kernelILi4ELi176ELb1ELb1ELi64EEvPK6__halfPKjS4_S2_PS0_iiiiPKtS7_iiiiiibS2_i,@function
        .size           _Z23gemm_half_q_half_kernelILi4ELi176ELb1ELb1ELi64EEvPK6__halfPKjS4_S2_PS0_iiiiPKtS7_iiiiiibS2_i,(.L_x_5291 - _Z23gemm_half_q_half_kernelILi4ELi176ELb1ELb1ELi64EEvPK6__halfPKjS4_S2_PS0_iiiiPKtS7_iiiiiibS2_i)
        .other          _Z23gemm_half_q_half_kernelILi4ELi176ELb1ELb1ELi64EEvPK6__halfPKjS4_S2_PS0_iiiiPKtS7_iiiiiibS2_i,@"STO_CUDA_ENTRY STV_DEFAULT"
_Z23gemm_half_q_half_kernelILi4ELi176ELb1ELb1ELi64EEvPK6__halfPKjS4_S2_PS0_iiiiPKtS7_iiiiiibS2_i:
.text._Z23gemm_half_q_half_kernelILi4ELi176ELb1ELb1ELi64EEvPK6__halfPKjS4_S2_PS0_iiiiPKtS7_iiiiiibS2_i:
        /* <DEDUP_REMOVED lines=34> */
.L_x_476:
        /* <DEDUP_REMOVED lines=34> */
[----:B------:R-:W-:Y:S02]  /*0440*/  IADD3 R18, PT, PT, R5, 0x80, RZ ;  /* 0x0000008005127810 */ /* 0x000fe40007ffe0ff */
[----:B-1----:R-:W-:-:S09]  /*0450*/  IADD3 R5, PT, PT, R11, R2, RZ ;  /* 0x000000020b057210 */ /* 0x002fd20007ffe0ff */
[----:B------:R-:W-:Y:S05]  /*0460*/  @P0 BRA `(.L_x_480) ;  /* 0x0000000000ec0947 */ /* 0x000fea0003800000 */
[----:B------:R-:W-:Y:S02]  /*0470*/  IADD3 R6, PT, PT, RZ, -R8, RZ ;  /* 0x80000008ff067210 */ /* 0x000fe40007ffe0ff */
[----:B------:R-:W-:Y:S02]  /*0480*/  PLOP3.LUT P0, PT, PT, PT, PT, 0x80, 0x8 ;  /* 0x000000000008781c */ /* 0x000fe40003f0f070 */
[----:B------:R-:W-:-:S13]  /*0490*/  ISETP.GT.AND P1, PT, R6, 0x3, PT ;  /* 0x000000030600780c */ /* 0x000fda0003f24270 */
[----:B------:R-:W-:Y:S05]  /*04a0*/  @!P1 BRA `(.L_x_481) ;  /* 0x0000000000849947 */ /* 0x000fea0003800000 */
[----:B------:R-:W-:-:S13]  /*04b0*/  PLOP3.LUT P0, PT, PT, PT, PT, 0x8, 0x80 ;  /* 0x000000000080781c */ /* 0x000fda0003f0e170 */
.L_x_482:
[C---:B------:R-:W-:Y:S02]  /*04c0*/  IADD3 R7, P1, PT, R24.reuse, R5, RZ ;  /* 0x0000000518077210 */ /* 0x040fe40007f3e0ff */
        /* <DEDUP_REMOVED lines=31> */
.L_x_481:
        /* <DEDUP_REMOVED lines=20> */
.L_x_483:
[----:B------:R-:W-:-:S13]  /*0800*/  ISETP.EQ.AND P1, PT, R8, RZ, PT ;  /* 0x000000ff0800720c */ /* 0x000fda0003f22270 */
[----:B------:R-:W-:Y:S05]  /*0810*/  @!P0 BRA P1, `(.L_x_478) ;  /* 0x0000000400788947 */ /* 0x000fea0000800000 */
.L_x_480:
        /* <DEDUP_REMOVED lines=12> */
.L_x_479:
        /* <DEDUP_REMOVED lines=16> */
.L_x_486:
[-C--:B------:R-:W-:Y:S02]  /*09e0*/  IADD3 R11, PT, PT, R19, R2.reuse, RZ ;  /* 0x00000002130b7210 */ /* 0x080fe40007ffe0ff */
[C---:B-----5:R-:W-:Y:S02]  /*09f0*/  IADD3 R7, P1, PT, R22.reuse, R19, RZ ;  /* 0x0000001316077210 */ /* 0x060fe40007f3e0ff */
[----:B------:R-:W-:Y:S02]  /*0a00*/  IADD3 R13, PT, PT, R11, R2, RZ ;  /* 0x000000020b0d7210 */ /* 0x000fe40007ffe0ff */
[----:B------:R-:W-:Y:S02]  /*0a10*/  LEA.HI.X.SX32 R10, R19, RZ, 0x1, P1 ;  /* 0x000000ff130a7211 */ /* 0x000fe400008f0eff */
[----:B-1----:R-:W-:Y:S02]  /*0a20*/  LEA R6, P1, R7, UR6, 0x1 ;  /* 0x0000000607067c11 */ /* 0x002fe4000f8208ff */
[----:B------:R-:W-:-:S02]  /*0a30*/  IADD3 R14, P2, PT, R22, R11, RZ ;  /* 0x0000000b160e7210 */ /* 0x000fc40007f5e0ff */
[----:B------:R-:W-:Y:S02]  /*0a40*/  IADD3 R19, PT, PT, R13, R2, RZ ;  /* 0x000000020d137210 */ /* 0x000fe40007ffe0ff */
[----:B------:R-:W-:Y:S02]  /*0a50*/  LEA.HI.X R7, R7, UR7, R10, 0x1, P1 ;  /* 0x0000000707077c11 */ /* 0x000fe400088f0c0a */
[----:B------:R-:W-:Y:S02]  /*0a60*/  LEA.HI.X.SX32 R11, R11, RZ, 0x1, P2 ;  /* 0x000000ff0b0b7211 */ /* 0x000fe400010f0eff */
[----:B------:R-:W-:Y:S01]  /*0a70*/  LEA R10, P1, R14, UR6, 0x1 ;  /* 0x000000060e0a7c11 */ /* 0x000fe2000f8208ff */
[----:B------:R-:W2:Y:S01]  /*0a80*/  LDG.E.U16.CONSTANT R6, desc[UR8][R6.64] ;  /* 0x0000000806067981 */ /* 0x000ea2000c1e9500 */
[C---:B------:R-:W-:Y:S02]  /*0a90*/  IADD3 R20, P3, PT, R22.reuse, R13, RZ ;  /* 0x0000000d16147210 */ /* 0x040fe40007f7e0ff */
[----:B------:R-:W-:-:S02]  /*0aa0*/  IADD3 R15, P4, PT, R22, R19, RZ ;  /* 0x00000013160f7210 */ /* 0x000fc40007f9e0ff */
[----:B------:R-:W-:Y:S02]  /*0ab0*/  LEA.HI.X R11, R14, UR7, R11, 0x1, P1 ;  /* 0x000000070e0b7c11 */ /* 0x000fe400088f0c0b */
[----:B------:R-:W-:Y:S02]  /*0ac0*/  LEA.HI.X.SX32 R13, R13, RZ, 0x1, P3 ;  /* 0x000000ff0d0d7211 */ /* 0x000fe400018f0eff */
[C---:B------:R-:W-:Y:S01]  /*0ad0*/  LEA R12, P2, R20.reuse, UR6, 0x1 ;  /* 0x00000006140c7c11 */ /* 0x040fe2000f8408ff */
[----:B------:R-:W3:Y:S01]  /*0ae0*/  LDG.E.U16.CONSTANT R10, desc[UR8][R10.64] ;  /* 0x000000080a0a7981 */ /* 0x000ee2000c1e9500 */
[----:B------:R-:W-:Y:S02]  /*0af0*/  LEA.HI.X.SX32 R18, R19, RZ, 0x1, P4 ;  /* 0x000000ff13127211 */ /* 0x000fe400020f0eff */
        /* <DEDUP_REMOVED lines=14> */
.L_x_485:
        /* <DEDUP_REMOVED lines=21> */
.L_x_487:
[----:B------:R-:W-:-:S13]  /*0d30*/  ISETP.NE.OR P0, PT, R8, RZ, P0 ;  /* 0x000000ff0800720c */ /* 0x000fda0000705670 */
[----:B------:R-:W-:Y:S05]  /*0d40*/  @!P0 BRA `(.L_x_478) ;  /* 0x00000000002c8947 */ /* 0x000fea0003800000 */
.L_x_484:
        /* <DEDUP_REMOVED lines=11> */
.L_x_478:
[----:B0-----:R-:W-:Y:S05]  /*0e00*/  BSYNC.RECONVERGENT B0 ;  /* 0x0000000000007941 */ /* 0x001fea0003800200 */
.L_x_477:
        /* <DEDUP_REMOVED lines=9> */
[----:B-1----:R-:W-:Y:S01]  /*0ea0*/  IADD3 R5, PT, PT, RZ, -R3, RZ ;  /* 0x80000003ff057210 */ /* 0x002fe20007ffe0ff */
[----:B------:R-:W-:-:S03]  /*0eb0*/  IMAD R3, R16, R85, RZ ;  /* 0x0000005510037224 */ /* 0x000fc600078e02ff */
        /* <DEDUP_REMOVED lines=10> */
.L_x_491:
        /* <DEDUP_REMOVED lines=15> */
.L_x_490:
        /* <DEDUP_REMOVED lines=12> */
.L_x_492:
[----:B------:R-:W-:-:S13]  /*1110*/  ISETP.NE.OR P0, PT, R5, RZ, P0 ;  /* 0x000000ff0500720c */ /* 0x000fda0000705670 */
[----:B------:R-:W-:Y:S05]  /*1120*/  @!P0 BRA `(.L_x_488) ;  /* 0x00000000001c8947 */ /* 0x000fea0003800000 */
.L_x_489:
[----:B0-----:R-:W0:Y:S02]  /*1130*/  LDC.64 R6, c[0x0][0x3a0] ;  /* 0x0000e800ff067b82 */ /* 0x001e240000000a00 */
.L_x_493:
[----:B0-----:R-:W-:Y:S01]  /*1140*/  IMAD.WIDE R10, R3, 0x2, R6 ;  /* 0x00000002030a7825 */ /* 0x001fe200078e0206 */
[----:B------:R-:W-:Y:S02]  /*1150*/  IADD3 R5, PT, PT, R5, 0x1, RZ ;  /* 0x0000000105057810 */ /* 0x000fe40007ffe0ff */
[----:B------:R-:W-:Y:S02]  /*1160*/  IADD3 R3, PT, PT, R3, R85, RZ ;  /* 0x0000005503037210 */ /* 0x000fe40007ffe0ff */
[----:B------:R2:W-:Y:S01]  /*1170*/  STG.E.64 desc[UR8][R10.64], RZ ;  /* 0x000000ff0a007986 */ /* 0x0005e2000c101b08 */
[----:B------:R-:W-:-:S13]  /*1180*/  ISETP.NE.AND P0, PT, R5, RZ, PT ;  /* 0x000000ff0500720c */ /* 0x000fda0003f05270 */
[----:B--2---:R-:W-:Y:S05]  /*1190*/  @P0 BRA `(.L_x_493) ;  /* 0xfffffffc00e80947 */ /* 0x004fea000383ffff */
.L_x_488:
[----:B0-----:R-:W1:Y:S01]  /*11a0*/  LDC.64 R10, c[0x0][0x3b8] ;  /* 0x0000ee00ff0a7b82 */ /* 0x001e620000000a00 */
[----:B------:R-:W-:-:S05]  /*11b0*/  SHF.L.U32 R7, R9, 0x7, RZ ;  /* 0x0000000709077819 */ /* 0x000fca00000006ff */
        /* <DEDUP_REMOVED lines=13> */
.L_x_495:
        /* <DEDUP_REMOVED lines=12> */
[----:B------:R-:W3:Y:S04]  /*1350*/  LDG.E.U16.CONSTANT R13, desc[UR8][R12.64] ;  /* 0x000000080c0d7981 */ /* 0x000ee8000c1e9500 */
[----:B------:R0:W4:Y:S01]  /*1360*/  LDG.E.U16.CONSTANT R22, desc[UR8][R14.64+0x2] ;  /* 0x000002080e167981 */ /* 0x000122000c1e9500 */
        /* <DEDUP_REMOVED lines=10> */
[----:B0-----:R-:W-:Y:S01]  /*1410*/  IADD3 R14, PT, PT, R6, 0x1, R7 ;  /* 0x00000001060e7810 */ /* 0x001fe20007ffe007 */
[C---:B------:R-:W-:Y:S01]  /*1420*/  IMAD R12, R21.reuse, R21, R21 ;  /* 0x00000015150c7224 */ /* 0x040fe200078e0215 */
[----:B------:R-:W-:Y:S01]  /*1430*/  IADD3 R23, PT, PT, R20, 0x1, R23 ;  /* 0x0000000114177810 */ /* 0x000fe20007ffe017 */
[----:B------:R-:W-:Y:S01]  /*1440*/  IMAD R7, R18, R18, R18 ;  /* 0x0000001212077224 */ /* 0x000fe200078e0212 */
[----:B------:R-:W-:Y:S02]  /*1450*/  LEA R6, R8, R1, 0x3 ;  /* 0x0000000108067211 */ /* 0x000fe400078e18ff */
[----:B------:R-:W-:Y:S01]  /*1460*/  IADD3 R12, PT, PT, R21, 0x1, R12 ;  /* 0x00000001150c7810 */ /* 0x000fe20007ffe00c */
[----:B------:R-:W-:Y:S01]  /*1470*/  I2F.F16 R14, R14 ;  /* 0x0000000e000e7306 */ /* 0x000fe20000200c00 */
[----:B------:R-:W-:-:S02]  /*1480*/  IADD3 R7, PT, PT, R18, 0x1, R7 ;  /* 0x0000000112077810 */ /* 0x000fc40007ffe007 */
[----:B------:R-:W-:Y:S02]  /*1490*/  IADD3 R8, PT, PT, R8, 0x1, RZ ;  /* 0x0000000108087810 */ /* 0x000fe40007ffe0ff */
[----:B----4-:R-:W-:-:S03]  /*14a0*/  IADD3 R19, PT, PT, R22, R19, RZ ;  /* 0x0000001316137210 */ /* 0x010fc60007ffe0ff */
[----:B------:R-:W-:Y:S01]  /*14b0*/  I2F.F16 R23, R23 ;  /* 0x0000001700177306 */ /* 0x000fe20000200c00 */
[----:B------:R-:W-:-:S07]  /*14c0*/  ISETP.GE.AND P0, PT, R19, R88, PT ;  /* 0x000000581300720c */ /* 0x000fce0003f06270 */
[----:B------:R-:W0:Y:S08]  /*14d0*/  I2F.F16 R12, R12 ;  /* 0x0000000c000c7306 */ /* 0x000e300000200c00 */
[----:B------:R-:W1:Y:S01]  /*14e0*/  I2F.F16 R7, R7 ;  /* 0x0000000700077306 */ /* 0x000e620000200c00 */
[----:B0-----:R-:W-:-:S05]  /*14f0*/  PRMT R12, R23, 0x5410, R12 ;  /* 0x00005410170c7816 */ /* 0x001fca000000000c */
[----:B---3--:R-:W-:Y:S01]  /*1500*/  HMUL2 R20, R12, R13.H0_H0 ;  /* 0x2000000d0c147232 */ /* 0x008fe20000000000 */
[----:B-1----:R-:W-:-:S05]  /*1510*/  PRMT R14, R14, 0x5410, R7 ;  /* 0x000054100e0e7816 */ /* 0x002fca0000000007 */
[----:B------:R-:W-:-:S05]  /*1520*/  HMUL2 R21, R14, R13.H0_H0 ;  /* 0x2000000d0e157232 */ /* 0x000fca0000000000 */
[----:B------:R0:W-:Y:S01]  /*1530*/  STL.64 [R6], R20 ;  /* 0x0000001406007387 */ /* 0x0001e20000100a00 */
[----:B------:R-:W-:Y:S05]  /*1540*/  @!P0 BRA `(.L_x_495) ;  /* 0xfffffffc00508947 */ /* 0x000fea000383ffff */
.L_x_494:
[----:B0-----:R0:W5:Y:S01]  /*1550*/  LDL.64 R6, [R1] ;  /* 0x0000000001067983 */ /* 0x0011620000100a00 */
        /* <DEDUP_REMOVED lines=26> */
.L_x_496:
        /* <DEDUP_REMOVED lines=8> */
.L_x_497:
        /* <DEDUP_REMOVED lines=8> */
.L_x_498:
        /* <DEDUP_REMOVED lines=8> */
.L_x_499:
        /* <DEDUP_REMOVED lines=8> */
.L_x_500:
        /* <DEDUP_REMOVED lines=8> */
[----:B------:R-:W-:-:S02]  /*1980*/  PRMT R96, R7, 0x7610, R7 ;  /* 0x0000761007607816 */ /* 0x000fc40000000007 */
[----:B------:R-:W-:Y:S01]  /*1990*/  MOV R89, RZ ;  /* 0x000000ff00597202 */ /* 0x000fe20000000f00 */
        /* <DEDUP_REMOVED lines=31> */
.L_x_518:
        /* <DEDUP_REMOVED lines=214> */
.L_x_502:
        /* <DEDUP_REMOVED lines=97> */
.L_x_504:
        /* <DEDUP_REMOVED lines=94> */
.L_x_505:
        /* <DEDUP_REMOVED lines=91> */
.L_x_503:
        /* <DEDUP_REMOVED lines=199> */
.L_x_506:
        /* <DEDUP_REMOVED lines=95> */
.L_x_508:
        /* <DEDUP_REMOVED lines=94> */
.L_x_509:
        /* <DEDUP_REMOVED lines=91> */
.L_x_507:
        /* <DEDUP_REMOVED lines=199> */
.L_x_510:
        /* <DEDUP_REMOVED lines=95> */
.L_x_512:
        /* <DEDUP_REMOVED lines=94> */
.L_x_513:
        /* <DEDUP_REMOVED lines=91> */
.L_x_511:
        /* <DEDUP_REMOVED lines=199> */
.L_x_514:
        /* <DEDUP_REMOVED lines=95> */
.L_x_516:
        /* <DEDUP_REMOVED lines=94> */
.L_x_517:
        /* <DEDUP_REMOVED lines=91> */
.L_x_515:
        /* <DEDUP_REMOVED lines=8> */
.L_x_501:
        /* <DEDUP_REMOVED lines=11> */
.L_x_528:
[----:B------:R-:W0:Y:S01]  /*9590*/  LDC R85, c[0x0][0x3ac] ;  /* 0x0000eb00ff557b82 */ /* 0x000e220000000800 */
[----:B------:R-:W-:Y:S01]  /*95a0*/  ISETP.NE.AND P3, PT, R97, R90, PT ;  /* 0x0000005a6100720c */ /* 0x000fe20003f65270 */
[----:B------:R-:W2:Y:S06]  /*95b0*/  LDG.E.128.CONSTANT R12, desc[UR8][R32.64] ;  /* 0x00000008200c7981 */ /* 0x000eac000c1e9d00 */
[----:B------:R-:W1:Y:S06]  /*95c0*/  LDC R61, c[0x0][0x3a8] ;  /* 0x0000ea00ff3d7b82 */ /* 0x000e6c0000000800 */
[----:B------:R-:W-:Y:S01]  /*95d0*/  @!P3 LEA R34, R89, R1, 0x3 ;  /* 0x000000015922b211 */ /* 0x000fe200078e18ff */
[----:B------:R3:W5:Y:S05]  /*95e0*/  @!P3 LDG.E.U16.CONSTANT R10, desc[UR8][R18.64] ;  /* 0x00000008120ab981 */ /* 0x00076a000c1e9500 */
[----:B------:R-:W4:Y:S01]  /*95f0*/  @!P3 LDL.64 R34, [R34+0x8] ;  /* 0x000008002222b983 */ /* 0x000f220000100a00 */
[----:B0-----:R-:W-:-:S04]  /*9600*/  IMAD.WIDE R24, R85, 0x4, R32 ;  /* 0x0000000455187825 */ /* 0x001fc800078e0220 */
[----:B------:R-:W-:Y:S02]  /*9610*/  IMAD.WIDE R30, R85, 0x4, R24 ;  /* 0x00000004551e7825 */ /* 0x000fe400078e0218 */
[----:B------:R-:W3:Y:S04]  /*9620*/  LDG.E.128.CONSTANT R24, desc[UR8][R24.64] ;  /* 0x0000000818187981 */ /* 0x000ee8000c1e9d00 */
[----:B------:R-:W3:Y:S01]  /*9630*/  LDG.E.128.CONSTANT R20, desc[UR8][R30.64] ;  /* 0x000000081e147981 */ /* 0x000ee2000c1e9d00 */
[----:B------:R-:W-:-:S04]  /*9640*/  @!P3 IADD3 R9, PT, PT, R89, 0x1, RZ ;  /* 0x000000015909b810 */ /* 0x000fc80007ffe0ff */
[----:B------:R-:W-:Y:S02]  /*9650*/  @!P3 MOV R89, R9 ;  /* 0x000000090059b202 */ /* 0x000fe40000000f00 */
[----:B------:R-:W-:Y:S02]  /*9660*/  ISETP.NE.AND P2, PT, R95, RZ, PT ;  /* 0x000000ff5f00720c */ /* 0x000fe40003f45270 */
[----:B--2---:R-:W-:Y:S02]  /*9670*/  LOP3.LUT R17, R12, 0x3f003f, RZ, 0xc0, !PT ;  /* 0x003f003f0c117812 */ /* 0x004fe400078ec0ff */
[--C-:B------:R-:W-:Y:S02]  /*9680*/  SHF.R.U32.HI R29, RZ, 0x6, R12.reuse ;  /* 0x00000006ff1d7819 */ /* 0x100fe4000001160c */
[----:B------:R-:W-:Y:S02]  /*9690*/  SHF.R.U32.HI R12, RZ, 0xc, R12 ;  /* 0x0000000cff0c7819 */ /* 0x000fe4000001160c */
[----:B------:R-:W-:-:S02]  /*96a0*/  LOP3.LUT R44, R14, 0x3f003f, RZ, 0xc0, !PT ;  /* 0x003f003f0e2c7812 */ /* 0x000fc400078ec0ff */
[--C-:B------:R-:W-:Y:S02]  /*96b0*/  SHF.R.U32.HI R46, RZ, 0x6, R14.reuse ;  /* 0x00000006ff2e7819 */ /* 0x100fe4000001160e */
[----:B------:R-:W-:Y:S02]  /*96c0*/  SHF.R.U32.HI R40, RZ, 0xc, R14 ;  /* 0x0000000cff287819 */ /* 0x000fe4000001160e */
[----:B------:R-:W-:Y:S02]  /*96d0*/  SHF.R.U32.HI R42, RZ, 0xc, R15 ;  /* 0x0000000cff2a7819 */ /* 0x000fe4000001160f */
[----:B----4-:R-:W-:Y:S02]  /*96e0*/  @!P3 PRMT R94, R34, 0x7610, R94 ;  /* 0x00007610225eb816 */ /* 0x010fe4000000005e */
[----:B------:R-:W-:Y:S02]  /*96f0*/  @!P3 PRMT R96, R35, 0x7610, R96 ;  /* 0x000076102360b816 */ /* 0x000fe40000000060 */
[----:B------:R-:W-:-:S02]  /*9700*/  @!P3 PRMT R94, R94, 0x7610, R34 ;  /* 0x000076105e5eb816 */ /* 0x000fc40000000022 */
[----:B------:R-:W-:Y:S02]  /*9710*/  @!P3 PRMT R96, R96, 0x7610, R35 ;  /* 0x000076106060b816 */ /* 0x000fe40000000023 */
[----:B------:R-:W-:Y:S02]  /*9720*/  LOP3.LUT R34, R13, 0x3f003f, RZ, 0xc0, !PT ;  /* 0x003f003f0d227812 */ /* 0x000fe400078ec0ff */
[--C-:B------:R-:W-:Y:S02]  /*9730*/  SHF.R.U32.HI R35, RZ, 0x6, R13.reuse ;  /* 0x00000006ff237819 */ /* 0x100fe4000001160d */
[----:B------:R-:W-:Y:S02]  /*9740*/  SHF.R.U32.HI R13, RZ, 0xc, R13 ;  /* 0x0000000cff0d7819 */ /* 0x000fe4000001160d */
[----:B------:R-:W-:Y:S02]  /*9750*/  LOP3.LUT R51, R15, 0x3f003f, RZ, 0xc0, !PT ;  /* 0x003f003f0f337812 */ /* 0x000fe400078ec0ff */
[----:B---3--:R-:W-:-:S02]  /*9760*/  SHF.R.U32.HI R14, RZ, 0x8, R21 ;  /* 0x00000008ff0e7819 */ /* 0x008fc40000011615 */
[----:B------:R-:W-:Y:S02]  /*9770*/  LOP3.LUT R45, R21, 0x3f003f, RZ, 0xc0, !PT ;  /* 0x003f003f152d7812 */ /* 0x000fe400078ec0ff */
[--C-:B------:R-:W-:Y:S02]  /*9780*/  SHF.R.U32.HI R37, RZ, 0x6, R21.reuse ;  /* 0x00000006ff257819 */ /* 0x100fe40000011615 */
[----:B------:R-:W-:Y:S02]  /*9790*/  SHF.R.U32.HI R43, RZ, 0xa, R21 ;  /* 0x0000000aff2b7819 */ /* 0x000fe40000011615 */
[----:B------:R-:W-:Y:S02]  /*97a0*/  SHF.R.U32.HI R54, RZ, 0x6, R15 ;  /* 0x00000006ff367819 */ /* 0x000fe4000001160f */
[----:B------:R-:W-:Y:S02]  /*97b0*/  SHF.R.U32.HI R11, RZ, 0x8, R20 ;  /* 0x00000008ff0b7819 */ /* 0x000fe40000011614 */
[----:B------:R-:W-:-:S02]  /*97c0*/  LOP3.LUT R38, R20, 0x3f003f, RZ, 0xc0, !PT ;  /* 0x003f003f14267812 */ /* 0x000fc400078ec0ff */
[--C-:B------:R-:W-:Y:S02]  /*97d0*/  SHF.R.U32.HI R39, RZ, 0x6, R20.reuse ;  /* 0x00000006ff277819 */ /* 0x100fe40000011614 */
[----:B------:R-:W-:Y:S02]  /*97e0*/  SHF.R.U32.HI R9, RZ, 0xa, R20 ;  /* 0x0000000aff097819 */ /* 0x000fe40000011614 */
[--C-:B------:R-:W-:Y:S02]  /*97f0*/  SHF.R.U32.HI R41, RZ, 0x8, R22.reuse ;  /* 0x00000008ff297819 */ /* 0x100fe40000011616 */
[----:B------:R-:W-:Y:S02]  /*9800*/  LOP3.LUT R36, R22, 0x3f003f, RZ, 0xc0, !PT ;  /* 0x003f003f16247812 */ /* 0x000fe400078ec0ff */
[--C-:B------:R-:W-:Y:S02]  /*9810*/  SHF.R.U32.HI R21, RZ, 0x6, R22.reuse ;  /* 0x00000006ff157819 */ /* 0x100fe40000011616 */
[----:B------:R-:W-:-:S02]  /*9820*/  SHF.R.U32.HI R49, RZ, 0xa, R22 ;  /* 0x0000000aff317819 */ /* 0x000fc40000011616 */
[----:B------:R-:W-:Y:S02]  /*9830*/  LOP3.LUT R12, R12, 0xf000f, RZ, 0xc0, !PT ;  /* 0x000f000f0c0c7812 */ /* 0x000fe400078ec0ff */
[--C-:B------:R-:W-:Y:S02]  /*9840*/  SHF.R.U32.HI R22, RZ, 0x8, R23.reuse ;  /* 0x00000008ff167819 */ /* 0x100fe40000011617 */
[----:B------:R-:W-:Y:S02]  /*9850*/  LOP3.LUT R20, R23, 0x3f003f, RZ, 0xc0, !PT ;  /* 0x003f003f17147812 */ /* 0x000fe400078ec0ff */
[--C-:B------:R-:W-:Y:S02]  /*9860*/  SHF.R.U32.HI R15, RZ, 0x6, R23.reuse ;  /* 0x00000006ff0f7819 */ /* 0x100fe40000011617 */
[----:B------:R-:W-:Y:S02]  /*9870*/  SHF.R.U32.HI R57, RZ, 0xa, R23 ;  /* 0x0000000aff397819 */ /* 0x000fe40000011617 */
[----:B------:R-:W-:-:S02]  /*9880*/  LOP3.LUT R13, R13, 0xf000f, RZ, 0xc0, !PT ;  /* 0x000f000f0d0d7812 */ /* 0x000fc400078ec0ff */
[----:B------:R-:W-:Y:S02]  /*9890*/  LOP3.LUT R23, R42, 0xf000f, RZ, 0xc0, !PT ;  /* 0x000f000f2a177812 */ /* 0x000fe400078ec0ff */
[----:B------:R-:W-:Y:S02]  /*98a0*/  LOP3.LUT R40, R40, 0xf000f, RZ, 0xc0, !PT ;  /* 0x000f000f28287812 */ /* 0x000fe400078ec0ff */
[----:B------:R-:W-:Y:S02]  /*98b0*/  LOP3.LUT R11, R12, 0x300030, R11, 0xf8, !PT ;  /* 0x003000300c0b7812 */ /* 0x000fe400078ef80b */
[----:B------:R-:W-:Y:S02]  /*98c0*/  LOP3.LUT R13, R13, 0x300030, R14, 0xf8, !PT ;  /* 0x003000300d0d7812 */ /* 0x000fe400078ef80e */
[----:B------:R-:W-:Y:S02]  /*98d0*/  LOP3.LUT R12, R23, 0x300030, R22, 0xf8, !PT ;  /* 0x00300030170c7812 */ /* 0x000fe400078ef816 */
[----:B------:R-:W-:-:S02]  /*98e0*/  SHF.R.U32.HI R42, RZ, 0xc, R26 ;  /* 0x0000000cff2a7819 */ /* 0x000fc4000001161a */
        /* <DEDUP_REMOVED lines=10> */
[----:B------:R-:W-:Y:S02]  /*9990*/  LOP3.LUT R52, R42, 0xf000f, RZ, 0xc0, !PT ;  /* 0x000f000f2a347812 */ /* 0x000fe400078ec0ff */
[----:B------:R-:W-:-:S02]  /*99a0*/  LOP3.LUT R29, R29, 0x3f003f, RZ, 0xc0, !PT ;  /* 0x003f003f1d1d7812 */ /* 0x000fc400078ec0ff */
[----:B------:R-:W-:Y:S02]  /*99b0*/  LOP3.LUT R47, R26, 0x3f003f, RZ, 0xc0, !PT ;  /* 0x003f003f1a2f7812 */ /* 0x000fe400078ec0ff */
[----:B------:R-:W-:Y:S02]  /*99c0*/  LOP3.LUT R35, R35, 0x3f003f, RZ, 0xc0, !PT ;  /* 0x003f003f23237812 */ /* 0x000fe400078ec0ff */
[----:B------:R-:W-:Y:S02]  /*99d0*/  SHF.R.U32.HI R50, RZ, 0x6, R26 ;  /* 0x00000006ff327819 */ /* 0x000fe4000001161a */
        /* <DEDUP_REMOVED lines=30> */
[----:B-1----:R-:W-:Y:S01]  /*9bc0*/  IMAD R9, R16, -0x4, R61 ;  /* 0xfffffffc10097824 */ /* 0x002fe200078e023d */
        /* <DEDUP_REMOVED lines=22> */
[----:B------:R-:W-:Y:S01]  /*9d30*/  ISETP.NE.AND P1, PT, R9, 0x1, PT ;  /* 0x000000010900780c */ /* 0x000fe20003f25270 */
        /* <DEDUP_REMOVED lines=72> */
.L_x_520:
        /* <DEDUP_REMOVED lines=50> */
.L_x_522:
        /* <DEDUP_REMOVED lines=46> */
.L_x_523:
        /* <DEDUP_REMOVED lines=43> */
.L_x_521:
        /* <DEDUP_REMOVED lines=11> */
[----:B------:R-:W-:Y:S02]  /*ab20*/  LOP3.LUT R35, R13, 0x3f003f, RZ, 0xc0, !PT ;  /* 0x003f003f0d237812 */ /* 0x000fe400078ec0ff */
[--C-:B------:R-:W-:Y:S02]  /*ab30*/  SHF.R.U32.HI R36, RZ, 0x6, R13.reuse ;  /* 0x00000006ff247819 */ /* 0x100fe4000001160d */
        /* <DEDUP_REMOVED lines=18> */
[----:B------:R-:W-:Y:S02]  /*ac60*/  LOP3.LUT R13, R12, 0x300030, R13, 0xf8, !PT ;  /* 0x003000300c0d7812 */ /* 0x000fe400078ef80d */
[----:B------:R-:W-:-:S02]  /*ac70*/  LOP3.LUT R37, R37, 0xf000f, RZ, 0xc0, !PT ;  /* 0x000f000f25257812 */ /* 0x000fc400078ec0ff */
[----:B------:R-:W-:Y:S02]  /*ac80*/  LOP3.LUT R15, R20, 0x300030, R15, 0xf8, !PT ;  /* 0x00300030140f7812 */ /* 0x000fe400078ef80f */
[----:B------:R-:W-:Y:S02]  /*ac90*/  LOP3.LUT R12, R44, 0x300030, R21, 0xf8, !PT ;  /* 0x003000302c0c7812 */ /* 0x000fe400078ef815 */
[----:B---3--:R-:W-:Y:S02]  /*aca0*/  LOP3.LUT R20, R24, 0x3f003f, RZ, 0xc0, !PT ;  /* 0x003f003f18147812 */ /* 0x008fe400078ec0ff */
[--C-:B------:R-:W-:Y:S02]  /*acb0*/  SHF.R.U32.HI R21, RZ, 0x6, R24.reuse ;  /* 0x00000006ff157819 */ /* 0x100fe40000011618 */
[----:B------:R-:W-:Y:S02]  /*acc0*/  SHF.R.U32.HI R24, RZ, 0xc, R24 ;  /* 0x0000000cff187819 */ /* 0x000fe40000011618 */
[----:B------:R-:W-:-:S02]  /*acd0*/  SHF.R.U32.HI R41, RZ, 0xc, R27 ;  /* 0x0000000cff297819 */ /* 0x000fc4000001161b */
[----:B------:R-:W-:Y:S02]  /*ace0*/  LOP3.LUT R46, R22, 0x3f003f, RZ, 0xc0, !PT ;  /* 0x003f003f162e7812 */ /* 0x000fe400078ec0ff */
[--C-:B------:R-:W-:Y:S02]  /*acf0*/  SHF.R.U32.HI R47, RZ, 0x6, R22.reuse ;  /* 0x00000006ff2f7819 */ /* 0x100fe40000011616 */
[----:B------:R-:W-:Y:S02]  /*ad00*/  SHF.R.U32.HI R48, RZ, 0xa, R22 ;  /* 0x0000000aff307819 */ /* 0x000fe40000011616 */
[----:B------:R-:W-:Y:S02]  /*ad10*/  LOP3.LUT R14, R37, 0x300030, R14, 0xf8, !PT ;  /* 0x00300030250e7812 */ /* 0x000fe400078ef80e */
[----:B------:R-:W-:Y:S02]  /*ad20*/  LOP3.LUT R44, R26, 0x3f003f, RZ, 0xc0, !PT ;  /* 0x003f003f1a2c7812 */ /* 0x000fe400078ec0ff */
[----:B------:R-:W-:-:S02]  /*ad30*/  SHF.R.U32.HI R45, RZ, 0x6, R26 ;  /* 0x00000006ff2d7819 */ /* 0x000fc4000001161a */
[----:B------:R-:W-:Y:S02]  /*ad40*/  LOP3.LUT R53, R23, 0x3f003f, RZ, 0xc0, !PT ;  /* 0x003f003f17357812 */ /* 0x000fe400078ec0ff */
[--C-:B------:R-:W-:Y:S02]  /*ad50*/  SHF.R.U32.HI R54, RZ, 0x6, R23.reuse ;  /* 0x00000006ff367819 */ /* 0x100fe40000011617 */
[----:B------:R-:W-:Y:S02]  /*ad60*/  SHF.R.U32.HI R55, RZ, 0xa, R23 ;  /* 0x0000000aff377819 */ /* 0x000fe40000011617 */
[----:B------:R-:W-:Y:S02]  /*ad70*/  LOP3.LUT R22, R25, 0x3f003f, RZ, 0xc0, !PT ;  /* 0x003f003f19167812 */ /* 0x000fe400078ec0ff */
[----:B------:R-:W-:Y:S02]  /*ad80*/  SHF.R.U32.HI R37, RZ, 0x6, R25 ;  /* 0x00000006ff257819 */ /* 0x000fe40000011619 */
        /* <DEDUP_REMOVED lines=131> */
.L_x_524:
        /* <DEDUP_REMOVED lines=47> */
.L_x_526:
        /* <DEDUP_REMOVED lines=46> */
.L_x_527:
        /* <DEDUP_REMOVED lines=43> */
.L_x_525:
        /* <DEDUP_REMOVED lines=8> */
.L_x_519:
        /* <DEDUP_REMOVED lines=8> */
[----:B------:R-:W-:Y:S02]  /*bf40*/  UIADD3 UR4, UPT, UPT, UR4, 0x100, URZ ;  /* 0x0000010004047890 */ /* 0x000fe4000fffe0ff */
[----:B------:R-:W2:Y:S01]  /*bf50*/  LDC R9, c[0x0][0x3a8] ;  /* 0x0000ea00ff097b82 */ /* 0x000ea20000000800 */
[----:B0-----:R-:W-:-:S03]  /*bf60*/  IMAD.WIDE.U32 R10, R97, 0x4, R10 ;  /* 0x00000004610a7825 */ /* 0x001fc600078e000a */
[----:B------:R-:W-:Y:S01]  /*bf70*/  IADD3 R86, P1, PT, R10, 0x2, RZ ;  /* 0x000000020a567810 */ /* 0x000fe20007f3e0ff */
[----:B--2---:R-:W-:-:S03]  /*bf80*/  IMAD R9, R16, -0x4, R9 ;  /* 0xfffffffc10097824 */ /* 0x004fc600078e0209 */
[----:B------:R-:W-:Y:S02]  /*bf90*/  IADD3.X R87, PT, PT, RZ, R11, RZ, P1, !PT ;  /* 0x0000000bff577210 */ /* 0x000fe40000ffe4ff */
[----:B-1----:R-:W-:-:S13]  /*bfa0*/  ISETP.EQ.OR P0, PT, R9, 0x3, !P0 ;  /* 0x000000030900780c */ /* 0x002fda0004702670 */
.L_x_534:
[----:B------:R-:W0:Y:S01]  /*bfb0*/  LDC R85, c[0x0][0x3ac] ;  /* 0x0000eb00ff557b82 */ /* 0x000e220000000800 */
[----:B------:R-:W-:Y:S01]  /*bfc0*/  ISETP.NE.AND P1, PT, R97, R90, PT ;  /* 0x0000005a6100720c */ /* 0x000fe20003f25270 */
[----:B------:R1:W2:-:S12]  /*bfd0*/  LDG.E.128.CONSTANT R12, desc[UR8][R32.64] ;  /* 0x00000008200c7981 */ /* 0x000298000c1e9d00 */
[----:B------:R-:W-:Y:S01]  /*bfe0*/  @!P1 LEA R40, R89, R1, 0x3 ;  /* 0x0000000159289211 */ /* 0x000fe200078e18ff */
[----:B------:R-:W3:Y:S05]  /*bff0*/  @!P1 LDG.E.U16.CONSTANT R36, desc[UR8][R86.64] ;  /* 0x0000000856249981 */ /* 0x000eea000c1e9500 */
[----:B------:R-:W4:Y:S01]  /*c000*/  @!P1 LDL.64 R40, [R40+0x8] ;  /* 0x0000080028289983 */ /* 0x000f220000100a00 */
[----:B0-----:R-:W-:-:S05]  /*c010*/  IMAD.WIDE R10, R85, 0x4, R32 ;  /* 0x00000004550a7825 */ /* 0x001fca00078e0220 */
[----:B------:R-:W5:Y:S01]  /*c020*/  LDG.E.128.CONSTANT R28, desc[UR8][R10.64] ;  /* 0x000000080a1c7981 */ /* 0x000f62000c1e9d00 */
[----:B------:R-:W-:-:S05]  /*c030*/  IMAD.WIDE R34, R85, 0x4, R10 ;  /* 0x0000000455227825 */ /* 0x000fca00078e020a */
[----:B------:R0:W5:Y:S01]  /*c040*/  LDG.E.128.CONSTANT R20, desc[UR8][R34.64] ;  /* 0x0000000822147981 */ /* 0x000162000c1e9d00 */
[----:B------:R-:W-:-:S05]  /*c050*/  IMAD.WIDE R38, R85, 0x4, R34 ;  /* 0x0000000455267825 */ /* 0x000fca00078e0222 */
[----:B------:R5:W5:Y:S01]  /*c060*/  LDG.E.128.CONSTANT R16, desc[UR8][R38.64] ;  /* 0x0000000826107981 */ /* 0x000b62000c1e9d00 */
[----:B------:R-:W-:-:S05]  /*c070*/  IMAD.WIDE R98, R85, 0x4, R38 ;  /* 0x0000000455627825 */ /* 0x000fca00078e0226 */
[----:B------:R-:W5:Y:S01]  /*c080*/  LDG.E.128.CONSTANT R24, desc[UR8][R98.64] ;  /* 0x0000000862187981 */ /* 0x000f62000c1e9d00 */
[----:B------:R-:W-:-:S04]  /*c090*/  MOV R9, 0x2800 ;  /* 0x0000280000097802 */ /* 0x000fc80000000f00 */
[----:B-1----:R-:W-:Y:S01]  /*c0a0*/  PRMT R32, R9, 0x7610, R32 ;  /* 0x0000761009207816 */ /* 0x002fe20000000020 */
[----:B------:R-:W1:Y:S01]  /*c0b0*/  S2UR UR5, SR_CTAID.Y ;  /* 0x00000000000579c3 */ /* 0x000e620000002600 */
[----:B------:R-:W-:Y:S02]  /*c0c0*/  ISETP.NE.AND P2, PT, R95, RZ, PT ;  /* 0x000000ff5f00720c */ /* 0x000fe40003f45270 */
[----:B------:R-:W-:Y:S01]  /*c0d0*/  @!P1 IADD3 R100, PT, PT, R89, 0x1, RZ ;  /* 0x0000000159649810 */ /* 0x000fe20007ffe0ff */
[----:B-1----:R-:W-:-:S04]  /*c0e0*/  UIMAD UR5, UR5, -0x4, UR6 ;  /* 0xfffffffc050578a4 */ /* 0x002fc8000f8e0206 */
[----:B------:R-:W-:Y:S01]  /*c0f0*/  UISETP.NE.AND UP0, UPT, UR5, 0x1, UPT ;  /* 0x000000010500788c */ /* 0x000fe2000bf05270 */
[C---:B--2---:R-:W-:Y:S02]  /*c100*/  LOP3.LUT R47, R13.reuse, 0x1f001f, RZ, 0xc0, !PT ;  /* 0x001f001f0d2f7812 */ /* 0x044fe400078ec0ff */
[--C-:B------:R-:W-:Y:S02]  /*c110*/  SHF.R.U32.HI R46, RZ, 0xa, R13.reuse ;  /* 0x0000000aff2e7819 */ /* 0x100fe4000001160d */
[----:B------:R-:W-:Y:S02]  /*c120*/  LOP3.LUT R56, R13, 0x3e003e0, RZ, 0xc0, !PT ;  /* 0x03e003e00d387812 */ /* 0x000fe400078ec0ff */
[----:B0-----:R-:W-:Y:S02]  /*c130*/  SHF.R.U32.HI R34, RZ, 0xf, R13 ;  /* 0x0000000fff227819 */ /* 0x001fe4000001160d */
[----:B------:R-:W-:Y:S02]  /*c140*/  SHF.R.U32.HI R33, RZ, 0xf, R12 ;  /* 0x0000000fff217819 */ /* 0x000fe4000001160c */
[----:B------:R-:W-:-:S02]  /*c150*/  LOP3.LUT R50, R14, 0x1f001f, RZ, 0xc0, !PT ;  /* 0x001f001f0e327812 */ /* 0x000fc400078ec0ff */
[--C-:B------:R-:W-:Y:S02]  /*c160*/  SHF.R.U32.HI R54, RZ, 0xa, R14.reuse ;  /* 0x0000000aff367819 */ /* 0x100fe4000001160e */
[----:B------:R-:W-:Y:S02]  /*c170*/  LOP3.LUT R13, R14, 0x3e003e0, RZ, 0xc0, !PT ;  /* 0x03e003e00e0d7812 */ /* 0x000fe400078ec0ff */
[----:B------:R-:W-:Y:S02]  /*c180*/  SHF.R.U32.HI R35, RZ, 0xf, R14 ;  /* 0x0000000fff237819 */ /* 0x000fe4000001160e */
[C---:B------:R-:W-:Y:S02]  /*c190*/  LOP3.LUT R70, R15.reuse, 0x1f001f, RZ, 0xc0, !PT ;  /* 0x001f001f0f467812 */ /* 0x040fe400078ec0ff */
[----:B------:R-:W-:Y:S02]  /*c1a0*/  SHF.R.U32.HI R69, RZ, 0xa, R15 ;  /* 0x0000000aff457819 */ /* 0x000fe4000001160f */
[----:B------:R-:W-:-:S02]  /*c1b0*/  LOP3.LUT R14, R15, 0x3e003e0, RZ, 0xc0, !PT ;  /* 0x03e003e00f0e7812 */ /* 0x000fc400078ec0ff */
[----:B---3--:R-:W-:Y:S02]  /*c1c0*/  @!P1 IADD3 R90, PT, PT, R36, R97, RZ ;  /* 0x00000061245a9210 */ /* 0x008fe40007ffe0ff */
[----:B------:R-:W-:Y:S02]  /*c1d0*/  SHF.R.U32.HI R15, RZ, 0xf, R15 ;  /* 0x0000000fff0f7819 */ /* 0x000fe4000001160f */
[----:B----4-:R-:W-:Y:S02]  /*c1e0*/  @!P1 PRMT R96, R41, 0x7610, R96 ;  /* 0x0000761029609816 */ /* 0x010fe40000000060 */
[C---:B-----5:R-:W-:Y:S02]  /*c1f0*/  LOP3.LUT R39, R28.reuse, 0x1f001f, RZ, 0xc0, !PT ;  /* 0x001f001f1c277812 */ /* 0x060fe400078ec0ff */
[----:B------:R-:W-:Y:S02]  /*c200*/  SHF.R.U32.HI R36, RZ, 0xa, R28 ;  /* 0x0000000aff247819 */ /* 0x000fe4000001161c */
[----:B------:R-:W-:-:S02]  /*c210*/  LOP3.LUT R9, R28, 0x3e003e0, RZ, 0xc0, !PT ;  /* 0x03e003e01c097812 */ /* 0x000fc400078ec0ff */
[----:B------:R-:W-:Y:S02]  /*c220*/  SHF.R.U32.HI R28, RZ, 0xe, R28 ;  /* 0x0000000eff1c7819 */ /* 0x000fe4000001161c */
[C---:B------:R-:W-:Y:S02]  /*c230*/  LOP3.LUT R49, R29.reuse, 0x1f001f, RZ, 0xc0, !PT ;  /* 0x001f001f1d317812 */ /* 0x040fe400078ec0ff */
[--C-:B------:R-:W-:Y:S02]  /*c240*/  SHF.R.U32.HI R44, RZ, 0xa, R29.reuse ;  /* 0x0000000aff2c7819 */ /* 0x100fe4000001161d */
[----:B------:R-:W-:Y:S02]  /*c250*/  LOP3.LUT R11, R29, 0x3e003e0, RZ, 0xc0, !PT ;  /* 0x03e003e01d0b7812 */ /* 0x000fe400078ec0ff */
[----:B------:R-:W-:Y:S02]  /*c260*/  LOP3.LUT R33, R33, 0x10001, RZ, 0xc0, !PT ;  /* 0x0001000121217812 */ /* 0x000fe400078ec0ff */
[----:B------:R-:W-:-:S02]  /*c270*/  SHF.R.U32.HI R29, RZ, 0xe, R29 ;  /* 0x0000000eff1d7819 */ /* 0x000fc4000001161d */
[C---:B------:R-:W-:Y:S02]  /*c280*/  LOP3.LUT R52, R30.reuse, 0x1f001f, RZ, 0xc0, !PT ;  /* 0x001f001f1e347812 */ /* 0x040fe400078ec0ff */
[--C-:B------:R-:W-:Y:S02]  /*c290*/  SHF.R.U32.HI R51, RZ, 0xa, R30.reuse ;  /* 0x0000000aff337819 */ /* 0x100fe4000001161e */
[----:B------:R-:W-:Y:S02]  /*c2a0*/  LOP3.LUT R10, R30, 0x3e003e0, RZ, 0xc0, !PT ;  /* 0x03e003e01e0a7812 */ /* 0x000fe400078ec0ff */
[----:B------:R-:W-:Y:S02]  /*c2b0*/  LOP3.LUT R34, R34, 0x10001, RZ, 0xc0, !PT ;  /* 0x0001000122227812 */ /* 0x000fe400078ec0ff */
[----:B------:R-:W-:Y:S02]  /*c2c0*/  SHF.R.U32.HI R30, RZ, 0xe, R30 ;  /* 0x0000000eff1e7819 */ /* 0x000fe4000001161e */
[----:B------:R-:W-:-:S02]  /*c2d0*/  SHF.R.U32.HI R38, RZ, 0xe, R31 ;  /* 0x0000000eff267819 */ /* 0x000fc4000001161f */
[----:B------:R-:W-:Y:S02]  /*c2e0*/  LOP3.LUT R35, R35, 0x10001, RZ, 0xc0, !PT ;  /* 0x0001000123237812 */ /* 0x000fe400078ec0ff */
[----:B------:R-:W-:Y:S02]  /*c2f0*/  LOP3.LUT R15, R15, 0x10001, RZ, 0xc0, !PT ;  /* 0x000100010f0f7812 */ /* 0x000fe400078ec0ff */
[----:B------:R-:W-:Y:S02]  /*c300*/  @!P1 PRMT R96, R96, 0x7610, R41 ;  /* 0x0000761060609816 */ /* 0x000fe40000000029 */
[C---:B------:R-:W-:Y:S02]  /*c310*/  LOP3.LUT R37, R12.reuse, 0x1f001f, RZ, 0xc0, !PT ;  /* 0x001f001f0c257812 */ /* 0x040fe400078ec0ff */
[----:B------:R-:W-:Y:S02]  /*c320*/  SHF.R.U32.HI R41, RZ, 0xa, R12 ;  /* 0x0000000aff297819 */ /* 0x000fe4000001160c */
[----:B------:R-:W-:-:S02]  /*c330*/  LOP3.LUT R57, R12, 0x3e003e0, RZ, 0xc0, !PT ;  /* 0x03e003e00c397812 */ /* 0x000fc400078ec0ff */
[----:B------:R-:W-:Y:S02]  /*c340*/  LOP3.LUT R33, R33, 0x20002, R28, 0xf8, !PT ;  /* 0x0002000221217812 */ /* 0x000fe400078ef81c */
[C---:B------:R-:W-:Y:S02]  /*c350*/  LOP3.LUT R61, R31.reuse, 0x1f001f, RZ, 0xc0, !PT ;  /* 0x001f001f1f3d7812 */ /* 0x040fe400078ec0ff */
[----:B------:R-:W-:Y:S02]  /*c360*/  SHF.R.U32.HI R68, RZ, 0xa, R31 ;  /* 0x0000000aff447819 */ /* 0x000fe4000001161f */
[----:B------:R-:W-:Y:S02]  /*c370*/  LOP3.LUT R12, R31, 0x3e003e0, RZ, 0xc0, !PT ;  /* 0x03e003e01f0c7812 */ /* 0x000fe400078ec0ff */
[----:B------:R-:W-:Y:S02]  /*c380*/  LOP3.LUT R28, R34, 0x20002, R29, 0xf8, !PT ;  /* 0x00020002221c7812 */ /* 0x000fe400078ef81d */
[----:B------:R-:W-:-:S02]  /*c390*/  LOP3.LUT R29, R35, 0x20002, R30, 0xf8, !PT ;  /* 0x00020002231d7812 */ /* 0x000fc400078ef81e */
[----:B------:R-:W-:Y:S02]  /*c3a0*/  LOP3.LUT R31, R15, 0x20002, R38, 0xf8, !PT ;  /* 0x000200020f1f7812 */ /* 0x000fe400078ef826 */
[C---:B------:R-:W-:Y:S02]  /*c3b0*/  LOP3.LUT R34, R20.reuse, 0x1f001f, RZ, 0xc0, !PT ;  /* 0x001f001f14227812 */ /* 0x040fe400078ec0ff */
[----:B------:R-:W-:Y:S02]  /*c3c0*/  SHF.R.U32.HI R35, RZ, 0xa, R20 ;  /* 0x0000000aff237819 */ /* 0x000fe40000011614 */
[----:B------:R-:W-:Y:S02]  /*c3d0*/  LOP3.LUT R15, R20, 0x3e003e0, RZ, 0xc0, !PT ;  /* 0x03e003e0140f7812 */ /* 0x000fe400078ec0ff */
[----:B------:R-:W-:Y:S02]  /*c3e0*/  LOP3.LUT R43, R21, 0x1f001f, RZ, 0xc0, !PT ;  /* 0x001f001f152b7812 */ /* 0x000fe400078ec0ff */
[----:B------:R-:W-:-:S02]  /*c3f0*/  SHF.R.U32.HI R42, RZ, 0xa, R21 ;  /* 0x0000000aff2a7819 */ /* 0x000fc40000011615 */
[----:B------:R-:W-:Y:S02]  /*c400*/  LOP3.LUT R59, R21, 0x3e003e0, RZ, 0xc0, !PT ;  /* 0x03e003e0153b7812 */ /* 0x000fe400078ec0ff */
[----:B------:R-:W-:Y:S02]  /*c410*/  @!P1 PRMT R94, R40, 0x7610, R94 ;  /* 0x00007610285e9816 */ /* 0x000fe4000000005e */
[----:B------:R-:W-:Y:S02]  /*c420*/  SHF.R.U32.HI R20, RZ, 0xd, R20 ;  /* 0x0000000dff147819 */ /* 0x000fe40000011614 */
[----:B------:R-:W-:Y:S02]  /*c430*/  SHF.R.U32.HI R21, RZ, 0xd, R21 ;  /* 0x0000000dff157819 */ /* 0x000fe40000011615 */
[----:B------:R-:W-:Y:S02]  /*c440*/  LOP3.LUT R55, R22, 0x1f001f, RZ, 0xc0, !PT ;  /* 0x001f001f16377812 */ /* 0x000fe400078ec0ff */
[----:B------:R-:W-:-:S02]  /*c450*/  SHF.R.U32.HI R53, RZ, 0xa, R22 ;  /* 0x0000000aff357819 */ /* 0x000fc40000011616 */
[----:B------:R-:W-:Y:S02]  /*c460*/  LOP3.LUT R58, R22, 0x3e003e0, RZ, 0xc0, !PT ;  /* 0x03e003e0163a7812 */ /* 0x000fe400078ec0ff */
[----:B------:R-:W-:Y:S02]  /*c470*/  SHF.R.U32.HI R22, RZ, 0xd, R22 ;  /* 0x0000000dff167819 */ /* 0x000fe40000011616 */
[----:B------:R-:W-:Y:S02]  /*c480*/  SHF.R.U32.HI R30, RZ, 0xd, R23 ;  /* 0x0000000dff1e7819 */ /* 0x000fe40000011617 */
[----:B------:R-:W-:Y:S02]  /*c490*/  @!P1 PRMT R94, R94, 0x7610, R40 ;  /* 0x000076105e5e9816 */ /* 0x000fe40000000028 */
[----:B------:R-:W-:Y:S02]  /*c4a0*/  LOP3.LUT R33, R33, 0x40004, R20, 0xf8, !PT ;  /* 0x0004000421217812 */ /* 0x000fe400078ef814 */
[----:B------:R-:W-:-:S02]  /*c4b0*/  LOP3.LUT R28, R28, 0x40004, R21, 0xf8, !PT ;  /* 0x000400041c1c7812 */ /* 0x000fc400078ef815 */
[C---:B------:R-:W-:Y:S02]  /*c4c0*/  LOP3.LUT R38, R16.reuse, 0x1f001f, RZ, 0xc0, !PT ;  /* 0x001f001f10267812 */ /* 0x040fe400078ec0ff */
[--C-:B------:R-:W-:Y:S02]  /*c4d0*/  SHF.R.U32.HI R40, RZ, 0xa, R16.reuse ;  /* 0x0000000aff287819 */ /* 0x100fe40000011610 */
[----:B------:R-:W-:Y:S02]  /*c4e0*/  LOP3.LUT R71, R16, 0x3e003e0, RZ, 0xc0, !PT ;  /* 0x03e003e010477812 */ /* 0x000fe400078ec0ff */
[----:B------:R-:W-:Y:S02]  /*c4f0*/  SHF.R.U32.HI R20, RZ, 0xc, R16 ;  /* 0x0000000cff147819 */ /* 0x000fe40000011610 */
[----:B------:R-:W-:Y:S02]  /*c500*/  LOP3.LUT R45, R17, 0x1f001f, RZ, 0xc0, !PT ;  /* 0x001f001f112d7812 */ /* 0x000fe400078ec0ff */
[----:B------:R-:W-:-:S02]  /*c510*/  SHF.R.U32.HI R48, RZ, 0xa, R17 ;  /* 0x0000000aff307819 */ /* 0x000fc40000011611 */
[----:B------:R-:W-:Y:S02]  /*c520*/  LOP3.LUT R72, R17, 0x3e003e0, RZ, 0xc0, !PT ;  /* 0x03e003e011487812 */ /* 0x000fe400078ec0ff */
[----:B------:R-:W-:Y:S02]  /*c530*/  SHF.R.U32.HI R21, RZ, 0xc, R17 ;  /* 0x0000000cff157819 */ /* 0x000fe40000011611 */
[C---:B------:R-:W-:Y:S02]  /*c540*/  LOP3.LUT R67, R23.reuse, 0x1f001f, RZ, 0xc0, !PT ;  /* 0x001f001f17437812 */ /* 0x040fe400078ec0ff */
[----:B------:R-:W-:Y:S02]  /*c550*/  SHF.R.U32.HI R62, RZ, 0xa, R23 ;  /* 0x0000000aff3e7819 */ /* 0x000fe40000011617 */
[----:B------:R-:W-:Y:S02]  /*c560*/  LOP3.LUT R60, R23, 0x3e003e0, RZ, 0xc0, !PT ;  /* 0x03e003e0173c7812 */ /* 0x000fe400078ec0ff */
        /* <DEDUP_REMOVED lines=8> */
[----:B------:R-:W-:Y:S02]  /*c5f0*/  SHF.R.U32.HI R18, RZ, 0xc, R18 ;  /* 0x0000000cff127819 */ /* 0x000fe40000011612 */
[----:B------:R-:W-:Y:S02]  /*c600*/  SHF.R.U32.HI R19, RZ, 0xc, R19 ;  /* 0x0000000cff137819 */ /* 0x000fe40000011613 */
[----:B------:R-:W-:Y:S02]  /*c610*/  LOP3.LUT R29, R33, 0x80008, R20, 0xf8, !PT ;  /* 0x00080008211d7812 */ /* 0x000fe400078ef814 */
[----:B------:R-:W-:Y:S02]  /*c620*/  LOP3.LUT R31, R28, 0x80008, R21, 0xf8, !PT ;  /* 0x000800081c1f7812 */ /* 0x000fe400078ef815 */
[----:B------:R-:W-:-:S02]  /*c630*/  LOP3.LUT R75, R23, 0x80008, R18, 0xf8, !PT ;  /* 0x00080008174b7812 */ /* 0x000fc400078ef812 */
[----:B------:R-:W-:Y:S02]  /*c640*/  LOP3.LUT R76, R30, 0x80008, R19, 0xf8, !PT ;  /* 0x000800081e4c7812 */ /* 0x000fe400078ef813 */
[C---:B------:R-:W-:Y:S02]  /*c650*/  LOP3.LUT R20, R24.reuse, 0x1f001f, RZ, 0xc0, !PT ;  /* 0x001f001f18147812 */ /* 0x040fe400078ec0ff */
[--C-:B------:R-:W-:Y:S02]  /*c660*/  SHF.R.U32.HI R21, RZ, 0xa, R24.reuse ;  /* 0x0000000aff157819 */ /* 0x100fe40000011618 */
[----:B------:R-:W-:Y:S02]  /*c670*/  LOP3.LUT R18, R24, 0x3e003e0, RZ, 0xc0, !PT ;  /* 0x03e003e018127812 */ /* 0x000fe400078ec0ff */
        /* <DEDUP_REMOVED lines=8> */
[----:B------:R-:W-:Y:S02]  /*c700*/  SHF.R.U32.HI R74, RZ, 0xb, R26 ;  /* 0x0000000bff4a7819 */ /* 0x000fe4000001161a */
[C---:B------:R-:W-:Y:S02]  /*c710*/  LOP3.LUT R77, R27.reuse, 0x3e003e0, RZ, 0xc0, !PT ;  /* 0x03e003e01b4d7812 */ /* 0x040fe400078ec0ff */
[----:B------:R-:W-:Y:S02]  /*c720*/  LOP3.LUT R26, R27, 0x1f001f, RZ, 0xc0, !PT ;  /* 0x001f001f1b1a7812 */ /* 0x000fe400078ec0ff */
[--C-:B------:R-:W-:Y:S02]  /*c730*/  SHF.R.U32.HI R33, RZ, 0xa, R27.reuse ;  /* 0x0000000aff217819 */ /* 0x100fe4000001161b */
[----:B------:R-:W-:Y:S02]  /*c740*/  SHF.R.U32.HI R27, RZ, 0xb, R27 ;  /* 0x0000000bff1b7819 */ /* 0x000fe4000001161b */
[----:B------:R-:W-:-:S02]  /*c750*/  LOP3.LUT R28, R29, 0x100010, R28, 0xf8, !PT ;  /* 0x001000101d1c7812 */ /* 0x000fc400078ef81c */
[----:B------:R-:W-:Y:S02]  /*c760*/  LOP3.LUT R29, R31, 0x100010, R30, 0xf8, !PT ;  /* 0x001000101f1d7812 */ /* 0x000fe400078ef81e */
[----:B------:R-:W-:Y:S02]  /*c770*/  LOP3.LUT R31, R76, 0x100010, R27, 0xf8, !PT ;  /* 0x001000104c1f7812 */ /* 0x000fe400078ef81b */
[----:B------:R-:W-:Y:S02]  /*c780*/  LOP3.LUT R27, R56, 0x64006400, RZ, 0xfc, !PT ;  /* 0x64006400381b7812 */ /* 0x000fe400078efcff */
[----:B------:R-:W-:Y:S02]  /*c790*/  LOP3.LUT R79, R14, 0x64006400, RZ, 0xfc, !PT ;  /* 0x640064000e4f7812 */ /* 0x000fe400078efcff */
[----:B------:R-:W-:Y:S01]  /*c7a0*/  LOP3.LUT R13, R13, 0x64006400, RZ, 0xfc, !PT ;  /* 0x640064000d0d7812 */ /* 0x000fe200078efcff */
[----:B------:R-:W-:Y:S01]  /*c7b0*/  HFMA2 R76, R27, R32.H0_H0, -48, -48 ;  /* 0xd200d2001b4c7431 */ /* 0x000fe20000040020 */
[----:B------:R-:W-:-:S02]  /*c7c0*/  LOP3.LUT R57, R57, 0x64006400, RZ, 0xfc, !PT ;  /* 0x6400640039397812 */ /* 0x000fc400078efcff */
[----:B------:R-:W-:Y:S02]  /*c7d0*/  LOP3.LUT R27, R10, 0x64006400, RZ, 0xfc, !PT ;  /* 0x640064000a1b7812 */ /* 0x000fe400078efcff */
[----:B------:R-:W-:Y:S01]  /*c7e0*/  LOP3.LUT R30, R75, 0x100010, R74, 0xf8, !PT ;  /* 0x001000104b1e7812 */ /* 0x000fe200078ef84a */
        /* <DEDUP_REMOVED lines=27> */
[-C--:B------:R-:W-:Y:S01]  /*c9a0*/  HFMA2 R17, R19, R32.reuse.H0_H0, -48, -48 ;  /* 0xd200d20013117431 */ /* 0x080fe20000040020 */
[----:B------:R-:W-:Y:S01]  /*c9b0*/  LOP3.LUT R36, R36, 0x1f001f, RZ, 0xc0, !PT ;  /* 0x001f001f24247812 */ /* 0x000fe200078ec0ff */
[-C--:B------:R-:W-:Y:S01]  /*c9c0*/  HFMA2 R57, R57, R32.reuse.H0_H0, -48, -48 ;  /* 0xd200d20039397431 */ /* 0x080fe20000040020 */
[----:B------:R-:W-:Y:S01]  /*c9d0*/  LOP3.LUT R49, R49, 0x64006400, RZ, 0xfc, !PT ;  /* 0x6400640031317812 */ /* 0x000fe200078efcff */
[-C--:B------:R-:W-:Y:S02]  /*c9e0*/  HFMA2 R10, R79, R32.reuse.H0_H0, -48, -48 ;  /* 0xd200d2004f0a7431 */ /* 0x080fe40000040020 */
[-C--:B------:R-:W-:Y:S02]  /*c9f0*/  HFMA2 R11, R101, R32.reuse.H0_H0, -48, -48 ;  /* 0xd200d200650b7431 */ /* 0x080fe40000040020 */
[----:B------:R-:W-:-:S02]  /*ca00*/  HFMA2 R12, R71, R32.H0_H0, -48, -48 ;  /* 0xd200d200470c7431 */ /* 0x000fc40000040020 */
        /* <DEDUP_REMOVED lines=9> */
[----:B------:R-:W-:Y:S01]  /*caa0*/  LOP3.LUT R68, R68, 0x64006400, RZ, 0xfc, !PT ;  /* 0x6400640044447812 */ /* 0x000fe200078efcff */
[----:B------:R-:W-:Y:S01]  /*cab0*/  HADD2 R80, R39, -1040, -1040 ;  /* 0xe410e41027507430 */ /* 0x000fe20000000000 */
        /* <DEDUP_REMOVED lines=18> */
[----:B------:R-:W-:Y:S02]  /*cbe0*/  LOP3.LUT R44, R44, 0x64006400, RZ, 0xfc, !PT ;  /* 0x640064002c2c7812 */ /* 0x000fe400078efcff */
[----:B------:R-:W-:Y:S02]  /*cbf0*/  LOP3.LUT R34, R34, 0x64006400, RZ, 0xfc, !PT ;  /* 0x6400640022227812 */ /* 0x000fe400078efcff */
        /* <DEDUP_REMOVED lines=8> */
[----:B------:R-:W-:Y:S01]  /*cc80*/  LOP3.LUT R43, R39, 0x64006400, RZ, 0xfc, !PT ;  /* 0x64006400272b7812 */ /* 0x000fe200078efcff */
[----:B------:R-:W-:Y:S01]  /*cc90*/  HADD2 R71, R70, -1040, -1040 ;  /* 0xe410e41046477430 */ /* 0x000fe20000000000 */
[----:B------:R-:W-:Y:S01]  /*cca0*/  LOP3.LUT R35, R35, 0x1f001f, RZ, 0xc0, !PT ;  /* 0x001f001f23237812 */ /* 0x000fe200078ec0ff */
[----:B------:R-:W-:Y:S01]  /*ccb0*/  HADD2 R82, R41, -1040, -1040 ;  /* 0xe410e41029527430 */ /* 0x000fe20000000000 */
        /* <DEDUP_REMOVED lines=142> */
.L_x_530:
[----:B------:R-:W-:Y:S01]  /*d5a0*/  @!P1 MOV R89, R100 ;  /* 0x0000006400599202 */ /* 0x000fe20000000f00 */
[----:B------:R-:W-:Y:S06]  /*d5b0*/  BRA.U !UP0, `(.L_x_531) ;  /* 0x0000000d08b47547 */ /* 0x000fec000b800000 */
[----:B------:R-:W-:Y:S01]  /*d5c0*/  PRMT R28, R92, 0x9910, RZ ;  /* 0x000099105c1c7816 */ /* 0x000fe200000000ff */
[----:B------:R-:W-:-:S03]  /*d5d0*/  UISETP.NE.AND UP0, UPT, UR5, 0x2, UPT ;  /* 0x000000020500788c */ /* 0x000fc6000bf05270 */
        /* <DEDUP_REMOVED lines=78> */
.L_x_532:
[----:B------:R-:W-:Y:S05]  /*dac0*/  BRA.U !UP0, `(.L_x_531) ;  /* 0x0000000908707547 */ /* 0x000fea000b800000 */
        /* <DEDUP_REMOVED lines=79> */
.L_x_533:
        /* <DEDUP_REMOVED lines=77> */
.L_x_531:
[----:B------:R-:W-:Y:S01]  /*e490*/  IADD3 R97, PT, PT, R97, 0x20, RZ ;  /* 0x0000002061617810 */ /* 0x000fe20007ffe0ff */
[----:B------:R-:W-:Y:S01]  /*e4a0*/  UIADD3 UR4, UPT, UPT, UR4, 0x40, URZ ;  /* 0x0000004004047890 */ /* 0x000fe2000fffe0ff */
[----:B------:R-:W-:Y:S01]  /*e4b0*/  IADD3 R86, P2, PT, R86, 0x80, RZ ;  /* 0x0000008056567810 */ /* 0x000fe20007f5e0ff */
[----:B------:R-:W-:Y:S01]  /*e4c0*/  IMAD.WIDE R32, R85, 0x4, R98 ;  /* 0x0000000455207825 */ /* 0x000fe200078e0262 */
[----:B------:R-:W-:Y:S02]  /*e4d0*/  ISETP.GE.AND P1, PT, R97, R88, PT ;  /* 0x000000586100720c */ /* 0x000fe40003f26270 */
[----:B------:R-:W-:-:S11]  /*e4e0*/  IADD3.X R87, PT, PT, RZ, R87, RZ, P2, !PT ;  /* 0x00000057ff577210 */ /* 0x000fd600017fe4ff */
[----:B------:R-:W-:Y:S05]  /*e4f0*/  @!P1 BRA `(.L_x_534) ;  /* 0xffffffd800ac9947 */ /* 0x000fea000383ffff */
.L_x_529:
        /* <DEDUP_REMOVED lines=21> */
.L_x_538:
[----:B------:R-:W0:Y:S02]  /*e650*/  LDS R8, [R7] ;  /* 0x0000000007087984 */ /* 0x000e240000000800 */
[----:B0-----:R-:W-:-:S05]  /*e660*/  HADD2 R9, R8, R13 ;  /* 0x0000000d08097230 */ /* 0x001fca0000000000 */
[----:B------:R-:W0:Y:S02]  /*e670*/  ATOMS.CAST.SPIN P1, [R7], R8, R9 ;  /* 0x000000080700758d */ /* 0x000e240001820009 */
[----:B0-----:R-:W-:Y:S05]  /*e680*/  @!P1 BRA `(.L_x_538) ;  /* 0xfffffffc00f09947 */ /* 0x001fea000383ffff */
[----:B------:R-:W-:Y:S05]  /*e690*/  BRA `(.L_x_536) ;  /* 0x00000000000c7947 */ /* 0x000fea0003800000 */
.L_x_537:
[----:B------:R-:W2:Y:S02]  /*e6a0*/  LD.E R7, desc[UR8][R10.64] ;  /* 0x000000080a077980 */ /* 0x000ea4000c101900 */
[----:B--2---:R-:W-:-:S05]  /*e6b0*/  IADD3 R7, PT, PT, R13, R7, RZ ;  /* 0x000000070d077210 */ /* 0x004fca0007ffe0ff */
[----:B------:R0:W-:Y:S02]  /*e6c0*/  ST.E desc[UR8][R10.64], R7 ;  /* 0x000000070a007985 */ /* 0x0001e4000c101908 */
.L_x_536:
[----:B------:R-:W-:Y:S05]  /*e6d0*/  BSYNC.RECONVERGENT B0 ;  /* 0x0000000000007941 */ /* 0x000fea0003800200 */
.L_x_535:
[----:B------:R1:W-:Y:S01]  /*e6e0*/  ATOM.E.ADD.F16x2.RN.STRONG.GPU P1, RZ, desc[UR8][R10.64+0x4], R95 ;  /* 0x8000045f0aff79a2 */ /* 0x0003e2000c12e108 */
[----:B------:R-:W-:Y:S04]  /*e6f0*/  BSSY.RECONVERGENT B0, `(.L_x_539) ;  /* 0x000000e000007945 */ /* 0x000fe80003800200 */
[----:B-1----:R-:W-:Y:S05]  /*e700*/  @P1 BRA `(.L_x_540) ;  /* 0x0000000000301947 */ /* 0x002fea0003800000 */
[----:B------:R-:W1:Y:S02]  /*e710*/  QSPC.E.S P1, RZ, [R10+0x4] ;  /* 0x000004000aff73aa */ /* 0x000e640000020500 */
[----:B-1----:R-:W-:Y:S05]  /*e720*/  @!P1 BRA `(.L_x_541) ;  /* 0x00000000001c9947 */ /* 0x002fea0003800000 */
[----:B------:R-:W-:-:S04]  /*e730*/  MOV R8, R10 ;  /* 0x0000000a00087202 */ /* 0x000fc80000000f00 */
[----:B0-----:R-:W-:-:S07]  /*e740*/  MOV R7, R8 ;  /* 0x0000000800077202 */ /* 0x001fce0000000f00 */
.L_x_542:
[----:B------:R-:W0:Y:S02]  /*e750*/  LDS R8, [R7+0x4] ;  /* 0x0000040007087984 */ /* 0x000e240000000800 */
[----:B0-----:R-:W-:-:S05]  /*e760*/  HFMA2 R9, R8, 1, 1, R95 ;  /* 0x3c003c0008097831 */ /* 0x001fca000000005f */
[----:B------:R-:W0:Y:S02]  /*e770*/  ATOMS.CAST.SPIN P1, [R7+0x4], R8, R9 ;  /* 0x000004080700758d */ /* 0x000e240001820009 */
[----:B0-----:R-:W-:Y:S05]  /*e780*/  @!P1 BRA `(.L_x_542) ;  /* 0xfffffffc00f09947 */ /* 0x001fea000383ffff */
[----:B------:R-:W-:Y:S05]  /*e790*/  BRA `(.L_x_540) ;  /* 0x00000000000c7947 */ /* 0x000fea0003800000 */
.L_x_541:
[----:B0-----:R-:W2:Y:S02]  /*e7a0*/  LD.E R7, desc[UR8][R10.64+0x4] ;  /* 0x000004080a077980 */ /* 0x001ea4000c101900 */
[----:B--2---:R-:W-:-:S05]  /*e7b0*/  IADD3 R7, PT, PT, R95, R7, RZ ;  /* 0x000000075f077210 */ /* 0x004fca0007ffe0ff */
[----:B------:R1:W-:Y:S02]  /*e7c0*/  ST.E desc[UR8][R10.64+0x4], R7 ;  /* 0x000004070a007985 */ /* 0x0003e4000c101908 */
.L_x_540:
[----:B------:R-:W-:Y:S05]  /*e7d0*/  BSYNC.RECONVERGENT B0 ;  /* 0x0000000000007941 */ /* 0x000fea0003800200 */
.L_x_539:
        /* <DEDUP_REMOVED lines=11> */
.L_x_546:
[----:B------:R-:W0:Y:S02]  /*e890*/  LDS R6, [R5] ;  /* 0x0000000005067984 */ /* 0x000e240000000800 */
[----:B0-----:R-:W-:-:S05]  /*e8a0*/  HADD2 R7, R6, R9 ;  /* 0x0000000906077230 */ /* 0x001fca0000000000 */
[----:B------:R-:W0:Y:S02]  /*e8b0*/  ATOMS.CAST.SPIN P0, [R5], R6, R7 ;  /* 0x000000060500758d */ /* 0x000e240001800007 */
[----:B0-----:R-:W-:Y:S05]  /*e8c0*/  @!P0 BRA `(.L_x_546) ;  /* 0xfffffffc00f08947 */ /* 0x001fea000383ffff */
[----:B------:R-:W-:Y:S05]  /*e8d0*/  BRA `(.L_x_544) ;  /* 0x00000000000c7947 */ /* 0x000fea0003800000 */
.L_x_545:
[----:B------:R-:W2:Y:S02]  /*e8e0*/  LD.E R5, desc[UR8][R10.64] ;  /* 0x000000080a057980 */ /* 0x000ea4000c101900 */
[----:B--2---:R-:W-:-:S05]  /*e8f0*/  IADD3 R5, PT, PT, R9, R5, RZ ;  /* 0x0000000509057210 */ /* 0x004fca0007ffe0ff */
[----:B------:R0:W-:Y:S02]  /*e900*/  ST.E desc[UR8][R10.64], R5 ;  /* 0x000000050a007985 */ /* 0x0001e4000c101908 */
.L_x_544:
[----:B------:R-:W-:Y:S05]  /*e910*/  BSYNC.RECONVERGENT B0 ;  /* 0x0000000000007941 */ /* 0x000fea0003800200 */
.L_x_543:
[----:B------:R1:W-:Y:S01]  /*e920*/  ATOM.E.ADD.F16x2.RN.STRONG.GPU P0, RZ, desc[UR8][R10.64+0x4], R13 ;  /* 0x8000040d0aff79a2 */ /* 0x0003e2000c10e108 */
[----:B------:R-:W-:Y:S04]  /*e930*/  BSSY.RECONVERGENT B0, `(.L_x_547) ;  /* 0x000000e000007945 */ /* 0x000fe80003800200 */
[----:B-1----:R-:W-:Y:S05]  /*e940*/  @P0 BRA `(.L_x_548) ;  /* 0x0000000000300947 */ /* 0x002fea0003800000 */
[----:B------:R-:W1:Y:S02]  /*e950*/  QSPC.E.S P0, RZ, [R10+0x4] ;  /* 0x000004000aff73aa */ /* 0x000e640000000500 */
[----:B-1----:R-:W-:Y:S05]  /*e960*/  @!P0 BRA `(.L_x_549) ;  /* 0x00000000001c8947 */ /* 0x002fea0003800000 */
[----:B------:R-:W-:-:S04]  /*e970*/  MOV R6, R10 ;  /* 0x0000000a00067202 */ /* 0x000fc80000000f00 */
[----:B0-----:R-:W-:-:S07]  /*e980*/  MOV R5, R6 ;  /* 0x0000000600057202 */ /* 0x001fce0000000f00 */
.L_x_550:
[----:B------:R-:W0:Y:S02]  /*e990*/  LDS R6, [R5+0x4] ;  /* 0x0000040005067984 */ /* 0x000e240000000800 */
[----:B0-----:R-:W-:-:S05]  /*e9a0*/  HFMA2 R7, R6, 1, 1, R13 ;  /* 0x3c003c0006077831 */ /* 0x001fca000000000d */
[----:B------:R-:W0:Y:S02]  /*e9b0*/  ATOMS.CAST.SPIN P0, [R5+0x4], R6, R7 ;  /* 0x000004060500758d */ /* 0x000e240001800007 */
[----:B0-----:R-:W-:Y:S05]  /*e9c0*/  @!P0 BRA `(.L_x_550) ;  /* 0xfffffffc00f08947 */ /* 0x001fea000383ffff */
[----:B------:R-:W-:Y:S05]  /*e9d0*/  BRA `(.L_x_548) ;  /* 0x00000000000c7947 */ /* 0x000fea0003800000 */
.L_x_549:
[----:B0-----:R-:W2:Y:S02]  /*e9e0*/  LD.E R5, desc[UR8][R10.64+0x4] ;  /* 0x000004080a057980 */ /* 0x001ea4000c101900 */
[----:B--2---:R-:W-:-:S05]  /*e9f0*/  IADD3 R5, PT, PT, R13, R5, RZ ;  /* 0x000000050d057210 */ /* 0x004fca0007ffe0ff */
[----:B------:R1:W-:Y:S02]  /*ea00*/  ST.E desc[UR8][R10.64+0x4], R5 ;  /* 0x000004050a007985 */ /* 0x0003e4000c101908 */
.L_x_548:
[----:B------:R-:W-:Y:S05]  /*ea10*/  BSYNC.RECONVERGENT B0 ;  /* 0x0000000000007941 */ /* 0x000fea0003800200 */
.L_x_547:
        /* <DEDUP_REMOVED lines=12> */
.L_x_554:
[----:B------:R-:W0:Y:S02]  /*eae0*/  LDS R4, [R3] ;  /* 0x0000000003047984 */ /* 0x000e240000000800 */
[----:B0-----:R-:W-:-:S05]  /*eaf0*/  HADD2 R5, R4, R7 ;  /* 0x0000000704057230 */ /* 0x001fca0000000000 */
[----:B------:R-:W0:Y:S02]  /*eb00*/  ATOMS.CAST.SPIN P0, [R3], R4, R5 ;  /* 0x000000040300758d */ /* 0x000e240001800005 */
[----:B0-----:R-:W-:Y:S05]  /*eb10*/  @!P0 BRA `(.L_x_554) ;  /* 0xfffffffc00f08947 */ /* 0x001fea000383ffff */
[----:B------:R-:W-:Y:S05]  /*eb20*/  BRA `(.L_x_552) ;  /* 0x00000000000c7947 */ /* 0x000fea0003800000 */
.L_x_553:
[----:B------:R-:W2:Y:S02]  /*eb30*/  LD.E R3, desc[UR8][R10.64] ;  /* 0x000000080a037980 */ /* 0x000ea4000c101900 */
[----:B--2---:R-:W-:-:S05]  /*eb40*/  IADD3 R3, PT, PT, R7, R3, RZ ;  /* 0x0000000307037210 */ /* 0x004fca0007ffe0ff */
[----:B------:R0:W-:Y:S02]  /*eb50*/  ST.E desc[UR8][R10.64], R3 ;  /* 0x000000030a007985 */ /* 0x0001e4000c101908 */
.L_x_552:
[----:B------:R-:W-:Y:S05]  /*eb60*/  BSYNC.RECONVERGENT B0 ;  /* 0x0000000000007941 */ /* 0x000fea0003800200 */
.L_x_551:
[----:B------:R1:W-:Y:S01]  /*eb70*/  ATOM.E.ADD.F16x2.RN.STRONG.GPU P0, RZ, desc[UR8][R10.64+0x4], R91 ;  /* 0x8000045b0aff79a2 */ /* 0x0003e2000c10e108 */
[----:B------:R-:W-:Y:S04]  /*eb80*/  BSSY.RECONVERGENT B0, `(.L_x_555) ;  /* 0x000000e000007945 */ /* 0x000fe80003800200 */
[----:B-1----:R-:W-:Y:S05]  /*eb90*/  @P0 BRA `(.L_x_556) ;  /* 0x0000000000300947 */ /* 0x002fea0003800000 */
[----:B------:R-:W1:Y:S02]  /*eba0*/  QSPC.E.S P0, RZ, [R10+0x4] ;  /* 0x000004000aff73aa */ /* 0x000e640000000500 */
[----:B-1----:R-:W-:Y:S05]  /*ebb0*/  @!P0 BRA `(.L_x_557) ;  /* 0x00000000001c8947 */ /* 0x002fea0003800000 */
[----:B------:R-:W-:-:S04]  /*ebc0*/  MOV R4, R10 ;  /* 0x0000000a00047202 */ /* 0x000fc80000000f00 */
[----:B0-----:R-:W-:-:S07]  /*ebd0*/  MOV R3, R4 ;  /* 0x0000000400037202 */ /* 0x001fce0000000f00 */
.L_x_558:
[----:B------:R-:W0:Y:S02]  /*ebe0*/  LDS R4, [R3+0x4] ;  /* 0x0000040003047984 */ /* 0x000e240000000800 */
[----:B0-----:R-:W-:-:S05]  /*ebf0*/  HFMA2 R5, R4, 1, 1, R91 ;  /* 0x3c003c0004057831 */ /* 0x001fca000000005b */
[----:B------:R-:W0:Y:S02]  /*ec00*/  ATOMS.CAST.SPIN P0, [R3+0x4], R4, R5 ;  /* 0x000004040300758d */ /* 0x000e240001800005 */
[----:B0-----:R-:W-:Y:S05]  /*ec10*/  @!P0 BRA `(.L_x_558) ;  /* 0xfffffffc00f08947 */ /* 0x001fea000383ffff */
[----:B------:R-:W-:Y:S05]  /*ec20*/  BRA `(.L_x_556) ;  /* 0x00000000000c7947 */ /* 0x000fea0003800000 */
.L_x_557:
[----:B0-----:R-:W2:Y:S02]  /*ec30*/  LD.E R3, desc[UR8][R10.64+0x4] ;  /* 0x000004080a037980 */ /* 0x001ea4000c101900 */
[----:B--2---:R-:W-:-:S05]  /*ec40*/  IADD3 R3, PT, PT, R91, R3, RZ ;  /* 0x000000035b037210 */ /* 0x004fca0007ffe0ff */
[----:B------:R1:W-:Y:S02]  /*ec50*/  ST.E desc[UR8][R10.64+0x4], R3 ;  /* 0x000004030a007985 */ /* 0x0003e4000c101908 */
.L_x_556:
[----:B------:R-:W-:Y:S05]  /*ec60*/  BSYNC.RECONVERGENT B0 ;  /* 0x0000000000007941 */ /* 0x000fea0003800200 */
.L_x_555:
        /* <DEDUP_REMOVED lines=12> */
.L_x_562:
[----:B------:R-:W0:Y:S02]  /*ed30*/  LDS R2, [R0] ;  /* 0x0000000000027984 */ /* 0x000e240000000800 */
[----:B0-----:R-:W-:-:S05]  /*ed40*/  HADD2 R3, R2, R5 ;  /* 0x0000000502037230 */ /* 0x001fca0000000000 */
[----:B------:R-:W0:Y:S02]  /*ed50*/  ATOMS.CAST.SPIN P0, [R0], R2, R3 ;  /* 0x000000020000758d */ /* 0x000e240001800003 */
[----:B0-----:R-:W-:Y:S05]  /*ed60*/  @!P0 BRA `(.L_x_562) ;  /* 0xfffffffc00f08947 */ /* 0x001fea000383ffff */
[----:B------:R-:W-:Y:S05]  /*ed70*/  BRA `(.L_x_560) ;  /* 0x00000000000c7947 */ /* 0x000fea0003800000 */
.L_x_561:
[----:B------:R-:W2:Y:S02]  /*ed80*/  LD.E R0, desc[UR8][R10.64] ;  /* 0x000000080a007980 */ /* 0x000ea4000c101900 */
[----:B--2---:R-:W-:-:S05]  /*ed90*/  IADD3 R3, PT, PT, R5, R0, RZ ;  /* 0x0000000005037210 */ /* 0x004fca0007ffe0ff */
[----:B------:R0:W-:Y:S02]  /*eda0*/  ST.E desc[UR8][R10.64], R3 ;  /* 0x000000030a007985 */ /* 0x0001e4000c101908 */
.L_x_560:
[----:B------:R-:W-:Y:S05]  /*edb0*/  BSYNC.RECONVERGENT B0 ;  /* 0x0000000000007941 */ /* 0x000fea0003800200 */
.L_x_559:
[----:B------:R1:W-:Y:S02]  /*edc0*/  ATOM.E.ADD.F16x2.RN.STRONG.GPU P0, RZ, desc[UR8][R10.64+0x4], R93 ;  /* 0x8000045d0aff79a2 */ /* 0x0003e4000c10e108 */
[----:B-1----:R-:W-:Y:S05]  /*edd0*/  @P0 EXIT ;  /* 0x000000000000094d */ /* 0x002fea0003800000 */
[----:B------:R-:W1:Y:S02]  /*ede0*/  QSPC.E.S P0, RZ, [R10+0x4] ;  /* 0x000004000aff73aa */ /* 0x000e640000000500 */
[----:B-1----:R-:W-:Y:S05]  /*edf0*/  @!P0 BRA `(.L_x_563) ;  /* 0x00000000001c8947 */ /* 0x002fea0003800000 */
[----:B------:R-:W-:-:S04]  /*ee00*/  MOV R2, R10 ;  /* 0x0000000a00027202 */ /* 0x000fc80000000f00 */
[----:B------:R-:W-:-:S07]  /*ee10*/  MOV R0, R2 ;  /* 0x0000000200007202 */ /* 0x000fce0000000f00 */
.L_x_564:
[----:B------:R-:W0:Y:S02]  /*ee20*/  LDS R2, [R0+0x4] ;  /* 0x0000040000027984 */ /* 0x000e240000000800 */
[----:B0-----:R-:W-:-:S05]  /*ee30*/  HFMA2 R3, R2, 1, 1, R93 ;  /* 0x3c003c0002037831 */ /* 0x001fca000000005d */
[----:B------:R-:W0:Y:S02]  /*ee40*/  ATOMS.CAST.SPIN P0, [R0+0x4], R2, R3 ;  /* 0x000004020000758d */ /* 0x000e240001800003 */
[----:B0-----:R-:W-:Y:S05]  /*ee50*/  @!P0 BRA `(.L_x_564) ;  /* 0xfffffffc00f08947 */ /* 0x001fea000383ffff */
[----:B------:R-:W-:Y:S05]  /*ee60*/  EXIT ;  /* 0x000000000000794d */ /* 0x000fea0003800000 */
.L_x_563:
[----:B------:R-:W0:Y:S02]  /*ee70*/  LD.E R0, desc[UR8][R10.64+0x4] ;  /* 0x000004080a007980 */ /* 0x000e24000c101900 */
[----:B0-----:R-:W-:-:S05]  /*ee80*/  IADD3 R3, PT, PT, R93, R0, RZ ;  /* 0x000000005d037210 */ /* 0x001fca0007ffe0ff */
[----:B------:R-:W-:Y:S01]  /*ee90*/  ST.E desc[UR8][R10.64+0x4], R3 ;  /* 0x000004030a007985 */ /* 0x000fe2000c101908 */
[----:B------:R-:W-:Y:S05]  /*eea0*/  EXIT ;  /* 0x000000000000794d */ /* 0x000fea0003800000 */
.L_x_565:
        /* <DEDUP_REMOVED lines=13> */
.L_x_5291:


//--------------------- .text._Z23gemm_half_q_half_kernelILi4ELi152ELb1ELb1ELi64EEvPK6__halfPKjS4_S2_PS0_iiiiPKtS7_iiiiiibS2_i --------------------------
	.section	.text._Z23gemm_half_q_half_kernelILi4ELi152ELb1ELb1ELi64EEvPK6__halfPKjS4_S2_PS0_iiiiPKtS7_iiiiiibS2_i,"ax",@progbits
	.align	128
        .global         _Z23gemm_half_q_half_kernelILi4ELi152ELb1ELb1ELi64EEvPK6__halfPKjS4_S2_PS0_iiiiPKtS7_iiiiiibS2_i
        .type           _Z23gemm_half_q_half_kernelILi4ELi152ELb1ELb1ELi64EEvPK6__halfPKjS4_S2_PS0_iiiiPKtS7_iiiiiibS2_i,@function
        .size           _Z23gemm_half_q_half_kernelILi4ELi152ELb1ELb1ELi64EEvPK6__halfPKjS4_S2_PS0_iiiiPKtS7_iiiiiibS2_i,(.L_x_5292 - _Z23gemm_half_q_half_kernelILi4ELi152ELb1ELb1ELi64EEvPK6__halfPKjS4_S2_PS0_iiiiPKtS7_iiiiiibS2_i)
        .other          _Z23gemm_half_q_half_kernelILi4ELi152ELb1ELb1ELi64EEvPK6__halfPKjS4_S2_PS0_iiiiPKtS7_iiiiiibS2_i,@"STO_CUDA_ENTRY STV_DEFAULT"
_Z23gemm_half_q_half_kernelILi4ELi152ELb1ELb1ELi64EEvPK6__halfPKjS4_S2_PS0_iiiiPKtS7_iiiiiibS2_i:
.text._Z23gemm_half_q_half_kernelILi4ELi152ELb1ELb1ELi64EEvPK6__halfPKjS4_S2_PS0_iiiiPKtS7_iiiiiibS2_i:
        /* <DEDUP_REMOVED lines=36> */
.L_x_566:
        /* <DEDUP_REMOVED lines=41> */
.L_x_572:
        /* <DEDUP_REMOVED lines=32> */
.L_x_571:
        /* <DEDUP_REMOVED lines=20> */
.L_x_573:
[----:B------:R-:W-:-:S13]  /*0810*/  ISETP.EQ.AND P2, PT, R14, RZ, PT ;  /* 0x000000ff0e00720c */ /* 0x000fda0003f42270 */
[----:B------:R-:W-:Y:S05]  /*0820*/  @!P0 BRA P2, `(.L_x_568) ;  /* 0x0000000400788947 */ /* 0x000fea0001000000 */
.L_x_570:
        /* <DEDUP_REMOVED lines=12> */
.L_x_569:
        /* <DEDUP_REMOVED lines=16> */
.L_x_576:
        /* <DEDUP_REMOVED lines=32> */
.L_x_575:
        /* <DEDUP_REMOVED lines=21> */
.L_x_577:
[----:B------:R-:W-:-:S13]  /*0d40*/  ISETP.NE.OR P0, PT, R14, RZ, P0 ;  /* 0x000000ff0e00720c */ /* 0x000fda0000705670 */
[----:B------:R-:W-:Y:S05]  /*0d50*/  @!P0 BRA `(.L_x_568) ;  /* 0x00000000002c8947 */ /* 0x000fea0003800000 */
.L_x_574:
        /* <DEDUP_REMOVED lines=11> */
.L_x_568:
[----:B------:R-:W-:Y:S05]  /*0e10*/  BSYNC.RECONVERGENT B0 ;  /* 0x0000000000007941 */ /* 0x000fea0003800200 */
.L_x_567:
        /* <DEDUP_REMOVED lines=21> */
.L_x_581:
        /* <DEDUP_REMOVED lines=15> */
.L_x_580:
        /* <DEDUP_REMOVED lines=12> */
.L_x_582:
[----:B------:R-:W-:-:S13]  /*1120*/  ISETP.NE.OR P0, PT, R8, RZ, P0 ;  /* 0x000000ff0800720c */ /* 0x000fda0000705670 */
[----:B------:R-:W-:Y:S05]  /*1130*/  @!P0 BRA `(.L_x_578) ;  /* 0x00000000001c8947 */ /* 0x000fea0003800000 */
.L_x_579:
[----:B0-----:R-:W0:Y:S02]  /*1140*/  LDC.64 R4, c[0x0][0x3a0] ;  /* 0x0000e800ff047b82 */ /* 0x001e240000000a00 */
.L_x_583:
[C---:B0-----:R-:W-:Y:S01]  /*1150*/  IMAD.WIDE R6, R3.reuse, 0x2, R4 ;  /* 0x0000000203067825 */ /* 0x041fe200078e0204 */
[----:B------:R-:W-:Y:S02]  /*1160*/  IADD3 R8, PT, PT, R8, 0x1, RZ ;  /* 0x0000000108087810 */ /* 0x000fe40007ffe0ff */
[----:B------:R-:W-:Y:S02]  /*1170*/  IADD3 R3, PT, PT, R3, R85, RZ ;  /* 0x0000005503037210 */ /* 0x000fe40007ffe0ff */
[----:B------:R1:W-:Y:S01]  /*1180*/  STG.E.64 desc[UR8][R6.64], RZ ;  /* 0x000000ff06007986 */ /* 0x0003e2000c101b08 */
[----:B------:R-:W-:-:S13]  /*1190*/  ISETP.NE.AND P0, PT, R8, RZ, PT ;  /* 0x000000ff0800720c */ /* 0x000fda0003f05270 */
[----:B-1----:R-:W-:Y:S05]  /*11a0*/  @P0 BRA `(.L_x_583) ;  /* 0xfffffffc00e80947 */ /* 0x002fea000383ffff */
.L_x_578:
        /* <DEDUP_REMOVED lines=15> */
.L_x_585:
        /* <DEDUP_REMOVED lines=44> */
.L_x_584:
        /* <DEDUP_REMOVED lines=27> */
.L_x_586:
        /* <DEDUP_REMOVED lines=8> */
.L_x_587:
        /* <DEDUP_REMOVED lines=8> */
.L_x_588:
        /* <DEDUP_REMOVED lines=8> */
.L_x_589:
        /* <DEDUP_REMOVED lines=8> */
.L_x_590:
        /* <DEDUP_REMOVED lines=40> */
.L_x_608:
        /* <DEDUP_REMOVED lines=214> */
.L_x_592:
        /* <DEDUP_REMOVED lines=97> */
.L_x_594:
        /* <DEDUP_REMOVED lines=94> */
.L_x_595:
        /* <DEDUP_REMOVED lines=91> */
.L_x_593:
        /* <DEDUP_REMOVED lines=199> */
.L_x_596:
        /* <DEDUP_REMOVED lines=95> */
.L_x_598:
        /* <DEDUP_REMOVED lines=94> */
.L_x_599:
        /* <DEDUP_REMOVED lines=91> */
.L_x_597:
        /* <DEDUP_REMOVED lines=199> */
.L_x_600:
        /* <DEDUP_REMOVED lines=95> */
.L_x_602:
        /* <DEDUP_REMOVED lines=94> */
.L_x_603:
        /* <DEDUP_REMOVED lines=91> */
.L_x_601:
        /* <DEDUP_REMOVED lines=199> */
.L_x_604:
        /* <DEDUP_REMOVED lines=95> */
.L_x_606:
        /* <DEDUP_REMOVED lines=94> */
.L_x_607:
        /* <DEDUP_REMOVED lines=91> */
.L_x_605:
        /* <DEDUP_REMOVED lines=8> */
.L_x_591:
[----:B------:R-:W1:Y:S02]  /*94e0*/  LDCU UR5, c[0x0][0x3d0] ;  /* 0x00007a00ff0577ac */ /* 0x000e640008000800 */
[----:B-1----:R-:W-:-:S04]  /*94f0*/  VIMNMX R88, PT, PT, R96, UR5, PT ;  /* 0x0000000560587c48 */ /* 0x002fc8000bfe0100 */
[----:B------:R-:W-:-:S13]  /*9500*/  ISETP.GT.AND P0, PT, R88, R97, PT ;  /* 0x000000615800720c */ /* 0x000fda0003f04270 */
[----:B------:R-:W-:Y:S05]  /*9510*/  @!P0 BRA `(.L_x_609) ;  /* 0x0000002400708947 */ /* 0x000fea0003800000 */
[----:B0-----:R-:W0:Y:S01]  /*9520*/  LDC.64 R10, c[0x0][0x3b8] ;  /* 0x0000ee00ff0a7b82 */ /* 0x001e220000000a00 */
[----:B------:R-:W-:-:S04]  /*9530*/  PRMT R9, R93, 0x9910, RZ ;  /* 0x000099105d097816 */ /* 0x000fc800000000ff */
[----:B------:R-:W-:-:S04]  /*9540*/  ISETP.NE.AND P0, PT, R9, RZ, PT ;  /* 0x000000ff0900720c */ /* 0x000fc80003f05270 */
[----:B------:R-:W-:Y:S01]  /*9550*/  ISETP.EQ.OR P0, PT, R98, 0x3, !P0 ;  /* 0x000000036200780c */ /* 0x000fe20004702670 */
[----:B0-----:R-:W-:-:S03]  /*9560*/  IMAD.WIDE.U32 R10, R97, 0x4, R10 ;  /* 0x00000004610a7825 */ /* 0x001fc600078e000a */
[----:B------:R-:W-:-:S04]  /*9570*/  IADD3 R86, P1, PT, R10, 0x2, RZ ;  /* 0x000000020a567810 */ /* 0x000fc80007f3e0ff */
[----:B------:R-:W-:-:S09]  /*9580*/  IADD3.X R87, PT, PT, RZ, R11, RZ, P1, !PT ;  /* 0x0000000bff577210 */ /* 0x000fd20000ffe4ff */
.L_x_614:
[----:B------:R-:W0:Y:S01]  /*9590*/  LDC R85, c[0x0][0x3ac] ;  /* 0x0000eb00ff557b82 */ /* 0x000e220000000800 */
[----:B------:R-:W-:Y:S01]  /*95a0*/  ISETP.NE.AND P2, PT, R97, R90, PT ;  /* 0x0000005a6100720c */ /* 0x000fe20003f45270 */
[----:B------:R-:W2:-:S12]  /*95b0*/  LDG.E.128.CONSTANT R12, desc[UR8][R106.64] ;  /* 0x000000086a0c7981 */ /* 0x000e98000c1e9d00 */
[----:B------:R-:W-:Y:S01]  /*95c0*/  @!P2 LEA R40, R89, R1, 0x3 ;  /* 0x000000015928a211 */ /* 0x000fe200078e18ff */
[----:B------:R-:W3:Y:S05]  /*95d0*/  @!P2 LDG.E.U16.CONSTANT R38, desc[UR8][R86.64] ;  /* 0x000000085626a981 */ /* 0x000eea000c1e9500 */
[----:B------:R-:W4:Y:S01]  /*95e0*/  @!P2 LDL.64 R40, [R40+0x8] ;  /* 0x000008002828a983 */ /* 0x000f220000100a00 */
[----:B0-----:R-:W-:-:S05]  /*95f0*/  IMAD.WIDE R10, R85, 0x4, R106 ;  /* 0x00000004550a7825 */ /* 0x001fca00078e026a */
[----:B------:R-:W5:Y:S01]  /*9600*/  LDG.E.128.CONSTANT R16, desc[UR8][R10.64] ;  /* 0x000000080a107981 */ /* 0x000f62000c1e9d00 */
[----:B------:R-:W-:-:S05]  /*9610*/  IMAD.WIDE R34, R85, 0x4, R10 ;  /* 0x0000000455227825 */ /* 0x000fca00078e020a */
[----:B------:R0:W3:Y:S01]  /*9620*/  LDG.E.128.CONSTANT R20, desc[UR8][R34.64] ;  /* 0x0000000822147981 */ /* 0x0000e2000c1e9d00 */
[----:B------:R-:W-:-:S05]  /*9630*/  IMAD.WIDE R36, R85, 0x4, R34 ;  /* 0x0000000455247825 */ /* 0x000fca00078e0222 */
[----:B------:R1:W3:Y:S01]  /*9640*/  LDG.E.128.CONSTANT R24, desc[UR8][R36.64] ;  /* 0x0000000824187981 */ /* 0x0002e2000c1e9d00 */
[----:B------:R-:W-:-:S05]  /*9650*/  IMAD.WIDE R100, R85, 0x4, R36 ;  /* 0x0000000455647825 */ /* 0x000fca00078e0224 */
[----:B------:R-:W3:Y:S01]  /*9660*/  LDG.E.128.CONSTANT R28, desc[UR8][R100.64] ;  /* 0x00000008641c7981 */ /* 0x000ee2000c1e9d00 */
[----:B------:R-:W-:Y:S02]  /*9670*/  MOV R32, 0x2800 ;  /* 0x0000280000207802 */ /* 0x000fe40000000f00 */
[----:B------:R-:W-:Y:S02]  /*9680*/  ISETP.NE.AND P3, PT, R95, RZ, PT ;  /* 0x000000ff5f00720c */ /* 0x000fe40003f65270 */
[----:B------:R-:W-:Y:S02]  /*9690*/  ISETP.NE.AND P1, PT, R98, 0x1, PT ;  /* 0x000000016200780c */ /* 0x000fe40003f25270 */
[----:B------:R-:W-:Y:S02]  /*96a0*/  @!P2 IADD3 R102, PT, PT, R89, 0x1, RZ ;  /* 0x000000015966a810 */ /* 0x000fe40007ffe0ff */
[----:B--2---:R-:W-:Y:S02]  /*96b0*/  LOP3.LUT R45, R13, 0x1f001f, RZ, 0xc0, !PT ;  /* 0x001f001f0d2d7812 */ /* 0x004fe400078ec0ff */
[----:B------:R-:W-:-:S02]  /*96c0*/  SHF.R.U32.HI R46, RZ, 0xa, R13 ;  /* 0x0000000aff2e7819 */ /* 0x000fc4000001160d */
[----:B------:R-:W-:Y:S02]  /*96d0*/  LOP3.LUT R57, R13, 0x3e003e0, RZ, 0xc0, !PT ;  /* 0x03e003e00d397812 */ /* 0x000fe400078ec0ff */
[----:B0-----:R-:W-:Y:S02]  /*96e0*/  SHF.R.U32.HI R35, RZ, 0xf, R13 ;  /* 0x0000000fff237819 */ /* 0x001fe4000001160d */
[----:B------:R-:W-:Y:S02]  /*96f0*/  SHF.R.U32.HI R34, RZ, 0xf, R12 ;  /* 0x0000000fff227819 */ /* 0x000fe4000001160c */
[----:B------:R-:W-:Y:S02]  /*9700*/  LOP3.LUT R50, R14, 0x1f001f, RZ, 0xc0, !PT ;  /* 0x001f001f0e327812 */ /* 0x000fe400078ec0ff */
[----:B------:R-:W-:Y:S02]  /*9710*/  SHF.R.U32.HI R53, RZ, 0xa, R14 ;  /* 0x0000000aff357819 */ /* 0x000fe4000001160e */
[----:B----4-:R-:W-:-:S02]  /*9720*/  @!P2 PRMT R104, R40, 0x7610, R104 ;  /* 0x000076102868a816 */ /* 0x010fc40000000068 */
[----:B------:R-:W-:Y:S02]  /*9730*/  @!P2 PRMT R99, R41, 0x7610, R99 ;  /* 0x000076102963a816 */ /* 0x000fe40000000063 */
[----:B------:R-:W-:Y:S02]  /*9740*/  @!P2 PRMT R104, R104, 0x7610, R40 ;  /* 0x000076106868a816 */ /* 0x000fe40000000028 */
[----:B------:R-:W-:Y:S02]  /*9750*/  LOP3.LUT R13, R14, 0x3e003e0, RZ, 0xc0, !PT ;  /* 0x03e003e00e0d7812 */ /* 0x000fe400078ec0ff */
[----:B------:R-:W-:Y:S02]  /*9760*/  SHF.R.U32.HI R39, RZ, 0xf, R14 ;  /* 0x0000000fff277819 */ /* 0x000fe4000001160e */
[----:B------:R-:W-:Y:S02]  /*9770*/  SHF.R.U32.HI R40, RZ, 0xf, R15 ;  /* 0x0000000fff287819 */ /* 0x000fe4000001160f */
[----:B------:R-:W-:-:S02]  /*9780*/  LOP3.LUT R66, R15, 0x1f001f, RZ, 0xc0, !PT ;  /* 0x001f001f0f427812 */ /* 0x000fc400078ec0ff */
[----:B------:R-:W-:Y:S02]  /*9790*/  SHF.R.U32.HI R67, RZ, 0xa, R15 ;  /* 0x0000000aff437819 */ /* 0x000fe4000001160f */
[----:B------:R-:W-:Y:S02]  /*97a0*/  LOP3.LUT R14, R15, 0x3e003e0, RZ, 0xc0, !PT ;  /* 0x03e003e00f0e7812 */ /* 0x000fe400078ec0ff */
[----:B------:R-:W-:Y:S02]  /*97b0*/  @!P2 PRMT R99, R99, 0x7610, R41 ;  /* 0x000076106363a816 */ /* 0x000fe40000000029 */
[C---:B-----5:R-:W-:Y:S02]  /*97c0*/  LOP3.LUT R33, R16.reuse, 0x1f001f, RZ, 0xc0, !PT ;  /* 0x001f001f10217812 */ /* 0x060fe400078ec0ff */
[----:B-1----:R-:W-:Y:S02]  /*97d0*/  SHF.R.U32.HI R37, RZ, 0xa, R16 ;  /* 0x0000000aff257819 */ /* 0x002fe40000011610 */
[----:B------:R-:W-:-:S02]  /*97e0*/  LOP3.LUT R9, R16, 0x3e003e0, RZ, 0xc0, !PT ;  /* 0x03e003e010097812 */ /* 0x000fc400078ec0ff */
[----:B------:R-:W-:Y:S02]  /*97f0*/  SHF.R.U32.HI R15, RZ, 0xe, R16 ;  /* 0x0000000eff0f7819 */ /* 0x000fe40000011610 */
[C---:B------:R-:W-:Y:S02]  /*9800*/  LOP3.LUT R41, R17.reuse, 0x1f001f, RZ, 0xc0, !PT ;  /* 0x001f001f11297812 */ /* 0x040fe400078ec0ff */
[--C-:B------:R-:W-:Y:S02]  /*9810*/  SHF.R.U32.HI R44, RZ, 0xa, R17.reuse ;  /* 0x0000000aff2c7819 */ /* 0x100fe40000011611 */
[----:B------:R-:W-:Y:S02]  /*9820*/  LOP3.LUT R10, R17, 0x3e003e0, RZ, 0xc0, !PT ;  /* 0x03e003e0110a7812 */ /* 0x000fe400078ec0ff */
[----:B------:R-:W-:Y:S02]  /*9830*/  SHF.R.U32.HI R16, RZ, 0xe, R17 ;  /* 0x0000000eff107819 */ /* 0x000fe40000011611 */
[----:B------:R-:W-:-:S02]  /*9840*/  SHF.R.U32.HI R42, RZ, 0xe, R19 ;  /* 0x0000000eff2a7819 */ /* 0x000fc40000011613 */
[----:B------:R-:W-:Y:S02]  /*9850*/  LOP3.LUT R34, R34, 0x10001, RZ, 0xc0, !PT ;  /* 0x0001000122227812 */ /* 0x000fe400078ec0ff */
[----:B------:R-:W-:Y:S02]  /*9860*/  LOP3.LUT R35, R35, 0x10001, RZ, 0xc0, !PT ;  /* 0x0001000123237812 */ /* 0x000fe400078ec0ff */
[----:B------:R-:W-:Y:S02]  /*9870*/  LOP3.LUT R17, R40, 0x10001, RZ, 0xc0, !PT ;  /* 0x0001000128117812 */ /* 0x000fe400078ec0ff */
[----:B---3--:R-:W-:Y:S02]  /*9880*/  @!P2 IADD3 R90, PT, PT, R38, R97, RZ ;  /* 0x00000061265aa210 */ /* 0x008fe40007ffe0ff */
        /* <DEDUP_REMOVED lines=46> */
[----:B------:R-:W-:Y:S02]  /*9b70*/  SHF.R.U32.HI R26, RZ, 0xc, R26 ;  /* 0x0000000cff1a7819 */ /* 0x000fe4000001161a */
[----:B------:R-:W-:Y:S02]  /*9b80*/  LOP3.LUT R59, R21, 0x80008, R24, 0xf8, !PT ;  /* 0x00080008153b7812 */ /* 0x000fe400078ef818 */
[----:B------:R-:W-:Y:S02]  /*9b90*/  LOP3.LUT R58, R20, 0x80008, R25, 0xf8, !PT ;  /* 0x00080008143a7812 */ /* 0x000fe400078ef819 */
[----:B------:R-:W-:-:S02]  /*9ba0*/  LOP3.LUT R68, R27, 0x1f001f, RZ, 0xc0, !PT ;  /* 0x001f001f1b447812 */ /* 0x000fc400078ec0ff */
[----:B------:R-:W-:Y:S02]  /*9bb0*/  SHF.R.U32.HI R69, RZ, 0xa, R27 ;  /* 0x0000000aff457819 */ /* 0x000fe4000001161b */
[----:B------:R-:W-:Y:S02]  /*9bc0*/  LOP3.LUT R72, R27, 0x3e003e0, RZ, 0xc0, !PT ;  /* 0x03e003e01b487812 */ /* 0x000fe400078ec0ff */
[C---:B------:R-:W-:Y:S02]  /*9bd0*/  LOP3.LUT R20, R28.reuse, 0x1f001f, RZ, 0xc0, !PT ;  /* 0x001f001f1c147812 */ /* 0x040fe400078ec0ff */
[----:B------:R-:W-:Y:S02]  /*9be0*/  SHF.R.U32.HI R21, RZ, 0xa, R28 ;  /* 0x0000000aff157819 */ /* 0x000fe4000001161c */
[----:B------:R-:W-:Y:S02]  /*9bf0*/  LOP3.LUT R73, R28, 0x3e003e0, RZ, 0xc0, !PT ;  /* 0x03e003e01c497812 */ /* 0x000fe400078ec0ff */
[----:B------:R-:W-:-:S02]  /*9c00*/  LOP3.LUT R24, R30, 0x1f001f, RZ, 0xc0, !PT ;  /* 0x001f001f1e187812 */ /* 0x000fc400078ec0ff */
[----:B------:R-:W-:Y:S02]  /*9c10*/  SHF.R.U32.HI R25, RZ, 0xa, R30 ;  /* 0x0000000aff197819 */ /* 0x000fe4000001161e */
[----:B------:R-:W-:Y:S02]  /*9c20*/  LOP3.LUT R78, R30, 0x3e003e0, RZ, 0xc0, !PT ;  /* 0x03e003e01e4e7812 */ /* 0x000fe400078ec0ff */
[----:B------:R-:W-:Y:S02]  /*9c30*/  SHF.R.U32.HI R27, RZ, 0xc, R27 ;  /* 0x0000000cff1b7819 */ /* 0x000fe4000001161b */
[----:B------:R-:W-:Y:S02]  /*9c40*/  LOP3.LUT R75, R23, 0x80008, R26, 0xf8, !PT ;  /* 0x00080008174b7812 */ /* 0x000fe400078ef81a */
[----:B------:R-:W-:Y:S02]  /*9c50*/  SHF.R.U32.HI R28, RZ, 0xb, R28 ;  /* 0x0000000bff1c7819 */ /* 0x000fe4000001161c */
[----:B------:R-:W-:-:S02]  /*9c60*/  SHF.R.U32.HI R30, RZ, 0xb, R30 ;  /* 0x0000000bff1e7819 */ /* 0x000fc4000001161e */
[----:B------:R-:W-:Y:S02]  /*9c70*/  LOP3.LUT R13, R13, 0x64006400, RZ, 0xfc, !PT ;  /* 0x640064000d0d7812 */ /* 0x000fe400078efcff */
[----:B------:R-:W-:Y:S02]  /*9c80*/  LOP3.LUT R79, R31, 0x3e003e0, RZ, 0xc0, !PT ;  /* 0x03e003e01f4f7812 */ /* 0x000fe400078ec0ff */
[----:B------:R-:W-:Y:S02]  /*9c90*/  LOP3.LUT R60, R22, 0x80008, R27, 0xf8, !PT ;  /* 0x00080008163c7812 */ /* 0x000fe400078ef81b */
[----:B------:R-:W-:Y:S02]  /*9ca0*/  LOP3.LUT R28, R59, 0x100010, R28, 0xf8, !PT ;  /* 0x001000103b1c7812 */ /* 0x000fe400078ef81c */
[----:B------:R-:W-:Y:S01]  /*9cb0*/  LOP3.LUT R30, R75, 0x100010, R30, 0xf8, !PT ;  /* 0x001000104b1e7812 */ /* 0x000fe200078ef81e */
[----:B------:R-:W-:Y:S01]  /*9cc0*/  HFMA2 R75, R13, R32.H0_H0, -48, -48 ;  /* 0xd200d2000d4b7431 */ /* 0x000fe20000040020 */
[----:B------:R-:W-:-:S02]  /*9cd0*/  LOP3.LUT R57, R57, 0x64006400, RZ, 0xfc, !PT ;  /* 0x6400640039397812 */ /* 0x000fc400078efcff */
[----:B------:R-:W-:Y:S02]  /*9ce0*/  LOP3.LUT R67, R67, 0x1f001f, RZ, 0xc0, !PT ;  /* 0x001f001f43437812 */ /* 0x000fe400078ec0ff */
[C---:B------:R-:W-:Y:S02]  /*9cf0*/  LOP3.LUT R22, R29.reuse, 0x1f001f, RZ, 0xc0, !PT ;  /* 0x001f001f1d167812 */ /* 0x040fe400078ec0ff */
[----:B------:R-:W-:Y:S02]  /*9d00*/  SHF.R.U32.HI R23, RZ, 0xa, R29 ;  /* 0x0000000aff177819 */ /* 0x000fe4000001161d */
[----:B------:R-:W-:Y:S02]  /*9d10*/  LOP3.LUT R77, R29, 0x3e003e0, RZ, 0xc0, !PT ;  /* 0x03e003e01d4d7812 */ /* 0x000fe400078ec0ff */
[----:B------:R-:W-:Y:S02]  /*9d20*/  LOP3.LUT R59, R14, 0x64006400, RZ, 0xfc, !PT ;  /* 0x640064000e3b7812 */ /* 0x000fe400078efcff */
[----:B------:R-:W-:-:S02]  /*9d30*/  LOP3.LUT R38, R38, 0x64006400, RZ, 0xfc, !PT ;  /* 0x6400640026267812 */ /* 0x000fc400078efcff */
[----:B------:R-:W-:Y:S02]  /*9d40*/  SHF.R.U32.HI R29, RZ, 0xb, R29 ;  /* 0x0000000bff1d7819 */ /* 0x000fe4000001161d */
        /* <DEDUP_REMOVED lines=8> */
[----:B------:R-:W-:Y:S01]  /*9dd0*/  LOP3.LUT R29, R58, 0x100010, R29, 0xf8, !PT ;  /* 0x001000103a1d7812 */ /* 0x000fe200078ef81d */
[----:B------:R-:W-:Y:S01]  /*9de0*/  HADD2 R84, R38, -1040, -1040 ;  /* 0xe410e41026547430 */ /* 0x000fe20000000000 */
[----:B------:R-:W-:Y:S01]  /*9df0*/  LOP3.LUT R57, R12, 0x64006400, RZ, 0xfc, !PT ;  /* 0x640064000c397812 */ /* 0x000fe200078efcff */
[-C--:B------:R-:W-:Y:S01]  /*9e00*/  HFMA2 R58, R13, R32.reuse.H0_H0, -48, -48 ;  /* 0xd200d2000d3a7431 */ /* 0x080fe20000040020 */
[----:B------:R-:W-:Y:S01]  /*9e10*/  LOP3.LUT R26, R31, 0x1f001f, RZ, 0xc0, !PT ;  /* 0x001f001f1f1a7812 */ /* 0x000fe200078ec0ff */
[-C--:B------:R-:W-:Y:S01]  /*9e20*/  HFMA2 R12, R19, R32.reuse.H0_H0, -48, -48 ;  /* 0xd200d200130c7431 */ /* 0x080fe20000040020 */
[----:B------:R-:W-:Y:S01]  /*9e30*/  SHF.R.U32.HI R27, RZ, 0xa, R31 ;  /* 0x0000000aff1b7819 */ /* 0x000fe2000001161f */
[-C--:B------:R-:W-:Y:S01]  /*9e40*/  HFMA2 R19, R79, R32.reuse.H0_H0, -48, -48 ;  /* 0xd200d2004f137431 */ /* 0x080fe20000040020 */
[----:B------:R-:W-:Y:S01]  /*9e50*/  LOP3.LUT R59, R10, 0x64006400, RZ, 0xfc, !PT ;  /* 0x640064000a3b7812 */ /* 0x000fe200078efcff */
[----:B------:R-:W-:Y:S01]  /*9e60*/  HFMA2 R10, R17, R32.H0_H0, -48, -48 ;  /* 0xd200d200110a7431 */ /* 0x000fe20000040020 */
[----:B------:R-:W-:-:S02]  /*9e70*/  LOP3.LUT R36, R36, 0x64006400, RZ, 0xfc, !PT ;  /* 0x6400640024247812 */ /* 0x000fc400078efcff */
[----:B------:R-:W-:Y:S01]  /*9e80*/  LOP3.LUT R38, R61, 0x64006400, RZ, 0xfc, !PT ;  /* 0x640064003d267812 */ /* 0x000fe200078efcff */
[----:B------:R-:W-:Y:S01]  /*9e90*/  HADD2 R79, R67, -1040, -1040 ;  /* 0xe410e410434f7430 */ /* 0x000fe20000000000 */
[----:B------:R-:W-:Y:S02]  /*9ea0*/  SHF.R.U32.HI R31, RZ, 0xb, R31 ;  /* 0x0000000bff1f7819 */ /* 0x000fe4000001161f */
        /* <DEDUP_REMOVED lines=20> */
[----:B------:R-:W-:Y:S01]  /*9ff0*/  LOP3.LUT R31, R60, 0x100010, R31, 0xf8, !PT ;  /* 0x001000103c1f7812 */ /* 0x000fe200078ef81f */
[----:B------:R-:W-:Y:S01]  /*a000*/  HFMA2 R60, R9, R32.H0_H0, -48, -48 ;  /* 0xd200d200093c7431 */ /* 0x000fe20000040020 */
        /* <DEDUP_REMOVED lines=180> */
.L_x_610:
        /* <DEDUP_REMOVED lines=84> */
.L_x_612:
        /* <DEDUP_REMOVED lines=80> */
.L_x_613:
        /* <DEDUP_REMOVED lines=77> */
.L_x_611:
        /* <DEDUP_REMOVED lines=8> */
.L_x_609:
        /* <DEDUP_REMOVED lines=12> */
.L_x_632:
        /* <DEDUP_REMOVED lines=9> */
[----:B--2---:R-:W-:Y:S02]  /*bc30*/  LOP3.LUT R18, R21, 0xf000f0, RZ, 0xc0, !PT ;  /* 0x00f000f015127812 */ /* 0x004fe400078ec0ff */
[C---:B------:R-:W-:Y:S02]  /*bc40*/  LOP3.LUT R24, R22.reuse, 0xf000f, RZ, 0xc0, !PT ;  /* 0x000f000f16187812 */ /* 0x040fe400078ec0ff */
[----:B------:R-:W-:Y:S02]  /*bc50*/  LOP3.LUT R25, R22, 0xf000f0, RZ, 0xc0, !PT ;  /* 0x00f000f016197812 */ /* 0x000fe400078ec0ff */
[----:B------:R-:W-:Y:S02]  /*bc60*/  SHF.R.U32.HI R22, RZ, 0x8, R22 ;  /* 0x00000008ff167819 */ /* 0x000fe40000011616 */
[----:B------:R-:W-:-:S02]  /*bc70*/  LOP3.LUT R9, R20, 0xf000f, RZ, 0xc0, !PT ;  /* 0x000f000f14097812 */ /* 0x000fc400078ec0ff */
[----:B---3--:R-:W-:Y:S02]  /*bc80*/  @!P3 PRMT R99, R11, 0x7610, R99 ;  /* 0x000076100b63b816 */ /* 0x008fe40000000063 */
[----:B------:R-:W-:Y:S02]  /*bc90*/  @!P3 PRMT R104, R10, 0x7610, R104 ;  /* 0x000076100a68b816 */ /* 0x000fe40000000068 */
[----:B------:R-:W-:Y:S02]  /*bca0*/  @!P3 PRMT R99, R99, 0x7610, R11 ;  /* 0x000076106363b816 */ /* 0x000fe4000000000b */
[----:B------:R-:W-:Y:S02]  /*bcb0*/  LOP3.LUT R11, R21, 0xf000f, RZ, 0xc0, !PT ;  /* 0x000f000f150b7812 */ /* 0x000fe400078ec0ff */
[----:B------:R-:W-:Y:S02]  /*bcc0*/  SHF.R.U32.HI R21, RZ, 0x8, R21 ;  /* 0x00000008ff157819 */ /* 0x000fe40000011615 */
[----:B------:R-:W-:-:S02]  /*bcd0*/  @!P3 PRMT R104, R104, 0x7610, R10 ;  /* 0x000076106868b816 */ /* 0x000fc4000000000a */
[----:B------:R-:W-:Y:S02]  /*bce0*/  LOP3.LUT R10, R20, 0xf000f0, RZ, 0xc0, !PT ;  /* 0x00f000f0140a7812 */ /* 0x000fe400078ec0ff */
[----:B------:R-:W-:Y:S02]  /*bcf0*/  LOP3.LUT R19, R18, 0x64006400, RZ, 0xfc, !PT ;  /* 0x6400640012137812 */ /* 0x000fe400078efcff */
[----:B------:R-:W-:Y:S02]  /*bd00*/  SHF.R.U32.HI R20, RZ, 0x8, R20 ;  /* 0x00000008ff147819 */ /* 0x000fe40000011614 */
[C---:B------:R-:W-:Y:S02]  /*bd10*/  LOP3.LUT R26, R23.reuse, 0xf000f, RZ, 0xc0, !PT ;  /* 0x000f000f171a7812 */ /* 0x040fe400078ec0ff */
[----:B------:R-:W-:Y:S02]  /*bd20*/  LOP3.LUT R27, R23, 0xf000f0, RZ, 0xc0, !PT ;  /* 0x00f000f0171b7812 */ /* 0x000fe400078ec0ff */
[----:B------:R-:W-:-:S02]  /*bd30*/  SHF.R.U32.HI R28, RZ, 0x8, R23 ;  /* 0x00000008ff1c7819 */ /* 0x000fc40000011617 */
        /* <DEDUP_REMOVED lines=23> */
[----:B------:R-:W-:Y:S01]  /*beb0*/  LOP3.LUT R35, R28, 0x64006400, RZ, 0xfc, !PT ;  /* 0x640064001c237812 */ /* 0x000fe200078efcff */
[----:B------:R-:W-:Y:S02]  /*bec0*/  HFMA2 R24, R25, R14.H0_H0, -72, -72 ;  /* 0xd480d48019187431 */ /* 0x000fe4000004000e */
[----:B------:R-:W-:Y:S02]  /*bed0*/  HADD2 R31, R32, -1032, -1032 ;  /* 0xe408e408201f7430 */ /* 0x000fe40000000000 */
        /* <DEDUP_REMOVED lines=10> */
[-C--:B------:R-:W-:Y:S02]  /*bf80*/  HFMA2 R28, R11, R14.reuse.H0_H0, -72, -72 ;  /* 0xd480d4800b1c7431 */ /* 0x080fe4000004000e */
[----:B------:R-:W-:Y:S02]  /*bf90*/  HADD2 R29, R18, -1032, -1032 ;  /* 0xe408e408121d7430 */ /* 0x000fe40000000000 */
[----:B------:R-:W-:Y:S01]  /*bfa0*/  HFMA2 R34, R35, R14.H0_H0, -72, -72 ;  /* 0xd480d48023227431 */ /* 0x000fe2000004000e */
[----:B0-----:R-:W-:Y:S06]  /*bfb0*/  @!P2 BRA `(.L_x_616) ;  /* 0x000000040068a947 */ /* 0x001fec0003800000 */
[----:B------:R-:W0:Y:S01]  /*bfc0*/  LDS.64 R36, [UR4+-0x100] ;  /* 0xffff0004ff247984 */ /* 0x000e220008000a00 */
[----:B------:R-:W-:Y:S02]  /*bfd0*/  HADD2.F32 R9, -RZ, R21.H0_H0 ;  /* 0x20000015ff097230 */ /* 0x000fe40000004100 */
[----:B------:R-:W-:Y:S01]  /*bfe0*/  HADD2.F32 R13, -RZ, R25.H0_H0 ;  /* 0x20000019ff0d7230 */ /* 0x000fe20000004100 */
[----:B------:R-:W1:Y:S01]  /*bff0*/  LDS.64 R18, [UR4+-0xf8] ;  /* 0xffff0804ff127984 */ /* 0x000e620008000a00 */
[----:B------:R-:W-:Y:S02]  /*c000*/  HADD2.F32 R11, -RZ, R23.H0_H0 ;  /* 0x20000017ff0b7230 */ /* 0x000fe40000004100 */
[----:B------:R-:W-:Y:S02]  /*c010*/  HADD2.F32 R35, -RZ, R21.H1_H1 ;  /* 0x30000015ff237230 */ /* 0x000fe40000004100 */
[----:B------:R-:W-:Y:S02]  /*c020*/  HADD2.F32 R41, -RZ, R20.H1_H1 ;  /* 0x30000014ff297230 */ /* 0x000fe40000004100 */
[----:B0-----:R-:W-:-:S02]  /*c030*/  HADD2.F32 R10, -RZ, R36.H0_H0 ;  /* 0x20000024ff0a7230 */ /* 0x001fc40000004100 */
[--C-:B------:R-:W-:Y:S02]  /*c040*/  HADD2.F32 R39, -RZ, R37.reuse.H0_H0 ;  /* 0x20000025ff277230 */ /* 0x100fe40000004100 */
[----:B------:R-:W-:Y:S02]  /*c050*/  HADD2.F32 R40, -RZ, R37.H1_H1 ;  /* 0x30000025ff287230 */ /* 0x000fe40000004100 */
[----:B------:R-:W-:Y:S01]  /*c060*/  FFMA.FTZ R38, R9, R10, RZ ;  /* 0x0000000a09267223 */ /* 0x000fe200000100ff */
[----:B------:R-:W-:Y:S02]  /*c070*/  HADD2.F32 R37, -RZ, R20.H0_H0 ;  /* 0x20000014ff257230 */ /* 0x000fe40000004100 */
[C---:B------:R-:W-:Y:S01]  /*c080*/  FFMA.FTZ R46, R10.reuse, R13, RZ ;  /* 0x0000000d0a2e7223 */ /* 0x040fe200000100ff */
[----:B------:R-:W-:Y:S02]  /*c090*/  HADD2.F32 R36, -RZ, R36.H1_H1 ;  /* 0x30000024ff247230 */ /* 0x000fe40000004100 */
[----:B------:R-:W-:Y:S01]  /*c0a0*/  FFMA.FTZ R43, R10, R11, RZ ;  /* 0x0000000b0a2b7223 */ /* 0x000fe200000100ff */
[----:B------:R-:W-:-:S02]  /*c0b0*/  HADD2.F32 R13, -RZ, R25.H1_H1 ;  /* 0x30000019ff0d7230 */ /* 0x000fc40000004100 */
[----:B------:R-:W-:Y:S01]  /*c0c0*/  FFMA.FTZ R37, R10, R37, RZ ;  /* 0x000000250a257223 */ /* 0x000fe200000100ff */
[----:B------:R-:W-:Y:S02]  /*c0d0*/  HADD2.F32 R11, -RZ, R23.H1_H1 ;  /* 0x30000017ff0b7230 */ /* 0x000fe40000004100 */
[----:B------:R-:W-:Y:S01]  /*c0e0*/  FFMA.FTZ R35, R35, R36, R38 ;  /* 0x0000002423237223 */ /* 0x000fe20000010026 */
[----:B------:R-:W-:Y:S02]  /*c0f0*/  HADD2.F32 R9, -RZ, R22.H0_H0 ;  /* 0x20000016ff097230 */ /* 0x000fe40000004100 */
[C---:B------:R-:W-:Y:S01]  /*c100*/  FFMA.FTZ R38, R36.reuse, R41, R37 ;  /* 0x0000002924267223 */ /* 0x040fe20000010025 */
[----:B------:R-:W-:Y:S02]  /*c110*/  HADD2.F32 R10, -RZ, R15.H0_H0 ;  /* 0x2000000fff0a7230 */ /* 0x000fe40000004100 */
[----:B------:R-:W-:Y:S01]  /*c120*/  FFMA.FTZ R46, R36, R13, R46 ;  /* 0x0000000d242e7223 */ /* 0x000fe2000001002e */
[----:B------:R-:W-:-:S02]  /*c130*/  HADD2.F32 R37, -RZ, R24.H0_H0 ;  /* 0x20000018ff257230 */ /* 0x000fc40000004100 */
[----:B------:R-:W-:Y:S01]  /*c140*/  FFMA.FTZ R44, R36, R11, R43 ;  /* 0x0000000b242c7223 */ /* 0x000fe2000001002b */
[C---:B------:R-:W-:Y:S01]  /*c150*/  FFMA.FTZ R13, R39.reuse, R9, R38 ;  /* 0x00000009270d7223 */ /* 0x040fe20000010026 */
[----:B------:R-:W-:Y:S02]  /*c160*/  HADD2.F32 R9, -RZ, R15.H1_H1 ;  /* 0x3000000fff097230 */ /* 0x000fe40000004100 */
[----:B------:R-:W-:Y:S01]  /*c170*/  FFMA.FTZ R10, R10, R39, R35 ;  /* 0x000000270a0a7223 */ /* 0x000fe20000010023 */
[----:B------:R-:W-:Y:S02]  /*c180*/  HADD2.F32 R11, -RZ, R22.H1_H1 ;  /* 0x30000016ff0b7230 */ /* 0x000fe40000004100 */
[----:B------:R-:W-:Y:S01]  /*c190*/  FFMA.FTZ R44, R39, R37, R44 ;  /* 0x00000025272c7223 */ /* 0x000fe2000001002c */
[----:B------:R-:W-:Y:S02]  /*c1a0*/  HADD2.F32 R36, -RZ, R26.H0_H0 ;  /* 0x2000001aff247230 */ /* 0x000fe40000004100 */
[----:B------:R-:W-:Y:S01]  /*c1b0*/  FFMA.FTZ R9, R9, R40, R10 ;  /* 0x0000002809097223 */ /* 0x000fe2000001000a */
[----:B------:R-:W-:-:S02]  /*c1c0*/  HADD2.F32 R35, -RZ, R24.H1_H1 ;  /* 0x30000018ff237230 */ /* 0x000fc40000004100 */
[C---:B------:R-:W-:Y:S01]  /*c1d0*/  FFMA.FTZ R38, R40.reuse, R11, R13 ;  /* 0x0000000b28267223 */ /* 0x040fe2000001000d */
[----:B------:R-:W-:Y:S02]  /*c1e0*/  HADD2.F32 R37, -RZ, R26.H1_H1 ;  /* 0x3000001aff257230 */ /* 0x000fe40000004100 */
[----:B------:R-:W-:Y:S01]  /*c1f0*/  FFMA.FTZ R36, R39, R36, R46 ;  /* 0x0000002427247223 */ /* 0x000fe2000001002e */
[--C-:B-1----:R-:W-:Y:S02]  /*c200*/  HADD2.F32 R13, -RZ, R18.reuse.H0_H0 ;  /* 0x20000012ff0d7230 */ /* 0x102fe40000004100 */
[C---:B------:R-:W-:Y:S01]  /*c210*/  FFMA.FTZ R44, R40.reuse, R35, R44 ;  /* 0x00000023282c7223 */ /* 0x040fe2000001002c */
[----:B------:R-:W-:Y:S02]  /*c220*/  HADD2.F32 R10, -RZ, R27.H0_H0 ;  /* 0x2000001bff0a7230 */ /* 0x000fe40000004100 */
[----:B------:R-:W-:Y:S01]  /*c230*/  FFMA.FTZ R40, R40, R37, R36 ;  /* 0x0000002528287223 */ /* 0x000fe20000010024 */
[----:B------:R-:W-:-:S02]  /*c240*/  HADD2.F32 R18, -RZ, R18.H1_H1 ;  /* 0x30000012ff127230 */ /* 0x000fc40000004100 */
        /* <DEDUP_REMOVED lines=13> */
[----:B------:R-:W-:Y:S02]  /*c320*/  HADD2.F32 R39, -RZ, R33.H1_H1 ;  /* 0x30000021ff277230 */ /* 0x000fe40000004100 */
[----:B------:R-:W-:Y:S01]  /*c330*/  FFMA.FTZ R38, R18, R11, R19 ;  /* 0x0000000b12267223 */ /* 0x000fe20000010013 */
[----:B------:R-:W-:-:S02]  /*c340*/  HADD2.F32 R9, -RZ, R28.H0_H0 ;  /* 0x2000001cff097230 */ /* 0x000fc40000004100 */
[C---:B------:R-:W-:Y:S01]  /*c350*/  FFMA.FTZ R44, R18.reuse, R37, R44 ;  /* 0x00000025122c7223 */ /* 0x040fe2000001002c */
[----:B------:R-:W-:Y:S02]  /*c360*/  HADD2.F32 R13, -RZ, R30.H0_H0 ;  /* 0x2000001eff0d7230 */ /* 0x000fe40000004100 */
[----:B------:R-:W-:Y:S01]  /*c370*/  FFMA.FTZ R40, R18, R39, R40 ;  /* 0x0000002712287223 */ /* 0x000fe20000010028 */
[----:B------:R-:W-:Y:S02]  /*c380*/  HADD2.F32 R18, -RZ, R32.H0_H0 ;  /* 0x20000020ff127230 */ /* 0x000fe40000004100 */
[----:B------:R-:W-:Y:S01]  /*c390*/  FFMA.FTZ R10, R9, R35, R10 ;  /* 0x00000023090a7223 */ /* 0x000fe2000001000a */
[----:B------:R-:W-:Y:S02]  /*c3a0*/  HADD2.F32 R11, -RZ, R30.H1_H1 ;  /* 0x3000001eff0b7230 */ /* 0x000fe40000004100 */
[----:B------:R-:W-:Y:S01]  /*c3b0*/  FFMA.FTZ R13, R35, R13, R38 ;  /* 0x0000000d230d7223 */ /* 0x000fe20000010026 */
[----:B------:R-:W-:-:S02]  /*c3c0*/  HADD2.F32 R9, -RZ, R28.H1_H1 ;  /* 0x3000001cff097230 */ /* 0x000fc40000004100 */
[----:B------:R-:W-:Y:S01]  /*c3d0*/  FFMA.FTZ R18, R35, R18, R44 ;  /* 0x0000001223127223 */ /* 0x000fe2000001002c */
[----:B------:R-:W-:Y:S02]  /*c3e0*/  HADD2.F32 R37, -RZ, R34.H0_H0 ;  /* 0x20000022ff257230 */ /* 0x000fe40000004100 */
        /* <DEDUP_REMOVED lines=23> */
.L_x_616:
        /* <DEDUP_REMOVED lines=97> */
.L_x_618:
[----:B------:R-:W-:Y:S05]  /*cb70*/  @!P4 BRA `(.L_x_617) ;  /* 0x0000000800e0c947 */ /* 0x000fea0003800000 */
[----:B------:R-:W-:-:S04]  /*cb80*/  PRMT R9, R91, 0x9910, RZ ;  /* 0x000099105b097816 */ /* 0x000fc800000000ff */
[----:B------:R-:W-:-:S13]  /*cb90*/  ISETP.NE.AND P3, PT, R9, RZ, PT ;  /* 0x000000ff0900720c */ /* 0x000fda0003f65270 */
[----:B------:R-:W-:Y:S05]  /*cba0*/  @!P3 BRA `(.L_x_619) ;  /* 0x000000040068b947 */ /* 0x000fea0003800000 */
[----:B------:R-:W0:Y:S01]  /*cbb0*/  LDS.64 R10, [UR4] ;  /* 0x00000004ff0a7984 */ /* 0x000e220008000a00 */
        /* <DEDUP_REMOVED lines=89> */
.L_x_619:
        /* <DEDUP_REMOVED lines=18> */
[----:B------:R-:W-:Y:S02]  /*d270*/  HADD2.F32 R23, -RZ, R23.H1_H1 ;  /* 0x30000017ff177230 */ /* 0x000fe40000004100 */
[----:B------:R-:W-:Y:S01]  /*d280*/  FFMA.FTZ R10, R39, R35, R10 ;  /* 0x00000023270a7223 */ /* 0x000fe2000001000a */
[----:B------:R-:W-:Y:S02]  /*d290*/  HADD2.F32 R9, -RZ, R15.H0_H0 ;  /* 0x2000000fff097230 */ /* 0x000fe40000004100 */
[----:B------:R-:W-:Y:S01]  /*d2a0*/  FFMA.FTZ R38, R11, R13, RZ ;  /* 0x0000000d0b267223 */ /* 0x000fe200000100ff */
[----:B------:R-:W-:Y:S02]  /*d2b0*/  HADD2.F32 R11, -RZ, R22.H0_H0 ;  /* 0x20000016ff0b7230 */ /* 0x000fe40000004100 */
        /* <DEDUP_REMOVED lines=37> */
[--C-:B------:R-:W-:Y:S02]  /*d510*/  HADD2.F32 R20, -RZ, R32.reuse.H0_H0 ;  /* 0x20000020ff147230 */ /* 0x100fe40000004100 */
        /* <DEDUP_REMOVED lines=30> */
.L_x_617:
[----:B------:R-:W0:Y:S02]  /*d700*/  LDC R85, c[0x0][0x3ac] ;  /* 0x0000eb00ff557b82 */ /* 0x000e240000000800 */
[----:B0-----:R-:W-:-:S05]  /*d710*/  IMAD.WIDE R106, R85, 0x4, R106 ;  /* 0x00000004556a7825 */ /* 0x001fca00078e026a */
[----:B------:R-:W2:Y:S02]  /*d720*/  LDG.E.128.CONSTANT R20, desc[UR8][R106.64] ;  /* 0x000000086a147981 */ /* 0x000ea4000c1e9d00 */
[C---:B--2---:R-:W-:Y:S02]  /*d730*/  LOP3.LUT R19, R22.reuse, 0xf000f, RZ, 0xc0, !PT ;  /* 0x000f000f16137812 */ /* 0x044fe400078ec0ff */
[----:B------:R-:W-:Y:S02]  /*d740*/  LOP3.LUT R24, R22, 0xf000f0, RZ, 0xc0, !PT ;  /* 0x00f000f016187812 */ /* 0x000fe400078ec0ff */
[----:B------:R-:W-:Y:S02]  /*d750*/  SHF.R.U32.HI R22, RZ, 0x8, R22 ;  /* 0x00000008ff167819 */ /* 0x000fe40000011616 */
[C---:B------:R-:W-:Y:S02]  /*d760*/  LOP3.LUT R9, R20.reuse, 0xf000f, RZ, 0xc0, !PT ;  /* 0x000f000f14097812 */ /* 0x040fe400078ec0ff */
[----:B------:R-:W-:-:S02]  /*d770*/  LOP3.LUT R10, R20, 0xf000f0, RZ, 0xc0, !PT ;  /* 0x00f000f0140a7812 */ /* 0x000fc400078ec0ff */
[C---:B------:R-:W-:Y:S02]  /*d780*/  LOP3.LUT R11, R21.reuse, 0xf000f, RZ, 0xc0, !PT ;  /* 0x000f000f150b7812 */ /* 0x040fe400078ec0ff */
[----:B------:R-:W-:Y:S02]  /*d790*/  LOP3.LUT R13, R21, 0xf000f0, RZ, 0xc0, !PT ;  /* 0x00f000f0150d7812 */ /* 0x000fe400078ec0ff */
[----:B------:R-:W-:Y:S02]  /*d7a0*/  SHF.R.U32.HI R20, RZ, 0x8, R20 ;  /* 0x00000008ff147819 */ /* 0x000fe40000011614 */
[----:B------:R-:W-:Y:S02]  /*d7b0*/  SHF.R.U32.HI R21, RZ, 0x8, R21 ;  /* 0x00000008ff157819 */ /* 0x000fe40000011615 */
[----:B------:R-:W-:Y:S02]  /*d7c0*/  SHF.R.U32.HI R28, RZ, 0x8, R23 ;  /* 0x00000008ff1c7819 */ /* 0x000fe40000011617 */
[----:B------:R-:W-:-:S02]  /*d7d0*/  LOP3.LUT R25, R24, 0x64006400, RZ, 0xfc, !PT ;  /* 0x6400640018197812 */ /* 0x000fc400078efcff */
[----:B------:R-:W-:Y:S02]  /*d7e0*/  LOP3.LUT R24, R22, 0xf000f, RZ, 0xc0, !PT ;  /* 0x000f000f16187812 */ /* 0x000fe400078ec0ff */
[C---:B------:R-:W-:Y:S02]  /*d7f0*/  LOP3.LUT R26, R23.reuse, 0xf000f, RZ, 0xc0, !PT ;  /* 0x000f000f171a7812 */ /* 0x040fe400078ec0ff */
[----:B------:R-:W-:Y:S02]  /*d800*/  LOP3.LUT R15, R10, 0x64006400, RZ, 0xfc, !PT ;  /* 0x640064000a0f7812 */ /* 0x000fe400078efcff */
[----:B------:R-:W-:Y:S02]  /*d810*/  LOP3.LUT R22, R22, 0xf000f0, RZ, 0xc0, !PT ;  /* 0x00f000f016167812 */ /* 0x000fe400078ec0ff */
[----:B------:R-:W-:Y:S01]  /*d820*/  LOP3.LUT R27, R23, 0xf000f0, RZ, 0xc0, !PT ;  /* 0x00f000f0171b7812 */ /* 0x000fe200078ec0ff */
[----:B------:R-:W-:Y:S01]  /*d830*/  HFMA2 R15, R15, R14.H0_H0, -72, -72 ;  /* 0xd480d4800f0f7431 */ /* 0x000fe2000004000e */
        /* <DEDUP_REMOVED lines=10> */
[----:B------:R-:W-:Y:S01]  /*d8e0*/  HFMA2 R32, R33, R14.H0_H0, -72, -72 ;  /* 0xd480d48021207431 */ /* 0x000fe2000004000e */
[----:B------:R-:W-:Y:S02]  /*d8f0*/  LOP3.LUT R27, R27, 0x64006400, RZ, 0xfc, !PT ;  /* 0x640064001b1b7812 */ /* 0x000fe400078efcff */
[----:B------:R-:W-:Y:S01]  /*d900*/  LOP3.LUT R34, R29, 0x64006400, RZ, 0xfc, !PT ;  /* 0x640064001d227812 */ /* 0x000fe200078efcff */
[----:B------:R-:W-:Y:S01]  /*d910*/  HADD2 R23, R23, -1032, -1032 ;  /* 0xe408e40817177430 */ /* 0x000fe20000000000 */
[----:B------:R-:W-:-:S02]  /*d920*/  LOP3.LUT R9, R9, 0x64006400, RZ, 0xfc, !PT ;  /* 0x6400640009097812 */ /* 0x000fc400078efcff */
[----:B------:R-:W-:Y:S01]  /*d930*/  LOP3.LUT R13, R13, 0x64006400, RZ, 0xfc, !PT ;  /* 0x640064000d0d7812 */ /* 0x000fe200078efcff */
[----:B------:R-:W-:Y:S01]  /*d940*/  HADD2 R33, R34, -1032, -1032 ;  /* 0xe408e40822217430 */ /* 0x000fe20000000000 */
[----:B------:R-:W-:Y:S02]  /*d950*/  LOP3.LUT R10, R10, 0x64006400, RZ, 0xfc, !PT ;  /* 0x640064000a0a7812 */ /* 0x000fe400078efcff */
[----:B------:R-:W-:Y:S01]  /*d960*/  LOP3.LUT R11, R20, 0x64006400, RZ, 0xfc, !PT ;  /* 0x64006400140b7812 */ /* 0x000fe200078efcff */
[----:B------:R-:W-:Y:S01]  /*d970*/  HADD2 R20, R12, -1032, -1032 ;  /* 0xe408e4080c147430 */ /* 0x000fe20000000000 */
[----:B------:R-:W-:Y:S01]  /*d980*/  LOP3.LUT R18, R18, 0x64006400, RZ, 0xfc, !PT ;  /* 0x6400640012127812 */ /* 0x000fe200078efcff */
[-C--:B------:R-:W-:Y:S01]  /*d990*/  HFMA2 R22, R13, R14.reuse.H0_H0, -72, -72 ;  /* 0xd480d4800d167431 */ /* 0x080fe2000004000e */
[----:B------:R-:W-:Y:S01]  /*d9a0*/  LOP3.LUT R19, R21, 0x64006400, RZ, 0xfc, !PT ;  /* 0x6400640015137812 */ /* 0x000fe200078efcff */
[----:B------:R-:W-:Y:S01]  /*d9b0*/  HADD2 R21, R9, -1032, -1032 ;  /* 0xe408e40809157430 */ /* 0x000fe20000000000 */
[----:B------:R-:W-:Y:S01]  /*d9c0*/  LOP3.LUT R31, R24, 0x64006400, RZ, 0xfc, !PT ;  /* 0x64006400181f7812 */ /* 0x000fe200078efcff */
[----:B------:R-:W-:Y:S01]  /*d9d0*/  HFMA2 R24, R25, R14.H0_H0, -72, -72 ;  /* 0xd480d48019187431 */ /* 0x000fe2000004000e */
        /* <DEDUP_REMOVED lines=100> */
.L_x_620:
        /* <DEDUP_REMOVED lines=95> */
.L_x_622:
        /* <DEDUP_REMOVED lines=94> */
.L_x_623:
        /* <DEDUP_REMOVED lines=91> */
.L_x_621:
[----:B------:R-:W-:-:S05]  /*f1a0*/  IMAD.WIDE R106, R85, 0x4, R106 ;  /* 0x00000004556a7825 */ /* 0x000fca00078e026a */
        /* <DEDUP_REMOVED lines=144> */
.L_x_624:
        /* <DEDUP_REMOVED lines=95> */
.L_x_626:
        /* <DEDUP_REMOVED lines=94> */
.L_x_627:
        /* <DEDUP_REMOVED lines=91> */
.L_x_625:
[----:B------:R-:W-:-:S05]  /*10c30*/  IMAD.WIDE R106, R85, 0x4, R106 ;  /* 0x00000004556a7825 */ /* 0x000fca00078e026a */
[----:B------:R-:W2:Y:S02]  /*10c40*/  LDG.E.128.CONSTANT R20, desc[UR8][R106.64] ;  /* 0x000000086a147981 */ /* 0x000ea4000c1e9d00 */
[C---:B--2---:R-:W-:Y:S02]  /*10c50*/  LOP3.LUT R9, R20.reuse, 0xf000f, RZ, 0xc0, !PT ;  /* 0x000f000f14097812 */ /* 0x044fe400078ec0ff */
[----:B------:R-:W-:Y:S02]  /*10c60*/  LOP3.LUT R10, R20, 0xf000f0, RZ, 0xc0, !PT ;  /* 0x00f000f0140a7812 */ /* 0x000fe400078ec0ff */
[----:B------:R-:W-:Y:S02]  /*10c70*/  SHF.R.U32.HI R12, RZ, 0x8, R20 ;  /* 0x00000008ff0c7819 */ /* 0x000fe40000011614 */
[----:B------:R-:W-:Y:S02]  /*10c80*/  LOP3.LUT R20, R23, 0xf000f0, RZ, 0xc0, !PT ;  /* 0x00f000f017147812 */ /* 0x000fe400078ec0ff */
[----:B------:R-:W-:-:S02]  /*10c90*/  SHF.R.U32.HI R28, RZ, 0x8, R22 ;  /* 0x00000008ff1c7819 */ /* 0x000fc40000011616 */
[----:B------:R-:W-:Y:S02]  /*10ca0*/  SHF.R.U32.HI R30, RZ, 0x8, R23 ;  /* 0x00000008ff1e7819 */ /* 0x000fe40000011617 */
[----:B------:R-:W-:Y:S02]  /*10cb0*/  LOP3.LUT R31, R20, 0x64006400, RZ, 0xfc, !PT ;  /* 0x64006400141f7812 */ /* 0x000fe400078efcff */
[C---:B------:R-:W-:Y:S02]  /*10cc0*/  LOP3.LUT R27, R22.reuse, 0xf000f, RZ, 0xc0, !PT ;  /* 0x000f000f161b7812 */ /* 0x040fe400078ec0ff */
        /* <DEDUP_REMOVED lines=135> */
.L_x_628:
[----:B------:R-:W-:Y:S05]  /*11540*/  @!P1 BRA `(.L_x_629) ;  /* 0x00000010005c9947 */ /* 0x000fea0003800000 */
[----:B------:R-:W-:Y:S02]  /*11550*/  PRMT R9, R92, 0x9910, RZ ;  /* 0x000099105c097816 */ /* 0x000fe400000000ff */
[----:B------:R-:W-:Y:S02]  /*11560*/  ISETP.NE.AND P3, PT, R98, 0x2, PT ;  /* 0x000000026200780c */ /* 0x000fe40003f65270 */
[----:B------:R-:W-:-:S13]  /*11570*/  ISETP.NE.AND P2, PT, R9, RZ, PT ;  /* 0x000000ff0900720c */ /* 0x000fda0003f45270 */
[----:B------:R-:W-:Y:S05]  /*11580*/  @!P2 BRA `(.L_x_630) ;  /* 0x000000040068a947 */ /* 0x000fea0003800000 */
[----:B------:R-:W0:Y:S01]  /*11590*/  LDS.64 R10, [UR4+-0x50] ;  /* 0xffffb004ff0a7984 */ /* 0x000e220008000a00 */
[--C-:B------:R-:W-:Y:S02]  /*115a0*/  HADD2.F32 R9, -RZ, R28.reuse.H0_H0 ;  /* 0x2000001cff097230 */ /* 0x100fe40000004100 */
[----:B------:R-:W-:Y:S01]  /*115b0*/  HADD2.F32 R38, -RZ, R28.H1_H1 ;  /* 0x3000001cff267230 */ /* 0x000fe20000004100 */
[----:B------:R-:W1:Y:S01]  /*115c0*/  LDS.64 R14, [UR4+-0x48] ;  /* 0xffffb804ff0e7984 */ /* 0x000e620008000a00 */
        /* <DEDUP_REMOVED lines=86> */
.L_x_630:
        /* <DEDUP_REMOVED lines=94> */
.L_x_631:
        /* <DEDUP_REMOVED lines=21> */
[----:B------:R-:W-:Y:S02]  /*12260*/  HADD2.F32 R28, -RZ, R20.H0_H0 ;  /* 0x20000014ff1c7230 */ /* 0x000fe40000004100 */
[----:B------:R-:W-:Y:S01]  /*12270*/  FFMA.FTZ R13, R12, R13, RZ ;  /* 0x0000000d0c0d7223 */ /* 0x000fe200000100ff */
[----:B------:R-:W-:Y:S02]  /*12280*/  HADD2.F32 R12, -RZ, R19.H0_H0 ;  /* 0x20000013ff0c7230 */ /* 0x000fe40000004100 */
[----:B------:R-:W-:Y:S01]  /*12290*/  FFMA.FTZ R11, R26, R34, R11 ;  /* 0x000000221a0b7223 */ /* 0x000fe2000001000b */
[----:B------:R-:W-:Y:S01]  /*122a0*/  FFMA.FTZ R10, R10, R36, R9 ;  /* 0x000000240a0a7223 */ /* 0x000fe20000010009 */
[----:B------:R-:W-:-:S02]  /*122b0*/  HADD2.F32 R9, -RZ, R18.H1_H1 ;  /* 0x30000012ff097230 */ /* 0x000fc40000004100 */
[----:B------:R-:W-:Y:S01]  /*122c0*/  FFMA.FTZ R13, R38, R34, R13 ;  /* 0x00000022260d7223 */ /* 0x000fe2000001000d */
[-C--:B------:R-:W-:Y:S01]  /*122d0*/  FFMA.FTZ R26, R28, R36.reuse, R11 ;  /* 0x000000241c1a7223 */ /* 0x080fe2000001000b */
[----:B------:R-:W-:Y:S02]  /*122e0*/  HADD2.F32 R28, -RZ, R21.H0_H0 ;  /* 0x20000015ff1c7230 */ /* 0x000fe40000004100 */
[-C--:B------:R-:W-:Y:S01]  /*122f0*/  FFMA.FTZ R12, R12, R36.reuse, R37 ;  /* 0x000000240c0c7223 */ /* 0x080fe20000010025 */
[----:B------:R-:W-:Y:S02]  /*12300*/  HADD2.F32 R19, -RZ, R19.H1_H1 ;  /* 0x30000013ff137230 */ /* 0x000fe40000004100 */
[----:B------:R-:W-:Y:S01]  /*12310*/  FFMA.FTZ R10, R9, R35, R10 ;  /* 0x00000023090a7223 */ /* 0x000fe2000001000a */
[----:B------:R-:W-:Y:S02]  /*12320*/  HADD2.F32 R11, -RZ, R20.H1_H1 ;  /* 0x30000014ff0b7230 */ /* 0x000fe40000004100 */
[----:B------:R-:W-:Y:S01]  /*12330*/  FFMA.FTZ R36, R28, R36, R13 ;  /* 0x000000241c247223 */ /* 0x000fe2000001000d */
[----:B------:R-:W-:-:S02]  /*12340*/  HADD2.F32 R21, -RZ, R21.H1_H1 ;  /* 0x30000015ff157230 */ /* 0x000fc40000004100 */
[-C--:B------:R-:W-:Y:S01]  /*12350*/  FFMA.FTZ R18, R19, R35.reuse, R12 ;  /* 0x0000002313127223 */ /* 0x080fe2000001000c */
[----:B-1----:R-:W-:Y:S02]  /*12360*/  HADD2.F32 R9, -RZ, R14.H0_H0 ;  /* 0x2000000eff097230 */ /* 0x002fe40000004100 */
[-C--:B------:R-:W-:Y:S01]  /*12370*/  FFMA.FTZ R26, R11, R35.reuse, R26 ;  /* 0x000000230b1a7223 */ /* 0x080fe2000001001a */
[----:B------:R-:W-:Y:S02]  /*12380*/  HADD2.F32 R13, -RZ, R31.H0_H0 ;  /* 0x2000001fff0d7230 */ /* 0x000fe40000004100 */
        /* <DEDUP_REMOVED lines=51> */
.L_x_629:
[----:B------:R-:W-:Y:S01]  /*126c0*/  IADD3 R97, PT, PT, R97, 0x20, RZ ;  /* 0x0000002061617810 */ /* 0x000fe20007ffe0ff */
[----:B------:R-:W-:Y:S01]  /*126d0*/  UIADD3 UR4, UPT, UPT, UR4, 0x40, URZ ;  /* 0x0000004004047890 */ /* 0x000fe2000fffe0ff */
[----:B------:R-:W-:Y:S01]  /*126e0*/  IADD3 R16, P3, PT, R16, 0x80, RZ ;  /* 0x0000008010107810 */ /* 0x000fe20007f7e0ff */
[----:B------:R-:W-:Y:S01]  /*126f0*/  IMAD.WIDE R106, R85, 0x4, R106 ;  /* 0x00000004556a7825 */ /* 0x000fe200078e026a */
[----:B------:R-:W-:Y:S02]  /*12700*/  ISETP.GE.AND P2, PT, R97, R96, PT ;  /* 0x000000606100720c */ /* 0x000fe40003f46270 */
[----:B------:R-:W-:-:S11]  /*12710*/  IADD3.X R17, PT, PT, RZ, R17, RZ, P3, !PT ;  /* 0x00000011ff117210 */ /* 0x000fd60001ffe4ff */
[----:B------:R-:W-:Y:S05]  /*12720*/  @!P2 BRA `(.L_x_632) ;  /* 0xffffff94001ca947 */ /* 0x000fea000383ffff */
.L_x_615:
[----:B0-----:R-:W0:Y:S01]  /*12730*/  LDC.64 R10, c[0x0][0x3a0] ;  /* 0x0000e800ff0a7b82 */ /* 0x001e220000000a00 */
        /* <DEDUP_REMOVED lines=11> */
.L_x_636:
[----:B------:R-:W0:Y:S02]  /*127f0*/  LDS R8, [R7] ;  /* 0x0000000007087984 */ /* 0x000e240000000800 */
[----:B0-----:R-:W-:-:S05]  /*12800*/  HFMA2 R9, R8, 1, 1, R13 ;  /* 0x3c003c0008097831 */ /* 0x001fca000000000d */
[----:B------:R-:W0:Y:S02]  /*12810*/  ATOMS.CAST.SPIN P0, [R7], R8, R9 ;  /* 0x000000080700758d */ /* 0x000e240001800009 */
[----:B0-----:R-:W-:Y:S05]  /*12820*/  @!P0 BRA `(.L_x_636) ;  /* 0xfffffffc00f08947 */ /* 0x001fea000383ffff */
[----:B------:R-:W-:Y:S05]  /*12830*/  BRA `(.L_x_634) ;  /* 0x00000000000c7947 */ /* 0x000fea0003800000 */
.L_x_635:
[----:B------:R-:W2:Y:S02]  /*12840*/  LD.E R7, desc[UR8][R10.64] ;  /* 0x000000080a077980 */ /* 0x000ea4000c101900 */
[----:B--2---:R-:W-:-:S05]  /*12850*/  IADD3 R7, PT, PT, R13, R7, RZ ;  /* 0x000000070d077210 */ /* 0x004fca0007ffe0ff */
[----:B------:R0:W-:Y:S02]  /*12860*/  ST.E desc[UR8][R10.64], R7 ;  /* 0x000000070a007985 */ /* 0x0001e4000c101908 */
.L_x_634:
[----:B------:R-:W-:Y:S05]  /*12870*/  BSYNC.RECONVERGENT B0 ;  /* 0x0000000000007941 */ /* 0x000fea0003800200 */
.L_x_633:
[----:B------:R1:W-:Y:S01]  /*12880*/  ATOM.E.ADD.F16x2.RN.STRONG.GPU P0, RZ, desc[UR8][R10.64+0x4], R95 ;  /* 0x8000045f0aff79a2 */ /* 0x0003e2000c10e108 */
[----:B------:R-:W-:Y:S04]  /*12890*/  BSSY.RECONVERGENT B0, `(.L_x_637) ;  /* 0x000000e000007945 */ /* 0x000fe80003800200 */
[----:B-1----:R-:W-:Y:S05]  /*128a0*/  @P0 BRA `(.L_x_638) ;  /* 0x0000000000300947 */ /* 0x002fea0003800000 */
[----:B------:R-:W1:Y:S02]  /*128b0*/  QSPC.E.S P0, RZ, [R10+0x4] ;  /* 0x000004000aff73aa */ /* 0x000e640000000500 */
[----:B-1----:R-:W-:Y:S05]  /*128c0*/  @!P0 BRA `(.L_x_639) ;  /* 0x00000000001c8947 */ /* 0x002fea0003800000 */
[----:B------:R-:W-:-:S04]  /*128d0*/  MOV R8, R10 ;  /* 0x0000000a00087202 */ /* 0x000fc80000000f00 */
[----:B0-----:R-:W-:-:S07]  /*128e0*/  MOV R7, R8 ;  /* 0x0000000800077202 */ /* 0x001fce0000000f00 */
.L_x_640:
[----:B------:R-:W0:Y:S02]  /*128f0*/  LDS R8, [R7+0x4] ;  /* 0x0000040007087984 */ /* 0x000e240000000800 */
[----:B0-----:R-:W-:-:S05]  /*12900*/  HADD2 R9, R8, R95 ;  /* 0x0000005f08097230 */ /* 0x001fca0000000000 */
[----:B------:R-:W0:Y:S02]  /*12910*/  ATOMS.CAST.SPIN P0, [R7+0x4], R8, R9 ;  /* 0x000004080700758d */ /* 0x000e240001800009 */
[----:B0-----:R-:W-:Y:S05]  /*12920*/  @!P0 BRA `(.L_x_640) ;  /* 0xfffffffc00f08947 */ /* 0x001fea000383ffff */
[----:B------:R-:W-:Y:S05]  /*12930*/  BRA `(.L_x_638) ;  /* 0x00000000000c7947 */ /* 0x000fea0003800000 */
.L_x_639:
[----:B0-----:R-:W2:Y:S02]  /*12940*/  LD.E R7, desc[UR8][R10.64+0x4] ;  /* 0x000004080a077980 */ /* 0x001ea4000c101900 */
[----:B--2---:R-:W-:-:S05]  /*12950*/  IADD3 R7, PT, PT, R95, R7, RZ ;  /* 0x000000075f077210 */ /* 0x004fca0007ffe0ff */
[----:B------:R1:W-:Y:S02]  /*12960*/  ST.E desc[UR8][R10.64+0x4], R7 ;  /* 0x000004070a007985 */ /* 0x0003e4000c101908 */
.L_x_638:
[----:B------:R-:W-:Y:S05]  /*12970*/  BSYNC.RECONVERGENT B0 ;  /* 0x0000000000007941 */ /* 0x000fea0003800200 */
.L_x_637:
        /* <DEDUP_REMOVED lines=11> */
.L_x_644:
[----:B------:R-:W0:Y:S02]  /*12a30*/  LDS R6, [R5] ;  /* 0x0000000005067984 */ /* 0x000e240000000800 */
[----:B0-----:R-:W-:-:S05]  /*12a40*/  HFMA2 R7, R6, 1, 1, R9 ;  /* 0x3c003c0006077831 */ /* 0x001fca0000000009 */
[----:B------:R-:W0:Y:S02]  /*12a50*/  ATOMS.CAST.SPIN P0, [R5], R6, R7 ;  /* 0x000000060500758d */ /* 0x000e240001800007 */
[----:B0-----:R-:W-:Y:S05]  /*12a60*/  @!P0 BRA `(.L_x_644) ;  /* 0xfffffffc00f08947 */ /* 0x001fea000383ffff */
[----:B------:R-:W-:Y:S05]  /*12a70*/  BRA `(.L_x_642) ;  /* 0x00000000000c7947 */ /* 0x000fea0003800000 */
.L_x_643:
[----:B------:R-:W2:Y:S02]  /*12a80*/  LD.E R5, desc[UR8][R10.64] ;  /* 0x000000080a057980 */ /* 0x000ea4000c101900 */
[----:B--2---:R-:W-:-:S05]  /*12a90*/  IADD3 R5, PT, PT, R9, R5, RZ ;  /* 0x0000000509057210 */ /* 0x004fca0007ffe0ff */
[----:B------:R0:W-:Y:S02]  /*12aa0*/  ST.E desc[UR8][R10.64], R5 ;  /* 0x000000050a007985 */ /* 0x0001e4000c101908 */
.L_x_642:
[----:B------:R-:W-:Y:S05]  /*12ab0*/  BSYNC.RECONVERGENT B0 ;  /* 0x0000000000007941 */ /* 0x000fea0003800200 */
.L_x_641:
[----:B------:R1:W-:Y:S01]  /*12ac0*/  ATOM.E.ADD.F16x2.RN.STRONG.GPU P0, RZ, desc[UR8][R10.64+0x4], R13 ;  /* 0x8000040d0aff79a2 */ /* 0x0003e2000c10e108 */
[----:B------:R-:W-:Y:S04]  /*12ad0*/  BSSY.RECONVERGENT B0, `(.L_x_645) ;  /* 0x000000e000007945 */ /* 0x000fe80003800200 */
[----:B-1----:R-:W-:Y:S05]  /*12ae0*/  @P0 BRA `(.L_x_646) ;  /* 0x0000000000300947 */ /* 0x002fea0003800000 */
[----:B------:R-:W1:Y:S02]  /*12af0*/  QSPC.E.S P0, RZ, [R10+0x4] ;  /* 0x000004000aff73aa */ /* 0x000e640000000500 */
[----:B-1----:R-:W-:Y:S05]  /*12b00*/  @!P0 BRA `(.L_x_647) ;  /* 0x00000000001c8947 */ /* 0x002fea0003800000 */
[----:B------:R-:W-:-:S04]  /*12b10*/  MOV R6, R10 ;  /* 0x0000000a00067202 */ /* 0x000fc80000000f00 */
[----:B0-----:R-:W-:-:S07]  /*12b20*/  MOV R5, R6 ;  /* 0x0000000600057202 */ /* 0x001fce0000000f00 */
.L_x_648:
[----:B------:R-:W0:Y:S02]  /*12b30*/  LDS R6, [R5+0x4] ;  /* 0x0000040005067984 */ /* 0x000e240000000800 */
[----:B0-----:R-:W-:-:S05]  /*12b40*/  HADD2 R7, R6, R13 ;  /* 0x0000000d06077230 */ /* 0x001fca0000000000 */
[----:B------:R-:W0:Y:S02]  /*12b50*/  ATOMS.CAST.SPIN P0, [R5+0x4], R6, R7 ;  /* 0x000004060500758d */ /* 0x000e240001800007 */
[----:B0-----:R-:W-:Y:S05]  /*12b60*/  @!P0 BRA `(.L_x_648) ;  /* 0xfffffffc00f08947 */ /* 0x001fea000383ffff */
[----:B------:R-:W-:Y:S05]  /*12b70*/  BRA `(.L_x_646) ;  /* 0x00000000000c7947 */ /* 0x000fea0003800000 */
.L_x_647:
[----:B0-----:R-:W2:Y:S02]  /*12b80*/  LD.E R5, desc[UR8][R10.64+0x4] ;  /* 0x000004080a057980 */ /* 0x001ea4000c101900 */
[----:B--2---:R-:W-:-:S05]  /*12b90*/  IADD3 R5, PT, PT, R13, R5, RZ ;  /* 0x000000050d057210 */ /* 0x004fca0007ffe0ff */
[----:B------:R1:W-:Y:S02]  /*12ba0*/  ST.E desc[UR8][R10.64+0x4], R5 ;  /* 0x000004050a007985 */ /* 0x0003e4000c101908 */
.L_x_646:
[----:B------:R-:W-:Y:S05]  /*12bb0*/  BSYNC.RECONVERGENT B0 ;  /* 0x0000000000007941 */ /* 0x000fea0003800200 */
.L_x_645:
        /* <DEDUP_REMOVED lines=12> */
.L_x_652:
[----:B------:R-:W0:Y:S02]  /*12c80*/  LDS R4, [R3] ;  /* 0x0000000003047984 */ /* 0x000e240000000800 */
[----:B0-----:R-:W-:-:S05]  /*12c90*/  HFMA2 R5, R4, 1, 1, R7 ;  /* 0x3c003c0004057831 */ /* 0x001fca0000000007 */
[----:B------:R-:W0:Y:S02]  /*12ca0*/  ATOMS.CAST.SPIN P0, [R3], R4, R5 ;  /* 0x000000040300758d */ /* 0x000e240001800005 */
[----:B0-----:R-:W-:Y:S05]  /*12cb0*/  @!P0 BRA `(.L_x_652) ;  /* 0xfffffffc00f08947 */ /* 0x001fea000383ffff */
[----:B------:R-:W-:Y:S05]  /*12cc0*/  BRA `(.L_x_650) ;  /* 0x00000000000c7947 */ /* 0x000fea0003800000 */
.L_x_651:
[----:B------:R-:W2:Y:S02]  /*12cd0*/  LD.E R3, desc[UR8][R10.64] ;  /* 0x000000080a037980 */ /* 0x000ea4000c101900 */
[----:B--2---:R-:W-:-:S05]  /*12ce0*/  IADD3 R3, PT, PT, R7, R3, RZ ;  /* 0x0000000307037210 */ /* 0x004fca0007ffe0ff */
[----:B------:R0:W-:Y:S02]  /*12cf0*/  ST.E desc[UR8][R10.64], R3 ;  /* 0x000000030a007985 */ /* 0x0001e4000c101908 */
.L_x_650:
[----:B------:R-:W-:Y:S05]  /*12d00*/  BSYNC.RECONVERGENT B0 ;  /* 0x0000000000007941 */ /* 0x000fea0003800200 */
.L_x_649:
[----:B------:R1:W-:Y:S01]  /*12d10*/  ATOM.E.ADD.F16x2.RN.STRONG.GPU P0, RZ, desc[UR8][R10.64+0x4], R91 ;  /* 0x8000045b0aff79a2 */ /* 0x0003e2000c10e108 */
[----:B------:R-:W-:Y:S04]  /*12d20*/  BSSY.RECONVERGENT B0, `(.L_x_653) ;  /* 0x000000e000007945 */ /* 0x000fe80003800200 */
[----:B-1----:R-:W-:Y:S05]  /*12d30*/  @P0 BRA `(.L_x_654) ;  /* 0x0000000000300947 */ /* 0x002fea0003800000 */
[----:B------:R-:W1:Y:S02]  /*12d40*/  QSPC.E.S P0, RZ, [R10+0x4] ;  /* 0x000004000aff73aa */ /* 0x000e640000000500 */
[----:B-1----:R-:W-:Y:S05]  /*12d50*/  @!P0 BRA `(.L_x_655) ;  /* 0x00000000001c8947 */ /* 0x002fea0003800000 */
[----:B------:R-:W-:-:S04]  /*12d60*/  MOV R4, R10 ;  /* 0x0000000a00047202 */ /* 0x000fc80000000f00 */
[----:B0-----:R-:W-:-:S07]  /*12d70*/  MOV R3, R4 ;  /* 0x0000000400037202 */ /* 0x001fce0000000f00 */
.L_x_656:
[----:B------:R-:W0:Y:S02]  /*12d80*/  LDS R4, [R3+0x4] ;  /* 0x0000040003047984 */ /* 0x000e240000000800 */
[----:B0-----:R-:W-:-:S05]  /*12d90*/  HADD2 R5, R4, R91 ;  /* 0x0000005b04057230 */ /* 0x001fca0000000000 */
[----:B------:R-:W0:Y:S02]  /*12da0*/  ATOMS.CAST.SPIN P0, [R3+0x4], R4, R5 ;  /* 0x000004040300758d */ /* 0x000e240001800005 */
[----:B0-----:R-:W-:Y:S05]  /*12db0*/  @!P0 BRA `(.L_x_656) ;  /* 0xfffffffc00f08947 */ /* 0x001fea000383ffff */
[----:B------:R-:W-:Y:S05]  /*12dc0*/  BRA `(.L_x_654) ;  /* 0x00000000000c7947 */ /* 0x000fea0003800000 */
.L_x_655:
[----:B0-----:R-:W2:Y:S02]  /*12dd0*/  LD.E R3, desc[UR8][R10.64+0x4] ;  /* 0x000004080a037980 */ /* 0x001ea4000c101900 */
[----:B--2---:R-:W-:-:S05]  /*12de0*/  IADD3 R3, PT, PT, R91, R3, RZ ;  /* 0x000000035b037210 */ /* 0x004fca0007ffe0ff */
[----:B------:R1:W-:Y:S02]  /*12df0*/  ST.E desc[UR8][R10.64+0x4], R3 ;  /* 0x000004030a007985 */ /* 0x0003e4000c101908 */
.L_x_654:
[----:B------:R-:W-:Y:S05]  /*12e00*/  BSYNC.RECONVERGENT B0 ;  /* 0x0000000000007941 */ /* 0x000fea0003800200 */
.L_x_653:
        /* <DEDUP_REMOVED lines=12> */
.L_x_660:
[----:B------:R-:W0:Y:S02]  /*12ed0*/  LDS R2, [R0] ;  /* 0x0000000000027984 */ /* 0x000e240000000800 */
[----:B0-----:R-:W-:-:S05]  /*12ee0*/  HFMA2 R3, R2, 1, 1, R5 ;  /* 0x3c003c0002037831 */ /* 0x001fca0000000005 */
[----:B------:R-:W0:Y:S02]  /*12ef0*/  ATOMS.CAST.SPIN P0, [R0], R2, R3 ;  /* 0x000000020000758d */ /* 0x000e240001800003 */
[----:B0-----:R-:W-:Y:S05]  /*12f00*/  @!P0 BRA `(.L_x_660) ;  /* 0xfffffffc00f08947 */ /* 0x001fea000383ffff */
[----:B------:R-:W-:Y:S05]  /*12f10*/  BRA `(.L_x_658) ;  /* 0x00000000000c7947 */ /* 0x000fea0003800000 */
.L_x_659:
[----:B------:R-:W2:Y:S02]  /*12f20*/  LD.E R0, desc[UR8][R10.64] ;  /* 0x000000080a007980 */ /* 0x000ea4000c101900 */
[----:B--2---:R-:W-:-:S05]  /*12f30*/  IADD3 R3, PT, PT, R5, R0, RZ ;  /* 0x0000000005037210 */ /* 0x004fca0007ffe0ff */
[----:B------:R0:W-:Y:S02]  /*12f40*/  ST.E desc[UR8][R10.64], R3 ;  /* 0x000000030a007985 */ /* 0x0001e4000c101908 */
.L_x_658:
[----:B------:R-:W-:Y:S05]  /*12f50*/  BSYNC.RECONVERGENT B0 ;  /* 0x0000000000007941 */ /* 0x000fea0003800200 */
.L_x_657:
[----:B------:R1:W-:Y:S02]  /*12f60*/  ATOM.E.ADD.F16x2.RN.STRONG.GPU P0, RZ, desc[UR8][R10.64+0x4], R93 ;  /* 0x8000045d0aff79a2 */ /* 0x0003e4000c10e108 */
[----:B-1----:R-:W-:Y:S05]  /*12f70*/  @P0 EXIT ;  /* 0x000000000000094d */ /* 0x002fea0003800000 */
[----:B------:R-:W1:Y:S02]  /*12f80*/  QSPC.E.S P0, RZ, [R10+0x4] ;  /* 0x000004000aff73aa */ /* 0x000e640000000500 */
[----:B-1----:R-:W-:Y:S05]  /*12f90*/  @!P0 BRA `(.L_x_661) ;  /* 0x00000000001c8947 */ /* 0x002fea0003800000 */
[----:B------:R-:W-:-:S04]  /*12fa0*/  MOV R2, R10 ;  /* 0x0000000a00027202 */ /* 0x000fc80000000f00 */
[----:B------:R-:W-:-:S07]  /*12fb0*/  MOV R0, R2 ;  /* 0x0000000200007202 */ /* 0x000fce0000000f00 */
.L_x_662:
[----:B------:R-:W0:Y:S02]  /*12fc0*/  LDS R2, [R0+0x4] ;  /* 0x0000040000027984 */ /* 0x000e240000000800 */
[----:B0-----:R-:W-:-:S05]  /*12fd0*/  HADD2 R3, R2, R93 ;  /* 0x0000005d02037230 */ /* 0x001fca0000000000 */
[----:B------:R-:W0:Y:S02]  /*12fe0*/  ATOMS.CAST.SPIN P0, [R0+0x4], R2, R3 ;  /* 0x000004020000758d */ /* 0x000e240001800003 */
[----:B0-----:R-:W-:Y:S05]  /*12ff0*/  @!P0 BRA `(.L_x_662) ;  /* 0xfffffffc00f08947 */ /* 0x001fea000383ffff */
[----:B------:R-:W-:Y:S05]  /*13000*/  EXIT ;  /* 0x000000000000794d */ /* 0x000fea0003800000 */
.L_x_661:
[----:B------:R-:W0:Y:S02]  /*13010*/  LD.E R0, desc[UR8][R10.64+0x4] ;  /* 0x000004080a007980 */ /* 0x000e24000c101900 */
[----:B0-----:R-:W-:-:S05]  /*13020*/  IADD3 R3, PT, PT, R93, R0, RZ ;  /* 0x000000005d037210 */ /* 0x001fca0007ffe0ff */
[----:B------:R-:W-:Y:S01]  /*13030*/  ST.E desc[UR8][R10.64+0x4], R3 ;  /* 0x000004030a007985 */ /* 0x000fe2000c101908 */
[----:B------:R-:W-:Y:S05]  /*13040*/  EXIT ;  /* 0x000000000000794d */ /* 0x000fea0003800000 */
.L_x_663:
        /* <DEDUP_REMOVED lines=11> */
.L_x_5292:


//--------------------- .text._Z23gemm_half_q_half_kernelILi4ELi140ELb1ELb1ELi64EEvPK6__halfPKjS4_S2_PS0_iiiiPKtS7_iiiiiibS2_i --------------------------
	.section	.text._Z23gemm_half_q_half_kernelILi4ELi140ELb1ELb1ELi64EEvPK6__halfPKjS4_S2_PS0_iiiiPKtS7_iiiiiibS2_i,"ax",@progbits
	.align	128
        .global         _Z23gemm_half_q_half_kernelILi4ELi140ELb1ELb1ELi64EEvPK6__halfPKjS4_S2_PS0_iiiiPKtS7_iiiiiibS2_i
        .type           _Z23gemm_half_q_half_kernelILi4ELi140ELb1ELb1ELi64EEvPK6__halfPKjS4_S2_PS0_iiiiPKtS7_iiiiiibS2_i,@function
        .size           _Z23gemm_half_q_half_kernelILi4ELi140ELb1ELb1ELi64EEvPK6__halfPKjS4_S2_PS0_iiiiPKtS7_iiiiiibS2_i,(.L_x_5293 - _Z23gemm_half_q_half_kernelILi4ELi140ELb1ELb1ELi64EEvPK6__halfPKjS4_S2_PS0_iiiiPKtS7_iiiiiibS2_i)
        .other          _Z23gemm_half_q_half_kernelILi4ELi140ELb1ELb1ELi64EEvPK6__halfPKjS4_S2_PS0_iiiiPKtS7_iiiiiibS2_i,@"STO_CUDA_ENTRY STV_DEFAULT"
_Z23gemm_half_q_half_kernelILi4ELi140ELb1ELb1ELi64EEvPK6__halfPKjS4_S2_PS0_iiiiPKtS7_iiiiiibS2_i:
.text._Z23gemm_half_q_half_kernelILi4ELi140ELb1ELb1ELi64EEvPK6__halfPKjS4_S2_PS0_iiiiPKtS7_iiiiiibS2_i:
        /* <DEDUP_REMOVED lines=36> */
.L_x_664:
        /* <DEDUP_REMOVED lines=41> */
.L_x_670:
        /* <DEDUP_REMOVED lines=32> */
.L_x_669:
        /* <DEDUP_REMOVED lines=20> */
.L_x_671:
[----:B------:R-:W-:-:S13]  /*0810*/  ISETP.EQ.AND P2, PT, R14, RZ, PT ;  /* 0x000000ff0e00720c */ /* 0x000fda0003f42270 */
[----:B------:R-:W-:Y:S05]  /*0820*/  @!P0 BRA P2, `(.L_x_666) ;  /* 0x0000000400788947 */ /* 0x000fea0001000000 */
.L_x_668:
        /* <DEDUP_REMOVED lines=12> */
.L_x_667:
        /* <DEDUP_REMOVED lines=16> */
.L_x_674:
        /* <DEDUP_REMOVED lines=32> */
.L_x_673:
        /* <DEDUP_REMOVED lines=21> */
.L_x_675:
[----:B------:R-:W-:-:S13]  /*0d40*/  ISETP.NE.OR P0, PT, R14, RZ, P0 ;  /* 0x000000ff0e00720c */ /* 0x000fda0000705670 */
[----:B------:R-:W-:Y:S05]  /*0d50*/  @!P0 BRA `(.L_x_666) ;  /* 0x00000000002c8947 */ /* 0x000fea0003800000 */
.L_x_672:
        /* <DEDUP_REMOVED lines=11> */
.L_x_666:
[----:B------:R-:W-:Y:S05]  /*0e10*/  BSYNC.RECONVERGENT B0 ;  /* 0x0000000000007941 */ /* 0x000fea0003800200 */
.L_x_665:
        /* <DEDUP_REMOVED lines=21> */
.L_x_679:
        /* <DEDUP_REMOVED lines=15> */
.L_x_678:
        /* <DEDUP_REMOVED lines=12> */
.L_x_680:
[----:B------:R-:W-:-:S13]  /*1120*/  ISETP.NE.OR P0, PT, R8, RZ, P0 ;  /* 0x000000ff0800720c */ /* 0x000fda0000705670 */
[----:B------:R-:W-:Y:S05]  /*1130*/  @!P0 BRA `(.L_x_676) ;  /* 0x00000000001c8947 */ /* 0x000fea0003800000 */
.L_x_677:
[----:B0-----:R-:W0:Y:S02]  /*1140*/  LDC.64 R4, c[0x0][0x3a0] ;  /* 0x0000e800ff047b82 */ /* 0x001e240000000a00 */
.L_x_681:
[C---:B0-----:R-:W-:Y:S01]  /*1150*/  IMAD.WIDE R6, R3.reuse, 0x2, R4 ;  /* 0x0000000203067825 */ /* 0x041fe200078e0204 */
[----:B------:R-:W-:Y:S02]  /*1160*/  IADD3 R8, PT, PT, R8, 0x1, RZ ;  /* 0x0000000108087810 */ /* 0x000fe40007ffe0ff */
[----:B------:R-:W-:Y:S02]  /*1170*/  IADD3 R3, PT, PT, R3, R85, RZ ;  /* 0x0000005503037210 */ /* 0x000fe40007ffe0ff */
[----:B------:R1:W-:Y:S01]  /*1180*/  STG.E.64 desc[UR8][R6.64], RZ ;  /* 0x000000ff06007986 */ /* 0x0003e2000c101b08 */
[----:B------:R-:W-:-:S13]  /*1190*/  ISETP.NE.AND P0, PT, R8, RZ, PT ;  /* 0x000000ff0800720c */ /* 0x000fda0003f05270 */
[----:B-1----:R-:W-:Y:S05]  /*11a0*/  @P0 BRA `(.L_x_681) ;  /* 0xfffffffc00e80947 */ /* 0x002fea000383ffff */
.L_x_676:
        /* <DEDUP_REMOVED lines=15> */
.L_x_683:
        /* <DEDUP_REMOVED lines=44> */
.L_x_682:
        /* <DEDUP_REMOVED lines=27> */
.L_x_684:
        /* <DEDUP_REMOVED lines=8> */
.L_x_685:
        /* <DEDUP_REMOVED lines=8> */
.L_x_686:
        /* <DEDUP_REMOVED lines=8> */
.L_x_687:
        /* <DEDUP_REMOVED lines=8> */
.L_x_688:
        /* <DEDUP_REMOVED lines=39> */
.L_x_706:
        /* <DEDUP_REMOVED lines=214> */
.L_x_690:
        /* <DEDUP_REMOVED lines=97> */
.L_x_692:
        /* <DEDUP_REMOVED lines=94> */
.L_x_693:
        /* <DEDUP_REMOVED lines=91> */
.L_x_691:
        /* <DEDUP_REMOVED lines=199> */
.L_x_694:
        /* <DEDUP_REMOVED lines=95> */
.L_x_696:
        /* <DEDUP_REMOVED lines=94> */
.L_x_697:
        /* <DEDUP_REMOVED lines=91> */
.L_x_695:
        /* <DEDUP_REMOVED lines=199> */
.L_x_698:
        /* <DEDUP_REMOVED lines=95> */
.L_x_700:
        /* <DEDUP_REMOVED lines=94> */
.L_x_701:
        /* <DEDUP_REMOVED lines=91> */
.L_x_699:
        /* <DEDUP_REMOVED lines=199> */
.L_x_702:
        /* <DEDUP_REMOVED lines=95> */
.L_x_704:
        /* <DEDUP_REMOVED lines=94> */
.L_x_705:
        /* <DEDUP_REMOVED lines=91> */
.L_x_703:
[----:B------:R-:W-:Y:S01]  /*9450*/  IADD3 R97, PT, PT, R97, 0x20, RZ ;  /* 0x0000002061617810 */ /* 0x000fe20007ffe0ff */
[----:B------:R-:W-:Y:S01]  /*9460*/  UIADD3 UR4, UPT, UPT, UR4, 0x40, URZ ;  /* 0x0000004004047890 */ /* 0x000fe2000fffe0ff */
[----:B------:R-:W-:Y:S01]  /*9470*/  IADD3 R18, P3, PT, R18, 0x80, RZ ;  /* 0x0000008012127810 */ /* 0x000fe20007f7e0ff */
[----:B------:R-:W-:Y:S01]  /*9480*/  IMAD.WIDE R28, R85, 0x4, R28 ;  /* 0x00000004551c7825 */ /* 0x000fe200078e021c */
[----:B------:R-:W-:Y:S02]  /*9490*/  ISETP.GE.AND P2, PT, R97, R16, PT ;  /* 0x000000106100720c */ /* 0x000fe40003f46270 */
[----:B------:R-:W-:-:S11]  /*94a0*/  IADD3.X R17, PT, PT, RZ, R17, RZ, P3, !PT ;  /* 0x00000011ff117210 */ /* 0x000fd60001ffe4ff */
[----:B------:R-:W-:Y:S05]  /*94b0*/  @!P2 BRA `(.L_x_706) ;  /* 0xffffff8400b0a947 */ /* 0x000fea000383ffff */
[----:B0-----:R-:W-:-:S07]  /*94c0*/  IMAD.WIDE R26, R85, 0x20, R14 ;  /* 0x00000020551a7825 */ /* 0x001fce00078e020e */
.L_x_689:
        /* <DEDUP_REMOVED lines=13> */
.L_x_724:
        /* <DEDUP_REMOVED lines=157> */
.L_x_708:
        /* <DEDUP_REMOVED lines=98> */
.L_x_710:
        /* <DEDUP_REMOVED lines=94> */
.L_x_711:
        /* <DEDUP_REMOVED lines=91> */
.L_x_709:
        /* <DEDUP_REMOVED lines=146> */
.L_x_712:
        /* <DEDUP_REMOVED lines=95> */
.L_x_714:
        /* <DEDUP_REMOVED lines=94> */
.L_x_715:
        /* <DEDUP_REMOVED lines=91> */
.L_x_713:
        /* <DEDUP_REMOVED lines=145> */
.L_x_716:
        /* <DEDUP_REMOVED lines=95> */
.L_x_718:
        /* <DEDUP_REMOVED lines=94> */
.L_x_719:
        /* <DEDUP_REMOVED lines=91> */
.L_x_717:
        /* <DEDUP_REMOVED lines=145> */
.L_x_720:
        /* <DEDUP_REMOVED lines=95> */
.L_x_722:
        /* <DEDUP_REMOVED lines=94> */
.L_x_723:
        /* <DEDUP_REMOVED lines=91> */
.L_x_721:
        /* <DEDUP_REMOVED lines=8> */
.L_x_707:
        /* <DEDUP_REMOVED lines=12> */
.L_x_730:
        /* <DEDUP_REMOVED lines=9> */
[----:B------:R-:W5:Y:S01]  /*102b0*/  LDG.E.128.CONSTANT R16, desc[UR8][R98.64] ;  /* 0x0000000862107981 */ /* 0x000f62000c1e9d00 */
        /* <DEDUP_REMOVED lines=12> */
[----:B----4-:R-:W-:-:S02]  /*10380*/  @!P2 PRMT R100, R30, 0x7610, R100 ;  /* 0x000076101e64a816 */ /* 0x010fc40000000064 */
[----:B------:R-:W-:Y:S02]  /*10390*/  @!P2 PRMT R101, R31, 0x7610, R101 ;  /* 0x000076101f65a816 */ /* 0x000fe40000000065 */
[----:B------:R-:W-:Y:S02]  /*103a0*/  @!P2 PRMT R100, R100, 0x7610, R30 ;  /* 0x000076106464a816 */ /* 0x000fe4000000001e */
[----:B---3--:R-:W-:Y:S02]  /*103b0*/  @!P2 IADD3 R90, PT, PT, R28, R97, RZ ;  /* 0x000000611c5aa210 */ /* 0x008fe40007ffe0ff */
[--C-:B------:R-:W-:Y:S02]  /*103c0*/  SHF.R.U32.HI R50, RZ, 0x6, R13.reuse ;  /* 0x00000006ff327819 */ /* 0x100fe4000001160d */
[----:B0-----:R-:W-:Y:S02]  /*103d0*/  SHF.R.U32.HI R10, RZ, 0xf, R13 ;  /* 0x0000000fff0a7819 */ /* 0x001fe4000001160d */
[----:B------:R-:W-:-:S02]  /*103e0*/  SHF.R.U32.HI R30, RZ, 0xf, R15 ;  /* 0x0000000fff1e7819 */ /* 0x000fc4000001160f */
[C---:B-----5:R-:W-:Y:S02]  /*103f0*/  LOP3.LUT R36, R20.reuse, 0x70007, RZ, 0xc0, !PT ;  /* 0x0007000714247812 */ /* 0x060fe400078ec0ff */
[----:B------:R-:W-:Y:S02]  /*10400*/  LOP3.LUT R11, R20, 0x380038, RZ, 0xc0, !PT ;  /* 0x00380038140b7812 */ /* 0x000fe400078ec0ff */
[--C-:B------:R-:W-:Y:S02]  /*10410*/  SHF.R.U32.HI R28, RZ, 0x6, R20.reuse ;  /* 0x00000006ff1c7819 */ /* 0x100fe40000011614 */
[----:B------:R-:W-:Y:S02]  /*10420*/  SHF.R.U32.HI R13, RZ, 0xe, R20 ;  /* 0x0000000eff0d7819 */ /* 0x000fe40000011614 */
[----:B------:R-:W-:Y:S02]  /*10430*/  LOP3.LUT R12, R12, 0x10001, RZ, 0xc0, !PT ;  /* 0x000100010c0c7812 */ /* 0x000fe400078ec0ff */
        /* <DEDUP_REMOVED lines=9> */
[----:B------:R-:W-:Y:S02]  /*104d0*/  SHF.R.U32.HI R43, RZ, 0x6, R23 ;  /* 0x00000006ff2b7819 */ /* 0x000fe40000011617 */
[----:B------:R-:W-:Y:S02]  /*104e0*/  LOP3.LUT R27, R27, 0x10001, RZ, 0xc0, !PT ;  /* 0x000100011b1b7812 */ /* 0x000fe400078ec0ff */
[----:B------:R-:W-:Y:S02]  /*104f0*/  @!P2 PRMT R101, R101, 0x7610, R31 ;  /* 0x000076106565a816 */ /* 0x000fe4000000001f */
[----:B------:R-:W-:-:S02]  /*10500*/  SHF.R.U32.HI R23, RZ, 0xe, R23 ;  /* 0x0000000eff177819 */ /* 0x000fc40000011617 */
[----:B------:R-:W-:Y:S02]  /*10510*/  LOP3.LUT R14, R10, 0x10001, RZ, 0xc0, !PT ;  /* 0x000100010a0e7812 */ /* 0x000fe400078ec0ff */
[----:B------:R-:W-:Y:S02]  /*10520*/  LOP3.LUT R30, R30, 0x10001, RZ, 0xc0, !PT ;  /* 0x000100011e1e7812 */ /* 0x000fe400078ec0ff */
[----:B------:R-:W-:Y:S02]  /*10530*/  LOP3.LUT R10, R12, 0x20002, R13, 0xf8, !PT ;  /* 0x000200020c0a7812 */ /* 0x000fe400078ef80d */
[----:B------:R-:W-:Y:S02]  /*10540*/  SHF.R.U32.HI R31, RZ, 0xd, R16 ;  /* 0x0000000dff1f7819 */ /* 0x000fe40000011610 */
        /* <DEDUP_REMOVED lines=270> */
.L_x_726:
        /* <DEDUP_REMOVED lines=82> */
.L_x_728:
        /* <DEDUP_REMOVED lines=80> */
.L_x_729:
        /* <DEDUP_REMOVED lines=77> */
.L_x_727:
[----:B------:R-:W-:Y:S01]  /*12520*/  IADD3 R97, PT, PT, R97, 0x20, RZ ;  /* 0x0000002061617810 */ /* 0x000fe20007ffe0ff */
[----:B------:R-:W-:Y:S01]  /*12530*/  UIADD3 UR4, UPT, UPT, UR4, 0x40, URZ ;  /* 0x0000004004047890 */ /* 0x000fe2000fffe0ff */
[----:B------:R-:W-:Y:S01]  /*12540*/  IADD3 R86, P3, PT, R86, 0x80, RZ ;  /* 0x0000008056567810 */ /* 0x000fe20007f7e0ff */
[----:B------:R-:W-:Y:S01]  /*12550*/  IMAD.WIDE R26, R85, 0x4, R98 ;  /* 0x00000004551a7825 */ /* 0x000fe200078e0262 */
[----:B------:R-:W-:Y:S02]  /*12560*/  ISETP.GE.AND P2, PT, R97, R88, PT ;  /* 0x000000586100720c */ /* 0x000fe40003f46270 */
[----:B------:R-:W-:-:S11]  /*12570*/  IADD3.X R87, PT, PT, RZ, R87, RZ, P3, !PT ;  /* 0x00000057ff577210 */ /* 0x000fd60001ffe4ff */
[----:B------:R-:W-:Y:S05]  /*12580*/  @!P2 BRA `(.L_x_730) ;  /* 0xffffffdc0024a947 */ /* 0x000fea000383ffff */
.L_x_725:
        /* <DEDUP_REMOVED lines=12> */
.L_x_734:
[----:B------:R-:W0:Y:S02]  /*12650*/  LDS R8, [R7] ;  /* 0x0000000007087984 */ /* 0x000e240000000800 */
[----:B0-----:R-:W-:-:S05]  /*12660*/  HADD2 R9, R8, R13 ;  /* 0x0000000d08097230 */ /* 0x001fca0000000000 */
[----:B------:R-:W0:Y:S02]  /*12670*/  ATOMS.CAST.SPIN P0, [R7], R8, R9 ;  /* 0x000000080700758d */ /* 0x000e240001800009 */
[----:B0-----:R-:W-:Y:S05]  /*12680*/  @!P0 BRA `(.L_x_734) ;  /* 0xfffffffc00f08947 */ /* 0x001fea000383ffff */
[----:B------:R-:W-:Y:S05]  /*12690*/  BRA `(.L_x_732) ;  /* 0x00000000000c7947 */ /* 0x000fea0003800000 */
.L_x_733:
[----:B------:R-:W2:Y:S02]  /*126a0*/  LD.E R7, desc[UR8][R10.64] ;  /* 0x000000080a077980 */ /* 0x000ea4000c101900 */
[----:B--2---:R-:W-:-:S05]  /*126b0*/  IADD3 R7, PT, PT, R13, R7, RZ ;  /* 0x000000070d077210 */ /* 0x004fca0007ffe0ff */
[----:B------:R0:W-:Y:S02]  /*126c0*/  ST.E desc[UR8][R10.64], R7 ;  /* 0x000000070a007985 */ /* 0x0001e4000c101908 */
.L_x_732:
[----:B------:R-:W-:Y:S05]  /*126d0*/  BSYNC.RECONVERGENT B0 ;  /* 0x0000000000007941 */ /* 0x000fea0003800200 */
.L_x_731:
[----:B------:R1:W-:Y:S01]  /*126e0*/  ATOM.E.ADD.F16x2.RN.STRONG.GPU P0, RZ, desc[UR8][R10.64+0x4], R95 ;  /* 0x8000045f0aff79a2 */ /* 0x0003e2000c10e108 */
[----:B------:R-:W-:Y:S04]  /*126f0*/  BSSY.RECONVERGENT B0, `(.L_x_735) ;  /* 0x000000e000007945 */ /* 0x000fe80003800200 */
[----:B-1----:R-:W-:Y:S05]  /*12700*/  @P0 BRA `(.L_x_736) ;  /* 0x0000000000300947 */ /* 0x002fea0003800000 */
[----:B------:R-:W1:Y:S02]  /*12710*/  QSPC.E.S P0, RZ, [R10+0x4] ;  /* 0x000004000aff73aa */ /* 0x000e640000000500 */
[----:B-1----:R-:W-:Y:S05]  /*12720*/  @!P0 BRA `(.L_x_737) ;  /* 0x00000000001c8947 */ /* 0x002fea0003800000 */
[----:B------:R-:W-:-:S04]  /*12730*/  MOV R8, R10 ;  /* 0x0000000a00087202 */ /* 0x000fc80000000f00 */
[----:B0-----:R-:W-:-:S07]  /*12740*/  MOV R7, R8 ;  /* 0x0000000800077202 */ /* 0x001fce0000000f00 */
.L_x_738:
[----:B------:R-:W0:Y:S02]  /*12750*/  LDS R8, [R7+0x4] ;  /* 0x0000040007087984 */ /* 0x000e240000000800 */
[----:B0-----:R-:W-:-:S05]  /*12760*/  HFMA2 R9, R8, 1, 1, R95 ;  /* 0x3c003c0008097831 */ /* 0x001fca000000005f */
[----:B------:R-:W0:Y:S02]  /*12770*/  ATOMS.CAST.SPIN P0, [R7+0x4], R8, R9 ;  /* 0x000004080700758d */ /* 0x000e240001800009 */
[----:B0-----:R-:W-:Y:S05]  /*12780*/  @!P0 BRA `(.L_x_738) ;  /* 0xfffffffc00f08947 */ /* 0x001fea000383ffff */
[----:B------:R-:W-:Y:S05]  /*12790*/  BRA `(.L_x_736) ;  /* 0x00000000000c7947 */ /* 0x000fea0003800000 */
.L_x_737:
[----:B0-----:R-:W2:Y:S02]  /*127a0*/  LD.E R7, desc[UR8][R10.64+0x4] ;  /* 0x000004080a077980 */ /* 0x001ea4000c101900 */
[----:B--2---:R-:W-:-:S05]  /*127b0*/  IADD3 R7, PT, PT, R95, R7, RZ ;  /* 0x000000075f077210 */ /* 0x004fca0007ffe0ff */
[----:B------:R1:W-:Y:S02]  /*127c0*/  ST.E desc[UR8][R10.64+0x4], R7 ;  /* 0x000004070a007985 */ /* 0x0003e4000c101908 */
.L_x_736:
[----:B------:R-:W-:Y:S05]  /*127d0*/  BSYNC.RECONVERGENT B0 ;  /* 0x0000000000007941 */ /* 0x000fea0003800200 */
.L_x_735:
        /* <DEDUP_REMOVED lines=11> */
.L_x_742:
[----:B------:R-:W0:Y:S02]  /*12890*/  LDS R6, [R5] ;  /* 0x0000000005067984 */ /* 0x000e240000000800 */
[----:B0-----:R-:W-:-:S05]  /*128a0*/  HADD2 R7, R6, R9 ;  /* 0x0000000906077230 */ /* 0x001fca0000000000 */
[----:B------:R-:W0:Y:S02]  /*128b0*/  ATOMS.CAST.SPIN P0, [R5], R6, R7 ;  /* 0x000000060500758d */ /* 0x000e240001800007 */
[----:B0-----:R-:W-:Y:S05]  /*128c0*/  @!P0 BRA `(.L_x_742) ;  /* 0xfffffffc00f08947 */ /* 0x001fea000383ffff */
[----:B------:R-:W-:Y:S05]  /*128d0*/  BRA `(.L_x_740) ;  /* 0x00000000000c7947 */ /* 0x000fea0003800000 */
.L_x_741:
[----:B------:R-:W2:Y:S02]  /*128e0*/  LD.E R5, desc[UR8][R10.64] ;  /* 0x000000080a057980 */ /* 0x000ea4000c101900 */
[----:B--2---:R-:W-:-:S05]  /*128f0*/  IADD3 R5, PT, PT, R9, R5, RZ ;  /* 0x0000000509057210 */ /* 0x004fca0007ffe0ff */
[----:B------:R0:W-:Y:S02]  /*12900*/  ST.E desc[UR8][R10.64], R5 ;  /* 0x000000050a007985 */ /* 0x0001e4000c101908 */
.L_x_740:
[----:B------:R-:W-:Y:S05]  /*12910*/  BSYNC.RECONVERGENT B0 ;  /* 0x0000000000007941 */ /* 0x000fea0003800200 */
.L_x_739:
[----:B------:R1:W-:Y:S01]  /*12920*/  ATOM.E.ADD.F16x2.RN.STRONG.GPU P0, RZ, desc[UR8][R10.64+0x4], R13 ;  /* 0x8000040d0aff79a2 */ /* 0x0003e2000c10e108 */
[----:B------:R-:W-:Y:S04]  /*12930*/  BSSY.RECONVERGENT B0, `(.L_x_743) ;  /* 0x000000e000007945 */ /* 0x000fe80003800200 */
[----:B-1----:R-:W-:Y:S05]  /*12940*/  @P0 BRA `(.L_x_744) ;  /* 0x0000000000300947 */ /* 0x002fea0003800000 */
[----:B------:R-:W1:Y:S02]  /*12950*/  QSPC.E.S P0, RZ, [R10+0x4] ;  /* 0x000004000aff73aa */ /* 0x000e640000000500 */
[----:B-1----:R-:W-:Y:S05]  /*12960*/  @!P0 BRA `(.L_x_745) ;  /* 0x00000000001c8947 */ /* 0x002fea0003800000 */
[----:B------:R-:W-:-:S04]  /*12970*/  MOV R6, R10 ;  /* 0x0000000a00067202 */ /* 0x000fc80000000f00 */
[----:B0-----:R-:W-:-:S07]  /*12980*/  MOV R5, R6 ;  /* 0x0000000600057202 */ /* 0x001fce0000000f00 */
.L_x_746:
[----:B------:R-:W0:Y:S02]  /*12990*/  LDS R6, [R5+0x4] ;  /* 0x0000040005067984 */ /* 0x000e240000000800 */
[----:B0-----:R-:W-:-:S05]  /*129a0*/  HFMA2 R7, R6, 1, 1, R13 ;  /* 0x3c003c0006077831 */ /* 0x001fca000000000d */
[----:B------:R-:W0:Y:S02]  /*129b0*/  ATOMS.CAST.SPIN P0, [R5+0x4], R6, R7 ;  /* 0x000004060500758d */ /* 0x000e240001800007 */
[----:B0-----:R-:W-:Y:S05]  /*129c0*/  @!P0 BRA `(.L_x_746) ;  /* 0xfffffffc00f08947 */ /* 0x001fea000383ffff */
[----:B------:R-:W-:Y:S05]  /*129d0*/  BRA `(.L_x_744) ;  /* 0x00000000000c7947 */ /* 0x000fea0003800000 */
.L_x_745:
[----:B0-----:R-:W2:Y:S02]  /*129e0*/  LD.E R5, desc[UR8][R10.64+0x4] ;  /* 0x000004080a057980 */ /* 0x001ea4000c101900 */
[----:B--2---:R-:W-:-:S05]  /*129f0*/  IADD3 R5, PT, PT, R13, R5, RZ ;  /* 0x000000050d057210 */ /* 0x004fca0007ffe0ff */
[----:B------:R1:W-:Y:S02]  /*12a00*/  ST.E desc[UR8][R10.64+0x4], R5 ;  /* 0x000004050a007985 */ /* 0x0003e4000c101908 */
.L_x_744:
[----:B------:R-:W-:Y:S05]  /*12a10*/  BSYNC.RECONVERGENT B0 ;  /* 0x0000000000007941 */ /* 0x000fea0003800200 */
.L_x_743:
        /* <DEDUP_REMOVED lines=12> */
.L_x_750:
[----:B------:R-:W0:Y:S02]  /*12ae0*/  LDS R4, [R3] ;  /* 0x0000000003047984 */ /* 0x000e240000000800 */
[----:B0-----:R-:W-:-:S05]  /*12af0*/  HADD2 R5, R4, R7 ;  /* 0x0000000704057230 */ /* 0x001fca0000000000 */
[----:B------:R-:W0:Y:S02]  /*12b00*/  ATOMS.CAST.SPIN P0, [R3], R4, R5 ;  /* 0x000000040300758d */ /* 0x000e240001800005 */
[----:B0-----:R-:W-:Y:S05]  /*12b10*/  @!P0 BRA `(.L_x_750) ;  /* 0xfffffffc00f08947 */ /* 0x001fea000383ffff */
[----:B------:R-:W-:Y:S05]  /*12b20*/  BRA `(.L_x_748) ;  /* 0x00000000000c7947 */ /* 0x000fea0003800000 */
.L_x_749:
[----:B------:R-:W2:Y:S02]  /*12b30*/  LD.E R3, desc[UR8][R10.64] ;  /* 0x000000080a037980 */ /* 0x000ea4000c101900 */
[----:B--2---:R-:W-:-:S05]  /*12b40*/  IADD3 R3, PT, PT, R7, R3, RZ ;  /* 0x0000000307037210 */ /* 0x004fca0007ffe0ff */
[----:B------:R0:W-:Y:S02]  /*12b50*/  ST.E desc[UR8][R10.64], R3 ;  /* 0x000000030a007985 */ /* 0x0001e4000c101908 */
.L_x_748:
[----:B------:R-:W-:Y:S05]  /*12b60*/  BSYNC.RECONVERGENT B0 ;  /* 0x0000000000007941 */ /* 0x000fea0003800200 */
.L_x_747:
[----:B------:R1:W-:Y:S01]  /*12b70*/  ATOM.E.ADD.F16x2.RN.STRONG.GPU P0, RZ, desc[UR8][R10.64+0x4], R91 ;  /* 0x8000045b0aff79a2 */ /* 0x0003e2000c10e108 */
[----:B------:R-:W-:Y:S04]  /*12b80*/  BSSY.RECONVERGENT B0, `(.L_x_751) ;  /* 0x000000e000007945 */ /* 0x000fe80003800200 */
[----:B-1----:R-:W-:Y:S05]  /*12b90*/  @P0 BRA `(.L_x_752) ;  /* 0x0000000000300947 */ /* 0x002fea0003800000 */
[----:B------:R-:W1:Y:S02]  /*12ba0*/  QSPC.E.S P0, RZ, [R10+0x4] ;  /* 0x000004000aff73aa */ /* 0x000e640000000500 */
[----:B-1----:R-:W-:Y:S05]  /*12bb0*/  @!P0 BRA `(.L_x_753) ;  /* 0x00000000001c8947 */ /* 0x002fea0003800000 */
[----:B------:R-:W-:-:S04]  /*12bc0*/  MOV R4, R10 ;  /* 0x0000000a00047202 */ /* 0x000fc80000000f00 */
[----:B0-----:R-:W-:-:S07]  /*12bd0*/  MOV R3, R4 ;  /* 0x0000000400037202 */ /* 0x001fce0000000f00 */
.L_x_754:
[----:B------:R-:W0:Y:S02]  /*12be0*/  LDS R4, [R3+0x4] ;  /* 0x0000040003047984 */ /* 0x000e240000000800 */
[----:B0-----:R-:W-:-:S05]  /*12bf0*/  HFMA2 R5, R4, 1, 1, R91 ;  /* 0x3c003c0004057831 */ /* 0x001fca000000005b */
[----:B------:R-:W0:Y:S02]  /*12c00*/  ATOMS.CAST.SPIN P0, [R3+0x4], R4, R5 ;  /* 0x000004040300758d */ /* 0x000e240001800005 */
[----:B0-----:R-:W-:Y:S05]  /*12c10*/  @!P0 BRA `(.L_x_754) ;  /* 0xfffffffc00f08947 */ /* 0x001fea000383ffff */
[----:B------:R-:W-:Y:S05]  /*12c20*/  BRA `(.L_x_752) ;  /* 0x00000000000c7947 */ /* 0x000fea0003800000 */
.L_x_753:
[----:B0-----:R-:W2:Y:S02]  /*12c30*/  LD.E R3, desc[UR8][R10.64+0x4] ;  /* 0x000004080a037980 */ /* 0x001ea4000c101900 */
[----:B--2---:R-:W-:-:S05]  /*12c40*/  IADD3 R3, PT, PT, R91, R3, RZ ;  /* 0x000000035b037210 */ /* 0x004fca0007ffe0ff */
[----:B------:R1:W-:Y:S02]  /*12c50*/  ST.E desc[UR8][R10.64+0x4], R3 ;  /* 0x000004030a007985 */ /* 0x0003e4000c101908 */
.L_x_752:
[----:B------:R-:W-:Y:S05]  /*12c60*/  BSYNC.RECONVERGENT B0 ;  /* 0x0000000000007941 */ /* 0x000fea0003800200 */
.L_x_751:
        /* <DEDUP_REMOVED lines=12> */
.L_x_758:
[----:B------:R-:W0:Y:S02]  /*12d30*/  LDS R2, [R0] ;  /* 0x0000000000027984 */ /* 0x000e240000000800 */
[----:B0-----:R-:W-:-:S05]  /*12d40*/  HADD2 R3, R2, R5 ;  /* 0x0000000502037230 */ /* 0x001fca0000000000 */
[----:B------:R-:W0:Y:S02]  /*12d50*/  ATOMS.CAST.SPIN P0, [R0], R2, R3 ;  /* 0x000000020000758d */ /* 0x000e240001800003 */
[----:B0-----:R-:W-:Y:S05]  /*12d60*/  @!P0 BRA `(.L_x_758) ;  /* 0xfffffffc00f08947 */ /* 0x001fea000383ffff */
[----:B------:R-:W-:Y:S05]  /*12d70*/  BRA `(.L_x_756) ;  /* 0x00000000000c7947 */ /* 0x000fea0003800000 */
.L_x_757:
[----:B------:R-:W2:Y:S02]  /*12d80*/  LD.E R0, desc[UR8][R10.64] ;  /* 0x000000080a007980 */ /* 0x000ea4000c101900 */
[----:B--2---:R-:W-:-:S05]  /*12d90*/  IADD3 R3, PT, PT, R5, R0, RZ ;  /* 0x0000000005037210 */ /* 0x004fca0007ffe0ff */
[----:B------:R0:W-:Y:S02]  /*12da0*/  ST.E desc[UR8][R10.64], R3 ;  /* 0x000000030a007985 */ /* 0x0001e4000c101908 */
.L_x_756:
[----:B------:R-:W-:Y:S05]  /*12db0*/  BSYNC.RECONVERGENT B0 ;  /* 0x0000000000007941 */ /* 0x000fea0003800200 */
.L_x_755:
[----:B------:R1:W-:Y:S02]  /*12dc0*/  ATOM.E.ADD.F16x2.RN.STRONG.GPU P0, RZ, desc[UR8][R10.64+0x4], R93 ;  /* 0x8000045d0aff79a2 */ /* 0x0003e4000c10e108 */
[----:B-1----:R-:W-:Y:S05]  /*12dd0*/  @P0 EXIT ;  /* 0x000000000000094d */ /* 0x002fea0003800000 */
[----:B------:R-:W1:Y:S02]  /*12de0*/  QSPC.E.S P0, RZ, [R10+0x4] ;  /* 0x000004000aff73aa */ /* 0x000e640000000500 */
[----:B-1----:R-:W-:Y:S05]  /*12df0*/  @!P0 BRA `(.L_x_759) ;  /* 0x00000000001c8947 */ /* 0x002fea0003800000 */
[----:B------:R-:W-:-:S04]  /*12e00*/  MOV R2, R10 ;  /* 0x0000000a00027202 */ /* 0x000fc80000000f00 */
[----:B------:R-:W-:-:S07]  /*12e10*/  MOV R0, R2 ;  /* 0x0000000200007202 */ /* 0x000fce0000000f00 */
.L_x_760:
[----:B------:R-:W0:Y:S02]  /*12e20*/  LDS R2, [R0+0x4] ;  /* 0x0000040000027984 */ /* 0x000e240000000800 */
[----:B0-----:R-:W-:-:S05]  /*12e30*/  HFMA2 R3, R2, 1, 1, R93 ;  /* 0x3c003c0002037831 */ /* 0x001fca000000005d */
[----:B------:R-:W0:Y:S02]  /*12e40*/  ATOMS.CAST.SPIN P0, [R0+0x4], R2, R3 ;  /* 0x000004020000758d */ /* 0x000e240001800003 */
[----:B0-----:R-:W-:Y:S05]  /*12e50*/  @!P0 BRA `(.L_x_760) ;  /* 0xfffffffc00f08947 */ /* 0x001fea000383ffff */
[----:B------:R-:W-:Y:S05]  /*12e60*/  EXIT ;  /* 0x000000000000794d */ /* 0x000fea0003800000 */
.L_x_759:
[----:B------:R-:W0:Y:S02]  /*12e70*/  LD.E R0, desc[UR8][R10.64+0x4] ;  /* 0x000004080a007980 */ /* 0x000e24000c101900 */
[----:B0-----:R-:W-:-:S05]  /*12e80*/  IADD3 R3, PT, PT, R93, R0, RZ ;  /* 0x000000005d037210 */ /* 0x001fca0007ffe0ff */
[----:B------:R-:W-:Y:S01]  /*12e90*/  ST.E desc[UR8][R10.64+0x4], R3 ;  /* 0x000004030a007985 */ /* 0x000fe2000c101908 */
[----:B------:R-:W-:Y:S05]  /*12ea0*/  EXIT ;  /* 0x000000000000794d */ /* 0x000fea0003800000 */
.L_x_761:
        /* <DEDUP_REMOVED lines=13> */
.L_x_5293:


//--------------------- .text._Z23gemm_half_q_half_kernelILi4ELi20ELb1ELb1ELi64EEvPK6__halfPKjS4_S2_PS0_iiiiPKtS7_iiiiiibS2_i --------------------------
	.section	.text._Z23gemm_half_q_half_kernelILi4ELi20ELb1ELb1ELi64EEvPK6__halfPKjS4_S2_PS0_iiiiPKtS7_iiiiiibS2_i,"ax",@progbits
	.align	128
        .global         _Z23gemm_half_q_half_kernelILi4ELi20ELb1ELb1ELi64EEvPK6__halfPKjS4_S2_PS0_iiiiPKtS7_iiiiiibS2_i
        .type           _Z23gemm_half_q_half_kernelILi4ELi20ELb1ELb1ELi64EEvPK6__halfPKjS4_S2_PS0_iiiiPKtS7_iiiiiibS2_i,@function
        .size           _Z23gemm_half_q_half_kernelILi4ELi20ELb1ELb1ELi64EEvPK6__halfPKjS4_S2_PS0_iiiiPKtS7_iiiiiibS2_i,(.L_x_5294 - _Z23gemm_half_q_half_kernelILi4ELi20ELb1ELb1ELi64EEvPK6__halfPKjS4_S2_PS0_iiiiPKtS7_iiiiiibS2_i)
        .other          _Z23gemm_half_q_half_kernelILi4ELi20ELb1ELb1ELi64EEvPK6__halfPKjS4_S2_PS0_iiiiPKtS7_iiiiiibS2_i,@"STO_CUDA_ENTRY STV_DEFAULT"
_Z23gemm_half_q_half_kernelILi4ELi20ELb1ELb1ELi64EEvPK6__halfPKjS4_S2_PS0_iiiiPKtS7_iiiiiibS2_i:
.text._Z23gemm_half_q_half_kernelILi4ELi20ELb1ELb1ELi64EEvPK6__halfPKjS4_S2_PS0_iiiiPKtS7_iiiiiibS2_i:
        /* <DEDUP_REMOVED lines=36> */
.L_x_762:
        /* <DEDUP_REMOVED lines=41> */
.L_x_768:
        /* <DEDUP_REMOVED lines=32> */
.L_x_767:
        /* <DEDUP_REMOVED lines=20> */
.L_x_769:
[----:B------:R-:W-:-:S13]  /*0810*/  ISETP.EQ.AND P2, PT, R8, RZ, PT ;  /* 0x000000ff0800720c */ /* 0x000fda0003f42270 */
[----:B------:R-:W-:Y:S05]  /*0820*/  @!P0 BRA P2, `(.L_x_764) ;  /* 0x0000000400788947 */ /* 0x000fea0001000000 */
.L_x_766:
        /* <DEDUP_REMOVED lines=12> */
.L_x_765:
        /* <DEDUP_REMOVED lines=16> */
.L_x_772:
[----:B-----5:R-:W-:Y:S02]  /*09f0*/  IADD3 R7, P2, PT, R17, R8, RZ ;  /* 0x0000000811077210 */ /* 0x020fe40007f5e0ff */
[CC--:B------:R-:W-:Y:S02]  /*0a00*/  IADD3 R10, PT, PT, R8.reuse, R5.reuse, RZ ;  /* 0x00000005080a7210 */ /* 0x0c0fe40007ffe0ff */
[----:B------:R-:W-:Y:S02]  /*0a10*/  LEA.HI.X.SX32 R12, R8, RZ, 0x1, P2 ;  /* 0x000000ff080c7211 */ /* 0x000fe400010f0eff */
[----:B------:R-:W-:Y:S02]  /*0a20*/  IADD3 R8, PT, PT, R10, R5, RZ ;  /* 0x000000050a087210 */ /* 0x000fe40007ffe0ff */
[----:B0-----:R-:W-:Y:S02]  /*0a30*/  LEA R6, P2, R7, UR12, 0x1 ;  /* 0x0000000c07067c11 */ /* 0x001fe4000f8408ff */
        /* <DEDUP_REMOVED lines=27> */
.L_x_771:
        /* <DEDUP_REMOVED lines=21> */
.L_x_773:
[----:B------:R-:W-:-:S13]  /*0d40*/  ISETP.NE.OR P0, PT, R4, RZ, P0 ;  /* 0x000000ff0400720c */ /* 0x000fda0000705670 */
[----:B------:R-:W-:Y:S05]  /*0d50*/  @!P0 BRA `(.L_x_764) ;  /* 0x00000000002c8947 */ /* 0x000fea0003800000 */
.L_x_770:
        /* <DEDUP_REMOVED lines=11> */
.L_x_764:
[----:B------:R-:W-:Y:S05]  /*0e10*/  BSYNC.RECONVERGENT B0 ;  /* 0x0000000000007941 */ /* 0x000fea0003800200 */
.L_x_763:
        /* <DEDUP_REMOVED lines=21> */
.L_x_777:
        /* <DEDUP_REMOVED lines=15> */
.L_x_776:
[----:B------:R-:W-:-:S04]  /*1060*/  IADD3 R4, PT, PT, RZ, -R2, RZ ;  /* 0x80000002ff047210 */ /* 0x000fc80007ffe0ff */
[----:B------:R-:W-:-:S13]  /*1070*/  ISETP.GT.AND P2, PT, R4, 0x1, PT ;  /* 0x000000010400780c */ /* 0x000fda0003f44270 */
[----:B------:R-:W-:Y:S05]  /*1080*/  @!P2 BRA `(.L_x_778) ;  /* 0x000000000024a947 */ /* 0x000fea0003800000 */
[----:B-1----:R-:W0:Y:S01]  /*1090*/  LDC.64 R10, c[0x0][0x3a0] ;  /* 0x0000e800ff0a7b82 */ /* 0x002e220000000a00 */
        /* <DEDUP_REMOVED lines=8> */
.L_x_778:
[----:B------:R-:W-:-:S13]  /*1120*/  ISETP.NE.OR P0, PT, R2, RZ, P0 ;  /* 0x000000ff0200720c */ /* 0x000fda0000705670 */
[----:B------:R-:W-:Y:S05]  /*1130*/  @!P0 BRA `(.L_x_774) ;  /* 0x00000000001c8947 */ /* 0x000fea0003800000 */
.L_x_775:
[----:B01----:R-:W0:Y:S02]  /*1140*/  LDC.64 R6, c[0x0][0x3a0] ;  /* 0x0000e800ff067b82 */ /* 0x003e240000000a00 */
.L_x_779:
[----:B0-----:R-:W-:Y:S01]  /*1150*/  IMAD.WIDE R10, R0, 0x2, R6 ;  /* 0x00000002000a7825 */ /* 0x001fe200078e0206 */
[----:B------:R-:W-:Y:S02]  /*1160*/  IADD3 R2, PT, PT, R2, 0x1, RZ ;  /* 0x0000000102027810 */ /* 0x000fe40007ffe0ff */
[----:B------:R-:W-:Y:S02]  /*1170*/  IADD3 R0, PT, PT, R0, R87, RZ ;  /* 0x0000005700007210 */ /* 0x000fe40007ffe0ff */
[----:B------:R2:W-:Y:S01]  /*1180*/  STG.E.64 desc[UR8][R10.64], RZ ;  /* 0x000000ff0a007986 */ /* 0x0005e2000c101b08 */
[----:B------:R-:W-:-:S13]  /*1190*/  ISETP.NE.AND P0, PT, R2, RZ, PT ;  /* 0x000000ff0200720c */ /* 0x000fda0003f05270 */
[----:B--2---:R-:W-:Y:S05]  /*11a0*/  @P0 BRA `(.L_x_779) ;  /* 0xfffffffc00e80947 */ /* 0x004fea000383ffff */
.L_x_774:
        /* <DEDUP_REMOVED lines=15> */
.L_x_781:
        /* <DEDUP_REMOVED lines=16> */
[--C-:B------:R-:W-:Y:S02]  /*13a0*/  SHF.R.U32.HI R2, RZ, 0x8, R15.reuse ;  /* 0x00000008ff027819 */ /* 0x100fe4000001160f */
[----:B------:R-:W-:Y:S02]  /*13b0*/  LOP3.LUT R18, R18, 0xf, RZ, 0xc0, !PT ;  /* 0x0000000f12127812 */ /* 0x000fe400078ec0ff */
[----:B------:R-:W-:Y:S02]  /*13c0*/  LOP3.LUT R2, R2, 0xf, RZ, 0xc0, !PT ;  /* 0x0000000f02027812 */ /* 0x000fe400078ec0ff */
[----:B------:R-:W-:Y:S01]  /*13d0*/  LOP3.LUT R17, R15, 0xf, RZ, 0xc0, !PT ;  /* 0x0000000f0f117812 */ /* 0x000fe200078ec0ff */
[----:B------:R-:W-:Y:S01]  /*13e0*/  IMAD R3, R18, R18, R18 ;  /* 0x0000001212037224 */ /* 0x000fe200078e0212 */
[----:B------:R-:W-:-:S03]  /*13f0*/  SHF.R.U32.HI R15, RZ, 0xc, R15 ;  /* 0x0000000cff0f7819 */ /* 0x000fc6000001160f */
[----:B------:R-:W-:Y:S01]  /*1400*/  IMAD R20, R17, R17, R17 ;  /* 0x0000001111147224 */ /* 0x000fe200078e0211 */
[----:B------:R-:W-:Y:S01]  /*1410*/  IADD3 R18, PT, PT, R18, 0x1, R3 ;  /* 0x0000000112127810 */ /* 0x000fe20007ffe003 */
[C---:B------:R-:W-:Y:S01]  /*1420*/  IMAD R3, R2.reuse, R2, R2 ;  /* 0x0000000202037224 */ /* 0x040fe200078e0202 */
[----:B------:R-:W-:Y:S02]  /*1430*/  LOP3.LUT R15, R15, 0xf, RZ, 0xc0, !PT ;  /* 0x0000000f0f0f7812 */ /* 0x000fe400078ec0ff */
[----:B------:R-:W-:Y:S01]  /*1440*/  IADD3 R20, PT, PT, R17, 0x1, R20 ;  /* 0x0000000111147810 */ /* 0x000fe20007ffe014 */
[----:B0-----:R-:W-:Y:S01]  /*1450*/  I2F.F16 R7, R18 ;  /* 0x0000001200077306 */ /* 0x001fe20000200c00 */
[----:B------:R-:W-:Y:S01]  /*1460*/  IADD3 R3, PT, PT, R2, 0x1, R3 ;  /* 0x0000000102037810 */ /* 0x000fe20007ffe003 */
[----:B------:R-:W-:-:S05]  /*1470*/  IMAD R2, R15, R15, R15 ;  /* 0x0000000f0f027224 */ /* 0x000fca00078e020f */
[----:B------:R-:W-:Y:S01]  /*1480*/  IADD3 R15, PT, PT, R15, 0x1, R2 ;  /* 0x000000010f0f7810 */ /* 0x000fe20007ffe002 */
[----:B------:R-:W0:Y:S01]  /*1490*/  I2F.F16 R20, R20 ;  /* 0x0000001400147306 */ /* 0x000e220000200c00 */
[----:B----4-:R-:W-:-:S04]  /*14a0*/  IADD3 R16, PT, PT, R13, R16, RZ ;  /* 0x000000100d107210 */ /* 0x010fc80007ffe0ff */
[----:B------:R-:W-:-:S03]  /*14b0*/  ISETP.GE.AND P0, PT, R16, R99, PT ;  /* 0x000000631000720c */ /* 0x000fc60003f06270 */
[----:B------:R-:W-:Y:S01]  /*14c0*/  I2F.F16 R3, R3 ;  /* 0x0000000300037306 */ /* 0x000fe20000200c00 */
[----:B0-----:R-:W-:-:S07]  /*14d0*/  PRMT R7, R20, 0x5410, R7 ;  /* 0x0000541014077816 */ /* 0x001fce0000000007 */
[----:B------:R-:W0:Y:S01]  /*14e0*/  I2F.F16 R2, R15 ;  /* 0x0000000f00027306 */ /* 0x000e220000200c00 */
[-C--:B---3--:R-:W-:Y:S01]  /*14f0*/  HMUL2 R20, R7, R6.reuse.H0_H0 ;  /* 0x2000000607147232 */ /* 0x088fe20000000000 */
[----:B0-----:R-:W-:Y:S02]  /*1500*/  PRMT R3, R3, 0x5410, R2 ;  /* 0x0000541003037816 */ /* 0x001fe40000000002 */
[C---:B------:R-:W-:Y:S02]  /*1510*/  LEA R2, R14.reuse, R1, 0x3 ;  /* 0x000000010e027211 */ /* 0x040fe400078e18ff */
[----:B------:R-:W-:Y:S01]  /*1520*/  IADD3 R14, PT, PT, R14, 0x1, RZ ;  /* 0x000000010e0e7810 */ /* 0x000fe20007ffe0ff */
[----:B------:R-:W-:-:S05]  /*1530*/  HMUL2 R21, R3, R6.H0_H0 ;  /* 0x2000000603157232 */ /* 0x000fca0000000000 */
[----:B------:R0:W-:Y:S01]  /*1540*/  STL.64 [R2], R20 ;  /* 0x0000001402007387 */ /* 0x0001e20000100a00 */
[----:B------:R-:W-:Y:S05]  /*1550*/  @!P0 BRA `(.L_x_781) ;  /* 0xfffffffc00508947 */ /* 0x000fea000383ffff */
.L_x_780:
[----:B------:R1:W5:Y:S01]  /*1560*/  LDL.64 R84, [R1] ;  /* 0x0000000001547983 */ /* 0x0003620000100a00 */
[----:B------:R-:W2:Y:S01]  /*1570*/  LDCU UR4, c[0x0][0x3c8] ;  /* 0x00007900ff0477ac */ /* 0x000ea20008000800 */
[----:B0-----:R-:W-:Y:S01]  /*1580*/  HFMA2 R2, -RZ, RZ, 0, 0 ;  /* 0x00000000ff027431 */ /* 0x001fe200000001ff */
[----:B------:R-:W-:Y:S02]  /*1590*/  CS2R R6, SRZ ;  /* 0x0000000000067805 */ /* 0x000fe4000001ff00 */
        /* <DEDUP_REMOVED lines=9> */
[C---:B---3--:R-:W-:Y:S02]  /*1630*/  ISETP.GT.AND P3, PT, R96.reuse, UR6, PT ;  /* 0x0000000660007c0c */ /* 0x048fe4000bf64270 */
        /* <DEDUP_REMOVED lines=13> */
.L_x_782:
        /* <DEDUP_REMOVED lines=8> */
.L_x_783:
        /* <DEDUP_REMOVED lines=8> */
.L_x_784:
        /* <DEDUP_REMOVED lines=8> */
.L_x_785:
        /* <DEDUP_REMOVED lines=8> */
.L_x_786:
        /* <DEDUP_REMOVED lines=40> */
.L_x_792:
[----:B------:R-:W0:Y:S01]  /*1b90*/  LDC R87, c[0x0][0x3ac] ;  /* 0x0000eb00ff577b82 */ /* 0x000e220000000800 */
[----:B------:R-:W-:Y:S02]  /*1ba0*/  ISETP.NE.AND P2, PT, R96, R89, PT ;  /* 0x000000596000720c */ /* 0x000fe40003f45270 */
[----:B------:R-:W-:Y:S02]  /*1bb0*/  MOV R104, R102 ;  /* 0x0000006600687202 */ /* 0x000fe40000000f00 */
[----:B------:R-:W-:-:S05]  /*1bc0*/  MOV R105, R103 ;  /* 0x0000006700697202 */ /* 0x000fca0000000f00 */
[----:B------:R-:W2:Y:S04]  /*1bd0*/  LDG.E.128.CONSTANT R12, desc[UR8][R104.64] ;  /* 0x00000008680c7981 */ /* 0x000ea8000c1e9d00 */
[----:B------:R-:W-:Y:S02]  /*1be0*/  @!P2 LEA R9, R88, R1, 0x3 ;  /* 0x000000015809a211 */ /* 0x000fe400078e18ff */
[----:B------:R-:W-:-:S03]  /*1bf0*/  @!P2 MOV R101, R95 ;  /* 0x0000005f0065a202 */ /* 0x000fc60000000f00 */
[----:B------:R-:W3:Y:S04]  /*1c00*/  @!P2 LDL.64 R38, [R9+0x8] ;  /* 0x000008000926a983 */ /* 0x000ee80000100a00 */
[----:B------:R-:W4:Y:S01]  /*1c10*/  @!P2 LDG.E.U16.CONSTANT R33, desc[UR8][R100.64] ;  /* 0x000000086421a981 */ /* 0x000f22000c1e9500 */
[----:B0-----:R-:W-:-:S05]  /*1c20*/  IMAD.WIDE R10, R87, 0x4, R104 ;  /* 0x00000004570a7825 */ /* 0x001fca00078e0268 */
[----:B------:R-:W5:Y:S01]  /*1c30*/  LDG.E.128.CONSTANT R16, desc[UR8][R10.64] ;  /* 0x000000080a107981 */ /* 0x000f62000c1e9d00 */
[----:B------:R-:W-:-:S05]  /*1c40*/  IMAD.WIDE R34, R87, 0x4, R10 ;  /* 0x0000000457227825 */ /* 0x000fca00078e020a */
[----:B------:R-:W5:Y:S01]  /*1c50*/  LDG.E.128.CONSTANT R20, desc[UR8][R34.64] ;  /* 0x0000000822147981 */ /* 0x000f62000c1e9d00 */
[----:B------:R-:W-:-:S05]  /*1c60*/  IMAD.WIDE R36, R87, 0x4, R34 ;  /* 0x0000000457247825 */ /* 0x000fca00078e0222 */
[----:B------:R0:W5:Y:S01]  /*1c70*/  LDG.E.128.CONSTANT R24, desc[UR8][R36.64] ;  /* 0x0000000824187981 */ /* 0x000162000c1e9d00 */
[----:B------:R-:W-:-:S05]  /*1c80*/  IMAD.WIDE R102, R87, 0x4, R36 ;  /* 0x0000000457667825 */ /* 0x000fca00078e0224 */
[----:B------:R-:W5:Y:S01]  /*1c90*/  LDG.E.128.CONSTANT R28, desc[UR8][R102.64] ;  /* 0x00000008661c7981 */ /* 0x000f62000c1e9d00 */
[----:B------:R-:W-:Y:S02]  /*1ca0*/  MOV R32, 0x2800 ;  /* 0x0000280000207802 */ /* 0x000fe40000000f00 */
[----:B------:R-:W-:Y:S02]  /*1cb0*/  ISETP.NE.AND P3, PT, R94, RZ, PT ;  /* 0x000000ff5e00720c */ /* 0x000fe40003f65270 */
[----:B------:R-:W-:Y:S02]  /*1cc0*/  ISETP.NE.AND P1, PT, R93, 0x1, PT ;  /* 0x000000015d00780c */ /* 0x000fe40003f25270 */
[----:B--2---:R-:W-:Y:S02]  /*1cd0*/  SHF.R.U32.HI R44, RZ, 0xf, R15 ;  /* 0x0000000fff2c7819 */ /* 0x004fe4000001160f */
[C---:B0-----:R-:W-:Y:S02]  /*1ce0*/  LOP3.LUT R37, R13.reuse, 0x1f001f, RZ, 0xc0, !PT ;  /* 0x001f001f0d257812 */ /* 0x041fe400078ec0ff */
[----:B------:R-:W-:-:S02]  /*1cf0*/  LOP3.LUT R10, R13, 0x3e003e0, RZ, 0xc0, !PT ;  /* 0x03e003e00d0a7812 */ /* 0x000fc400078ec0ff */
[----:B---3--:R-:W-:Y:S02]  /*1d00*/  @!P2 PRMT R86, R38, 0x7610, R86 ;  /* 0x000076102656a816 */ /* 0x008fe40000000056 */
[----:B------:R-:W-:Y:S02]  /*1d10*/  @!P2 PRMT R85, R39, 0x7610, R85 ;  /* 0x000076102755a816 */ /* 0x000fe40000000055 */
[----:B------:R-:W-:Y:S02]  /*1d20*/  @!P2 PRMT R86, R86, 0x7610, R38 ;  /* 0x000076105656a816 */ /* 0x000fe40000000026 */
[----:B------:R-:W-:Y:S02]  /*1d30*/  @!P2 PRMT R85, R85, 0x7610, R39 ;  /* 0x000076105555a816 */ /* 0x000fe40000000027 */
[--C-:B------:R-:W-:Y:S02]  /*1d40*/  SHF.R.U32.HI R38, RZ, 0xa, R13.reuse ;  /* 0x0000000aff267819 */ /* 0x100fe4000001160d */
[----:B------:R-:W-:-:S02]  /*1d50*/  SHF.R.U32.HI R39, RZ, 0xf, R13 ;  /* 0x0000000fff277819 */ /* 0x000fc4000001160d */
[----:B----4-:R-:W-:Y:S02]  /*1d60*/  @!P2 IADD3 R89, PT, PT, R33, R96, RZ ;  /* 0x000000602159a210 */ /* 0x010fe40007ffe0ff */
[----:B------:R-:W-:Y:S02]  /*1d70*/  SHF.R.U32.HI R43, RZ, 0xf, R14 ;  /* 0x0000000fff2b7819 */ /* 0x000fe4000001160e */
[C---:B-----5:R-:W-:Y:S02]  /*1d80*/  LOP3.LUT R52, R16.reuse, 0x1f001f, RZ, 0xc0, !PT ;  /* 0x001f001f10347812 */ /* 0x060fe400078ec0ff */
[--C-:B------:R-:W-:Y:S02]  /*1d90*/  SHF.R.U32.HI R49, RZ, 0xa, R16.reuse ;  /* 0x0000000aff317819 */ /* 0x100fe40000011610 */
        /* <DEDUP_REMOVED lines=20> */
[----:B------:R-:W-:Y:S02]  /*1ee0*/  LOP3.LUT R43, R43, 0x10001, RZ, 0xc0, !PT ;  /* 0x000100012b2b7812 */ /* 0x000fe400078ec0ff */
[----:B------:R-:W-:Y:S02]  /*1ef0*/  LOP3.LUT R35, R35, 0x10001, RZ, 0xc0, !PT ;  /* 0x0001000123237812 */ /* 0x000fe400078ec0ff */
[C---:B------:R-:W-:Y:S02]  /*1f00*/  LOP3.LUT R41, R14.reuse, 0x1f001f, RZ, 0xc0, !PT ;  /* 0x001f001f0e297812 */ /* 0x040fe400078ec0ff */
[----:B------:R-:W-:Y:S02]  /*1f10*/  SHF.R.U32.HI R42, RZ, 0xa, R14 ;  /* 0x0000000aff2a7819 */ /* 0x000fe4000001160e */
[----:B------:R-:W-:Y:S02]  /*1f20*/  LOP3.LUT R11, R14, 0x3e003e0, RZ, 0xc0, !PT ;  /* 0x03e003e00e0b7812 */ /* 0x000fe400078ec0ff */
        /* <DEDUP_REMOVED lines=8> */
[----:B------:R-:W-:Y:S02]  /*1fb0*/  LOP3.LUT R43, R43, 0x20002, R18, 0xf8, !PT ;  /* 0x000200022b2b7812 */ /* 0x000fe400078ef812 */
[C---:B------:R-:W-:Y:S02]  /*1fc0*/  LOP3.LUT R50, R20.reuse, 0x1f001f, RZ, 0xc0, !PT ;  /* 0x001f001f14327812 */ /* 0x040fe400078ec0ff */
[----:B------:R-:W-:Y:S02]  /*1fd0*/  SHF.R.U32.HI R51, RZ, 0xa, R20 ;  /* 0x0000000aff337819 */ /* 0x000fe40000011614 */
[----:B------:R-:W-:Y:S02]  /*1fe0*/  LOP3.LUT R17, R20, 0x3e003e0, RZ, 0xc0, !PT ;  /* 0x03e003e014117812 */ /* 0x000fe400078ec0ff */
[----:B------:R-:W-:-:S02]  /*1ff0*/  SHF.R.U32.HI R22, RZ, 0xd, R22 ;  /* 0x0000000dff167819 */ /* 0x000fc40000011616 */
[----:B------:R-:W-:Y:S02]  /*2000*/  LOP3.LUT R35, R35, 0x20002, R36, 0xf8, !PT ;  /* 0x0002000223237812 */ /* 0x000fe400078ef824 */
[----:B------:R-:W-:Y:S02]  /*2010*/  SHF.R.U32.HI R20, RZ, 0xd, R20 ;  /* 0x0000000dff147819 */ /* 0x000fe40000011614 */
[----:B------:R-:W-:Y:S02]  /*2020*/  SHF.R.U32.HI R40, RZ, 0xd, R23 ;  /* 0x0000000dff287819 */ /* 0x000fe40000011617 */
[----:B------:R-:W-:Y:S02]  /*2030*/  SHF.R.U32.HI R36, RZ, 0xd, R21 ;  /* 0x0000000dff247819 */ /* 0x000fe40000011615 */
[----:B------:R-:W-:Y:S02]  /*2040*/  LOP3.LUT R68, R23, 0x1f001f, RZ, 0xc0, !PT ;  /* 0x001f001f17447812 */ /* 0x000fe400078ec0ff */
[----:B------:R-:W-:-:S02]  /*2050*/  SHF.R.U32.HI R67, RZ, 0xa, R23 ;  /* 0x0000000aff437819 */ /* 0x000fc40000011617 */
[----:B------:R-:W-:Y:S02]  /*2060*/  LOP3.LUT R56, R23, 0x3e003e0, RZ, 0xc0, !PT ;  /* 0x03e003e017387812 */ /* 0x000fe400078ec0ff */
[C---:B------:R-:W-:Y:S02]  /*2070*/  LOP3.LUT R54, R21.reuse, 0x1f001f, RZ, 0xc0, !PT ;  /* 0x001f001f15367812 */ /* 0x040fe400078ec0ff */
[----:B------:R-:W-:Y:S02]  /*2080*/  SHF.R.U32.HI R53, RZ, 0xa, R21 ;  /* 0x0000000aff357819 */ /* 0x000fe40000011615 */
[----:B------:R-:W-:Y:S02]  /*2090*/  LOP3.LUT R18, R21, 0x3e003e0, RZ, 0xc0, !PT ;  /* 0x03e003e015127812 */ /* 0x000fe400078ec0ff */
[----:B------:R-:W-:Y:S02]  /*20a0*/  LOP3.LUT R23, R43, 0x40004, R22, 0xf8, !PT ;  /* 0x000400042b177812 */ /* 0x000fe400078ef816 */
[----:B------:R-:W-:-:S02]  /*20b0*/  LOP3.LUT R21, R35, 0x40004, R20, 0xf8, !PT ;  /* 0x0004000423157812 */ /* 0x000fc400078ef814 */
[----:B------:R-:W-:Y:S02]  /*20c0*/  LOP3.LUT R22, R47, 0x40004, R40, 0xf8, !PT ;  /* 0x000400042f167812 */ /* 0x000fe400078ef828 */
[----:B------:R-:W-:Y:S02]  /*20d0*/  LOP3.LUT R20, R39, 0x40004, R36, 0xf8, !PT ;  /* 0x0004000427147812 */ /* 0x000fe400078ef824 */
        /* <DEDUP_REMOVED lines=13> */
[----:B------:R-:W-:Y:S02]  /*21b0*/  SHF.R.U32.HI R27, RZ, 0xc, R27 ;  /* 0x0000000cff1b7819 */ /* 0x000fe4000001161b */
[----:B------:R-:W-:Y:S02]  /*21c0*/  SHF.R.U32.HI R24, RZ, 0xc, R24 ;  /* 0x0000000cff187819 */ /* 0x000fe40000011618 */
[----:B------:R-:W-:-:S02]  /*21d0*/  SHF.R.U32.HI R25, RZ, 0xc, R25 ;  /* 0x0000000cff197819 */ /* 0x000fc40000011619 */
[----:B------:R-:W-:Y:S02]  /*21e0*/  LOP3.LUT R59, R23, 0x80008, R26, 0xf8, !PT ;  /* 0x00080008173b7812 */ /* 0x000fe400078ef81a */
[----:B------:R-:W-:Y:S02]  /*21f0*/  LOP3.LUT R60, R22, 0x80008, R27, 0xf8, !PT ;  /* 0x00080008163c7812 */ /* 0x000fe400078ef81b */
[----:B------:R-:W-:Y:S02]  /*2200*/  LOP3.LUT R57, R21, 0x80008, R24, 0xf8, !PT ;  /* 0x0008000815397812 */ /* 0x000fe400078ef818 */
[----:B------:R-:W-:Y:S02]  /*2210*/  LOP3.LUT R58, R20, 0x80008, R25, 0xf8, !PT ;  /* 0x00080008143a7812 */ /* 0x000fe400078ef819 */
[C---:B------:R-:W-:Y:S02]  /*2220*/  LOP3.LUT R80, R31.reuse, 0x3e003e0, RZ, 0xc0, !PT ;  /* 0x03e003e01f507812 */ /* 0x040fe400078ec0ff */
[----:B------:R-:W-:-:S02]  /*2230*/  LOP3.LUT R26, R31, 0x1f001f, RZ, 0xc0, !PT ;  /* 0x001f001f1f1a7812 */ /* 0x000fc400078ec0ff */
[----:B------:R-:W-:Y:S02]  /*2240*/  SHF.R.U32.HI R27, RZ, 0xa, R31 ;  /* 0x0000000aff1b7819 */ /* 0x000fe4000001161f */
[C---:B------:R-:W-:Y:S02]  /*2250*/  LOP3.LUT R20, R28.reuse, 0x1f001f, RZ, 0xc0, !PT ;  /* 0x001f001f1c147812 */ /* 0x040fe400078ec0ff */
[----:B------:R-:W-:Y:S02]  /*2260*/  SHF.R.U32.HI R21, RZ, 0xa, R28 ;  /* 0x0000000aff157819 */ /* 0x000fe4000001161c */
[----:B------:R-:W-:Y:S02]  /*2270*/  LOP3.LUT R77, R28, 0x3e003e0, RZ, 0xc0, !PT ;  /* 0x03e003e01c4d7812 */ /* 0x000fe400078ec0ff */
[----:B------:R-:W-:Y:S02]  /*2280*/  LOP3.LUT R22, R29, 0x1f001f, RZ, 0xc0, !PT ;  /* 0x001f001f1d167812 */ /* 0x000fe400078ec0ff */
[----:B------:R-:W-:-:S02]  /*2290*/  SHF.R.U32.HI R23, RZ, 0xa, R29 ;  /* 0x0000000aff177819 */ /* 0x000fc4000001161d */
[----:B------:R-:W-:Y:S02]  /*22a0*/  LOP3.LUT R78, R29, 0x3e003e0, RZ, 0xc0, !PT ;  /* 0x03e003e01d4e7812 */ /* 0x000fe400078ec0ff */
[----:B------:R-:W-:Y:S02]  /*22b0*/  SHF.R.U32.HI R31, RZ, 0xb, R31 ;  /* 0x0000000bff1f7819 */ /* 0x000fe4000001161f */
[----:B------:R-:W-:Y:S02]  /*22c0*/  LOP3.LUT R11, R11, 0x64006400, RZ, 0xfc, !PT ;  /* 0x640064000b0b7812 */ /* 0x000fe400078efcff */
[----:B------:R-:W-:Y:S02]  /*22d0*/  LOP3.LUT R13, R13, 0x64006400, RZ, 0xfc, !PT ;  /* 0x640064000d0d7812 */ /* 0x000fe400078efcff */
[----:B------:R-:W-:Y:S02]  /*22e0*/  SHF.R.U32.HI R28, RZ, 0xb, R28 ;  /* 0x0000000bff1c7819 */ /* 0x000fe4000001161c */
[----:B------:R-:W-:-:S02]  /*22f0*/  SHF.R.U32.HI R29, RZ, 0xb, R29 ;  /* 0x0000000bff1d7819 */ /* 0x000fc4000001161d */
[----:B------:R-:W-:Y:S02]  /*2300*/  LOP3.LUT R15, R15, 0x64006400, RZ, 0xfc, !PT ;  /* 0x640064000f0f7812 */ /* 0x000fe400078efcff */
[C---:B------:R-:W-:Y:S02]  /*2310*/  LOP3.LUT R24, R30.reuse, 0x1f001f, RZ, 0xc0, !PT ;  /* 0x001f001f1e187812 */ /* 0x040fe400078ec0ff */
[----:B------:R-:W-:Y:S02]  /*2320*/  SHF.R.U32.HI R25, RZ, 0xa, R30 ;  /* 0x0000000aff197819 */ /* 0x000fe4000001161e */
[----:B------:R-:W-:Y:S02]  /*2330*/  LOP3.LUT R79, R30, 0x3e003e0, RZ, 0xc0, !PT ;  /* 0x03e003e01e4f7812 */ /* 0x000fe400078ec0ff */
[----:B------:R-:W-:Y:S02]  /*2340*/  LOP3.LUT R9, R9, 0x64006400, RZ, 0xfc, !PT ;  /* 0x6400640009097812 */ /* 0x000fe400078efcff */
[----:B------:R-:W-:-:S02]  /*2350*/  LOP3.LUT R17, R17, 0x64006400, RZ, 0xfc, !PT ;  /* 0x6400640011117812 */ /* 0x000fc400078efcff */
[----:B------:R-:W-:Y:S02]  /*2360*/  LOP3.LUT R19, R19, 0x64006400, RZ, 0xfc, !PT ;  /* 0x6400640013137812 */ /* 0x000fe400078efcff */
[----:B------:R-:W-:Y:S01]  /*2370*/  SHF.R.U32.HI R30, RZ, 0xb, R30 ;  /* 0x0000000bff1e7819 */ /* 0x000fe2000001161e */
[-C--:B------:R-:W-:Y:S01]  /*2380*/  HFMA2 R75, R11, R32.reuse.H0_H0, -48, -48 ;  /* 0xd200d2000b4b7431 */ /* 0x080fe20000040020 */
[----:B------:R-:W-:Y:S01]  /*2390*/  LOP3.LUT R31, R60, 0x100010, R31, 0xf8, !PT ;  /* 0x001000103c1f7812 */ /* 0x000fe200078ef81f */
[-C--:B------:R-:W-:Y:S01]  /*23a0*/  HFMA2 R60, R13, R32.reuse.H0_H0, -48, -48 ;  /* 0xd200d2000d3c7431 */ /* 0x080fe20000040020 */
[----:B------:R-:W-:Y:S02]  /*23b0*/  LOP3.LUT R28, R57, 0x100010, R28, 0xf8, !PT ;  /* 0x00100010391c7812 */ /* 0x000fe400078ef81c */
        /* <DEDUP_REMOVED lines=21> */
[----:B------:R-:W-:-:S02]  /*2510*/  HFMA2 R12, R13, R32.H0_H0, -48, -48 ;  /* 0xd200d2000d0c7431 */ /* 0x000fc40000040020 */
[-C--:B------:R-:W-:Y:S01]  /*2520*/  HFMA2 R76, R57, R32.reuse.H0_H0, -48, -48 ;  /* 0xd200d200394c7431 */ /* 0x080fe20000040020 */
[----:B------:R-:W-:Y:S01]  /*2530*/  LOP3.LUT R82, R33, 0x64006400, RZ, 0xfc, !PT ;  /* 0x6400640021527812 */ /* 0x000fe200078efcff */
[-C--:B------:R-:W-:Y:S01]  /*2540*/  HFMA2 R13, R15, R32.reuse.H0_H0, -48, -48 ;  /* 0xd200d2000f0d7431 */ /* 0x080fe20000040020 */
        /* <DEDUP_REMOVED lines=11> */
[----:B------:R-:W-:Y:S01]  /*2600*/  HFMA2 R19, R19, R32.H0_H0, -48, -48 ;  /* 0xd200d20013137431 */ /* 0x000fe20000040020 */
        /* <DEDUP_REMOVED lines=75> */
[----:B------:R-:W-:Y:S01]  /*2ac0*/  @!P2 IADD3 R101, PT, PT, R88, 0x1, RZ ;  /* 0x000000015865a810 */ /* 0x000fe20007ffe0ff */
        /* <DEDUP_REMOVED lines=107> */
.L_x_788:
[----:B------:R-:W-:Y:S01]  /*3180*/  @!P2 MOV R88, R101 ;  /* 0x000000650058a202 */ /* 0x000fe20000000f00 */
        /* <DEDUP_REMOVED lines=81> */
.L_x_790:
        /* <DEDUP_REMOVED lines=80> */
.L_x_791:
        /* <DEDUP_REMOVED lines=77> */
.L_x_789:
        /* <DEDUP_REMOVED lines=8> */
.L_x_787:
        /* <DEDUP_REMOVED lines=12> */
.L_x_798:
[----:B------:R-:W0:Y:S01]  /*41b0*/  LDC R87, c[0x0][0x3ac] ;  /* 0x0000eb00ff577b82 */ /* 0x000e220000000800 */
[----:B------:R-:W-:Y:S01]  /*41c0*/  ISETP.NE.AND P2, PT, R96, R89, PT ;  /* 0x000000596000720c */ /* 0x000fe20003f45270 */
[----:B------:R-:W2:-:S12]  /*41d0*/  LDG.E.128.CONSTANT R12, desc[UR8][R104.64] ;  /* 0x00000008680c7981 */ /* 0x000e98000c1e9d00 */
[----:B------:R-:W-:Y:S02]  /*41e0*/  @!P2 LEA R26, R88, R1, 0x3 ;  /* 0x00000001581aa211 */ /* 0x000fe400078e18ff */
[----:B------:R-:W-:-:S04]  /*41f0*/  @!P2 MOV R101, R95 ;  /* 0x0000005f0065a202 */ /* 0x000fc80000000f00 */
        /* <DEDUP_REMOVED lines=17> */
[----:B------:R-:W-:-:S02]  /*4310*/  SHF.R.U32.HI R30, RZ, 0xf, R15 ;  /* 0x0000000fff1e7819 */ /* 0x000fc4000001160f */
[----:B---3--:R-:W-:Y:S02]  /*4320*/  @!P2 PRMT R85, R27, 0x7610, R85 ;  /* 0x000076101b55a816 */ /* 0x008fe40000000055 */
[----:B------:R-:W-:Y:S02]  /*4330*/  @!P2 PRMT R86, R26, 0x7610, R86 ;  /* 0x000076101a56a816 */ /* 0x000fe40000000056 */
[----:B----4-:R-:W-:Y:S02]  /*4340*/  @!P2 IADD3 R89, PT, PT, R9, R96, RZ ;  /* 0x000000600959a210 */ /* 0x010fe40007ffe0ff */
[----:B------:R-:W-:Y:S02]  /*4350*/  LOP3.LUT R9, R12, 0x380038, RZ, 0xc0, !PT ;  /* 0x003800380c097812 */ /* 0x000fe400078ec0ff */
[----:B------:R-:W-:Y:S02]  /*4360*/  SHF.R.U32.HI R12, RZ, 0xf, R12 ;  /* 0x0000000fff0c7819 */ /* 0x000fe4000001160c */
[----:B------:R-:W-:-:S02]  /*4370*/  @!P2 PRMT R85, R85, 0x7610, R27 ;  /* 0x000076105555a816 */ /* 0x000fc4000000001b */
[----:B------:R-:W-:Y:S02]  /*4380*/  SHF.R.U32.HI R27, RZ, 0xf, R14 ;  /* 0x0000000fff1b7819 */ /* 0x000fe4000001160e */
[C---:B-----5:R-:W-:Y:S02]  /*4390*/  LOP3.LUT R36, R20.reuse, 0x70007, RZ, 0xc0, !PT ;  /* 0x0007000714247812 */ /* 0x060fe400078ec0ff */
[----:B------:R-:W-:Y:S02]  /*43a0*/  LOP3.LUT R11, R20, 0x380038, RZ, 0xc0, !PT ;  /* 0x00380038140b7812 */ /* 0x000fe400078ec0ff */
[--C-:B------:R-:W-:Y:S02]  /*43b0*/  SHF.R.U32.HI R28, RZ, 0x6, R20.reuse ;  /* 0x00000006ff1c7819 */ /* 0x100fe40000011614 */
[----:B------:R-:W-:Y:S02]  /*43c0*/  SHF.R.U32.HI R13, RZ, 0xe, R20 ;  /* 0x0000000eff0d7819 */ /* 0x000fe40000011614 */
[----:B------:R-:W-:-:S02]  /*43d0*/  LOP3.LUT R12, R12, 0x10001, RZ, 0xc0, !PT ;  /* 0x000100010c0c7812 */ /* 0x000fc400078ec0ff */
[----:B------:R-:W-:Y:S02]  /*43e0*/  @!P2 PRMT R86, R86, 0x7610, R26 ;  /* 0x000076105656a816 */ /* 0x000fe4000000001a */
[C---:B------:R-:W-:Y:S02]  /*43f0*/  LOP3.LUT R42, R22.reuse, 0x70007, RZ, 0xc0, !PT ;  /* 0x00070007162a7812 */ /* 0x040fe400078ec0ff */
[----:B------:R-:W-:Y:S02]  /*4400*/  LOP3.LUT R20, R22, 0x380038, RZ, 0xc0, !PT ;  /* 0x0038003816147812 */ /* 0x000fe400078ec0ff */
[----:B------:R-:W-:Y:S02]  /*4410*/  SHF.R.U32.HI R37, RZ, 0x6, R22 ;  /* 0x00000006ff257819 */ /* 0x000fe40000011616 */
[C---:B------:R-:W-:Y:S02]  /*4420*/  LOP3.LUT R54, R14.reuse, 0x70007, RZ, 0xc0, !PT ;  /* 0x000700070e367812 */ /* 0x040fe400078ec0ff */
[----:B------:R-:W-:-:S02]  /*4430*/  LOP3.LUT R26, R14, 0x380038, RZ, 0xc0, !PT ;  /* 0x003800380e1a7812 */ /* 0x000fc400078ec0ff */
[----:B------:R-:W-:Y:S02]  /*4440*/  SHF.R.U32.HI R51, RZ, 0x6, R14 ;  /* 0x00000006ff337819 */ /* 0x000fe4000001160e */
[----:B------:R-:W-:Y:S02]  /*4450*/  SHF.R.U32.HI R22, RZ, 0xe, R22 ;  /* 0x0000000eff167819 */ /* 0x000fe40000011616 */
[C---:B------:R-:W-:Y:S02]  /*4460*/  LOP3.LUT R47, R23.reuse, 0x70007, RZ, 0xc0, !PT ;  /* 0x00070007172f7812 */ /* 0x040fe400078ec0ff */
[----:B------:R-:W-:Y:S02]  /*4470*/  LOP3.LUT R58, R23, 0x380038, RZ, 0xc0, !PT ;  /* 0x00380038173a7812 */ /* 0x000fe400078ec0ff */
[----:B------:R-:W-:Y:S02]  /*4480*/  SHF.R.U32.HI R43, RZ, 0x6, R23 ;  /* 0x00000006ff2b7819 */ /* 0x000fe40000011617 */
[----:B------:R-:W-:-:S02]  /*4490*/  LOP3.LUT R27, R27, 0x10001, RZ, 0xc0, !PT ;  /* 0x000100011b1b7812 */ /* 0x000fc400078ec0ff */
[----:B------:R-:W-:Y:S02]  /*44a0*/  SHF.R.U32.HI R23, RZ, 0xe, R23 ;  /* 0x0000000eff177819 */ /* 0x000fe40000011617 */
[----:B------:R-:W-:Y:S02]  /*44b0*/  LOP3.LUT R14, R10, 0x10001, RZ, 0xc0, !PT ;  /* 0x000100010a0e7812 */ /* 0x000fe400078ec0ff */
[----:B------:R-:W-:Y:S02]  /*44c0*/  LOP3.LUT R30, R30, 0x10001, RZ, 0xc0, !PT ;  /* 0x000100011e1e7812 */ /* 0x000fe400078ec0ff */
[----:B------:R-:W-:Y:S02]  /*44d0*/  LOP3.LUT R10, R12, 0x20002, R13, 0xf8, !PT ;  /* 0x000200020c0a7812 */ /* 0x000fe400078ef80d */
[----:B------:R-:W-:Y:S02]  /*44e0*/  SHF.R.U32.HI R31, RZ, 0xd, R16 ;  /* 0x0000000dff1f7819 */ /* 0x000fe40000011610 */
[----:B------:R-:W-:-:S02]  /*44f0*/  LOP3.LUT R66, R15, 0x70007, RZ, 0xc0, !PT ;  /* 0x000700070f427812 */ /* 0x000fc400078ec0ff */
[----:B------:R-:W-:Y:S02]  /*4500*/  LOP3.LUT R56, R15, 0x380038, RZ, 0xc0, !PT ;  /* 0x003800380f387812 */ /* 0x000fe400078ec0ff */
[----:B------:R-:W-:Y:S02]  /*4510*/  SHF.R.U32.HI R55, RZ, 0x6, R15 ;  /* 0x00000006ff377819 */ /* 0x000fe4000001160f */
[C---:B------:R-:W-:Y:S02]  /*4520*/  LOP3.LUT R38, R21.reuse, 0x70007, RZ, 0xc0, !PT ;  /* 0x0007000715267812 */ /* 0x040fe400078ec0ff */
[----:B------:R-:W-:Y:S02]  /*4530*/  LOP3.LUT R15, R21, 0x380038, RZ, 0xc0, !PT ;  /* 0x00380038150f7812 */ /* 0x000fe400078ec0ff */
[----:B------:R-:W-:Y:S02]  /*4540*/  SHF.R.U32.HI R29, RZ, 0x6, R21 ;  /* 0x00000006ff1d7819 */ /* 0x000fe40000011615 */
[----:B------:R-:W-:-:S02]  /*4550*/  LOP3.LUT R34, R27, 0x20002, R22, 0xf8, !PT ;  /* 0x000200021b227812 */ /* 0x000fc400078ef816 */
[----:B------:R-:W-:Y:S02]  /*4560*/  SHF.R.U32.HI R33, RZ, 0xd, R18 ;  /* 0x0000000dff217819 */ /* 0x000fe40000011612 */
[C---:B------:R-:W-:Y:S02]  /*4570*/  LOP3.LUT R48, R19.reuse, 0x70007, RZ, 0xc0, !PT ;  /* 0x0007000713307812 */ /* 0x040fe400078ec0ff */
[----:B------:R-:W-:Y:S02]  /*4580*/  LOP3.LUT R59, R19, 0x380038, RZ, 0xc0, !PT ;  /* 0x00380038133b7812 */ /* 0x000fe400078ec0ff */
[----:B------:R-:W-:Y:S02]  /*4590*/  SHF.R.U32.HI R46, RZ, 0x6, R19 ;  /* 0x00000006ff2e7819 */ /* 0x000fe40000011613 */
[----:B------:R-:W-:Y:S02]  /*45a0*/  SHF.R.U32.HI R21, RZ, 0xe, R21 ;  /* 0x0000000eff157819 */ /* 0x000fe40000011615 */
[----:B------:R-:W-:-:S02]  /*45b0*/  LOP3.LUT R60, R30, 0x20002, R23, 0xf8, !PT ;  /* 0x000200021e3c7812 */ /* 0x000fc400078ef817 */
[----:B------:R-:W-:Y:S02]  /*45c0*/  SHF.R.U32.HI R19, RZ, 0xd, R19 ;  /* 0x0000000dff137819 */ /* 0x000fe40000011613 */
[C---:B------:R-:W-:Y:S02]  /*45d0*/  LOP3.LUT R35, R16.reuse, 0x70007, RZ, 0xc0, !PT ;  /* 0x0007000710237812 */ /* 0x040fe400078ec0ff */
[----:B------:R-:W-:Y:S02]  /*45e0*/  LOP3.LUT R12, R16, 0x380038, RZ, 0xc0, !PT ;  /* 0x00380038100c7812 */ /* 0x000fe400078ec0ff */
[----:B------:R-:W-:Y:S02]  /*45f0*/  SHF.R.U32.HI R30, RZ, 0x6, R16 ;  /* 0x00000006ff1e7819 */ /* 0x000fe40000011610 */
[----:B------:R-:W-:Y:S02]  /*4600*/  LOP3.LUT R31, R10, 0x40004, R31, 0xf8, !PT ;  /* 0x000400040a1f7812 */ /* 0x000fe400078ef81f */
[----:B------:R-:W-:-:S02]  /*4610*/  LOP3.LUT R13, R50, 0x380038, RZ, 0xc0, !PT ;  /* 0x00380038320d7812 */ /* 0x000fc400078ec0ff */
[----:B------:R-:W-:Y:S02]  /*4620*/  LOP3.LUT R10, R49, 0x380038, RZ, 0xc0, !PT ;  /* 0x00380038310a7812 */ /* 0x000fe400078ec0ff */
[----:B------:R-:W-:Y:S02]  /*4630*/  LOP3.LUT R16, R51, 0x380038, RZ, 0xc0, !PT ;  /* 0x0038003833107812 */ /* 0x000fe400078ec0ff */
[----:B------:R-:W-:Y:S02]  /*4640*/  LOP3.LUT R33, R34, 0x40004, R33, 0xf8, !PT ;  /* 0x0004000422217812 */ /* 0x000fe400078ef821 */
[----:B------:R-:W-:Y:S02]  /*4650*/  LOP3.LUT R21, R14, 0x20002, R21, 0xf8, !PT ;  /* 0x000200020e157812 */ /* 0x000fe400078ef815 */
[----:B------:R-:W-:Y:S02]  /*4660*/  LOP3.LUT R34, R60, 0x40004, R19, 0xf8, !PT ;  /* 0x000400043c227812 */ /* 0x000fe400078ef813 */
[----:B------:R-:W-:-:S02]  /*4670*/  LOP3.LUT R39, R17, 0x70007, RZ, 0xc0, !PT ;  /* 0x0007000711277812 */ /* 0x000fc400078ec0ff */
[----:B------:R-:W-:Y:S02]  /*4680*/  LOP3.LUT R14, R17, 0x380038, RZ, 0xc0, !PT ;  /* 0x00380038110e7812 */ /* 0x000fe400078ec0ff */
[--C-:B------:R-:W-:Y:S02]  /*4690*/  SHF.R.U32.HI R41, RZ, 0x6, R17.reuse ;  /* 0x00000006ff297819 */ /* 0x100fe40000011611 */
[----:B------:R-:W-:Y:S02]  /*46a0*/  SHF.R.U32.HI R32, RZ, 0xd, R17 ;  /* 0x0000000dff207819 */ /* 0x000fe40000011611 */
[----:B------:R-:W-:Y:S02]  /*46b0*/  LOP3.LUT R25, R25, 0x64006400, RZ, 0xfc, !PT ;  /* 0x6400640019197812 */ /* 0x000fe400078efcff */
[----:B------:R-:W-:Y:S02]  /*46c0*/  LOP3.LUT R19, R56, 0x64006400, RZ, 0xfc, !PT ;  /* 0x6400640038137812 */ /* 0x000fe400078efcff */
[----:B------:R-:W-:-:S02]  /*46d0*/  LOP3.LUT R13, R13, 0x64006400, RZ, 0xfc, !PT ;  /* 0x640064000d0d7812 */ /* 0x000fc400078efcff */
[C---:B------:R-:W-:Y:S02]  /*46e0*/  LOP3.LUT R45, R18.reuse, 0x70007, RZ, 0xc0, !PT ;  /* 0x00070007122d7812 */ /* 0x040fe400078ec0ff */
[----:B------:R-:W-:Y:S02]  /*46f0*/  LOP3.LUT R22, R18, 0x380038, RZ, 0xc0, !PT ;  /* 0x0038003812167812 */ /* 0x000fe400078ec0ff */
[----:B------:R-:W-:Y:S02]  /*4700*/  SHF.R.U32.HI R44, RZ, 0x6, R18 ;  /* 0x00000006ff2c7819 */ /* 0x000fe40000011612 */
[----:B------:R-:W-:Y:S02]  /*4710*/  LOP3.LUT R9, R9, 0x64006400, RZ, 0xfc, !PT ;  /* 0x6400640009097812 */ /* 0x000fe400078efcff */
[----:B------:R-:W-:Y:S02]  /*4720*/  LOP3.LUT R75, R10, 0x64006400, RZ, 0xfc, !PT ;  /* 0x640064000a4b7812 */ /* 0x000fe400078efcff */
[----:B------:R-:W-:-:S02]  /*4730*/  LOP3.LUT R17, R16, 0x64006400, RZ, 0xfc, !PT ;  /* 0x6400640010117812 */ /* 0x000fc400078efcff */
[----:B------:R-:W-:Y:S02]  /*4740*/  LOP3.LUT R18, R55, 0x380038, RZ, 0xc0, !PT ;  /* 0x0038003837127812 */ /* 0x000fe400078ec0ff */
        /* <DEDUP_REMOVED lines=232> */
.L_x_794:
        /* <DEDUP_REMOVED lines=82> */
.L_x_796:
        /* <DEDUP_REMOVED lines=80> */
.L_x_797:
        /* <DEDUP_REMOVED lines=77> */
.L_x_795:
[----:B------:R-:W-:Y:S01]  /*64c0*/  IADD3 R96, PT, PT, R96, 0x20, RZ ;  /* 0x0000002060607810 */ /* 0x000fe20007ffe0ff */
[----:B------:R-:W-:Y:S01]  /*64d0*/  UIADD3 UR4, UPT, UPT, UR4, 0x40, URZ ;  /* 0x0000004004047890 */ /* 0x000fe2000fffe0ff */
[----:B------:R-:W-:Y:S01]  /*64e0*/  IADD3 R100, P3, PT, R100, 0x80, RZ ;  /* 0x0000008064647810 */ /* 0x000fe20007f7e0ff */
[----:B------:R-:W-:Y:S01]  /*64f0*/  IMAD.WIDE R104, R87, 0x4, R102 ;  /* 0x0000000457687825 */ /* 0x000fe200078e0266 */
[----:B------:R-:W-:Y:S02]  /*6500*/  ISETP.GE.AND P2, PT, R96, R99, PT ;  /* 0x000000636000720c */ /* 0x000fe40003f46270 */
[----:B------:R-:W-:-:S11]  /*6510*/  IADD3.X R95, PT, PT, RZ, R95, RZ, P3, !PT ;  /* 0x0000005fff5f7210 */ /* 0x000fd60001ffe4ff */
[----:B------:R-:W-:Y:S05]  /*6520*/  @!P2 BRA `(.L_x_798) ;  /* 0xffffffdc0020a947 */ /* 0x000fea000383ffff */
.L_x_793:
        /* <DEDUP_REMOVED lines=12> */
.L_x_802:
[----:B------:R-:W0:Y:S02]  /*65f0*/  LDS R8, [R7] ;  /* 0x0000000007087984 */ /* 0x000e240000000800 */
[----:B0-----:R-:W-:-:S05]  /*6600*/  HADD2 R9, R8, R13 ;  /* 0x0000000d08097230 */ /* 0x001fca0000000000 */
[----:B------:R-:W0:Y:S02]  /*6610*/  ATOMS.CAST.SPIN P0, [R7], R8, R9 ;  /* 0x000000080700758d */ /* 0x000e240001800009 */
[----:B0-----:R-:W-:Y:S05]  /*6620*/  @!P0 BRA `(.L_x_802) ;  /* 0xfffffffc00f08947 */ /* 0x001fea000383ffff */
[----:B------:R-:W-:Y:S05]  /*6630*/  BRA `(.L_x_800) ;  /* 0x00000000000c7947 */ /* 0x000fea0003800000 */
.L_x_801:
[----:B------:R-:W2:Y:S02]  /*6640*/  LD.E R7, desc[UR8][R10.64] ;  /* 0x000000080a077980 */ /* 0x000ea4000c101900 */
[----:B--2---:R-:W-:-:S05]  /*6650*/  IADD3 R7, PT, PT, R13, R7, RZ ;  /* 0x000000070d077210 */ /* 0x004fca0007ffe0ff */
[----:B------:R0:W-:Y:S02]  /*6660*/  ST.E desc[UR8][R10.64], R7 ;  /* 0x000000070a007985 */ /* 0x0001e4000c101908 */
.L_x_800:
[----:B------:R-:W-:Y:S05]  /*6670*/  BSYNC.RECONVERGENT B0 ;  /* 0x0000000000007941 */ /* 0x000fea0003800200 */
.L_x_799:
[----:B------:R1:W-:Y:S01]  /*6680*/  ATOM.E.ADD.F16x2.RN.STRONG.GPU P0, RZ, desc[UR8][R10.64+0x4], R15 ;  /* 0x8000040f0aff79a2 */ /* 0x0003e2000c10e108 */
[----:B------:R-:W-:Y:S04]  /*6690*/  BSSY.RECONVERGENT B0, `(.L_x_803) ;  /* 0x000000e000007945 */ /* 0x000fe80003800200 */
[----:B-1----:R-:W-:Y:S05]  /*66a0*/  @P0 BRA `(.L_x_804) ;  /* 0x0000000000300947 */ /* 0x002fea0003800000 */
[----:B------:R-:W1:Y:S02]  /*66b0*/  QSPC.E.S P0, RZ, [R10+0x4] ;  /* 0x000004000aff73aa */ /* 0x000e640000000500 */
[----:B-1----:R-:W-:Y:S05]  /*66c0*/  @!P0 BRA `(.L_x_805) ;  /* 0x00000000001c8947 */ /* 0x002fea0003800000 */
[----:B------:R-:W-:-:S04]  /*66d0*/  MOV R8, R10 ;  /* 0x0000000a00087202 */ /* 0x000fc80000000f00 */
[----:B0-----:R-:W-:-:S07]  /*66e0*/  MOV R7, R8 ;  /* 0x0000000800077202 */ /* 0x001fce0000000f00 */
.L_x_806:
[----:B------:R-:W0:Y:S02]  /*66f0*/  LDS R8, [R7+0x4] ;  /* 0x0000040007087984 */ /* 0x000e240000000800 */
[----:B0-----:R-:W-:-:S05]  /*6700*/  HFMA2 R9, R8, 1, 1, R15 ;  /* 0x3c003c0008097831 */ /* 0x001fca000000000f */
[----:B------:R-:W0:Y:S02]  /*6710*/  ATOMS.CAST.SPIN P0, [R7+0x4], R8, R9 ;  /* 0x000004080700758d */ /* 0x000e240001800009 */
[----:B0-----:R-:W-:Y:S05]  /*6720*/  @!P0 BRA `(.L_x_806) ;  /* 0xfffffffc00f08947 */ /* 0x001fea000383ffff */
[----:B------:R-:W-:Y:S05]  /*6730*/  BRA `(.L_x_804) ;  /* 0x00000000000c7947 */ /* 0x000fea0003800000 */
.L_x_805:
[----:B0-----:R-:W2:Y:S02]  /*6740*/  LD.E R7, desc[UR8][R10.64+0x4] ;  /* 0x000004080a077980 */ /* 0x001ea4000c101900 */
[----:B--2---:R-:W-:-:S05]  /*6750*/  IADD3 R7, PT, PT, R15, R7, RZ ;  /* 0x000000070f077210 */ /* 0x004fca0007ffe0ff */
[----:B------:R1:W-:Y:S02]  /*6760*/  ST.E desc[UR8][R10.64+0x4], R7 ;  /* 0x000004070a007985 */ /* 0x0003e4000c101908 */
.L_x_804:
[----:B------:R-:W-:Y:S05]  /*6770*/  BSYNC.RECONVERGENT B0 ;  /* 0x0000000000007941 */ /* 0x000fea0003800200 */
.L_x_803:
        /* <DEDUP_REMOVED lines=11> */
.L_x_810:
[----:B------:R-:W0:Y:S02]  /*6830*/  LDS R6, [R5] ;  /* 0x0000000005067984 */ /* 0x000e240000000800 */
[----:B0-----:R-:W-:-:S05]  /*6840*/  HADD2 R7, R6, R9 ;  /* 0x0000000906077230 */ /* 0x001fca0000000000 */
[----:B------:R-:W0:Y:S02]  /*6850*/  ATOMS.CAST.SPIN P0, [R5], R6, R7 ;  /* 0x000000060500758d */ /* 0x000e240001800007 */
[----:B0-----:R-:W-:Y:S05]  /*6860*/  @!P0 BRA `(.L_x_810) ;  /* 0xfffffffc00f08947 */ /* 0x001fea000383ffff */
[----:B------:R-:W-:Y:S05]  /*6870*/  BRA `(.L_x_808) ;  /* 0x00000000000c7947 */ /* 0x000fea0003800000 */
.L_x_809:
[----:B------:R-:W2:Y:S02]  /*6880*/  LD.E R5, desc[UR8][R10.64] ;  /* 0x000000080a057980 */ /* 0x000ea4000c101900 */
[----:B--2---:R-:W-:-:S05]  /*6890*/  IADD3 R5, PT, PT, R9, R5, RZ ;  /* 0x0000000509057210 */ /* 0x004fca0007ffe0ff */
[----:B------:R0:W-:Y:S02]  /*68a0*/  ST.E desc[UR8][R10.64], R5 ;  /* 0x000000050a007985 */ /* 0x0001e4000c101908 */
.L_x_808:
[----:B------:R-:W-:Y:S05]  /*68b0*/  BSYNC.RECONVERGENT B0 ;  /* 0x0000000000007941 */ /* 0x000fea0003800200 */
.L_x_807:
[----:B------:R1:W-:Y:S01]  /*68c0*/  ATOM.E.ADD.F16x2.RN.STRONG.GPU P0, RZ, desc[UR8][R10.64+0x4], R91 ;  /* 0x8000045b0aff79a2 */ /* 0x0003e2000c10e108 */
[----:B------:R-:W-:Y:S04]  /*68d0*/  BSSY.RECONVERGENT B0, `(.L_x_811) ;  /* 0x000000e000007945 */ /* 0x000fe80003800200 */
[----:B-1----:R-:W-:Y:S05]  /*68e0*/  @P0 BRA `(.L_x_812) ;  /* 0x0000000000300947 */ /* 0x002fea0003800000 */
[----:B------:R-:W1:Y:S02]  /*68f0*/  QSPC.E.S P0, RZ, [R10+0x4] ;  /* 0x000004000aff73aa */ /* 0x000e640000000500 */
[----:B-1----:R-:W-:Y:S05]  /*6900*/  @!P0 BRA `(.L_x_813) ;  /* 0x00000000001c8947 */ /* 0x002fea0003800000 */
[----:B------:R-:W-:-:S04]  /*6910*/  MOV R6, R10 ;  /* 0x0000000a00067202 */ /* 0x000fc80000000f00 */
[----:B0-----:R-:W-:-:S07]  /*6920*/  MOV R5, R6 ;  /* 0x0000000600057202 */ /* 0x001fce0000000f00 */
.L_x_814:
[----:B------:R-:W0:Y:S02]  /*6930*/  LDS R6, [R5+0x4] ;  /* 0x0000040005067984 */ /* 0x000e240000000800 */
[----:B0-----:R-:W-:-:S05]  /*6940*/  HFMA2 R7, R6, 1, 1, R91 ;  /* 0x3c003c0006077831 */ /* 0x001fca000000005b */
[----:B------:R-:W0:Y:S02]  /*6950*/  ATOMS.CAST.SPIN P0, [R5+0x4], R6, R7 ;  /* 0x000004060500758d */ /* 0x000e240001800007 */
[----:B0-----:R-:W-:Y:S05]  /*6960*/  @!P0 BRA `(.L_x_814) ;  /* 0xfffffffc00f08947 */ /* 0x001fea000383ffff */
[----:B------:R-:W-:Y:S05]  /*6970*/  BRA `(.L_x_812) ;  /* 0x00000000000c7947 */ /* 0x000fea0003800000 */
.L_x_813:
[----:B0-----:R-:W2:Y:S02]  /*6980*/  LD.E R5, desc[UR8][R10.64+0x4] ;  /* 0x000004080a057980 */ /* 0x001ea4000c101900 */
[----:B--2---:R-:W-:-:S05]  /*6990*/  IADD3 R5, PT, PT, R91, R5, RZ ;  /* 0x000000055b057210 */ /* 0x004fca0007ffe0ff */
[----:B------:R1:W-:Y:S02]  /*69a0*/  ST.E desc[UR8][R10.64+0x4], R5 ;  /* 0x000004050a007985 */ /* 0x0003e4000c101908 */
.L_x_812:
[----:B------:R-:W-:Y:S05]  /*69b0*/  BSYNC.RECONVERGENT B0 ;  /* 0x0000000000007941 */ /* 0x000fea0003800200 */
.L_x_811:
        /* <DEDUP_REMOVED lines=12> */
.L_x_818:
[----:B------:R-:W0:Y:S02]  /*6a80*/  LDS R4, [R3] ;  /* 0x0000000003047984 */ /* 0x000e240000000800 */
[----:B0-----:R-:W-:-:S05]  /*6a90*/  HADD2 R5, R4, R7 ;  /* 0x0000000704057230 */ /* 0x001fca0000000000 */
[----:B------:R-:W0:Y:S02]  /*6aa0*/  ATOMS.CAST.SPIN P0, [R3], R4, R5 ;  /* 0x000000040300758d */ /* 0x000e240001800005 */
[----:B0-----:R-:W-:Y:S05]  /*6ab0*/  @!P0 BRA `(.L_x_818) ;  /* 0xfffffffc00f08947 */ /* 0x001fea000383ffff */
[----:B------:R-:W-:Y:S05]  /*6ac0*/  BRA `(.L_x_816) ;  /* 0x00000000000c7947 */ /* 0x000fea0003800000 */
.L_x_817:
[----:B------:R-:W2:Y:S02]  /*6ad0*/  LD.E R3, desc[UR8][R10.64] ;  /* 0x000000080a037980 */ /* 0x000ea4000c101900 */
[----:B--2---:R-:W-:-:S05]  /*6ae0*/  IADD3 R3, PT, PT, R7, R3, RZ ;  /* 0x0000000307037210 */ /* 0x004fca0007ffe0ff */
[----:B------:R0:W-:Y:S02]  /*6af0*/  ST.E desc[UR8][R10.64], R3 ;  /* 0x000000030a007985 */ /* 0x0001e4000c101908 */
.L_x_816:
[----:B------:R-:W-:Y:S05]  /*6b00*/  BSYNC.RECONVERGENT B0 ;  /* 0x0000000000007941 */ /* 0x000fea0003800200 */
.L_x_815:
[----:B------:R1:W-:Y:S01]  /*6b10*/  ATOM.E.ADD.F16x2.RN.STRONG.GPU P0, RZ, desc[UR8][R10.64+0x4], R9 ;  /* 0x800004090aff79a2 */ /* 0x0003e2000c10e108 */
[----:B------:R-:W-:Y:S04]  /*6b20*/  BSSY.RECONVERGENT B0, `(.L_x_819) ;  /* 0x000000e000007945 */ /* 0x000fe80003800200 */
[----:B-1----:R-:W-:Y:S05]  /*6b30*/  @P0 BRA `(.L_x_820) ;  /* 0x0000000000300947 */ /* 0x002fea0003800000 */
[----:B------:R-:W1:Y:S02]  /*6b40*/  QSPC.E.S P0, RZ, [R10+0x4] ;  /* 0x000004000aff73aa */ /* 0x000e640000000500 */
[----:B-1----:R-:W-:Y:S05]  /*6b50*/  @!P0 BRA `(.L_x_821) ;  /* 0x00000000001c8947 */ /* 0x002fea0003800000 */
[----:B------:R-:W-:-:S04]  /*6b60*/  MOV R4, R10 ;  /* 0x0000000a00047202 */ /* 0x000fc80000000f00 */
[----:B0-----:R-:W-:-:S07]  /*6b70*/  MOV R3, R4 ;  /* 0x0000000400037202 */ /* 0x001fce0000000f00 */
.L_x_822:
[----:B------:R-:W0:Y:S02]  /*6b80*/  LDS R4, [R3+0x4] ;  /* 0x0000040003047984 */ /* 0x000e240000000800 */
[----:B0-----:R-:W-:-:S05]  /*6b90*/  HFMA2 R5, R4, 1, 1, R9 ;  /* 0x3c003c0004057831 */ /* 0x001fca0000000009 */
[----:B------:R-:W0:Y:S02]  /*6ba0*/  ATOMS.CAST.SPIN P0, [R3+0x4], R4, R5 ;  /* 0x000004040300758d */ /* 0x000e240001800005 */
[----:B0-----:R-:W-:Y:S05]  /*6bb0*/  @!P0 BRA `(.L_x_822) ;  /* 0xfffffffc00f08947 */ /* 0x001fea000383ffff */
[----:B------:R-:W-:Y:S05]  /*6bc0*/  BRA `(.L_x_820) ;  /* 0x00000000000c7947 */ /* 0x000fea0003800000 */
.L_x_821:
[----:B0-----:R-:W2:Y:S02]  /*6bd0*/  LD.E R3, desc[UR8][R10.64+0x4] ;  /* 0x000004080a037980 */ /* 0x001ea4000c101900 */
[----:B--2---:R-:W-:-:S05]  /*6be0*/  IADD3 R3, PT, PT, R9, R3, RZ ;  /* 0x0000000309037210 */ /* 0x004fca0007ffe0ff */
[----:B------:R1:W-:Y:S02]  /*6bf0*/  ST.E desc[UR8][R10.64+0x4], R3 ;  /* 0x000004030a007985 */ /* 0x0003e4000c101908 */
.L_x_820:
[----:B------:R-:W-:Y:S05]  /*6c00*/  BSYNC.RECONVERGENT B0 ;  /* 0x0000000000007941 */ /* 0x000fea0003800200 */
.L_x_819:
        /* <DEDUP_REMOVED lines=12> */
.L_x_826:
[----:B------:R-:W0:Y:S02]  /*6cd0*/  LDS R2, [R0] ;  /* 0x0000000000027984 */ /* 0x000e240000000800 */
[----:B0-----:R-:W-:-:S05]  /*6ce0*/  HADD2 R3, R2, R5 ;  /* 0x0000000502037230 */ /* 0x001fca0000000000 */
[----:B------:R-:W0:Y:S02]  /*6cf0*/  ATOMS.CAST.SPIN P0, [R0], R2, R3 ;  /* 0x000000020000758d */ /* 0x000e240001800003 */
[----:B0-----:R-:W-:Y:S05]  /*6d00*/  @!P0 BRA `(.L_x_826) ;  /* 0xfffffffc00f08947 */ /* 0x001fea000383ffff */
[----:B------:R-:W-:Y:S05]  /*6d10*/  BRA `(.L_x_824) ;  /* 0x00000000000c7947 */ /* 0x000fea0003800000 */
.L_x_825:
[----:B------:R-:W2:Y:S02]  /*6d20*/  LD.E R0, desc[UR8][R10.64] ;  /* 0x000000080a007980 */ /* 0x000ea4000c101900 */
[----:B--2---:R-:W-:-:S05]  /*6d30*/  IADD3 R3, PT, PT, R5, R0, RZ ;  /* 0x0000000005037210 */ /* 0x004fca0007ffe0ff */
[----:B------:R0:W-:Y:S02]  /*6d40*/  ST.E desc[UR8][R10.64], R3 ;  /* 0x000000030a007985 */ /* 0x0001e4000c101908 */
.L_x_824:
[----:B------:R-:W-:Y:S05]  /*6d50*/  BSYNC.RECONVERGENT B0 ;  /* 0x0000000000007941 */ /* 0x000fea0003800200 */
.L_x_823:
[----:B------:R1:W-:Y:S02]  /*6d60*/  ATOM.E.ADD.F16x2.RN.STRONG.GPU P0, RZ, desc[UR8][R10.64+0x4], R7 ;  /* 0x800004070aff79a2 */ /* 0x0003e4000c10e108 */
[----:B-1----:R-:W-:Y:S05]  /*6d70*/  @P0 EXIT ;  /* 0x000000000000094d */ /* 0x002fea0003800000 */
[----:B------:R-:W1:Y:S02]  /*6d80*/  QSPC.E.S P0, RZ, [R10+0x4] ;  /* 0x000004000aff73aa */ /* 0x000e640000000500 */
[----:B-1----:R-:W-:Y:S05]  /*6d90*/  @!P0 BRA `(.L_x_827) ;  /* 0x00000000001c8947 */ /* 0x002fea0003800000 */
[----:B------:R-:W-:-:S04]  /*6da0*/  MOV R2, R10 ;  /* 0x0000000a00027202 */ /* 0x000fc80000000f00 */
[----:B------:R-:W-:-:S07]  /*6db0*/  MOV R0, R2 ;  /* 0x0000000200007202 */ /* 0x000fce0000000f00 */
.L_x_828:
[----:B------:R-:W0:Y:S02]  /*6dc0*/  LDS R2, [R0+0x4] ;  /* 0x0000040000027984 */ /* 0x000e240000000800 */
[----:B0-----:R-:W-:-:S05]  /*6dd0*/  HFMA2 R3, R2, 1, 1, R7 ;  /* 0x3c003c0002037831 */ /* 0x001fca0000000007 */
[----:B------:R-:W0:Y:S02]  /*6de0*/  ATOMS.CAST.SPIN P0, [R0+0x4], R2, R3 ;  /* 0x000004020000758d */ /* 0x000e240001800003 */
[----:B0-----:R-:W-:Y:S05]  /*6df0*/  @!P0 BRA `(.L_x_828) ;  /* 0xfffffffc00f08947 */ /* 0x001fea000383ffff */
[----:B------:R-:W-:Y:S05]  /*6e00*/  EXIT ;  /* 0x000000000000794d */ /* 0x000fea0003800000 */
.L_x_827:
[----:B------:R-:W0:Y:S02]  /*6e10*/  LD.E R0, desc[UR8][R10.64+0x4] ;  /* 0x000004080a007980 */ /* 0x000e24000c101900 */
[----:B0-----:R-:W-:-:S05]  /*6e20*/  IADD3 R3, PT, PT, R7, R0, RZ ;  /* 0x0000000007037210 */ /* 0x001fca0007ffe0ff */
[----:B------:R-:W-:Y:S01]  /*6e30*/  ST.E desc[UR8][R10.64+0x4], R3 ;  /* 0x000004030a007985 */ /* 0x000fe2000c101908 */
[----:B------:R-:W-:Y:S05]  /*6e40*/  EXIT ;  /* 0x000000000000794d */ /* 0x000fea0003800000 */
.L_x_829:
        /* <DEDUP_REMOVED lines=11> */
.L_x_5294:


//--------------------- .text._Z23gemm_half_q_half_kernelILi4ELi38ELb1ELb1ELi64EEvPK6__halfPKjS4_S2_PS0_iiiiPKtS7_iiiiiibS2_i --------------------------
	.section	.text._Z23gemm_half_q_half_kernelILi4ELi38ELb1ELb1ELi64EEvPK6__halfPKjS4_S2_PS0_iiiiPKtS7_iiiiiibS2_i,"ax",@progbits
	.align	128
        .global         _Z23gemm_half_q_half_kernelILi4ELi38ELb1ELb1ELi64EEvPK6__halfPKjS4_S2_PS0_iiiiPKtS7_iiiiiibS2_i
        .type           _Z23gemm_half_q_half_kernelILi4ELi38ELb1ELb1ELi64EEvPK6__halfPKjS4_S2_PS0_iiiiPKtS7_iiiiiibS2_i,@function
        .size           _Z23gemm_half_q_half_kernelILi4ELi38ELb1ELb1ELi64EEvPK6__halfPKjS4_S2_PS0_iiiiPKtS7_iiiiiibS2_i,(.L_x_5295 - _Z23gemm_half_q_half_kernelILi4ELi38ELb1ELb1ELi64EEvPK6__halfPKjS4_S2_PS0_iiiiPKtS7_iiiiiibS2_i)
        .other          _Z23gemm_half_q_half_kernelILi4ELi38ELb1ELb1ELi64EEvPK6__halfPKjS4_S2_PS0_iiiiPKtS7_iiiiiibS2_i,@"STO_CUDA_ENTRY STV_DEFAULT"
_Z23gemm_half_q_half_kernelILi4ELi38ELb1ELb1ELi64EEvPK6__halfPKjS4_S2_PS0_iiiiPKtS7_iiiiiibS2_i:
.text._Z23gemm_half_q_half_kernelILi4ELi38ELb1ELb1ELi64EEvPK6__halfPKjS4_S2_PS0_iiiiPKtS7_iiiiiibS2_i:
        /* <DEDUP_REMOVED lines=36> */
.L_x_830:
        /* <DEDUP_REMOVED lines=41> */
.L_x_836:
        /* <DEDUP_REMOVED lines=32> */
.L_x_835:
        /* <DEDUP_REMOVED lines=20> */
.L_x_837:
[----:B------:R-:W-:-:S13]  /*0810*/  ISETP.EQ.AND P2, PT, R14, RZ, PT ;  /* 0x000000ff0e00720c */ /* 0x000fda0003f42270 */
[----:B------:R-:W-:Y:S05]  /*0820*/  @!P0 BRA P2, `(.L_x_832) ;  /* 0x0000000400788947 */ /* 0x000fea0001000000 */
.L_x_834:
        /* <DEDUP_REMOVED lines=12> */
.L_x_833:
        /* <DEDUP_REMOVED lines=16> */
.L_x_840:
        /* <DEDUP_REMOVED lines=32> */
.L_x_839:
        /* <DEDUP_REMOVED lines=21> */
.L_x_841:
[----:B------:R-:W-:-:S13]  /*0d40*/  ISETP.NE.OR P0, PT, R14, RZ, P0 ;  /* 0x000000ff0e00720c */ /* 0x000fda0000705670 */
[----:B------:R-:W-:Y:S05]  /*0d50*/  @!P0 BRA `(.L_x_832) ;  /* 0x00000000002c8947 */ /* 0x000fea0003800000 */
.L_x_838:
        /* <DEDUP_REMOVED lines=11> */
.L_x_832:
[----:B------:R-:W-:Y:S05]  /*0e10*/  BSYNC.RECONVERGENT B0 ;  /* 0x0000000000007941 */ /* 0x000fea0003800200 */
.L_x_831:
        /* <DEDUP_REMOVED lines=21> */
.L_x_845:
        /* <DEDUP_REMOVED lines=15> */
.L_x_844:
        /* <DEDUP_REMOVED lines=12> */
.L_x_846:
[----:B------:R-:W-:-:S13]  /*1120*/  ISETP.NE.OR P0, PT, R8, RZ, P0 ;  /* 0x000000ff0800720c */ /* 0x000fda0000705670 */
[----:B------:R-:W-:Y:S05]  /*1130*/  @!P0 BRA `(.L_x_842) ;  /* 0x00000000001c8947 */ /* 0x000fea0003800000 */
.L_x_843:
[----:B0-----:R-:W0:Y:S02]  /*1140*/  LDC.64 R4, c[0x0][0x3a0] ;  /* 0x0000e800ff047b82 */ /* 0x001e240000000a00 */
.L_x_847:
[C---:B0-----:R-:W-:Y:S01]  /*1150*/  IMAD.WIDE R6, R3.reuse, 0x2, R4 ;  /* 0x0000000203067825 */ /* 0x041fe200078e0204 */
[----:B------:R-:W-:Y:S02]  /*1160*/  IADD3 R8, PT, PT, R8, 0x1, RZ ;  /* 0x0000000108087810 */ /* 0x000fe40007ffe0ff */
[----:B------:R-:W-:Y:S02]  /*1170*/  IADD3 R3, PT, PT, R3, R85, RZ ;  /* 0x0000005503037210 */ /* 0x000fe40007ffe0ff */
[----:B------:R1:W-:Y:S01]  /*1180*/  STG.E.64 desc[UR8][R6.64], RZ ;  /* 0x000000ff06007986 */ /* 0x0003e2000c101b08 */
[----:B------:R-:W-:-:S13]  /*1190*/  ISETP.NE.AND P0, PT, R8, RZ, PT ;  /* 0x000000ff0800720c */ /* 0x000fda0003f05270 */
[----:B-1----:R-:W-:Y:S05]  /*11a0*/  @P0 BRA `(.L_x_847) ;  /* 0xfffffffc00e80947 */ /* 0x002fea000383ffff */
.L_x_842:
        /* <DEDUP_REMOVED lines=15> */
.L_x_849:
        /* <DEDUP_REMOVED lines=44> */
.L_x_848:
        /* <DEDUP_REMOVED lines=27> */
.L_x_850:
        /* <DEDUP_REMOVED lines=8> */
.L_x_851:
        /* <DEDUP_REMOVED lines=8> */
.L_x_852:
        /* <DEDUP_REMOVED lines=8> */
.L_x_853:
        /* <DEDUP_REMOVED lines=8> */
.L_x_854:
        /* <DEDUP_REMOVED lines=40> */
.L_x_864:
[----:B------:R-:W0:Y:S01]  /*1b90*/  LDC R85, c[0x0][0x3ac] ;  /* 0x0000eb00ff557b82 */ /* 0x000e220000000800 */
[----:B------:R-:W-:Y:S02]  /*1ba0*/  ISETP.NE.AND P3, PT, R97, R90, PT ;  /* 0x0000005a6100720c */ /* 0x000fe40003f65270 */
[----:B------:R-:W-:-:S11]  /*1bb0*/  MOV R11, R29 ;  /* 0x0000001d000b7202 */ /* 0x000fd60000000f00 */
[----:B------:R-:W-:-:S05]  /*1bc0*/  @!P3 LEA R10, R89, R1, 0x3 ;  /* 0x00000001590ab211 */ /* 0x000fca00078e18ff */
[----:B------:R1:W2:Y:S02]  /*1bd0*/  @!P3 LDL.64 R32, [R10+0x8] ;  /* 0x000008000a20b983 */ /* 0x0002a40000100a00 */
[----:B-1----:R-:W-:-:S05]  /*1be0*/  MOV R10, R28 ;  /* 0x0000001c000a7202 */ /* 0x002fca0000000f00 */
[C---:B0-----:R-:W-:Y:S01]  /*1bf0*/  IMAD.WIDE R20, R85.reuse, 0x4, R10 ;  /* 0x0000000455147825 */ /* 0x041fe200078e020a */
[----:B------:R-:W3:Y:S03]  /*1c00*/  LDG.E.128.CONSTANT R12, desc[UR8][R10.64] ;  /* 0x000000080a0c7981 */ /* 0x000ee6000c1e9d00 */
[----:B------:R-:W-:Y:S02]  /*1c10*/  IMAD.WIDE R28, R85, 0x4, R20 ;  /* 0x00000004551c7825 */ /* 0x000fe400078e0214 */
[----:B------:R-:W4:Y:S04]  /*1c20*/  LDG.E.128.CONSTANT R20, desc[UR8][R20.64] ;  /* 0x0000000814147981 */ /* 0x000f28000c1e9d00 */
[----:B------:R-:W4:Y:S01]  /*1c30*/  LDG.E.128.CONSTANT R16, desc[UR8][R28.64] ;  /* 0x000000081c107981 */ /* 0x000f22000c1e9d00 */
[----:B------:R-:W-:-:S05]  /*1c40*/  @!P3 MOV R27, R9 ;  /* 0x00000009001bb202 */ /* 0x000fca0000000f00 */
[----:B------:R0:W5:Y:S01]  /*1c50*/  @!P3 LDG.E.U16.CONSTANT R30, desc[UR8][R26.64] ;  /* 0x000000081a1eb981 */ /* 0x000162000c1e9500 */
[----:B------:R-:W-:Y:S02]  /*1c60*/  ISETP.NE.AND P2, PT, R95, RZ, PT ;  /* 0x000000ff5f00720c */ /* 0x000fe40003f45270 */
[----:B------:R-:W-:Y:S02]  /*1c70*/  ISETP.NE.AND P1, PT, R98, 0x1, PT ;  /* 0x000000016200780c */ /* 0x000fe40003f25270 */
[----:B------:R-:W-:Y:S02]  /*1c80*/  @!P3 IADD3 R57, PT, PT, R89, 0x1, RZ ;  /* 0x000000015939b810 */ /* 0x000fe40007ffe0ff */
[----:B--2---:R-:W-:Y:S02]  /*1c90*/  @!P3 PRMT R106, R32, 0x7610, R106 ;  /* 0x00007610206ab816 */ /* 0x004fe4000000006a */
[----:B------:R-:W-:Y:S02]  /*1ca0*/  @!P3 PRMT R99, R33, 0x7610, R99 ;  /* 0x000076102163b816 */ /* 0x000fe40000000063 */
[----:B------:R-:W-:-:S02]  /*1cb0*/  @!P3 PRMT R106, R106, 0x7610, R32 ;  /* 0x000076106a6ab816 */ /* 0x000fc40000000020 */
[----:B------:R-:W-:Y:S02]  /*1cc0*/  @!P3 PRMT R99, R99, 0x7610, R33 ;  /* 0x000076106363b816 */ /* 0x000fe40000000021 */
[----:B---3--:R-:W-:Y:S02]  /*1cd0*/  LOP3.LUT R25, R12, 0x3f003f, RZ, 0xc0, !PT ;  /* 0x003f003f0c197812 */ /* 0x008fe400078ec0ff */
[--C-:B------:R-:W-:Y:S02]  /*1ce0*/  SHF.R.U32.HI R31, RZ, 0x6, R12.reuse ;  /* 0x00000006ff1f7819 */ /* 0x100fe4000001160c */
[----:B------:R-:W-:Y:S02]  /*1cf0*/  SHF.R.U32.HI R12, RZ, 0xc, R12 ;  /* 0x0000000cff0c7819 */ /* 0x000fe4000001160c */
[----:B------:R-:W-:Y:S02]  /*1d00*/  SHF.R.U32.HI R36, RZ, 0xc, R13 ;  /* 0x0000000cff247819 */ /* 0x000fe4000001160d */
[----:B------:R-:W-:-:S02]  /*1d10*/  SHF.R.U32.HI R40, RZ, 0xc, R14 ;  /* 0x0000000cff287819 */ /* 0x000fc4000001160e */
[----:B------:R-:W-:Y:S02]  /*1d20*/  LOP3.LUT R34, R13, 0x3f003f, RZ, 0xc0, !PT ;  /* 0x003f003f0d227812 */ /* 0x000fe400078ec0ff */
[----:B------:R-:W-:Y:S02]  /*1d30*/  SHF.R.U32.HI R35, RZ, 0x6, R13 ;  /* 0x00000006ff237819 */ /* 0x000fe4000001160d */
[----:B------:R-:W-:Y:S02]  /*1d40*/  LOP3.LUT R41, R14, 0x3f003f, RZ, 0xc0, !PT ;  /* 0x003f003f0e297812 */ /* 0x000fe400078ec0ff */
[----:B------:R-:W-:Y:S02]  /*1d50*/  SHF.R.U32.HI R42, RZ, 0x6, R14 ;  /* 0x00000006ff2a7819 */ /* 0x000fe4000001160e */
[----:B------:R-:W-:Y:S02]  /*1d60*/  LOP3.LUT R49, R15, 0x3f003f, RZ, 0xc0, !PT ;  /* 0x003f003f0f317812 */ /* 0x000fe400078ec0ff */
[----:B------:R-:W-:-:S02]  /*1d70*/  SHF.R.U32.HI R50, RZ, 0x6, R15 ;  /* 0x00000006ff327819 */ /* 0x000fc4000001160f */
[----:B------:R-:W-:Y:S02]  /*1d80*/  SHF.R.U32.HI R43, RZ, 0xc, R15 ;  /* 0x0000000cff2b7819 */ /* 0x000fe4000001160f */
[--C-:B----4-:R-:W-:Y:S02]  /*1d90*/  SHF.R.U32.HI R14, RZ, 0x8, R16.reuse ;  /* 0x00000008ff0e7819 */ /* 0x110fe40000011610 */
[----:B------:R-:W-:Y:S02]  /*1da0*/  LOP3.LUT R13, R12, 0xf000f, RZ, 0xc0, !PT ;  /* 0x000f000f0c0d7812 */ /* 0x000fe400078ec0ff */
[----:B0-----:R-:W-:Y:S02]  /*1db0*/  LOP3.LUT R27, R16, 0x3f003f, RZ, 0xc0, !PT ;  /* 0x003f003f101b7812 */ /* 0x001fe400078ec0ff */
[--C-:B------:R-:W-:Y:S02]  /*1dc0*/  SHF.R.U32.HI R32, RZ, 0x6, R16.reuse ;  /* 0x00000006ff207819 */ /* 0x100fe40000011610 */
[----:B------:R-:W-:-:S02]  /*1dd0*/  SHF.R.U32.HI R33, RZ, 0xa, R16 ;  /* 0x0000000aff217819 */ /* 0x000fc40000011610 */
[--C-:B------:R-:W-:Y:S02]  /*1de0*/  SHF.R.U32.HI R15, RZ, 0x8, R17.reuse ;  /* 0x00000008ff0f7819 */ /* 0x100fe40000011611 */
[----:B------:R-:W-:Y:S02]  /*1df0*/  LOP3.LUT R38, R17, 0x3f003f, RZ, 0xc0, !PT ;  /* 0x003f003f11267812 */ /* 0x000fe400078ec0ff */
[--C-:B------:R-:W-:Y:S02]  /*1e00*/  SHF.R.U32.HI R39, RZ, 0x6, R17.reuse ;  /* 0x00000006ff277819 */ /* 0x100fe40000011611 */
[----:B------:R-:W-:Y:S02]  /*1e10*/  SHF.R.U32.HI R37, RZ, 0xa, R17 ;  /* 0x0000000aff257819 */ /* 0x000fe40000011611 */
[----:B------:R-:W-:Y:S02]  /*1e20*/  LOP3.LUT R36, R36, 0xf000f, RZ, 0xc0, !PT ;  /* 0x000f000f24247812 */ /* 0x000fe400078ec0ff */
[----:B------:R-:W-:-:S02]  /*1e30*/  SHF.R.U32.HI R16, RZ, 0x8, R18 ;  /* 0x00000008ff107819 */ /* 0x000fc40000011612 */
[----:B------:R-:W-:Y:S02]  /*1e40*/  LOP3.LUT R17, R40, 0xf000f, RZ, 0xc0, !PT ;  /* 0x000f000f28117812 */ /* 0x000fe400078ec0ff */
[----:B------:R-:W-:Y:S02]  /*1e50*/  LOP3.LUT R14, R13, 0x300030, R14, 0xf8, !PT ;  /* 0x003000300d0e7812 */ /* 0x000fe400078ef80e */
[----:B------:R-:W-:Y:S02]  /*1e60*/  LOP3.LUT R45, R18, 0x3f003f, RZ, 0xc0, !PT ;  /* 0x003f003f122d7812 */ /* 0x000fe400078ec0ff */
[--C-:B------:R-:W-:Y:S02]  /*1e70*/  SHF.R.U32.HI R46, RZ, 0x6, R18.reuse ;  /* 0x00000006ff2e7819 */ /* 0x100fe40000011612 */
[----:B------:R-:W-:Y:S02]  /*1e80*/  SHF.R.U32.HI R47, RZ, 0xa, R18 ;  /* 0x0000000aff2f7819 */ /* 0x000fe40000011612 */
[----:B------:R-:W-:-:S02]  /*1e90*/  LOP3.LUT R13, R36, 0x300030, R15, 0xf8, !PT ;  /* 0x00300030240d7812 */ /* 0x000fc400078ef80f */
[----:B------:R-:W-:Y:S02]  /*1ea0*/  SHF.R.U32.HI R18, RZ, 0x8, R19 ;  /* 0x00000008ff127819 */ /* 0x000fe40000011613 */
[----:B------:R-:W-:Y:S02]  /*1eb0*/  LOP3.LUT R43, R43, 0xf000f, RZ, 0xc0, !PT ;  /* 0x000f000f2b2b7812 */ /* 0x000fe400078ec0ff */
[----:B------:R-:W-:Y:S02]  /*1ec0*/  LOP3.LUT R15, R17, 0x300030, R16, 0xf8, !PT ;  /* 0x00300030110f7812 */ /* 0x000fe400078ef810 */
[----:B------:R-:W-:Y:S02]  /*1ed0*/  LOP3.LUT R16, R20, 0x3f003f, RZ, 0xc0, !PT ;  /* 0x003f003f14107812 */ /* 0x000fe400078ec0ff */
[--C-:B------:R-:W-:Y:S02]  /*1ee0*/  SHF.R.U32.HI R17, RZ, 0x6, R20.reuse ;  /* 0x00000006ff117819 */ /* 0x100fe40000011614 */
[----:B------:R-:W-:-:S02]  /*1ef0*/  SHF.R.U32.HI R20, RZ, 0xc, R20 ;  /* 0x0000000cff147819 */ /* 0x000fc40000011614 */
[----:B------:R-:W-:Y:S02]  /*1f00*/  LOP3.LUT R53, R19, 0x3f003f, RZ, 0xc0, !PT ;  /* 0x003f003f13357812 */ /* 0x000fe400078ec0ff */
[--C-:B------:R-:W-:Y:S02]  /*1f10*/  SHF.R.U32.HI R54, RZ, 0x6, R19.reuse ;  /* 0x00000006ff367819 */ /* 0x100fe40000011613 */
[----:B------:R-:W-:Y:S02]  /*1f20*/  SHF.R.U32.HI R55, RZ, 0xa, R19 ;  /* 0x0000000aff377819 */ /* 0x000fe40000011613 */
[----:B------:R-:W-:Y:S02]  /*1f30*/  LOP3.LUT R12, R43, 0x300030, R18, 0xf8, !PT ;  /* 0x003000302b0c7812 */ /* 0x000fe400078ef812 */
[----:B------:R-:W-:Y:S02]  /*1f40*/  LOP3.LUT R18, R21, 0x3f003f, RZ, 0xc0, !PT ;  /* 0x003f003f15127812 */ /* 0x000fe400078ec0ff */
[----:B------:R-:W-:-:S02]  /*1f50*/  SHF.R.U32.HI R36, RZ, 0x6, R21 ;  /* 0x00000006ff247819 */ /* 0x000fc40000011615 */
[----:B------:R-:W-:Y:S02]  /*1f60*/  SHF.R.U32.HI R19, RZ, 0xc, R22 ;  /* 0x0000000cff137819 */ /* 0x000fe40000011616 */
[----:B------:R-:W-:Y:S02]  /*1f70*/  LOP3.LUT R51, R23, 0x3f003f, RZ, 0xc0, !PT ;  /* 0x003f003f17337812 */ /* 0x000fe400078ec0ff */
        /* <DEDUP_REMOVED lines=132> */
.L_x_856:
[----:B------:R-:W-:Y:S02]  /*27c0*/  @!P3 MOV R89, R57 ;  /* 0x000000390059b202 */ /* 0x000fe40000000f00 */
[----:B-----5:R-:W-:Y:S01]  /*27d0*/  @!P3 IADD3 R90, PT, PT, R30, R97, RZ ;  /* 0x000000611e5ab210 */ /* 0x020fe20007ffe0ff */
        /* <DEDUP_REMOVED lines=47> */
.L_x_858:
        /* <DEDUP_REMOVED lines=46> */
.L_x_859:
        /* <DEDUP_REMOVED lines=44> */
.L_x_857:
        /* <DEDUP_REMOVED lines=181> */
.L_x_860:
        /* <DEDUP_REMOVED lines=47> */
.L_x_862:
        /* <DEDUP_REMOVED lines=46> */
.L_x_863:
        /* <DEDUP_REMOVED lines=44> */
.L_x_861:
        /* <DEDUP_REMOVED lines=8> */
.L_x_855:
        /* <DEDUP_REMOVED lines=11> */
.L_x_870:
        /* <DEDUP_REMOVED lines=18> */
[C---:B------:R-:W-:Y:S02]  /*46a0*/  LOP3.LUT R52, R12.reuse, 0x70007, RZ, 0xc0, !PT ;  /* 0x000700070c347812 */ /* 0x040fe400078ec0ff */
[----:B------:R-:W-:Y:S02]  /*46b0*/  LOP3.LUT R9, R12, 0x380038, RZ, 0xc0, !PT ;  /* 0x003800380c097812 */ /* 0x000fe400078ec0ff */
[--C-:B------:R-:W-:Y:S02]  /*46c0*/  SHF.R.U32.HI R46, RZ, 0x6, R12.reuse ;  /* 0x00000006ff2e7819 */ /* 0x100fe4000001160c */
[----:B------:R-:W-:Y:S02]  /*46d0*/  SHF.R.U32.HI R15, RZ, 0xf, R15 ;  /* 0x0000000fff0f7819 */ /* 0x000fe4000001160f */
[----:B------:R-:W-:-:S02]  /*46e0*/  SHF.R.U32.HI R12, RZ, 0xf, R12 ;  /* 0x0000000fff0c7819 */ /* 0x000fc4000001160c */
[----:B----4-:R-:W-:Y:S02]  /*46f0*/  @!P2 PRMT R106, R28, 0x7610, R106 ;  /* 0x000076101c6aa816 */ /* 0x010fe4000000006a */
[----:B------:R-:W-:Y:S02]  /*4700*/  SHF.R.U32.HI R25, RZ, 0xf, R13 ;  /* 0x0000000fff197819 */ /* 0x000fe4000001160d */
[----:B------:R-:W-:Y:S02]  /*4710*/  @!P2 PRMT R106, R106, 0x7610, R28 ;  /* 0x000076106a6aa816 */ /* 0x000fe4000000001c */
[----:B---3--:R-:W-:Y:S02]  /*4720*/  @!P2 IADD3 R90, PT, PT, R26, R97, RZ ;  /* 0x000000611a5aa210 */ /* 0x008fe40007ffe0ff */
[C---:B------:R-:W-:Y:S02]  /*4730*/  LOP3.LUT R51, R13.reuse, 0x70007, RZ, 0xc0, !PT ;  /* 0x000700070d337812 */ /* 0x040fe400078ec0ff */
[----:B0-----:R-:W-:-:S02]  /*4740*/  LOP3.LUT R10, R13, 0x380038, RZ, 0xc0, !PT ;  /* 0x003800380d0a7812 */ /* 0x001fc400078ec0ff */
[----:B------:R-:W-:Y:S02]  /*4750*/  SHF.R.U32.HI R47, RZ, 0x6, R13 ;  /* 0x00000006ff2f7819 */ /* 0x000fe4000001160d */
[----:B-----5:R-:W-:Y:S02]  /*4760*/  SHF.R.U32.HI R28, RZ, 0xe, R19 ;  /* 0x0000000eff1c7819 */ /* 0x020fe40000011613 */
[----:B------:R-:W-:Y:S02]  /*4770*/  LOP3.LUT R15, R15, 0x10001, RZ, 0xc0, !PT ;  /* 0x000100010f0f7812 */ /* 0x000fe400078ec0ff */
[----:B------:R-:W-:Y:S02]  /*4780*/  @!P2 PRMT R99, R29, 0x7610, R99 ;  /* 0x000076101d63a816 */ /* 0x000fe40000000063 */
[C---:B------:R-:W-:Y:S02]  /*4790*/  LOP3.LUT R54, R14.reuse, 0x70007, RZ, 0xc0, !PT ;  /* 0x000700070e367812 */ /* 0x040fe400078ec0ff */
[----:B------:R-:W-:-:S02]  /*47a0*/  LOP3.LUT R26, R14, 0x380038, RZ, 0xc0, !PT ;  /* 0x003800380e1a7812 */ /* 0x000fc400078ec0ff */
[--C-:B------:R-:W-:Y:S02]  /*47b0*/  SHF.R.U32.HI R53, RZ, 0x6, R14.reuse ;  /* 0x00000006ff357819 */ /* 0x100fe4000001160e */
[----:B------:R-:W-:Y:S02]  /*47c0*/  SHF.R.U32.HI R27, RZ, 0xf, R14 ;  /* 0x0000000fff1b7819 */ /* 0x000fe4000001160e */
[----:B------:R-:W-:Y:S02]  /*47d0*/  SHF.R.U32.HI R13, RZ, 0xe, R16 ;  /* 0x0000000eff0d7819 */ /* 0x000fe40000011610 */
[----:B------:R-:W-:Y:S02]  /*47e0*/  LOP3.LUT R12, R12, 0x10001, RZ, 0xc0, !PT ;  /* 0x000100010c0c7812 */ /* 0x000fe400078ec0ff */
[----:B------:R-:W-:Y:S02]  /*47f0*/  SHF.R.U32.HI R14, RZ, 0xe, R17 ;  /* 0x0000000eff0e7819 */ /* 0x000fe40000011611 */
[----:B------:R-:W-:-:S02]  /*4800*/  LOP3.LUT R25, R25, 0x10001, RZ, 0xc0, !PT ;  /* 0x0001000119197812 */ /* 0x000fc400078ec0ff */
[----:B------:R-:W-:Y:S02]  /*4810*/  LOP3.LUT R15, R15, 0x20002, R28, 0xf8, !PT ;  /* 0x000200020f0f7812 */ /* 0x000fe400078ef81c */
[----:B------:R-:W-:Y:S02]  /*4820*/  @!P2 PRMT R99, R99, 0x7610, R29 ;  /* 0x000076106363a816 */ /* 0x000fe4000000001d */
[C---:B------:R-:W-:Y:S02]  /*4830*/  LOP3.LUT R42, R18.reuse, 0x70007, RZ, 0xc0, !PT ;  /* 0x00070007122a7812 */ /* 0x040fe400078ec0ff */
[----:B------:R-:W-:Y:S02]  /*4840*/  LOP3.LUT R56, R18, 0x380038, RZ, 0xc0, !PT ;  /* 0x0038003812387812 */ /* 0x000fe400078ec0ff */
[----:B------:R-:W-:Y:S02]  /*4850*/  SHF.R.U32.HI R36, RZ, 0x6, R18 ;  /* 0x00000006ff247819 */ /* 0x000fe40000011612 */
[----:B------:R-:W-:-:S02]  /*4860*/  LOP3.LUT R13, R12, 0x20002, R13, 0xf8, !PT ;  /* 0x000200020c0d7812 */ /* 0x000fc400078ef80d */
[----:B------:R-:W-:Y:S02]  /*4870*/  SHF.R.U32.HI R28, RZ, 0xd, R20 ;  /* 0x0000000dff1c7819 */ /* 0x000fe40000011614 */
[----:B------:R-:W-:Y:S02]  /*4880*/  SHF.R.U32.HI R18, RZ, 0xe, R18 ;  /* 0x0000000eff127819 */ /* 0x000fe40000011612 */
        /* <DEDUP_REMOVED lines=9> */
[----:B------:R-:W-:-:S02]  /*4920*/  LOP3.LUT R41, R21, 0x70007, RZ, 0xc0, !PT ;  /* 0x0007000715297812 */ /* 0x000fc400078ec0ff */
[----:B------:R-:W-:Y:S02]  /*4930*/  LOP3.LUT R17, R21, 0x380038, RZ, 0xc0, !PT ;  /* 0x0038003815117812 */ /* 0x000fe400078ec0ff */
[----:B------:R-:W-:Y:S02]  /*4940*/  SHF.R.U32.HI R37, RZ, 0x6, R21 ;  /* 0x00000006ff257819 */ /* 0x000fe40000011615 */
[----:B------:R-:W-:Y:S02]  /*4950*/  LOP3.LUT R28, R13, 0x40004, R28, 0xf8, !PT ;  /* 0x000400040d1c7812 */ /* 0x000fe400078ef81c */
[----:B------:R-:W-:Y:S02]  /*4960*/  LOP3.LUT R18, R27, 0x20002, R18, 0xf8, !PT ;  /* 0x000200021b127812 */ /* 0x000fe400078ef812 */
[----:B------:R-:W-:Y:S02]  /*4970*/  SHF.R.U32.HI R33, RZ, 0xd, R22 ;  /* 0x0000000dff217819 */ /* 0x000fe40000011616 */
[----:B------:R-:W-:-:S02]  /*4980*/  SHF.R.U32.HI R30, RZ, 0xd, R23 ;  /* 0x0000000dff1e7819 */ /* 0x000fc40000011617 */
[----:B------:R-:W-:Y:S02]  /*4990*/  LOP3.LUT R29, R14, 0x40004, R29, 0xf8, !PT ;  /* 0x000400040e1d7812 */ /* 0x000fe400078ef81d */
[----:B------:R-:W-:Y:S02]  /*49a0*/  LOP3.LUT R13, R10, 0x64006400, RZ, 0xfc, !PT ;  /* 0x640064000a0d7812 */ /* 0x000fe400078efcff */
[----:B------:R-:W-:Y:S02]  /*49b0*/  LOP3.LUT R21, R55, 0x380038, RZ, 0xc0, !PT ;  /* 0x0038003837157812 */ /* 0x000fe400078ec0ff */
[C---:B------:R-:W-:Y:S02]  /*49c0*/  LOP3.LUT R34, R20.reuse, 0x70007, RZ, 0xc0, !PT ;  /* 0x0007000714227812 */ /* 0x040fe400078ec0ff */
[----:B------:R-:W-:Y:S02]  /*49d0*/  LOP3.LUT R12, R20, 0x380038, RZ, 0xc0, !PT ;  /* 0x00380038140c7812 */ /* 0x000fe400078ec0ff */
[----:B------:R-:W-:-:S02]  /*49e0*/  SHF.R.U32.HI R31, RZ, 0x6, R20 ;  /* 0x00000006ff1f7819 */ /* 0x000fc40000011614 */
[----:B------:R-:W-:Y:S02]  /*49f0*/  LOP3.LUT R14, R47, 0x380038, RZ, 0xc0, !PT ;  /* 0x003800382f0e7812 */ /* 0x000fe400078ec0ff */
[C---:B------:R-:W-:Y:S02]  /*4a00*/  LOP3.LUT R45, R22.reuse, 0x70007, RZ, 0xc0, !PT ;  /* 0x00070007162d7812 */ /* 0x040fe400078ec0ff */
[----:B------:R-:W-:Y:S02]  /*4a10*/  LOP3.LUT R20, R22, 0x380038, RZ, 0xc0, !PT ;  /* 0x0038003816147812 */ /* 0x000fe400078ec0ff */
[----:B------:R-:W-:Y:S02]  /*4a20*/  SHF.R.U32.HI R44, RZ, 0x6, R22 ;  /* 0x00000006ff2c7819 */ /* 0x000fe40000011616 */
[----:B------:R-:W-:Y:S02]  /*4a30*/  LOP3.LUT R10, R46, 0x380038, RZ, 0xc0, !PT ;  /* 0x003800382e0a7812 */ /* 0x000fe400078ec0ff */
[----:B------:R-:W-:-:S02]  /*4a40*/  SHF.R.U32.HI R43, RZ, 0x6, R19 ;  /* 0x00000006ff2b7819 */ /* 0x000fc40000011613 */
[C---:B------:R-:W-:Y:S02]  /*4a50*/  LOP3.LUT R50, R23.reuse, 0x70007, RZ, 0xc0, !PT ;  /* 0x0007000717327812 */ /* 0x040fe400078ec0ff */
[----:B------:R-:W-:Y:S02]  /*4a60*/  LOP3.LUT R22, R23, 0x380038, RZ, 0xc0, !PT ;  /* 0x0038003817167812 */ /* 0x000fe400078ec0ff */
[----:B------:R-:W-:Y:S02]  /*4a70*/  SHF.R.U32.HI R49, RZ, 0x6, R23 ;  /* 0x00000006ff317819 */ /* 0x000fe40000011617 */
[----:B------:R-:W-:Y:S01]  /*4a80*/  LOP3.LUT R57, R57, 0x64006400, RZ, 0xfc, !PT ;  /* 0x6400640039397812 */ /* 0x000fe200078efcff */
[----:B------:R-:W-:Y:S01]  /*4a90*/  HFMA2 R78, R13, R24.H0_H0, -132, -132 ;  /* 0xd820d8200d4e7431 */ /* 0x000fe20000040018 */
        /* <DEDUP_REMOVED lines=12> */
[C---:B------:R-:W-:Y:S02]  /*4b60*/  LOP3.LUT R48, R19.reuse, 0x70007, RZ, 0xc0, !PT ;  /* 0x0007000713307812 */ /* 0x040fe400078ec0ff */
        /* <DEDUP_REMOVED lines=42> */
[-C--:B------:R-:W-:Y:S01]  /*4e10*/  HFMA2 R18, R21, R24.reuse.H0_H0, -132, -132 ;  /* 0xd820d82015127431 */ /* 0x080fe20000040018 */
[----:B------:R-:W-:Y:S01]  /*4e20*/  LOP3.LUT R21, R46, 0x1c001c0, RZ, 0xc0, !PT ;  /* 0x01c001c02e157812 */ /* 0x000fe200078ec0ff */
[-C--:B------:R-:W-:Y:S02]  /*4e30*/  HFMA2 R19, R27, R24.reuse.H0_H0, -132, -132 ;  /* 0xd820d8201b137431 */ /* 0x080fe40000040018 */
        /* <DEDUP_REMOVED lines=38> */
[-C--:B------:R-:W-:Y:S01]  /*50a0*/  HFMA2 R27, R69, R40.reuse.H0_H0, -20, -20 ;  /* 0xcd00cd00451b7431 */ /* 0x080fe20000040028 */
[----:B------:R-:W-:Y:S01]  /*50b0*/  LOP3.LUT R54, R54, 0x64006400, RZ, 0xfc, !PT ;  /* 0x6400640036367812 */ /* 0x000fe200078efcff */
[----:B------:R-:W-:Y:S01]  /*50c0*/  HFMA2 R40, R73, R40.H0_H0, -20, -20 ;  /* 0xcd00cd0049287431 */ /* 0x000fe20000040028 */
        /* <DEDUP_REMOVED lines=140> */
.L_x_866:
        /* <DEDUP_REMOVED lines=84> */
.L_x_868:
        /* <DEDUP_REMOVED lines=80> */
.L_x_869:
        /* <DEDUP_REMOVED lines=77> */
.L_x_867:
        /* <DEDUP_REMOVED lines=8> */
.L_x_865:
        /* <DEDUP_REMOVED lines=12> */
.L_x_876:
        /* <DEDUP_REMOVED lines=159> */
.L_x_872:
        /* <DEDUP_REMOVED lines=49> */
.L_x_874:
        /* <DEDUP_REMOVED lines=46> */
.L_x_875:
        /* <DEDUP_REMOVED lines=44> */
.L_x_873:
        /* <DEDUP_REMOVED lines=8> */
.L_x_871:
        /* <DEDUP_REMOVED lines=12> */
.L_x_880:
[----:B------:R-:W0:Y:S02]  /*7dc0*/  LDS R8, [R7] ;  /* 0x0000000007087984 */ /* 0x000e240000000800 */
[----:B0-----:R-:W-:-:S05]  /*7dd0*/  HADD2 R9, R8, R13 ;  /* 0x0000000d08097230 */ /* 0x001fca0000000000 */
[----:B------:R-:W0:Y:S02]  /*7de0*/  ATOMS.CAST.SPIN P0, [R7], R8, R9 ;  /* 0x000000080700758d */ /* 0x000e240001800009 */
[----:B0-----:R-:W-:Y:S05]  /*7df0*/  @!P0 BRA `(.L_x_880) ;  /* 0xfffffffc00f08947 */ /* 0x001fea000383ffff */
[----:B------:R-:W-:Y:S05]  /*7e00*/  BRA `(.L_x_878) ;  /* 0x00000000000c7947 */ /* 0x000fea0003800000 */
.L_x_879:
[----:B------:R-:W2:Y:S02]  /*7e10*/  LD.E R7, desc[UR8][R10.64] ;  /* 0x000000080a077980 */ /* 0x000ea4000c101900 */
[----:B--2---:R-:W-:-:S05]  /*7e20*/  IADD3 R7, PT, PT, R13, R7, RZ ;  /* 0x000000070d077210 */ /* 0x004fca0007ffe0ff */
[----:B------:R0:W-:Y:S02]  /*7e30*/  ST.E desc[UR8][R10.64], R7 ;  /* 0x000000070a007985 */ /* 0x0001e4000c101908 */
.L_x_878:
[----:B------:R-:W-:Y:S05]  /*7e40*/  BSYNC.RECONVERGENT B0 ;  /* 0x0000000000007941 */ /* 0x000fea0003800200 */
.L_x_877:
[----:B------:R1:W-:Y:S01]  /*7e50*/  ATOM.E.ADD.F16x2.RN.STRONG.GPU P0, RZ, desc[UR8][R10.64+0x4], R95 ;  /* 0x8000045f0aff79a2 */ /* 0x0003e2000c10e108 */
[----:B------:R-:W-:Y:S04]  /*7e60*/  BSSY.RECONVERGENT B0, `(.L_x_881) ;  /* 0x000000e000007945 */ /* 0x000fe80003800200 */
[----:B-1----:R-:W-:Y:S05]  /*7e70*/  @P0 BRA `(.L_x_882) ;  /* 0x0000000000300947 */ /* 0x002fea0003800000 */
[----:B------:R-:W1:Y:S02]  /*7e80*/  QSPC.E.S P0, RZ, [R10+0x4] ;  /* 0x000004000aff73aa */ /* 0x000e640000000500 */
[----:B-1----:R-:W-:Y:S05]  /*7e90*/  @!P0 BRA `(.L_x_883) ;  /* 0x00000000001c8947 */ /* 0x002fea0003800000 */
[----:B------:R-:W-:-:S04]  /*7ea0*/  MOV R8, R10 ;  /* 0x0000000a00087202 */ /* 0x000fc80000000f00 */
[----:B0-----:R-:W-:-:S07]  /*7eb0*/  MOV R7, R8 ;  /* 0x0000000800077202 */ /* 0x001fce0000000f00 */
.L_x_884:
[----:B------:R-:W0:Y:S02]  /*7ec0*/  LDS R8, [R7+0x4] ;  /* 0x0000040007087984 */ /* 0x000e240000000800 */
[----:B0-----:R-:W-:-:S05]  /*7ed0*/  HFMA2 R9, R8, 1, 1, R95 ;  /* 0x3c003c0008097831 */ /* 0x001fca000000005f */
[----:B------:R-:W0:Y:S02]  /*7ee0*/  ATOMS.CAST.SPIN P0, [R7+0x4], R8, R9 ;  /* 0x000004080700758d */ /* 0x000e240001800009 */
[----:B0-----:R-:W-:Y:S05]  /*7ef0*/  @!P0 BRA `(.L_x_884) ;  /* 0xfffffffc00f08947 */ /* 0x001fea000383ffff */
[----:B------:R-:W-:Y:S05]  /*7f00*/  BRA `(.L_x_882) ;  /* 0x00000000000c7947 */ /* 0x000fea0003800000 */
.L_x_883:
[----:B0-----:R-:W2:Y:S02]  /*7f10*/  LD.E R7, desc[UR8][R10.64+0x4] ;  /* 0x000004080a077980 */ /* 0x001ea4000c101900 */
[----:B--2---:R-:W-:-:S05]  /*7f20*/  IADD3 R7, PT, PT, R95, R7, RZ ;  /* 0x000000075f077210 */ /* 0x004fca0007ffe0ff */
[----:B------:R1:W-:Y:S02]  /*7f30*/  ST.E desc[UR8][R10.64+0x4], R7 ;  /* 0x000004070a007985 */ /* 0x0003e4000c101908 */
.L_x_882:
[----:B------:R-:W-:Y:S05]  /*7f40*/  BSYNC.RECONVERGENT B0 ;  /* 0x0000000000007941 */ /* 0x000fea0003800200 */
.L_x_881:
        /* <DEDUP_REMOVED lines=11> */
.L_x_888:
[----:B------:R-:W0:Y:S02]  /*8000*/  LDS R6, [R5] ;  /* 0x0000000005067984 */ /* 0x000e240000000800 */
[----:B0-----:R-:W-:-:S05]  /*8010*/  HADD2 R7, R6, R9 ;  /* 0x0000000906077230 */ /* 0x001fca0000000000 */
[----:B------:R-:W0:Y:S02]  /*8020*/  ATOMS.CAST.SPIN P0, [R5], R6, R7 ;  /* 0x000000060500758d */ /* 0x000e240001800007 */
[----:B0-----:R-:W-:Y:S05]  /*8030*/  @!P0 BRA `(.L_x_888) ;  /* 0xfffffffc00f08947 */ /* 0x001fea000383ffff */
[----:B------:R-:W-:Y:S05]  /*8040*/  BRA `(.L_x_886) ;  /* 0x00000000000c7947 */ /* 0x000fea0003800000 */
.L_x_887:
[----:B------:R-:W2:Y:S02]  /*8050*/  LD.E R5, desc[UR8][R10.64] ;  /* 0x000000080a057980 */ /* 0x000ea4000c101900 */
[----:B--2---:R-:W-:-:S05]  /*8060*/  IADD3 R5, PT, PT, R9, R5, RZ ;  /* 0x0000000509057210 */ /* 0x004fca0007ffe0ff */
[----:B------:R0:W-:Y:S02]  /*8070*/  ST.E desc[UR8][R10.64], R5 ;  /* 0x000000050a007985 */ /* 0x0001e4000c101908 */
.L_x_886:
[----:B------:R-:W-:Y:S05]  /*8080*/  BSYNC.RECONVERGENT B0 ;  /* 0x0000000000007941 */ /* 0x000fea0003800200 */
.L_x_885:
[----:B------:R1:W-:Y:S01]  /*8090*/  ATOM.E.ADD.F16x2.RN.STRONG.GPU P0, RZ, desc[UR8][R10.64+0x4], R13 ;  /* 0x8000040d0aff79a2 */ /* 0x0003e2000c10e108 */
[----:B------:R-:W-:Y:S04]  /*80a0*/  BSSY.RECONVERGENT B0, `(.L_x_889) ;  /* 0x000000e000007945 */ /* 0x000fe80003800200 */
[----:B-1----:R-:W-:Y:S05]  /*80b0*/  @P0 BRA `(.L_x_890) ;  /* 0x0000000000300947 */ /* 0x002fea0003800000 */
[----:B------:R-:W1:Y:S02]  /*80c0*/  QSPC.E.S P0, RZ, [R10+0x4] ;  /* 0x000004000aff73aa */ /* 0x000e640000000500 */
[----:B-1----:R-:W-:Y:S05]  /*80d0*/  @!P0 BRA `(.L_x_891) ;  /* 0x00000000001c8947 */ /* 0x002fea0003800000 */
[----:B------:R-:W-:-:S04]  /*80e0*/  MOV R6, R10 ;  /* 0x0000000a00067202 */ /* 0x000fc80000000f00 */
[----:B0-----:R-:W-:-:S07]  /*80f0*/  MOV R5, R6 ;  /* 0x0000000600057202 */ /* 0x001fce0000000f00 */
.L_x_892:
[----:B------:R-:W0:Y:S02]  /*8100*/  LDS R6, [R5+0x4] ;  /* 0x0000040005067984 */ /* 0x000e240000000800 */
[----:B0-----:R-:W-:-:S05]  /*8110*/  HFMA2 R7, R6, 1, 1, R13 ;  /* 0x3c003c0006077831 */ /* 0x001fca000000000d */
[----:B------:R-:W0:Y:S02]  /*8120*/  ATOMS.CAST.SPIN P0, [R5+0x4], R6, R7 ;  /* 0x000004060500758d */ /* 0x000e240001800007 */
[----:B0-----:R-:W-:Y:S05]  /*8130*/  @!P0 BRA `(.L_x_892) ;  /* 0xfffffffc00f08947 */ /* 0x001fea000383ffff */
[----:B------:R-:W-:Y:S05]  /*8140*/  BRA `(.L_x_890) ;  /* 0x00000000000c7947 */ /* 0x000fea0003800000 */
.L_x_891:
[----:B0-----:R-:W2:Y:S02]  /*8150*/  LD.E R5, desc[UR8][R10.64+0x4] ;  /* 0x000004080a057980 */ /* 0x001ea4000c101900 */
[----:B--2---:R-:W-:-:S05]  /*8160*/  IADD3 R5, PT, PT, R13, R5, RZ ;  /* 0x000000050d057210 */ /* 0x004fca0007ffe0ff */
[----:B------:R1:W-:Y:S02]  /*8170*/  ST.E desc[UR8][R10.64+0x4], R5 ;  /* 0x000004050a007985 */ /* 0x0003e4000c101908 */
.L_x_890:
[----:B------:R-:W-:Y:S05]  /*8180*/  BSYNC.RECONVERGENT B0 ;  /* 0x0000000000007941 */ /* 0x000fea0003800200 */
.L_x_889:
        /* <DEDUP_REMOVED lines=12> */
.L_x_896:
[----:B------:R-:W0:Y:S02]  /*8250*/  LDS R4, [R3] ;  /* 0x0000000003047984 */ /* 0x000e240000000800 */
[----:B0-----:R-:W-:-:S05]  /*8260*/  HADD2 R5, R4, R7 ;  /* 0x0000000704057230 */ /* 0x001fca0000000000 */
[----:B------:R-:W0:Y:S02]  /*8270*/  ATOMS.CAST.SPIN P0, [R3], R4, R5 ;  /* 0x000000040300758d */ /* 0x000e240001800005 */
[----:B0-----:R-:W-:Y:S05]  /*8280*/  @!P0 BRA `(.L_x_896) ;  /* 0xfffffffc00f08947 */ /* 0x001fea000383ffff */
[----:B------:R-:W-:Y:S05]  /*8290*/  BRA `(.L_x_894) ;  /* 0x00000000000c7947 */ /* 0x000fea0003800000 */
.L_x_895:
[----:B------:R-:W2:Y:S02]  /*82a0*/  LD.E R3, desc[UR8][R10.64] ;  /* 0x000000080a037980 */ /* 0x000ea4000c101900 */
[----:B--2---:R-:W-:-:S05]  /*82b0*/  IADD3 R3, PT, PT, R7, R3, RZ ;  /* 0x0000000307037210 */ /* 0x004fca0007ffe0ff */
[----:B------:R0:W-:Y:S02]  /*82c0*/  ST.E desc[UR8][R10.64], R3 ;  /* 0x000000030a007985 */ /* 0x0001e4000c101908 */
.L_x_894:
[----:B------:R-:W-:Y:S05]  /*82d0*/  BSYNC.RECONVERGENT B0 ;  /* 0x0000000000007941 */ /* 0x000fea0003800200 */
.L_x_893:
[----:B------:R1:W-:Y:S01]  /*82e0*/  ATOM.E.ADD.F16x2.RN.STRONG.GPU P0, RZ, desc[UR8][R10.64+0x4], R91 ;  /* 0x8000045b0aff79a2 */ /* 0x0003e2000c10e108 */
[----:B------:R-:W-:Y:S04]  /*82f0*/  BSSY.RECONVERGENT B0, `(.L_x_897) ;  /* 0x000000e000007945 */ /* 0x000fe80003800200 */
[----:B-1----:R-:W-:Y:S05]  /*8300*/  @P0 BRA `(.L_x_898) ;  /* 0x0000000000300947 */ /* 0x002fea0003800000 */
[----:B------:R-:W1:Y:S02]  /*8310*/  QSPC.E.S P0, RZ, [R10+0x4] ;  /* 0x000004000aff73aa */ /* 0x000e640000000500 */
[----:B-1----:R-:W-:Y:S05]  /*8320*/  @!P0 BRA `(.L_x_899) ;  /* 0x00000000001c8947 */ /* 0x002fea0003800000 */
[----:B------:R-:W-:-:S04]  /*8330*/  MOV R4, R10 ;  /* 0x0000000a00047202 */ /* 0x000fc80000000f00 */
[----:B0-----:R-:W-:-:S07]  /*8340*/  MOV R3, R4 ;  /* 0x0000000400037202 */ /* 0x001fce0000000f00 */
.L_x_900:
[----:B------:R-:W0:Y:S02]  /*8350*/  LDS R4, [R3+0x4] ;  /* 0x0000040003047984 */ /* 0x000e240000000800 */
[----:B0-----:R-:W-:-:S05]  /*8360*/  HFMA2 R5, R4, 1, 1, R91 ;  /* 0x3c003c0004057831 */ /* 0x001fca000000005b */
[----:B------:R-:W0:Y:S02]  /*8370*/  ATOMS.CAST.SPIN P0, [R3+0x4], R4, R5 ;  /* 0x000004040300758d */ /* 0x000e240001800005 */
[----:B0-----:R-:W-:Y:S05]  /*8380*/  @!P0 BRA `(.L_x_900) ;  /* 0xfffffffc00f08947 */ /* 0x001fea000383ffff */
[----:B------:R-:W-:Y:S05]  /*8390*/  BRA `(.L_x_898) ;  /* 0x00000000000c7947 */ /* 0x000fea0003800000 */
.L_x_899:
[----:B0-----:R-:W2:Y:S02]  /*83a0*/  LD.E R3, desc[UR8][R10.64+0x4] ;  /* 0x000004080a037980 */ /* 0x001ea4000c101900 */
[----:B--2---:R-:W-:-:S05]  /*83b0*/  IADD3 R3, PT, PT, R91, R3, RZ ;  /* 0x000000035b037210 */ /* 0x004fca0007ffe0ff */
[----:B------:R1:W-:Y:S02]  /*83c0*/  ST.E desc[UR8][R10.64+0x4], R3 ;  /* 0x000004030a007985 */ /* 0x0003e4000c101908 */
.L_x_898:
[----:B------:R-:W-:Y:S05]  /*83d0*/  BSYNC.RECONVERGENT B0 ;  /* 0x0000000000007941 */ /* 0x000fea0003800200 */
.L_x_897:
        /* <DEDUP_REMOVED lines=12> */
.L_x_904:
[----:B------:R-:W0:Y:S02]  /*84a0*/  LDS R2, [R0] ;  /* 0x0000000000027984 */ /* 0x000e240000000800 */
[----:B0-----:R-:W-:-:S05]  /*84b0*/  HADD2 R3, R2, R5 ;  /* 0x0000000502037230 */ /* 0x001fca0000000000 */
[----:B------:R-:W0:Y:S02]  /*84c0*/  ATOMS.CAST.SPIN P0, [R0], R2, R3 ;  /* 0x000000020000758d */ /* 0x000e240001800003 */
[----:B0-----:R-:W-:Y:S05]  /*84d0*/  @!P0 BRA `(.L_x_904) ;  /* 0xfffffffc00f08947 */ /* 0x001fea000383ffff */
[----:B------:R-:W-:Y:S05]  /*84e0*/  BRA `(.L_x_902) ;  /* 0x00000000000c7947 */ /* 0x000fea0003800000 */
.L_x_903:
[----:B------:R-:W2:Y:S02]  /*84f0*/  LD.E R0, desc[UR8][R10.64] ;  /* 0x000000080a007980 */ /* 0x000ea4000c101900 */
[----:B--2---:R-:W-:-:S05]  /*8500*/  IADD3 R3, PT, PT, R5, R0, RZ ;  /* 0x0000000005037210 */ /* 0x004fca0007ffe0ff */
[----:B------:R0:W-:Y:S02]  /*8510*/  ST.E desc[UR8][R10.64], R3 ;  /* 0x000000030a007985 */ /* 0x0001e4000c101908 */
.L_x_902:
[----:B------:R-:W-:Y:S05]  /*8520*/  BSYNC.RECONVERGENT B0 ;  /* 0x0000000000007941 */ /* 0x000fea0003800200 */
.L_x_901:
[----:B------:R1:W-:Y:S02]  /*8530*/  ATOM.E.ADD.F16x2.RN.STRONG.GPU P0, RZ, desc[UR8][R10.64+0x4], R93 ;  /* 0x8000045d0aff79a2 */ /* 0x0003e4000c10e108 */
[----:B-1----:R-:W-:Y:S05]  /*8540*/  @P0 EXIT ;  /* 0x000000000000094d */ /* 0x002fea0003800000 */
[----:B------:R-:W1:Y:S02]  /*8550*/  QSPC.E.S P0, RZ, [R10+0x4] ;  /* 0x000004000aff73aa */ /* 0x000e640000000500 */
[----:B-1----:R-:W-:Y:S05]  /*8560*/  @!P0 BRA `(.L_x_905) ;  /* 0x00000000001c8947 */ /* 0x002fea0003800000 */
[----:B------:R-:W-:-:S04]  /*8570*/  MOV R2, R10 ;  /* 0x0000000a00027202 */ /* 0x000fc80000000f00 */
[----:B------:R-:W-:-:S07]  /*8580*/  MOV R0, R2 ;  /* 0x0000000200007202 */ /* 0x000fce0000000f00 */
.L_x_906:
[----:B------:R-:W0:Y:S02]  /*8590*/  LDS R2, [R0+0x4] ;  /* 0x0000040000027984 */ /* 0x000e240000000800 */
[----:B0-----:R-:W-:-:S05]  /*85a0*/  HFMA2 R3, R2, 1, 1, R93 ;  /* 0x3c003c0002037831 */ /* 0x001fca000000005d */
[----:B------:R-:W0:Y:S02]  /*85b0*/  ATOMS.CAST.SPIN P0, [R0+0x4], R2, R3 ;  /* 0x000004020000758d */ /* 0x000e240001800003 */
[----:B0-----:R-:W-:Y:S05]  /*85c0*/  @!P0 BRA `(.L_x_906) ;  /* 0xfffffffc00f08947 */ /* 0x001fea000383ffff */
[----:B------:R-:W-:Y:S05]  /*85d0*/  EXIT ;  /* 0x000000000000794d */ /* 0x000fea0003800000 */
.L_x_905:
[----:B------:R-:W0:Y:S02]  /*85e0*/  LD.E R0, desc[UR8][R10.64+0x4] ;  /* 0x000004080a007980 */ /* 0x000e24000c101900 */
[----:B0-----:R-:W-:-:S05]  /*85f0*/  IADD3 R3, PT, PT, R93, R0, RZ ;  /* 0x000000005d037210 */ /* 0x001fca0007ffe0ff */
[----:B------:R-:W-:Y:S01]  /*8600*/  ST.E desc[UR8][R10.64+0x4], R3 ;  /* 0x000004030a007985 */ /* 0x000fe2000c101908 */
[----:B------:R-:W-:Y:S05]  /*8610*/  EXIT ;  /* 0x000000000000794d */ /* 0x000fea0003800000 */
.L_x_907:
        /* <DEDUP_REMOVED lines=14> */
.L_x_5295:


//--------------------- .text._Z23gemm_half_q_half_kernelILi4ELi128ELb1ELb1ELi64EEvPK6__halfPKjS4_S2_PS0_iiiiPKtS7_iiiiiibS2_i --------------------------
	.section	.text._Z23gemm_half_q_half_kernelILi4ELi128ELb1ELb1ELi64EEvPK6__halfPKjS4_S2_PS0_iiiiPKtS7_iiiiiibS2_i,"ax",@progbits
	.align	128
        .global         _Z23gemm_half_q_half_kernelILi4ELi128ELb1ELb1ELi64EEvPK6__halfPKjS4_S2_PS0_iiiiPKtS7_iiiiiibS2_i
        .type           _Z23gemm_half_q_half_kernelILi4ELi128ELb1ELb1ELi64EEvPK6__halfPKjS4_S2_PS0_iiiiPKtS7_iiiiiibS2_i,@function
        .size           _Z23gemm_half_q_half_kernelILi4ELi128ELb1ELb1ELi64EEvPK6__halfPKjS4_S2_PS0_iiiiPKtS7_iiiiiibS2_i,(.L_x_5296 - _Z23gemm_half_q_half_kernelILi4ELi128ELb1ELb1ELi64EEvPK6__halfPKjS4_S2_PS0_iiiiPKtS7_iiiiiibS2_i)
        .other          _Z23gemm_half_q_half_kernelILi4ELi128ELb1ELb1ELi64EEvPK6__halfPKjS4_S2_PS0_iiiiPKtS7_iiiiiibS2_i,@"STO_CUDA_ENTRY STV_DEFAULT"
_Z23gemm_half_q_half_kernelILi4ELi128ELb1ELb1ELi64EEvPK6__halfPKjS4_S2_PS0_iiiiPKtS7_iiiiiibS2_i:
.text._Z23gemm_half_q_half_kernelILi4ELi128ELb1ELb1ELi64EEvPK6__halfPKjS4_S2_PS0_iiiiPKtS7_iiiiiibS2_i:
[----:B------:R-:W0:Y:S08]  /*0000*/  LDC R1, c[0x0][0x37c] ;  /* 0x0000df00ff017b82 */ /* 0x000e300000000800 */
[----:B------:R-:W1:Y:S01]  /*0010*/  S2UR UR8, SR_CTAID.Y ;  /* 0x00000000000879c3 */ /* 0x000e620000002600 */
[----:B------:R-:W1:Y:S01]  /*0020*/  LDCU UR14, c[0x0][0x3a8] ;  /* 0x00007500ff0e77ac */ /* 0x000e620008000800 */
[----:B0-----:R-:W-:-:S04]  /*0030*/  IADD3 R1, PT, PT, R1, -0x10, RZ ;  /* 0xfffffff001017810 */ /* 0x001fc80007ffe0ff */
[----:B------:R-:W-:Y:S01]  /*0040*/  R2UR UR26, R1 ;  /* 0x00000000011a72ca */ /* 0x000fe200000e0000 */
[----:B-1----:R-:W-:-:S04]  /*0050*/  UIMAD UR14, UR8, -0x4, UR14 ;  /* 0xfffffffc080e78a4 */ /* 0x002fc8000f8e020e */
[----:B------:R-:W-:-:S06]  /*0060*/  UISETP.GE.AND UP0, UPT, UR14, 0x1, UPT ;  /* 0x000000010e00788c */ /* 0x000fcc000bf06270 */
[----:B------:R-:W-:-:S13]  /*0070*/  PLOP3.LUT P0, PT, PT, PT, UP0, 0x80, 0x8 ;  /* 0x000000000008781c */ /* 0x000fda0003f0f008 */
[----:B------:R-:W-:Y:S05]  /*0080*/  @!P0 EXIT ;  /* 0x000000000000894d */ /* 0x000fea0003800000 */
[----:B------:R-:W0:Y:S01]  /*0090*/  LDC.64 R4, c[0x0][0x3e8] ;  /* 0x0000fa00ff047b82 */ /* 0x000e220000000a00 */
[----:B------:R-:W0:Y:S07]  /*00a0*/  LDCU.64 UR22, c[0x0][0x358] ;  /* 0x00006b00ff1677ac */ /* 0x000e2e0008000a00 */
[----:B------:R-:W1:Y:S01]  /*00b0*/  S2UR UR17, SR_CTAID.Z ;  /* 0x00000000001179c3 */ /* 0x000e620000002700 */
[----:B------:R-:W2:Y:S07]  /*00c0*/  S2R R0, SR_TID.X ;  /* 0x0000000000007919 */ /* 0x000eae0000002100 */
[----:B------:R-:W3:Y:S01]  /*00d0*/  LDC R3, c[0x0][0x3b0] ;  /* 0x0000ec00ff037b82 */ /* 0x000ee20000000800 */
[----:B0-----:R-:W4:Y:S01]  /*00e0*/  LDG.E.U16 R4, desc[UR22][R4.64] ;  /* 0x0000001604047981 */ /* 0x001f22000c1e1500 */
[----:B------:R-:W-:Y:S01]  /*00f0*/  UISETP.NE.AND UP0, UPT, UR14, 0x1, UPT ;  /* 0x000000010e00788c */ /* 0x000fe2000bf05270 */
[----:B------:R-:W-:-:S02]  /*0100*/  PRMT R30, RZ, 0x7610, R30 ;  /* 0x00007610ff1e7816 */ /* 0x000fc4000000001e */
[----:B------:R-:W-:Y:S02]  /*0110*/  PRMT R29, RZ, 0x7610, R29 ;  /* 0x00007610ff1d7816 */ /* 0x000fe4000000001d */
[----:B------:R-:W-:Y:S02]  /*0120*/  PRMT R28, RZ, 0x7610, R28 ;  /* 0x00007610ff1c7816 */ /* 0x000fe4000000001c */
[----:B------:R-:W-:Y:S01]  /*0130*/  PLOP3.LUT P1, PT, PT, PT, UP0, 0x80, 0x8 ;  /* 0x000000000008781c */ /* 0x000fe20003f2f008 */
[----:B-1----:R-:W-:Y:S01]  /*0140*/  USHF.L.U32 UR9, UR17, 0x6, URZ ;  /* 0x0000000611097899 */ /* 0x002fe200080006ff */
[----:B----4-:R-:W-:-:S13]  /*0150*/  R2UR UR25, R4 ;  /* 0x00000000041972ca */ /* 0x010fda00000e0000 */
[----:B------:R-:W-:Y:S01]  /*0160*/  MOV R2, UR25 ;  /* 0x0000001900027c02 */ /* 0x000fe20008000f00 */
[----:B--23--:R-:W-:Y:S06]  /*0170*/  @!P1 BRA `(.L_x_908) ;  /* 0x0000000000409947 */ /* 0x00cfec0003800000 */
[----:B------:R-:W0:Y:S08]  /*0180*/  LDC R7, c[0x0][0x3f0] ;  /* 0x0000fc00ff077b82 */ /* 0x000e300000000800 */
[----:B------:R-:W0:Y:S02]  /*0190*/  LDC.64 R4, c[0x0][0x3e8] ;  /* 0x0000fa00ff047b82 */ /* 0x000e240000000a00 */
[----:B0-----:R-:W-:-:S05]  /*01a0*/  IMAD.WIDE R4, R7, 0x2, R4 ;  /* 0x0000000207047825 */ /* 0x001fca00078e0204 */
[----:B------:R-:W2:Y:S01]  /*01b0*/  LDG.E.U16 R28, desc[UR22][R4.64] ;  /* 0x00000016041c7981 */ /* 0x000ea2000c1e1500 */
[----:B------:R-:W-:Y:S01]  /*01c0*/  UISETP.NE.AND UP0, UPT, UR14, 0x2, UPT ;  /* 0x000000020e00788c */ /* 0x000fe2000bf05270 */
[----:B--2---:R-:W-:-:S08]  /*01d0*/  LOP3.LUT R2, R28, UR25, RZ, 0xfc, !PT ;  /* 0x000000191c027c12 */ /* 0x004fd0000f8efcff */
[----:B------:R-:W-:Y:S05]  /*01e0*/  BRA.U !UP0, `(.L_x_908) ;  /* 0x0000000108247547 */ /* 0x000fea000b800000 */
[----:B------:R-:W-:Y:S01]  /*01f0*/  UISETP.NE.AND UP0, UPT, UR14, 0x3, UPT ;  /* 0x000000030e00788c */ /* 0x000fe2000bf05270 */
[----:B------:R-:W-:-:S05]  /*0200*/  IMAD.WIDE R4, R7, 0x2, R4 ;  /* 0x0000000207047825 */ /* 0x000fca00078e0204 */
[----:B------:R-:W-:Y:S01]  /*0210*/  PLOP3.LUT P0, PT, PT, PT, UP0, 0x80, 0x8 ;  /* 0x000000000008781c */ /* 0x000fe20003f0f008 */
[----:B------:R-:W-:Y:S01]  /*0220*/  IMAD.WIDE R6, R7, 0x2, R4 ;  /* 0x0000000207067825 */ /* 0x000fe200078e0204 */
[----:B------:R-:W2:Y:S11]  /*0230*/  LDG.E.U16 R29, desc[UR22][R4.64] ;  /* 0x00000016041d7981 */ /* 0x000eb6000c1e1500 */
[----:B------:R-:W3:Y:S01]  /*0240*/  @P0 LDG.E.U16 R30, desc[UR22][R6.64] ;  /* 0x00000016061e0981 */ /* 0x000ee2000c1e1500 */
[----:B--2---:R-:W-:-:S04]  /*0250*/  LOP3.LUT R2, R29, R2, RZ, 0xfc, !PT ;  /* 0x000000021d027212 */ /* 0x004fc800078efcff */
[----:B---3--:R-:W-:-:S04]  /*0260*/  @P0 LOP3.LUT R8, R30, R2, RZ, 0xfc, !PT ;  /* 0x000000021e080212 */ /* 0x008fc800078efcff */
[----:B------:R-:W-:-:S07]  /*0270*/  @P0 PRMT R2, R8, 0x7610, R2 ;  /* 0x0000761008020816 */ /* 0x000fce0000000002 */
.L_x_908:
[----:B------:R-:W-:Y:S01]  /*0280*/  PRMT R2, R2, 0x9910, RZ ;  /* 0x0000991002027816 */ /* 0x000fe200000000ff */
[----:B------:R-:W0:Y:S01]  /*0290*/  S2UR UR4, SR_CTAID.X ;  /* 0x00000000000479c3 */ /* 0x000e220000002500 */
[----:B------:R-:W-:Y:S01]  /*02a0*/  MOV R4, UR9 ;  /* 0x0000000900047c02 */ /* 0x000fe20008000f00 */
[----:B------:R-:W-:Y:S01]  /*02b0*/  UISETP.LT.U32.AND UP0, UPT, UR14, 0x4, UPT ;  /* 0x000000040e00788c */ /* 0x000fe2000bf01070 */
[----:B------:R-:W-:Y:S02]  /*02c0*/  ISETP.NE.AND P0, PT, R2, RZ, PT ;  /* 0x000000ff0200720c */ /* 0x000fe40003f05270 */
[----:B------:R-:W-:-:S04]  /*02d0*/  VIADDMNMX R4, R4, 0x40, R3, PT ;  /* 0x0000004004047846 */ /* 0x000fc80003800103 */
[----:B------:R-:W-:-:S07]  /*02e0*/  R2UR UR15, R4 ;  /* 0x00000000040f72ca */ /* 0x000fce00000e0000 */
[----:B0-----:R-:W-:Y:S08]  /*02f0*/  @!P0 EXIT ;  /* 0x000000000000894d */ /* 0x001ff00003800000 */
[----:B------:R-:W-:Y:S01]  /*0300*/  IADD3 R15, PT, PT, R0, UR9, RZ ;  /* 0x00000009000f7c10 */ /* 0x000fe2000fffe0ff */
[----:B------:R-:W-:Y:S01]  /*0310*/  USHF.L.U32 UR4, UR4, 0x8, URZ ;  /* 0x0000000804047899 */ /* 0x000fe200080006ff */
[----:B------:R-:W-:Y:S01]  /*0320*/  BSSY.RECONVERGENT B0, `(.L_x_909) ;  /* 0x00000b5000007945 */ /* 0x000fe20003800200 */
[----:B------:R-:W-:Y:S01]  /*0330*/  USEL UR5, UR14, 0x4, UP0 ;  /* 0x000000040e057887 */ /* 0x000fe20008000000 */
[----:B------:R-:W-:-:S03]  /*0340*/  ISETP.GE.AND P0, PT, R15, UR15, PT ;  /* 0x0000000f0f007c0c */ /* 0x000fc6000bf06270 */
[----:B------:R-:W-:-:S10]  /*0350*/  LEA R2, R0, UR4, 0x2 ;  /* 0x0000000400027c11 */ /* 0x000fd4000f8e10ff */
        /* <DEDUP_REMOVED lines=17> */
[----:B------:R-:W-:-:S04]  /*0470*/  UIADD3 UR6, UPT, UPT, -UR5, 0x1, URZ ;  /* 0x0000000105067890 */ /* 0x000fc8000fffe1ff */
[----:B------:R-:W-:Y:S01]  /*0480*/  UISETP.NE.AND UP0, UPT, UR6, URZ, UPT ;  /* 0x000000ff0600728c */ /* 0x000fe2000bf05270 */
[----:B--2---:R0:W-:Y:S08]  /*0490*/  STS.U16 [R12], R5 ;  /* 0x000000050c007388 */ /* 0x0041f00000000400 */
[----:B------:R-:W-:Y:S05]  /*04a0*/  BRA.U !UP0, `(.L_x_910) ;  /* 0x0000000908707547 */ /* 0x000fea000b800000 */
[----:B------:R-:W-:Y:S01]  /*04b0*/  UISETP.GE.AND UP0, UPT, UR6, URZ, UPT ;  /* 0x000000ff0600728c */ /* 0x000fe2000bf06270 */
[----:B------:R-:W-:Y:S02]  /*04c0*/  IADD3 R13, PT, PT, R12, 0x80, RZ ;  /* 0x000000800c0d7810 */ /* 0x000fe40007ffe0ff */
[----:B0-----:R-:W-:-:S06]  /*04d0*/  IADD3 R12, PT, PT, R6, R3, RZ ;  /* 0x00000003060c7210 */ /* 0x001fcc0007ffe0ff */
[----:B------:R-:W-:Y:S05]  /*04e0*/  BRA.U UP0, `(.L_x_912) ;  /* 0x0000000100ec7547 */ /* 0x000fea000b800000 */
[----:B------:R-:W-:Y:S01]  /*04f0*/  UIADD3 UR7, UPT, UPT, URZ, -UR6, URZ ;  /* 0x80000006ff077290 */ /* 0x000fe2000fffe0ff */
[----:B------:R-:W-:-:S03]  /*0500*/  PLOP3.LUT P0, PT, PT, PT, PT, 0x80, 0x8 ;  /* 0x000000000008781c */ /* 0x000fc60003f0f070 */
[----:B------:R-:W-:-:S09]  /*0510*/  UISETP.GT.AND UP0, UPT, UR7, 0x3, UPT ;  /* 0x000000030700788c */ /* 0x000fd2000bf04270 */
[----:B------:R-:W-:Y:S05]  /*0520*/  BRA.U !UP0, `(.L_x_913) ;  /* 0x0000000108847547 */ /* 0x000fea000b800000 */
[----:B------:R-:W-:-:S13]  /*0530*/  PLOP3.LUT P0, PT, PT, PT, PT, 0x8, 0x80 ;  /* 0x000000000080781c */ /* 0x000fda0003f0e170 */
.L_x_914:
        /* <DEDUP_REMOVED lines=15> */
[----:B------:R-:W-:Y:S02]  /*0630*/  LEA.HI.X.SX32 R14, R12, RZ, 0x1, P2 ;  /* 0x000000ff0c0e7211 */ /* 0x000fe400010f0eff */
[----:B------:R-:W-:Y:S01]  /*0640*/  LEA R8, P4, R9, UR10, 0x1 ;  /* 0x0000000a09087c11 */ /* 0x000fe2000f8808ff */
[----:B------:R-:W3:Y:S01]  /*0650*/  LDG.E.U16.CONSTANT R6, desc[UR22][R6.64] ;  /* 0x0000001606067981 */ /* 0x000ee2000c1e9500 */
[----:B------:R-:W-:Y:S02]  /*0660*/  LEA R10, P2, R11, UR10, 0x1 ;  /* 0x0000000a0b0a7c11 */ /* 0x000fe4000f8408ff */
[----:B------:R-:W-:-:S02]  /*0670*/  LEA.HI.X R9, R9, UR11, R16, 0x1, P4 ;  /* 0x0000000b09097c11 */ /* 0x000fc4000a0f0c10 */
[----:B------:R-:W-:-:S03]  /*0680*/  LEA.HI.X R11, R11, UR11, R14, 0x1, P2 ;  /* 0x0000000b0b0b7c11 */ /* 0x000fc600090f0c0e */
[----:B------:R-:W4:Y:S04]  /*0690*/  LDG.E.U16.CONSTANT R8, desc[UR22][R8.64] ;  /* 0x0000001608087981 */ /* 0x000f28000c1e9500 */
[----:B------:R-:W5:Y:S01]  /*06a0*/  LDG.E.U16.CONSTANT R10, desc[UR22][R10.64] ;  /* 0x000000160a0a7981 */ /* 0x000f62000c1e9500 */
[----:B------:R-:W-:-:S04]  /*06b0*/  UIADD3 UR6, UPT, UPT, UR6, 0x4, URZ ;  /* 0x0000000406067890 */ /* 0x000fc8000fffe0ff */
[----:B------:R-:W-:Y:S01]  /*06c0*/  UISETP.GE.AND UP0, UPT, UR6, -0x3, UPT ;  /* 0xfffffffd0600788c */ /* 0x000fe2000bf06270 */
[----:B------:R-:W-:Y:S01]  /*06d0*/  IADD3 R12, PT, PT, R12, R3, RZ ;  /* 0x000000030c0c7210 */ /* 0x000fe20007ffe0ff */
[----:B--2---:R-:W-:Y:S04]  /*06e0*/  STS.U16 [R13], R4 ;  /* 0x000000040d007388 */ /* 0x004fe80000000400 */
[----:B---3--:R-:W-:Y:S04]  /*06f0*/  STS.U16 [R13+0x80], R6 ;  /* 0x000080060d007388 */ /* 0x008fe80000000400 */
[----:B----4-:R-:W-:Y:S04]  /*0700*/  STS.U16 [R13+0x100], R8 ;  /* 0x000100080d007388 */ /* 0x010fe80000000400 */
[----:B-----5:R0:W-:Y:S02]  /*0710*/  STS.U16 [R13+0x180], R10 ;  /* 0x0001800a0d007388 */ /* 0x0201e40000000400 */
[----:B0-----:R-:W-:Y:S01]  /*0720*/  IADD3 R13, PT, PT, R13, 0x200, RZ ;  /* 0x000002000d0d7810 */ /* 0x001fe20007ffe0ff */
[----:B------:R-:W-:Y:S06]  /*0730*/  BRA.U !UP0, `(.L_x_914) ;  /* 0xfffffffd08807547 */ /* 0x000fec000b83ffff */
.L_x_913:
[----:B------:R-:W-:-:S04]  /*0740*/  UIADD3 UR7, UPT, UPT, URZ, -UR6, URZ ;  /* 0x80000006ff077290 */ /* 0x000fc8000fffe0ff */
[----:B------:R-:W-:-:S09]  /*0750*/  UISETP.GT.AND UP0, UPT, UR7, 0x1, UPT ;  /* 0x000000010700788c */ /* 0x000fd2000bf04270 */
[----:B------:R-:W-:Y:S05]  /*0760*/  BRA.U !UP0, `(.L_x_915) ;  /* 0x0000000108447547 */ /* 0x000fea000b800000 */
        /* <DEDUP_REMOVED lines=11> */
[----:B------:R-:W-:Y:S01]  /*0820*/  PLOP3.LUT P0, PT, PT, PT, PT, 0x8, 0x80 ;  /* 0x000000000080781c */ /* 0x000fe20003f0e170 */
[----:B------:R-:W-:Y:S01]  /*0830*/  UIADD3 UR6, UPT, UPT, UR6, 0x2, URZ ;  /* 0x0000000206067890 */ /* 0x000fe2000fffe0ff */
[----:B------:R-:W-:Y:S01]  /*0840*/  IADD3 R12, PT, PT, R8, R3, RZ ;  /* 0x00000003080c7210 */ /* 0x000fe20007ffe0ff */
[----:B--2---:R-:W-:Y:S04]  /*0850*/  STS.U16 [R13], R4 ;  /* 0x000000040d007388 */ /* 0x004fe80000000400 */
[----:B---3--:R0:W-:Y:S02]  /*0860*/  STS.U16 [R13+0x80], R6 ;  /* 0x000080060d007388 */ /* 0x0081e40000000400 */
[----:B0-----:R-:W-:-:S07]  /*0870*/  IADD3 R13, PT, PT, R13, 0x100, RZ ;  /* 0x000001000d0d7810 */ /* 0x001fce0007ffe0ff */
.L_x_915:
[----:B------:R-:W-:-:S13]  /*0880*/  ISETP.EQ.AND P2, PT, RZ, UR6, PT ;  /* 0x00000006ff007c0c */ /* 0x000fda000bf42270 */
[----:B------:R-:W-:Y:S05]  /*0890*/  @!P0 BRA P2, `(.L_x_910) ;  /* 0x0000000400748947 */ /* 0x000fea0001000000 */
.L_x_912:
[----:B------:R-:W-:-:S04]  /*08a0*/  IADD3 R5, P0, PT, R15, R12, RZ ;  /* 0x0000000c0f057210 */ /* 0x000fc80007f1e0ff */
[----:B------:R-:W-:Y:S02]  /*08b0*/  LEA.HI.X.SX32 R6, R12, RZ, 0x1, P0 ;  /* 0x000000ff0c067211 */ /* 0x000fe400000f0eff */
[----:B------:R-:W-:-:S04]  /*08c0*/  LEA R4, P0, R5, UR10, 0x1 ;  /* 0x0000000a05047c11 */ /* 0x000fc8000f8008ff */
[----:B------:R-:W-:-:S05]  /*08d0*/  LEA.HI.X R5, R5, UR11, R6, 0x1, P0 ;  /* 0x0000000b05057c11 */ /* 0x000fca00080f0c06 */
[----:B------:R-:W2:Y:S01]  /*08e0*/  LDG.E.U16.CONSTANT R4, desc[UR22][R4.64] ;  /* 0x0000001604047981 */ /* 0x000ea2000c1e9500 */
[----:B------:R-:W-:Y:S01]  /*08f0*/  UIADD3 UR6, UPT, UPT, UR6, 0x1, URZ ;  /* 0x0000000106067890 */ /* 0x000fe2000fffe0ff */
[----:B------:R-:W-:-:S03]  /*0900*/  IADD3 R12, PT, PT, R12, R3, RZ ;  /* 0x000000030c0c7210 */ /* 0x000fc60007ffe0ff */
[----:B------:R-:W-:Y:S01]  /*0910*/  UISETP.NE.AND UP0, UPT, UR6, URZ, UPT ;  /* 0x000000ff0600728c */ /* 0x000fe2000bf05270 */
[----:B--2---:R0:W-:Y:S02]  /*0920*/  STS.U16 [R13], R4 ;  /* 0x000000040d007388 */ /* 0x0041e40000000400 */
[----:B0-----:R-:W-:-:S06]  /*0930*/  IADD3 R13, PT, PT, R13, 0x80, RZ ;  /* 0x000000800d0d7810 */ /* 0x001fcc0007ffe0ff */
[----:B------:R-:W-:Y:S05]  /*0940*/  BRA.U UP0, `(.L_x_912) ;  /* 0xfffffffd00d47547 */ /* 0x000fea000b83ffff */
[----:B------:R-:W-:Y:S05]  /*0950*/  BRA `(.L_x_910) ;  /* 0x0000000400447947 */ /* 0x000fea0003800000 */
.L_x_911:
[C---:B------:R-:W-:Y:S01]  /*0960*/  LEA R4, P0, R15.reuse, UR10, 0x1 ;  /* 0x0000000a0f047c11 */ /* 0x040fe2000f8008ff */
[----:B------:R-:W0:Y:S03]  /*0970*/  LDCU.64 UR12, c[0x0][0x380] ;  /* 0x00007000ff0c77ac */ /* 0x000e260008000a00 */
[----:B------:R-:W-:-:S05]  /*0980*/  LEA.HI.X R5, R15, UR11, RZ, 0x1, P0 ;  /* 0x0000000b0f057c11 */ /* 0x000fca00080f0cff */
[----:B------:R1:W5:Y:S01]  /*0990*/  LDG.E.U16.CONSTANT R13, desc[UR22][R4.64] ;  /* 0x00000016040d7981 */ /* 0x000362000c1e9500 */
[----:B------:R-:W-:Y:S01]  /*09a0*/  UIADD3 UR6, UPT, UPT, URZ, -UR5, URZ ;  /* 0x80000005ff067290 */ /* 0x000fe2000fffe0ff */
[----:B------:R-:W-:-:S03]  /*09b0*/  IMAD R14, R3, UR8, RZ ;  /* 0x00000008030e7c24 */ /* 0x000fc6000f8e02ff */
[----:B------:R-:W-:Y:S02]  /*09c0*/  UISETP.GE.AND UP0, UPT, UR6, URZ, UPT ;  /* 0x000000ff0600728c */ /* 0x000fe4000bf06270 */
[----:B------:R-:W-:-:S07]  /*09d0*/  SHF.L.U32 R14, R14, 0x2, RZ ;  /* 0x000000020e0e7819 */ /* 0x000fce00000006ff */
[----:B01----:R-:W-:Y:S05]  /*09e0*/  BRA.U UP0, `(.L_x_916) ;  /* 0x0000000100f47547 */ /* 0x003fea000b800000 */
[----:B------:R-:W-:Y:S02]  /*09f0*/  UIADD3 UR7, UPT, UPT, URZ, -UR6, URZ ;  /* 0x80000006ff077290 */ /* 0x000fe4000fffe0ff */
[----:B------:R-:W-:Y:S02]  /*0a00*/  UPLOP3.LUT UP0, UPT, UPT, UPT, UPT, 0x80, 0x8 ;  /* 0x000000000008789c */ /* 0x000fe40003f0f070 */
[----:B------:R-:W-:-:S09]  /*0a10*/  UISETP.GT.AND UP1, UPT, UR7, 0x3, UPT ;  /* 0x000000030700788c */ /* 0x000fd2000bf24270 */
[----:B------:R-:W-:Y:S05]  /*0a20*/  BRA.U !UP1, `(.L_x_917) ;  /* 0x0000000109887547 */ /* 0x000fea000b800000 */
[----:B------:R-:W0:Y:S01]  /*0a30*/  LDCU.64 UR10, c[0x0][0x380] ;  /* 0x00007000ff0a77ac */ /* 0x000e220008000a00 */
[----:B------:R-:W-:-:S11]  /*0a40*/  UPLOP3.LUT UP0, UPT, UPT, UPT, UPT, 0x40, 0x4 ;  /* 0x000000000004789c */ /* 0x000fd60003f0e870 */
.L_x_918:
        /* <DEDUP_REMOVED lines=23> */
[----:B------:R-:W-:-:S04]  /*0bc0*/  UIADD3 UR6, UPT, UPT, UR6, 0x4, URZ ;  /* 0x0000000406067890 */ /* 0x000fc8000fffe0ff */
[----:B------:R-:W-:Y:S01]  /*0bd0*/  UISETP.GE.AND UP1, UPT, UR6, -0x3, UPT ;  /* 0xfffffffd0600788c */ /* 0x000fe2000bf26270 */
[----:B------:R-:W-:Y:S01]  /*0be0*/  IADD3 R14, PT, PT, R14, R3, RZ ;  /* 0x000000030e0e7210 */ /* 0x000fe20007ffe0ff */
[----:B--2---:R-:W-:Y:S04]  /*0bf0*/  STS.U16 [R12], R5 ;  /* 0x000000050c007388 */ /* 0x004fe80000000400 */
[----:B---3--:R-:W-:Y:S04]  /*0c00*/  STS.U16 [R12+0x80], R7 ;  /* 0x000080070c007388 */ /* 0x008fe80000000400 */
[----:B----4-:R-:W-:Y:S04]  /*0c10*/  STS.U16 [R12+0x100], R9 ;  /* 0x000100090c007388 */ /* 0x010fe80000000400 */
[----:B------:R0:W-:Y:S02]  /*0c20*/  STS.U16 [R12+0x180], R11 ;  /* 0x0001800b0c007388 */ /* 0x0001e40000000400 */
[----:B0-----:R-:W-:Y:S01]  /*0c30*/  IADD3 R12, PT, PT, R12, 0x200, RZ ;  /* 0x000002000c0c7810 */ /* 0x001fe20007ffe0ff */
[----:B------:R-:W-:Y:S06]  /*0c40*/  BRA.U !UP1, `(.L_x_918) ;  /* 0xfffffffd09807547 */ /* 0x000fec000b83ffff */
.L_x_917:
[----:B------:R-:W-:-:S04]  /*0c50*/  UIADD3 UR7, UPT, UPT, URZ, -UR6, URZ ;  /* 0x80000006ff077290 */ /* 0x000fc8000fffe0ff */
[----:B------:R-:W-:-:S09]  /*0c60*/  UISETP.GT.AND UP1, UPT, UR7, 0x1, UPT ;  /* 0x000000010700788c */ /* 0x000fd2000bf24270 */
[----:B------:R-:W-:Y:S05]  /*0c70*/  BRA.U !UP1, `(.L_x_919) ;  /* 0x0000000109487547 */ /* 0x000fea000b800000 */
        /* <DEDUP_REMOVED lines=12> */
[----:B------:R-:W-:Y:S01]  /*0d40*/  IADD3 R14, PT, PT, R8, R3, RZ ;  /* 0x00000003080e7210 */ /* 0x000fe20007ffe0ff */
[----:B------:R-:W-:Y:S02]  /*0d50*/  UIADD3 UR6, UPT, UPT, UR6, 0x2, URZ ;  /* 0x0000000206067890 */ /* 0x000fe4000fffe0ff */
[----:B------:R-:W-:Y:S01]  /*0d60*/  UPLOP3.LUT UP0, UPT, UPT, UPT, UPT, 0x40, 0x4 ;  /* 0x000000000004789c */ /* 0x000fe20003f0e870 */
[----:B--2---:R-:W-:Y:S04]  /*0d70*/  STS.U16 [R12], R5 ;  /* 0x000000050c007388 */ /* 0x004fe80000000400 */
[----:B---3--:R0:W-:Y:S02]  /*0d80*/  STS.U16 [R12+0x80], R7 ;  /* 0x000080070c007388 */ /* 0x0081e40000000400 */
[----:B0-----:R-:W-:-:S07]  /*0d90*/  IADD3 R12, PT, PT, R12, 0x100, RZ ;  /* 0x000001000c0c7810 */ /* 0x001fce0007ffe0ff */
.L_x_919:
[----:B------:R-:W-:-:S09]  /*0da0*/  UISETP.NE.OR UP0, UPT, UR6, URZ, UP0 ;  /* 0x000000ff0600728c */ /* 0x000fd20008705670 */
[----:B------:R-:W-:Y:S05]  /*0db0*/  BRA.U !UP0, `(.L_x_910) ;  /* 0x00000001082c7547 */ /* 0x000fea000b800000 */
.L_x_916:
[----:B-----5:R-:W-:-:S04]  /*0dc0*/  IADD3 R5, P0, PT, R13, R14, RZ ;  /* 0x0000000e0d057210 */ /* 0x020fc80007f1e0ff */
[----:B------:R-:W-:Y:S02]  /*0dd0*/  LEA.HI.X.SX32 R6, R14, RZ, 0x1, P0 ;  /* 0x000000ff0e067211 */ /* 0x000fe400000f0eff */
[----:B------:R-:W-:-:S04]  /*0de0*/  LEA R4, P0, R5, UR12, 0x1 ;  /* 0x0000000c05047c11 */ /* 0x000fc8000f8008ff */
[----:B------:R-:W-:-:S06]  /*0df0*/  LEA.HI.X R5, R5, UR13, R6, 0x1, P0 ;  /* 0x0000000d05057c11 */ /* 0x000fcc00080f0c06 */
[----:B------:R-:W2:Y:S01]  /*0e00*/  LDG.E.U16.CONSTANT R5, desc[UR22][R4.64] ;  /* 0x0000001604057981 */ /* 0x000ea2000c1e9500 */
[----:B------:R-:W-:Y:S01]  /*0e10*/  UIADD3 UR6, UPT, UPT, UR6, 0x1, URZ ;  /* 0x0000000106067890 */ /* 0x000fe2000fffe0ff */
[----:B------:R-:W-:-:S03]  /*0e20*/  IADD3 R14, PT, PT, R14, R3, RZ ;  /* 0x000000030e0e7210 */ /* 0x000fc60007ffe0ff */
[----:B------:R-:W-:Y:S01]  /*0e30*/  UISETP.NE.AND UP0, UPT, UR6, URZ, UPT ;  /* 0x000000ff0600728c */ /* 0x000fe2000bf05270 */
[----:B--2---:R0:W-:Y:S02]  /*0e40*/  STS.U16 [R12], R5 ;  /* 0x000000050c007388 */ /* 0x0041e40000000400 */
[----:B0-----:R-:W-:-:S06]  /*0e50*/  IADD3 R12, PT, PT, R12, 0x80, RZ ;  /* 0x000000800c0c7810 */ /* 0x001fcc0007ffe0ff */
[----:B------:R-:W-:Y:S05]  /*0e60*/  BRA.U UP0, `(.L_x_916) ;  /* 0xfffffffd00d47547 */ /* 0x000fea000b83ffff */
.L_x_910:
[----:B------:R-:W-:Y:S05]  /*0e70*/  BSYNC.RECONVERGENT B0 ;  /* 0x0000000000007941 */ /* 0x000fea0003800200 */
.L_x_909:
[----:B------:R-:W1:Y:S02]  /*0e80*/  LDCU UR16, c[0x0][0x3ac] ;  /* 0x00007580ff1077ac */ /* 0x000e640008000800 */
[----:B-1----:R-:W-:-:S13]  /*0e90*/  ISETP.GE.AND P0, PT, R2, UR16, PT ;  /* 0x0000001002007c0c */ /* 0x002fda000bf06270 */
[----:B------:R-:W-:Y:S05]  /*0ea0*/  @P0 EXIT ;  /* 0x000000000000094d */ /* 0x000fea0003800000 */
[----:B------:R-:W1:Y:S02]  /*0eb0*/  LDCU.U8 UR6, c[0x0][0x3e0] ;  /* 0x00007c00ff0677ac */ /* 0x000e640008000000 */
[----:B-1----:R-:W-:-:S04]  /*0ec0*/  UPRMT UR6, UR6, 0x8880, URZ ;  /* 0x0000888006067896 */ /* 0x002fc800080000ff */
[----:B------:R-:W-:-:S04]  /*0ed0*/  UISETP.NE.AND UP0, UPT, UR6, URZ, UPT ;  /* 0x000000ff0600728c */ /* 0x000fc8000bf05270 */
[----:B------:R-:W-:-:S09]  /*0ee0*/  UISETP.NE.OR UP0, UPT, UR17, URZ, !UP0 ;  /* 0x000000ff1100728c */ /* 0x000fd2000c705670 */
[----:B------:R-:W-:Y:S05]  /*0ef0*/  BRA.U UP0, `(.L_x_920) ;  /* 0x0000000100c07547 */ /* 0x000fea000b800000 */
[----:B------:R-:W-:Y:S02]  /*0f00*/  UIADD3 UR5, UPT, UPT, URZ, -UR5, URZ ;  /* 0x80000005ff057290 */ /* 0x000fe4000fffe0ff */
[----:B------:R-:W-:Y:S02]  /*0f10*/  UIMAD UR6, UR8, UR16, URZ ;  /* 0x00000010080672a4 */ /* 0x000fe4000f8e02ff */
[----:B------:R-:W-:Y:S02]  /*0f20*/  UISETP.GE.AND UP0, UPT, UR5, URZ, UPT ;  /* 0x000000ff0500728c */ /* 0x000fe4000bf06270 */
[----:B------:R-:W-:-:S06]  /*0f30*/  ULEA UR6, UR6, UR4, 0x2 ;  /* 0x0000000406067291 */ /* 0x000fcc000f8e10ff */
[----:B------:R-:W-:Y:S01]  /*0f40*/  LEA R15, R0, UR6, 0x2 ;  /* 0x00000006000f7c11 */ /* 0x000fe2000f8e10ff */
[----:B------:R-:W-:Y:S06]  /*0f50*/  BRA.U UP0, `(.L_x_921) ;  /* 0x00000001008c7547 */ /* 0x000fec000b800000 */
[----:B------:R-:W-:Y:S02]  /*0f60*/  UIADD3 UR4, UPT, UPT, URZ, -UR5, URZ ;  /* 0x80000005ff047290 */ /* 0x000fe4000fffe0ff */
[----:B------:R-:W-:Y:S02]  /*0f70*/  UPLOP3.LUT UP0, UPT, UPT, UPT, UPT, 0x80, 0x8 ;  /* 0x000000000008789c */ /* 0x000fe40003f0f070 */
[----:B------:R-:W-:-:S09]  /*0f80*/  UISETP.GT.AND UP1, UPT, UR4, 0x3, UPT ;  /* 0x000000030400788c */ /* 0x000fd2000bf24270 */
[----:B------:R-:W-:Y:S05]  /*0f90*/  BRA.U !UP1, `(.L_x_922) ;  /* 0x0000000109447547 */ /* 0x000fea000b800000 */
[----:B0----5:R-:W0:Y:S01]  /*0fa0*/  LDC.64 R12, c[0x0][0x3a0] ;  /* 0x0000e800ff0c7b82 */ /* 0x021e220000000a00 */
[----:B------:R-:W-:-:S11]  /*0fb0*/  UPLOP3.LUT UP0, UPT, UPT, UPT, UPT, 0x40, 0x4 ;  /* 0x000000000004789c */ /* 0x000fd60003f0e870 */
.L_x_923:
[C---:B-1----:R-:W-:Y:S01]  /*0fc0*/  IADD3 R7, PT, PT, R15.reuse, UR16, RZ ;  /* 0x000000100f077c10 */ /* 0x042fe2000fffe0ff */
[--C-:B0-----:R-:W-:Y:S01]  /*0fd0*/  IMAD.WIDE R4, R15, 0x2, R12.reuse ;  /* 0x000000020f047825 */ /* 0x101fe200078e020c */
[----:B------:R-:W-:Y:S02]  /*0fe0*/  UIADD3 UR5, UPT, UPT, UR5, 0x4, URZ ;  /* 0x0000000405057890 */ /* 0x000fe4000fffe0ff */
[C---:B------:R-:W-:Y:S01]  /*0ff0*/  IADD3 R9, PT, PT, R7.reuse, UR16, RZ ;  /* 0x0000001007097c10 */ /* 0x040fe2000fffe0ff */
[--C-:B------:R-:W-:Y:S01]  /*1000*/  IMAD.WIDE R6, R7, 0x2, R12.reuse ;  /* 0x0000000207067825 */ /* 0x100fe200078e020c */
[----:B------:R1:W-:Y:S01]  /*1010*/  STG.E.64 desc[UR22][R4.64], RZ ;  /* 0x000000ff04007986 */ /* 0x0003e2000c101b16 */
[----:B------:R-:W-:Y:S01]  /*1020*/  UISETP.GE.AND UP1, UPT, UR5, -0x3, UPT ;  /* 0xfffffffd0500788c */ /* 0x000fe2000bf26270 */
[C---:B------:R-:W-:Y:S01]  /*1030*/  IADD3 R17, PT, PT, R9.reuse, UR16, RZ ;  /* 0x0000001009117c10 */ /* 0x040fe2000fffe0ff */
[--C-:B------:R-:W-:Y:S01]  /*1040*/  IMAD.WIDE R8, R9, 0x2, R12.reuse ;  /* 0x0000000209087825 */ /* 0x100fe200078e020c */
[----:B------:R1:W-:Y:S02]  /*1050*/  STG.E.64 desc[UR22][R6.64], RZ ;  /* 0x000000ff06007986 */ /* 0x0003e4000c101b16 */
[C---:B------:R-:W-:Y:S01]  /*1060*/  IADD3 R15, PT, PT, R17.reuse, UR16, RZ ;  /* 0x00000010110f7c10 */ /* 0x040fe2000fffe0ff */
[----:B------:R-:W-:Y:S01]  /*1070*/  IMAD.WIDE R10, R17, 0x2, R12 ;  /* 0x00000002110a7825 */ /* 0x000fe200078e020c */
[----:B------:R1:W-:Y:S04]  /*1080*/  STG.E.64 desc[UR22][R8.64], RZ ;  /* 0x000000ff08007986 */ /* 0x0003e8000c101b16 */
[----:B------:R1:W-:Y:S01]  /*1090*/  STG.E.64 desc[UR22][R10.64], RZ ;  /* 0x000000ff0a007986 */ /* 0x0003e2000c101b16 */
[----:B------:R-:W-:Y:S05]  /*10a0*/  BRA.U !UP1, `(.L_x_923) ;  /* 0xfffffffd09c47547 */ /* 0x000fea000b83ffff */
.L_x_922:
[----:B------:R-:W-:-:S04]  /*10b0*/  UIADD3 UR4, UPT, UPT, URZ, -UR5, URZ ;  /* 0x80000005ff047290 */ /* 0x000fc8000fffe0ff */
[----:B------:R-:W-:-:S09]  /*10c0*/  UISETP.GT.AND UP1, UPT, UR4, 0x1, UPT ;  /* 0x000000010400788c */ /* 0x000fd2000bf24270 */
[----:B------:R-:W-:Y:S05]  /*10d0*/  BRA.U !UP1, `(.L_x_924) ;  /* 0x0000000109247547 */ /* 0x000fea000b800000 */
[----:B-1----:R-:W0:Y:S01]  /*10e0*/  LDC.64 R6, c[0x0][0x3a0] ;  /* 0x0000e800ff067b82 */ /* 0x002e220000000a00 */
[C---:B------:R-:W-:Y:S01]  /*10f0*/  IADD3 R9, PT, PT, R15.reuse, UR16, RZ ;  /* 0x000000100f097c10 */ /* 0x040fe2000fffe0ff */
[----:B------:R-:W-:Y:S02]  /*1100*/  UIADD3 UR5, UPT, UPT, UR5, 0x2, URZ ;  /* 0x0000000205057890 */ /* 0x000fe4000fffe0ff */
[----:B------:R-:W-:Y:S01]  /*1110*/  UPLOP3.LUT UP0, UPT, UPT, UPT, UPT, 0x40, 0x4 ;  /* 0x000000000004789c */ /* 0x000fe20003f0e870 */
[----:B0-----:R-:W-:Y:S01]  /*1120*/  IMAD.WIDE R4, R15, 0x2, R6 ;  /* 0x000000020f047825 */ /* 0x001fe200078e0206 */
[----:B------:R-:W-:-:S03]  /*1130*/  IADD3 R15, PT, PT, R9, UR16, RZ ;  /* 0x00000010090f7c10 */ /* 0x000fc6000fffe0ff */
[----:B------:R-:W-:Y:S01]  /*1140*/  IMAD.WIDE R6, R9, 0x2, R6 ;  /* 0x0000000209067825 */ /* 0x000fe200078e0206 */
[----:B------:R2:W-:Y:S04]  /*1150*/  STG.E.64 desc[UR22][R4.64], RZ ;  /* 0x000000ff04007986 */ /* 0x0005e8000c101b16 */
[----:B------:R2:W-:Y:S02]  /*1160*/  STG.E.64 desc[UR22][R6.64], RZ ;  /* 0x000000ff06007986 */ /* 0x0005e4000c101b16 */
.L_x_924:
[----:B------:R-:W-:-:S09]  /*1170*/  UISETP.NE.OR UP0, UPT, UR5, URZ, UP0 ;  /* 0x000000ff0500728c */ /* 0x000fd20008705670 */
[----:B------:R-:W-:Y:S05]  /*1180*/  BRA.U !UP0, `(.L_x_920) ;  /* 0x00000001081c7547 */ /* 0x000fea000b800000 */
.L_x_921:
[----:B012---:R-:W0:Y:S02]  /*1190*/  LDC.64 R4, c[0x0][0x3a0] ;  /* 0x0000e800ff047b82 */ /* 0x007e240000000a00 */
.L_x_925:
[C---:B0-----:R-:W-:Y:S01]  /*11a0*/  IMAD.WIDE R6, R15.reuse, 0x2, R4 ;  /* 0x000000020f067825 */ /* 0x041fe200078e0204 */
[----:B------:R-:W-:Y:S01]  /*11b0*/  UIADD3 UR5, UPT, UPT, UR5, 0x1, URZ ;  /* 0x0000000105057890 */ /* 0x000fe2000fffe0ff */
[----:B------:R-:W-:-:S03]  /*11c0*/  IADD3 R15, PT, PT, R15, UR16, RZ ;  /* 0x000000100f0f7c10 */ /* 0x000fc6000fffe0ff */
[----:B------:R3:W-:Y:S01]  /*11d0*/  STG.E.64 desc[UR22][R6.64], RZ ;  /* 0x000000ff06007986 */ /* 0x0007e2000c101b16 */
[----:B------:R-:W-:-:S09]  /*11e0*/  UISETP.NE.AND UP0, UPT, UR5, URZ, UPT ;  /* 0x000000ff0500728c */ /* 0x000fd2000bf05270 */
[----:B---3--:R-:W-:Y:S05]  /*11f0*/  BRA.U UP0, `(.L_x_925) ;  /* 0xfffffffd00e87547 */ /* 0x008fea000b83ffff */
.L_x_920:
[----:B------:R-:W1:Y:S01]  /*1200*/  LDCU UR18, c[0x0][0x3c8] ;  /* 0x00007900ff1277ac */ /* 0x000e620008000800 */
[C---:B------:R-:W-:Y:S01]  /*1210*/  ISETP.LE.AND P0, PT, R3.reuse, UR9, PT ;  /* 0x0000000903007c0c */ /* 0x040fe2000bf03270 */
[----:B------:R-:W3:Y:S01]  /*1220*/  LDCU UR27, c[0x0][0x3cc] ;  /* 0x00007980ff1b77ac */ /* 0x000ee20008000800 */
[----:B------:R-:W4:Y:S01]  /*1230*/  LDCU UR28, c[0x0][0x3d0] ;  /* 0x00007a00ff1c77ac */ /* 0x000f220008000800 */
[----:B------:R-:W0:Y:S01]  /*1240*/  LDCU UR29, c[0x0][0x3d4] ;  /* 0x00007a80ff1d77ac */ /* 0x000e220008000800 */
[----:B------:R-:W0:Y:S01]  /*1250*/  LDCU UR30, c[0x0][0x3d8] ;  /* 0x00007b00ff1e77ac */ /* 0x000e220008000800 */
[----:B-12---:R-:W-:Y:S01]  /*1260*/  VIMNMX R4, PT, PT, R3, UR18, PT ;  /* 0x0000001203047c48 */ /* 0x006fe2000bfe0100 */
[----:B------:R-:W-:Y:S01]  /*1270*/  UISETP.LT.AND UP0, UPT, UR9, UR18, UPT ;  /* 0x000000120900728c */ /* 0x000fe2000bf01270 */
[----:B------:R-:W1:Y:S02]  /*1280*/  LDCU.64 UR10, c[0x0][0x3b8] ;  /* 0x00007700ff0a77ac */ /* 0x000e640008000a00 */
[----:B------:R-:W-:Y:S01]  /*1290*/  ISETP.GT.AND P2, PT, R4, UR9, PT ;  /* 0x0000000904007c0c */ /* 0x000fe2000bf44270 */
[----:B------:R-:W-:-:S02]  /*12a0*/  USEL UR4, UR9, UR18, UP0 ;  /* 0x0000001209047287 */ /* 0x000fc40008000000 */
[----:B------:R-:W-:Y:S02]  /*12b0*/  USHF.L.U32 UR12, UR17, 0x7, URZ ;  /* 0x00000007110c7899 */ /* 0x000fe400080006ff */
[----:B------:R-:W-:Y:S02]  /*12c0*/  USHF.R.S32.HI UR5, URZ, 0x1f, UR4 ;  /* 0x0000001fff057899 */ /* 0x000fe40008011404 */
[----:B---3--:R-:W-:Y:S02]  /*12d0*/  UISETP.GT.AND UP0, UPT, UR9, UR27, UPT ;  /* 0x0000001b0900728c */ /* 0x008fe4000bf04270 */
[----:B------:R-:W-:Y:S02]  /*12e0*/  ULEA.HI UR5, UR5, UR4, URZ, 0x5 ;  /* 0x0000000405057291 */ /* 0x000fe4000f8f28ff */
[----:B----4-:R-:W-:Y:S02]  /*12f0*/  UISETP.GT.AND UP1, UPT, UR9, UR28, UPT ;  /* 0x0000001c0900728c */ /* 0x010fe4000bf24270 */
[----:B------:R-:W-:-:S02]  /*1300*/  USHF.R.S32.HI UR24, URZ, 0x5, UR5 ;  /* 0x00000005ff187899 */ /* 0x000fc40008011405 */
[----:B0-----:R-:W-:Y:S02]  /*1310*/  UISETP.GT.AND UP2, UPT, UR9, UR29, UPT ;  /* 0x0000001d0900728c */ /* 0x001fe4000bf44270 */
[----:B------:R-:W-:Y:S01]  /*1320*/  UISETP.GT.AND UP3, UPT, UR9, UR30, UPT ;  /* 0x0000001e0900728c */ /* 0x000fe2000bf64270 */
[----:B------:R-:W-:Y:S01]  /*1330*/  UMOV UR5, URZ ;  /* 0x000000ff00057c82 */ /* 0x000fe20008000000 */
[----:B------:R-:W-:Y:S01]  /*1340*/  UMOV UR6, URZ ;  /* 0x000000ff00067c82 */ /* 0x000fe20008000000 */
[----:B------:R-:W-:Y:S01]  /*1350*/  UMOV UR7, URZ ;  /* 0x000000ff00077c82 */ /* 0x000fe20008000000 */
[----:B-1----:R-:W-:Y:S01]  /*1360*/  UIMAD.WIDE.U32 UR12, UR12, 0x2, UR10 ;  /* 0x000000020c0c78a5 */ /* 0x002fe2000f8e000a */
[----:B------:R-:W-:Y:S06]  /*1370*/  BAR.SYNC.DEFER_BLOCKING 0x0 ;  /* 0x0000000000007b1d */ /* 0x000fec0000010000 */
[----:B------:R-:W-:Y:S05]  /*1380*/  @P0 BRA `(.L_x_926) ;  /* 0x0000000000e40947 */ /* 0x000fea0003800000 */
[----:B------:R-:W-:Y:S01]  /*1390*/  MOV R8, UR12 ;  /* 0x0000000c00087c02 */ /* 0x000fe20008000f00 */
[----:B------:R-:W0:Y:S01]  /*13a0*/  LDC.64 R4, c[0x0][0x390] ;  /* 0x0000e400ff047b82 */ /* 0x000e220000000a00 */
[----:B------:R-:W-:-:S05]  /*13b0*/  MOV R9, UR13 ;  /* 0x0000000d00097c02 */ /* 0x000fca0008000f00 */
[----:B------:R1:W5:Y:S01]  /*13c0*/  LDG.E.U16.CONSTANT R3, desc[UR22][R8.64] ;  /* 0x0000001608037981 */ /* 0x000362000c1e9500 */
[----:B------:R-:W-:Y:S01]  /*13d0*/  SHF.R.S32.HI R11, RZ, 0x1f, R2 ;  /* 0x0000001fff0b7819 */ /* 0x000fe20000011402 */
[----:B------:R-:W2:Y:S01]  /*13e0*/  LDC.64 R6, c[0x0][0x398] ;  /* 0x0000e600ff067b82 */ /* 0x000ea20000000a00 */
[----:B------:R-:W-:Y:S01]  /*13f0*/  SHF.L.U32 R0, R0, 0x4, RZ ;  /* 0x0000000400007819 */ /* 0x000fe200000006ff */
[----:B------:R-:W-:Y:S01]  /*1400*/  UMOV UR4, URZ ;  /* 0x000000ff00047c82 */ /* 0x000fe20008000000 */
[----:B------:R-:W-:Y:S01]  /*1410*/  LEA.HI R11, R11, R2, RZ, 0x3 ;  /* 0x000000020b0b7211 */ /* 0x000fe200078f18ff */
[----:B------:R-:W-:Y:S01]  /*1420*/  UMOV UR8, UR9 ;  /* 0x0000000900087c82 */ /* 0x000fe20008000000 */
[----:B------:R-:W-:Y:S02]  /*1430*/  LOP3.LUT R0, R0, 0x10, RZ, 0xc0, !PT ;  /* 0x0000001000007812 */ /* 0x000fe400078ec0ff */
[----:B------:R-:W-:-:S07]  /*1440*/  SHF.R.S32.HI R14, RZ, 0x3, R11 ;  /* 0x00000003ff0e7819 */ /* 0x000fce000001140b */
.L_x_927:
[----:B-----5:R-:W-:-:S05]  /*1450*/  IADD3 R11, PT, PT, R3, UR4, RZ ;  /* 0x00000004030b7c10 */ /* 0x020fca000fffe0ff */
[----:B-1----:R-:W-:-:S05]  /*1460*/  IMAD R8, R11, UR16, RZ ;  /* 0x000000100b087c24 */ /* 0x002fca000f8e02ff */
[----:B------:R-:W-:-:S04]  /*1470*/  SHF.R.S32.HI R9, RZ, 0x1f, R8 ;  /* 0x0000001fff097819 */ /* 0x000fc80000011408 */
[----:B------:R-:W-:-:S04]  /*1480*/  LEA.HI R9, R9, R8, RZ, 0x3 ;  /* 0x0000000809097211 */ /* 0x000fc800078f18ff */
[----:B------:R-:W-:-:S05]  /*1490*/  LEA.HI.SX32 R9, R9, R14, 0x1d ;  /* 0x0000000e09097211 */ /* 0x000fca00078feaff */
[----:B0-----:R-:W-:-:S06]  /*14a0*/  IMAD.WIDE R8, R9, 0x4, R4 ;  /* 0x0000000409087825 */ /* 0x001fcc00078e0204 */
[----:B------:R-:W3:Y:S01]  /*14b0*/  LDG.E.CONSTANT R9, desc[UR22][R8.64] ;  /* 0x0000001608097981 */ /* 0x000ee2000c1e9900 */
[----:B------:R-:W-:Y:S01]  /*14c0*/  USHF.L.U32 UR20, UR8, 0x1, URZ ;  /* 0x0000000108147899 */ /* 0x000fe200080006ff */
[----:B--2---:R-:W-:-:S03]  /*14d0*/  IMAD.WIDE.U32 R10, R11, 0x2, R6 ;  /* 0x000000020b0a7825 */ /* 0x004fc600078e0006 */
[----:B------:R-:W-:-:S03]  /*14e0*/  UIMAD.WIDE.U32 UR20, UR20, 0x2, UR10 ;  /* 0x00000002141478a5 */ /* 0x000fc6000f8e000a */
[----:B------:R-:W2:Y:S03]  /*14f0*/  LDG.E.U16.CONSTANT R10, desc[UR22][R10.64] ;  /* 0x000000160a0a7981 */ /* 0x000ea6000c1e9500 */
[----:B------:R-:W-:Y:S02]  /*1500*/  MOV R12, UR20 ;  /* 0x00000014000c7c02 */ /* 0x000fe40008000f00 */
[----:B------:R-:W-:-:S05]  /*1510*/  MOV R13, UR21 ;  /* 0x00000015000d7c02 */ /* 0x000fca0008000f00 */
[----:B------:R-:W4:Y:S01]  /*1520*/  LDG.E.U16.CONSTANT R18, desc[UR22][R12.64+0x2] ;  /* 0x000002160c127981 */ /* 0x000f22000c1e9500 */
[----:B------:R-:W-:Y:S02]  /*1530*/  ULEA UR20, UR4, UR26, 0x3 ;  /* 0x0000001a04147291 */ /* 0x000fe4000f8e18ff */
[----:B------:R-:W-:Y:S01]  /*1540*/  UIADD3 UR4, UPT, UPT, UR4, 0x1, URZ ;  /* 0x0000000104047890 */ /* 0x000fe2000fffe0ff */
[----:B---3--:R-:W-:-:S04]  /*1550*/  SHF.R.U32.HI R15, RZ, R0, R9 ;  /* 0x00000000ff0f7219 */ /* 0x008fc80000011609 */
[--C-:B------:R-:W-:Y:S02]  /*1560*/  SHF.R.U32.HI R8, RZ, 0x8, R15.reuse ;  /* 0x00000008ff087819 */ /* 0x100fe4000001160f */
[----:B------:R-:W-:Y:S02]  /*1570*/  LOP3.LUT R16, R15, 0xf, RZ, 0xc0, !PT ;  /* 0x0000000f0f107812 */ /* 0x000fe400078ec0ff */
[----:B------:R-:W-:Y:S02]  /*1580*/  LOP3.LUT R8, R8, 0xf, RZ, 0xc0, !PT ;  /* 0x0000000f08087812 */ /* 0x000fe400078ec0ff */
[--C-:B------:R-:W-:Y:S02]  /*1590*/  SHF.R.U32.HI R17, RZ, 0x4, R15.reuse ;  /* 0x00000004ff117819 */ /* 0x100fe4000001160f */
[----:B------:R-:W-:Y:S01]  /*15a0*/  SHF.R.U32.HI R15, RZ, 0xc, R15 ;  /* 0x0000000cff0f7819 */ /* 0x000fe2000001160f */
[----:B------:R-:W-:Y:S01]  /*15b0*/  IMAD R19, R16, R16, R16 ;  /* 0x0000001010137224 */ /* 0x000fe200078e0210 */
[----:B------:R-:W-:Y:S01]  /*15c0*/  LOP3.LUT R17, R17, 0xf, RZ, 0xc0, !PT ;  /* 0x0000000f11117812 */ /* 0x000fe200078ec0ff */
[----:B------:R-:W-:Y:S01]  /*15d0*/  IMAD R9, R8, R8, R8 ;  /* 0x0000000808097224 */ /* 0x000fe200078e0208 */
[----:B------:R-:W-:-:S02]  /*15e0*/  LOP3.LUT R15, R15, 0xf, RZ, 0xc0, !PT ;  /* 0x0000000f0f0f7812 */ /* 0x000fc400078ec0ff */
[----:B------:R-:W-:Y:S01]  /*15f0*/  IADD3 R19, PT, PT, R16, 0x1, R19 ;  /* 0x0000000110137810 */ /* 0x000fe20007ffe013 */
[----:B------:R-:W-:Y:S01]  /*1600*/  IMAD R16, R17, R17, R17 ;  /* 0x0000001111107224 */ /* 0x000fe200078e0211 */
[----:B------:R-:W-:Y:S01]  /*1610*/  IADD3 R9, PT, PT, R8, 0x1, R9 ;  /* 0x0000000108097810 */ /* 0x000fe20007ffe009 */
[----:B------:R-:W-:-:S03]  /*1620*/  IMAD R8, R15, R15, R15 ;  /* 0x0000000f0f087224 */ /* 0x000fc600078e020f */
[----:B------:R-:W-:Y:S02]  /*1630*/  IADD3 R16, PT, PT, R17, 0x1, R16 ;  /* 0x0000000111107810 */ /* 0x000fe40007ffe010 */
[----:B------:R-:W-:Y:S01]  /*1640*/  IADD3 R8, PT, PT, R15, 0x1, R8 ;  /* 0x000000010f087810 */ /* 0x000fe20007ffe008 */
[----:B------:R-:W-:Y:S08]  /*1650*/  I2F.F16 R19, R19 ;  /* 0x0000001300137306 */ /* 0x000ff00000200c00 */
[----:B------:R-:W0:Y:S08]  /*1660*/  I2F.F16 R16, R16 ;  /* 0x0000001000107306 */ /* 0x000e300000200c00 */
[----:B------:R-:W-:Y:S08]  /*1670*/  I2F.F16 R9, R9 ;  /* 0x0000000900097306 */ /* 0x000ff00000200c00 */
[----:B------:R-:W1:Y:S01]  /*1680*/  I2F.F16 R8, R8 ;  /* 0x0000000800087306 */ /* 0x000e620000200c00 */
[----:B0-----:R-:W-:-:S02]  /*1690*/  PRMT R19, R19, 0x5410, R16 ;  /* 0x0000541013137816 */ /* 0x001fc40000000010 */
[----:B----4-:R-:W-:-:S03]  /*16a0*/  R2UR UR19, R18 ;  /* 0x00000000121372ca */ /* 0x010fc600000e0000 */
[----:B--2---:R-:W-:Y:S01]  /*16b0*/  HMUL2 R12, R19, R10.H0_H0 ;  /* 0x2000000a130c7232 */ /* 0x004fe20000000000 */
[----:B-1----:R-:W-:-:S05]  /*16c0*/  PRMT R9, R9, 0x5410, R8 ;  /* 0x0000541009097816 */ /* 0x002fca0000000008 */
[----:B------:R-:W-:-:S05]  /*16d0*/  HMUL2 R13, R9, R10.H0_H0 ;  /* 0x2000000a090d7232 */ /* 0x000fca0000000000 */
[----:B------:R3:W-:Y:S01]  /*16e0*/  STL.64 [UR20], R12 ;  /* 0x0000000cff007987 */ /* 0x0007e20008100a14 */
[----:B------:R-:W-:-:S04]  /*16f0*/  UIADD3 UR8, UPT, UPT, UR19, UR8, URZ ;  /* 0x0000000813087290 */ /* 0x000fc8000fffe0ff */
[----:B------:R-:W-:-:S09]  /*1700*/  UISETP.GE.AND UP4, UPT, UR8, UR15, UPT ;  /* 0x0000000f0800728c */ /* 0x000fd2000bf86270 */
[----:B---3--:R-:W-:Y:S05]  /*1710*/  BRA.U !UP4, `(.L_x_927) ;  /* 0xfffffffd0c4c7547 */ /* 0x008fea000b83ffff */
.L_x_926:
[----:B------:R-:W-:Y:S01]  /*1720*/  UISETP.GT.AND UP4, UPT, UR9, UR18, UPT ;  /* 0x000000120900728c */ /* 0x000fe2000bf84270 */
[----:B------:R-:W-:Y:S01]  /*1730*/  PRMT R27, RZ, 0x5410, RZ ;  /* 0x00005410ff1b7816 */ /* 0x000fe200000000ff */
[----:B------:R-:W-:Y:S01]  /*1740*/  UMOV UR4, URZ ;  /* 0x000000ff00047c82 */ /* 0x000fe20008000000 */
[----:B------:R-:W-:-:S06]  /*1750*/  UMOV UR8, URZ ;  /* 0x000000ff00087c82 */ /* 0x000fcc0008000000 */
[----:B------:R-:W-:Y:S05]  /*1760*/  BRA.U !UP4, `(.L_x_928) ;  /* 0x000000010c207547 */ /* 0x000fea000b800000 */
[----:B------:R-:W0:Y:S02]  /*1770*/  LDCU UR5, c[0x0][0x3cc] ;  /* 0x00007980ff0577ac */ /* 0x000e240008000800 */
[----:B0-----:R-:W-:-:S04]  /*1780*/  UISETP.LT.AND UP4, UPT, UR9, UR5, UPT ;  /* 0x000000050900728c */ /* 0x001fc8000bf81270 */
[----:B------:R-:W-:-:S04]  /*1790*/  USEL UR5, UR9, UR5, UP4 ;  /* 0x0000000509057287 */ /* 0x000fc8000a000000 */
[----:B------:R-:W-:-:S04]  /*17a0*/  UIADD3 UR5, UPT, UPT, UR5, -UR18, URZ ;  /* 0x8000001205057290 */ /* 0x000fc8000fffe0ff */
[----:B------:R-:W-:-:S04]  /*17b0*/  USHF.R.S32.HI UR19, URZ, 0x1f, UR5 ;  /* 0x0000001fff137899 */ /* 0x000fc80008011405 */
[----:B------:R-:W-:-:S04]  /*17c0*/  ULEA.HI UR19, UR19, UR5, URZ, 0x5 ;  /* 0x0000000513137291 */ /* 0x000fc8000f8f28ff */
[----:B------:R-:W-:-:S04]  /*17d0*/  USHF.R.S32.HI UR19, URZ, 0x5, UR19 ;  /* 0x00000005ff137899 */ /* 0x000fc80008011413 */
[----:B------:R-:W-:-:S12]  /*17e0*/  UIMAD UR5, UR19, 0x6, URZ ;  /* 0x00000006130578a4 */ /* 0x000fd8000f8e02ff */
.L_x_928:
        /* <DEDUP_REMOVED lines=9> */
.L_x_929:
        /* <DEDUP_REMOVED lines=8> */
[----:B------:R-:W-:-:S12]  /*1900*/  USHF.L.U32 UR7, UR19, 0x2, URZ ;  /* 0x0000000213077899 */ /* 0x000fd800080006ff */
.L_x_930:
        /* <DEDUP_REMOVED lines=9> */
.L_x_931:
        /* <DEDUP_REMOVED lines=9> */
.L_x_932:
[----:B------:R-:W-:Y:S01]  /*1a30*/  ULEA UR5, UR24, UR5, 0x3 ;  /* 0x0000000518057291 */ /* 0x000fe2000f8e18ff */
[----:B------:R-:W-:Y:S02]  /*1a40*/  PRMT R26, RZ, 0x5410, RZ ;  /* 0x00005410ff1a7816 */ /* 0x000fe400000000ff */
[----:B------:R-:W-:Y:S01]  /*1a50*/  PRMT R25, RZ, 0x5410, RZ ;  /* 0x00005410ff197816 */ /* 0x000fe200000000ff */
[----:B------:R-:W-:Y:S01]  /*1a60*/  UIADD3 UR5, UPT, UPT, UR7, UR5, UR6 ;  /* 0x0000000507057290 */ /* 0x000fe2000fffe006 */
[----:B------:R-:W-:Y:S02]  /*1a70*/  PRMT R24, RZ, 0x5410, RZ ;  /* 0x00005410ff187816 */ /* 0x000fe400000000ff */
[----:B------:R-:W-:Y:S01]  /*1a80*/  PRMT R23, RZ, 0x5410, RZ ;  /* 0x00005410ff177816 */ /* 0x000fe200000000ff */
[----:B------:R-:W-:Y:S01]  /*1a90*/  UIADD3 UR4, UPT, UPT, UR8, UR5, UR4 ;  /* 0x0000000508047290 */ /* 0x000fe2000fffe004 */
[----:B------:R-:W-:Y:S02]  /*1aa0*/  PRMT R22, RZ, 0x5410, RZ ;  /* 0x00005410ff167816 */ /* 0x000fe400000000ff */
[----:B------:R-:W-:Y:S01]  /*1ab0*/  PRMT R21, RZ, 0x5410, RZ ;  /* 0x00005410ff157816 */ /* 0x000fe200000000ff */
[----:B------:R-:W-:Y:S01]  /*1ac0*/  UIMAD UR5, UR4, UR16, URZ ;  /* 0x00000010040572a4 */ /* 0x000fe2000f8e02ff */
[----:B------:R-:W-:Y:S01]  /*1ad0*/  PRMT R20, RZ, 0x5410, RZ ;  /* 0x00005410ff147816 */ /* 0x000fe200000000ff */
[----:B------:R-:W-:Y:S10]  /*1ae0*/  @!P2 BRA `(.L_x_933) ;  /* 0x0000007800f8a947 */ /* 0x000ff40003800000 */
[----:B------:R-:W-:Y:S01]  /*1af0*/  MOV R4, UR12 ;  /* 0x0000000c00047c02 */ /* 0x000fe20008000f00 */
[----:B------:R-:W2:Y:S01]  /*1b00*/  LDL.64 R6, [R1] ;  /* 0x0000000001067983 */ /* 0x000ea20000100a00 */
[----:B------:R-:W-:Y:S01]  /*1b10*/  MOV R5, UR13 ;  /* 0x0000000d00057c02 */ /* 0x000fe20008000f00 */
[----:B------:R-:W0:Y:S01]  /*1b20*/  S2UR UR7, SR_CgaCtaId ;  /* 0x00000000000779c3 */ /* 0x000e220000008800 */
[----:B------:R-:W1:Y:S03]  /*1b30*/  LDCU.64 UR20, c[0x0][0x388] ;  /* 0x00007100ff1477ac */ /* 0x000e660008000a00 */
[----:B------:R-:W3:Y:S01]  /*1b40*/  LDG.E.U16.CONSTANT R4, desc[UR22][R4.64+0x2] ;  /* 0x0000021604047981 */ /* 0x000ee2000c1e9500 */
[----:B------:R-:W-:Y:S01]  /*1b50*/  PRMT R0, R30, 0x9910, RZ ;  /* 0x000099101e007816 */ /* 0x000fe200000000ff */
[----:B------:R-:W-:Y:S02]  /*1b60*/  USHF.R.S32.HI UR8, URZ, 0x1f, UR5 ;  /* 0x0000001fff087899 */ /* 0x000fe40008011405 */
[----:B------:R-:W-:Y:S01]  /*1b70*/  UISETP.LT.AND UP0, UPT, UR15, UR18, UPT ;  /* 0x000000120f00728c */ /* 0x000fe2000bf01270 */
[----:B------:R-:W-:Y:S01]  /*1b80*/  R2UR UR12, R0 ;  /* 0x00000000000c72ca */ /* 0x000fe200000e0000 */
[----:B------:R-:W-:Y:S01]  /*1b90*/  UIMAD.WIDE.U32 UR10, UR17, 0x100, UR10 ;  /* 0x00000100110a78a5 */ /* 0x000fe2000f8e000a */
[----:B------:R-:W-:Y:S01]  /*1ba0*/  IADD3 R3, P0, PT, R2, UR5, RZ ;  /* 0x0000000502037c10 */ /* 0x000fe2000ff1e0ff */
[----:B------:R-:W-:-:S02]  /*1bb0*/  USEL UR15, UR15, UR18, UP0 ;  /* 0x000000120f0f7287 */ /* 0x000fc40008000000 */
[----:B------:R-:W-:Y:S01]  /*1bc0*/  UIADD3 UR10, UP0, UPT, UR10, 0x2, URZ ;  /* 0x000000020a0a7890 */ /* 0x000fe2000ff1e0ff */
[----:B------:R-:W-:Y:S01]  /*1bd0*/  LEA.HI.X.SX32 R0, R2, UR8, 0x1, P0 ;  /* 0x0000000802007c11 */ /* 0x000fe200080f0eff */
[----:B------:R-:W-:Y:S01]  /*1be0*/  UMOV UR6, 0x400 ;  /* 0x0000040000067882 */ /* 0x000fe20000000000 */
[----:B------:R-:W4:Y:S01]  /*1bf0*/  LDCU UR16, c[0x0][0x3ac] ;  /* 0x00007580ff1077ac */ /* 0x000f220008000800 */
[----:B-1----:R-:W-:Y:S01]  /*1c00*/  LEA R2, P0, R3, UR20, 0x2 ;  /* 0x0000001403027c11 */ /* 0x002fe2000f8010ff */
[----:B------:R-:W-:Y:S01]  /*1c10*/  UIADD3.X UR11, UPT, UPT, URZ, UR11, URZ, UP0, !UPT ;  /* 0x0000000bff0b7290 */ /* 0x000fe200087fe4ff */
[----:B------:R-:W-:Y:S02]  /*1c20*/  PRMT R27, R27, 0x5410, RZ ;  /* 0x000054101b1b7816 */ /* 0x000fe400000000ff */
[----:B------:R-:W-:Y:S01]  /*1c30*/  UISETP.NE.AND UP0, UPT, UR12, URZ, UPT ;  /* 0x000000ff0c00728c */ /* 0x000fe2000bf05270 */
[----:B------:R-:W-:Y:S01]  /*1c40*/  LEA.HI.X R3, R3, UR21, R0, 0x2, P0 ;  /* 0x0000001503037c11 */ /* 0x000fe200080f1400 */
[----:B0-----:R-:W-:-:S02]  /*1c50*/  ULEA UR6, UR7, UR6, 0x18 ;  /* 0x0000000607067291 */ /* 0x001fc4000f8ec0ff */
[----:B------:R-:W-:Y:S02]  /*1c60*/  UISETP.EQ.OR UP0, UPT, UR14, 0x3, !UP0 ;  /* 0x000000030e00788c */ /* 0x000fe4000c702670 */
[----:B------:R-:W-:Y:S01]  /*1c70*/  UIADD3 UR8, UPT, UPT, UR6, 0x100, URZ ;  /* 0x0000010006087890 */ /* 0x000fe2000fffe0ff */
[----:B---3--:R-:W-:Y:S02]  /*1c80*/  R2UR UR4, R4 ;  /* 0x00000000040472ca */ /* 0x008fe400000e0000 */
[----:B--2---:R-:W-:Y:S02]  /*1c90*/  PRMT R48, R6, 0x5432, R6 ;  /* 0x0000543206307816 */ /* 0x004fe40000000006 */
[----:B------:R-:W-:-:S09]  /*1ca0*/  PRMT R0, R7, 0x5432, R7 ;  /* 0x0000543207007816 */ /* 0x000fd20000000007 */
[----:B------:R-:W-:-:S03]  /*1cb0*/  UIADD3 UR5, UPT, UPT, UR9, UR4, URZ ;  /* 0x0000000409057290 */ /* 0x000fc6000fffe0ff */
[----:B----4-:R-:W-:-:S09]  /*1cc0*/  UMOV UR4, URZ ;  /* 0x000000ff00047c82 */ /* 0x010fd20008000000 */
.L_x_950:
[----:B0-----:R-:W2:Y:S01]  /*1cd0*/  LDG.E.128.CONSTANT R4, desc[UR22][R2.64] ;  /* 0x0000001602047981 */ /* 0x001ea2000c1e9d00 */
[----:B------:R-:W-:-:S05]  /*1ce0*/  MOV R51, UR16 ;  /* 0x0000001000337c02 */ /* 0x000fca0008000f00 */
[----:B------:R-:W-:-:S05]  /*1cf0*/  IMAD.WIDE R50, R51, 0x4, R2 ;  /* 0x0000000433327825 */ /* 0x000fca00078e0202 */
[----:B------:R-:W3:Y:S01]  /*1d00*/  LDG.E.128.CONSTANT R8, desc[UR22][R50.64] ;  /* 0x0000001632087981 */ /* 0x000ee2000c1e9d00 */
[----:B------:R-:W-:-:S06]  /*1d10*/  UISETP.NE.AND UP2, UPT, UR9, UR5, UPT ;  /* 0x000000050900728c */ /* 0x000fcc000bf45270 */
[----:B------:R-:W-:-:S05]  /*1d20*/  PLOP3.LUT P0, PT, PT, PT, UP2, 0x80, 0x8 ;  /* 0x000000000008781c */ /* 0x000fca0003f0f028 */
[----:B------:R-:W-:Y:S01]  /*1d30*/  @!UP2 UMOV UR6, UR10 ;  /* 0x0000000a0006ac82 */ /* 0x000fe20008000000 */
[----:B------:R-:W-:Y:S01]  /*1d40*/  @!UP2 UMOV UR7, UR11 ;  /* 0x0000000b0007ac82 */ /* 0x000fe20008000000 */
[----:B------:R-:W-:Y:S02]  /*1d50*/  MOV R12, UR6 ;  /* 0x00000006000c7c02 */ /* 0x000fe40008000f00 */
[----:B-----5:R-:W-:Y:S01]  /*1d60*/  MOV R13, UR7 ;  /* 0x00000007000d7c02 */ /* 0x020fe20008000f00 */
[----:B------:R-:W-:-:S04]  /*1d70*/  @!UP2 ULEA UR6, UR4, UR26, 0x3 ;  /* 0x0000001a0406a291 */ /* 0x000fc8000f8e18ff */
[----:B------:R0:W4:Y:S05]  /*1d80*/  @!P0 LDG.E.U16.CONSTANT R49, desc[UR22][R12.64] ;  /* 0x000000160c318981 */ /* 0x00012a000c1e9500 */
[----:B------:R-:W4:Y:S01]  /*1d90*/  @!P0 LDL.64 R2, [UR6+0x8] ;  /* 0x00000806ff028983 */ /* 0x000f220008100a00 */
[----:B------:R-:W-:Y:S02]  /*1da0*/  UISETP.NE.AND UP1, UPT, UR25, URZ, UPT ;  /* 0x000000ff1900728c */ /* 0x000fe4000bf25270 */
[----:B------:R-:W-:Y:S02]  /*1db0*/  UISETP.NE.AND UP3, UPT, UR14, 0x1, UPT ;  /* 0x000000010e00788c */ /* 0x000fe4000bf65270 */
[----:B------:R-:W-:-:S04]  /*1dc0*/  @!UP2 UIADD3 UR6, UPT, UPT, UR4, 0x1, URZ ;  /* 0x000000010406a890 */ /* 0x000fc8000fffe0ff */
[----:B------:R-:W-:Y:S02]  /*1dd0*/  PLOP3.LUT P1, PT, PT, PT, UP3, 0x80, 0x8 ;  /* 0x000000000008781c */ /* 0x000fe40003f2f038 */
[----:B--2---:R-:W-:Y:S02]  /*1de0*/  LOP3.LUT R14, R4, 0xff, RZ, 0xc0, !PT ;  /* 0x000000ff040e7812 */ /* 0x004fe400078ec0ff */
[----:B0-----:R-:W-:Y:S02]  /*1df0*/  LOP3.LUT R12, R5, 0xff, RZ, 0xc0, !PT ;  /* 0x000000ff050c7812 */ /* 0x001fe400078ec0ff */
[----:B------:R-:W-:Y:S02]  /*1e00*/  IADD3 R15, PT, PT, R14, -0x80, RZ ;  /* 0xffffff800e0f7810 */ /* 0x000fe40007ffe0ff */
[----:B------:R-:W-:Y:S02]  /*1e10*/  IADD3 R14, PT, PT, R12, -0x80, RZ ;  /* 0xffffff800c0e7810 */ /* 0x000fe40007ffe0ff */
[----:B------:R-:W-:-:S02]  /*1e20*/  LOP3.LUT R12, R6, 0xff, RZ, 0xc0, !PT ;  /* 0x000000ff060c7812 */ /* 0x000fc400078ec0ff */
[----:B------:R-:W-:Y:S01]  /*1e30*/  LOP3.LUT R31, R7, 0xff, RZ, 0xc0, !PT ;  /* 0x000000ff071f7812 */ /* 0x000fe200078ec0ff */
[----:B------:R-:W0:Y:S01]  /*1e40*/  I2F.F16 R15, R15 ;  /* 0x0000000f000f7306 */ /* 0x000e220000200c00 */
[----:B------:R-:W-:Y:S02]  /*1e50*/  IADD3 R13, PT, PT, R12, -0x80, RZ ;  /* 0xffffff800c0d7810 */ /* 0x000fe40007ffe0ff */
[----:B------:R-:W-:Y:S02]  /*1e60*/  SHF.R.U32.HI R12, RZ, 0x8, R4 ;  /* 0x00000008ff0c7819 */ /* 0x000fe40000011604 */
[----:B------:R-:W-:Y:S02]  /*1e70*/  IADD3 R35, PT, PT, R31, -0x80, RZ ;  /* 0xffffff801f237810 */ /* 0x000fe40007ffe0ff */
[----:B------:R-:W-:Y:S01]  /*1e80*/  LOP3.LUT R31, R12, 0xff, RZ, 0xc0, !PT ;  /* 0x000000ff0c1f7812 */ /* 0x000fe200078ec0ff */
[----:B------:R-:W1:Y:S01]  /*1e90*/  I2F.F16 R14, R14 ;  /* 0x0000000e000e7306 */ /* 0x000e620000200c00 */
[----:B------:R-:W-:-:S02]  /*1ea0*/  LEA.HI R19, R4, 0xffffff80, RZ, 0x8 ;  /* 0xffffff8004137811 */ /* 0x000fc400078f40ff */
[----:B------:R-:W-:Y:S02]  /*1eb0*/  IADD3 R32, PT, PT, R31, -0x80, RZ ;  /* 0xffffff801f207810 */ /* 0x000fe40007ffe0ff */
[----:B------:R-:W-:Y:S02]  /*1ec0*/  SHF.R.U32.HI R4, RZ, 0x10, R4 ;  /* 0x00000010ff047819 */ /* 0x000fe40000011604 */
[--C-:B------:R-:W-:Y:S01]  /*1ed0*/  SHF.R.U32.HI R31, RZ, 0x8, R5.reuse ;  /* 0x00000008ff1f7819 */ /* 0x100fe20000011605 */
[----:B------:R2:W0:Y:S01]  /*1ee0*/  I2F.F16 R12, R35 ;  /* 0x00000023000c7306 */ /* 0x0004220000200c00 */
[----:B------:R-:W-:Y:S02]  /*1ef0*/  LEA.HI R18, R5, 0xffffff80, RZ, 0x8 ;  /* 0xffffff8005127811 */ /* 0x000fe400078f40ff */
[----:B------:R-:W-:Y:S02]  /*1f00*/  SHF.R.U32.HI R5, RZ, 0x10, R5 ;  /* 0x00000010ff057819 */ /* 0x000fe40000011605 */
[----:B------:R-:W-:-:S02]  /*1f10*/  LOP3.LUT R4, R4, 0xff, RZ, 0xc0, !PT ;  /* 0x000000ff04047812 */ /* 0x000fc400078ec0ff */
[----:B------:R-:W-:Y:S01]  /*1f20*/  LOP3.LUT R33, R31, 0xff, RZ, 0xc0, !PT ;  /* 0x000000ff1f217812 */ /* 0x000fe200078ec0ff */
[----:B------:R-:W0:Y:S01]  /*1f30*/  I2F.F16 R19, R19 ;  /* 0x0000001300137306 */ /* 0x000e220000200c00 */
[----:B------:R-:W-:Y:S02]  /*1f40*/  LOP3.LUT R5, R5, 0xff, RZ, 0xc0, !PT ;  /* 0x000000ff05057812 */ /* 0x000fe400078ec0ff */
[----:B------:R-:W-:Y:S02]  /*1f50*/  IADD3 R4, PT, PT, R4, -0x80, RZ ;  /* 0xffffff8004047810 */ /* 0x000fe40007ffe0ff */
[----:B------:R-:W-:Y:S02]  /*1f60*/  IADD3 R34, PT, PT, R33, -0x80, RZ ;  /* 0xffffff8021227810 */ /* 0x000fe40007ffe0ff */
[----:B------:R-:W-:Y:S01]  /*1f70*/  SHF.R.U32.HI R33, RZ, 0x8, R6 ;  /* 0x00000008ff217819 */ /* 0x000fe20000011606 */
[----:B------:R3:W0:Y:S01]  /*1f80*/  I2F.F16 R31, R4 ;  /* 0x00000004001f7306 */ /* 0x0006220000200c00 */
[----:B------:R-:W-:-:S02]  /*1f90*/  IADD3 R5, PT, PT, R5, -0x80, RZ ;  /* 0xffffff8005057810 */ /* 0x000fc40007ffe0ff */
[----:B--2---:R-:W-:Y:S02]  /*1fa0*/  LOP3.LUT R35, R33, 0xff, RZ, 0xc0, !PT ;  /* 0x000000ff21237812 */ /* 0x004fe400078ec0ff */
[----:B------:R-:W-:Y:S02]  /*1fb0*/  LEA.HI R16, R7, 0xffffff80, RZ, 0x8 ;  /* 0xffffff8007107811 */ /* 0x000fe400078f40ff */
[----:B------:R-:W-:Y:S01]  /*1fc0*/  LEA.HI R17, R6, 0xffffff80, RZ, 0x8 ;  /* 0xffffff8006117811 */ /* 0x000fe200078f40ff */
[----:B------:R2:W0:Y:S01]  /*1fd0*/  I2F.F16 R33, R5 ;  /* 0x0000000500217306 */ /* 0x0004220000200c00 */
[--C-:B---3--:R-:W-:Y:S02]  /*1fe0*/  SHF.R.U32.HI R4, RZ, 0x8, R7.reuse ;  /* 0x00000008ff047819 */ /* 0x108fe40000011607 */
[----:B------:R-:W-:Y:S02]  /*1ff0*/  SHF.R.U32.HI R7, RZ, 0x10, R7 ;  /* 0x00000010ff077819 */ /* 0x000fe40000011607 */
[----:B------:R-:W-:-:S02]  /*2000*/  LOP3.LUT R4, R4, 0xff, RZ, 0xc0, !PT ;  /* 0x000000ff04047812 */ /* 0x000fc400078ec0ff */
[----:B------:R-:W-:Y:S01]  /*2010*/  LOP3.LUT R7, R7, 0xff, RZ, 0xc0, !PT ;  /* 0x000000ff07077812 */ /* 0x000fe200078ec0ff */
[----:B------:R-:W3:Y:S01]  /*2020*/  I2F.F16 R18, R18 ;  /* 0x0000001200127306 */ /* 0x000ee20000200c00 */
[----:B--2---:R-:W-:Y:S02]  /*2030*/  LOP3.LUT R5, R9, 0xff, RZ, 0xc0, !PT ;  /* 0x000000ff09057812 */ /* 0x004fe400078ec0ff */
[----:B------:R-:W-:Y:S02]  /*2040*/  IADD3 R44, PT, PT, R4, -0x80, RZ ;  /* 0xffffff80042c7810 */ /* 0x000fe40007ffe0ff */
[----:B------:R-:W-:Y:S02]  /*2050*/  IADD3 R37, PT, PT, R5, -0x80, RZ ;  /* 0xffffff8005257810 */ /* 0x000fe40007ffe0ff */
[----:B------:R-:W-:Y:S01]  /*2060*/  LOP3.LUT R5, R10, 0xff, RZ, 0xc0, !PT ;  /* 0x000000ff0a057812 */ /* 0x000fe200078ec0ff */
[----:B------:R-:W2:Y:S01]  /*2070*/  I2F.F16 R17, R17 ;  /* 0x0000001100117306 */ /* 0x000ea20000200c00 */
[----:B------:R-:W-:-:S02]  /*2080*/  LOP3.LUT R4, R8, 0xff, RZ, 0xc0, !PT ;  /* 0x000000ff08047812 */ /* 0x000fc400078ec0ff */
[----:B------:R-:W-:Y:S02]  /*2090*/  IADD3 R36, PT, PT, R5, -0x80, RZ ;  /* 0xffffff8005247810 */ /* 0x000fe40007ffe0ff */
[----:B------:R-:W-:Y:S02]  /*20a0*/  IADD3 R4, PT, PT, R4, -0x80, RZ ;  /* 0xffffff8004047810 */ /* 0x000fe40007ffe0ff */
[----:B------:R-:W-:Y:S01]  /*20b0*/  SHF.R.U32.HI R5, RZ, 0x8, R8 ;  /* 0x00000008ff057819 */ /* 0x000fe20000011608 */
[----:B------:R-:W0:Y:S01]  /*20c0*/  I2F.F16 R16, R16 ;  /* 0x0000001000107306 */ /* 0x000e220000200c00 */
[----:B------:R-:W-:Y:S02]  /*20d0*/  IADD3 R7, PT, PT, R7, -0x80, RZ ;  /* 0xffffff8007077810 */ /* 0x000fe40007ffe0ff */
[----:B------:R-:W-:Y:S02]  /*20e0*/  LOP3.LUT R5, R5, 0xff, RZ, 0xc0, !PT ;  /* 0x000000ff05057812 */ /* 0x000fe400078ec0ff */
[----:B------:R-:W-:-:S02]  /*20f0*/  LEA.HI R42, R8, 0xffffff80, RZ, 0x8 ;  /* 0xffffff80082a7811 */ /* 0x000fc400078f40ff */
[----:B------:R-:W-:Y:S01]  /*2100*/  IADD3 R5, PT, PT, R5, -0x80, RZ ;  /* 0xffffff8005057810 */ /* 0x000fe20007ffe0ff */
[----:B------:R1:W0:Y:S01]  /*2110*/  I2F.F16 R38, R4 ;  /* 0x0000000400267306 */ /* 0x0002220000200c00 */
[----:B------:R-:W-:Y:S02]  /*2120*/  LEA.HI R41, R9, 0xffffff80, RZ, 0x8 ;  /* 0xffffff8009297811 */ /* 0x000fe400078f40ff */
[----:B------:R-:W-:Y:S02]  /*2130*/  LEA.HI R40, R10, 0xffffff80, RZ, 0x8 ;  /* 0xffffff800a287811 */ /* 0x000fe400078f40ff */
[----:B------:R-:W-:Y:S02]  /*2140*/  SHF.R.U32.HI R47, RZ, 0x8, R10 ;  /* 0x00000008ff2f7819 */ /* 0x000fe4000001160a */
[----:B------:R-:W-:Y:S01]  /*2150*/  SHF.R.U32.HI R6, RZ, 0x10, R6 ;  /* 0x00000010ff067819 */ /* 0x000fe20000011606 */
[----:B------:R4:W0:Y:S01]  /*2160*/  I2F.F16 R43, R7 ;  /* 0x00000007002b7306 */ /* 0x0008220000200c00 */
[----:B-1----:R-:W-:-:S02]  /*2170*/  SHF.R.U32.HI R4, RZ, 0x8, R9 ;  /* 0x00000008ff047819 */ /* 0x002fc40000011609 */
[----:B------:R-:W-:Y:S02]  /*2180*/  SHF.R.U32.HI R8, RZ, 0x10, R8 ;  /* 0x00000010ff087819 */ /* 0x000fe40000011608 */
[----:B------:R-:W-:Y:S02]  /*2190*/  LOP3.LUT R4, R4, 0xff, RZ, 0xc0, !PT ;  /* 0x000000ff04047812 */ /* 0x000fe400078ec0ff */
[----:B------:R-:W-:Y:S01]  /*21a0*/  SHF.R.U32.HI R9, RZ, 0x10, R9 ;  /* 0x00000010ff097819 */ /* 0x000fe20000011609 */
[----:B------:R1:W0:Y:S01]  /*21b0*/  I2F.F16 R45, R5 ;  /* 0x00000005002d7306 */ /* 0x0002220000200c00 */
[----:B------:R-:W-:Y:S02]  /*21c0*/  SHF.R.U32.HI R10, RZ, 0x10, R10 ;  /* 0x00000010ff0a7819 */ /* 0x000fe4000001160a */
[C---:B------:R-:W-:Y:S02]  /*21d0*/  LEA.HI R39, R11.reuse, 0xffffff80, RZ, 0x8 ;  /* 0xffffff800b277811 */ /* 0x040fe400078f40ff */
[----:B----4-:R-:W-:-:S02]  /*21e0*/  LOP3.LUT R7, R11, 0xff, RZ, 0xc0, !PT ;  /* 0x000000ff0b077812 */ /* 0x010fc400078ec0ff */
[----:B------:R-:W-:Y:S01]  /*21f0*/  IADD3 R4, PT, PT, R4, -0x80, RZ ;  /* 0xffffff8004047810 */ /* 0x000fe20007ffe0ff */
[----:B------:R-:W4:Y:S01]  /*2200*/  I2F.F16 R13, R13 ;  /* 0x0000000d000d7306 */ /* 0x000f220000200c00 */
[--C-:B-1----:R-:W-:Y:S02]  /*2210*/  SHF.R.U32.HI R5, RZ, 0x8, R11.reuse ;  /* 0x00000008ff057819 */ /* 0x102fe4000001160b */
[----:B------:R-:W-:Y:S02]  /*2220*/  SHF.R.U32.HI R11, RZ, 0x10, R11 ;  /* 0x00000010ff0b7819 */ /* 0x000fe4000001160b */
[----:B------:R-:W-:Y:S02]  /*2230*/  LOP3.LUT R6, R6, 0xff, RZ, 0xc0, !PT ;  /* 0x000000ff06067812 */ /* 0x000fe400078ec0ff */
[----:B------:R-:W-:Y:S01]  /*2240*/  LOP3.LUT R8, R8, 0xff, RZ, 0xc0, !PT ;  /* 0x000000ff08087812 */ /* 0x000fe200078ec0ff */
[----:B------:R1:W0:Y:S01]  /*2250*/  I2F.F16 R46, R4 ;  /* 0x00000004002e7306 */ /* 0x0002220000200c00 */
[----:B------:R-:W-:-:S02]  /*2260*/  LOP3.LUT R9, R9, 0xff, RZ, 0xc0, !PT ;  /* 0x000000ff09097812 */ /* 0x000fc400078ec0ff */
[----:B------:R-:W-:Y:S02]  /*2270*/  LOP3.LUT R47, R47, 0xff, RZ, 0xc0, !PT ;  /* 0x000000ff2f2f7812 */ /* 0x000fe400078ec0ff */
[----:B------:R-:W-:Y:S02]  /*2280*/  LOP3.LUT R10, R10, 0xff, RZ, 0xc0, !PT ;  /* 0x000000ff0a0a7812 */ /* 0x000fe400078ec0ff */
[----:B------:R-:W-:Y:S01]  /*2290*/  LOP3.LUT R5, R5, 0xff, RZ, 0xc0, !PT ;  /* 0x000000ff05057812 */ /* 0x000fe200078ec0ff */
[----:B------:R-:W0:Y:S01]  /*22a0*/  I2F.F16 R32, R32 ;  /* 0x0000002000207306 */ /* 0x000e220000200c00 */
[----:B-1----:R-:W-:Y:S02]  /*22b0*/  LOP3.LUT R4, R11, 0xff, RZ, 0xc0, !PT ;  /* 0x000000ff0b047812 */ /* 0x002fe400078ec0ff */
[----:B------:R-:W-:Y:S02]  /*22c0*/  IADD3 R35, PT, PT, R35, -0x80, RZ ;  /* 0xffffff8023237810 */ /* 0x000fe40007ffe0ff */
[----:B------:R-:W-:-:S02]  /*22d0*/  IADD3 R6, PT, PT, R6, -0x80, RZ ;  /* 0xffffff8006067810 */ /* 0x000fc40007ffe0ff */
[----:B------:R-:W-:Y:S01]  /*22e0*/  IADD3 R7, PT, PT, R7, -0x80, RZ ;  /* 0xffffff8007077810 */ /* 0x000fe20007ffe0ff */
[----:B------:R-:W1:Y:S01]  /*22f0*/  I2F.F16 R34, R34 ;  /* 0x0000002200227306 */ /* 0x000e620000200c00 */
[----:B------:R-:W-:Y:S02]  /*2300*/  IADD3 R8, PT, PT, R8, -0x80, RZ ;  /* 0xffffff8008087810 */ /* 0x000fe40007ffe0ff */
[----:B------:R-:W-:Y:S02]  /*2310*/  IADD3 R9, PT, PT, R9, -0x80, RZ ;  /* 0xffffff8009097810 */ /* 0x000fe40007ffe0ff */
[----:B------:R-:W-:Y:S02]  /*2320*/  IADD3 R47, PT, PT, R47, -0x80, RZ ;  /* 0xffffff802f2f7810 */ /* 0x000fe40007ffe0ff */
[----:B------:R-:W-:Y:S01]  /*2330*/  IADD3 R10, PT, PT, R10, -0x80, RZ ;  /* 0xffffff800a0a7810 */ /* 0x000fe20007ffe0ff */
[----:B------:R-:W0:Y:S01]  /*2340*/  I2F.F16 R35, R35 ;  /* 0x0000002300237306 */ /* 0x000e220000200c00 */
[----:B------:R-:W-:-:S02]  /*2350*/  IADD3 R5, PT, PT, R5, -0x80, RZ ;  /* 0xffffff8005057810 */ /* 0x000fc40007ffe0ff */
[----:B------:R-:W-:Y:S02]  /*2360*/  IADD3 R4, PT, PT, R4, -0x80, RZ ;  /* 0xffffff8004047810 */ /* 0x000fe40007ffe0ff */
[----:B------:R-:W-:Y:S02]  /*2370*/  @!P0 R2UR UR7, R49 ;  /* 0x00000000310782ca */ /* 0x000fe400000e0000 */
[----:B------:R-:W-:Y:S01]  /*2380*/  @!P0 PRMT R48, R48, 0x5410, R2 ;  /* 0x0000541030308816 */ /* 0x000fe20000000002 */
[----:B------:R-:W0:Y:S01]  /*2390*/  I2F.F16 R6, R6 ;  /* 0x0000000600067306 */ /* 0x000e220000200c00 */
[----:B------:R-:W-:Y:S02]  /*23a0*/  @!P0 PRMT R0, R0, 0x5410, R3 ;  /* 0x0000541000008816 */ /* 0x000fe40000000003 */
[----:B------:R-:W-:Y:S02]  /*23b0*/  @!P0 PRMT R48, R2, 0x7632, R48 ;  /* 0x0000763202308816 */ /* 0x000fe40000000030 */
[----:B------:R-:W-:-:S03]  /*23c0*/  @!P0 PRMT R0, R3, 0x7632, R0 ;  /* 0x0000763203008816 */ /* 0x000fc60000000000 */
[----:B------:R-:W0:Y:S02]  /*23d0*/  I2F.F16 R44, R44 ;  /* 0x0000002c002c7306 */ /* 0x000e240000200c00 */
[----:B------:R-:W-:-:S06]  /*23e0*/  @!UP2 UIADD3 UR5, UPT, UPT, UR7, UR9, URZ ;  /* 0x000000090705a290 */ /* 0x000fcc000fffe0ff */
        /* <DEDUP_REMOVED lines=12> */
[----:B------:R0:W0:Y:S01]  /*24b0*/  I2F.F16 R49, R4 ;  /* 0x0000000400317306 */ /* 0x0000220000200c00 */
[----:B-1234-:R-:W-:Y:S05]  /*24c0*/  BRA.U !UP1, `(.L_x_934) ;  /* 0x0000000509687547 */ /* 0x01efea000b800000 */
[----:B------:R-:W1:Y:S01]  /*24d0*/  LDS.64 R2, [UR8+-0x100] ;  /* 0xffff0008ff027984 */ /* 0x000e620008000a00 */
[----:B0-----:R-:W-:Y:S02]  /*24e0*/  HADD2.F32 R53, -RZ, R15.H0_H0 ;  /* 0x2000000fff357230 */ /* 0x001fe40000004100 */
[----:B------:R-:W-:Y:S01]  /*24f0*/  HADD2.F32 R55, -RZ, R32.H0_H0 ;  /* 0x20000020ff377230 */ /* 0x000fe20000004100 */
[----:B------:R-:W0:Y:S01]  /*2500*/  LDS.64 R4, [UR8+-0xf8] ;  /* 0xffff0808ff047984 */ /* 0x000e220008000a00 */
[----:B------:R-:W-:Y:S02]  /*2510*/  HADD2.F32 R56, -RZ, R38.H0_H0 ;  /* 0x20000026ff387230 */ /* 0x000fe40000004100 */
[----:B------:R-:W-:Y:S02]  /*2520*/  HADD2.F32 R59, -RZ, R13.H0_H0 ;  /* 0x2000000dff3b7230 */ /* 0x000fe40000004100 */
[--C-:B-1----:R-:W-:Y:S02]  /*2530*/  HADD2.F32 R52, -RZ, R2.reuse.H0_H0 ;  /* 0x20000002ff347230 */ /* 0x102fe40000004100 */
[----:B------:R-:W-:-:S03]  /*2540*/  HADD2.F32 R2, -RZ, R2.H1_H1 ;  /* 0x30000002ff027230 */ /* 0x000fc60000004100 */
[----:B------:R-:W-:Y:S01]  /*2550*/  FFMA.FTZ R54, R53, R52, RZ ;  /* 0x0000003435367223 */ /* 0x000fe200000100ff */
[----:B------:R-:W-:Y:S02]  /*2560*/  HADD2.F32 R53, -RZ, R3.H0_H0 ;  /* 0x20000003ff357230 */ /* 0x000fe40000004100 */
[----:B------:R-:W-:Y:S01]  /*2570*/  FFMA.FTZ R59, R52, R59, RZ ;  /* 0x0000003b343b7223 */ /* 0x000fe200000100ff */
[----:B------:R-:W-:Y:S01]  /*2580*/  FFMA.FTZ R54, R55, R2, R54 ;  /* 0x0000000237367223 */ /* 0x000fe20000010036 */
[----:B------:R-:W-:-:S05]  /*2590*/  HADD2.F32 R55, -RZ, R31.H0_H0 ;  /* 0x2000001fff377230 */ /* 0x000fca0000004100 */
[----:B------:R-:W-:Y:S01]  /*25a0*/  FFMA.FTZ R57, R55, R53, R54 ;  /* 0x0000003537397223 */ /* 0x000fe20000010036 */
[----:B------:R-:W-:Y:S02]  /*25b0*/  HADD2.F32 R55, -RZ, R3.H1_H1 ;  /* 0x30000003ff377230 */ /* 0x000fe40000004100 */
[----:B------:R-:W-:Y:S02]  /*25c0*/  HADD2.F32 R54, -RZ, R19.H0_H0 ;  /* 0x20000013ff367230 */ /* 0x000fe40000004100 */
[----:B------:R-:W-:-:S03]  /*25d0*/  HADD2.F32 R3, -RZ, R45.H0_H0 ;  /* 0x2000002dff037230 */ /* 0x000fc60000004100 */
[----:B------:R-:W-:Y:S01]  /*25e0*/  FFMA.FTZ R57, R54, R55, R57 ;  /* 0x0000003736397223 */ /* 0x000fe20000010039 */
[----:B0-----:R-:W-:-:S05]  /*25f0*/  HADD2.F32 R54, -RZ, R4.H0_H0 ;  /* 0x20000004ff367230 */ /* 0x001fca0000004100 */
[----:B------:R-:W-:Y:S01]  /*2600*/  FFMA.FTZ R58, R56, R54, R57 ;  /* 0x00000036383a7223 */ /* 0x000fe20000010039 */
[----:B------:R-:W-:Y:S02]  /*2610*/  HADD2.F32 R56, -RZ, R4.H1_H1 ;  /* 0x30000004ff387230 */ /* 0x000fe40000004100 */
[----:B------:R-:W-:Y:S02]  /*2620*/  HADD2.F32 R4, -RZ, R5.H0_H0 ;  /* 0x20000005ff047230 */ /* 0x000fe40000004100 */
[----:B------:R-:W-:Y:S02]  /*2630*/  HADD2.F32 R57, -RZ, R14.H0_H0 ;  /* 0x2000000eff397230 */ /* 0x000fe40000004100 */
[----:B------:R-:W-:Y:S01]  /*2640*/  FFMA.FTZ R3, R3, R56, R58 ;  /* 0x0000003803037223 */ /* 0x000fe2000001003a */
[----:B------:R-:W-:Y:S02]  /*2650*/  HADD2.F32 R58, -RZ, R8.H0_H0 ;  /* 0x20000008ff3a7230 */ /* 0x000fe40000004100 */
[----:B------:R-:W-:-:S03]  /*2660*/  FFMA.FTZ R57, R52, R57, RZ ;  /* 0x0000003934397223 */ /* 0x000fc600000100ff */
[----:B------:R-:W-:Y:S01]  /*2670*/  FFMA.FTZ R60, R58, R4, R3 ;  /* 0x000000043a3c7223 */ /* 0x000fe20000010003 */
[----:B------:R-:W-:Y:S02]  /*2680*/  HADD2.F32 R58, -RZ, R5.H1_H1 ;  /* 0x30000005ff3a7230 */ /* 0x000fe40000004100 */
[----:B------:R-:W-:-:S05]  /*2690*/  HADD2.F32 R3, -RZ, R42.H0_H0 ;  /* 0x2000002aff037230 */ /* 0x000fca0000004100 */
[----:B------:R-:W-:Y:S01]  /*26a0*/  FFMA.FTZ R3, R3, R58, R60 ;  /* 0x0000003a03037223 */ /* 0x000fe2000001003c */
[----:B------:R-:W-:-:S05]  /*26b0*/  HADD2.F32 R60, -RZ, R48.H1_H1 ;  /* 0x30000030ff3c7230 */ /* 0x000fca0000004100 */
[----:B------:R-:W-:Y:S01]  /*26c0*/  FMUL.FTZ R5, R3, R60 ;  /* 0x0000003c03057220 */ /* 0x000fe20000410000 */
[----:B------:R-:W-:-:S04]  /*26d0*/  HADD2.F32 R3, -RZ, R34.H0_H0 ;  /* 0x20000022ff037230 */ /* 0x000fc80000004100 */
[----:B------:R-:W-:Y:S01]  /*26e0*/  F2FP.F16.F32.PACK_AB R5, RZ, R5 ;  /* 0x00000005ff05723e */ /* 0x000fe200000000ff */
[----:B------:R-:W-:Y:S01]  /*26f0*/  FFMA.FTZ R60, R2, R3, R57 ;  /* 0x00000003023c7223 */ /* 0x000fe20000010039 */
[----:B------:R-:W-:Y:S02]  /*2700*/  HADD2.F32 R3, -RZ, R33.H0_H0 ;  /* 0x20000021ff037230 */ /* 0x000fe40000004100 */
[----:B------:R-:W-:-:S03]  /*2710*/  HADD2.F32 R57, -RZ, R37.H0_H0 ;  /* 0x20000025ff397230 */ /* 0x000fc60000004100 */
[----:B------:R-:W-:Y:S01]  /*2720*/  FFMA.FTZ R3, R53, R3, R60 ;  /* 0x0000000335037223 */ /* 0x000fe2000001003c */
[----:B------:R-:W-:-:S05]  /*2730*/  HADD2.F32 R60, -RZ, R18.H0_H0 ;  /* 0x20000012ff3c7230 */ /* 0x000fca0000004100 */
[----:B------:R-:W-:Y:S01]  /*2740*/  FFMA.FTZ R3, R55, R60, R3 ;  /* 0x0000003c37037223 */ /* 0x000fe20000010003 */
[----:B------:R-:W-:-:S03]  /*2750*/  HADD2.F32 R60, -RZ, R48.H0_H0 ;  /* 0x20000030ff3c7230 */ /* 0x000fc60000004100 */
[----:B------:R-:W-:Y:S01]  /*2760*/  FFMA.FTZ R57, R54, R57, R3 ;  /* 0x0000003936397223 */ /* 0x000fe20000010003 */
[----:B------:R-:W-:-:S05]  /*2770*/  HADD2.F32 R3, -RZ, R46.H0_H0 ;  /* 0x2000002eff037230 */ /* 0x000fca0000004100 */
[----:B------:R-:W-:Y:S01]  /*2780*/  FFMA.FTZ R3, R56, R3, R57 ;  /* 0x0000000338037223 */ /* 0x000fe20000010039 */
[----:B------:R-:W-:-:S05]  /*2790*/  HADD2.F32 R57, -RZ, R9.H0_H0 ;  /* 0x20000009ff397230 */ /* 0x000fca0000004100 */
[----:B------:R-:W-:Y:S01]  /*27a0*/  FFMA.FTZ R57, R4, R57, R3 ;  /* 0x0000003904397223 */ /* 0x000fe20000010003 */
[----:B------:R-:W-:-:S05]  /*27b0*/  HADD2.F32 R3, -RZ, R41.H0_H0 ;  /* 0x20000029ff037230 */ /* 0x000fca0000004100 */
[----:B------:R-:W-:-:S04]  /*27c0*/  FFMA.FTZ R3, R58, R3, R57 ;  /* 0x000000033a037223 */ /* 0x000fc80000010039 */
[----:B------:R-:W-:Y:S01]  /*27d0*/  FMUL.FTZ R57, R3, R60 ;  /* 0x0000003c03397220 */ /* 0x000fe20000410000 */
[----:B------:R-:W-:Y:S02]  /*27e0*/  HADD2.F32 R3, -RZ, R12.H0_H0 ;  /* 0x2000000cff037230 */ /* 0x000fe40000004100 */
[----:B------:R-:W-:Y:S02]  /*27f0*/  HADD2.F32 R60, -RZ, R44.H0_H0 ;  /* 0x2000002cff3c7230 */ /* 0x000fe40000004100 */
[----:B------:R-:W-:Y:S01]  /*2800*/  F2FP.F16.F32.PACK_AB R57, RZ, R57 ;  /* 0x00000039ff39723e */ /* 0x000fe200000000ff */
[----:B------:R-:W-:Y:S01]  /*2810*/  FFMA.FTZ R3, R52, R3, RZ ;  /* 0x0000000334037223 */ /* 0x000fe200000100ff */
[----:B------:R-:W-:Y:S02]  /*2820*/  HADD2.F32 R52, -RZ, R35.H0_H0 ;  /* 0x20000023ff347230 */ /* 0x000fe40000004100 */
[----:B------:R-:W-:-:S03]  /*2830*/  PRMT R5, R5, 0x5410, R57 ;  /* 0x0000541005057816 */ /* 0x000fc60000000039 */
[C---:B------:R-:W-:Y:S01]  /*2840*/  FFMA.FTZ R52, R2.reuse, R52, R59 ;  /* 0x0000003402347223 */ /* 0x040fe2000001003b */
[----:B------:R-:W-:Y:S01]  /*2850*/  FFMA.FTZ R2, R2, R60, R3 ;  /* 0x0000003c02027223 */ /* 0x000fe20000010003 */
[----:B------:R-:W-:Y:S02]  /*2860*/  HADD2.F32 R59, -RZ, R6.H0_H0 ;  /* 0x20000006ff3b7230 */ /* 0x000fe40000004100 */
[----:B------:R-:W-:Y:S02]  /*2870*/  HFMA2 R20, R5, 1, 1, R20 ;  /* 0x3c003c0005147831 */ /* 0x000fe40000000014 */
[----:B------:R-:W-:Y:S02]  /*2880*/  HADD2.F32 R3, -RZ, R43.H0_H0 ;  /* 0x2000002bff037230 */ /* 0x000fe40000004100 */
[----:B------:R-:W-:-:S03]  /*2890*/  FFMA.FTZ R52, R53, R59, R52 ;  /* 0x0000003b35347223 */ /* 0x000fc60000010034 */
[----:B------:R-:W-:Y:S01]  /*28a0*/  FFMA.FTZ R53, R53, R3, R2 ;  /* 0x0000000335357223 */ /* 0x000fe20000010002 */
[----:B------:R-:W-:Y:S02]  /*28b0*/  HADD2.F32 R3, -RZ, R17.H0_H0 ;  /* 0x20000011ff037230 */ /* 0x000fe40000004100 */
[----:B------:R-:W-:-:S03]  /*28c0*/  HADD2.F32 R2, -RZ, R16.H0_H0 ;  /* 0x20000010ff027230 */ /* 0x000fc60000004100 */
[C---:B------:R-:W-:Y:S01]  /*28d0*/  FFMA.FTZ R3, R55.reuse, R3, R52 ;  /* 0x0000000337037223 */ /* 0x040fe20000010034 */
[----:B------:R-:W-:Y:S02]  /*28e0*/  HADD2.F32 R52, -RZ, R7.H0_H0 ;  /* 0x20000007ff347230 */ /* 0x000fe40000004100 */
[----:B------:R-:W-:Y:S01]  /*28f0*/  FFMA.FTZ R55, R55, R2, R53 ;  /* 0x0000000237377223 */ /* 0x000fe20000010035 */
[----:B------:R-:W-:-:S03]  /*2900*/  HADD2.F32 R2, -RZ, R36.H0_H0 ;  /* 0x20000024ff027230 */ /* 0x000fc60000004100 */
[C---:B------:R-:W-:Y:S01]  /*2910*/  FFMA.FTZ R52, R54.reuse, R52, R55 ;  /* 0x0000003436347223 */ /* 0x040fe20000010037 */
[----:B------:R-:W-:Y:S02]  /*2920*/  HADD2.F32 R55, -RZ, R11.H0_H0 ;  /* 0x2000000bff377230 */ /* 0x000fe40000004100 */
[----:B------:R-:W-:Y:S01]  /*2930*/  FFMA.FTZ R53, R54, R2, R3 ;  /* 0x0000000236357223 */ /* 0x000fe20000010003 */
[----:B------:R-:W-:Y:S02]  /*2940*/  HADD2.F32 R3, -RZ, R47.H0_H0 ;  /* 0x2000002fff037230 */ /* 0x000fe40000004100 */
[----:B------:R-:W-:Y:S02]  /*2950*/  HADD2.F32 R2, -RZ, R10.H0_H0 ;  /* 0x2000000aff027230 */ /* 0x000fe40000004100 */
[C---:B------:R-:W-:Y:S01]  /*2960*/  FFMA.FTZ R55, R56.reuse, R55, R52 ;  /* 0x0000003738377223 */ /* 0x040fe20000010034 */
[----:B------:R-:W-:Y:S02]  /*2970*/  HADD2.F32 R52, -RZ, R49.H0_H0 ;  /* 0x20000031ff347230 */ /* 0x000fe40000004100 */
[----:B------:R-:W-:Y:S01]  /*2980*/  FFMA.FTZ R3, R56, R3, R53 ;  /* 0x0000000338037223 */ /* 0x000fe20000010035 */
[----:B------:R-:W-:-:S03]  /*2990*/  HADD2.F32 R53, -RZ, R40.H0_H0 ;  /* 0x20000028ff357230 */ /* 0x000fc60000004100 */
[C---:B------:R-:W-:Y:S01]  /*29a0*/  FFMA.FTZ R3, R4.reuse, R2, R3 ;  /* 0x0000000204037223 */ /* 0x040fe20000010003 */
[----:B------:R-:W-:Y:S01]  /*29b0*/  FFMA.FTZ R52, R4, R52, R55 ;  /* 0x0000003404347223 */ /* 0x000fe20000010037 */
[----:B------:R-:W-:Y:S02]  /*29c0*/  HADD2.F32 R55, -RZ, R39.H0_H0 ;  /* 0x20000027ff377230 */ /* 0x000fe40000004100 */
[C---:B------:R-:W-:Y:S01]  /*29d0*/  FFMA.FTZ R3, R58.reuse, R53, R3 ;  /* 0x000000353a037223 */ /* 0x040fe20000010003 */
[--C-:B------:R-:W-:Y:S02]  /*29e0*/  HADD2.F32 R2, -RZ, R0.reuse.H1_H1 ;  /* 0x30000000ff027230 */ /* 0x100fe40000004100 */
[----:B------:R-:W-:Y:S02]  /*29f0*/  HADD2.F32 R53, -RZ, R0.H0_H0 ;  /* 0x20000000ff357230 */ /* 0x000fe40000004100 */
[----:B------:R-:W-:Y:S01]  /*2a00*/  FFMA.FTZ R52, R58, R55, R52 ;  /* 0x000000373a347223 */ /* 0x000fe20000010034 */
[----:B------:R-:W-:-:S03]  /*2a10*/  FMUL.FTZ R2, R3, R2 ;  /* 0x0000000203027220 */ /* 0x000fc60000410000 */
[----:B------:R-:W-:Y:S02]  /*2a20*/  FMUL.FTZ R52, R52, R53 ;  /* 0x0000003534347220 */ /* 0x000fe40000410000 */
[----:B------:R-:W-:-:S03]  /*2a30*/  F2FP.F16.F32.PACK_AB R2, RZ, R2 ;  /* 0x00000002ff02723e */ /* 0x000fc600000000ff */
[----:B------:R-:W-:-:S04]  /*2a40*/  F2FP.F16.F32.PACK_AB R52, RZ, R52 ;  /* 0x00000034ff34723e */ /* 0x000fc800000000ff */
[----:B------:R-:W-:-:S05]  /*2a50*/  PRMT R2, R2, 0x5410, R52 ;  /* 0x0000541002027816 */ /* 0x000fca0000000034 */
[----:B------:R-:W-:-:S07]  /*2a60*/  HADD2 R21, R2, R21 ;  /* 0x0000001502157230 */ /* 0x000fce0000000000 */
.L_x_934:
[----:B------:R-:W-:Y:S01]  /*2a70*/  @!UP2 UMOV UR4, UR6 ;  /* 0x000000060004ac82 */ /* 0x000fe20008000000 */
[----:B------:R-:W-:Y:S05]  /*2a80*/  @!P1 BRA `(.L_x_935) ;  /* 0x00000010005c9947 */ /* 0x000fea0003800000 */
[----:B------:R-:W-:Y:S01]  /*2a90*/  PRMT R2, R28, 0x9910, RZ ;  /* 0x000099101c027816 */ /* 0x000fe200000000ff */
[----:B------:R-:W-:-:S03]  /*2aa0*/  UISETP.NE.AND UP2, UPT, UR14, 0x2, UPT ;  /* 0x000000020e00788c */ /* 0x000fc6000bf45270 */
[----:B------:R-:W-:-:S13]  /*2ab0*/  ISETP.NE.AND P0, PT, R2, RZ, PT ;  /* 0x000000ff0200720c */ /* 0x000fda0003f05270 */
[----:B------:R-:W-:Y:S05]  /*2ac0*/  @!P0 BRA `(.L_x_936) ;  /* 0x0000000400688947 */ /* 0x000fea0003800000 */
[----:B------:R-:W1:Y:S01]  /*2ad0*/  LDS.64 R2, [UR8+-0x80] ;  /* 0xffff8008ff027984 */ /* 0x000e620008000a00 */
[----:B0-----:R-:W-:Y:S02]  /*2ae0*/  HADD2.F32 R52, -RZ, R15.H0_H0 ;  /* 0x2000000fff347230 */ /* 0x001fe40000004100 */
[----:B------:R-:W-:Y:S01]  /*2af0*/  HADD2.F32 R56, -RZ, R32.H0_H0 ;  /* 0x20000020ff387230 */ /* 0x000fe20000004100 */
[----:B------:R-:W0:Y:S01]  /*2b00*/  LDS.64 R4, [UR8+-0x78] ;  /* 0xffff8808ff047984 */ /* 0x000e220008000a00 */
[----:B------:R-:W-:Y:S02]  /*2b10*/  HADD2.F32 R59, -RZ, R48.H0_H0 ;  /* 0x20000030ff3b7230 */ /* 0x000fe40000004100 */
[--C-:B-1----:R-:W-:Y:S02]  /*2b20*/  HADD2.F32 R53, -RZ, R2.reuse.H0_H0 ;  /* 0x20000002ff357230 */ /* 0x102fe40000004100 */
[----:B------:R-:W-:Y:S02]  /*2b30*/  HADD2.F32 R54, -RZ, R2.H1_H1 ;  /* 0x30000002ff367230 */ /* 0x000fe40000004100 */
[----:B------:R-:W-:-:S02]  /*2b40*/  HADD2.F32 R2, -RZ, R31.H0_H0 ;  /* 0x2000001fff027230 */ /* 0x000fc40000004100 */
[----:B------:R-:W-:Y:S01]  /*2b50*/  FFMA.FTZ R55, R52, R53, RZ ;  /* 0x0000003534377223 */ /* 0x000fe200000100ff */
[--C-:B------:R-:W-:Y:S02]  /*2b60*/  HADD2.F32 R52, -RZ, R3.reuse.H0_H0 ;  /* 0x20000003ff347230 */ /* 0x100fe40000004100 */
[----:B0-----:R-:W-:Y:S02]  /*2b70*/  HADD2.F32 R57, -RZ, R4.H1_H1 ;  /* 0x30000004ff397230 */ /* 0x001fe40000004100 */
[----:B------:R-:W-:Y:S01]  /*2b80*/  FFMA.FTZ R55, R56, R54, R55 ;  /* 0x0000003638377223 */ /* 0x000fe20000010037 */
[----:B------:R-:W-:Y:S02]  /*2b90*/  HADD2.F32 R56, -RZ, R3.H1_H1 ;  /* 0x30000003ff387230 */ /* 0x000fe40000004100 */
[----:B------:R-:W-:Y:S02]  /*2ba0*/  HADD2.F32 R3, -RZ, R38.H0_H0 ;  /* 0x20000026ff037230 */ /* 0x000fe40000004100 */
[----:B------:R-:W-:Y:S01]  /*2bb0*/  FFMA.FTZ R55, R2, R52, R55 ;  /* 0x0000003402377223 */ /* 0x000fe20000010037 */
[----:B------:R-:W-:-:S05]  /*2bc0*/  HADD2.F32 R2, -RZ, R19.H0_H0 ;  /* 0x20000013ff027230 */ /* 0x000fca0000004100 */
[----:B------:R-:W-:Y:S01]  /*2bd0*/  FFMA.FTZ R2, R2, R56, R55 ;  /* 0x0000003802027223 */ /* 0x000fe20000010037 */
[----:B------:R-:W-:Y:S02]  /*2be0*/  HADD2.F32 R55, -RZ, R4.H0_H0 ;  /* 0x20000004ff377230 */ /* 0x000fe40000004100 */
[--C-:B------:R-:W-:Y:S02]  /*2bf0*/  HADD2.F32 R4, -RZ, R5.reuse.H0_H0 ;  /* 0x20000005ff047230 */ /* 0x100fe40000004100 */
[----:B------:R-:W-:Y:S02]  /*2c00*/  HADD2.F32 R5, -RZ, R5.H1_H1 ;  /* 0x30000005ff057230 */ /* 0x000fe40000004100 */
[----:B------:R-:W-:Y:S01]  /*2c10*/  FFMA.FTZ R2, R3, R55, R2 ;  /* 0x0000003703027223 */ /* 0x000fe20000010002 */
[----:B------:R-:W-:-:S05]  /*2c20*/  HADD2.F32 R3, -RZ, R45.H0_H0 ;  /* 0x2000002dff037230 */ /* 0x000fca0000004100 */
[----:B------:R-:W-:Y:S01]  /*2c30*/  FFMA.FTZ R3, R3, R57, R2 ;  /* 0x0000003903037223 */ /* 0x000fe20000010002 */
[----:B------:R-:W-:-:S05]  /*2c40*/  HADD2.F32 R2, -RZ, R8.H0_H0 ;  /* 0x20000008ff027230 */ /* 0x000fca0000004100 */
[----:B------:R-:W-:Y:S01]  /*2c50*/  FFMA.FTZ R2, R2, R4, R3 ;  /* 0x0000000402027223 */ /* 0x000fe20000010003 */
[----:B------:R-:W-:-:S05]  /*2c60*/  HADD2.F32 R3, -RZ, R42.H0_H0 ;  /* 0x2000002aff037230 */ /* 0x000fca0000004100 */
[----:B------:R-:W-:Y:S01]  /*2c70*/  FFMA.FTZ R58, R3, R5, R2 ;  /* 0x00000005033a7223 */ /* 0x000fe20000010002 */
[----:B------:R-:W-:Y:S02]  /*2c80*/  HADD2.F32 R3, -RZ, R48.H1_H1 ;  /* 0x30000030ff037230 */ /* 0x000fe40000004100 */
[----:B------:R-:W-:-:S03]  /*2c90*/  HADD2.F32 R2, -RZ, R14.H0_H0 ;  /* 0x2000000eff027230 */ /* 0x000fc60000004100 */
[----:B------:R-:W-:Y:S02]  /*2ca0*/  FMUL.FTZ R58, R3, R58 ;  /* 0x0000003a033a7220 */ /* 0x000fe40000410000 */
[----:B------:R-:W-:Y:S01]  /*2cb0*/  FFMA.FTZ R3, R2, R53, RZ ;  /* 0x0000003502037223 */ /* 0x000fe200000100ff */
[----:B------:R-:W-:Y:S02]  /*2cc0*/  HADD2.F32 R2, -RZ, R34.H0_H0 ;  /* 0x20000022ff027230 */ /* 0x000fe40000004100 */
[----:B------:R-:W-:-:S03]  /*2cd0*/  F2FP.F16.F32.PACK_AB R58, RZ, R58 ;  /* 0x0000003aff3a723e */ /* 0x000fc600000000ff */
[----:B------:R-:W-:Y:S01]  /*2ce0*/  FFMA.FTZ R3, R2, R54, R3 ;  /* 0x0000003602037223 */ /* 0x000fe20000010003 */
[----:B------:R-:W-:-:S05]  /*2cf0*/  HADD2.F32 R2, -RZ, R33.H0_H0 ;  /* 0x20000021ff027230 */ /* 0x000fca0000004100 */
        /* <DEDUP_REMOVED lines=11> */
[----:B------:R-:W-:-:S03]  /*2db0*/  HADD2.F32 R3, -RZ, R13.H0_H0 ;  /* 0x2000000dff037230 */ /* 0x000fc60000004100 */
[----:B------:R-:W-:Y:S01]  /*2dc0*/  FMUL.FTZ R59, R59, R2 ;  /* 0x000000023b3b7220 */ /* 0x000fe20000410000 */
[----:B------:R-:W-:Y:S02]  /*2dd0*/  HADD2.F32 R2, -RZ, R12.H0_H0 ;  /* 0x2000000cff027230 */ /* 0x000fe40000004100 */
[----:B------:R-:W-:Y:S02]  /*2de0*/  FFMA.FTZ R3, R3, R53, RZ ;  /* 0x0000003503037223 */ /* 0x000fe400000100ff */
[----:B------:R-:W-:Y:S01]  /*2df0*/  F2FP.F16.F32.PACK_AB R59, RZ, R59 ;  /* 0x0000003bff3b723e */ /* 0x000fe200000000ff */
[----:B------:R-:W-:Y:S01]  /*2e00*/  FFMA.FTZ R53, R2, R53, RZ ;  /* 0x0000003502357223 */ /* 0x000fe200000100ff */
[----:B------:R-:W-:Y:S02]  /*2e10*/  HADD2.F32 R2, -RZ, R35.H0_H0 ;  /* 0x20000023ff027230 */ /* 0x000fe40000004100 */
[----:B------:R-:W-:-:S03]  /*2e20*/  PRMT R58, R58, 0x5410, R59 ;  /* 0x000054103a3a7816 */ /* 0x000fc6000000003b */
[----:B------:R-:W-:Y:S01]  /*2e30*/  FFMA.FTZ R3, R2, R54, R3 ;  /* 0x0000003602037223 */ /* 0x000fe20000010003 */
[----:B------:R-:W-:Y:S02]  /*2e40*/  HADD2.F32 R2, -RZ, R44.H0_H0 ;  /* 0x2000002cff027230 */ /* 0x000fe40000004100 */
[----:B------:R-:W-:-:S03]  /*2e50*/  HFMA2 R22, R58, 1, 1, R22 ;  /* 0x3c003c003a167831 */ /* 0x000fc60000000016 */
[----:B------:R-:W-:Y:S01]  /*2e60*/  FFMA.FTZ R53, R2, R54, R53 ;  /* 0x0000003602357223 */ /* 0x000fe20000010035 */
[----:B------:R-:W-:Y:S02]  /*2e70*/  HADD2.F32 R2, -RZ, R43.H0_H0 ;  /* 0x2000002bff027230 */ /* 0x000fe40000004100 */
[----:B------:R-:W-:-:S03]  /*2e80*/  HADD2.F32 R54, -RZ, R6.H0_H0 ;  /* 0x20000006ff367230 */ /* 0x000fc60000004100 */
[-C--:B------:R-:W-:Y:S01]  /*2e90*/  FFMA.FTZ R53, R2, R52.reuse, R53 ;  /* 0x0000003402357223 */ /* 0x080fe20000010035 */
[----:B------:R-:W-:Y:S02]  /*2ea0*/  HADD2.F32 R2, -RZ, R17.H0_H0 ;  /* 0x20000011ff027230 */ /* 0x000fe40000004100 */
[----:B------:R-:W-:Y:S01]  /*2eb0*/  FFMA.FTZ R3, R54, R52, R3 ;  /* 0x0000003436037223 */ /* 0x000fe20000010003 */
[----:B------:R-:W-:-:S03]  /*2ec0*/  HADD2.F32 R52, -RZ, R16.H0_H0 ;  /* 0x20000010ff347230 */ /* 0x000fc60000004100 */
[-C--:B------:R-:W-:Y:S01]  /*2ed0*/  FFMA.FTZ R2, R2, R56.reuse, R3 ;  /* 0x0000003802027223 */ /* 0x080fe20000010003 */
[----:B------:R-:W-:Y:S02]  /*2ee0*/  HADD2.F32 R3, -RZ, R36.H0_H0 ;  /* 0x20000024ff037230 */ /* 0x000fe40000004100 */
[----:B------:R-:W-:Y:S01]  /*2ef0*/  FFMA.FTZ R56, R52, R56, R53 ;  /* 0x0000003834387223 */ /* 0x000fe20000010035 */
[----:B------:R-:W-:Y:S02]  /*2f00*/  HADD2.F32 R53, -RZ, R7.H0_H0 ;  /* 0x20000007ff357230 */ /* 0x000fe40000004100 */
        /* <DEDUP_REMOVED lines=8> */
[----:B------:R-:W-:Y:S01]  /*2f90*/  FFMA.FTZ R57, R53, R57, R56 ;  /* 0x0000003935397223 */ /* 0x000fe20000010038 */
[----:B------:R-:W-:Y:S02]  /*2fa0*/  HADD2.F32 R53, -RZ, R40.H0_H0 ;  /* 0x20000028ff357230 */ /* 0x000fe40000004100 */
[-C--:B------:R-:W-:Y:S01]  /*2fb0*/  FFMA.FTZ R2, R2, R4.reuse, R3 ;  /* 0x0000000402027223 */ /* 0x080fe20000010003 */
[----:B------:R-:W-:Y:S01]  /*2fc0*/  FFMA.FTZ R4, R52, R4, R57 ;  /* 0x0000000434047223 */ /* 0x000fe20000010039 */
[----:B------:R-:W-:-:S02]  /*2fd0*/  HADD2.F32 R3, -RZ, R0.H1_H1 ;  /* 0x30000000ff037230 */ /* 0x000fc40000004100 */
[-C--:B------:R-:W-:Y:S01]  /*2fe0*/  FFMA.FTZ R2, R53, R5.reuse, R2 ;  /* 0x0000000535027223 */ /* 0x080fe20000010002 */
        /* <DEDUP_REMOVED lines=8> */
.L_x_936:
[----:B------:R-:W-:Y:S05]  /*3070*/  BRA.U !UP2, `(.L_x_935) ;  /* 0x000000090ae07547 */ /* 0x000fea000b800000 */
[----:B------:R-:W-:-:S04]  /*3080*/  PRMT R2, R29, 0x9910, RZ ;  /* 0x000099101d027816 */ /* 0x000fc800000000ff */
[----:B------:R-:W-:-:S13]  /*3090*/  ISETP.NE.AND P0, PT, R2, RZ, PT ;  /* 0x000000ff0200720c */ /* 0x000fda0003f05270 */
[----:B------:R-:W-:Y:S05]  /*30a0*/  @!P0 BRA `(.L_x_937) ;  /* 0x0000000400688947 */ /* 0x000fea0003800000 */
[----:B------:R-:W1:Y:S01]  /*30b0*/  LDS.64 R2, [UR8] ;  /* 0x00000008ff027984 */ /* 0x000e620008000a00 */
[----:B0-----:R-:W-:Y:S02]  /*30c0*/  HADD2.F32 R52, -RZ, R15.H0_H0 ;  /* 0x2000000fff347230 */ /* 0x001fe40000004100 */
[----:B------:R-:W-:Y:S01]  /*30d0*/  HADD2.F32 R56, -RZ, R32.H0_H0 ;  /* 0x20000020ff387230 */ /* 0x000fe20000004100 */
[----:B------:R-:W0:Y:S01]  /*30e0*/  LDS.64 R4, [UR8+0x8] ;  /* 0x00000808ff047984 */ /* 0x000e220008000a00 */
        /* <DEDUP_REMOVED lines=86> */
.L_x_937:
[----:B------:R-:W-:Y:S05]  /*3650*/  BRA.U UP0, `(.L_x_935) ;  /* 0x0000000500687547 */ /* 0x000fea000b800000 */
[----:B------:R-:W1:Y:S01]  /*3660*/  LDS.64 R2, [UR8+0x80] ;  /* 0x00008008ff027984 */ /* 0x000e620008000a00 */
[----:B0-----:R-:W-:Y:S02]  /*3670*/  HADD2.F32 R15, -RZ, R15.H0_H0 ;  /* 0x2000000fff0f7230 */ /* 0x001fe40000004100 */
[----:B------:R-:W-:Y:S01]  /*3680*/  HADD2.F32 R14, -RZ, R14.H0_H0 ;  /* 0x2000000eff0e7230 */ /* 0x000fe20000004100 */
[----:B------:R-:W0:Y:S01]  /*3690*/  LDS.64 R4, [UR8+0x88] ;  /* 0x00008808ff047984 */ /* 0x000e220008000a00 */
        /* <DEDUP_REMOVED lines=12> */
[--C-:B-1----:R-:W-:Y:S02]  /*3760*/  HADD2.F32 R52, -RZ, R2.reuse.H0_H0 ;  /* 0x20000002ff347230 */ /* 0x102fe40000004100 */
        /* <DEDUP_REMOVED lines=10> */
[-C--:B------:R-:W-:Y:S01]  /*3810*/  FFMA.FTZ R31, R35, R53.reuse, R14 ;  /* 0x00000035231f7223 */ /* 0x080fe2000001000e */
[----:B------:R-:W-:Y:S02]  /*3820*/  HADD2.F32 R34, -RZ, R33.H0_H0 ;  /* 0x20000021ff227230 */ /* 0x000fe40000004100 */
[----:B------:R-:W-:Y:S02]  /*3830*/  HADD2.F32 R44, -RZ, R6.H0_H0 ;  /* 0x20000006ff2c7230 */ /* 0x000fe40000004100 */
[-C--:B------:R-:W-:Y:S01]  /*3840*/  FFMA.FTZ R6, R32, R2.reuse, R15 ;  /* 0x0000000220067223 */ /* 0x080fe2000001000f */
[----:B------:R-:W-:Y:S02]  /*3850*/  HADD2.F32 R32, -RZ, R43.H0_H0 ;  /* 0x2000002bff207230 */ /* 0x000fe40000004100 */
[----:B------:R-:W-:Y:S01]  /*3860*/  FFMA.FTZ R53, R55, R53, R12 ;  /* 0x0000003537357223 */ /* 0x000fe2000001000c */
[----:B------:R-:W-:Y:S01]  /*3870*/  FFMA.FTZ R12, R34, R2, R13 ;  /* 0x00000002220c7223 */ /* 0x000fe2000001000d */
[----:B------:R-:W-:-:S02]  /*3880*/  HADD2.F32 R3, -RZ, R3.H1_H1 ;  /* 0x30000003ff037230 */ /* 0x000fc40000004100 */
[-C--:B------:R-:W-:Y:S01]  /*3890*/  FFMA.FTZ R14, R44, R2.reuse, R31 ;  /* 0x000000022c0e7223 */ /* 0x080fe2000001001f */
[----:B------:R-:W-:Y:S02]  /*38a0*/  HADD2.F32 R13, -RZ, R18.H0_H0 ;  /* 0x20000012ff0d7230 */ /* 0x000fe40000004100 */
[----:B------:R-:W-:Y:S01]  /*38b0*/  FFMA.FTZ R2, R32, R2, R53 ;  /* 0x0000000220027223 */ /* 0x000fe20000010035 */
[----:B------:R-:W-:Y:S02]  /*38c0*/  HADD2.F32 R15, -RZ, R16.H0_H0 ;  /* 0x20000010ff0f7230 */ /* 0x000fe40000004100 */
[-C--:B------:R-:W-:Y:S01]  /*38d0*/  FFMA.FTZ R6, R19, R3.reuse, R6 ;  /* 0x0000000313067223 */ /* 0x080fe20000010006 */
[-C--:B------:R-:W-:Y:S01]  /*38e0*/  FFMA.FTZ R14, R17, R3.reuse, R14 ;  /* 0x00000003110e7223 */ /* 0x080fe2000001000e */
[-C--:B------:R-:W-:Y:S01]  /*38f0*/  FFMA.FTZ R12, R13, R3.reuse, R12 ;  /* 0x000000030d0c7223 */ /* 0x080fe2000001000c */
[----:B------:R-:W-:Y:S02]  /*3900*/  HADD2.F32 R13, -RZ, R38.H0_H0 ;  /* 0x20000026ff0d7230 */ /* 0x000fe40000004100 */
[----:B------:R-:W-:Y:S01]  /*3910*/  FFMA.FTZ R16, R15, R3, R2 ;  /* 0x000000030f107223 */ /* 0x000fe20000010002 */
[----:B0-----:R-:W-:-:S02]  /*3920*/  HADD2.F32 R3, -RZ, R4.H0_H0 ;  /* 0x20000004ff037230 */ /* 0x001fc40000004100 */
[----:B------:R-:W-:Y:S02]  /*3930*/  HADD2.F32 R15, -RZ, R36.H0_H0 ;  /* 0x20000024ff0f7230 */ /* 0x000fe40000004100 */
[----:B------:R-:W-:Y:S02]  /*3940*/  HADD2.F32 R17, -RZ, R7.H0_H0 ;  /* 0x20000007ff117230 */ /* 0x000fe40000004100 */
        /* <DEDUP_REMOVED lines=13> */
[----:B------:R-:W-:Y:S02]  /*3a20*/  HADD2.F32 R6, -RZ, R9.H0_H0 ;  /* 0x20000009ff067230 */ /* 0x000fe40000004100 */
[----:B------:R-:W-:Y:S01]  /*3a30*/  FFMA.FTZ R4, R8, R2, R7 ;  /* 0x0000000208047223 */ /* 0x000fe20000010007 */
[----:B------:R-:W-:-:S02]  /*3a40*/  HADD2.F32 R8, -RZ, R10.H0_H0 ;  /* 0x2000000aff087230 */ /* 0x000fc40000004100 */
[----:B------:R-:W-:Y:S02]  /*3a50*/  HADD2.F32 R5, -RZ, R5.H1_H1 ;  /* 0x30000005ff057230 */ /* 0x000fe40000004100 */
        /* <DEDUP_REMOVED lines=11> */
[--C-:B------:R-:W-:Y:S02]  /*3b10*/  HADD2.F32 R9, -RZ, R0.reuse.H1_H1 ;  /* 0x30000000ff097230 */ /* 0x100fe40000004100 */
[----:B------:R-:W-:Y:S01]  /*3b20*/  FFMA.FTZ R2, R39, R5, R2 ;  /* 0x0000000527027223 */ /* 0x000fe20000010002 */
[----:B------:R-:W-:Y:S02]  /*3b30*/  HADD2.F32 R11, -RZ, R0.H0_H0 ;  /* 0x20000000ff0b7230 */ /* 0x000fe40000004100 */
        /* <DEDUP_REMOVED lines=12> */
.L_x_935:
[----:B------:R-:W-:-:S05]  /*3c00*/  MOV R3, UR16 ;  /* 0x0000001000037c02 */ /* 0x000fca0008000f00 */
[----:B------:R-:W-:-:S05]  /*3c10*/  IMAD.WIDE R2, R3, 0x4, R50 ;  /* 0x0000000403027825 */ /* 0x000fca00078e0232 */
[----:B0-----:R-:W2:Y:S01]  /*3c20*/  LDG.E.128.CONSTANT R4, desc[UR22][R2.64] ;  /* 0x0000001602047981 */ /* 0x001ea2000c1e9d00 */
[----:B------:R-:W-:-:S05]  /*3c30*/  MOV R51, UR16 ;  /* 0x0000001000337c02 */ /* 0x000fca0008000f00 */
[----:B------:R-:W-:-:S05]  /*3c40*/  IMAD.WIDE R50, R51, 0x4, R2 ;  /* 0x0000000433327825 */ /* 0x000fca00078e0202 */
[----:B------:R-:W3:Y:S01]  /*3c50*/  LDG.E.128.CONSTANT R8, desc[UR22][R50.64] ;  /* 0x0000001632087981 */ /* 0x000ee2000c1e9d00 */
[----:B--2---:R-:W-:Y:S02]  /*3c60*/  LOP3.LUT R2, R4, 0xff, RZ, 0xc0, !PT ;  /* 0x000000ff04027812 */ /* 0x004fe400078ec0ff */
[----:B------:R-:W-:Y:S02]  /*3c70*/  LOP3.LUT R3, R5, 0xff, RZ, 0xc0, !PT ;  /* 0x000000ff05037812 */ /* 0x000fe400078ec0ff */
[----:B------:R-:W-:Y:S02]  /*3c80*/  IADD3 R2, PT, PT, R2, -0x80, RZ ;  /* 0xffffff8002027810 */ /* 0x000fe40007ffe0ff */
[----:B------:R-:W-:Y:S02]  /*3c90*/  IADD3 R3, PT, PT, R3, -0x80, RZ ;  /* 0xffffff8003037810 */ /* 0x000fe40007ffe0ff */
[----:B------:R0:W1:Y:S01]  /*3ca0*/  I2F.F16 R17, R2 ;  /* 0x0000000200117306 */ /* 0x0000620000200c00 */
[----:B------:R-:W-:-:S02]  /*3cb0*/  LEA.HI R31, R5, 0xffffff80, RZ, 0x8 ;  /* 0xffffff80051f7811 */ /* 0x000fc400078f40ff */
        /* <DEDUP_REMOVED lines=11> */
[----:B------:R-:W-:Y:S02]  /*3d70*/  SHF.R.U32.HI R5, RZ, 0x10, R5 ;  /* 0x00000010ff057819 */ /* 0x000fe40000011605 */
[----:B------:R-:W-:Y:S01]  /*3d80*/  LEA.HI R19, R6, 0xffffff80, RZ, 0x8 ;  /* 0xffffff8006137811 */ /* 0x000fe200078f40ff */
[----:B------:R4:W1:Y:S01]  /*3d90*/  I2F.F16 R2, R37 ;  /* 0x0000002500027306 */ /* 0x0008620000200c00 */
[----:B0-----:R-:W-:-:S02]  /*3da0*/  LOP3.LUT R35, R33, 0xff, RZ, 0xc0, !PT ;  /* 0x000000ff21237812 */ /* 0x001fc400078ec0ff */
[----:B------:R-:W-:Y:S02]  /*3db0*/  LOP3.LUT R5, R5, 0xff, RZ, 0xc0, !PT ;  /* 0x000000ff05057812 */ /* 0x000fe400078ec0ff */
[----:B------:R-:W-:Y:S02]  /*3dc0*/  IADD3 R36, PT, PT, R35, -0x80, RZ ;  /* 0xffffff8023247810 */ /* 0x000fe40007ffe0ff */
[----:B------:R-:W-:Y:S01]  /*3dd0*/  SHF.R.U32.HI R35, RZ, 0x8, R6 ;  /* 0x00000008ff237819 */ /* 0x000fe20000011606 */
[----:B------:R-:W0:Y:S01]  /*3de0*/  I2F.F16 R32, R32 ;  /* 0x0000002000207306 */ /* 0x000e220000200c00 */
[----:B------:R-:W-:Y:S02]  /*3df0*/  IADD3 R5, PT, PT, R5, -0x80, RZ ;  /* 0xffffff8005057810 */ /* 0x000fe40007ffe0ff */
[----:B----4-:R-:W-:Y:S02]  /*3e00*/  LOP3.LUT R37, R35, 0xff, RZ, 0xc0, !PT ;  /* 0x000000ff23257812 */ /* 0x010fe400078ec0ff */
[----:B------:R-:W-:-:S02]  /*3e10*/  LOP3.LUT R12, R6, 0xff, RZ, 0xc0, !PT ;  /* 0x000000ff060c7812 */ /* 0x000fc400078ec0ff */
[----:B------:R-:W-:Y:S01]  /*3e20*/  IADD3 R4, PT, PT, R4, -0x80, RZ ;  /* 0xffffff8004047810 */ /* 0x000fe20007ffe0ff */
[----:B------:R4:W0:Y:S01]  /*3e30*/  I2F.F16 R35, R5 ;  /* 0x0000000500237306 */ /* 0x0008220000200c00 */
[----:B------:R-:W-:Y:S02]  /*3e40*/  SHF.R.U32.HI R6, RZ, 0x10, R6 ;  /* 0x00000010ff067819 */ /* 0x000fe40000011606 */
[----:B------:R-:W-:Y:S02]  /*3e50*/  IADD3 R38, PT, PT, R37, -0x80, RZ ;  /* 0xffffff8025267810 */ /* 0x000fe40007ffe0ff */
[----:B------:R-:W-:Y:S02]  /*3e60*/  LOP3.LUT R6, R6, 0xff, RZ, 0xc0, !PT ;  /* 0x000000ff06067812 */ /* 0x000fe400078ec0ff */
[----:B------:R-:W-:Y:S01]  /*3e70*/  IADD3 R15, PT, PT, R12, -0x80, RZ ;  /* 0xffffff800c0f7810 */ /* 0x000fe20007ffe0ff */
[----:B------:R5:W0:Y:S01]  /*3e80*/  I2F.F16 R33, R4 ;  /* 0x0000000400217306 */ /* 0x000a220000200c00 */
[----:B----4-:R-:W-:-:S02]  /*3e90*/  LOP3.LUT R5, R9, 0xff, RZ, 0xc0, !PT ;  /* 0x000000ff09057812 */ /* 0x010fc400078ec0ff */
[----:B------:R-:W-:Y:S02]  /*3ea0*/  IADD3 R6, PT, PT, R6, -0x80, RZ ;  /* 0xffffff8006067810 */ /* 0x000fe40007ffe0ff */
[----:B------:R-:W-:Y:S02]  /*3eb0*/  IADD3 R41, PT, PT, R5, -0x80, RZ ;  /* 0xffffff8005297810 */ /* 0x000fe40007ffe0ff */
[----:B------:R-:W-:Y:S01]  /*3ec0*/  LOP3.LUT R5, R10, 0xff, RZ, 0xc0, !PT ;  /* 0x000000ff0a057812 */ /* 0x000fe200078ec0ff */
[----:B------:R4:W0:Y:S01]  /*3ed0*/  I2F.F16 R37, R6 ;  /* 0x0000000600257306 */ /* 0x0008220000200c00 */
[----:B-----5:R-:W-:Y:S02]  /*3ee0*/  SHF.R.U32.HI R4, RZ, 0x8, R7 ;  /* 0x00000008ff047819 */ /* 0x020fe40000011607 */
[----:B------:R-:W-:Y:S02]  /*3ef0*/  IADD3 R40, PT, PT, R5, -0x80, RZ ;  /* 0xffffff8005287810 */ /* 0x000fe40007ffe0ff */
[----:B------:R-:W-:-:S02]  /*3f00*/  LOP3.LUT R4, R4, 0xff, RZ, 0xc0, !PT ;  /* 0x000000ff04047812 */ /* 0x000fc400078ec0ff */
[----:B------:R-:W-:Y:S01]  /*3f10*/  SHF.R.U32.HI R5, RZ, 0x8, R8 ;  /* 0x00000008ff057819 */ /* 0x000fe20000011608 */
[----:B------:R-:W0:Y:S01]  /*3f20*/  I2F.F16 R31, R31 ;  /* 0x0000001f001f7306 */ /* 0x000e220000200c00 */
[----:B------:R-:W-:Y:S02]  /*3f30*/  IADD3 R44, PT, PT, R4, -0x80, RZ ;  /* 0xffffff80042c7810 */ /* 0x000fe40007ffe0ff */
[----:B------:R-:W-:Y:S02]  /*3f40*/  LOP3.LUT R4, R8, 0xff, RZ, 0xc0, !PT ;  /* 0x000000ff08047812 */ /* 0x000fe400078ec0ff */
[----:B----4-:R-:W-:Y:S02]  /*3f50*/  LOP3.LUT R6, R11, 0xff, RZ, 0xc0, !PT ;  /* 0x000000ff0b067812 */ /* 0x010fe400078ec0ff */
[----:B------:R-:W-:Y:S01]  /*3f60*/  LOP3.LUT R5, R5, 0xff, RZ, 0xc0, !PT ;  /* 0x000000ff05057812 */ /* 0x000fe200078ec0ff */
[----:B------:R-:W4:Y:S01]  /*3f70*/  I2F.F16 R19, R19 ;  /* 0x0000001300137306 */ /* 0x000f220000200c00 */
[----:B------:R-:W-:-:S02]  /*3f80*/  LOP3.LUT R12, R7, 0xff, RZ, 0xc0, !PT ;  /* 0x000000ff070c7812 */ /* 0x000fc400078ec0ff */
[----:B------:R-:W-:Y:S02]  /*3f90*/  IADD3 R4, PT, PT, R4, -0x80, RZ ;  /* 0xffffff8004047810 */ /* 0x000fe40007ffe0ff */
[----:B------:R-:W-:Y:S02]  /*3fa0*/  IADD3 R6, PT, PT, R6, -0x80, RZ ;  /* 0xffffff8006067810 */ /* 0x000fe40007ffe0ff */
[----:B------:R-:W-:Y:S01]  /*3fb0*/  IADD3 R5, PT, PT, R5, -0x80, RZ ;  /* 0xffffff8005057810 */ /* 0x000fe20007ffe0ff */
[----:B------:R5:W0:Y:S01]  /*3fc0*/  I2F.F16 R42, R4 ;  /* 0x00000004002a7306 */ /* 0x000a220000200c00 */
[----:B------:R-:W-:Y:S02]  /*3fd0*/  IADD3 R14, PT, PT, R12, -0x80, RZ ;  /* 0xffffff800c0e7810 */ /* 0x000fe40007ffe0ff */
[----:B------:R-:W-:Y:S02]  /*3fe0*/  LEA.HI R13, R8, 0xffffff80, RZ, 0x8 ;  /* 0xffffff80080d7811 */ /* 0x000fe400078f40ff */
[----:B------:R-:W-:-:S02]  /*3ff0*/  LEA.HI R12, R9, 0xffffff80, RZ, 0x8 ;  /* 0xffffff80090c7811 */ /* 0x000fc400078f40ff */
[----:B------:R-:W-:Y:S01]  /*4000*/  SHF.R.U32.HI R8, RZ, 0x10, R8 ;  /* 0x00000010ff087819 */ /* 0x000fe20000011608 */
[----:B------:R2:W0:Y:S01]  /*4010*/  I2F.F16 R39, R6 ;  /* 0x0000000600277306 */ /* 0x0004220000200c00 */
[--C-:B-----5:R-:W-:Y:S02]  /*4020*/  SHF.R.U32.HI R4, RZ, 0x8, R9.reuse ;  /* 0x00000008ff047819 */ /* 0x120fe40000011609 */
[----:B------:R-:W-:Y:S02]  /*4030*/  SHF.R.U32.HI R9, RZ, 0x10, R9 ;  /* 0x00000010ff097819 */ /* 0x000fe40000011609 */
[----:B------:R-:W-:Y:S02]  /*4040*/  LEA.HI R18, R7, 0xffffff80, RZ, 0x8 ;  /* 0xffffff8007127811 */ /* 0x000fe400078f40ff */
[----:B------:R-:W-:Y:S01]  /*4050*/  SHF.R.U32.HI R7, RZ, 0x10, R7 ;  /* 0x00000010ff077819 */ /* 0x000fe20000011607 */
[----:B------:R5:W0:Y:S01]  /*4060*/  I2F.F16 R45, R5 ;  /* 0x00000005002d7306 */ /* 0x000a220000200c00 */
[----:B--2---:R-:W-:-:S02]  /*4070*/  SHF.R.U32.HI R6, RZ, 0x8, R10 ;  /* 0x00000008ff067819 */ /* 0x004fc4000001160a */
[----:B------:R-:W-:Y:S02]  /*4080*/  SHF.R.U32.HI R10, RZ, 0x10, R10 ;  /* 0x00000010ff0a7819 */ /* 0x000fe4000001160a */
[----:B------:R-:W-:Y:S02]  /*4090*/  LOP3.LUT R8, R8, 0xff, RZ, 0xc0, !PT ;  /* 0x000000ff08087812 */ /* 0x000fe400078ec0ff */
[----:B------:R-:W-:Y:S01]  /*40a0*/  LOP3.LUT R9, R9, 0xff, RZ, 0xc0, !PT ;  /* 0x000000ff09097812 */ /* 0x000fe200078ec0ff */
[----:B------:R-:W2:Y:S01]  /*40b0*/  I2F.F16 R18, R18 ;  /* 0x0000001200127306 */ /* 0x000ea20000200c00 */
[--C-:B-----5:R-:W-:Y:S02]  /*40c0*/  SHF.R.U32.HI R5, RZ, 0x8, R11.reuse ;  /* 0x00000008ff057819 */ /* 0x120fe4000001160b */
[----:B------:R-:W-:Y:S02]  /*40d0*/  SHF.R.U32.HI R11, RZ, 0x10, R11 ;  /* 0x00000010ff0b7819 */ /* 0x000fe4000001160b */
[----:B------:R-:W-:-:S02]  /*40e0*/  LOP3.LUT R10, R10, 0xff, RZ, 0xc0, !PT ;  /* 0x000000ff0a0a7812 */ /* 0x000fc400078ec0ff */
[----:B------:R-:W-:Y:S01]  /*40f0*/  LOP3.LUT R11, R11, 0xff, RZ, 0xc0, !PT ;  /* 0x000000ff0b0b7812 */ /* 0x000fe200078ec0ff */
[----:B------:R-:W0:Y:S01]  /*4100*/  I2F.F16 R15, R15 ;  /* 0x0000000f000f7306 */ /* 0x000e220000200c00 */
[----:B------:R-:W-:Y:S02]  /*4110*/  LOP3.LUT R7, R7, 0xff, RZ, 0xc0, !PT ;  /* 0x000000ff07077812 */ /* 0x000fe400078ec0ff */
[----:B------:R-:W-:Y:S02]  /*4120*/  LOP3.LUT R4, R4, 0xff, RZ, 0xc0, !PT ;  /* 0x000000ff04047812 */ /* 0x000fe400078ec0ff */
[----:B------:R-:W-:Y:S02]  /*4130*/  LOP3.LUT R6, R6, 0xff, RZ, 0xc0, !PT ;  /* 0x000000ff06067812 */ /* 0x000fe400078ec0ff */
[----:B------:R-:W-:Y:S01]  /*4140*/  LOP3.LUT R5, R5, 0xff, RZ, 0xc0, !PT ;  /* 0x000000ff05057812 */ /* 0x000fe200078ec0ff */
[----:B------:R-:W0:Y:S01]  /*4150*/  I2F.F16 R14, R14 ;  /* 0x0000000e000e7306 */ /* 0x000e220000200c00 */
[----:B------:R-:W-:-:S02]  /*4160*/  IADD3 R8, PT, PT, R8, -0x80, RZ ;  /* 0xffffff8008087810 */ /* 0x000fc40007ffe0ff */
[----:B------:R-:W-:Y:S02]  /*4170*/  IADD3 R9, PT, PT, R9, -0x80, RZ ;  /* 0xffffff8009097810 */ /* 0x000fe40007ffe0ff */
[----:B------:R-:W-:Y:S02]  /*4180*/  IADD3 R10, PT, PT, R10, -0x80, RZ ;  /* 0xffffff800a0a7810 */ /* 0x000fe40007ffe0ff */
[----:B------:R-:W-:Y:S01]  /*4190*/  IADD3 R11, PT, PT, R11, -0x80, RZ ;  /* 0xffffff800b0b7810 */ /* 0x000fe20007ffe0ff */
[----:B------:R-:W0:Y:S01]  /*41a0*/  I2F.F16 R13, R13 ;  /* 0x0000000d000d7306 */ /* 0x000e220000200c00 */
        /* <DEDUP_REMOVED lines=13> */
[----:B------:R0:W0:Y:S08]  /*4280*/  I2F.F16 R46, R4 ;  /* 0x00000004002e7306 */ /* 0x0000300000200c00 */
[----:B------:R-:W0:Y:S08]  /*4290*/  I2F.F16 R9, R9 ;  /* 0x0000000900097306 */ /* 0x000e300000200c00 */
[----:B------:R0:W0:Y:S08]  /*42a0*/  I2F.F16 R47, R6 ;  /* 0x00000006002f7306 */ /* 0x0000300000200c00 */
[----:B------:R-:W0:Y:S08]  /*42b0*/  I2F.F16 R10, R10 ;  /* 0x0000000a000a7306 */ /* 0x000e300000200c00 */
[----:B------:R0:W0:Y:S08]  /*42c0*/  I2F.F16 R49, R5 ;  /* 0x0000000500317306 */ /* 0x0000300000200c00 */
[----:B------:R-:W0:Y:S01]  /*42d0*/  I2F.F16 R11, R11 ;  /* 0x0000000b000b7306 */ /* 0x000e220000200c00 */
[----:B-1234-:R-:W-:Y:S05]  /*42e0*/  BRA.U !UP1, `(.L_x_938) ;  /* 0x0000000509687547 */ /* 0x01efea000b800000 */
[----:B0-----:R-:W0:Y:S01]  /*42f0*/  LDS.64 R4, [UR8+-0xf0] ;  /* 0xffff1008ff047984 */ /* 0x001e220008000a00 */
[----:B------:R-:W-:Y:S02]  /*4300*/  HADD2.F32 R53, -RZ, R17.H0_H0 ;  /* 0x20000011ff357230 */ /* 0x000fe40000004100 */
[----:B------:R-:W-:Y:S01]  /*4310*/  HADD2.F32 R55, -RZ, R34.H0_H0 ;  /* 0x20000022ff377230 */ /* 0x000fe20000004100 */
[----:B------:R-:W1:Y:S01]  /*4320*/  LDS.64 R6, [UR8+-0xe8] ;  /* 0xffff1808ff067984 */ /* 0x000e620008000a00 */
[----:B------:R-:W-:Y:S02]  /*4330*/  HADD2.F32 R56, -RZ, R42.H0_H0 ;  /* 0x2000002aff387230 */ /* 0x000fe40000004100 */
[----:B------:R-:W-:Y:S02]  /*4340*/  HADD2.F32 R59, -RZ, R15.H0_H0 ;  /* 0x2000000fff3b7230 */ /* 0x000fe40000004100 */
[--C-:B0-----:R-:W-:Y:S02]  /*4350*/  HADD2.F32 R52, -RZ, R4.reuse.H0_H0 ;  /* 0x20000004ff347230 */ /* 0x101fe40000004100 */
        /* <DEDUP_REMOVED lines=11> */
[----:B-1----:R-:W-:-:S05]  /*4410*/  HADD2.F32 R54, -RZ, R6.H0_H0 ;  /* 0x20000006ff367230 */ /* 0x002fca0000004100 */
        /* <DEDUP_REMOVED lines=71> */
.L_x_938:
[----:B------:R-:W-:Y:S05]  /*4890*/  @!P1 BRA `(.L_x_939) ;  /* 0x00000010005c9947 */ /* 0x000fea0003800000 */
[----:B0-----:R-:W-:Y:S01]  /*48a0*/  PRMT R4, R28, 0x9910, RZ ;  /* 0x000099101c047816 */ /* 0x001fe200000000ff */
[----:B------:R-:W-:-:S03]  /*48b0*/  UISETP.NE.AND UP2, UPT, UR14, 0x2, UPT ;  /* 0x000000020e00788c */ /* 0x000fc6000bf45270 */
[----:B------:R-:W-:-:S13]  /*48c0*/  ISETP.NE.AND P0, PT, R4, RZ, PT ;  /* 0x000000ff0400720c */ /* 0x000fda0003f05270 */
[----:B------:R-:W-:Y:S05]  /*48d0*/  @!P0 BRA `(.L_x_940) ;  /* 0x0000000400688947 */ /* 0x000fea0003800000 */
[----:B------:R-:W0:Y:S01]  /*48e0*/  LDS.64 R4, [UR8+-0x70] ;  /* 0xffff9008ff047984 */ /* 0x000e220008000a00 */
[----:B------:R-:W-:Y:S02]  /*48f0*/  HADD2.F32 R52, -RZ, R17.H0_H0 ;  /* 0x20000011ff347230 */ /* 0x000fe40000004100 */
[----:B------:R-:W-:Y:S01]  /*4900*/  HADD2.F32 R56, -RZ, R34.H0_H0 ;  /* 0x20000022ff387230 */ /* 0x000fe20000004100 */
[----:B------:R-:W1:Y:S01]  /*4910*/  LDS.64 R6, [UR8+-0x68] ;  /* 0xffff9808ff067984 */ /* 0x000e620008000a00 */
[----:B------:R-:W-:Y:S02]  /*4920*/  HADD2.F32 R59, -RZ, R48.H0_H0 ;  /* 0x20000030ff3b7230 */ /* 0x000fe40000004100 */
[--C-:B0-----:R-:W-:Y:S02]  /*4930*/  HADD2.F32 R53, -RZ, R4.reuse.H0_H0 ;  /* 0x20000004ff357230 */ /* 0x101fe40000004100 */
[----:B------:R-:W-:Y:S02]  /*4940*/  HADD2.F32 R54, -RZ, R4.H1_H1 ;  /* 0x30000004ff367230 */ /* 0x000fe40000004100 */
[----:B------:R-:W-:-:S02]  /*4950*/  HADD2.F32 R4, -RZ, R33.H0_H0 ;  /* 0x20000021ff047230 */ /* 0x000fc40000004100 */
[----:B------:R-:W-:Y:S01]  /*4960*/  FFMA.FTZ R55, R52, R53, RZ ;  /* 0x0000003534377223 */ /* 0x000fe200000100ff */
[--C-:B------:R-:W-:Y:S02]  /*4970*/  HADD2.F32 R52, -RZ, R5.reuse.H0_H0 ;  /* 0x20000005ff347230 */ /* 0x100fe40000004100 */
[----:B-1----:R-:W-:Y:S02]  /*4980*/  HADD2.F32 R57, -RZ, R6.H1_H1 ;  /* 0x30000006ff397230 */ /* 0x002fe40000004100 */
        /* <DEDUP_REMOVED lines=79> */
.L_x_940:
[----:B------:R-:W-:Y:S05]  /*4e80*/  BRA.U !UP2, `(.L_x_939) ;  /* 0x000000090ae07547 */ /* 0x000fea000b800000 */
        /* <DEDUP_REMOVED lines=93> */
.L_x_941:
[----:B------:R-:W-:Y:S05]  /*5460*/  BRA.U UP0, `(.L_x_939) ;  /* 0x0000000500687547 */ /* 0x000fea000b800000 */
        /* <DEDUP_REMOVED lines=32> */
[----:B------:R-:W-:Y:S02]  /*5670*/  HADD2.F32 R36, -RZ, R43.H0_H0 ;  /* 0x2000002bff247230 */ /* 0x000fe40000004100 */
[----:B------:R-:W-:Y:S01]  /*5680*/  FFMA.FTZ R53, R57, R53, R14 ;  /* 0x0000003539357223 */ /* 0x000fe2000001000e */
[-C--:B------:R-:W-:Y:S01]  /*5690*/  FFMA.FTZ R14, R34, R4.reuse, R17 ;  /* 0x00000004220e7223 */ /* 0x080fe20000010011 */
[----:B------:R-:W-:Y:S02]  /*56a0*/  HADD2.F32 R5, -RZ, R5.H1_H1 ;  /* 0x30000005ff057230 */ /* 0x000fe40000004100 */
[----:B------:R-:W-:Y:S01]  /*56b0*/  FFMA.FTZ R34, R38, R4, R33 ;  /* 0x0000000426227223 */ /* 0x000fe20000010021 */
[----:B------:R-:W-:-:S02]  /*56c0*/  HADD2.F32 R15, -RZ, R32.H0_H0 ;  /* 0x20000020ff0f7230 */ /* 0x000fc40000004100 */
[----:B------:R-:W-:Y:S01]  /*56d0*/  FFMA.FTZ R4, R36, R4, R53 ;  /* 0x0000000424047223 */ /* 0x000fe20000010035 */
[----:B------:R-:W-:Y:S02]  /*56e0*/  HADD2.F32 R17, -RZ, R18.H0_H0 ;  /* 0x20000012ff117230 */ /* 0x000fe40000004100 */
[-C--:B------:R-:W-:Y:S01]  /*56f0*/  FFMA.FTZ R16, R31, R5.reuse, R16 ;  /* 0x000000051f107223 */ /* 0x080fe20000010010 */
[-C--:B------:R-:W-:Y:S01]  /*5700*/  FFMA.FTZ R34, R19, R5.reuse, R34 ;  /* 0x0000000513227223 */ /* 0x080fe20000010022 */
[-C--:B------:R-:W-:Y:S01]  /*5710*/  FFMA.FTZ R14, R15, R5.reuse, R14 ;  /* 0x000000050f0e7223 */ /* 0x080fe2000001000e */
[----:B------:R-:W-:Y:S02]  /*5720*/  HADD2.F32 R15, -RZ, R42.H0_H0 ;  /* 0x2000002aff0f7230 */ /* 0x000fe40000004100 */
[----:B------:R-:W-:Y:S01]  /*5730*/  FFMA.FTZ R18, R17, R5, R4 ;  /* 0x0000000511127223 */ /* 0x000fe20000010004 */
[----:B-1----:R-:W-:Y:S02]  /*5740*/  HADD2.F32 R5, -RZ, R6.H0_H0 ;  /* 0x20000006ff057230 */ /* 0x002fe40000004100 */
[----:B------:R-:W-:-:S02]  /*5750*/  HADD2.F32 R17, -RZ, R41.H0_H0 ;  /* 0x20000029ff117230 */ /* 0x000fc40000004100 */
[----:B------:R-:W-:Y:S02]  /*5760*/  HADD2.F32 R19, -RZ, R40.H0_H0 ;  /* 0x20000028ff137230 */ /* 0x000fe40000004100 */
[-C--:B------:R-:W-:Y:S01]  /*5770*/  FFMA.FTZ R15, R15, R5.reuse, R14 ;  /* 0x000000050f0f7223 */ /* 0x080fe2000001000e */
[----:B------:R-:W-:Y:S02]  /*5780*/  HADD2.F32 R6, -RZ, R6.H1_H1 ;  /* 0x30000006ff067230 */ /* 0x000fe40000004100 */
[-C--:B------:R-:W-:Y:S01]  /*5790*/  FFMA.FTZ R17, R17, R5.reuse, R16 ;  /* 0x0000000511117223 */ /* 0x080fe20000010010 */
[----:B------:R-:W-:Y:S02]  /*57a0*/  HADD2.F32 R32, -RZ, R45.H0_H0 ;  /* 0x2000002dff207230 */ /* 0x000fe40000004100 */
        /* <DEDUP_REMOVED lines=12> */
[-C--:B------:R-:W-:Y:S01]  /*5870*/  FFMA.FTZ R10, R10, R4.reuse, R19 ;  /* 0x000000040a0a7223 */ /* 0x080fe20000010013 */
        /* <DEDUP_REMOVED lines=10> */
[----:B------:R-:W-:Y:S01]  /*5920*/  FFMA.FTZ R4, R11, R7, R4 ;  /* 0x000000070b047223 */ /* 0x000fe20000010004 */
[--C-:B------:R-:W-:Y:S02]  /*5930*/  HADD2.F32 R9, -RZ, R0.reuse.H1_H1 ;  /* 0x30000000ff097230 */ /* 0x100fe40000004100 */
[----:B------:R-:W-:Y:S01]  /*5940*/  FMUL.FTZ R6, R3, R6 ;  /* 0x0000000603067220 */ /* 0x000fe20000410000 */
[----:B------:R-:W-:Y:S02]  /*5950*/  HADD2.F32 R13, -RZ, R0.H0_H0 ;  /* 0x20000000ff0d7230 */ /* 0x000fe40000004100 */
        /* <DEDUP_REMOVED lines=11> */
.L_x_939:
        /* <DEDUP_REMOVED lines=201> */
.L_x_942:
        /* <DEDUP_REMOVED lines=95> */
.L_x_944:
        /* <DEDUP_REMOVED lines=94> */
.L_x_945:
        /* <DEDUP_REMOVED lines=91> */
.L_x_943:
        /* <DEDUP_REMOVED lines=201> */
.L_x_946:
        /* <DEDUP_REMOVED lines=95> */
.L_x_948:
        /* <DEDUP_REMOVED lines=94> */
.L_x_949:
        /* <DEDUP_REMOVED lines=91> */
.L_x_947:
[----:B------:R-:W-:Y:S01]  /*9630*/  UIADD3 UR10, UP1, UPT, UR10, 0x80, URZ ;  /* 0x000000800a0a7890 */ /* 0x000fe2000ff3e0ff */
[----:B------:R-:W-:Y:S01]  /*9640*/  MOV R3, UR16 ;  /* 0x0000001000037c02 */ /* 0x000fe20008000f00 */
[----:B------:R-:W-:Y:S02]  /*9650*/  UIADD3 UR9, UPT, UPT, UR9, 0x20, URZ ;  /* 0x0000002009097890 */ /* 0x000fe4000fffe0ff */
[----:B------:R-:W-:Y:S02]  /*9660*/  UIADD3.X UR11, UPT, UPT, URZ, UR11, URZ, UP1, !UPT ;  /* 0x0000000bff0b7290 */ /* 0x000fe40008ffe4ff */
[----:B------:R-:W-:Y:S01]  /*9670*/  UISETP.GE.AND UP1, UPT, UR9, UR15, UPT ;  /* 0x0000000f0900728c */ /* 0x000fe2000bf26270 */
[----:B------:R-:W-:Y:S01]  /*9680*/  IMAD.WIDE R50, R3, 0x4, R50 ;  /* 0x0000000403327825 */ /* 0x000fe200078e0232 */
[----:B------:R-:W-:Y:S02]  /*9690*/  UIADD3 UR8, UPT, UPT, UR8, 0x40, URZ ;  /* 0x0000004008087890 */ /* 0x000fe4000fffe0ff */
[----:B------:R-:W-:-:S02]  /*96a0*/  MOV R2, R50 ;  /* 0x0000003200027202 */ /* 0x000fc40000000f00 */
[----:B------:R-:W-:-:S03]  /*96b0*/  MOV R3, R51 ;  /* 0x0000003300037202 */ /* 0x000fc60000000f00 */
[----:B------:R-:W-:Y:S05]  /*96c0*/  BRA.U !UP1, `(.L_x_950) ;  /* 0xffffff8509807547 */ /* 0x000fea000b83ffff */
.L_x_933:
[----:B------:R-:W1:Y:S01]  /*96d0*/  S2R R0, SR_CTAID.X ;  /* 0x0000000000007919 */ /* 0x000e620000002500 */
[----:B0-----:R-:W0:Y:S01]  /*96e0*/  LDC.64 R4, c[0x0][0x3a0] ;  /* 0x0000e800ff047b82 */ /* 0x001e220000000a00 */
[----:B------:R-:W1:Y:S01]  /*96f0*/  S2R R3, SR_TID.X ;  /* 0x0000000000037919 */ /* 0x000e620000002100 */
[----:B------:R-:W2:Y:S01]  /*9700*/  S2R R7, SR_CTAID.Y ;  /* 0x0000000000077919 */ /* 0x000ea20000002600 */
[----:B-1----:R-:W-:-:S05]  /*9710*/  LEA R0, R0, R3, 0x6 ;  /* 0x0000000300007211 */ /* 0x002fca00078e30ff */
[----:B--2---:R-:W-:Y:S02]  /*9720*/  IMAD R0, R7, UR16, R0 ;  /* 0x0000001007007c24 */ /* 0x004fe4000f8e0200 */
[----:B------:R-:W-:-:S03]  /*9730*/  HMUL2 R7, R20, UR25.H0_H0 ;  /* 0x2000001914077c32 */ /* 0x000fc60008000000 */
[----:B------:R-:W-:-:S05]  /*9740*/  SHF.L.U32 R3, R0, 0x2, RZ ;  /* 0x0000000200037819 */ /* 0x000fca00000006ff */
[----:B0-----:R-:W-:-:S05]  /*9750*/  IMAD.WIDE R4, R3, 0x2, R4 ;  /* 0x0000000203047825 */ /* 0x001fca00078e0204 */
[----:B------:R0:W-:Y:S01]  /*9760*/  ATOM.E.ADD.F16x2.RN.STRONG.GPU P0, RZ, desc[UR22][R4.64], R7 ;  /* 0x8000000704ff79a2 */ /* 0x0001e2000c10e116 */
[----:B------:R-:W-:Y:S01]  /*9770*/  BSSY.RECONVERGENT B0, `(.L_x_951) ;  /* 0x000000f000007945 */ /* 0x000fe20003800200 */
[----:B------:R-:W-:-:S03]  /*9780*/  HMUL2 R21, R21, UR25.H0_H0 ;  /* 0x2000001915157c32 */ /* 0x000fc60008000000 */
[----:B0-----:R-:W-:Y:S05]  /*9790*/  @P0 BRA `(.L_x_952) ;  /* 0x0000000000300947 */ /* 0x001fea0003800000 */
[----:B------:R-:W0:Y:S02]  /*97a0*/  QSPC.E.S P0, RZ, [R4] ;  /* 0x0000000004ff73aa */ /* 0x000e240000000500 */
[----:B0-----:R-:W-:Y:S05]  /*97b0*/  @!P0 BRA `(.L_x_953) ;  /* 0x00000000001c8947 */ /* 0x001fea0003800000 */
[----:B------:R-:W-:-:S04]  /*97c0*/  MOV R2, R4 ;  /* 0x0000000400027202 */ /* 0x000fc80000000f00 */
[----:B------:R-:W-:-:S07]  /*97d0*/  MOV R0, R2 ;  /* 0x0000000200007202 */ /* 0x000fce0000000f00 */
.L_x_954:
[----:B------:R-:W0:Y:S02]  /*97e0*/  LDS R2, [R0] ;  /* 0x0000000000027984 */ /* 0x000e240000000800 */
[----:B0-----:R-:W-:-:S05]  /*97f0*/  HFMA2 R3, R2, 1, 1, R7 ;  /* 0x3c003c0002037831 */ /* 0x001fca0000000007 */
[----:B------:R-:W0:Y:S02]  /*9800*/  ATOMS.CAST.SPIN P0, [R0], R2, R3 ;  /* 0x000000020000758d */ /* 0x000e240001800003 */
[----:B0-----:R-:W-:Y:S05]  /*9810*/  @!P0 BRA `(.L_x_954) ;  /* 0xfffffffc00f08947 */ /* 0x001fea000383ffff */
[----:B------:R-:W-:Y:S05]  /*9820*/  BRA `(.L_x_952) ;  /* 0x00000000000c7947 */ /* 0x000fea0003800000 */
.L_x_953:
[----:B------:R-:W2:Y:S02]  /*9830*/  LD.E R0, desc[UR22][R4.64] ;  /* 0x0000001604007980 */ /* 0x000ea4000c101900 */
[----:B--2---:R-:W-:-:S05]  /*9840*/  IADD3 R3, PT, PT, R7, R0, RZ ;  /* 0x0000000007037210 */ /* 0x004fca0007ffe0ff */
[----:B------:R0:W-:Y:S02]  /*9850*/  ST.E desc[UR22][R4.64], R3 ;  /* 0x0000000304007985 */ /* 0x0001e4000c101916 */
.L_x_952:
[----:B------:R-:W-:Y:S05]  /*9860*/  BSYNC.RECONVERGENT B0 ;  /* 0x0000000000007941 */ /* 0x000fea0003800200 */
.L_x_951:
[----:B------:R1:W-:Y:S01]  /*9870*/  ATOM.E.ADD.F16x2.RN.STRONG.GPU P0, RZ, desc[UR22][R4.64+0x4], R21 ;  /* 0x8000041504ff79a2 */ /* 0x0003e2000c10e116 */
[----:B------:R-:W-:Y:S04]  /*9880*/  BSSY.RECONVERGENT B0, `(.L_x_955) ;  /* 0x000000e000007945 */ /* 0x000fe80003800200 */
[----:B-1----:R-:W-:Y:S05]  /*9890*/  @P0 BRA `(.L_x_956) ;  /* 0x0000000000300947 */ /* 0x002fea0003800000 */
[----:B------:R-:W1:Y:S02]  /*98a0*/  QSPC.E.S P0, RZ, [R4+0x4] ;  /* 0x0000040004ff73aa */ /* 0x000e640000000500 */
[----:B-1----:R-:W-:Y:S05]  /*98b0*/  @!P0 BRA `(.L_x_957) ;  /* 0x00000000001c8947 */ /* 0x002fea0003800000 */
[----:B------:R-:W-:-:S04]  /*98c0*/  MOV R2, R4 ;  /* 0x0000000400027202 */ /* 0x000fc80000000f00 */
[----:B------:R-:W-:-:S07]  /*98d0*/  MOV R0, R2 ;  /* 0x0000000200007202 */ /* 0x000fce0000000f00 */
.L_x_958:
[----:B------:R-:W0:Y:S02]  /*98e0*/  LDS R2, [R0+0x4] ;  /* 0x0000040000027984 */ /* 0x000e240000000800 */
[----:B0-----:R-:W-:-:S05]  /*98f0*/  HADD2 R3, R2, R21 ;  /* 0x0000001502037230 */ /* 0x001fca0000000000 */
[----:B------:R-:W0:Y:S02]  /*9900*/  ATOMS.CAST.SPIN P0, [R0+0x4], R2, R3 ;  /* 0x000004020000758d */ /* 0x000e240001800003 */
[----:B0-----:R-:W-:Y:S05]  /*9910*/  @!P0 BRA `(.L_x_958) ;  /* 0xfffffffc00f08947 */ /* 0x001fea000383ffff */
[----:B------:R-:W-:Y:S05]  /*9920*/  BRA `(.L_x_956) ;  /* 0x00000000000c7947 */ /* 0x000fea0003800000 */
.L_x_957:
[----:B------:R-:W0:Y:S02]  /*9930*/  LD.E R0, desc[UR22][R4.64+0x4] ;  /* 0x0000041604007980 */ /* 0x000e24000c101900 */
[----:B0-----:R-:W-:-:S05]  /*9940*/  IADD3 R3, PT, PT, R21, R0, RZ ;  /* 0x0000000015037210 */ /* 0x001fca0007ffe0ff */
[----:B------:R1:W-:Y:S02]  /*9950*/  ST.E desc[UR22][R4.64+0x4], R3 ;  /* 0x0000040304007985 */ /* 0x0003e4000c101916 */
.L_x_956:
[----:B------:R-:W-:Y:S05]  /*9960*/  BSYNC.RECONVERGENT B0 ;  /* 0x0000000000007941 */ /* 0x000fea0003800200 */
.L_x_955:
[----:B------:R-:W-:Y:S05]  /*9970*/  @!P1 EXIT ;  /* 0x000000000000994d */ /* 0x000fea0003800000 */
[----:B01----:R-:W-:Y:S01]  /*9980*/  MOV R3, UR16 ;  /* 0x0000001000037c02 */ /* 0x003fe20008000f00 */
[----:B------:R-:W-:-:S04]  /*9990*/  HMUL2 R7, R22, R28.H0_H0 ;  /* 0x2000001c16077232 */ /* 0x000fc80000000000 */
[----:B------:R-:W-:-:S05]  /*99a0*/  IMAD.WIDE R4, R3, 0x2, R4 ;  /* 0x0000000203047825 */ /* 0x000fca00078e0204 */
        /* <DEDUP_REMOVED lines=8> */
.L_x_962:
[----:B------:R-:W0:Y:S02]  /*9a30*/  LDS R2, [R0] ;  /* 0x0000000000027984 */ /* 0x000e240000000800 */
[----:B0-----:R-:W-:-:S05]  /*9a40*/  HFMA2 R3, R2, 1, 1, R7 ;  /* 0x3c003c0002037831 */ /* 0x001fca0000000007 */
[----:B------:R-:W0:Y:S02]  /*9a50*/  ATOMS.CAST.SPIN P0, [R0], R2, R3 ;  /* 0x000000020000758d */ /* 0x000e240001800003 */
[----:B0-----:R-:W-:Y:S05]  /*9a60*/  @!P0 BRA `(.L_x_962) ;  /* 0xfffffffc00f08947 */ /* 0x001fea000383ffff */
[----:B------:R-:W-:Y:S05]  /*9a70*/  BRA `(.L_x_960) ;  /* 0x00000000000c7947 */ /* 0x000fea0003800000 */
.L_x_961:
[----:B------:R-:W2:Y:S02]  /*9a80*/  LD.E R0, desc[UR22][R4.64] ;  /* 0x0000001604007980 */ /* 0x000ea4000c101900 */
[----:B--2---:R-:W-:-:S05]  /*9a90*/  IADD3 R3, PT, PT, R7, R0, RZ ;  /* 0x0000000007037210 */ /* 0x004fca0007ffe0ff */
[----:B------:R0:W-:Y:S02]  /*9aa0*/  ST.E desc[UR22][R4.64], R3 ;  /* 0x0000000304007985 */ /* 0x0001e4000c101916 */
.L_x_960:
[----:B------:R-:W-:Y:S05]  /*9ab0*/  BSYNC.RECONVERGENT B0 ;  /* 0x0000000000007941 */ /* 0x000fea0003800200 */
.L_x_959:
[----:B------:R1:W-:Y:S01]  /*9ac0*/  ATOM.E.ADD.F16x2.RN.STRONG.GPU P0, RZ, desc[UR22][R4.64+0x4], R23 ;  /* 0x8000041704ff79a2 */ /* 0x0003e2000c10e116 */
[----:B------:R-:W-:Y:S04]  /*9ad0*/  BSSY.RECONVERGENT B0, `(.L_x_963) ;  /* 0x000000e000007945 */ /* 0x000fe80003800200 */
[----:B-1----:R-:W-:Y:S05]  /*9ae0*/  @P0 BRA `(.L_x_964) ;  /* 0x0000000000300947 */ /* 0x002fea0003800000 */
[----:B------:R-:W1:Y:S02]  /*9af0*/  QSPC.E.S P0, RZ, [R4+0x4] ;  /* 0x0000040004ff73aa */ /* 0x000e640000000500 */
[----:B-1----:R-:W-:Y:S05]  /*9b00*/  @!P0 BRA `(.L_x_965) ;  /* 0x00000000001c8947 */ /* 0x002fea0003800000 */
[----:B------:R-:W-:-:S04]  /*9b10*/  MOV R2, R4 ;  /* 0x0000000400027202 */ /* 0x000fc80000000f00 */
[----:B------:R-:W-:-:S07]  /*9b20*/  MOV R0, R2 ;  /* 0x0000000200007202 */ /* 0x000fce0000000f00 */
.L_x_966:
[----:B------:R-:W0:Y:S02]  /*9b30*/  LDS R2, [R0+0x4] ;  /* 0x0000040000027984 */ /* 0x000e240000000800 */
[----:B0-----:R-:W-:-:S05]  /*9b40*/  HADD2 R3, R2, R23 ;  /* 0x0000001702037230 */ /* 0x001fca0000000000 */
[----:B------:R-:W0:Y:S02]  /*9b50*/  ATOMS.CAST.SPIN P0, [R0+0x4], R2, R3 ;  /* 0x000004020000758d */ /* 0x000e240001800003 */
[----:B0-----:R-:W-:Y:S05]  /*9b60*/  @!P0 BRA `(.L_x_966) ;  /* 0xfffffffc00f08947 */ /* 0x001fea000383ffff */
[----:B------:R-:W-:Y:S05]  /*9b70*/  BRA `(.L_x_964) ;  /* 0x00000000000c7947 */ /* 0x000fea0003800000 */
.L_x_965:
[----:B------:R-:W0:Y:S02]  /*9b80*/  LD.E R0, desc[UR22][R4.64+0x4] ;  /* 0x0000041604007980 */ /* 0x000e24000c101900 */
[----:B0-----:R-:W-:-:S05]  /*9b90*/  IADD3 R3, PT, PT, R23, R0, RZ ;  /* 0x0000000017037210 */ /* 0x001fca0007ffe0ff */
[----:B------:R1:W-:Y:S02]  /*9ba0*/  ST.E desc[UR22][R4.64+0x4], R3 ;  /* 0x0000040304007985 */ /* 0x0003e4000c101916 */
.L_x_964:
[----:B------:R-:W-:Y:S05]  /*9bb0*/  BSYNC.RECONVERGENT B0 ;  /* 0x0000000000007941 */ /* 0x000fea0003800200 */
.L_x_963:
[----:B------:R-:W-:-:S06]  /*9bc0*/  UISETP.NE.AND UP0, UPT, UR14, 0x2, UPT ;  /* 0x000000020e00788c */ /* 0x000fcc000bf05270 */
[----:B------:R-:W-:-:S13]  /*9bd0*/  PLOP3.LUT P0, PT, PT, PT, UP0, 0x80, 0x8 ;  /* 0x000000000008781c */ /* 0x000fda0003f0f008 */
        /* <DEDUP_REMOVED lines=12> */
.L_x_970:
[----:B------:R-:W0:Y:S02]  /*9ca0*/  LDS R2, [R0] ;  /* 0x0000000000027984 */ /* 0x000e240000000800 */
[----:B0-----:R-:W-:-:S05]  /*9cb0*/  HFMA2 R3, R2, 1, 1, R7 ;  /* 0x3c003c0002037831 */ /* 0x001fca0000000007 */
[----:B------:R-:W0:Y:S02]  /*9cc0*/  ATOMS.CAST.SPIN P0, [R0], R2, R3 ;  /* 0x000000020000758d */ /* 0x000e240001800003 */
[----:B0-----:R-:W-:Y:S05]  /*9cd0*/  @!P0 BRA `(.L_x_970) ;  /* 0xfffffffc00f08947 */ /* 0x001fea000383ffff */
[----:B------:R-:W-:Y:S05]  /*9ce0*/  BRA `(.L_x_968) ;  /* 0x00000000000c7947 */ /* 0x000fea0003800000 */
.L_x_969:
[----:B------:R-:W2:Y:S02]  /*9cf0*/  LD.E R0, desc[UR22][R4.64] ;  /* 0x0000001604007980 */ /* 0x000ea4000c101900 */
[----:B--2---:R-:W-:-:S05]  /*9d00*/  IADD3 R3, PT, PT, R7, R0, RZ ;  /* 0x0000000007037210 */ /* 0x004fca0007ffe0ff */
[----:B------:R0:W-:Y:S02]  /*9d10*/  ST.E desc[UR22][R4.64], R3 ;  /* 0x0000000304007985 */ /* 0x0001e4000c101916 */
.L_x_968:
[----:B------:R-:W-:Y:S05]  /*9d20*/  BSYNC.RECONVERGENT B0 ;  /* 0x0000000000007941 */ /* 0x000fea0003800200 */
.L_x_967:
[----:B------:R1:W-:Y:S01]  /*9d30*/  ATOM.E.ADD.F16x2.RN.STRONG.GPU P0, RZ, desc[UR22][R4.64+0x4], R25 ;  /* 0x8000041904ff79a2 */ /* 0x0003e2000c10e116 */
[----:B------:R-:W-:Y:S04]  /*9d40*/  BSSY.RECONVERGENT B0, `(.L_x_971) ;  /* 0x000000e000007945 */ /* 0x000fe80003800200 */
[----:B-1----:R-:W-:Y:S05]  /*9d50*/  @P0 BRA `(.L_x_972) ;  /* 0x0000000000300947 */ /* 0x002fea0003800000 */
[----:B------:R-:W1:Y:S02]  /*9d60*/  QSPC.E.S P0, RZ, [R4+0x4] ;  /* 0x0000040004ff73aa */ /* 0x000e640000000500 */
[----:B-1----:R-:W-:Y:S05]  /*9d70*/  @!P0 BRA `(.L_x_973) ;  /* 0x00000000001c8947 */ /* 0x002fea0003800000 */
[----:B------:R-:W-:-:S04]  /*9d80*/  MOV R2, R4 ;  /* 0x0000000400027202 */ /* 0x000fc80000000f00 */
[----:B------:R-:W-:-:S07]  /*9d90*/  MOV R0, R2 ;  /* 0x0000000200007202 */ /* 0x000fce0000000f00 */
.L_x_974:
[----:B------:R-:W0:Y:S02]  /*9da0*/  LDS R2, [R0+0x4] ;  /* 0x0000040000027984 */ /* 0x000e240000000800 */
[----:B0-----:R-:W-:-:S05]  /*9db0*/  HADD2 R3, R2, R25 ;  /* 0x0000001902037230 */ /* 0x001fca0000000000 */
[----:B------:R-:W0:Y:S02]  /*9dc0*/  ATOMS.CAST.SPIN P0, [R0+0x4], R2, R3 ;  /* 0x000004020000758d */ /* 0x000e240001800003 */
[----:B0-----:R-:W-:Y:S05]  /*9dd0*/  @!P0 BRA `(.L_x_974) ;  /* 0xfffffffc00f08947 */ /* 0x001fea000383ffff */
[----:B------:R-:W-:Y:S05]  /*9de0*/  BRA `(.L_x_972) ;  /* 0x00000000000c7947 */ /* 0x000fea0003800000 */
.L_x_973:
[----:B------:R-:W0:Y:S02]  /*9df0*/  LD.E R0, desc[UR22][R4.64+0x4] ;  /* 0x0000041604007980 */ /* 0x000e24000c101900 */
[----:B0-----:R-:W-:-:S05]  /*9e00*/  IADD3 R3, PT, PT, R25, R0, RZ ;  /* 0x0000000019037210 */ /* 0x001fca0007ffe0ff */
[----:B------:R1:W-:Y:S02]  /*9e10*/  ST.E desc[UR22][R4.64+0x4], R3 ;  /* 0x0000040304007985 */ /* 0x0003e4000c101916 */
.L_x_972:
[----:B------:R-:W-:Y:S05]  /*9e20*/  BSYNC.RECONVERGENT B0 ;  /* 0x0000000000007941 */ /* 0x000fea0003800200 */
.L_x_971:
        /* <DEDUP_REMOVED lines=14> */
.L_x_978:
[----:B------:R-:W0:Y:S02]  /*9f10*/  LDS R2, [R0] ;  /* 0x0000000000027984 */ /* 0x000e240000000800 */
[----:B0-----:R-:W-:-:S05]  /*9f20*/  HFMA2 R3, R2, 1, 1, R7 ;  /* 0x3c003c0002037831 */ /* 0x001fca0000000007 */
[----:B------:R-:W0:Y:S02]  /*9f30*/  ATOMS.CAST.SPIN P0, [R0], R2, R3 ;  /* 0x000000020000758d */ /* 0x000e240001800003 */
[----:B0-----:R-:W-:Y:S05]  /*9f40*/  @!P0 BRA `(.L_x_978) ;  /* 0xfffffffc00f08947 */ /* 0x001fea000383ffff */
[----:B------:R-:W-:Y:S05]  /*9f50*/  BRA `(.L_x_976) ;  /* 0x00000000000c7947 */ /* 0x000fea0003800000 */
.L_x_977:
[----:B------:R-:W2:Y:S02]  /*9f60*/  LD.E R0, desc[UR22][R4.64] ;  /* 0x0000001604007980 */ /* 0x000ea4000c101900 */
[----:B--2---:R-:W-:-:S05]  /*9f70*/  IADD3 R3, PT, PT, R7, R0, RZ ;  /* 0x0000000007037210 */ /* 0x004fca0007ffe0ff */
[----:B------:R0:W-:Y:S02]  /*9f80*/  ST.E desc[UR22][R4.64], R3 ;  /* 0x0000000304007985 */ /* 0x0001e4000c101916 */
.L_x_976:
[----:B------:R-:W-:Y:S05]  /*9f90*/  BSYNC.RECONVERGENT B0 ;  /* 0x0000000000007941 */ /* 0x000fea0003800200 */
.L_x_975:
[----:B------:R1:W-:Y:S02]  /*9fa0*/  ATOM.E.ADD.F16x2.RN.STRONG.GPU P0, RZ, desc[UR22][R4.64+0x4], R27 ;  /* 0x8000041b04ff79a2 */ /* 0x0003e4000c10e116 */
[----:B-1----:R-:W-:Y:S05]  /*9fb0*/  @P0 EXIT ;  /* 0x000000000000094d */ /* 0x002fea0003800000 */
[----:B------:R-:W1:Y:S02]  /*9fc0*/  QSPC.E.S P0, RZ, [R4+0x4] ;  /* 0x0000040004ff73aa */ /* 0x000e640000000500 */
[----:B-1----:R-:W-:Y:S05]  /*9fd0*/  @!P0 BRA `(.L_x_979) ;  /* 0x00000000001c8947 */ /* 0x002fea0003800000 */
[----:B------:R-:W-:-:S04]  /*9fe0*/  MOV R2, R4 ;  /* 0x0000000400027202 */ /* 0x000fc80000000f00 */
[----:B------:R-:W-:-:S07]  /*9ff0*/  MOV R0, R2 ;  /* 0x0000000200007202 */ /* 0x000fce0000000f00 */
.L_x_980:
[----:B------:R-:W0:Y:S02]  /*a000*/  LDS R2, [R0+0x4] ;  /* 0x0000040000027984 */ /* 0x000e240000000800 */
[----:B0-----:R-:W-:-:S05]  /*a010*/  HADD2 R3, R2, R27 ;  /* 0x0000001b02037230 */ /* 0x001fca0000000000 */
[----:B------:R-:W0:Y:S02]  /*a020*/  ATOMS.CAST.SPIN P0, [R0+0x4], R2, R3 ;  /* 0x000004020000758d */ /* 0x000e240001800003 */
[----:B0-----:R-:W-:Y:S05]  /*a030*/  @!P0 BRA `(.L_x_980) ;  /* 0xfffffffc00f08947 */ /* 0x001fea000383ffff */
[----:B------:R-:W-:Y:S05]  /*a040*/  EXIT ;  /* 0x000000000000794d */ /* 0x000fea0003800000 */
.L_x_979:
[----:B------:R-:W0:Y:S02]  /*a050*/  LD.E R0, desc[UR22][R4.64+0x4] ;  /* 0x0000041604007980 */ /* 0x000e24000c101900 */
[----:B0-----:R-:W-:-:S05]  /*a060*/  IADD3 R3, PT, PT, R27, R0, RZ ;  /* 0x000000001b037210 */ /* 0x001fca0007ffe0ff */
[----:B------:R-:W-:Y:S01]  /*a070*/  ST.E desc[UR22][R4.64+0x4], R3 ;  /* 0x0000040304007985 */ /* 0x000fe2000c101916 */
[----:B------:R-:W-:Y:S05]  /*a080*/  EXIT ;  /* 0x000000000000794d */ /* 0x000fea0003800000 */
.L_x_981:
        /* <DEDUP_REMOVED lines=15> */
.L_x_5296:


//--------------------- .text._Z23gemm_half_q_half_kernelILi4ELi190ELb1ELb1ELi32EEvPK6__halfPKjS4_S2_PS0_iiiiPKtS7_iiiiiibS2_i --------------------------
	.section	.text._Z23gemm_half_q_half_kernelILi4ELi190ELb1ELb1ELi32EEvPK6__halfPKjS4_S2_PS0_iiiiPKtS7_iiiiiibS2_i,"ax",@progbits
	.align	128
        .global         _Z23gemm_half_q_half_kernelILi4ELi190ELb1ELb1ELi32EEvPK6__halfPKjS4_S2_PS0_iiiiPKtS7_iiiiiibS2_i
        .type           _Z23gemm_half_q_half_kernelILi4ELi190ELb1ELb1ELi32EEvPK6__halfPKjS4_S2_PS0_iiiiPKtS7_iiiiiibS2_i,@function
        .size           _Z23gemm_half_q_half_kernelILi4ELi190ELb1ELb1ELi32EEvPK6__halfPKjS4_S2_PS0_iiiiPKtS7_iiiiiibS2_i,(.L_x_5297 - _Z23gemm_half_q_half_kernelILi4ELi190ELb1ELb1ELi32EEvPK6__halfPKjS4_S2_PS0_iiiiPKtS7_iiiiiibS2_i)
        .other          _Z23gemm_half_q_half_kernelILi4ELi190ELb1ELb1ELi32EEvPK6__halfPKjS4_S2_PS0_iiiiPKtS7_iiiiiibS2_i,@"STO_CUDA_ENTRY STV_DEFAULT"
_Z23gemm_half_q_half_kernelILi4ELi190ELb1ELb1ELi32EEvPK6__halfPKjS4_S2_PS0_iiiiPKtS7_iiiiiibS2_i:
.text._Z23gemm_half_q_half_kernelILi4ELi190ELb1ELb1ELi32EEvPK6__halfPKjS4_S2_PS0_iiiiPKtS7_iiiiiibS2_i:
[----:B------:R-:W-:Y:S08]  /*0000*/  LDC R1, c[0x0][0x37c] ;  /* 0x0000df00ff017b82 */ /* 0x000ff00000000800 */
[----:B------:R-:W0:Y:S08]  /*0010*/  S2UR UR10, SR_CTAID.Y ;  /* 0x00000000000a79c3 */ /* 0x000e300000002600 */
[----:B------:R-:W1:Y:S01]  /*0020*/  LDC R97, c[0x0][0x3a8] ;  /* 0x0000ea00ff617b82 */ /* 0x000e620000000800 */
[----:B0-----:R-:W-:-:S06]  /*0030*/  USHF.L.U32 UR7, UR10, 0x2, URZ ;  /* 0x000000020a077899 */ /* 0x001fcc00080006ff */
[----:B-1----:R-:W-:-:S04]  /*0040*/  IADD3 R97, PT, PT, R97, -UR7, RZ ;  /* 0x8000000761617c10 */ /* 0x002fc8000fffe0ff */
        /* <DEDUP_REMOVED lines=30> */
.L_x_982:
[----:B------:R-:W-:Y:S02]  /*0230*/  PRMT R4, R9, 0x9910, RZ ;  /* 0x0000991009047816 */ /* 0x000fe400000000ff */
[----:B------:R-:W-:Y:S02]  /*0240*/  SHF.L.U32 R93, R3, 0x5, RZ ;  /* 0x00000005035d7819 */ /* 0x000fe400000006ff */
[----:B------:R-:W-:Y:S02]  /*0250*/  ISETP.NE.AND P0, PT, R4, RZ, PT ;  /* 0x000000ff0400720c */ /* 0x000fe40003f05270 */
[----:B------:R-:W-:-:S04]  /*0260*/  IADD3 R5, PT, PT, R93, 0x20, RZ ;  /* 0x000000205d057810 */ /* 0x000fc80007ffe0ff */
[----:B------:R-:W-:-:S07]  /*0270*/  VIMNMX R95, PT, PT, R5, R0, PT ;  /* 0x00000000055f7248 */ /* 0x000fce0003fe0100 */
        /* <DEDUP_REMOVED lines=37> */
.L_x_988:
        /* <DEDUP_REMOVED lines=32> */
.L_x_987:
        /* <DEDUP_REMOVED lines=20> */
.L_x_989:
[----:B------:R-:W-:-:S13]  /*0810*/  ISETP.EQ.AND P2, PT, R15, RZ, PT ;  /* 0x000000ff0f00720c */ /* 0x000fda0003f42270 */
[----:B------:R-:W-:Y:S05]  /*0820*/  @!P0 BRA P2, `(.L_x_984) ;  /* 0x0000000400788947 */ /* 0x000fea0001000000 */
.L_x_986:
        /* <DEDUP_REMOVED lines=12> */
.L_x_985:
        /* <DEDUP_REMOVED lines=16> */
.L_x_992:
        /* <DEDUP_REMOVED lines=32> */
.L_x_991:
        /* <DEDUP_REMOVED lines=21> */
.L_x_993:
[----:B------:R-:W-:-:S13]  /*0d40*/  ISETP.NE.OR P0, PT, R15, RZ, P0 ;  /* 0x000000ff0f00720c */ /* 0x000fda0000705670 */
[----:B------:R-:W-:Y:S05]  /*0d50*/  @!P0 BRA `(.L_x_984) ;  /* 0x00000000002c8947 */ /* 0x000fea0003800000 */
.L_x_990:
        /* <DEDUP_REMOVED lines=11> */
.L_x_984:
[----:B------:R-:W-:Y:S05]  /*0e10*/  BSYNC.RECONVERGENT B0 ;  /* 0x0000000000007941 */ /* 0x000fea0003800200 */
.L_x_983:
        /* <DEDUP_REMOVED lines=9> */
[----:B------:R-:W-:Y:S01]  /*0eb0*/  IADD3 R16, PT, PT, RZ, -R4, RZ ;  /* 0x80000004ff107210 */ /* 0x000fe20007ffe0ff */
[----:B------:R-:W-:-:S03]  /*0ec0*/  IMAD R4, R89, UR10, RZ ;  /* 0x0000000a59047c24 */ /* 0x000fc6000f8e02ff */
[----:B------:R-:W-:Y:S02]  /*0ed0*/  ISETP.GE.AND P0, PT, R16, RZ, PT ;  /* 0x000000ff1000720c */ /* 0x000fe40003f06270 */
[----:B0-----:R-:W-:-:S04]  /*0ee0*/  LEA R7, R4, UR4, 0x2 ;  /* 0x0000000404077c11 */ /* 0x001fc8000f8e10ff */
        /* <DEDUP_REMOVED lines=8> */
.L_x_997:
        /* <DEDUP_REMOVED lines=15> */
.L_x_996:
        /* <DEDUP_REMOVED lines=12> */
.L_x_998:
[----:B------:R-:W-:-:S13]  /*1120*/  ISETP.NE.OR P0, PT, R16, RZ, P0 ;  /* 0x000000ff1000720c */ /* 0x000fda0000705670 */
[----:B------:R-:W-:Y:S05]  /*1130*/  @!P0 BRA `(.L_x_994) ;  /* 0x00000000001c8947 */ /* 0x000fea0003800000 */
.L_x_995:
[----:B0-----:R-:W0:Y:S02]  /*1140*/  LDC.64 R6, c[0x0][0x3a0] ;  /* 0x0000e800ff067b82 */ /* 0x001e240000000a00 */
.L_x_999:
[----:B0-----:R-:W-:Y:S01]  /*1150*/  IMAD.WIDE R8, R4, 0x2, R6 ;  /* 0x0000000204087825 */ /* 0x001fe200078e0206 */
[----:B------:R-:W-:Y:S02]  /*1160*/  IADD3 R16, PT, PT, R16, 0x1, RZ ;  /* 0x0000000110107810 */ /* 0x000fe40007ffe0ff */
[----:B------:R-:W-:Y:S02]  /*1170*/  IADD3 R4, PT, PT, R4, R89, RZ ;  /* 0x0000005904047210 */ /* 0x000fe40007ffe0ff */
[----:B------:R1:W-:Y:S01]  /*1180*/  STG.E.64 desc[UR8][R8.64], RZ ;  /* 0x000000ff08007986 */ /* 0x0003e2000c101b08 */
[----:B------:R-:W-:-:S13]  /*1190*/  ISETP.NE.AND P0, PT, R16, RZ, PT ;  /* 0x000000ff1000720c */ /* 0x000fda0003f05270 */
[----:B-1----:R-:W-:Y:S05]  /*11a0*/  @P0 BRA `(.L_x_999) ;  /* 0xfffffffc00e80947 */ /* 0x002fea000383ffff */
.L_x_994:
[----:B------:R-:W1:Y:S01]  /*11b0*/  LDCU UR6, c[0x0][0x3c8] ;  /* 0x00007900ff0677ac */ /* 0x000e620008000800 */
[----:B------:R-:W-:Y:S01]  /*11c0*/  BAR.SYNC.DEFER_BLOCKING 0x0 ;  /* 0x0000000000007b1d */ /* 0x000fe20000010000 */
[----:B------:R-:W-:-:S05]  /*11d0*/  ISETP.GE.AND P0, PT, R93, R0, PT ;  /* 0x000000005d00720c */ /* 0x000fca0003f06270 */
[----:B------:R-:W2:Y:S01]  /*11e0*/  LDCU UR12, c[0x0][0x3cc] ;  /* 0x00007980ff0c77ac */ /* 0x000ea20008000800 */
[----:B------:R-:W3:Y:S01]  /*11f0*/  LDCU UR5, c[0x0][0x3d0] ;  /* 0x00007a00ff0577ac */ /* 0x000ee20008000800 */
[----:B------:R-:W4:Y:S01]  /*1200*/  LDCU UR10, c[0x0][0x3d4] ;  /* 0x00007a80ff0a77ac */ /* 0x000f220008000800 */
[----:B-1----:R-:W-:Y:S01]  /*1210*/  VIMNMX R18, PT, PT, R93, UR6, PT ;  /* 0x000000065d127c48 */ /* 0x002fe2000bfe0100 */
[----:B------:R-:W1:Y:S04]  /*1220*/  LDCU UR11, c[0x0][0x3d8] ;  /* 0x00007b00ff0b77ac */ /* 0x000e680008000800 */
[----:B------:R-:W-:Y:S05]  /*1230*/  @P0 BRA `(.L_x_1000) ;  /* 0x0000000000d40947 */ /* 0x000fea0003800000 */
[----:B------:R-:W2:Y:S01]  /*1240*/  LDC.64 R10, c[0x0][0x3b8] ;  /* 0x0000ee00ff0a7b82 */ /* 0x000ea20000000a00 */
[----:B0-----:R-:W-:-:S05]  /*1250*/  SHF.L.U32 R7, R3, 0x6, RZ ;  /* 0x0000000603077819 */ /* 0x001fca00000006ff */
[----:B--2---:R-:W-:-:S05]  /*1260*/  IMAD.WIDE.U32 R6, R7, 0x2, R10 ;  /* 0x0000000207067825 */ /* 0x004fca00078e000a */
[----:B------:R0:W5:Y:S01]  /*1270*/  LDG.E.U16.CONSTANT R4, desc[UR8][R6.64] ;  /* 0x0000000806047981 */ /* 0x000162000c1e9500 */
[----:B------:R-:W-:Y:S01]  /*1280*/  SHF.R.S32.HI R3, RZ, 0x1f, R96 ;  /* 0x0000001fff037819 */ /* 0x000fe20000011460 */
[----:B------:R-:W-:Y:S01]  /*1290*/  UMOV UR4, URZ ;  /* 0x000000ff00047c82 */ /* 0x000fe20008000000 */
[----:B------:R-:W-:Y:S02]  /*12a0*/  SHF.L.U32 R2, R2, 0x4, RZ ;  /* 0x0000000402027819 */ /* 0x000fe400000006ff */
[----:B------:R-:W-:Y:S02]  /*12b0*/  LEA.HI R3, R3, R96, RZ, 0x3 ;  /* 0x0000006003037211 */ /* 0x000fe400078f18ff */
[----:B------:R-:W-:Y:S02]  /*12c0*/  MOV R14, R93 ;  /* 0x0000005d000e7202 */ /* 0x000fe40000000f00 */
[----:B------:R-:W-:Y:S02]  /*12d0*/  LOP3.LUT R12, R2, 0x10, RZ, 0xc0, !PT ;  /* 0x00000010020c7812 */ /* 0x000fe400078ec0ff */
[----:B0-----:R-:W-:-:S07]  /*12e0*/  SHF.R.S32.HI R13, RZ, 0x3, R3 ;  /* 0x00000003ff0d7819 */ /* 0x001fce0000011403 */
.L_x_1001:
[----:B------:R-:W0:Y:S01]  /*12f0*/  LDC.64 R2, c[0x0][0x390] ;  /* 0x0000e400ff027b82 */ /* 0x000e220000000a00 */
[----:B-----5:R-:W-:-:S05]  /*1300*/  IADD3 R15, PT, PT, R4, UR4, RZ ;  /* 0x00000004040f7c10 */ /* 0x020fca000fffe0ff */
[----:B------:R-:W-:-:S05]  /*1310*/  IMAD R6, R15, R89, RZ ;  /* 0x000000590f067224 */ /* 0x000fca00078e02ff */
[----:B------:R-:W-:-:S04]  /*1320*/  SHF.R.S32.HI R7, RZ, 0x1f, R6 ;  /* 0x0000001fff077819 */ /* 0x000fc80000011406 */
[----:B------:R-:W-:-:S04]  /*1330*/  LEA.HI R6, R7, R6, RZ, 0x3 ;  /* 0x0000000607067211 */ /* 0x000fc800078f18ff */
[----:B------:R-:W-:-:S05]  /*1340*/  LEA.HI.SX32 R7, R6, R13, 0x1d ;  /* 0x0000000d06077211 */ /* 0x000fca00078feaff */
[----:B0-----:R-:W-:Y:S01]  /*1350*/  IMAD.WIDE R2, R7, 0x4, R2 ;  /* 0x0000000407027825 */ /* 0x001fe200078e0202 */
[----:B------:R-:W-:Y:S01]  /*1360*/  SHF.L.U32 R9, R14, 0x1, RZ ;  /* 0x000000010e097819 */ /* 0x000fe200000006ff */
[----:B------:R-:W0:Y:S04]  /*1370*/  LDC.64 R6, c[0x0][0x398] ;  /* 0x0000e600ff067b82 */ /* 0x000e280000000a00 */
[----:B------:R-:W2:Y:S01]  /*1380*/  LDG.E.CONSTANT R3, desc[UR8][R2.64] ;  /* 0x0000000802037981 */ /* 0x000ea2000c1e9900 */
[----:B------:R-:W-:-:S06]  /*1390*/  IMAD.WIDE.U32 R8, R9, 0x2, R10 ;  /* 0x0000000209087825 */ /* 0x000fcc00078e000a */
[----:B------:R-:W3:Y:S01]  /*13a0*/  LDG.E.U16.CONSTANT R9, desc[UR8][R8.64+0x2] ;  /* 0x0000020808097981 */ /* 0x000ee2000c1e9500 */
[----:B0-----:R-:W-:-:S06]  /*13b0*/  IMAD.WIDE.U32 R6, R15, 0x2, R6 ;  /* 0x000000020f067825 */ /* 0x001fcc00078e0006 */
[----:B------:R-:W4:Y:S01]  /*13c0*/  LDG.E.U16.CONSTANT R6, desc[UR8][R6.64] ;  /* 0x0000000806067981 */ /* 0x000f22000c1e9500 */
[----:B------:R-:W-:Y:S01]  /*13d0*/  UIADD3 UR4, UPT, UPT, UR4, 0x1, URZ ;  /* 0x0000000104047890 */ /* 0x000fe2000fffe0ff */
        /* <DEDUP_REMOVED lines=11> */
[----:B------:R-:W-:Y:S01]  /*1490*/  IMAD R16, R17, R17, R17 ;  /* 0x0000001111107224 */ /* 0x000fe200078e0211 */
[----:B------:R-:W-:Y:S01]  /*14a0*/  IADD3 R3, PT, PT, R2, 0x1, R3 ;  /* 0x0000000102037810 */ /* 0x000fe20007ffe003 */
[----:B------:R-:W-:Y:S01]  /*14b0*/  IMAD R2, R15, R15, R15 ;  /* 0x0000000f0f027224 */ /* 0x000fe200078e020f */
[----:B---3--:R-:W-:Y:S02]  /*14c0*/  IADD3 R14, PT, PT, R9, R14, RZ ;  /* 0x0000000e090e7210 */ /* 0x008fe40007ffe0ff */
[----:B------:R-:W-:Y:S01]  /*14d0*/  IADD3 R16, PT, PT, R17, 0x1, R16 ;  /* 0x0000000111107810 */ /* 0x000fe20007ffe010 */
[----:B------:R-:W4:Y:S01]  /*14e0*/  I2F.F16 R19, R19 ;  /* 0x0000001300137306 */ /* 0x000f220000200c00 */
[----:B------:R-:W-:-:S02]  /*14f0*/  IADD3 R2, PT, PT, R15, 0x1, R2 ;  /* 0x000000010f027810 */ /* 0x000fc40007ffe002 */
[----:B------:R-:W-:-:S05]  /*1500*/  ISETP.GE.AND P0, PT, R14, R95, PT ;  /* 0x0000005f0e00720c */ /* 0x000fca0003f06270 */
[----:B------:R-:W0:Y:S01]  /*1510*/  I2F.F16 R43, R16 ;  /* 0x00000010002b7306 */ /* 0x000e220000200c00 */
[----:B----4-:R-:W-:-:S07]  /*1520*/  HMUL2 R44, R19.H0_H0, R6.H0_H0 ;  /* 0x20000006132c7232 */ /* 0x010fce0000000800 */
[----:B------:R-:W2:Y:S01]  /*1530*/  I2F.F16 R3, R3 ;  /* 0x0000000300037306 */ /* 0x000ea20000200c00 */
[----:B0-----:R-:W-:-:S07]  /*1540*/  HMUL2 R43, R43.H0_H0, R6.H0_H0 ;  /* 0x200000062b2b7232 */ /* 0x001fce0000000800 */
[----:B------:R-:W0:Y:S01]  /*1550*/  I2F.F16 R41, R2 ;  /* 0x0000000200297306 */ /* 0x000e220000200c00 */
[-C--:B--2---:R-:W-:Y:S02]  /*1560*/  HMUL2 R42, R3.H0_H0, R6.reuse.H0_H0 ;  /* 0x20000006032a7232 */ /* 0x084fe40000000800 */
[----:B0-----:R-:W-:Y:S01]  /*1570*/  HMUL2 R41, R41.H0_H0, R6.H0_H0 ;  /* 0x2000000629297232 */ /* 0x001fe20000000800 */
[----:B------:R-:W-:Y:S06]  /*1580*/  @!P0 BRA `(.L_x_1001) ;  /* 0xfffffffc00588947 */ /* 0x000fec000383ffff */
.L_x_1000:
[C---:B------:R-:W-:Y:S01]  /*1590*/  ISETP.GT.AND P0, PT, R93.reuse, UR6, PT ;  /* 0x000000065d007c0c */ /* 0x040fe2000bf04270 */
[----:B------:R-:W-:Y:S01]  /*15a0*/  HFMA2 R4, -RZ, RZ, 0, 0 ;  /* 0x00000000ff047431 */ /* 0x000fe200000001ff */
[----:B------:R-:W-:Y:S01]  /*15b0*/  SHF.R.S32.HI R3, RZ, 0x1f, R18 ;  /* 0x0000001fff037819 */ /* 0x000fe20000011412 */
[----:B------:R-:W-:Y:S01]  /*15c0*/  HFMA2 R2, -RZ, RZ, 0, 0 ;  /* 0x00000000ff027431 */ /* 0x000fe200000001ff */
[----:B--2---:R-:W-:Y:S02]  /*15d0*/  ISETP.GT.AND P2, PT, R93, UR12, PT ;  /* 0x0000000c5d007c0c */ /* 0x004fe4000bf44270 */
[----:B0-----:R-:W-:Y:S02]  /*15e0*/  CS2R R8, SRZ ;  /* 0x0000000000087805 */ /* 0x001fe4000001ff00 */
[----:B------:R-:W-:Y:S02]  /*15f0*/  LEA.HI R3, R3, R18, RZ, 0x5 ;  /* 0x0000001203037211 */ /* 0x000fe400078f28ff */
[----:B---3--:R-:W-:-:S02]  /*1600*/  ISETP.GT.AND P3, PT, R93, UR5, PT ;  /* 0x000000055d007c0c */ /* 0x008fc4000bf64270 */
[C---:B----4-:R-:W-:Y:S02]  /*1610*/  ISETP.GT.AND P4, PT, R93.reuse, UR10, PT ;  /* 0x0000000a5d007c0c */ /* 0x050fe4000bf84270 */
[----:B-1----:R-:W-:Y:S02]  /*1620*/  ISETP.GT.AND P5, PT, R93, UR11, PT ;  /* 0x0000000b5d007c0c */ /* 0x002fe4000bfa4270 */
[----:B------:R-:W-:Y:S02]  /*1630*/  MOV R7, RZ ;  /* 0x000000ff00077202 */ /* 0x000fe40000000f00 */
[----:B------:R-:W-:Y:S01]  /*1640*/  SHF.R.S32.HI R11, RZ, 0x5, R3 ;  /* 0x00000005ff0b7819 */ /* 0x000fe20000011403 */
[----:B------:R-:W-:Y:S08]  /*1650*/  @!P0 BRA `(.L_x_1002) ;  /* 0x00000000001c8947 */ /* 0x000ff00003800000 */
[----:B------:R-:W0:Y:S02]  /*1660*/  LDC R2, c[0x0][0x3cc] ;  /* 0x0000f300ff027b82 */ /* 0x000e240000000800 */
[----:B0-----:R-:W-:-:S04]  /*1670*/  VIMNMX R2, PT, PT, R93, R2, PT ;  /* 0x000000025d027248 */ /* 0x001fc80003fe0100 */
[----:B------:R-:W-:-:S04]  /*1680*/  IADD3 R2, PT, PT, R2, -UR6, RZ ;  /* 0x8000000602027c10 */ /* 0x000fc8000fffe0ff */
[----:B------:R-:W-:-:S04]  /*1690*/  SHF.R.S32.HI R3, RZ, 0x1f, R2 ;  /* 0x0000001fff037819 */ /* 0x000fc80000011402 */
[----:B------:R-:W-:-:S04]  /*16a0*/  LEA.HI R3, R3, R2, RZ, 0x5 ;  /* 0x0000000203037211 */ /* 0x000fc800078f28ff */
[----:B------:R-:W-:-:S05]  /*16b0*/  SHF.R.S32.HI R3, RZ, 0x5, R3 ;  /* 0x00000005ff037819 */ /* 0x000fca0000011403 */
[----:B------:R-:W-:-:S07]  /*16c0*/  IMAD R2, R3, 0x6, RZ ;  /* 0x0000000603027824 */ /* 0x000fce00078e02ff */
.L_x_1002:
        /* <DEDUP_REMOVED lines=8> */
.L_x_1003:
        /* <DEDUP_REMOVED lines=8> */
.L_x_1004:
        /* <DEDUP_REMOVED lines=8> */
.L_x_1005:
        /* <DEDUP_REMOVED lines=8> */
.L_x_1006:
[----:B------:R-:W-:Y:S01]  /*18d0*/  LEA R2, R11, R2, 0x3 ;  /* 0x000000020b027211 */ /* 0x000fe200078e18ff */
[----:B------:R-:W0:Y:S01]  /*18e0*/  S2UR UR5, SR_CgaCtaId ;  /* 0x00000000000579c3 */ /* 0x000e220000008800 */
[----:B------:R-:W1:Y:S01]  /*18f0*/  LDCU.64 UR10, c[0x0][0x388] ;  /* 0x00007100ff0a77ac */ /* 0x000e620008000a00 */
[----:B------:R-:W-:Y:S02]  /*1900*/  VIMNMX R0, PT, PT, R0, UR6, PT ;  /* 0x0000000600007c48 */ /* 0x000fe4000bfe0100 */
[----:B------:R-:W-:Y:S01]  /*1910*/  IADD3 R2, PT, PT, R7, R2, R4 ;  /* 0x0000000207027210 */ /* 0x000fe20007ffe004 */
[----:B------:R-:W-:Y:S01]  /*1920*/  UMOV UR4, 0x400 ;  /* 0x0000040000047882 */ /* 0x000fe20000000000 */
[----:B------:R-:W-:Y:S02]  /*1930*/  PRMT R40, RZ, 0x5410, RZ ;  /* 0x00005410ff287816 */ /* 0x000fe400000000ff */
        /* <DEDUP_REMOVED lines=11> */
[C---:B-1----:R-:W-:Y:S02]  /*19f0*/  LEA R104, P2, R4.reuse, UR10, 0x2 ;  /* 0x0000000a04687c11 */ /* 0x042fe4000f8410ff */
[----:B------:R-:W-:Y:S02]  /*1a00*/  PRMT R23, RZ, 0x5410, RZ ;  /* 0x00005410ff177816 */ /* 0x000fe400000000ff */
[----:B------:R-:W-:Y:S02]  /*1a10*/  LEA.HI.X R105, R4, UR11, R3, 0x2, P2 ;  /* 0x0000000b04697c11 */ /* 0x000fe400090f1403 */
[----:B------:R-:W-:Y:S01]  /*1a20*/  UMOV UR4, UR5 ;  /* 0x0000000500047c82 */ /* 0x000fe20008000000 */
[----:B------:R-:W-:Y:S02]  /*1a30*/  PRMT R22, RZ, 0x5410, RZ ;  /* 0x00005410ff167816 */ /* 0x000fe400000000ff */
[----:B------:R-:W-:-:S02]  /*1a40*/  PRMT R21, RZ, 0x5410, RZ ;  /* 0x00005410ff157816 */ /* 0x000fc400000000ff */
[----:B------:R-:W-:Y:S05]  /*1a50*/  @!P0 BRA `(.L_x_1007) ;  /* 0x0000007800788947 */ /* 0x000fea0003800000 */
[----:B------:R-:W2:Y:S01]  /*1a60*/  LDG.E.128.CONSTANT R8, desc[UR8][R104.64] ;  /* 0x0000000868087981 */ /* 0x000ea2000c1e9d00 */
[----:B------:R-:W-:-:S05]  /*1a70*/  IMAD.WIDE R6, R89, 0x4, R104 ;  /* 0x0000000459067825 */ /* 0x000fca00078e0268 */
[----:B------:R-:W3:Y:S01]  /*1a80*/  LDG.E.128.CONSTANT R12, desc[UR8][R6.64] ;  /* 0x00000008060c7981 */ /* 0x000ee2000c1e9d00 */
[----:B------:R-:W-:Y:S02]  /*1a90*/  ISETP.NE.AND P2, PT, R94, RZ, PT ;  /* 0x000000ff5e00720c */ /* 0x000fe40003f45270 */
[----:B------:R-:W-:Y:S02]  /*1aa0*/  PRMT R40, RZ, 0x7610, R40 ;  /* 0x00007610ff287816 */ /* 0x000fe40000000028 */
[----:B------:R-:W-:Y:S02]  /*1ab0*/  PRMT R26, RZ, 0x5410, RZ ;  /* 0x00005410ff1a7816 */ /* 0x000fe400000000ff */
[----:B------:R-:W-:Y:S02]  /*1ac0*/  PRMT R25, RZ, 0x5410, RZ ;  /* 0x00005410ff197816 */ /* 0x000fe400000000ff */
[----:B------:R-:W-:Y:S02]  /*1ad0*/  PRMT R24, RZ, 0x5410, RZ ;  /* 0x00005410ff187816 */ /* 0x000fe400000000ff */
[----:B------:R-:W-:-:S02]  /*1ae0*/  PRMT R23, RZ, 0x5410, RZ ;  /* 0x00005410ff177816 */ /* 0x000fc400000000ff */
[----:B------:R-:W-:Y:S02]  /*1af0*/  PRMT R22, RZ, 0x5410, RZ ;  /* 0x00005410ff167816 */ /* 0x000fe400000000ff */
[----:B--2---:R-:W-:Y:S02]  /*1b00*/  LOP3.LUT R0, R8, 0xff, RZ, 0xc0, !PT ;  /* 0x000000ff08007812 */ /* 0x004fe400078ec0ff */
[----:B------:R-:W-:Y:S02]  /*1b10*/  LOP3.LUT R2, R9, 0xff, RZ, 0xc0, !PT ;  /* 0x000000ff09027812 */ /* 0x000fe400078ec0ff */
[----:B------:R-:W-:Y:S02]  /*1b20*/  IADD3 R0, PT, PT, R0, -0x80, RZ ;  /* 0xffffff8000007810 */ /* 0x000fe40007ffe0ff */
[----:B------:R-:W-:Y:S02]  /*1b30*/  IADD3 R2, PT, PT, R2, -0x80, RZ ;  /* 0xffffff8002027810 */ /* 0x000fe40007ffe0ff */
[----:B-----5:R0:W1:Y:S01]  /*1b40*/  I2F.F16 R20, R0 ;  /* 0x0000000000147306 */ /* 0x0200620000200c00 */
[----:B------:R-:W-:-:S02]  /*1b50*/  LOP3.LUT R4, R11, 0xff, RZ, 0xc0, !PT ;  /* 0x000000ff0b047812 */ /* 0x000fc400078ec0ff */
[----:B------:R-:W-:Y:S02]  /*1b60*/  LOP3.LUT R3, R10, 0xff, RZ, 0xc0, !PT ;  /* 0x000000ff0a037812 */ /* 0x000fe400078ec0ff */
[----:B------:R-:W-:Y:S02]  /*1b70*/  IADD3 R4, PT, PT, R4, -0x80, RZ ;  /* 0xffffff8004047810 */ /* 0x000fe40007ffe0ff */
[----:B------:R-:W-:Y:S01]  /*1b80*/  LEA.HI R18, R10, 0xffffff80, RZ, 0x8 ;  /* 0xffffff800a127811 */ /* 0x000fe200078f40ff */
[----:B------:R2:W4:Y:S01]  /*1b90*/  I2F.F16 R28, R2 ;  /* 0x00000002001c7306 */ /* 0x0005220000200c00 */
[----:B0-----:R-:W-:Y:S02]  /*1ba0*/  SHF.R.U32.HI R0, RZ, 0x8, R8 ;  /* 0x00000008ff007819 */ /* 0x001fe40000011608 */
[----:B------:R-:W-:Y:S02]  /*1bb0*/  LEA.HI R17, R9, 0xffffff80, RZ, 0x8 ;  /* 0xffffff8009117811 */ /* 0x000fe400078f40ff */
[----:B------:R-:W-:-:S02]  /*1bc0*/  LOP3.LUT R0, R0, 0xff, RZ, 0xc0, !PT ;  /* 0x000000ff00007812 */ /* 0x000fc400078ec0ff */
[----:B------:R-:W-:Y:S01]  /*1bd0*/  IADD3 R3, PT, PT, R3, -0x80, RZ ;  /* 0xffffff8003037810 */ /* 0x000fe20007ffe0ff */
[----:B------:R0:W1:Y:S01]  /*1be0*/  I2F.F16 R29, R4 ;  /* 0x00000004001d7306 */ /* 0x0000620000200c00 */
[--C-:B--2---:R-:W-:Y:S02]  /*1bf0*/  SHF.R.U32.HI R2, RZ, 0x8, R9.reuse ;  /* 0x00000008ff027819 */ /* 0x104fe40000011609 */
[----:B------:R-:W-:Y:S02]  /*1c00*/  IADD3 R0, PT, PT, R0, -0x80, RZ ;  /* 0xffffff8000007810 */ /* 0x000fe40007ffe0ff */
[----:B------:R-:W-:Y:S02]  /*1c10*/  LOP3.LUT R2, R2, 0xff, RZ, 0xc0, !PT ;  /* 0x000000ff02027812 */ /* 0x000fe400078ec0ff */
[----:B------:R-:W-:Y:S01]  /*1c20*/  SHF.R.U32.HI R9, RZ, 0x10, R9 ;  /* 0x00000010ff097819 */ /* 0x000fe20000011609 */
[----:B------:R2:W1:Y:S01]  /*1c30*/  I2F.F16 R35, R0 ;  /* 0x0000000000237306 */ /* 0x0004620000200c00 */
[----:B0-----:R-:W-:-:S02]  /*1c40*/  SHF.R.U32.HI R4, RZ, 0x8, R10 ;  /* 0x00000008ff047819 */ /* 0x001fc4000001160a */
[----:B------:R-:W-:Y:S02]  /*1c50*/  SHF.R.U32.HI R10, RZ, 0x10, R10 ;  /* 0x00000010ff0a7819 */ /* 0x000fe4000001160a */
[----:B------:R-:W-:Y:S02]  /*1c60*/  IADD3 R2, PT, PT, R2, -0x80, RZ ;  /* 0xffffff8002027810 */ /* 0x000fe40007ffe0ff */
[----:B---3--:R-:W-:Y:S01]  /*1c70*/  LEA.HI R30, R12, 0xffffff80, RZ, 0x8 ;  /* 0xffffff800c1e7811 */ /* 0x008fe200078f40ff */
[----:B------:R0:W3:Y:S01]  /*1c80*/  I2F.F16 R31, R3 ;  /* 0x00000003001f7306 */ /* 0x0000e20000200c00 */
[----:B--2---:R-:W-:Y:S02]  /*1c90*/  LOP3.LUT R0, R10, 0xff, RZ, 0xc0, !PT ;  /* 0x000000ff0a007812 */ /* 0x004fe400078ec0ff */
[----:B------:R-:W-:Y:S02]  /*1ca0*/  LOP3.LUT R4, R4, 0xff, RZ, 0xc0, !PT ;  /* 0x000000ff04047812 */ /* 0x000fe400078ec0ff */
[----:B------:R-:W-:-:S02]  /*1cb0*/  IADD3 R37, PT, PT, R0, -0x80, RZ ;  /* 0xffffff8000257810 */ /* 0x000fc40007ffe0ff */
[----:B------:R-:W-:Y:S01]  /*1cc0*/  SHF.R.U32.HI R0, RZ, 0x10, R11 ;  /* 0x00000010ff007819 */ /* 0x000fe2000001160b */
[----:B------:R-:W2:Y:S01]  /*1cd0*/  I2F.F16 R17, R17 ;  /* 0x0000001100117306 */ /* 0x000ea20000200c00 */
[----:B0-----:R-:W-:Y:S02]  /*1ce0*/  LOP3.LUT R3, R9, 0xff, RZ, 0xc0, !PT ;  /* 0x000000ff09037812 */ /* 0x001fe400078ec0ff */
[----:B------:R-:W-:Y:S02]  /*1cf0*/  LOP3.LUT R0, R0, 0xff, RZ, 0xc0, !PT ;  /* 0x000000ff00007812 */ /* 0x000fe400078ec0ff */
[----:B------:R-:W-:Y:S02]  /*1d00*/  IADD3 R3, PT, PT, R3, -0x80, RZ ;  /* 0xffffff8003037810 */ /* 0x000fe40007ffe0ff */
[----:B------:R-:W-:Y:S01]  /*1d10*/  IADD3 R38, PT, PT, R0, -0x80, RZ ;  /* 0xffffff8000267810 */ /* 0x000fe20007ffe0ff */
[----:B------:R0:W1:Y:S01]  /*1d20*/  I2F.F16 R9, R2 ;  /* 0x0000000200097306 */ /* 0x0000620000200c00 */
[----:B------:R-:W-:-:S02]  /*1d30*/  LOP3.LUT R0, R12, 0xff, RZ, 0xc0, !PT ;  /* 0x000000ff0c007812 */ /* 0x000fc400078ec0ff */
[----:B------:R-:W-:Y:S02]  /*1d40*/  IADD3 R4, PT, PT, R4, -0x80, RZ ;  /* 0xffffff8004047810 */ /* 0x000fe40007ffe0ff */
[----:B------:R-:W-:Y:S02]  /*1d50*/  IADD3 R0, PT, PT, R0, -0x80, RZ ;  /* 0xffffff8000007810 */ /* 0x000fe40007ffe0ff */
[----:B------:R-:W-:Y:S01]  /*1d60*/  LEA.HI R16, R8, 0xffffff80, RZ, 0x8 ;  /* 0xffffff8008107811 */ /* 0x000fe200078f40ff */
[----:B------:R4:W1:Y:S01]  /*1d70*/  I2F.F16 R36, R3 ;  /* 0x0000000300247306 */ /* 0x0008620000200c00 */
[----:B0-----:R-:W-:Y:S02]  /*1d80*/  LOP3.LUT R2, R13, 0xff, RZ, 0xc0, !PT ;  /* 0x000000ff0d027812 */ /* 0x001fe400078ec0ff */
[----:B------:R-:W-:Y:S02]  /*1d90*/  SHF.R.U32.HI R8, RZ, 0x10, R8 ;  /* 0x00000010ff087819 */ /* 0x000fe40000011608 */
[----:B------:R-:W-:-:S02]  /*1da0*/  IADD3 R45, PT, PT, R2, -0x80, RZ ;  /* 0xffffff80022d7810 */ /* 0x000fc40007ffe0ff */
[----:B------:R-:W-:Y:S01]  /*1db0*/  LOP3.LUT R2, R14, 0xff, RZ, 0xc0, !PT ;  /* 0x000000ff0e027812 */ /* 0x000fe200078ec0ff */
[----:B------:R0:W0:Y:S01]  /*1dc0*/  I2F.F16 R39, R0 ;  /* 0x0000000000277306 */ /* 0x0000220000200c00 */
[----:B----4-:R-:W-:Y:S02]  /*1dd0*/  LOP3.LUT R3, R15, 0xff, RZ, 0xc0, !PT ;  /* 0x000000ff0f037812 */ /* 0x010fe400078ec0ff */
[----:B------:R-:W-:Y:S02]  /*1de0*/  IADD3 R46, PT, PT, R2, -0x80, RZ ;  /* 0xffffff80022e7810 */ /* 0x000fe40007ffe0ff */
[--C-:B------:R-:W-:Y:S02]  /*1df0*/  SHF.R.U32.HI R2, RZ, 0x8, R12.reuse ;  /* 0x00000008ff027819 */ /* 0x100fe4000001160c */
[----:B------:R-:W-:Y:S01]  /*1e00*/  SHF.R.U32.HI R12, RZ, 0x10, R12 ;  /* 0x00000010ff0c7819 */ /* 0x000fe2000001160c */
[----:B------:R-:W4:Y:S01]  /*1e10*/  I2F.F16 R10, R4 ;  /* 0x00000004000a7306 */ /* 0x000f220000200c00 */
[----:B------:R-:W-:-:S02]  /*1e20*/  IADD3 R3, PT, PT, R3, -0x80, RZ ;  /* 0xffffff8003037810 */ /* 0x000fc40007ffe0ff */
[----:B------:R-:W-:Y:S02]  /*1e30*/  LOP3.LUT R12, R12, 0xff, RZ, 0xc0, !PT ;  /* 0x000000ff0c0c7812 */ /* 0x000fe400078ec0ff */
[----:B------:R-:W-:Y:S02]  /*1e40*/  LOP3.LUT R2, R2, 0xff, RZ, 0xc0, !PT ;  /* 0x000000ff02027812 */ /* 0x000fe400078ec0ff */
[----:B------:R-:W-:Y:S01]  /*1e50*/  IADD3 R12, PT, PT, R12, -0x80, RZ ;  /* 0xffffff800c0c7810 */ /* 0x000fe20007ffe0ff */
[----:B------:R3:W1:Y:S01]  /*1e60*/  I2F.F16 R47, R3 ;  /* 0x00000003002f7306 */ /* 0x0006620000200c00 */
[----:B------:R-:W-:Y:S02]  /*1e70*/  SHF.R.U32.HI R21, RZ, 0x8, R11 ;  /* 0x00000008ff157819 */ /* 0x000fe4000001160b */
[----:B------:R-:W-:Y:S02]  /*1e80*/  LEA.HI R32, R13, 0xffffff80, RZ, 0x8 ;  /* 0xffffff800d207811 */ /* 0x000fe400078f40ff */
[----:B------:R-:W-:-:S02]  /*1e90*/  LEA.HI R33, R14, 0xffffff80, RZ, 0x8 ;  /* 0xffffff800e217811 */ /* 0x000fc400078f40ff */
[----:B------:R-:W-:Y:S01]  /*1ea0*/  IADD3 R2, PT, PT, R2, -0x80, RZ ;  /* 0xffffff8002027810 */ /* 0x000fe20007ffe0ff */
[----:B------:R2:W1:Y:S01]  /*1eb0*/  I2F.F16 R49, R12 ;  /* 0x0000000c00317306 */ /* 0x0004620000200c00 */
[--C-:B0-----:R-:W-:Y:S02]  /*1ec0*/  SHF.R.U32.HI R0, RZ, 0x8, R13.reuse ;  /* 0x00000008ff007819 */ /* 0x101fe4000001160d */
[--C-:B---3--:R-:W-:Y:S02]  /*1ed0*/  SHF.R.U32.HI R3, RZ, 0x8, R14.reuse ;  /* 0x00000008ff037819 */ /* 0x108fe4000001160e */
[----:B------:R-:W-:Y:S02]  /*1ee0*/  SHF.R.U32.HI R13, RZ, 0x10, R13 ;  /* 0x00000010ff0d7819 */ /* 0x000fe4000001160d */
[----:B------:R-:W-:Y:S01]  /*1ef0*/  SHF.R.U32.HI R14, RZ, 0x10, R14 ;  /* 0x00000010ff0e7819 */ /* 0x000fe2000001160e */
[----:B------:R0:W3:Y:S01]  /*1f00*/  I2F.F16 R48, R2 ;  /* 0x0000000200307306 */ /* 0x0000e20000200c00 */
[----:B------:R-:W-:-:S02]  /*1f10*/  SHF.R.U32.HI R4, RZ, 0x8, R15 ;  /* 0x00000008ff047819 */ /* 0x000fc4000001160f */
[----:B--2---:R-:W-:Y:S02]  /*1f20*/  SHF.R.U32.HI R12, RZ, 0x10, R15 ;  /* 0x00000010ff0c7819 */ /* 0x004fe4000001160f */
[----:B------:R-:W-:Y:S02]  /*1f30*/  LOP3.LUT R8, R8, 0xff, RZ, 0xc0, !PT ;  /* 0x000000ff08087812 */ /* 0x000fe400078ec0ff */
[----:B------:R-:W-:Y:S01]  /*1f40*/  LOP3.LUT R21, R21, 0xff, RZ, 0xc0, !PT ;  /* 0x000000ff15157812 */ /* 0x000fe200078ec0ff */
[----:B------:R-:W2:Y:S01]  /*1f50*/  I2F.F16 R16, R16 ;  /* 0x0000001000107306 */ /* 0x000ea20000200c00 */
[----:B------:R-:W-:Y:S02]  /*1f60*/  LOP3.LUT R0, R0, 0xff, RZ, 0xc0, !PT ;  /* 0x000000ff00007812 */ /* 0x000fe400078ec0ff */
[----:B------:R-:W-:Y:S02]  /*1f70*/  LOP3.LUT R13, R13, 0xff, RZ, 0xc0, !PT ;  /* 0x000000ff0d0d7812 */ /* 0x000fe400078ec0ff */
[----:B------:R-:W-:-:S02]  /*1f80*/  LOP3.LUT R3, R3, 0xff, RZ, 0xc0, !PT ;  /* 0x000000ff03037812 */ /* 0x000fc400078ec0ff */
[----:B0-----:R-:W-:Y:S01]  /*1f90*/  LOP3.LUT R2, R14, 0xff, RZ, 0xc0, !PT ;  /* 0x000000ff0e027812 */ /* 0x001fe200078ec0ff */
[----:B------:R-:W0:Y:S01]  /*1fa0*/  I2F.F16 R18, R18 ;  /* 0x0000001200127306 */ /* 0x000e220000200c00 */
[----:B------:R-:W-:Y:S02]  /*1fb0*/  LOP3.LUT R4, R4, 0xff, RZ, 0xc0, !PT ;  /* 0x000000ff04047812 */ /* 0x000fe400078ec0ff */
[----:B------:R-:W-:Y:S02]  /*1fc0*/  LOP3.LUT R12, R12, 0xff, RZ, 0xc0, !PT ;  /* 0x000000ff0c0c7812 */ /* 0x000fe400078ec0ff */
[----:B------:R-:W-:Y:S02]  /*1fd0*/  LEA.HI R19, R11, 0xffffff80, RZ, 0x8 ;  /* 0xffffff800b137811 */ /* 0x000fe400078f40ff */
[----:B------:R-:W-:Y:S01]  /*1fe0*/  LEA.HI R34, R15, 0xffffff80, RZ, 0x8 ;  /* 0xffffff800f227811 */ /* 0x000fe200078f40ff */
        /* <DEDUP_REMOVED lines=10> */
[----:B------:R-:W0:Y:S01]  /*2090*/  I2F.F16 R32, R32 ;  /* 0x0000002000207306 */ /* 0x000e220000200c00 */
[----:B------:R-:W-:-:S07]  /*20a0*/  PRMT R21, RZ, 0x7610, R21 ;  /* 0x00007610ff157816 */ /* 0x000fce0000000015 */
        /* <DEDUP_REMOVED lines=12> */
[----:B------:R0:W0:Y:S08]  /*2170*/  I2F.F16 R52, R4 ;  /* 0x0000000400347306 */ /* 0x0000300000200c00 */
[----:B------:R0:W0:Y:S01]  /*2180*/  I2F.F16 R53, R12 ;  /* 0x0000000c00357306 */ /* 0x0000220000200c00 */
[----:B-1234-:R-:W-:Y:S05]  /*2190*/  @!P2 BRA `(.L_x_1008) ;  /* 0x000000040068a947 */ /* 0x01efea0003800000 */
[----:B------:R-:W1:Y:S01]  /*21a0*/  LDS.64 R54, [UR5] ;  /* 0x00000005ff367984 */ /* 0x000e620008000a00 */
        /* <DEDUP_REMOVED lines=8> */
[--C-:B-1----:R-:W-:Y:S02]  /*2230*/  HADD2.F32 R3, -RZ, R54.reuse.H0_H0 ;  /* 0x20000036ff037230 */ /* 0x102fe40000004100 */
[----:B------:R-:W-:Y:S02]  /*2240*/  HADD2.F32 R54, -RZ, R54.H1_H1 ;  /* 0x30000036ff367230 */ /* 0x000fe40000004100 */
[----:B------:R-:W-:Y:S02]  /*2250*/  HADD2.F32 R40, -RZ, R55.H0_H0 ;  /* 0x20000037ff287230 */ /* 0x000fe40000004100 */
[----:B------:R-:W-:Y:S01]  /*2260*/  FFMA.FTZ R0, R0, R3, RZ ;  /* 0x0000000300007223 */ /* 0x000fe200000100ff */
[C---:B------:R-:W-:Y:S01]  /*2270*/  FFMA.FTZ R59, R3.reuse, R56, RZ ;  /* 0x00000038033b7223 */ /* 0x040fe200000100ff */
[C---:B------:R-:W-:Y:S01]  /*2280*/  FFMA.FTZ R61, R3.reuse, R2, RZ ;  /* 0x00000002033d7223 */ /* 0x040fe200000100ff */
[----:B------:R-:W-:Y:S01]  /*2290*/  FFMA.FTZ R4, R3, R4, RZ ;  /* 0x0000000403047223 */ /* 0x000fe200000100ff */
[----:B------:R-:W-:Y:S01]  /*22a0*/  FFMA.FTZ R0, R27, R54, R0 ;  /* 0x000000361b007223 */ /* 0x000fe20000010000 */
[----:B------:R-:W-:-:S02]  /*22b0*/  HADD2.F32 R27, -RZ, R10.H0_H0 ;  /* 0x2000000aff1b7230 */ /* 0x000fc40000004100 */
[C---:B------:R-:W-:Y:S01]  /*22c0*/  FFMA.FTZ R57, R54.reuse, R57, R59 ;  /* 0x0000003936397223 */ /* 0x040fe2000001003b */
[----:B------:R-:W-:Y:S02]  /*22d0*/  HADD2.F32 R59, -RZ, R11.H0_H0 ;  /* 0x2000000bff3b7230 */ /* 0x000fe40000004100 */
        /* <DEDUP_REMOVED lines=17> */
[----:B0-----:R-:W-:Y:S02]  /*23f0*/  HADD2.F32 R4, -RZ, R12.H0_H0 ;  /* 0x2000000cff047230 */ /* 0x001fe40000004100 */
[C---:B------:R-:W-:Y:S01]  /*2400*/  FFMA.FTZ R59, R55.reuse, R54, R27 ;  /* 0x00000036373b7223 */ /* 0x040fe2000001001b */
[----:B------:R-:W-:Y:S02]  /*2410*/  HADD2.F32 R54, -RZ, R46.H0_H0 ;  /* 0x2000002eff367230 */ /* 0x000fe40000004100 */
[----:B------:R-:W-:Y:S01]  /*2420*/  FFMA.FTZ R61, R55, R58, R61 ;  /* 0x0000003a373d7223 */ /* 0x000fe2000001003d */
[----:B------:R-:W-:Y:S02]  /*2430*/  HADD2.F32 R56, -RZ, R47.H0_H0 ;  /* 0x2000002fff387230 */ /* 0x000fe40000004100 */
[----:B------:R-:W-:Y:S01]  /*2440*/  FFMA.FTZ R3, R3, R4, R0 ;  /* 0x0000000403037223 */ /* 0x000fe20000010000 */
[----:B------:R-:W-:-:S02]  /*2450*/  HADD2.F32 R40, -RZ, R45.H0_H0 ;  /* 0x2000002dff287230 */ /* 0x000fc40000004100 */
[C---:B------:R-:W-:Y:S01]  /*2460*/  FFMA.FTZ R59, R4.reuse, R54, R59 ;  /* 0x00000036043b7223 */ /* 0x040fe2000001003b */
        /* <DEDUP_REMOVED lines=16> */
[----:B------:R-:W-:-:S02]  /*2570*/  HADD2.F32 R13, -RZ, R13.H1_H1 ;  /* 0x3000000dff0d7230 */ /* 0x000fc40000004100 */
[C---:B------:R-:W-:Y:S01]  /*2580*/  FFMA.FTZ R4, R12.reuse, R4, R55 ;  /* 0x000000040c047223 */ /* 0x040fe20000010037 */
[----:B------:R-:W-:Y:S02]  /*2590*/  HADD2.F32 R2, -RZ, R32.H0_H0 ;  /* 0x20000020ff027230 */ /* 0x000fe40000004100 */
[----:B------:R-:W-:Y:S01]  /*25a0*/  FFMA.FTZ R27, R12, R27, R59 ;  /* 0x0000001b0c1b7223 */ /* 0x000fe2000001003b */
[----:B------:R-:W-:Y:S02]  /*25b0*/  HADD2.F32 R0, -RZ, R30.H0_H0 ;  /* 0x2000001eff007230 */ /* 0x000fe40000004100 */
        /* <DEDUP_REMOVED lines=9> */
[----:B------:R-:W-:Y:S02]  /*2650*/  HADD2.F32 R55, -RZ, R42.H0_H0 ;  /* 0x2000002aff377230 */ /* 0x000fe40000004100 */
        /* <DEDUP_REMOVED lines=12> */
[----:B------:R-:W-:Y:S02]  /*2720*/  HFMA2 R40, R0, 1, 1, RZ ;  /* 0x3c003c0000287831 */ /* 0x000fe400000000ff */
[----:B------:R-:W-:-:S07]  /*2730*/  HADD2 R27, R27, RZ.H0_H0 ;  /* 0x200000ff1b1b7230 */ /* 0x000fce0000000000 */
.L_x_1008:
[----:B------:R-:W-:Y:S01]  /*2740*/  PRMT R21, R21, 0x5410, RZ ;  /* 0x0000541015157816 */ /* 0x000fe200000000ff */
[----:B------:R-:W-:Y:S01]  /*2750*/  IMAD.WIDE R6, R89, 0x4, R6 ;  /* 0x0000000459067825 */ /* 0x000fe200078e0206 */
[----:B------:R-:W-:Y:S06]  /*2760*/  @!P1 BRA `(.L_x_1009) ;  /* 0x0000001000889947 */ /* 0x000fec0003800000 */
[----:B0-----:R-:W-:Y:S02]  /*2770*/  PRMT R0, R91, 0x9910, RZ ;  /* 0x000099105b007816 */ /* 0x001fe400000000ff */
[----:B------:R-:W-:Y:S02]  /*2780*/  ISETP.NE.AND P3, PT, R97, 0x2, PT ;  /* 0x000000026100780c */ /* 0x000fe40003f65270 */
[----:B------:R-:W-:Y:S02]  /*2790*/  ISETP.NE.AND P0, PT, R0, RZ, PT ;  /* 0x000000ff0000720c */ /* 0x000fe40003f05270 */
[----:B------:R-:W-:Y:S02]  /*27a0*/  PRMT R24, RZ, 0x5410, RZ ;  /* 0x00005410ff187816 */ /* 0x000fe400000000ff */
[----:B------:R-:W-:Y:S02]  /*27b0*/  PRMT R23, RZ, 0x5410, RZ ;  /* 0x00005410ff177816 */ /* 0x000fe400000000ff */
[----:B------:R-:W-:-:S02]  /*27c0*/  PRMT R22, RZ, 0x5410, RZ ;  /* 0x00005410ff167816 */ /* 0x000fc400000000ff */
[----:B------:R-:W-:-:S05]  /*27d0*/  PRMT R26, RZ, 0x7610, R26 ;  /* 0x00007610ff1a7816 */ /* 0x000fca000000001a */
        /* <DEDUP_REMOVED lines=78> */
[----:B------:R-:W-:Y:S01]  /*2cc0*/  FMUL.FTZ R0, R3, R0 ;  /* 0x0000000003007220 */ /* 0x000fe20000410000 */
[----:B------:R-:W-:Y:S02]  /*2cd0*/  HADD2.F32 R57, -RZ, R41.H0_H0 ;  /* 0x20000029ff397230 */ /* 0x000fe40000004100 */
        /* <DEDUP_REMOVED lines=9> */
[----:B------:R-:W-:Y:S02]  /*2d70*/  HFMA2 R26, R0, 1, 1, RZ ;  /* 0x3c003c00001a7831 */ /* 0x000fe400000000ff */
[----:B------:R-:W-:-:S07]  /*2d80*/  HADD2 R25, R12, RZ.H0_H0 ;  /* 0x200000ff0c197230 */ /* 0x000fce0000000000 */
.L_x_1010:
[----:B------:R-:W-:Y:S01]  /*2d90*/  PRMT R21, RZ, 0x5410, RZ ;  /* 0x00005410ff157816 */ /* 0x000fe200000000ff */
[----:B------:R-:W-:Y:S06]  /*2da0*/  @!P3 BRA `(.L_x_1009) ;  /* 0x0000000800f8b947 */ /* 0x000fec0003800000 */
[----:B------:R-:W-:Y:S02]  /*2db0*/  PRMT R0, R90, 0x9910, RZ ;  /* 0x000099105a007816 */ /* 0x000fe400000000ff */
[----:B------:R-:W-:Y:S02]  /*2dc0*/  PRMT R2, R92, 0x9910, RZ ;  /* 0x000099105c027816 */ /* 0x000fe400000000ff */
[----:B------:R-:W-:Y:S02]  /*2dd0*/  ISETP.NE.AND P3, PT, R0, RZ, PT ;  /* 0x000000ff0000720c */ /* 0x000fe40003f65270 */
[----:B------:R-:W-:Y:S02]  /*2de0*/  ISETP.NE.AND P0, PT, R2, RZ, PT ;  /* 0x000000ff0200720c */ /* 0x000fe40003f05270 */
[----:B------:R-:W-:Y:S02]  /*2df0*/  PRMT R22, RZ, 0x5410, RZ ;  /* 0x00005410ff167816 */ /* 0x000fe400000000ff */
[----:B------:R-:W-:-:S02]  /*2e00*/  ISETP.EQ.OR P0, PT, R97, 0x3, !P0 ;  /* 0x000000036100780c */ /* 0x000fc40004702670 */
[----:B------:R-:W-:-:S05]  /*2e10*/  PRMT R24, RZ, 0x7610, R24 ;  /* 0x00007610ff187816 */ /* 0x000fca0000000018 */
[----:B------:R-:W-:Y:S06]  /*2e20*/  @!P3 BRA `(.L_x_1011) ;  /* 0x000000040068b947 */ /* 0x000fec0003800000 */
        /* <DEDUP_REMOVED lines=90> */
.L_x_1011:
[----:B------:R-:W-:Y:S01]  /*33d0*/  PRMT R21, RZ, 0x5410, RZ ;  /* 0x00005410ff157816 */ /* 0x000fe200000000ff */
[----:B------:R-:W-:Y:S06]  /*33e0*/  @P0 BRA `(.L_x_1009) ;  /* 0x0000000400680947 */ /* 0x000fec0003800000 */
        /* <DEDUP_REMOVED lines=16> */
[----:B------:R-:W-:Y:S02]  /*34f0*/  HADD2.F32 R55, -RZ, R3.H1_H1 ;  /* 0x30000003ff377230 */ /* 0x000fe40000004100 */
[--C-:B------:R-:W-:Y:S02]  /*3500*/  HADD2.F32 R21, -RZ, R2.reuse.H0_H0 ;  /* 0x20000002ff157230 */ /* 0x100fe40000004100 */
[----:B------:R-:W-:Y:S02]  /*3510*/  HADD2.F32 R3, -RZ, R31.H0_H0 ;  /* 0x2000001fff037230 */ /* 0x000fe40000004100 */
[----:B------:R-:W-:-:S02]  /*3520*/  HADD2.F32 R22, -RZ, R2.H1_H1 ;  /* 0x30000002ff167230 */ /* 0x000fc40000004100 */
[----:B------:R-:W-:Y:S02]  /*3530*/  HADD2.F32 R2, -RZ, R28.H0_H0 ;  /* 0x2000001cff027230 */ /* 0x000fe40000004100 */
[-C--:B------:R-:W-:Y:S01]  /*3540*/  FFMA.FTZ R3, R3, R21.reuse, RZ ;  /* 0x0000001503037223 */ /* 0x080fe200000100ff */
[----:B------:R-:W-:Y:S02]  /*3550*/  HADD2.F32 R28, -RZ, R9.H0_H0 ;  /* 0x20000009ff1c7230 */ /* 0x000fe40000004100 */
[-C--:B------:R-:W-:Y:S01]  /*3560*/  FFMA.FTZ R9, R0, R21.reuse, RZ ;  /* 0x0000001500097223 */ /* 0x080fe200000100ff */
[----:B------:R-:W-:Y:S02]  /*3570*/  HADD2.F32 R0, -RZ, R8.H0_H0 ;  /* 0x20000008ff007230 */ /* 0x000fe40000004100 */
[-C--:B------:R-:W-:Y:S01]  /*3580*/  FFMA.FTZ R3, R10, R22.reuse, R3 ;  /* 0x000000160a037223 */ /* 0x080fe20000010003 */
[----:B------:R-:W-:Y:S02]  /*3590*/  HADD2.F32 R8, -RZ, R37.H0_H0 ;  /* 0x20000025ff087230 */ /* 0x000fe40000004100 */
[----:B------:R-:W-:Y:S01]  /*35a0*/  FFMA.FTZ R9, R20, R22, R9 ;  /* 0x0000001614097223 */ /* 0x000fe20000010009 */
[-C--:B------:R-:W-:Y:S01]  /*35b0*/  FFMA.FTZ R29, R2, R21.reuse, RZ ;  /* 0x00000015021d7223 */ /* 0x080fe200000100ff */
[----:B------:R-:W-:Y:S01]  /*35c0*/  FFMA.FTZ R21, R4, R21, RZ ;  /* 0x0000001504157223 */ /* 0x000fe200000100ff */
[----:B------:R-:W-:-:S02]  /*35d0*/  HADD2.F32 R4, -RZ, R11.H0_H0 ;  /* 0x2000000bff047230 */ /* 0x000fc40000004100 */
[-C--:B------:R-:W-:Y:S01]  /*35e0*/  FFMA.FTZ R0, R0, R54.reuse, R9 ;  /* 0x0000003600007223 */ /* 0x080fe20000010009 */
        /* <DEDUP_REMOVED lines=9> */
[--C-:B-1----:R-:W-:Y:S02]  /*3680*/  HADD2.F32 R3, -RZ, R12.reuse.H0_H0 ;  /* 0x2000000cff037230 */ /* 0x102fe40000004100 */
[-C--:B------:R-:W-:Y:S01]  /*3690*/  FFMA.FTZ R8, R9, R55.reuse, R8 ;  /* 0x0000003709087223 */ /* 0x080fe20000010008 */
[----:B------:R-:W-:Y:S02]  /*36a0*/  HADD2.F32 R9, -RZ, R39.H0_H0 ;  /* 0x20000027ff097230 */ /* 0x000fe40000004100 */
[----:B------:R-:W-:Y:S01]  /*36b0*/  FFMA.FTZ R54, R38, R54, R21 ;  /* 0x0000003626367223 */ /* 0x000fe20000010015 */
[----:B------:R-:W-:Y:S01]  /*36c0*/  FFMA.FTZ R4, R17, R55, R2 ;  /* 0x0000003711047223 */ /* 0x000fe20000010002 */
[----:B------:R-:W-:Y:S02]  /*36d0*/  HADD2.F32 R12, -RZ, R12.H1_H1 ;  /* 0x3000000cff0c7230 */ /* 0x000fe40000004100 */
[----:B------:R-:W-:-:S02]  /*36e0*/  HADD2.F32 R17, -RZ, R46.H0_H0 ;  /* 0x2000002eff117230 */ /* 0x000fc40000004100 */
[----:B------:R-:W-:Y:S01]  /*36f0*/  FFMA.FTZ R9, R9, R3, R0 ;  /* 0x0000000309097223 */ /* 0x000fe20000010000 */
[----:B------:R-:W-:Y:S01]  /*3700*/  FFMA.FTZ R54, R19, R55, R54 ;  /* 0x0000003713367223 */ /* 0x000fe20000010036 */
[-C--:B------:R-:W-:Y:S01]  /*3710*/  FFMA.FTZ R11, R11, R3.reuse, R4 ;  /* 0x000000030b0b7223 */ /* 0x080fe20000010004 */
[----:B------:R-:W-:Y:S02]  /*3720*/  HADD2.F32 R2, -RZ, R13.H0_H0 ;  /* 0x2000000dff027230 */ /* 0x000fe40000004100 */
[-C--:B------:R-:W-:Y:S01]  /*3730*/  FFMA.FTZ R9, R48, R12.reuse, R9 ;  /* 0x0000000c30097223 */ /* 0x080fe20000010009 */
[----:B------:R-:W-:Y:S02]  /*3740*/  HADD2.F32 R0, -RZ, R49.H0_H0 ;  /* 0x20000031ff007230 */ /* 0x000fe40000004100 */
[-C--:B------:R-:W-:Y:S01]  /*3750*/  FFMA.FTZ R17, R17, R3.reuse, R8 ;  /* 0x0000000311117223 */ /* 0x080fe20000010008 */
[----:B------:R-:W-:Y:S02]  /*3760*/  HADD2.F32 R4, -RZ, R51.H0_H0 ;  /* 0x20000033ff047230 */ /* 0x000fe40000004100 */
[----:B------:R-:W-:Y:S01]  /*3770*/  FFMA.FTZ R3, R47, R3, R54 ;  /* 0x000000032f037223 */ /* 0x000fe20000010036 */
[----:B------:R-:W-:Y:S01]  /*3780*/  FFMA.FTZ R11, R50, R12, R11 ;  /* 0x0000000c320b7223 */ /* 0x000fe2000001000b */
[----:B------:R-:W-:Y:S01]  /*3790*/  FFMA.FTZ R0, R0, R2, R9 ;  /* 0x0000000200007223 */ /* 0x000fe20000010009 */
[----:B------:R-:W-:-:S02]  /*37a0*/  HADD2.F32 R8, -RZ, R15.H0_H0 ;  /* 0x2000000fff087230 */ /* 0x000fc40000004100 */
[-C--:B------:R-:W-:Y:S01]  /*37b0*/  FFMA.FTZ R17, R14, R12.reuse, R17 ;  /* 0x0000000c0e117223 */ /* 0x080fe20000010011 */
[----:B------:R-:W-:Y:S02]  /*37c0*/  HADD2.F32 R13, -RZ, R13.H1_H1 ;  /* 0x3000000dff0d7230 */ /* 0x000fe40000004100 */
[----:B------:R-:W-:Y:S01]  /*37d0*/  FFMA.FTZ R3, R52, R12, R3 ;  /* 0x0000000c34037223 */ /* 0x000fe20000010003 */
        /* <DEDUP_REMOVED lines=16> */
[----:B------:R-:W-:Y:S01]  /*38e0*/  FMUL.FTZ R4, R9, R4 ;  /* 0x0000000409047220 */ /* 0x000fe20000410000 */
[----:B------:R-:W-:Y:S01]  /*38f0*/  FMUL.FTZ R8, R11, R8 ;  /* 0x000000080b087220 */ /* 0x000fe20000410000 */
[----:B------:R-:W-:Y:S02]  /*3900*/  FMUL.FTZ R2, R17, R2 ;  /* 0x0000000211027220 */ /* 0x000fe40000410000 */
[----:B------:R-:W-:Y:S02]  /*3910*/  F2FP.F16.F32.PACK_AB R0, RZ, R0 ;  /* 0x00000000ff00723e */ /* 0x000fe400000000ff */
[----:B------:R-:W-:-:S02]  /*3920*/  F2FP.F16.F32.PACK_AB R4, RZ, R4 ;  /* 0x00000004ff04723e */ /* 0x000fc400000000ff */
[----:B------:R-:W-:Y:S02]  /*3930*/  F2FP.F16.F32.PACK_AB R8, RZ, R8 ;  /* 0x00000008ff08723e */ /* 0x000fe400000000ff */
[----:B------:R-:W-:Y:S02]  /*3940*/  F2FP.F16.F32.PACK_AB R2, RZ, R2 ;  /* 0x00000002ff02723e */ /* 0x000fe400000000ff */
[----:B------:R-:W-:Y:S02]  /*3950*/  PRMT R0, R0, 0x5410, R4 ;  /* 0x0000541000007816 */ /* 0x000fe40000000004 */
[----:B------:R-:W-:-:S03]  /*3960*/  PRMT R8, R8, 0x5410, R2 ;  /* 0x0000541008087816 */ /* 0x000fc60000000002 */
[----:B------:R-:W-:Y:S02]  /*3970*/  HFMA2 R22, R0, 1, 1, RZ ;  /* 0x3c003c0000167831 */ /* 0x000fe400000000ff */
[----:B------:R-:W-:-:S07]  /*3980*/  HADD2 R21, R8, RZ.H0_H0 ;  /* 0x200000ff08157230 */ /* 0x000fce0000000000 */
.L_x_1009:
[----:B0-----:R-:W2:Y:S01]  /*3990*/  LDG.E.128.CONSTANT R8, desc[UR8][R6.64] ;  /* 0x0000000806087981 */ /* 0x001ea2000c1e9d00 */
        /* <DEDUP_REMOVED lines=8> */
[C---:B------:R-:W-:Y:S02]  /*3a20*/  LEA.HI R20, R10.reuse, 0xffffff80, RZ, 0x8 ;  /* 0xffffff800a147811 */ /* 0x040fe400078f40ff */
[----:B------:R-:W-:Y:S02]  /*3a30*/  LOP3.LUT R3, R10, 0xff, RZ, 0xc0, !PT ;  /* 0x000000ff0a037812 */ /* 0x000fe400078ec0ff */
[----:B------:R-:W-:Y:S01]  /*3a40*/  SHF.R.U32.HI R6, RZ, 0x8, R10 ;  /* 0x00000008ff067819 */ /* 0x000fe2000001160a */
[----:B------:R2:W4:Y:S01]  /*3a50*/  I2F.F16 R30, R2 ;  /* 0x00000002001e7306 */ /* 0x0005220000200c00 */
[--C-:B0-----:R-:W-:Y:S02]  /*3a60*/  SHF.R.U32.HI R0, RZ, 0x8, R8.reuse ;  /* 0x00000008ff007819 */ /* 0x101fe40000011608 */
[----:B------:R-:W-:Y:S02]  /*3a70*/  SHF.R.U32.HI R8, RZ, 0x10, R8 ;  /* 0x00000010ff087819 */ /* 0x000fe40000011608 */
[----:B------:R-:W-:-:S02]  /*3a80*/  LOP3.LUT R0, R0, 0xff, RZ, 0xc0, !PT ;  /* 0x000000ff00007812 */ /* 0x000fc400078ec0ff */
[----:B------:R-:W-:Y:S01]  /*3a90*/  SHF.R.U32.HI R10, RZ, 0x10, R10 ;  /* 0x00000010ff0a7819 */ /* 0x000fe2000001160a */
[----:B------:R-:W0:Y:S01]  /*3aa0*/  I2F.F16 R18, R18 ;  /* 0x0000001200127306 */ /* 0x000e220000200c00 */
[----:B--2---:R-:W-:Y:S02]  /*3ab0*/  LOP3.LUT R2, R8, 0xff, RZ, 0xc0, !PT ;  /* 0x000000ff08027812 */ /* 0x004fe400078ec0ff */
[----:B------:R-:W-:Y:S02]  /*3ac0*/  IADD3 R0, PT, PT, R0, -0x80, RZ ;  /* 0xffffff8000007810 */ /* 0x000fe40007ffe0ff */
[----:B------:R-:W-:Y:S02]  /*3ad0*/  IADD3 R2, PT, PT, R2, -0x80, RZ ;  /* 0xffffff8002027810 */ /* 0x000fe40007ffe0ff */
[----:B------:R-:W-:Y:S01]  /*3ae0*/  IADD3 R3, PT, PT, R3, -0x80, RZ ;  /* 0xffffff8003037810 */ /* 0x000fe20007ffe0ff */
[----:B------:R2:W0:Y:S01]  /*3af0*/  I2F.F16 R8, R0 ;  /* 0x0000000000087306 */ /* 0x0004220000200c00 */
[----:B------:R-:W-:-:S02]  /*3b00*/  LEA.HI R28, R11, 0xffffff80, RZ, 0x8 ;  /* 0xffffff800b1c7811 */ /* 0x000fc400078f40ff */
[----:B------:R-:W-:Y:S02]  /*3b10*/  LOP3.LUT R4, R11, 0xff, RZ, 0xc0, !PT ;  /* 0x000000ff0b047812 */ /* 0x000fe400078ec0ff */
[----:B------:R-:W-:Y:S02]  /*3b20*/  LEA.HI R19, R9, 0xffffff80, RZ, 0x8 ;  /* 0xffffff8009137811 */ /* 0x000fe400078f40ff */
[----:B------:R-:W-:Y:S01]  /*3b30*/  IADD3 R4, PT, PT, R4, -0x80, RZ ;  /* 0xffffff8004047810 */ /* 0x000fe20007ffe0ff */
[----:B------:R5:W0:Y:S01]  /*3b40*/  I2F.F16 R37, R2 ;  /* 0x0000000200257306 */ /* 0x000a220000200c00 */
[----:B--2---:R-:W-:Y:S02]  /*3b50*/  LOP3.LUT R0, R10, 0xff, RZ, 0xc0, !PT ;  /* 0x000000ff0a007812 */ /* 0x004fe400078ec0ff */
[----:B---3--:R-:W-:Y:S02]  /*3b60*/  LEA.HI R32, R12, 0xffffff80, RZ, 0x8 ;  /* 0xffffff800c207811 */ /* 0x008fe400078f40ff */
[----:B------:R-:W-:-:S02]  /*3b70*/  IADD3 R39, PT, PT, R0, -0x80, RZ ;  /* 0xffffff8000277810 */ /* 0x000fc40007ffe0ff */
[--C-:B------:R-:W-:Y:S01]  /*3b80*/  SHF.R.U32.HI R0, RZ, 0x10, R11.reuse ;  /* 0x00000010ff007819 */ /* 0x100fe2000001160b */
[----:B------:R2:W3:Y:S01]  /*3b90*/  I2F.F16 R33, R3 ;  /* 0x0000000300217306 */ /* 0x0004e20000200c00 */
[----:B-----5:R-:W-:Y:S02]  /*3ba0*/  SHF.R.U32.HI R2, RZ, 0x8, R11 ;  /* 0x00000008ff027819 */ /* 0x020fe4000001160b */
[----:B------:R-:W-:Y:S02]  /*3bb0*/  LOP3.LUT R0, R0, 0xff, RZ, 0xc0, !PT ;  /* 0x000000ff00007812 */ /* 0x000fe400078ec0ff */
[----:B------:R-:W-:Y:S02]  /*3bc0*/  LOP3.LUT R2, R2, 0xff, RZ, 0xc0, !PT ;  /* 0x000000ff02027812 */ /* 0x000fe400078ec0ff */
[----:B------:R-:W-:Y:S01]  /*3bd0*/  IADD3 R45, PT, PT, R0, -0x80, RZ ;  /* 0xffffff80002d7810 */ /* 0x000fe20007ffe0ff */
[----:B------:R5:W0:Y:S01]  /*3be0*/  I2F.F16 R31, R4 ;  /* 0x00000004001f7306 */ /* 0x000a220000200c00 */
[----:B--2---:R-:W-:-:S02]  /*3bf0*/  SHF.R.U32.HI R3, RZ, 0x8, R9 ;  /* 0x00000008ff037819 */ /* 0x004fc40000011609 */
[----:B------:R-:W-:Y:S02]  /*3c00*/  IADD3 R11, PT, PT, R2, -0x80, RZ ;  /* 0xffffff80020b7810 */ /* 0x000fe40007ffe0ff */
[----:B------:R-:W-:Y:S02]  /*3c10*/  LOP3.LUT R2, R13, 0xff, RZ, 0xc0, !PT ;  /* 0x000000ff0d027812 */ /* 0x000fe400078ec0ff */
[----:B------:R-:W-:Y:S01]  /*3c20*/  LOP3.LUT R3, R3, 0xff, RZ, 0xc0, !PT ;  /* 0x000000ff03037812 */ /* 0x000fe200078ec0ff */
[----:B------:R-:W2:Y:S01]  /*3c30*/  I2F.F16 R19, R19 ;  /* 0x0000001300137306 */ /* 0x000ea20000200c00 */
[----:B------:R-:W-:Y:S02]  /*3c40*/  SHF.R.U32.HI R9, RZ, 0x10, R9 ;  /* 0x00000010ff097819 */ /* 0x000fe40000011609 */
[----:B------:R-:W-:Y:S02]  /*3c50*/  IADD3 R47, PT, PT, R2, -0x80, RZ ;  /* 0xffffff80022f7810 */ /* 0x000fe40007ffe0ff */
[----:B------:R-:W-:-:S02]  /*3c60*/  IADD3 R3, PT, PT, R3, -0x80, RZ ;  /* 0xffffff8003037810 */ /* 0x000fc40007ffe0ff */
[----:B------:R-:W-:Y:S01]  /*3c70*/  LOP3.LUT R2, R14, 0xff, RZ, 0xc0, !PT ;  /* 0x000000ff0e027812 */ /* 0x000fe200078ec0ff */
[----:B------:R-:W0:Y:S01]  /*3c80*/  I2F.F16 R20, R20 ;  /* 0x0000001400147306 */ /* 0x000e220000200c00 */
[----:B-----5:R-:W-:Y:S02]  /*3c90*/  LOP3.LUT R4, R9, 0xff, RZ, 0xc0, !PT ;  /* 0x000000ff09047812 */ /* 0x020fe400078ec0ff */
[----:B------:R-:W-:Y:S02]  /*3ca0*/  IADD3 R48, PT, PT, R2, -0x80, RZ ;  /* 0xffffff8002307810 */ /* 0x000fe40007ffe0ff */
[----:B------:R-:W-:Y:S02]  /*3cb0*/  LOP3.LUT R0, R12, 0xff, RZ, 0xc0, !PT ;  /* 0x000000ff0c007812 */ /* 0x000fe400078ec0ff */
[----:B------:R-:W-:Y:S01]  /*3cc0*/  SHF.R.U32.HI R2, RZ, 0x8, R12 ;  /* 0x00000008ff027819 */ /* 0x000fe2000001160c */
[----:B------:R5:W0:Y:S01]  /*3cd0*/  I2F.F16 R9, R3 ;  /* 0x0000000300097306 */ /* 0x000a220000200c00 */
[----:B------:R-:W-:-:S02]  /*3ce0*/  LOP3.LUT R6, R6, 0xff, RZ, 0xc0, !PT ;  /* 0x000000ff06067812 */ /* 0x000fc400078ec0ff */
[----:B------:R-:W-:Y:S02]  /*3cf0*/  IADD3 R0, PT, PT, R0, -0x80, RZ ;  /* 0xffffff8000007810 */ /* 0x000fe40007ffe0ff */
[----:B------:R-:W-:Y:S02]  /*3d00*/  LOP3.LUT R2, R2, 0xff, RZ, 0xc0, !PT ;  /* 0x000000ff02027812 */ /* 0x000fe400078ec0ff */
[----:B------:R-:W-:Y:S01]  /*3d10*/  SHF.R.U32.HI R12, RZ, 0x10, R12 ;  /* 0x00000010ff0c7819 */ /* 0x000fe2000001160c */
[----:B------:R1:W0:Y:S01]  /*3d20*/  I2F.F16 R46, R0 ;  /* 0x00000000002e7306 */ /* 0x0002220000200c00 */
[----:B-----5:R-:W-:Y:S02]  /*3d30*/  LOP3.LUT R3, R15, 0xff, RZ, 0xc0, !PT ;  /* 0x000000ff0f037812 */ /* 0x020fe400078ec0ff */
[----:B------:R-:W-:Y:S02]  /*3d40*/  IADD3 R6, PT, PT, R6, -0x80, RZ ;  /* 0xffffff8006067810 */ /* 0x000fe40007ffe0ff */
[----:B------:R-:W-:-:S02]  /*3d50*/  IADD3 R49, PT, PT, R3, -0x80, RZ ;  /* 0xffffff8003317810 */ /* 0x000fc40007ffe0ff */
[----:B------:R-:W-:Y:S01]  /*3d60*/  SHF.R.U32.HI R3, RZ, 0x8, R13 ;  /* 0x00000008ff037819 */ /* 0x000fe2000001160d */
[----:B------:R5:W0:Y:S01]  /*3d70*/  I2F.F16 R10, R6 ;  /* 0x00000006000a7306 */ /* 0x000a220000200c00 */
[----:B------:R-:W-:Y:S02]  /*3d80*/  IADD3 R2, PT, PT, R2, -0x80, RZ ;  /* 0xffffff8002027810 */ /* 0x000fe40007ffe0ff */
[----:B-1----:R-:W-:Y:S02]  /*3d90*/  LOP3.LUT R0, R12, 0xff, RZ, 0xc0, !PT ;  /* 0x000000ff0c007812 */ /* 0x002fe400078ec0ff */
[----:B------:R-:W-:Y:S02]  /*3da0*/  LOP3.LUT R3, R3, 0xff, RZ, 0xc0, !PT ;  /* 0x000000ff03037812 */ /* 0x000fe400078ec0ff */
[----:B------:R-:W-:Y:S01]  /*3db0*/  LEA.HI R34, R13, 0xffffff80, RZ, 0x8 ;  /* 0xffffff800d227811 */ /* 0x000fe200078f40ff */
[----:B------:R1:W0:Y:S01]  /*3dc0*/  I2F.F16 R12, R2 ;  /* 0x00000002000c7306 */ /* 0x0002220000200c00 */
[----:B------:R-:W-:-:S02]  /*3dd0*/  IADD3 R4, PT, PT, R4, -0x80, RZ ;  /* 0xffffff8004047810 */ /* 0x000fc40007ffe0ff */
[----:B------:R-:W-:Y:S02]  /*3de0*/  SHF.R.U32.HI R13, RZ, 0x10, R13 ;  /* 0x00000010ff0d7819 */ /* 0x000fe4000001160d */
[----:B------:R-:W-:Y:S02]  /*3df0*/  LEA.HI R35, R14, 0xffffff80, RZ, 0x8 ;  /* 0xffffff800e237811 */ /* 0x000fe400078f40ff */
[----:B------:R-:W-:Y:S01]  /*3e00*/  LEA.HI R36, R15, 0xffffff80, RZ, 0x8 ;  /* 0xffffff800f247811 */ /* 0x000fe200078f40ff */
[----:B------:R4:W0:Y:S01]  /*3e10*/  I2F.F16 R38, R4 ;  /* 0x0000000400267306 */ /* 0x0008220000200c00 */
[----:B------:R-:W-:Y:S02]  /*3e20*/  IADD3 R0, PT, PT, R0, -0x80, RZ ;  /* 0xffffff8000007810 */ /* 0x000fe40007ffe0ff */
[----:B------:R-:W-:Y:S02]  /*3e30*/  IADD3 R3, PT, PT, R3, -0x80, RZ ;  /* 0xffffff8003037810 */ /* 0x000fe40007ffe0ff */
[----:B-----5:R-:W-:-:S02]  /*3e40*/  SHF.R.U32.HI R6, RZ, 0x8, R14 ;  /* 0x00000008ff067819 */ /* 0x020fc4000001160e */
[--C-:B-1----:R-:W-:Y:S01]  /*3e50*/  SHF.R.U32.HI R2, RZ, 0x8, R15.reuse ;  /* 0x00000008ff027819 */ /* 0x102fe2000001160f */
[----:B------:R1:W0:Y:S01]  /*3e60*/  I2F.F16 R50, R0 ;  /* 0x0000000000327306 */ /* 0x0002220000200c00 */
[----:B------:R-:W-:Y:S02]  /*3e70*/  SHF.R.U32.HI R14, RZ, 0x10, R14 ;  /* 0x00000010ff0e7819 */ /* 0x000fe4000001160e */
[----:B------:R-:W-:Y:S02]  /*3e80*/  SHF.R.U32.HI R15, RZ, 0x10, R15 ;  /* 0x00000010ff0f7819 */ /* 0x000fe4000001160f */
[----:B----4-:R-:W-:Y:S02]  /*3e90*/  LOP3.LUT R4, R13, 0xff, RZ, 0xc0, !PT ;  /* 0x000000ff0d047812 */ /* 0x010fe400078ec0ff */
[----:B------:R-:W-:Y:S01]  /*3ea0*/  LOP3.LUT R6, R6, 0xff, RZ, 0xc0, !PT ;  /* 0x000000ff06067812 */ /* 0x000fe200078ec0ff */
[----:B------:R4:W0:Y:S01]  /*3eb0*/  I2F.F16 R13, R3 ;  /* 0x00000003000d7306 */ /* 0x0008220000200c00 */
[----:B-1----:R-:W-:-:S02]  /*3ec0*/  LOP3.LUT R0, R14, 0xff, RZ, 0xc0, !PT ;  /* 0x000000ff0e007812 */ /* 0x002fc400078ec0ff */
[----:B------:R-:W-:Y:S02]  /*3ed0*/  LOP3.LUT R2, R2, 0xff, RZ, 0xc0, !PT ;  /* 0x000000ff02027812 */ /* 0x000fe400078ec0ff */
[----:B------:R-:W-:Y:S02]  /*3ee0*/  IADD3 R4, PT, PT, R4, -0x80, RZ ;  /* 0xffffff8004047810 */ /* 0x000fe40007ffe0ff */
[----:B------:R-:W-:Y:S01]  /*3ef0*/  IADD3 R6, PT, PT, R6, -0x80, RZ ;  /* 0xffffff8006067810 */ /* 0x000fe20007ffe0ff */
[----:B------:R-:W1:Y:S01]  /*3f00*/  I2F.F16 R28, R28 ;  /* 0x0000001c001c7306 */ /* 0x000e620000200c00 */
[----:B----4-:R-:W-:Y:S02]  /*3f10*/  LOP3.LUT R3, R15, 0xff, RZ, 0xc0, !PT ;  /* 0x000000ff0f037812 */ /* 0x010fe400078ec0ff */
[----:B------:R-:W-:Y:S02]  /*3f20*/  IADD3 R0, PT, PT, R0, -0x80, RZ ;  /* 0xffffff8000007810 */ /* 0x000fe40007ffe0ff */
[----:B------:R-:W-:-:S02]  /*3f30*/  IADD3 R2, PT, PT, R2, -0x80, RZ ;  /* 0xffffff8002027810 */ /* 0x000fc40007ffe0ff */
[----:B------:R-:W-:Y:S01]  /*3f40*/  IADD3 R3, PT, PT, R3, -0x80, RZ ;  /* 0xffffff8003037810 */ /* 0x000fe20007ffe0ff */
        /* <DEDUP_REMOVED lines=16> */
[----:B------:R-:W1:Y:S01]  /*4050*/  LDS.64 R54, [UR5+0x10] ;  /* 0x00001005ff367984 */ /* 0x000e620008000a00 */
[----:B0-----:R-:W-:Y:S02]  /*4060*/  HADD2.F32 R0, -RZ, R29.H0_H0 ;  /* 0x2000001dff007230 */ /* 0x001fe40000004100 */
[----:B------:R-:W-:Y:S01]  /*4070*/  HADD2.F32 R58, -RZ, R30.H0_H0 ;  /* 0x2000001eff3a7230 */ /* 0x000fe20000004100 */
[----:B------:R-:W0:Y:S01]  /*4080*/  LDS.64 R6, [UR5+0x18] ;  /* 0x00001805ff067984 */ /* 0x000e220008000a00 */
[----:B------:R-:W-:Y:S02]  /*4090*/  HADD2.F32 R4, -RZ, R31.H0_H0 ;  /* 0x2000001fff047230 */ /* 0x000fe40000004100 */
[----:B------:R-:W-:Y:S02]  /*40a0*/  HADD2.F32 R2, -RZ, R33.H0_H0 ;  /* 0x20000021ff027230 */ /* 0x000fe40000004100 */
[----:B------:R-:W-:Y:S02]  /*40b0*/  HADD2.F32 R60, -RZ, R9.H0_H0 ;  /* 0x20000009ff3c7230 */ /* 0x000fe40000004100 */
[----:B-1----:R-:W-:-:S02]  /*40c0*/  HADD2.F32 R3, -RZ, R54.H0_H0 ;  /* 0x20000036ff037230 */ /* 0x002fc40000004100 */
[----:B------:R-:W-:Y:S02]  /*40d0*/  HADD2.F32 R57, -RZ, R54.H1_H1 ;  /* 0x30000036ff397230 */ /* 0x000fe40000004100 */
[--C-:B------:R-:W-:Y:S02]  /*40e0*/  HADD2.F32 R56, -RZ, R55.reuse.H0_H0 ;  /* 0x20000037ff387230 */ /* 0x100fe40000004100 */
[C---:B------:R-:W-:Y:S01]  /*40f0*/  FFMA.FTZ R58, R3.reuse, R58, RZ ;  /* 0x0000003a033a7223 */ /* 0x040fe200000100ff */
[----:B------:R-:W-:Y:S02]  /*4100*/  HADD2.F32 R59, -RZ, R55.H1_H1 ;  /* 0x30000037ff3b7230 */ /* 0x000fe40000004100 */
[----:B------:R-:W-:Y:S01]  /*4110*/  FFMA.FTZ R55, R0, R3, RZ ;  /* 0x0000000300377223 */ /* 0x000fe200000100ff */
[----:B------:R-:W-:Y:S02]  /*4120*/  HADD2.F32 R54, -RZ, R8.H0_H0 ;  /* 0x20000008ff367230 */ /* 0x000fe40000004100 */
[C---:B------:R-:W-:Y:S01]  /*4130*/  FFMA.FTZ R63, R3.reuse, R4, RZ ;  /* 0x00000004033f7223 */ /* 0x040fe200000100ff */
[----:B------:R-:W-:Y:S01]  /*4140*/  FFMA.FTZ R62, R3, R2, RZ ;  /* 0x00000002033e7223 */ /* 0x000fe200000100ff */
[----:B------:R-:W-:-:S02]  /*4150*/  HADD2.F32 R4, -RZ, R11.H0_H0 ;  /* 0x2000000bff047230 */ /* 0x000fc40000004100 */
        /* <DEDUP_REMOVED lines=16> */
[----:B------:R-:W-:Y:S01]  /*4260*/  FFMA.FTZ R0, R0, R59, R3 ;  /* 0x0000003b00007223 */ /* 0x000fe20000010003 */
[----:B------:R-:W-:Y:S02]  /*4270*/  HADD2.F32 R58, -RZ, R28.H0_H0 ;  /* 0x2000001cff3a7230 */ /* 0x000fe40000004100 */
[C---:B------:R-:W-:Y:S01]  /*4280*/  FFMA.FTZ R57, R59.reuse, R2, R4 ;  /* 0x000000023b397223 */ /* 0x040fe20000010004 */
[----:B0-----:R-:W-:Y:S02]  /*4290*/  HADD2.F32 R4, -RZ, R6.H0_H0 ;  /* 0x20000006ff047230 */ /* 0x001fe40000004100 */
[C---:B------:R-:W-:Y:S01]  /*42a0*/  FFMA.FTZ R61, R59.reuse, R54, R61 ;  /* 0x000000363b3d7223 */ /* 0x040fe2000001003d */
[----:B------:R-:W-:Y:S02]  /*42b0*/  HADD2.F32 R3, -RZ, R46.H0_H0 ;  /* 0x2000002eff037230 */ /* 0x000fe40000004100 */
[----:B------:R-:W-:Y:S01]  /*42c0*/  FFMA.FTZ R59, R59, R58, R55 ;  /* 0x0000003a3b3b7223 */ /* 0x000fe20000010037 */
[----:B------:R-:W-:-:S02]  /*42d0*/  HADD2.F32 R55, -RZ, R6.H1_H1 ;  /* 0x30000006ff377230 */ /* 0x000fc40000004100 */
        /* <DEDUP_REMOVED lines=49> */
.L_x_1012:
[----:B0-----:R-:W-:Y:S01]  /*45f0*/  IMAD.WIDE R6, R89, 0x4, R16 ;  /* 0x0000000459067825 */ /* 0x001fe200078e0210 */
        /* <DEDUP_REMOVED lines=20> */
[----:B------:R-:W-:Y:S02]  /*4740*/  HADD2.F32 R0, -RZ, R37.H0_H0 ;  /* 0x20000025ff007230 */ /* 0x000fe40000004100 */
[-C--:B------:R-:W-:Y:S01]  /*4750*/  FFMA.FTZ R59, R2, R55.reuse, RZ ;  /* 0x00000037023b7223 */ /* 0x080fe200000100ff */
[----:B------:R-:W-:Y:S02]  /*4760*/  HADD2.F32 R60, -RZ, R39.H0_H0 ;  /* 0x20000027ff3c7230 */ /* 0x000fe40000004100 */
[-C--:B------:R-:W-:Y:S01]  /*4770*/  FFMA.FTZ R3, R3, R55.reuse, RZ ;  /* 0x0000003703037223 */ /* 0x080fe200000100ff */
[----:B------:R-:W-:Y:S01]  /*4780*/  FFMA.FTZ R55, R4, R55, RZ ;  /* 0x0000003704377223 */ /* 0x000fe200000100ff */
        /* <DEDUP_REMOVED lines=17> */
[----:B-1----:R-:W-:Y:S02]  /*48a0*/  HADD2.F32 R0, -RZ, R16.H0_H0 ;  /* 0x20000010ff007230 */ /* 0x002fe40000004100 */
[----:B------:R-:W-:Y:S01]  /*48b0*/  FFMA.FTZ R59, R2, R58, R59 ;  /* 0x0000003a023b7223 */ /* 0x000fe2000001003b */
[----:B------:R-:W-:-:S02]  /*48c0*/  HADD2.F32 R4, -RZ, R46.H0_H0 ;  /* 0x2000002eff047230 */ /* 0x000fc40000004100 */
[----:B------:R-:W-:Y:S01]  /*48d0*/  FFMA.FTZ R55, R60, R58, R55 ;  /* 0x0000003a3c377223 */ /* 0x000fe20000010037 */
[----:B------:R-:W-:Y:S02]  /*48e0*/  HADD2.F32 R56, -RZ, R47.H0_H0 ;  /* 0x2000002fff387230 */ /* 0x000fe40000004100 */
        /* <DEDUP_REMOVED lines=8> */
[----:B------:R-:W-:Y:S01]  /*4970*/  FFMA.FTZ R57, R54, R16, R57 ;  /* 0x0000001036397223 */ /* 0x000fe20000010039 */
[----:B------:R-:W-:Y:S02]  /*4980*/  HADD2.F32 R2, -RZ, R17.H0_H0 ;  /* 0x20000011ff027230 */ /* 0x000fe40000004100 */
[----:B------:R-:W-:Y:S01]  /*4990*/  FFMA.FTZ R55, R60, R0, R55 ;  /* 0x000000003c377223 */ /* 0x000fe20000010037 */
[----:B------:R-:W-:Y:S02]  /*49a0*/  HADD2.F32 R56, -RZ, R14.H0_H0 ;  /* 0x2000000eff387230 */ /* 0x000fe40000004100 */
[----:B------:R-:W-:Y:S01]  /*49b0*/  FFMA.FTZ R59, R4, R16, R59 ;  /* 0x00000010043b7223 */ /* 0x000fe2000001003b */
[----:B------:R-:W-:-:S02]  /*49c0*/  HADD2.F32 R58, -RZ, R15.H0_H0 ;  /* 0x2000000fff3a7230 */ /* 0x000fc40000004100 */
[----:B------:R-:W-:Y:S02]  /*49d0*/  HADD2.F32 R54, -RZ, R51.H0_H0 ;  /* 0x20000033ff367230 */ /* 0x000fe40000004100 */
[-C--:B------:R-:W-:Y:S01]  /*49e0*/  FFMA.FTZ R3, R56, R16.reuse, R3 ;  /* 0x0000001038037223 */ /* 0x080fe20000010003 */
[----:B------:R-:W-:Y:S02]  /*49f0*/  HADD2.F32 R0, -RZ, R50.H0_H0 ;  /* 0x20000032ff007230 */ /* 0x000fe40000004100 */
[----:B------:R-:W-:Y:S01]  /*4a00*/  FFMA.FTZ R55, R58, R16, R55 ;  /* 0x000000103a377223 */ /* 0x000fe20000010037 */
[----:B------:R-:W-:Y:S02]  /*4a10*/  HADD2.F32 R17, -RZ, R17.H1_H1 ;  /* 0x30000011ff117230 */ /* 0x000fe40000004100 */
        /* <DEDUP_REMOVED lines=29> */
.L_x_1014:
[----:B------:R-:W-:Y:S05]  /*4bf0*/  @!P3 BRA `(.L_x_1013) ;  /* 0x0000000800ecb947 */ /* 0x000fea0003800000 */
[----:B------:R-:W-:Y:S02]  /*4c00*/  PRMT R0, R90, 0x9910, RZ ;  /* 0x000099105a007816 */ /* 0x000fe400000000ff */
[----:B------:R-:W-:Y:S02]  /*4c10*/  PRMT R2, R92, 0x9910, RZ ;  /* 0x000099105c027816 */ /* 0x000fe400000000ff */
[----:B------:R-:W-:Y:S02]  /*4c20*/  ISETP.NE.AND P3, PT, R0, RZ, PT ;  /* 0x000000ff0000720c */ /* 0x000fe40003f65270 */
[----:B------:R-:W-:-:S04]  /*4c30*/  ISETP.NE.AND P0, PT, R2, RZ, PT ;  /* 0x000000ff0200720c */ /* 0x000fc80003f05270 */
[----:B------:R-:W-:-:S07]  /*4c40*/  ISETP.EQ.OR P0, PT, R97, 0x3, !P0 ;  /* 0x000000036100780c */ /* 0x000fce0004702670 */
        /* <DEDUP_REMOVED lines=91> */
.L_x_1015:
        /* <DEDUP_REMOVED lines=15> */
[----:B------:R-:W-:Y:S02]  /*52f0*/  HADD2.F32 R57, -RZ, R3.H1_H1 ;  /* 0x30000003ff397230 */ /* 0x000fe40000004100 */
[----:B------:R-:W-:Y:S02]  /*5300*/  HADD2.F32 R2, -RZ, R30.H0_H0 ;  /* 0x2000001eff027230 */ /* 0x000fe40000004100 */
[----:B------:R-:W-:Y:S02]  /*5310*/  HADD2.F32 R3, -RZ, R33.H0_H0 ;  /* 0x20000021ff037230 */ /* 0x000fe40000004100 */
[----:B------:R-:W-:Y:S02]  /*5320*/  HADD2.F32 R30, -RZ, R9.H0_H0 ;  /* 0x20000009ff1e7230 */ /* 0x000fe40000004100 */
[-C--:B------:R-:W-:Y:S01]  /*5330*/  FFMA.FTZ R9, R0, R55.reuse, RZ ;  /* 0x0000003700097223 */ /* 0x080fe200000100ff */
[-C--:B------:R-:W-:Y:S01]  /*5340*/  FFMA.FTZ R29, R2, R55.reuse, RZ ;  /* 0x00000037021d7223 */ /* 0x080fe200000100ff */
[-C--:B------:R-:W-:Y:S01]  /*5350*/  FFMA.FTZ R3, R3, R55.reuse, RZ ;  /* 0x0000003703037223 */ /* 0x080fe200000100ff */
[----:B------:R-:W-:Y:S01]  /*5360*/  FFMA.FTZ R55, R4, R55, RZ ;  /* 0x0000003704377223 */ /* 0x000fe200000100ff */
        /* <DEDUP_REMOVED lines=12> */
[----:B------:R-:W-:Y:S02]  /*5430*/  HADD2.F32 R3, -RZ, R18.H0_H0 ;  /* 0x20000012ff037230 */ /* 0x000fe40000004100 */
[----:B------:R-:W-:Y:S01]  /*5440*/  FFMA.FTZ R56, R4, R56, R55 ;  /* 0x0000003804387223 */ /* 0x000fe20000010037 */
[----:B------:R-:W-:Y:S02]  /*5450*/  HADD2.F32 R11, -RZ, R28.H0_H0 ;  /* 0x2000001cff0b7230 */ /* 0x000fe40000004100 */
[-C--:B------:R-:W-:Y:S01]  /*5460*/  FFMA.FTZ R4, R19, R57.reuse, R2 ;  /* 0x0000003913047223 */ /* 0x080fe20000010002 */
[----:B------:R-:W-:Y:S02]  /*5470*/  HADD2.F32 R9, -RZ, R20.H0_H0 ;  /* 0x20000014ff097230 */ /* 0x000fe40000004100 */
[----:B------:R-:W-:Y:S01]  /*5480*/  FFMA.FTZ R0, R3, R57, R0 ;  /* 0x0000003903007223 */ /* 0x000fe20000010000 */
[----:B-1----:R-:W-:-:S02]  /*5490*/  HADD2.F32 R3, -RZ, R16.H0_H0 ;  /* 0x20000010ff037230 */ /* 0x002fc40000004100 */
        /* <DEDUP_REMOVED lines=22> */
[----:B------:R-:W-:Y:S01]  /*5600*/  FFMA.FTZ R19, R14, R16, R19 ;  /* 0x000000100e137223 */ /* 0x000fe20000010013 */
[----:B------:R-:W-:Y:S02]  /*5610*/  HADD2.F32 R10, -RZ, R53.H0_H0 ;  /* 0x20000035ff0a7230 */ /* 0x000fe40000004100 */
        /* <DEDUP_REMOVED lines=25> */
.L_x_1013:
        /* <DEDUP_REMOVED lines=198> */
.L_x_1016:
        /* <DEDUP_REMOVED lines=96> */
.L_x_1018:
        /* <DEDUP_REMOVED lines=97> */
.L_x_1019:
        /* <DEDUP_REMOVED lines=91> */
.L_x_1017:
[----:B------:R-:W2:Y:S01]  /*75d0*/  LDG.E.128.CONSTANT R8, desc[UR8][R6.64] ;  /* 0x0000000806087981 */ /* 0x000ea2000c1e9d00 */
[----:B------:R-:W-:-:S05]  /*75e0*/  IMAD.WIDE R104, R89, 0x4, R6 ;  /* 0x0000000459687825 */ /* 0x000fca00078e0206 */
[----:B------:R-:W3:Y:S01]  /*75f0*/  LDG.E.128.CONSTANT R12, desc[UR8][R104.64] ;  /* 0x00000008680c7981 */ /* 0x000ee2000c1e9d00 */
[----:B------:R-:W-:Y:S01]  /*7600*/  UIADD3 UR4, UPT, UPT, UR5, 0x40, URZ ;  /* 0x0000004005047890 */ /* 0x000fe2000fffe0ff */
[----:B--2---:R-:W-:Y:S02]  /*7610*/  LOP3.LUT R0, R8, 0xff, RZ, 0xc0, !PT ;  /* 0x000000ff08007812 */ /* 0x004fe400078ec0ff */
[----:B------:R-:W-:Y:S02]  /*7620*/  LOP3.LUT R2, R9, 0xff, RZ, 0xc0, !PT ;  /* 0x000000ff09027812 */ /* 0x000fe400078ec0ff */
[----:B------:R-:W-:Y:S02]  /*7630*/  IADD3 R0, PT, PT, R0, -0x80, RZ ;  /* 0xffffff8000007810 */ /* 0x000fe40007ffe0ff */
[----:B------:R-:W-:Y:S02]  /*7640*/  LEA.HI R16, R8, 0xffffff80, RZ, 0x8 ;  /* 0xffffff8008107811 */ /* 0x000fe400078f40ff */
[----:B------:R0:W1:Y:S01]  /*7650*/  I2F.F16 R7, R0 ;  /* 0x0000000000077306 */ /* 0x0000620000200c00 */
[----:B------:R-:W-:-:S02]  /*7660*/  IADD3 R2, PT, PT, R2, -0x80, RZ ;  /* 0xffffff8002027810 */ /* 0x000fc40007ffe0ff */
[----:B------:R-:W-:Y:S02]  /*7670*/  SHF.R.U32.HI R34, RZ, 0x8, R10 ;  /* 0x00000008ff227819 */ /* 0x000fe4000001160a */
[C---:B------:R-:W-:Y:S02]  /*7680*/  LOP3.LUT R3, R10.reuse, 0xff, RZ, 0xc0, !PT ;  /* 0x000000ff0a037812 */ /* 0x040fe400078ec0ff */
[----:B------:R-:W-:Y:S01]  /*7690*/  LEA.HI R18, R10, 0xffffff80, RZ, 0x8 ;  /* 0xffffff800a127811 */ /* 0x000fe200078f40ff */
[----:B------:R2:W4:Y:S01]  /*76a0*/  I2F.F16 R19, R2 ;  /* 0x0000000200137306 */ /* 0x0005220000200c00 */
[--C-:B0-----:R-:W-:Y:S02]  /*76b0*/  SHF.R.U32.HI R0, RZ, 0x8, R8.reuse ;  /* 0x00000008ff007819 */ /* 0x101fe40000011608 */
[----:B------:R-:W-:Y:S02]  /*76c0*/  SHF.R.U32.HI R8, RZ, 0x10, R8 ;  /* 0x00000010ff087819 */ /* 0x000fe40000011608 */
[----:B------:R-:W-:-:S02]  /*76d0*/  LOP3.LUT R0, R0, 0xff, RZ, 0xc0, !PT ;  /* 0x000000ff00007812 */ /* 0x000fc400078ec0ff */
[----:B------:R-:W-:Y:S01]  /*76e0*/  SHF.R.U32.HI R35, RZ, 0x10, R10 ;  /* 0x00000010ff237819 */ /* 0x000fe2000001160a */
[----:B------:R-:W0:Y:S01]  /*76f0*/  I2F.F16 R16, R16 ;  /* 0x0000001000107306 */ /* 0x000e220000200c00 */
[----:B------:R-:W-:Y:S02]  /*7700*/  IADD3 R0, PT, PT, R0, -0x80, RZ ;  /* 0xffffff8000007810 */ /* 0x000fe40007ffe0ff */
[----:B--2---:R-:W-:Y:S02]  /*7710*/  LOP3.LUT R2, R8, 0xff, RZ, 0xc0, !PT ;  /* 0x000000ff08027812 */ /* 0x004fe400078ec0ff */
[----:B------:R-:W-:Y:S02]  /*7720*/  IADD3 R3, PT, PT, R3, -0x80, RZ ;  /* 0xffffff8003037810 */ /* 0x000fe40007ffe0ff */
[----:B------:R-:W-:Y:S01]  /*7730*/  IADD3 R2, PT, PT, R2, -0x80, RZ ;  /* 0xffffff8002027810 */ /* 0x000fe20007ffe0ff */
[----:B------:R2:W0:Y:S01]  /*7740*/  I2F.F16 R8, R0 ;  /* 0x0000000000087306 */ /* 0x0004220000200c00 */
[----:B------:R-:W-:-:S02]  /*7750*/  LOP3.LUT R4, R11, 0xff, RZ, 0xc0, !PT ;  /* 0x000000ff0b047812 */ /* 0x000fc400078ec0ff */
[----:B------:R-:W-:Y:S02]  /*7760*/  LEA.HI R20, R11, 0xffffff80, RZ, 0x8 ;  /* 0xffffff800b147811 */ /* 0x000fe400078f40ff */
        /* <DEDUP_REMOVED lines=12> */
[----:B------:R-:W0:Y:S01]  /*7830*/  I2F.F16 R6, R20 ;  /* 0x0000001400067306 */ /* 0x000e220000200c00 */
[----:B--2---:R-:W-:-:S02]  /*7840*/  SHF.R.U32.HI R3, RZ, 0x8, R9 ;  /* 0x00000008ff037819 */ /* 0x004fc40000011609 */
[----:B------:R-:W-:Y:S02]  /*7850*/  IADD3 R36, PT, PT, R2, -0x80, RZ ;  /* 0xffffff8002247810 */ /* 0x000fe40007ffe0ff */
[----:B------:R-:W-:Y:S02]  /*7860*/  LOP3.LUT R3, R3, 0xff, RZ, 0xc0, !PT ;  /* 0x000000ff03037812 */ /* 0x000fe400078ec0ff */
[----:B------:R-:W-:Y:S01]  /*7870*/  LOP3.LUT R2, R13, 0xff, RZ, 0xc0, !PT ;  /* 0x000000ff0d027812 */ /* 0x000fe200078ec0ff */
[----:B------:R2:W0:Y:S01]  /*7880*/  I2F.F16 R20, R4 ;  /* 0x0000000400147306 */ /* 0x0004220000200c00 */
[----:B------:R-:W-:Y:S02]  /*7890*/  LOP3.LUT R0, R12, 0xff, RZ, 0xc0, !PT ;  /* 0x000000ff0c007812 */ /* 0x000fe400078ec0ff */
[----:B------:R-:W-:Y:S02]  /*78a0*/  SHF.R.U32.HI R9, RZ, 0x10, R9 ;  /* 0x00000010ff097819 */ /* 0x000fe40000011609 */
[----:B------:R-:W-:-:S02]  /*78b0*/  IADD3 R3, PT, PT, R3, -0x80, RZ ;  /* 0xffffff8003037810 */ /* 0x000fc40007ffe0ff */
[----:B------:R-:W-:Y:S01]  /*78c0*/  IADD3 R38, PT, PT, R2, -0x80, RZ ;  /* 0xffffff8002267810 */ /* 0x000fe20007ffe0ff */
[----:B------:R-:W0:Y:S01]  /*78d0*/  I2F.F16 R17, R17 ;  /* 0x0000001100117306 */ /* 0x000e220000200c00 */
[----:B------:R-:W-:Y:S02]  /*78e0*/  IADD3 R0, PT, PT, R0, -0x80, RZ ;  /* 0xffffff8000007810 */ /* 0x000fe40007ffe0ff */
[----:B------:R-:W-:Y:S02]  /*78f0*/  LOP3.LUT R2, R14, 0xff, RZ, 0xc0, !PT ;  /* 0x000000ff0e027812 */ /* 0x000fe400078ec0ff */
[----:B--2---:R-:W-:Y:S02]  /*7900*/  LOP3.LUT R4, R9, 0xff, RZ, 0xc0, !PT ;  /* 0x000000ff09047812 */ /* 0x004fe400078ec0ff */
[----:B------:R-:W-:Y:S01]  /*7910*/  IADD3 R39, PT, PT, R2, -0x80, RZ ;  /* 0xffffff8002277810 */ /* 0x000fe20007ffe0ff */
[----:B------:R2:W0:Y:S01]  /*7920*/  I2F.F16 R9, R3 ;  /* 0x0000000300097306 */ /* 0x0004220000200c00 */
[----:B------:R-:W-:-:S02]  /*7930*/  SHF.R.U32.HI R2, RZ, 0x8, R12 ;  /* 0x00000008ff027819 */ /* 0x000fc4000001160c */
[----:B------:R-:W-:Y:S02]  /*7940*/  IADD3 R4, PT, PT, R4, -0x80, RZ ;  /* 0xffffff8004047810 */ /* 0x000fe40007ffe0ff */
[----:B------:R-:W-:Y:S02]  /*7950*/  LOP3.LUT R2, R2, 0xff, RZ, 0xc0, !PT ;  /* 0x000000ff02027812 */ /* 0x000fe400078ec0ff */
[----:B------:R-:W-:Y:S01]  /*7960*/  LEA.HI R30, R13, 0xffffff80, RZ, 0x8 ;  /* 0xffffff800d1e7811 */ /* 0x000fe200078f40ff */
[----:B------:R5:W0:Y:S01]  /*7970*/  I2F.F16 R37, R0 ;  /* 0x0000000000257306 */ /* 0x000a220000200c00 */
[----:B--2---:R-:W-:Y:S02]  /*7980*/  LOP3.LUT R3, R15, 0xff, RZ, 0xc0, !PT ;  /* 0x000000ff0f037812 */ /* 0x004fe400078ec0ff */
[----:B------:R-:W-:Y:S02]  /*7990*/  LEA.HI R31, R14, 0xffffff80, RZ, 0x8 ;  /* 0xffffff800e1f7811 */ /* 0x000fe400078f40ff */
[----:B------:R-:W-:-:S02]  /*79a0*/  IADD3 R3, PT, PT, R3, -0x80, RZ ;  /* 0xffffff8003037810 */ /* 0x000fc40007ffe0ff */
[----:B------:R-:W-:Y:S01]  /*79b0*/  LEA.HI R32, R15, 0xffffff80, RZ, 0x8 ;  /* 0xffffff800f207811 */ /* 0x000fe200078f40ff */
[----:B------:R2:W0:Y:S01]  /*79c0*/  I2F.F16 R34, R4 ;  /* 0x0000000400227306 */ /* 0x0004220000200c00 */
[----:B-----5:R-:W-:Y:S02]  /*79d0*/  SHF.R.U32.HI R0, RZ, 0x8, R13 ;  /* 0x00000008ff007819 */ /* 0x020fe4000001160d */
[----:B------:R-:W-:Y:S02]  /*79e0*/  IADD3 R2, PT, PT, R2, -0x80, RZ ;  /* 0xffffff8002027810 */ /* 0x000fe40007ffe0ff */
[----:B------:R-:W-:Y:S02]  /*79f0*/  LOP3.LUT R0, R0, 0xff, RZ, 0xc0, !PT ;  /* 0x000000ff00007812 */ /* 0x000fe400078ec0ff */
[----:B------:R-:W-:Y:S01]  /*7a00*/  SHF.R.U32.HI R12, RZ, 0x10, R12 ;  /* 0x00000010ff0c7819 */ /* 0x000fe2000001160c */
[----:B------:R5:W0:Y:S01]  /*7a10*/  I2F.F16 R45, R3 ;  /* 0x00000003002d7306 */ /* 0x000a220000200c00 */
[----:B------:R-:W-:-:S02]  /*7a20*/  IADD3 R0, PT, PT, R0, -0x80, RZ ;  /* 0xffffff8000007810 */ /* 0x000fc40007ffe0ff */
[----:B--2---:R-:W-:Y:S02]  /*7a30*/  SHF.R.U32.HI R4, RZ, 0x8, R15 ;  /* 0x00000008ff047819 */ /* 0x004fe4000001160f */
[----:B------:R-:W-:Y:S02]  /*7a40*/  SHF.R.U32.HI R13, RZ, 0x10, R13 ;  /* 0x00000010ff0d7819 */ /* 0x000fe4000001160d */
[----:B------:R-:W-:Y:S01]  /*7a50*/  SHF.R.U32.HI R15, RZ, 0x10, R15 ;  /* 0x00000010ff0f7819 */ /* 0x000fe2000001160f */
[----:B------:R2:W0:Y:S01]  /*7a60*/  I2F.F16 R46, R2 ;  /* 0x00000002002e7306 */ /* 0x0004220000200c00 */
[--C-:B-----5:R-:W-:Y:S02]  /*7a70*/  SHF.R.U32.HI R3, RZ, 0x8, R14.reuse ;  /* 0x00000008ff037819 */ /* 0x120fe4000001160e */
[----:B------:R-:W-:Y:S02]  /*7a80*/  SHF.R.U32.HI R14, RZ, 0x10, R14 ;  /* 0x00000010ff0e7819 */ /* 0x000fe4000001160e */
[----:B------:R-:W-:-:S02]  /*7a90*/  LOP3.LUT R35, R35, 0xff, RZ, 0xc0, !PT ;  /* 0x000000ff23237812 */ /* 0x000fc400078ec0ff */
[----:B------:R-:W-:Y:S01]  /*7aa0*/  LOP3.LUT R12, R12, 0xff, RZ, 0xc0, !PT ;  /* 0x000000ff0c0c7812 */ /* 0x000fe200078ec0ff */
[----:B------:R5:W0:Y:S01]  /*7ab0*/  I2F.F16 R48, R0 ;  /* 0x0000000000307306 */ /* 0x000a220000200c00 */
[----:B------:R-:W-:Y:S02]  /*7ac0*/  LOP3.LUT R13, R13, 0xff, RZ, 0xc0, !PT ;  /* 0x000000ff0d0d7812 */ /* 0x000fe400078ec0ff */
[----:B------:R-:W-:Y:S02]  /*7ad0*/  LOP3.LUT R3, R3, 0xff, RZ, 0xc0, !PT ;  /* 0x000000ff03037812 */ /* 0x000fe400078ec0ff */
[----:B--2---:R-:W-:Y:S02]  /*7ae0*/  LOP3.LUT R2, R14, 0xff, RZ, 0xc0, !PT ;  /* 0x000000ff0e027812 */ /* 0x004fe400078ec0ff */
[----:B------:R-:W-:Y:S01]  /*7af0*/  LOP3.LUT R4, R4, 0xff, RZ, 0xc0, !PT ;  /* 0x000000ff04047812 */ /* 0x000fe200078ec0ff */
[----:B------:R-:W2:Y:S01]  /*7b00*/  I2F.F16 R18, R18 ;  /* 0x0000001200127306 */ /* 0x000ea20000200c00 */
[----:B-----5:R-:W-:-:S02]  /*7b10*/  LOP3.LUT R0, R15, 0xff, RZ, 0xc0, !PT ;  /* 0x000000ff0f007812 */ /* 0x020fc400078ec0ff */
        /* <DEDUP_REMOVED lines=60> */
[--C-:B0-----:R-:W-:Y:S02]  /*7ee0*/  HADD2.F32 R4, -RZ, R12.reuse.H0_H0 ;  /* 0x2000000cff047230 */ /* 0x101fe40000004100 */
        /* <DEDUP_REMOVED lines=53> */
.L_x_1020:
[----:B------:R-:W-:Y:S01]  /*8240*/  MOV R93, R5 ;  /* 0x00000005005d7202 */ /* 0x000fe20000000f00 */
[----:B------:R-:W-:Y:S01]  /*8250*/  IMAD.WIDE R104, R89, 0x4, R104 ;  /* 0x0000000459687825 */ /* 0x000fe200078e0268 */
        /* <DEDUP_REMOVED lines=95> */
.L_x_1021:
[----:B------:R-:W-:Y:S01]  /*8850*/  MOV R93, R5 ;  /* 0x00000005005d7202 */ /* 0x000fe20000000f00 */
[----:B------:R-:W-:Y:S06]  /*8860*/  @!P2 BRA `(.L_x_1007) ;  /* 0x0000000800f4a947 */ /* 0x000fec0003800000 */
        /* <DEDUP_REMOVED lines=96> */
.L_x_1022:
[----:B------:R-:W-:Y:S01]  /*8e70*/  MOV R93, R5 ;  /* 0x00000005005d7202 */ /* 0x000fe20000000f00 */
[----:B------:R-:W-:Y:S06]  /*8e80*/  @P0 BRA `(.L_x_1007) ;  /* 0x00000004006c0947 */ /* 0x000fec0003800000 */
[----:B------:R-:W0:Y:S01]  /*8e90*/  LDS.64 R2, [UR5+0xf0] ;  /* 0x0000f005ff027984 */ /* 0x000e220008000a00 */
[----:B------:R-:W-:Y:S01]  /*8ea0*/  HADD2.F32 R0, -RZ, R7.H0_H0 ;  /* 0x20000007ff007230 */ /* 0x000fe20000004100 */
[----:B------:R-:W-:Y:S01]  /*8eb0*/  MOV R93, R5 ;  /* 0x00000005005d7202 */ /* 0x000fe20000000f00 */
        /* <DEDUP_REMOVED lines=12> */
[--C-:B0-----:R-:W-:Y:S02]  /*8f80*/  HADD2.F32 R53, -RZ, R2.reuse.H0_H0 ;  /* 0x20000002ff357230 */ /* 0x101fe40000004100 */
[--C-:B------:R-:W-:Y:S02]  /*8f90*/  HADD2.F32 R54, -RZ, R3.reuse.H0_H0 ;  /* 0x20000003ff367230 */ /* 0x100fe40000004100 */
[----:B------:R-:W-:Y:S02]  /*8fa0*/  HADD2.F32 R55, -RZ, R3.H1_H1 ;  /* 0x30000003ff377230 */ /* 0x000fe40000004100 */
[----:B------:R-:W-:Y:S01]  /*8fb0*/  FFMA.FTZ R7, R0, R53, RZ ;  /* 0x0000003500077223 */ /* 0x000fe200000100ff */
[----:B------:R-:W-:Y:S02]  /*8fc0*/  HADD2.F32 R52, -RZ, R2.H1_H1 ;  /* 0x30000002ff347230 */ /* 0x000fe40000004100 */
[----:B------:R-:W-:Y:S02]  /*8fd0*/  HADD2.F32 R3, -RZ, R29.H0_H0 ;  /* 0x2000001dff037230 */ /* 0x000fe40000004100 */
[----:B------:R-:W-:-:S02]  /*8fe0*/  HADD2.F32 R2, -RZ, R19.H0_H0 ;  /* 0x20000013ff027230 */ /* 0x000fc40000004100 */
[-C--:B------:R-:W-:Y:S01]  /*8ff0*/  FFMA.FTZ R7, R8, R52.reuse, R7 ;  /* 0x0000003408077223 */ /* 0x080fe20000010007 */
        /* <DEDUP_REMOVED lines=9> */
[----:B------:R-:W-:Y:S01]  /*9090*/  FFMA.FTZ R0, R0, R54, R7 ;  /* 0x0000003600007223 */ /* 0x000fe20000010007 */
[----:B------:R-:W-:Y:S01]  /*90a0*/  FFMA.FTZ R53, R4, R52, R53 ;  /* 0x0000003404357223 */ /* 0x000fe20000010035 */
[-C--:B------:R-:W-:Y:S01]  /*90b0*/  FFMA.FTZ R8, R8, R54.reuse, R3 ;  /* 0x0000003608087223 */ /* 0x080fe20000010003 */
[----:B------:R-:W-:Y:S02]  /*90c0*/  HADD2.F32 R3, -RZ, R16.H0_H0 ;  /* 0x20000010ff037230 */ /* 0x000fe40000004100 */
[-C--:B------:R-:W-:Y:S01]  /*90d0*/  FFMA.FTZ R2, R2, R54.reuse, R9 ;  /* 0x0000003602027223 */ /* 0x080fe20000010009 */
        /* <DEDUP_REMOVED lines=10> */
[----:B------:R-:W-:-:S02]  /*9180*/  HADD2.F32 R11, -RZ, R39.H0_H0 ;  /* 0x20000027ff0b7230 */ /* 0x000fc40000004100 */
        /* <DEDUP_REMOVED lines=8> */
[-C--:B------:R-:W-:Y:S01]  /*9210*/  FFMA.FTZ R7, R46, R12.reuse, R7 ;  /* 0x0000000c2e077223 */ /* 0x080fe20000010007 */
[----:B------:R-:W-:Y:S02]  /*9220*/  HADD2.F32 R4, -RZ, R49.H0_H0 ;  /* 0x20000031ff047230 */ /* 0x000fe40000004100 */
[-C--:B------:R-:W-:Y:S01]  /*9230*/  FFMA.FTZ R9, R48, R12.reuse, R9 ;  /* 0x0000000c30097223 */ /* 0x080fe20000010009 */
[----:B------:R-:W-:Y:S01]  /*9240*/  FFMA.FTZ R3, R6, R12, R3 ;  /* 0x0000000c06037223 */ /* 0x000fe20000010003 */
[----:B------:R-:W-:Y:S01]  /*9250*/  FFMA.FTZ R0, R0, R2, R7 ;  /* 0x0000000200007223 */ /* 0x000fe20000010007 */
[----:B------:R-:W-:Y:S02]  /*9260*/  HADD2.F32 R6, -RZ, R50.H0_H0 ;  /* 0x20000032ff067230 */ /* 0x000fe40000004100 */
[----:B------:R-:W-:Y:S01]  /*9270*/  FFMA.FTZ R11, R14, R12, R11 ;  /* 0x0000000c0e0b7223 */ /* 0x000fe2000001000b */
[----:B------:R-:W-:Y:S02]  /*9280*/  HADD2.F32 R13, -RZ, R13.H1_H1 ;  /* 0x3000000dff0d7230 */ /* 0x000fe40000004100 */
        /* <DEDUP_REMOVED lines=27> */
.L_x_1007:
[----:B0-----:R-:W-:-:S04]  /*9440*/  VIMNMX R0, PT, PT, R95, UR12, PT ;  /* 0x0000000c5f007c48 */ /* 0x001fc8000bfe0100 */
[----:B------:R-:W-:-:S13]  /*9450*/  ISETP.GT.AND P0, PT, R0, R93, PT ;  /* 0x0000005d0000720c */ /* 0x000fda0003f04270 */
[----:B------:R-:W-:Y:S05]  /*9460*/  @!P0 BRA `(.L_x_1023) ;  /* 0x00000028006c8947 */ /* 0x000fea0003800000 */
[----:B------:R-:W-:Y:S02]  /*9470*/  PRMT R0, R92, 0x9910, RZ ;  /* 0x000099105c007816 */ /* 0x000fe400000000ff */
[----:B------:R-:W-:Y:S02]  /*9480*/  MOV R12, R104 ;  /* 0x00000068000c7202 */ /* 0x000fe40000000f00 */
[----:B------:R-:W-:Y:S02]  /*9490*/  ISETP.NE.AND P0, PT, R0, RZ, PT ;  /* 0x000000ff0000720c */ /* 0x000fe40003f05270 */
[----:B------:R-:W-:Y:S02]  /*94a0*/  MOV R13, R105 ;  /* 0x00000069000d7202 */ /* 0x000fe40000000f00 */
[----:B------:R-:W-:Y:S02]  /*94b0*/  ISETP.EQ.OR P0, PT, R97, 0x3, !P0 ;  /* 0x000000036100780c */ /* 0x000fe40004702670 */
[----:B------:R-:W-:-:S11]  /*94c0*/  VIMNMX.U32 R0, PT, PT, R95, UR12, PT ;  /* 0x0000000c5f007c48 */ /* 0x000fd6000bfe0000 */
.L_x_1032:
[----:B------:R-:W0:Y:S01]  /*94d0*/  LDC R89, c[0x0][0x3ac] ;  /* 0x0000eb00ff597b82 */ /* 0x000e220000000800 */
[----:B------:R-:W2:Y:S01]  /*94e0*/  LDG.E.128.CONSTANT R4, desc[UR8][R12.64] ;  /* 0x000000080c047981 */ /* 0x000ea2000c1e9d00 */
[----:B0-----:R-:W-:-:S04]  /*94f0*/  IMAD.WIDE R16, R89, 0x4, R12 ;  /* 0x0000000459107825 */ /* 0x001fc800078e020c */
[----:B------:R-:W-:Y:S02]  /*9500*/  IMAD.WIDE R2, R89, 0x4, R16 ;  /* 0x0000000459027825 */ /* 0x000fe400078e0210 */
[----:B------:R-:W3:Y:S04]  /*9510*/  LDG.E.128.CONSTANT R16, desc[UR8][R16.64] ;  /* 0x0000000810107981 */ /* 0x000ee8000c1e9d00 */
[----:B------:R-:W4:Y:S01]  /*9520*/  LDG.E.128.CONSTANT R8, desc[UR8][R2.64] ;  /* 0x0000000802087981 */ /* 0x000f22000c1e9d00 */
[----:B------:R-:W-:Y:S02]  /*9530*/  ISETP.NE.AND P2, PT, R94, RZ, PT ;  /* 0x000000ff5e00720c */ /* 0x000fe40003f45270 */
[----:B------:R-:W-:Y:S02]  /*9540*/  ISETP.NE.AND P1, PT, R97, 0x1, PT ;  /* 0x000000016100780c */ /* 0x000fe40003f25270 */
[----:B--2---:R-:W-:-:S02]  /*9550*/  LOP3.LUT R14, R4, 0x3f003f, RZ, 0xc0, !PT ;  /* 0x003f003f040e7812 */ /* 0x004fc400078ec0ff */
[--C-:B------:R-:W-:Y:S02]  /*9560*/  SHF.R.U32.HI R15, RZ, 0x6, R4.reuse ;  /* 0x00000006ff0f7819 */ /* 0x100fe40000011604 */
        /* <DEDUP_REMOVED lines=8> */
[----:B------:R-:W-:Y:S02]  /*95f0*/  SHF.R.U32.HI R38, RZ, 0x6, R6 ;  /* 0x00000006ff267819 */ /* 0x000fe40000011606 */
[----:B------:R-:W-:Y:S02]  /*9600*/  LOP3.LUT R48, R7, 0x3f003f, RZ, 0xc0, !PT ;  /* 0x003f003f07307812 */ /* 0x000fe400078ec0ff */
[----:B------:R-:W-:-:S02]  /*9610*/  SHF.R.U32.HI R49, RZ, 0x6, R7 ;  /* 0x00000006ff317819 */ /* 0x000fc40000011607 */
[----:B------:R-:W-:Y:S02]  /*9620*/  LOP3.LUT R30, R30, 0xf000f, RZ, 0xc0, !PT ;  /* 0x000f000f1e1e7812 */ /* 0x000fe400078ec0ff */
[----:B----4-:R-:W-:Y:S02]  /*9630*/  SHF.R.U32.HI R5, RZ, 0x8, R8 ;  /* 0x00000008ff057819 */ /* 0x010fe40000011608 */
[--C-:B------:R-:W-:Y:S02]  /*9640*/  SHF.R.U32.HI R33, RZ, 0x8, R9.reuse ;  /* 0x00000008ff217819 */ /* 0x100fe40000011609 */
[----:B------:R-:W-:Y:S02]  /*9650*/  LOP3.LUT R31, R9, 0x3f003f, RZ, 0xc0, !PT ;  /* 0x003f003f091f7812 */ /* 0x000fe400078ec0ff */
[--C-:B------:R-:W-:Y:S02]  /*9660*/  SHF.R.U32.HI R32, RZ, 0x6, R9.reuse ;  /* 0x00000006ff207819 */ /* 0x100fe40000011609 */
[----:B------:R-:W-:-:S02]  /*9670*/  SHF.R.U32.HI R34, RZ, 0xa, R9 ;  /* 0x0000000aff227819 */ /* 0x000fc40000011609 */
[--C-:B------:R-:W-:Y:S02]  /*9680*/  SHF.R.U32.HI R50, RZ, 0x8, R11.reuse ;  /* 0x00000008ff327819 */ /* 0x100fe4000001160b */
[----:B------:R-:W-:Y:S02]  /*9690*/  LOP3.LUT R52, R11, 0x3f003f, RZ, 0xc0, !PT ;  /* 0x003f003f0b347812 */ /* 0x000fe400078ec0ff */
[--C-:B------:R-:W-:Y:S02]  /*96a0*/  SHF.R.U32.HI R54, RZ, 0x6, R11.reuse ;  /* 0x00000006ff367819 */ /* 0x100fe4000001160b */
[----:B------:R-:W-:Y:S02]  /*96b0*/  SHF.R.U32.HI R53, RZ, 0xa, R11 ;  /* 0x0000000aff357819 */ /* 0x000fe4000001160b */
[----:B------:R-:W-:Y:S02]  /*96c0*/  SHF.R.U32.HI R9, RZ, 0x8, R10 ;  /* 0x00000008ff097819 */ /* 0x000fe4000001160a */
[----:B------:R-:W-:-:S02]  /*96d0*/  LOP3.LUT R39, R10, 0x3f003f, RZ, 0xc0, !PT ;  /* 0x003f003f0a277812 */ /* 0x000fc400078ec0ff */
[--C-:B------:R-:W-:Y:S02]  /*96e0*/  SHF.R.U32.HI R45, RZ, 0x6, R10.reuse ;  /* 0x00000006ff2d7819 */ /* 0x100fe4000001160a */
[----:B------:R-:W-:Y:S02]  /*96f0*/  SHF.R.U32.HI R47, RZ, 0xa, R10 ;  /* 0x0000000aff2f7819 */ /* 0x000fe4000001160a */
[----:B------:R-:W-:Y:S02]  /*9700*/  LOP3.LUT R11, R36, 0xf000f, RZ, 0xc0, !PT ;  /* 0x000f000f240b7812 */ /* 0x000fe400078ec0ff */
[----:B------:R-:W-:Y:S02]  /*9710*/  LOP3.LUT R10, R35, 0xf000f, RZ, 0xc0, !PT ;  /* 0x000f000f230a7812 */ /* 0x000fe400078ec0ff */
[----:B------:R-:W-:Y:S02]  /*9720*/  LOP3.LUT R6, R8, 0x3f003f, RZ, 0xc0, !PT ;  /* 0x003f003f08067812 */ /* 0x000fe400078ec0ff */
[----:B------:R-:W-:-:S02]  /*9730*/  SHF.R.U32.HI R7, RZ, 0x6, R8 ;  /* 0x00000006ff077819 */ /* 0x000fc40000011608 */
[----:B-----5:R-:W-:Y:S02]  /*9740*/  SHF.R.U32.HI R20, RZ, 0xa, R8 ;  /* 0x0000000aff147819 */ /* 0x020fe40000011608 */
[----:B------:R-:W-:Y:S02]  /*9750*/  LOP3.LUT R8, R4, 0x300030, R5, 0xf8, !PT ;  /* 0x0030003004087812 */ /* 0x000fe400078ef805 */
[----:B------:R-:W-:Y:S02]  /*9760*/  LOP3.LUT R55, R11, 0x300030, R50, 0xf8, !PT ;  /* 0x003000300b377812 */ /* 0x000fe400078ef832 */
[----:B---3--:R-:W-:Y:S02]  /*9770*/  LOP3.LUT R4, R16, 0x3f003f, RZ, 0xc0, !PT ;  /* 0x003f003f10047812 */ /* 0x008fe400078ec0ff */
[----:B------:R-:W-:Y:S02]  /*9780*/  SHF.R.U32.HI R5, RZ, 0x6, R16 ;  /* 0x00000006ff057819 */ /* 0x000fe40000011610 */
[----:B------:R-:W-:-:S02]  /*9790*/  LOP3.LUT R35, R30, 0x300030, R33, 0xf8, !PT ;  /* 0x003000301e237812 */ /* 0x000fc400078ef821 */
[----:B------:R-:W-:Y:S02]  /*97a0*/  LOP3.LUT R46, R10, 0x300030, R9, 0xf8, !PT ;  /* 0x003000300a2e7812 */ /* 0x000fe400078ef809 */
[----:B------:R-:W-:Y:S02]  /*97b0*/  SHF.R.U32.HI R16, RZ, 0xc, R16 ;  /* 0x0000000cff107819 */ /* 0x000fe40000011610 */
[----:B------:R-:W-:Y:S02]  /*97c0*/  LOP3.LUT R50, R19, 0x3f003f, RZ, 0xc0, !PT ;  /* 0x003f003f13327812 */ /* 0x000fe400078ec0ff */
[----:B------:R-:W-:Y:S02]  /*97d0*/  SHF.R.U32.HI R51, RZ, 0x6, R19 ;  /* 0x00000006ff337819 */ /* 0x000fe40000011613 */
[----:B------:R-:W-:Y:S02]  /*97e0*/  LOP3.LUT R10, R17, 0x3f003f, RZ, 0xc0, !PT ;  /* 0x003f003f110a7812 */ /* 0x000fe400078ec0ff */
[----:B------:R-:W-:-:S02]  /*97f0*/  SHF.R.U32.HI R11, RZ, 0x6, R17 ;  /* 0x00000006ff0b7819 */ /* 0x000fc40000011611 */
[----:B------:R-:W-:Y:S02]  /*9800*/  LOP3.LUT R30, R18, 0x3f003f, RZ, 0xc0, !PT ;  /* 0x003f003f121e7812 */ /* 0x000fe400078ec0ff */
[--C-:B------:R-:W-:Y:S02]  /*9810*/  SHF.R.U32.HI R33, RZ, 0x6, R18.reuse ;  /* 0x00000006ff217819 */ /* 0x100fe40000011612 */
        /* <DEDUP_REMOVED lines=21> */
[----:B------:R-:W-:-:S02]  /*9970*/  LOP3.LUT R36, R17, 0x300030, R34, 0xf8, !PT ;  /* 0x0030003011247812 */ /* 0x000fc400078ef822 */
[----:B------:R-:W-:Y:S02]  /*9980*/  LOP3.LUT R47, R18, 0x300030, R47, 0xf8, !PT ;  /* 0x00300030122f7812 */ /* 0x000fe400078ef82f */
[----:B------:R-:W-:Y:S02]  /*9990*/  LOP3.LUT R57, R16, 0x300030, R53, 0xf8, !PT ;  /* 0x0030003010397812 */ /* 0x000fe400078ef835 */
        /* <DEDUP_REMOVED lines=64> */
[----:B------:R-:W0:Y:S01]  /*9da0*/  LDS.128 R4, [UR4] ;  /* 0x00000004ff047984 */ /* 0x000e220008000c00 */
[----:B------:R-:W-:Y:S02]  /*9db0*/  PRMT R44, R44, 0x5410, R43 ;  /* 0x000054102c2c7816 */ /* 0x000fe4000000002b */
[----:B------:R-:W-:Y:S01]  /*9dc0*/  PRMT R42, R42, 0x5410, R41 ;  /* 0x000054102a2a7816 */ /* 0x000fe20000000029 */
        /* <DEDUP_REMOVED lines=9> */
[----:B------:R-:W-:Y:S02]  /*9e60*/  HFMA2 R60, R20, R5, R60 ;  /* 0x00000005143c7231 */ /* 0x000fe4000000003c */
[----:B------:R-:W-:-:S02]  /*9e70*/  HFMA2 R59, R38, R7, R59 ;  /* 0x00000007263b7231 */ /* 0x000fc4000000003b */
[----:B------:R-:W-:Y:S02]  /*9e80*/  HFMA2 R58, R29, R6, R58 ;  /* 0x000000061d3a7231 */ /* 0x000fe4000000003a */
[----:B-1----:R-:W-:Y:S02]  /*9e90*/  HFMA2 R59, R34, R8, R59 ;  /* 0x00000008223b7231 */ /* 0x002fe4000000003b */
[-C--:B------:R-:W-:Y:S02]  /*9ea0*/  HFMA2 R60, R31, R6.reuse, R60 ;  /* 0x000000061f3c7231 */ /* 0x080fe4000000003c */
[----:B------:R-:W-:Y:S02]  /*9eb0*/  HFMA2 R6, R32, R6, R4 ;  /* 0x0000000620067231 */ /* 0x000fe40000000004 */
[----:B------:R-:W-:Y:S02]  /*9ec0*/  HFMA2 R59, R49, R9, R59 ;  /* 0x00000009313b7231 */ /* 0x000fe4000000003b */
[----:B------:R-:W-:-:S02]  /*9ed0*/  HFMA2 R6, R45, R7, R6 ;  /* 0x000000072d067231 */ /* 0x000fc40000000006 */
[-C--:B------:R-:W-:Y:S02]  /*9ee0*/  HFMA2 R4, R37, R7.reuse, R58 ;  /* 0x0000000725047231 */ /* 0x080fe4000000003a */
[----:B------:R-:W-:Y:S02]  /*9ef0*/  HFMA2 R59, R48, R10, R59 ;  /* 0x0000000a303b7231 */ /* 0x000fe4000000003b */
[----:B------:R-:W-:Y:S02]  /*9f00*/  HFMA2 R60, R39, R7, R60 ;  /* 0x00000007273c7231 */ /* 0x000fe4000000003c */
[----:B------:R-:W-:Y:S02]  /*9f10*/  HFMA2 R6, R36, R8, R6 ;  /* 0x0000000824067231 */ /* 0x000fe40000000006 */
[----:B------:R-:W-:Y:S02]  /*9f20*/  HFMA2 R59, R55, R11, R59 ;  /* 0x0000000b373b7231 */ /* 0x000fe4000000003b */
[----:B------:R-:W-:-:S02]  /*9f30*/  HFMA2 R6, R53, R9, R6 ;  /* 0x0000000935067231 */ /* 0x000fc40000000006 */
[-C--:B------:R-:W-:Y:S02]  /*9f40*/  HFMA2 R4, R33, R8.reuse, R4 ;  /* 0x0000000821047231 */ /* 0x080fe40000000004 */
[----:B------:R-:W-:Y:S02]  /*9f50*/  HADD2 R59, R59.H0_H0, R59.H1_H1 ;  /* 0x3000003b3b3b7230 */ /* 0x000fe40000000800 */
[----:B------:R-:W-:Y:S02]  /*9f60*/  HFMA2 R60, R35, R8, R60 ;  /* 0x00000008233c7231 */ /* 0x000fe4000000003c */
[----:B------:R-:W-:-:S04]  /*9f70*/  HFMA2 R6, R52, R10, R6 ;  /* 0x0000000a34067231 */ /* 0x000fc80000000006 */
[----:B------:R-:W-:Y:S02]  /*9f80*/  HFMA2 R6, R57, R11, R6 ;  /* 0x0000000b39067231 */ /* 0x000fe40000000006 */
[-C--:B------:R-:W-:Y:S02]  /*9f90*/  HFMA2 R5, R47, R9.reuse, R4 ;  /* 0x000000092f057231 */ /* 0x080fe40000000004 */
[----:B------:R-:W-:Y:S02]  /*9fa0*/  HFMA2 R60, R51, R9, R60 ;  /* 0x00000009333c7231 */ /* 0x000fe4000000003c */
[----:B------:R-:W-:Y:S02]  /*9fb0*/  HADD2 R6, R6.H0_H0, R6.H1_H1 ;  /* 0x3000000606067230 */ /* 0x000fe40000000800 */
[-C--:B------:R-:W-:Y:S02]  /*9fc0*/  HFMA2 R5, R46, R10.reuse, R5 ;  /* 0x0000000a2e057231 */ /* 0x080fe40000000005 */
[----:B------:R-:W-:-:S02]  /*9fd0*/  HFMA2 R60, R50, R10, R60 ;  /* 0x0000000a323c7231 */ /* 0x000fc4000000003c */
        /* <DEDUP_REMOVED lines=8> */
.L_x_1024:
[----:B------:R-:W-:Y:S02]  /*a060*/  MOV R104, R12 ;  /* 0x0000000c00687202 */ /* 0x000fe40000000f00 */
[----:B------:R-:W-:Y:S01]  /*a070*/  MOV R105, R13 ;  /* 0x0000000d00697202 */ /* 0x000fe20000000f00 */
[----:B------:R-:W-:Y:S06]  /*a080*/  @!P1 BRA `(.L_x_1025) ;  /* 0x0000000800349947 */ /* 0x000fec0003800000 */
[----:B------:R-:W-:Y:S02]  /*a090*/  PRMT R4, R91, 0x9910, RZ ;  /* 0x000099105b047816 */ /* 0x000fe400000000ff */
[----:B------:R-:W-:Y:S02]  /*a0a0*/  ISETP.NE.AND P4, PT, R97, 0x2, PT ;  /* 0x000000026100780c */ /* 0x000fe40003f85270 */
[----:B------:R-:W-:-:S13]  /*a0b0*/  ISETP.NE.AND P3, PT, R4, RZ, PT ;  /* 0x000000ff0400720c */ /* 0x000fda0003f65270 */
[----:B------:R-:W-:Y:S05]  /*a0c0*/  @!P3 BRA `(.L_x_1026) ;  /* 0x0000000000b0b947 */ /* 0x000fea0003800000 */
[----:B------:R-:W0:Y:S01]  /*a0d0*/  LDS.128 R4, [UR4+0x40] ;  /* 0x00004004ff047984 */ /* 0x000e220008000c00 */
        /* <DEDUP_REMOVED lines=43> */
.L_x_1026:
[----:B------:R-:W-:Y:S05]  /*a390*/  @!P4 BRA `(.L_x_1025) ;  /* 0x000000040070c947 */ /* 0x000fea0003800000 */
[----:B------:R-:W-:-:S04]  /*a3a0*/  PRMT R4, R90, 0x9910, RZ ;  /* 0x000099105a047816 */ /* 0x000fc800000000ff */
        /* <DEDUP_REMOVED lines=46> */
.L_x_1027:
[----:B------:R-:W-:Y:S05]  /*a690*/  @P0 BRA `(.L_x_1025) ;  /* 0x0000000000b00947 */ /* 0x000fea0003800000 */
        /* <DEDUP_REMOVED lines=44> */
.L_x_1025:
        /* <DEDUP_REMOVED lines=10> */
[----:B------:R-:W-:Y:S02]  /*aa00*/  LOP3.LUT R46, R7, 0x3f003f, RZ, 0xc0, !PT ;  /* 0x003f003f072e7812 */ /* 0x000fe400078ec0ff */
[--C-:B------:R-:W-:Y:S02]  /*aa10*/  SHF.R.U32.HI R47, RZ, 0x6, R7.reuse ;  /* 0x00000006ff2f7819 */ /* 0x100fe40000011607 */
[----:B------:R-:W-:Y:S02]  /*aa20*/  SHF.R.U32.HI R7, RZ, 0xc, R7 ;  /* 0x0000000cff077819 */ /* 0x000fe40000011607 */
[----:B----4-:R-:W-:Y:S02]  /*aa30*/  SHF.R.U32.HI R32, RZ, 0x8, R9 ;  /* 0x00000008ff207819 */ /* 0x010fe40000011609 */
[----:B------:R-:W-:-:S02]  /*aa40*/  LOP3.LUT R30, R9, 0x3f003f, RZ, 0xc0, !PT ;  /* 0x003f003f091e7812 */ /* 0x000fc400078ec0ff */
[--C-:B------:R-:W-:Y:S02]  /*aa50*/  SHF.R.U32.HI R31, RZ, 0x6, R9.reuse ;  /* 0x00000006ff1f7819 */ /* 0x100fe40000011609 */
[----:B------:R-:W-:Y:S02]  /*aa60*/  SHF.R.U32.HI R34, RZ, 0xa, R9 ;  /* 0x0000000aff227819 */ /* 0x000fe40000011609 */
[----:B------:R-:W-:Y:S02]  /*aa70*/  LOP3.LUT R3, R4, 0xf000f, RZ, 0xc0, !PT ;  /* 0x000f000f04037812 */ /* 0x000fe400078ec0ff */
[----:B------:R-:W-:Y:S02]  /*aa80*/  SHF.R.U32.HI R2, RZ, 0x8, R8 ;  /* 0x00000008ff027819 */ /* 0x000fe40000011608 */
[----:B------:R-:W-:Y:S02]  /*aa90*/  SHF.R.U32.HI R9, RZ, 0x8, R10 ;  /* 0x00000008ff097819 */ /* 0x000fe4000001160a */
[----:B------:R-:W-:-:S02]  /*aaa0*/  LOP3.LUT R4, R33, 0xf000f, RZ, 0xc0, !PT ;  /* 0x000f000f21047812 */ /* 0x000fc400078ec0ff */
        /* <DEDUP_REMOVED lines=8> */
[----:B------:R-:W-:Y:S02]  /*ab30*/  LOP3.LUT R11, R7, 0xf000f, RZ, 0xc0, !PT ;  /* 0x000f000f070b7812 */ /* 0x000fe400078ec0ff */
[----:B------:R-:W-:Y:S02]  /*ab40*/  LOP3.LUT R7, R3, 0x300030, R2, 0xf8, !PT ;  /* 0x0030003003077812 */ /* 0x000fe400078ef802 */
[----:B------:R-:W-:Y:S02]  /*ab50*/  LOP3.LUT R39, R4, 0x300030, R9, 0xf8, !PT ;  /* 0x0030003004277812 */ /* 0x000fe400078ef809 */
[----:B---3--:R-:W-:-:S02]  /*ab60*/  LOP3.LUT R3, R16, 0x3f003f, RZ, 0xc0, !PT ;  /* 0x003f003f10037812 */ /* 0x008fc400078ec0ff */
[--C-:B------:R-:W-:Y:S02]  /*ab70*/  SHF.R.U32.HI R4, RZ, 0x6, R16.reuse ;  /* 0x00000006ff047819 */ /* 0x100fe40000011610 */
[----:B------:R-:W-:Y:S02]  /*ab80*/  LOP3.LUT R29, R29, 0xf000f, RZ, 0xc0, !PT ;  /* 0x000f000f1d1d7812 */ /* 0x000fe400078ec0ff */
[----:B------:R-:W-:Y:S02]  /*ab90*/  SHF.R.U32.HI R16, RZ, 0xc, R16 ;  /* 0x0000000cff107819 */ /* 0x000fe40000011610 */
[----:B------:R-:W-:Y:S02]  /*aba0*/  LOP3.LUT R20, R5, 0x3f003f, RZ, 0xc0, !PT ;  /* 0x003f003f05147812 */ /* 0x000fe400078ec0ff */
[----:B------:R-:W-:Y:S02]  /*abb0*/  SHF.R.U32.HI R28, RZ, 0x6, R5 ;  /* 0x00000006ff1c7819 */ /* 0x000fe40000011605 */
[----:B------:R-:W-:-:S02]  /*abc0*/  LOP3.LUT R35, R6, 0x3f003f, RZ, 0xc0, !PT ;  /* 0x003f003f06237812 */ /* 0x000fc400078ec0ff */
[----:B------:R-:W-:Y:S02]  /*abd0*/  SHF.R.U32.HI R36, RZ, 0x6, R6 ;  /* 0x00000006ff247819 */ /* 0x000fe40000011606 */
[----:B------:R-:W-:Y:S02]  /*abe0*/  LOP3.LUT R5, R8, 0x3f003f, RZ, 0xc0, !PT ;  /* 0x003f003f08057812 */ /* 0x000fe400078ec0ff */
[--C-:B------:R-:W-:Y:S02]  /*abf0*/  SHF.R.U32.HI R6, RZ, 0x6, R8.reuse ;  /* 0x00000006ff067819 */ /* 0x100fe40000011608 */
[----:B------:R-:W-:Y:S02]  /*ac00*/  SHF.R.U32.HI R8, RZ, 0xa, R8 ;  /* 0x0000000aff087819 */ /* 0x000fe40000011608 */
[----:B------:R-:W-:Y:S02]  /*ac10*/  LOP3.LUT R33, R29, 0x300030, R32, 0xf8, !PT ;  /* 0x003000301d217812 */ /* 0x000fe400078ef820 */
[----:B------:R-:W-:-:S02]  /*ac20*/  LOP3.LUT R52, R11, 0x300030, R10, 0xf8, !PT ;  /* 0x003000300b347812 */ /* 0x000fc400078ef80a */
[----:B------:R-:W-:Y:S02]  /*ac30*/  LOP3.LUT R9, R16, 0xf000f, RZ, 0xc0, !PT ;  /* 0x000f000f10097812 */ /* 0x000fe400078ec0ff */
[----:B------:R-:W-:Y:S02]  /*ac40*/  LOP3.LUT R10, R17, 0x3f003f, RZ, 0xc0, !PT ;  /* 0x003f003f110a7812 */ /* 0x000fe400078ec0ff */
[----:B------:R-:W-:Y:S02]  /*ac50*/  SHF.R.U32.HI R11, RZ, 0x6, R17 ;  /* 0x00000006ff0b7819 */ /* 0x000fe40000011611 */
[----:B------:R-:W-:Y:S02]  /*ac60*/  LOP3.LUT R29, R18, 0x3f003f, RZ, 0xc0, !PT ;  /* 0x003f003f121d7812 */ /* 0x000fe400078ec0ff */
[----:B------:R-:W-:Y:S02]  /*ac70*/  SHF.R.U32.HI R32, RZ, 0x6, R18 ;  /* 0x00000006ff207819 */ /* 0x000fe40000011612 */
[----:B------:R-:W-:-:S02]  /*ac80*/  LOP3.LUT R48, R19, 0x3f003f, RZ, 0xc0, !PT ;  /* 0x003f003f13307812 */ /* 0x000fc400078ec0ff */
[----:B------:R-:W-:Y:S02]  /*ac90*/  SHF.R.U32.HI R49, RZ, 0x6, R19 ;  /* 0x00000006ff317819 */ /* 0x000fe40000011613 */
[----:B------:R-:W-:Y:S02]  /*aca0*/  SHF.R.U32.HI R17, RZ, 0xc, R17 ;  /* 0x0000000cff117819 */ /* 0x000fe40000011611 */
[----:B------:R-:W-:Y:S02]  /*acb0*/  SHF.R.U32.HI R18, RZ, 0xc, R18 ;  /* 0x0000000cff127819 */ /* 0x000fe40000011612 */
[----:B------:R-:W-:Y:S02]  /*acc0*/  SHF.R.U32.HI R19, RZ, 0xc, R19 ;  /* 0x0000000cff137819 */ /* 0x000fe40000011613 */
        /* <DEDUP_REMOVED lines=128> */
.L_x_1028:
[----:B------:R-:W-:Y:S05]  /*b4d0*/  @!P1 BRA `(.L_x_1029) ;  /* 0x0000000800389947 */ /* 0x000fea0003800000 */
        /* <DEDUP_REMOVED lines=48> */
.L_x_1030:
        /* <DEDUP_REMOVED lines=48> */
.L_x_1031:
[----:B------:R-:W-:Y:S05]  /*bae0*/  @P0 BRA `(.L_x_1029) ;  /* 0x0000000000b40947 */ /* 0x000fea0003800000 */
[----:B------:R-:W0:Y:S01]  /*baf0*/  LDS.128 R4, [UR4+0xe0] ;  /* 0x0000e004ff047984 */ /* 0x000e220008000c00 */
[----:B------:R-:W-:Y:S02]  /*bb00*/  MOV R57, R14 ;  /* 0x0000000e00397202 */ /* 0x000fe40000000f00 */
[----:B------:R-:W-:Y:S01]  /*bb10*/  PRMT R44, R44, 0x5410, R43 ;  /* 0x000054102c2c7816 */ /* 0x000fe2000000002b */
[----:B------:R-:W1:Y:S01]  /*bb20*/  LDS.128 R8, [UR4+0xf0] ;  /* 0x0000f004ff087984 */ /* 0x000e620008000c00 */
[----:B------:R-:W-:Y:S01]  /*bb30*/  PRMT R42, R42, 0x5410, R41 ;  /* 0x000054102a2a7816 */ /* 0x000fe20000000029 */
[-C--:B0-----:R-:W-:Y:S02]  /*bb40*/  HFMA2 R2, R2, R4.reuse, RZ ;  /* 0x0000000402027231 */ /* 0x081fe400000000ff */
[-C--:B------:R-:W-:Y:S02]  /*bb50*/  HFMA2 R14, R3, R4.reuse, RZ.H0_H0 ;  /* 0x00000004030e7231 */ /* 0x080fe400000400ff */
[----:B------:R-:W-:-:S02]  /*bb60*/  HFMA2 R15, R15, R4, RZ ;  /* 0x000000040f0f7231 */ /* 0x000fc400000000ff */
[----:B------:R-:W-:Y:S02]  /*bb70*/  HFMA2 R4, R57, R4, RZ.H0_H0 ;  /* 0x0000000439047231 */ /* 0x000fe400000400ff */
[-C--:B------:R-:W-:Y:S02]  /*bb80*/  HFMA2 R14, R17, R5.reuse, R14 ;  /* 0x00000005110e7231 */ /* 0x080fe4000000000e */
[-C--:B------:R-:W-:Y:S02]  /*bb90*/  HFMA2 R4, R19, R5.reuse, R4 ;  /* 0x0000000513047231 */ /* 0x080fe40000000004 */
[-C--:B------:R-:W-:Y:S02]  /*bba0*/  HFMA2 R3, R16, R5.reuse, R2 ;  /* 0x0000000510037231 */ /* 0x080fe40000000002 */
[----:B------:R-:W-:Y:S02]  /*bbb0*/  HFMA2 R14, R28, R6, R14 ;  /* 0x000000061c0e7231 */ /* 0x000fe4000000000e */
[----:B------:R-:W-:-:S02]  /*bbc0*/  HFMA2 R15, R18, R5, R15 ;  /* 0x00000005120f7231 */ /* 0x000fc4000000000f */
[----:B------:R-:W-:Y:S02]  /*bbd0*/  HFMA2 R14, R36, R7, R14 ;  /* 0x00000007240e7231 */ /* 0x000fe4000000000e */
[----:B------:R-:W-:Y:S02]  /*bbe0*/  HFMA2 R3, R20, R6, R3 ;  /* 0x0000000614037231 */ /* 0x000fe40000000003 */
[----:B-1----:R-:W-:Y:S02]  /*bbf0*/  HFMA2 R14, R32, R8, R14 ;  /* 0x00000008200e7231 */ /* 0x002fe4000000000e */
[-C--:B------:R-:W-:Y:S02]  /*bc00*/  HFMA2 R15, R29, R6.reuse, R15 ;  /* 0x000000061d0f7231 */ /* 0x080fe4000000000f */
[----:B------:R-:W-:Y:S02]  /*bc10*/  HFMA2 R6, R30, R6, R4 ;  /* 0x000000061e067231 */ /* 0x000fe40000000004 */
[----:B------:R-:W-:-:S02]  /*bc20*/  HFMA2 R14, R47, R9, R14 ;  /* 0x000000092f0e7231 */ /* 0x000fc4000000000e */
[-C--:B------:R-:W-:Y:S02]  /*bc30*/  HFMA2 R6, R38, R7.reuse, R6 ;  /* 0x0000000726067231 */ /* 0x080fe40000000006 */
[-C--:B------:R-:W-:Y:S02]  /*bc40*/  HFMA2 R4, R35, R7.reuse, R3 ;  /* 0x0000000723047231 */ /* 0x080fe40000000003 */
[----:B------:R-:W-:Y:S02]  /*bc50*/  HFMA2 R14, R46, R10, R14 ;  /* 0x0000000a2e0e7231 */ /* 0x000fe4000000000e */
[----:B------:R-:W-:Y:S02]  /*bc60*/  HFMA2 R15, R37, R7, R15 ;  /* 0x00000007250f7231 */ /* 0x000fe4000000000f */
[----:B------:R-:W-:Y:S02]  /*bc70*/  HFMA2 R6, R34, R8, R6 ;  /* 0x0000000822067231 */ /* 0x000fe40000000006 */
[----:B------:R-:W-:-:S02]  /*bc80*/  HFMA2 R14, R53, R11, R14 ;  /* 0x0000000b350e7231 */ /* 0x000fc4000000000e */
[----:B------:R-:W-:Y:S02]  /*bc90*/  HFMA2 R6, R51, R9, R6 ;  /* 0x0000000933067231 */ /* 0x000fe40000000006 */
        /* <DEDUP_REMOVED lines=18> */
.L_x_1029:
[----:B------:R-:W-:Y:S01]  /*bdc0*/  IADD3 R93, PT, PT, R93, 0x20, RZ ;  /* 0x000000205d5d7810 */ /* 0x000fe20007ffe0ff */
[----:B------:R-:W-:Y:S01]  /*bdd0*/  UIADD3 UR4, UPT, UPT, UR4, 0x40, URZ ;  /* 0x0000004004047890 */ /* 0x000fe2000fffe0ff */
[----:B------:R-:W-:Y:S02]  /*bde0*/  IMAD.WIDE R12, R89, 0x4, R12 ;  /* 0x00000004590c7825 */ /* 0x000fe400078e020c */
[----:B------:R-:W-:-:S13]  /*bdf0*/  ISETP.GE.AND P2, PT, R93, R0, PT ;  /* 0x000000005d00720c */ /* 0x000fda0003f46270 */
[----:B------:R-:W-:Y:S05]  /*be00*/  @!P2 BRA `(.L_x_1032) ;  /* 0xffffffd400b0a947 */ /* 0x000fea000383ffff */
[----:B------:R-:W-:-:S07]  /*be10*/  IMAD.WIDE R104, R89, 0x18, R104 ;  /* 0x0000001859687825 */ /* 0x000fce00078e0268 */
.L_x_1023:
[----:B------:R-:W0:Y:S02]  /*be20*/  LDCU UR5, c[0x0][0x3d0] ;  /* 0x00007a00ff0577ac */ /* 0x000e240008000800 */
[----:B0-----:R-:W-:-:S04]  /*be30*/  VIMNMX R98, PT, PT, R95, UR5, PT ;  /* 0x000000055f627c48 */ /* 0x001fc8000bfe0100 */
[----:B------:R-:W-:-:S13]  /*be40*/  ISETP.GT.AND P0, PT, R98, R93, PT ;  /* 0x0000005d6200720c */ /* 0x000fda0003f04270 */
[----:B------:R-:W-:Y:S05]  /*be50*/  @!P0 BRA `(.L_x_1033) ;  /* 0x00000024004c8947 */ /* 0x000fea0003800000 */
[----:B------:R-:W-:-:S04]  /*be60*/  PRMT R0, R92, 0x9910, RZ ;  /* 0x000099105c007816 */ /* 0x000fc800000000ff */
[----:B------:R-:W-:-:S04]  /*be70*/  ISETP.NE.AND P0, PT, R0, RZ, PT ;  /* 0x000000ff0000720c */ /* 0x000fc80003f05270 */
[----:B------:R-:W-:-:S13]  /*be80*/  ISETP.EQ.OR P0, PT, R97, 0x3, !P0 ;  /* 0x000000036100780c */ /* 0x000fda0004702670 */
.L_x_1038:
[----:B------:R-:W0:Y:S01]  /*be90*/  LDC R89, c[0x0][0x3ac] ;  /* 0x0000eb00ff597b82 */ /* 0x000e220000000800 */
[----:B------:R-:W2:Y:S01]  /*bea0*/  LDG.E.128.CONSTANT R16, desc[UR8][R104.64] ;  /* 0x0000000868107981 */ /* 0x000ea2000c1e9d00 */
[----:B0-----:R-:W-:-:S05]  /*beb0*/  IMAD.WIDE R2, R89, 0x4, R104 ;  /* 0x0000000459027825 */ /* 0x001fca00078e0268 */
[----:B------:R-:W3:Y:S01]  /*bec0*/  LDG.E.128.CONSTANT R28, desc[UR8][R2.64] ;  /* 0x00000008021c7981 */ /* 0x000ee2000c1e9d00 */
[----:B------:R-:W-:-:S05]  /*bed0*/  IMAD.WIDE R34, R89, 0x4, R2 ;  /* 0x0000000459227825 */ /* 0x000fca00078e0202 */
[----:B------:R-:W4:Y:S01]  /*bee0*/  LDG.E.128.CONSTANT R8, desc[UR8][R34.64] ;  /* 0x0000000822087981 */ /* 0x000f22000c1e9d00 */
[----:B------:R-:W-:-:S05]  /*bef0*/  IMAD.WIDE R36, R89, 0x4, R34 ;  /* 0x0000000459247825 */ /* 0x000fca00078e0222 */
[----:B------:R-:W4:Y:S01]  /*bf00*/  LDG.E.128.CONSTANT R12, desc[UR8][R36.64] ;  /* 0x00000008240c7981 */ /* 0x000f22000c1e9d00 */
[----:B------:R-:W-:-:S05]  /*bf10*/  IMAD.WIDE R100, R89, 0x4, R36 ;  /* 0x0000000459647825 */ /* 0x000fca00078e0224 */
[----:B------:R-:W4:Y:S01]  /*bf20*/  LDG.E.128.CONSTANT R4, desc[UR8][R100.64] ;  /* 0x0000000864047981 */ /* 0x000f22000c1e9d00 */
[----:B------:R-:W-:Y:S02]  /*bf30*/  MOV R0, 0x2800 ;  /* 0x0000280000007802 */ /* 0x000fe40000000f00 */
[----:B------:R-:W-:Y:S02]  /*bf40*/  ISETP.NE.AND P2, PT, R94, RZ, PT ;  /* 0x000000ff5e00720c */ /* 0x000fe40003f45270 */
[----:B------:R-:W-:Y:S02]  /*bf50*/  ISETP.NE.AND P1, PT, R97, 0x1, PT ;  /* 0x000000016100780c */ /* 0x000fe40003f25270 */
[C---:B--2---:R-:W-:Y:S02]  /*bf60*/  LOP3.LUT R33, R16.reuse, 0x1f001f, RZ, 0xc0, !PT ;  /* 0x001f001f10217812 */ /* 0x044fe400078ec0ff */
[----:B------:R-:W-:Y:S02]  /*bf70*/  SHF.R.U32.HI R38, RZ, 0xa, R16 ;  /* 0x0000000aff267819 */ /* 0x000fe40000011610 */
[----:B------:R-:W-:-:S02]  /*bf80*/  LOP3.LUT R63, R16, 0x3e003e0, RZ, 0xc0, !PT ;  /* 0x03e003e0103f7812 */ /* 0x000fc400078ec0ff */
[----:B-----5:R-:W-:Y:S02]  /*bf90*/  SHF.R.U32.HI R20, RZ, 0xf, R17 ;  /* 0x0000000fff147819 */ /* 0x020fe40000011611 */
[----:B------:R-:W-:Y:S02]  /*bfa0*/  SHF.R.U32.HI R16, RZ, 0xf, R16 ;  /* 0x0000000fff107819 */ /* 0x000fe40000011610 */
[C---:B------:R-:W-:Y:S02]  /*bfb0*/  LOP3.LUT R52, R18.reuse, 0x1f001f, RZ, 0xc0, !PT ;  /* 0x001f001f12347812 */ /* 0x040fe400078ec0ff */
[----:B------:R-:W-:Y:S02]  /*bfc0*/  SHF.R.U32.HI R56, RZ, 0xa, R18 ;  /* 0x0000000aff387819 */ /* 0x000fe40000011612 */
[----:B------:R-:W-:Y:S02]  /*bfd0*/  LOP3.LUT R62, R18, 0x3e003e0, RZ, 0xc0, !PT ;  /* 0x03e003e0123e7812 */ /* 0x000fe400078ec0ff */
[----:B------:R-:W-:-:S02]  /*bfe0*/  SHF.R.U32.HI R32, RZ, 0xf, R19 ;  /* 0x0000000fff207819 */ /* 0x000fc40000011613 */
[----:B------:R-:W-:Y:S02]  /*bff0*/  SHF.R.U32.HI R18, RZ, 0xf, R18 ;  /* 0x0000000fff127819 */ /* 0x000fe40000011612 */
[C---:B------:R-:W-:Y:S02]  /*c000*/  LOP3.LUT R49, R17.reuse, 0x1f001f, RZ, 0xc0, !PT ;  /* 0x001f001f11317812 */ /* 0x040fe400078ec0ff */
[----:B------:R-:W-:Y:S02]  /*c010*/  SHF.R.U32.HI R47, RZ, 0xa, R17 ;  /* 0x0000000aff2f7819 */ /* 0x000fe40000011611 */
[----:B------:R-:W-:Y:S02]  /*c020*/  LOP3.LUT R64, R17, 0x3e003e0, RZ, 0xc0, !PT ;  /* 0x03e003e011407812 */ /* 0x000fe400078ec0ff */
[----:B------:R-:W-:Y:S02]  /*c030*/  LOP3.LUT R20, R20, 0x10001, RZ, 0xc0, !PT ;  /* 0x0001000114147812 */ /* 0x000fe400078ec0ff */
[----:B---3--:R-:W-:-:S02]  /*c040*/  LOP3.LUT R51, R29, 0x1f001f, RZ, 0xc0, !PT ;  /* 0x001f001f1d337812 */ /* 0x008fc400078ec0ff */
[--C-:B------:R-:W-:Y:S02]  /*c050*/  SHF.R.U32.HI R48, RZ, 0xa, R29.reuse ;  /* 0x0000000aff307819 */ /* 0x100fe4000001161d */
[----:B------:R-:W-:Y:S02]  /*c060*/  LOP3.LUT R60, R29, 0x3e003e0, RZ, 0xc0, !PT ;  /* 0x03e003e01d3c7812 */ /* 0x000fe400078ec0ff */
[----:B------:R-:W-:Y:S02]  /*c070*/  SHF.R.U32.HI R29, RZ, 0xe, R29 ;  /* 0x0000000eff1d7819 */ /* 0x000fe4000001161d */
[C---:B------:R-:W-:Y:S02]  /*c080*/  LOP3.LUT R65, R31.reuse, 0x1f001f, RZ, 0xc0, !PT ;  /* 0x001f001f1f417812 */ /* 0x040fe400078ec0ff */
[----:B------:R-:W-:Y:S02]  /*c090*/  SHF.R.U32.HI R72, RZ, 0xa, R31 ;  /* 0x0000000aff487819 */ /* 0x000fe4000001161f */
[----:B------:R-:W-:-:S02]  /*c0a0*/  LOP3.LUT R61, R31, 0x3e003e0, RZ, 0xc0, !PT ;  /* 0x03e003e01f3d7812 */ /* 0x000fc400078ec0ff */
[C---:B------:R-:W-:Y:S02]  /*c0b0*/  LOP3.LUT R70, R19.reuse, 0x1f001f, RZ, 0xc0, !PT ;  /* 0x001f001f13467812 */ /* 0x040fe400078ec0ff */
[----:B------:R-:W-:Y:S02]  /*c0c0*/  SHF.R.U32.HI R69, RZ, 0xa, R19 ;  /* 0x0000000aff457819 */ /* 0x000fe40000011613 */
[----:B------:R-:W-:Y:S02]  /*c0d0*/  LOP3.LUT R73, R19, 0x3e003e0, RZ, 0xc0, !PT ;  /* 0x03e003e013497812 */ /* 0x000fe400078ec0ff */
[----:B------:R-:W-:Y:S02]  /*c0e0*/  SHF.R.U32.HI R17, RZ, 0xe, R28 ;  /* 0x0000000eff117819 */ /* 0x000fe4000001161c */
[----:B------:R-:W-:Y:S02]  /*c0f0*/  SHF.R.U32.HI R31, RZ, 0xe, R31 ;  /* 0x0000000eff1f7819 */ /* 0x000fe4000001161f */
[----:B------:R-:W-:-:S02]  /*c100*/  LOP3.LUT R16, R16, 0x10001, RZ, 0xc0, !PT ;  /* 0x0001000110107812 */ /* 0x000fc400078ec0ff */
[----:B------:R-:W-:Y:S02]  /*c110*/  LOP3.LUT R32, R32, 0x10001, RZ, 0xc0, !PT ;  /* 0x0001000120207812 */ /* 0x000fe400078ec0ff */
[----:B------:R-:W-:Y:S02]  /*c120*/  SHF.R.U32.HI R19, RZ, 0xe, R30 ;  /* 0x0000000eff137819 */ /* 0x000fe4000001161e */
[----:B------:R-:W-:Y:S02]  /*c130*/  LOP3.LUT R18, R18, 0x10001, RZ, 0xc0, !PT ;  /* 0x0001000112127812 */ /* 0x000fe400078ec0ff */
[----:B------:R-:W-:Y:S02]  /*c140*/  LOP3.LUT R29, R20, 0x20002, R29, 0xf8, !PT ;  /* 0x00020002141d7812 */ /* 0x000fe400078ef81d */
[----:B------:R-:W-:Y:S02]  /*c150*/  LOP3.LUT R17, R16, 0x20002, R17, 0xf8, !PT ;  /* 0x0002000210117812 */ /* 0x000fe400078ef811 */
[----:B------:R-:W-:-:S02]  /*c160*/  LOP3.LUT R20, R32, 0x20002, R31, 0xf8, !PT ;  /* 0x0002000220147812 */ /* 0x000fc400078ef81f */
[----:B------:R-:W-:Y:S02]  /*c170*/  LOP3.LUT R19, R18, 0x20002, R19, 0xf8, !PT ;  /* 0x0002000212137812 */ /* 0x000fe400078ef813 */
[C---:B----4-:R-:W-:Y:S02]  /*c180*/  LOP3.LUT R31, R8.reuse, 0x1f001f, RZ, 0xc0, !PT ;  /* 0x001f001f081f7812 */ /* 0x050fe400078ec0ff */
        /* <DEDUP_REMOVED lines=12> */
[--C-:B------:R-:W-:Y:S02]  /*c250*/  SHF.R.U32.HI R66, RZ, 0xa, R11.reuse ;  /* 0x0000000aff427819 */ /* 0x100fe4000001160b */
[----:B------:R-:W-:Y:S02]  /*c260*/  LOP3.LUT R9, R11, 0x3e003e0, RZ, 0xc0, !PT ;  /* 0x03e003e00b097812 */ /* 0x000fe400078ec0ff */
[----:B------:R-:W-:Y:S02]  /*c270*/  SHF.R.U32.HI R11, RZ, 0xd, R11 ;  /* 0x0000000dff0b7819 */ /* 0x000fe4000001160b */
[----:B------:R-:W-:-:S02]  /*c280*/  LOP3.LUT R18, R29, 0x40004, R18, 0xf8, !PT ;  /* 0x000400041d127812 */ /* 0x000fc400078ef812 */
[----:B------:R-:W-:Y:S02]  /*c290*/  LOP3.LUT R29, R19, 0x40004, R10, 0xf8, !PT ;  /* 0x00040004131d7812 */ /* 0x000fe400078ef80a */
[----:B------:R-:W-:Y:S02]  /*c2a0*/  LOP3.LUT R20, R20, 0x40004, R11, 0xf8, !PT ;  /* 0x0004000414147812 */ /* 0x000fe400078ef80b */
[C---:B------:R-:W-:Y:S02]  /*c2b0*/  LOP3.LUT R35, R12.reuse, 0x1f001f, RZ, 0xc0, !PT ;  /* 0x001f001f0c237812 */ /* 0x040fe400078ec0ff */
[----:B------:R-:W-:Y:S02]  /*c2c0*/  SHF.R.U32.HI R37, RZ, 0xa, R12 ;  /* 0x0000000aff257819 */ /* 0x000fe4000001160c */
[----:B------:R-:W-:Y:S02]  /*c2d0*/  LOP3.LUT R10, R12, 0x3e003e0, RZ, 0xc0, !PT ;  /* 0x03e003e00c0a7812 */ /* 0x000fe400078ec0ff */
[----:B------:R-:W-:-:S02]  /*c2e0*/  LOP3.LUT R46, R13, 0x1f001f, RZ, 0xc0, !PT ;  /* 0x001f001f0d2e7812 */ /* 0x000fc400078ec0ff */
[--C-:B------:R-:W-:Y:S02]  /*c2f0*/  SHF.R.U32.HI R50, RZ, 0xa, R13.reuse ;  /* 0x0000000aff327819 */ /* 0x100fe4000001160d */
[----:B------:R-:W-:Y:S02]  /*c300*/  LOP3.LUT R79, R13, 0x3e003e0, RZ, 0xc0, !PT ;  /* 0x03e003e00d4f7812 */ /* 0x000fe400078ec0ff */
[----:B------:R-:W-:Y:S02]  /*c310*/  LOP3.LUT R17, R17, 0x40004, R16, 0xf8, !PT ;  /* 0x0004000411117812 */ /* 0x000fe400078ef810 */
        /* <DEDUP_REMOVED lines=12> */
[----:B------:R-:W-:Y:S02]  /*c3e0*/  LOP3.LUT R78, R29, 0x80008, R14, 0xf8, !PT ;  /* 0x000800081d4e7812 */ /* 0x000fe400078ef80e */
[----:B------:R-:W-:Y:S02]  /*c3f0*/  LOP3.LUT R82, R20, 0x80008, R15, 0xf8, !PT ;  /* 0x0008000814527812 */ /* 0x000fe400078ef80f */
[----:B------:R-:W-:-:S02]  /*c400*/  LOP3.LUT R12, R4, 0x1f001f, RZ, 0xc0, !PT ;  /* 0x001f001f040c7812 */ /* 0x000fc400078ec0ff */
[--C-:B------:R-:W-:Y:S02]  /*c410*/  SHF.R.U32.HI R13, RZ, 0xa, R4.reuse ;  /* 0x0000000aff0d7819 */ /* 0x100fe40000011604 */
[----:B------:R-:W-:Y:S02]  /*c420*/  LOP3.LUT R80, R4, 0x3e003e0, RZ, 0xc0, !PT ;  /* 0x03e003e004507812 */ /* 0x000fe400078ec0ff */
[----:B------:R-:W-:Y:S02]  /*c430*/  SHF.R.U32.HI R16, RZ, 0xb, R4 ;  /* 0x0000000bff107819 */ /* 0x000fe40000011604 */
[C---:B------:R-:W-:Y:S02]  /*c440*/  LOP3.LUT R36, R28.reuse, 0x1f001f, RZ, 0xc0, !PT ;  /* 0x001f001f1c247812 */ /* 0x040fe400078ec0ff */
[----:B------:R-:W-:Y:S02]  /*c450*/  SHF.R.U32.HI R34, RZ, 0xa, R28 ;  /* 0x0000000aff227819 */ /* 0x000fe4000001161c */
[----:B------:R-:W-:-:S02]  /*c460*/  LOP3.LUT R2, R28, 0x3e003e0, RZ, 0xc0, !PT ;  /* 0x03e003e01c027812 */ /* 0x000fc400078ec0ff */
        /* <DEDUP_REMOVED lines=8> */
[--C-:B------:R-:W-:Y:S02]  /*c4f0*/  SHF.R.U32.HI R28, RZ, 0xa, R6.reuse ;  /* 0x0000000aff1c7819 */ /* 0x100fe40000011606 */
[----:B------:R-:W-:Y:S02]  /*c500*/  LOP3.LUT R5, R6, 0x3e003e0, RZ, 0xc0, !PT ;  /* 0x03e003e006057812 */ /* 0x000fe400078ec0ff */
[----:B------:R-:W-:Y:S02]  /*c510*/  SHF.R.U32.HI R77, RZ, 0xb, R6 ;  /* 0x0000000bff4d7819 */ /* 0x000fe40000011606 */
[----:B------:R-:W-:-:S02]  /*c520*/  LOP3.LUT R63, R63, 0x64006400, RZ, 0xfc, !PT ;  /* 0x640064003f3f7812 */ /* 0x000fc400078efcff */
[C---:B------:R-:W-:Y:S02]  /*c530*/  LOP3.LUT R6, R7.reuse, 0x3e003e0, RZ, 0xc0, !PT ;  /* 0x03e003e007067812 */ /* 0x040fe400078ec0ff */
[----:B------:R-:W-:Y:S01]  /*c540*/  LOP3.LUT R29, R7, 0x1f001f, RZ, 0xc0, !PT ;  /* 0x001f001f071d7812 */ /* 0x000fe200078ec0ff */
[----:B------:R-:W-:Y:S01]  /*c550*/  HFMA2 R87, R63, R0.H0_H0, -48, -48 ;  /* 0xd200d2003f577431 */ /* 0x000fe20000040000 */
[--C-:B------:R-:W-:Y:S02]  /*c560*/  SHF.R.U32.HI R30, RZ, 0xa, R7.reuse ;  /* 0x0000000aff1e7819 */ /* 0x100fe40000011607 */
[----:B------:R-:W-:Y:S02]  /*c570*/  SHF.R.U32.HI R81, RZ, 0xb, R7 ;  /* 0x0000000bff517819 */ /* 0x000fe40000011607 */
[----:B------:R-:W-:Y:S02]  /*c580*/  LOP3.LUT R73, R73, 0x64006400, RZ, 0xfc, !PT ;  /* 0x6400640049497812 */ /* 0x000fe400078efcff */
[----:B------:R-:W-:-:S02]  /*c590*/  LOP3.LUT R7, R62, 0x64006400, RZ, 0xfc, !PT ;  /* 0x640064003e077812 */ /* 0x000fc400078efcff */
[----:B------:R-:W-:Y:S02]  /*c5a0*/  LOP3.LUT R16, R17, 0x100010, R16, 0xf8, !PT ;  /* 0x0010001011107812 */ /* 0x000fe400078ef810 */
[----:B------:R-:W-:Y:S02]  /*c5b0*/  LOP3.LUT R17, R19, 0x100010, R18, 0xf8, !PT ;  /* 0x0010001013117812 */ /* 0x000fe400078ef812 */
[----:B------:R-:W-:Y:S01]  /*c5c0*/  LOP3.LUT R18, R78, 0x100010, R77, 0xf8, !PT ;  /* 0x001000104e127812 */ /* 0x000fe200078ef84d */
[-C--:B------:R-:W-:Y:S01]  /*c5d0*/  HFMA2 R77, R73, R0.reuse.H0_H0, -48, -48 ;  /* 0xd200d200494d7431 */ /* 0x080fe20000040000 */
[----:B------:R-:W-:Y:S01]  /*c5e0*/  LOP3.LUT R63, R60, 0x64006400, RZ, 0xfc, !PT ;  /* 0x640064003c3f7812 */ /* 0x000fe200078efcff */
[-C--:B------:R-:W-:Y:S01]  /*c5f0*/  HFMA2 R78, R7, R0.reuse.H0_H0, -48, -48 ;  /* 0xd200d200074e7431 */ /* 0x080fe20000040000 */
[----:B------:R-:W-:Y:S02]  /*c600*/  LOP3.LUT R73, R3, 0x64006400, RZ, 0xfc, !PT ;  /* 0x6400640003497812 */ /* 0x000fe400078efcff */
        /* <DEDUP_REMOVED lines=8> */
[----:B------:R-:W-:-:S02]  /*c690*/  LOP3.LUT R3, R74, 0x64006400, RZ, 0xfc, !PT ;  /* 0x640064004a037812 */ /* 0x000fc400078efcff */
[----:B------:R-:W-:Y:S01]  /*c6a0*/  LOP3.LUT R19, R82, 0x100010, R81, 0xf8, !PT ;  /* 0x0010001052137812 */ /* 0x000fe200078ef851 */
[-C--:B------:R-:W-:Y:S01]  /*c6b0*/  HFMA2 R60, R7, R0.reuse.H0_H0, -48, -48 ;  /* 0xd200d200073c7431 */ /* 0x080fe20000040000 */
        /* <DEDUP_REMOVED lines=33> */
[----:B------:R-:W-:Y:S01]  /*c8d0*/  HFMA2 R0, R81, R0.H0_H0, -48, -48 ;  /* 0xd200d20051007431 */ /* 0x000fe20000040000 */
        /* <DEDUP_REMOVED lines=145> */
[----:B------:R-:W-:Y:S02]  /*d1f0*/  HFMA2 R17, R45, R31, R17 ;  /* 0x0000001f2d117231 */ /* 0x000fe40000000011 */
[-C--:B------:R-:W-:Y:S02]  /*d200*/  HFMA2 R16, R8, R30.reuse, R16 ;  /* 0x0000001e08107231 */ /* 0x080fe40000000010 */
[----:B------:R-:W-:-:S02]  /*d210*/  HFMA2 R99, R6, R30, R99 ;  /* 0x0000001e06637231 */ /* 0x000fc40000000063 */
[-C--:B------:R-:W-:Y:S02]  /*d220*/  HFMA2 R16, R39, R31.reuse, R16 ;  /* 0x0000001f27107231 */ /* 0x080fe40000000010 */
        /* <DEDUP_REMOVED lines=26> */
.L_x_1034:
        /* <DEDUP_REMOVED lines=85> */
.L_x_1036:
        /* <DEDUP_REMOVED lines=82> */
.L_x_1037:
        /* <DEDUP_REMOVED lines=79> */
.L_x_1035:
[----:B------:R-:W-:Y:S01]  /*e330*/  IADD3 R93, PT, PT, R93, 0x20, RZ ;  /* 0x000000205d5d7810 */ /* 0x000fe20007ffe0ff */
[----:B------:R-:W-:Y:S01]  /*e340*/  UIADD3 UR4, UPT, UPT, UR4, 0x40, URZ ;  /* 0x0000004004047890 */ /* 0x000fe2000fffe0ff */
[----:B------:R-:W-:Y:S02]  /*e350*/  IMAD.WIDE R104, R89, 0x4, R100 ;  /* 0x0000000459687825 */ /* 0x000fe400078e0264 */
[----:B------:R-:W-:-:S13]  /*e360*/  ISETP.GE.AND P2, PT, R93, R98, PT ;  /* 0x000000625d00720c */ /* 0x000fda0003f46270 */
[----:B------:R-:W-:Y:S05]  /*e370*/  @!P2 BRA `(.L_x_1038) ;  /* 0xffffffd800c4a947 */ /* 0x000fea000383ffff */
[----:B------:R-:W-:-:S07]  /*e380*/  IMAD.WIDE R104, R89, 0x14, R102 ;  /* 0x0000001459687825 */ /* 0x000fce00078e0266 */
.L_x_1033:
[----:B------:R-:W0:Y:S02]  /*e390*/  LDCU UR5, c[0x0][0x3d4] ;  /* 0x00007a80ff0577ac */ /* 0x000e240008000800 */
[----:B0-----:R-:W-:-:S04]  /*e3a0*/  VIMNMX R8, PT, PT, R95, UR5, PT ;  /* 0x000000055f087c48 */ /* 0x001fc8000bfe0100 */
[----:B------:R-:W-:-:S13]  /*e3b0*/  ISETP.GT.AND P0, PT, R8, R93, PT ;  /* 0x0000005d0800720c */ /* 0x000fda0003f04270 */
[----:B------:R-:W-:Y:S05]  /*e3c0*/  @!P0 BRA `(.L_x_1039) ;  /* 0x0000006800c88947 */ /* 0x000fea0003800000 */
[----:B------:R-:W-:-:S04]  /*e3d0*/  PRMT R0, R92, 0x9910, RZ ;  /* 0x000099105c007816 */ /* 0x000fc800000000ff */
[----:B------:R-:W-:-:S04]  /*e3e0*/  ISETP.NE.AND P0, PT, R0, RZ, PT ;  /* 0x000000ff0000720c */ /* 0x000fc80003f05270 */
[----:B------:R-:W-:-:S13]  /*e3f0*/  ISETP.EQ.OR P0, PT, R97, 0x3, !P0 ;  /* 0x000000036100780c */ /* 0x000fda0004702670 */
.L_x_1056:
[----:B------:R-:W2:Y:S01]  /*e400*/  LDG.E.128.CONSTANT R12, desc[UR8][R104.64] ;  /* 0x00000008680c7981 */ /* 0x000ea2000c1e9d00 */
[----:B------:R-:W-:Y:S02]  /*e410*/  ISETP.NE.AND P2, PT, R94, RZ, PT ;  /* 0x000000ff5e00720c */ /* 0x000fe40003f45270 */
[----:B------:R-:W-:Y:S02]  /*e420*/  MOV R5, 0x2c00 ;  /* 0x00002c0000057802 */ /* 0x000fe40000000f00 */
[----:B------:R-:W-:Y:S02]  /*e430*/  ISETP.NE.AND P1, PT, R97, 0x1, PT ;  /* 0x000000016100780c */ /* 0x000fe40003f25270 */
[----:B--2---:R-:W-:Y:S02]  /*e440*/  LOP3.LUT R9, R14, 0xf000f, RZ, 0xc0, !PT ;  /* 0x000f000f0e097812 */ /* 0x004fe400078ec0ff */
[----:B------:R-:W-:Y:S02]  /*e450*/  SHF.R.U32.HI R11, RZ, 0x8, R14 ;  /* 0x00000008ff0b7819 */ /* 0x000fe4000001160e */
[----:B------:R-:W-:-:S02]  /*e460*/  LOP3.LUT R0, R12, 0xf000f, RZ, 0xc0, !PT ;  /* 0x000f000f0c007812 */ /* 0x000fc400078ec0ff */
[----:B------:R-:W-:Y:S02]  /*e470*/  LOP3.LUT R2, R12, 0xf000f0, RZ, 0xc0, !PT ;  /* 0x00f000f00c027812 */ /* 0x000fe400078ec0ff */
[C---:B------:R-:W-:Y:S02]  /*e480*/  LOP3.LUT R4, R13.reuse, 0xf000f, RZ, 0xc0, !PT ;  /* 0x000f000f0d047812 */ /* 0x040fe400078ec0ff */
[----:B------:R-:W-:Y:S02]  /*e490*/  LOP3.LUT R6, R13, 0xf000f0, RZ, 0xc0, !PT ;  /* 0x00f000f00d067812 */ /* 0x000fe400078ec0ff */
[----:B------:R-:W-:Y:S02]  /*e4a0*/  LOP3.LUT R10, R14, 0xf000f0, RZ, 0xc0, !PT ;  /* 0x00f000f00e0a7812 */ /* 0x000fe400078ec0ff */
[----:B------:R-:W-:Y:S02]  /*e4b0*/  SHF.R.U32.HI R12, RZ, 0x8, R12 ;  /* 0x00000008ff0c7819 */ /* 0x000fe4000001160c */
[----:B------:R-:W-:-:S02]  /*e4c0*/  SHF.R.U32.HI R13, RZ, 0x8, R13 ;  /* 0x00000008ff0d7819 */ /* 0x000fc4000001160d */
[----:B------:R-:W-:Y:S02]  /*e4d0*/  SHF.R.U32.HI R19, RZ, 0x8, R15 ;  /* 0x00000008ff137819 */ /* 0x000fe4000001160f */
[----:B------:R-:W-:Y:S02]  /*e4e0*/  LOP3.LUT R14, R9, 0x64006400, RZ, 0xfc, !PT ;  /* 0x64006400090e7812 */ /* 0x000fe400078efcff */
[C---:B------:R-:W-:Y:S02]  /*e4f0*/  LOP3.LUT R9, R11.reuse, 0xf000f, RZ, 0xc0, !PT ;  /* 0x000f000f0b097812 */ /* 0x040fe400078ec0ff */
[----:B------:R-:W-:Y:S02]  /*e500*/  LOP3.LUT R16, R10, 0x64006400, RZ, 0xfc, !PT ;  /* 0x640064000a107812 */ /* 0x000fe400078efcff */
        /* <DEDUP_REMOVED lines=14> */
[----:B------:R-:W-:Y:S01]  /*e5f0*/  LOP3.LUT R2, R2, 0x64006400, RZ, 0xfc, !PT ;  /* 0x6400640002027812 */ /* 0x000fe200078efcff */
[----:B------:R-:W-:Y:S01]  /*e600*/  HADD2 R30, R31, -1032, -1032 ;  /* 0xe408e4081f1e7430 */ /* 0x000fe20000000000 */
[----:B------:R-:W-:Y:S01]  /*e610*/  LOP3.LUT R4, R4, 0x64006400, RZ, 0xfc, !PT ;  /* 0x6400640004047812 */ /* 0x000fe200078efcff */
[----:B------:R-:W-:Y:S01]  /*e620*/  HADD2 R11, R0, -1032, -1032 ;  /* 0xe408e408000b7430 */ /* 0x000fe20000000000 */
[----:B------:R-:W-:-:S02]  /*e630*/  LOP3.LUT R6, R6, 0x64006400, RZ, 0xfc, !PT ;  /* 0x6400640006067812 */ /* 0x000fc400078efcff */
[----:B------:R-:W-:Y:S01]  /*e640*/  LOP3.LUT R15, R17, 0x64006400, RZ, 0xfc, !PT ;  /* 0x64006400110f7812 */ /* 0x000fe200078efcff */
[----:B------:R-:W-:Y:S01]  /*e650*/  HADD2 R10, R4, -1032, -1032 ;  /* 0xe408e408040a7430 */ /* 0x000fe20000000000 */
[----:B------:R-:W-:Y:S02]  /*e660*/  LOP3.LUT R3, R3, 0x64006400, RZ, 0xfc, !PT ;  /* 0x6400640003037812 */ /* 0x000fe400078efcff */
[----:B------:R-:W-:Y:S01]  /*e670*/  LOP3.LUT R18, R12, 0x64006400, RZ, 0xfc, !PT ;  /* 0x640064000c127812 */ /* 0x000fe200078efcff */
[-C--:B------:R-:W-:Y:S01]  /*e680*/  HFMA2 R12, R6, R5.reuse.H0_H0, -72, -72 ;  /* 0xd480d480060c7431 */ /* 0x080fe20000040005 */
[----:B------:R-:W-:Y:S01]  /*e690*/  LOP3.LUT R7, R7, 0x64006400, RZ, 0xfc, !PT ;  /* 0x6400640007077812 */ /* 0x000fe200078efcff */
[----:B------:R-:W-:Y:S01]  /*e6a0*/  HADD2 R15, R15, -1032, -1032 ;  /* 0xe408e4080f0f7430 */ /* 0x000fe20000000000 */
[----:B-----5:R-:W-:Y:S01]  /*e6b0*/  LOP3.LUT R20, R13, 0x64006400, RZ, 0xfc, !PT ;  /* 0x640064000d147812 */ /* 0x020fe200078efcff */
[----:B------:R-:W-:Y:S01]  /*e6c0*/  HADD2 R13, R14, -1032, -1032 ;  /* 0xe408e4080e0d7430 */ /* 0x000fe20000000000 */
[----:B------:R-:W-:Y:S01]  /*e6d0*/  LOP3.LUT R28, R9, 0x64006400, RZ, 0xfc, !PT ;  /* 0x64006400091c7812 */ /* 0x000fe200078efcff */
[-C--:B------:R-:W-:Y:S01]  /*e6e0*/  HFMA2 R14, R16, R5.reuse.H0_H0, -72, -72 ;  /* 0xd480d480100e7431 */ /* 0x080fe20000040005 */
[----:B------:R-:W-:Y:S01]  /*e6f0*/  LOP3.LUT R34, R19, 0x64006400, RZ, 0xfc, !PT ;  /* 0x6400640013227812 */ /* 0x000fe200078efcff */
[----:B------:R-:W-:-:S02]  /*e700*/  HFMA2 R9, R2, R5.H0_H0, -72, -72 ;  /* 0xd480d48002097431 */ /* 0x000fc40000040005 */
        /* <DEDUP_REMOVED lines=8> */
[----:B------:R-:W0:Y:S01]  /*e790*/  LDS.64 R32, [UR4] ;  /* 0x00000004ff207984 */ /* 0x000e220008000a00 */
[----:B------:R-:W-:Y:S02]  /*e7a0*/  HADD2.F32 R0, -RZ, R11.H0_H0 ;  /* 0x2000000bff007230 */ /* 0x000fe40000004100 */
[--C-:B------:R-:W-:Y:S01]  /*e7b0*/  HADD2.F32 R36, -RZ, R10.reuse.H0_H0 ;  /* 0x2000000aff247230 */ /* 0x100fe20000004100 */
[----:B------:R-:W1:Y:S01]  /*e7c0*/  LDS.64 R6, [UR4+0x8] ;  /* 0x00000804ff067984 */ /* 0x000e620008000a00 */
[----:B------:R-:W-:Y:S02]  /*e7d0*/  HADD2.F32 R4, -RZ, R15.H0_H0 ;  /* 0x2000000fff047230 */ /* 0x000fe40000004100 */
[----:B------:R-:W-:Y:S02]  /*e7e0*/  HADD2.F32 R2, -RZ, R13.H0_H0 ;  /* 0x2000000dff027230 */ /* 0x000fe40000004100 */
[----:B------:R-:W-:Y:S02]  /*e7f0*/  HADD2.F32 R38, -RZ, R10.H1_H1 ;  /* 0x3000000aff267230 */ /* 0x000fe40000004100 */
[----:B0-----:R-:W-:-:S02]  /*e800*/  HADD2.F32 R3, -RZ, R32.H0_H0 ;  /* 0x20000020ff037230 */ /* 0x001fc40000004100 */
[----:B------:R-:W-:Y:S02]  /*e810*/  HADD2.F32 R35, -RZ, R32.H1_H1 ;  /* 0x30000020ff237230 */ /* 0x000fe40000004100 */
[--C-:B------:R-:W-:Y:S02]  /*e820*/  HADD2.F32 R34, -RZ, R33.reuse.H0_H0 ;  /* 0x20000021ff227230 */ /* 0x100fe40000004100 */
[C---:B------:R-:W-:Y:S01]  /*e830*/  FFMA.FTZ R36, R3.reuse, R36, RZ ;  /* 0x0000002403247223 */ /* 0x040fe200000100ff */
[----:B------:R-:W-:Y:S02]  /*e840*/  HADD2.F32 R37, -RZ, R33.H1_H1 ;  /* 0x30000021ff257230 */ /* 0x000fe40000004100 */
[----:B------:R-:W-:Y:S01]  /*e850*/  FFMA.FTZ R33, R0, R3, RZ ;  /* 0x0000000300217223 */ /* 0x000fe200000100ff */
[----:B------:R-:W-:Y:S02]  /*e860*/  HADD2.F32 R32, -RZ, R11.H1_H1 ;  /* 0x3000000bff207230 */ /* 0x000fe40000004100 */
[C---:B------:R-:W-:Y:S01]  /*e870*/  FFMA.FTZ R45, R3.reuse, R4, RZ ;  /* 0x00000004032d7223 */ /* 0x040fe200000100ff */
[----:B------:R-:W-:Y:S01]  /*e880*/  FFMA.FTZ R46, R3, R2, RZ ;  /* 0x00000002032e7223 */ /* 0x000fe200000100ff */
[----:B------:R-:W-:-:S02]  /*e890*/  HADD2.F32 R4, -RZ, R15.H1_H1 ;  /* 0x3000000fff047230 */ /* 0x000fc40000004100 */
        /* <DEDUP_REMOVED lines=11> */
[----:B------:R-:W-:Y:S02]  /*e950*/  HADD2.F32 R0, -RZ, R9.H1_H1 ;  /* 0x30000009ff007230 */ /* 0x000fe40000004100 */
[C---:B------:R-:W-:Y:S01]  /*e960*/  FFMA.FTZ R39, R34.reuse, R36, R39 ;  /* 0x0000002422277223 */ /* 0x040fe20000010027 */
[----:B------:R-:W-:Y:S02]  /*e970*/  HADD2.F32 R2, -RZ, R12.H1_H1 ;  /* 0x3000000cff027230 */ /* 0x000fe40000004100 */
[----:B------:R-:W-:Y:S01]  /*e980*/  FFMA.FTZ R33, R34, R33, R45 ;  /* 0x0000002122217223 */ /* 0x000fe2000001002d */
[----:B------:R-:W-:-:S02]  /*e990*/  HADD2.F32 R32, -RZ, R14.H1_H1 ;  /* 0x3000000eff207230 */ /* 0x000fc40000004100 */
[----:B------:R-:W-:Y:S01]  /*e9a0*/  FFMA.FTZ R0, R0, R37, R3 ;  /* 0x0000002500007223 */ /* 0x000fe20000010003 */
[----:B------:R-:W-:Y:S02]  /*e9b0*/  HADD2.F32 R36, -RZ, R16.H1_H1 ;  /* 0x30000010ff247230 */ /* 0x000fe40000004100 */
[C---:B------:R-:W-:Y:S01]  /*e9c0*/  FFMA.FTZ R35, R37.reuse, R2, R4 ;  /* 0x0000000225237223 */ /* 0x040fe20000010004 */
[--C-:B-1----:R-:W-:Y:S02]  /*e9d0*/  HADD2.F32 R4, -RZ, R6.reuse.H0_H0 ;  /* 0x20000006ff047230 */ /* 0x102fe40000004100 */
[C---:B------:R-:W-:Y:S01]  /*e9e0*/  FFMA.FTZ R39, R37.reuse, R32, R39 ;  /* 0x0000002025277223 */ /* 0x040fe20000010027 */
[----:B------:R-:W-:Y:S02]  /*e9f0*/  HADD2.F32 R3, -RZ, R17.H0_H0 ;  /* 0x20000011ff037230 */ /* 0x000fe40000004100 */
[----:B------:R-:W-:Y:S01]  /*ea00*/  FFMA.FTZ R37, R37, R36, R33 ;  /* 0x0000002425257223 */ /* 0x000fe20000010021 */
[----:B------:R-:W-:-:S02]  /*ea10*/  HADD2.F32 R33, -RZ, R6.H1_H1 ;  /* 0x30000006ff217230 */ /* 0x000fc40000004100 */
[----:B------:R-:W-:Y:S02]  /*ea20*/  HADD2.F32 R32, -RZ, R19.H0_H0 ;  /* 0x20000013ff207230 */ /* 0x000fe40000004100 */
[----:B------:R-:W-:Y:S01]  /*ea30*/  FFMA.FTZ R3, R3, R4, R0 ;  /* 0x0000000403037223 */ /* 0x000fe20000010000 */
[----:B------:R-:W-:Y:S02]  /*ea40*/  HADD2.F32 R2, -RZ, R17.H1_H1 ;  /* 0x30000011ff027230 */ /* 0x000fe40000004100 */
[----:B------:R-:W-:Y:S02]  /*ea50*/  HADD2.F32 R34, -RZ, R28.H0_H0 ;  /* 0x2000001cff227230 */ /* 0x000fe40000004100 */
[----:B------:R-:W-:Y:S01]  /*ea60*/  FFMA.FTZ R32, R4, R32, R35 ;  /* 0x0000002004207223 */ /* 0x000fe20000010023 */
[----:B------:R-:W-:Y:S02]  /*ea70*/  HADD2.F32 R36, -RZ, R30.H0_H0 ;  /* 0x2000001eff247230 */ /* 0x000fe40000004100 */
[----:B------:R-:W-:Y:S01]  /*ea80*/  FFMA.FTZ R2, R2, R33, R3 ;  /* 0x0000002102027223 */ /* 0x000fe20000010003 */
[----:B------:R-:W-:-:S02]  /*ea90*/  HADD2.F32 R0, -RZ, R19.H1_H1 ;  /* 0x30000013ff007230 */ /* 0x000fc40000004100 */
[C---:B------:R-:W-:Y:S01]  /*eaa0*/  FFMA.FTZ R39, R4.reuse, R34, R39 ;  /* 0x0000002204277223 */ /* 0x040fe20000010027 */
[----:B------:R-:W-:Y:S02]  /*eab0*/  HADD2.F32 R6, -RZ, R7.H0_H0 ;  /* 0x20000007ff067230 */ /* 0x000fe40000004100 */
[----:B------:R-:W-:Y:S01]  /*eac0*/  FFMA.FTZ R37, R4, R36, R37 ;  /* 0x0000002404257223 */ /* 0x000fe20000010025 */
[----:B------:R-:W-:Y:S02]  /*ead0*/  HADD2.F32 R3, -RZ, R18.H0_H0 ;  /* 0x20000012ff037230 */ /* 0x000fe40000004100 */
[----:B------:R-:W-:Y:S01]  /*eae0*/  FFMA.FTZ R35, R33, R0, R32 ;  /* 0x0000000021237223 */ /* 0x000fe20000010020 */
[----:B------:R-:W-:Y:S02]  /*eaf0*/  HADD2.F32 R36, -RZ, R30.H1_H1 ;  /* 0x3000001eff247230 */ /* 0x000fe40000004100 */
        /* <DEDUP_REMOVED lines=35> */
.L_x_1040:
        /* <DEDUP_REMOVED lines=27> */
[----:B------:R-:W-:Y:S02]  /*eee0*/  HADD2.F32 R4, -RZ, R13.H1_H1 ;  /* 0x3000000dff047230 */ /* 0x000fe40000004100 */
[----:B------:R-:W-:Y:S01]  /*eef0*/  FFMA.FTZ R39, R48, R34, R39 ;  /* 0x0000002230277223 */ /* 0x000fe20000010027 */
[----:B------:R-:W-:-:S02]  /*ef00*/  HADD2.F32 R48, -RZ, R15.H1_H1 ;  /* 0x3000000fff307230 */ /* 0x000fc40000004100 */
        /* <DEDUP_REMOVED lines=23> */
[----:B------:R-:W-:Y:S02]  /*f080*/  HADD2.F32 R34, -RZ, R17.H1_H1 ;  /* 0x30000011ff227230 */ /* 0x000fe40000004100 */
[----:B------:R-:W-:-:S02]  /*f090*/  HADD2.F32 R46, -RZ, R30.H0_H0 ;  /* 0x2000001eff2e7230 */ /* 0x000fc40000004100 */
[----:B------:R-:W-:Y:S01]  /*f0a0*/  FFMA.FTZ R3, R38, R0, R3 ;  /* 0x0000000026037223 */ /* 0x000fe20000010003 */
[----:B------:R-:W-:Y:S02]  /*f0b0*/  HADD2.F32 R4, -RZ, R19.H1_H1 ;  /* 0x30000013ff047230 */ /* 0x000fe40000004100 */
[----:B------:R-:W-:Y:S01]  /*f0c0*/  FFMA.FTZ R37, R34, R32, R37 ;  /* 0x0000002022257223 */ /* 0x000fe20000010025 */
[----:B------:R-:W-:Y:S02]  /*f0d0*/  HADD2.F32 R2, -RZ, R33.H0_H0 ;  /* 0x20000021ff027230 */ /* 0x000fe40000004100 */
[----:B------:R-:W-:Y:S01]  /*f0e0*/  FFMA.FTZ R35, R46, R0, R35 ;  /* 0x000000002e237223 */ /* 0x000fe20000010023 */
[----:B------:R-:W-:Y:S02]  /*f0f0*/  HADD2.F32 R36, -RZ, R28.H1_H1 ;  /* 0x3000001cff247230 */ /* 0x000fe40000004100 */
[----:B------:R-:W-:Y:S01]  /*f100*/  FFMA.FTZ R39, R4, R32, R39 ;  /* 0x0000002004277223 */ /* 0x000fe20000010027 */
[----:B------:R-:W-:-:S02]  /*f110*/  HADD2.F32 R38, -RZ, R30.H1_H1 ;  /* 0x3000001eff267230 */ /* 0x000fc40000004100 */
        /* <DEDUP_REMOVED lines=8> */
[----:B------:R-:W-:-:S02]  /*f1a0*/  HADD2.F32 R39, -RZ, R20.H1_H1 ;  /* 0x30000014ff277230 */ /* 0x000fc40000004100 */
[--C-:B------:R-:W-:Y:S02]  /*f1b0*/  HADD2.F32 R34, -RZ, R31.reuse.H0_H0 ;  /* 0x2000001fff227230 */ /* 0x100fe40000004100 */
[-C--:B------:R-:W-:Y:S01]  /*f1c0*/  FFMA.FTZ R32, R32, R2.reuse, R3 ;  /* 0x0000000220207223 */ /* 0x080fe20000010003 */
[----:B------:R-:W-:Y:S02]  /*f1d0*/  HADD2.F32 R37, -RZ, R18.H1_H1 ;  /* 0x30000012ff257230 */ /* 0x000fe40000004100 */
[-C--:B------:R-:W-:Y:S01]  /*f1e0*/  FFMA.FTZ R4, R39, R33.reuse, R4 ;  /* 0x0000002127047223 */ /* 0x080fe20000010004 */
[----:B------:R-:W-:Y:S02]  /*f1f0*/  HADD2.F32 R39, -RZ, R31.H1_H1 ;  /* 0x3000001fff277230 */ /* 0x000fe40000004100 */
        /* <DEDUP_REMOVED lines=20> */
.L_x_1042:
        /* <DEDUP_REMOVED lines=94> */
.L_x_1043:
[----:B------:R-:W-:Y:S05]  /*f920*/  @P0 BRA `(.L_x_1041) ;  /* 0x0000000400680947 */ /* 0x000fea0003800000 */
[----:B------:R-:W0:Y:S01]  /*f930*/  LDS.64 R2, [UR4+0xc0] ;  /* 0x0000c004ff027984 */ /* 0x000e220008000a00 */
[----:B------:R-:W-:Y:S02]  /*f940*/  HADD2.F32 R0, -RZ, R11.H0_H0 ;  /* 0x2000000bff007230 */ /* 0x000fe40000004100 */
        /* <DEDUP_REMOVED lines=8> */
[--C-:B------:R-:W-:Y:S02]  /*f9d0*/  HADD2.F32 R2, -RZ, R10.reuse.H0_H0 ;  /* 0x2000000aff027230 */ /* 0x100fe40000004100 */
[----:B------:R-:W-:Y:S01]  /*f9e0*/  FFMA.FTZ R11, R38, R34, R11 ;  /* 0x00000022260b7223 */ /* 0x000fe2000001000b */
[----:B------:R-:W-:Y:S02]  /*f9f0*/  HADD2.F32 R3, -RZ, R13.H0_H0 ;  /* 0x2000000dff037230 */ /* 0x000fe40000004100 */
[----:B------:R-:W-:Y:S02]  /*fa00*/  HADD2.F32 R10, -RZ, R10.H1_H1 ;  /* 0x3000000aff0a7230 */ /* 0x000fe40000004100 */
[----:B------:R-:W-:Y:S01]  /*fa10*/  FFMA.FTZ R39, R2, R35, RZ ;  /* 0x0000002302277223 */ /* 0x000fe200000100ff */
[----:B------:R-:W-:-:S02]  /*fa20*/  HADD2.F32 R0, -RZ, R9.H0_H0 ;  /* 0x20000009ff007230 */ /* 0x000fc40000004100 */
[-C--:B------:R-:W-:Y:S01]  /*fa30*/  FFMA.FTZ R3, R3, R35.reuse, RZ ;  /* 0x0000002303037223 */ /* 0x080fe200000100ff */
[----:B------:R-:W-:Y:S01]  /*fa40*/  FFMA.FTZ R35, R4, R35, RZ ;  /* 0x0000002304237223 */ /* 0x000fe200000100ff */
[----:B------:R-:W-:Y:S02]  /*fa50*/  HADD2.F32 R4, -RZ, R13.H1_H1 ;  /* 0x3000000dff047230 */ /* 0x000fe40000004100 */
[----:B------:R-:W-:Y:S01]  /*fa60*/  FFMA.FTZ R39, R10, R34, R39 ;  /* 0x000000220a277223 */ /* 0x000fe20000010027 */
[----:B------:R-:W-:Y:S02]  /*fa70*/  HADD2.F32 R10, -RZ, R14.H0_H0 ;  /* 0x2000000eff0a7230 */ /* 0x000fe40000004100 */
[----:B------:R-:W-:Y:S01]  /*fa80*/  FFMA.FTZ R0, R0, R36, R11 ;  /* 0x0000002400007223 */ /* 0x000fe2000001000b */
[----:B------:R-:W-:Y:S02]  /*fa90*/  HADD2.F32 R38, -RZ, R15.H1_H1 ;  /* 0x3000000fff267230 */ /* 0x000fe40000004100 */
[----:B------:R-:W-:Y:S01]  /*faa0*/  FFMA.FTZ R3, R4, R34, R3 ;  /* 0x0000002204037223 */ /* 0x000fe20000010003 */
[----:B------:R-:W-:-:S02]  /*fab0*/  HADD2.F32 R2, -RZ, R12.H0_H0 ;  /* 0x2000000cff027230 */ /* 0x000fc40000004100 */
[----:B------:R-:W-:Y:S02]  /*fac0*/  HADD2.F32 R4, -RZ, R16.H0_H0 ;  /* 0x20000010ff047230 */ /* 0x000fe40000004100 */
[----:B------:R-:W-:Y:S01]  /*fad0*/  FFMA.FTZ R10, R10, R36, R3 ;  /* 0x000000240a0a7223 */ /* 0x000fe20000010003 */
[----:B------:R-:W-:Y:S01]  /*fae0*/  FFMA.FTZ R35, R38, R34, R35 ;  /* 0x0000002226237223 */ /* 0x000fe20000010023 */
        /* <DEDUP_REMOVED lines=22> */
[----:B------:R-:W-:Y:S02]  /*fc50*/  HADD2.F32 R2, -RZ, R33.H0_H0 ;  /* 0x20000021ff027230 */ /* 0x000fe40000004100 */
[----:B------:R-:W-:Y:S01]  /*fc60*/  FFMA.FTZ R9, R12, R32, R9 ;  /* 0x000000200c097223 */ /* 0x000fe20000010009 */
[----:B------:R-:W-:Y:S02]  /*fc70*/  HADD2.F32 R10, -RZ, R20.H0_H0 ;  /* 0x20000014ff0a7230 */ /* 0x000fe40000004100 */
[----:B------:R-:W-:Y:S01]  /*fc80*/  FFMA.FTZ R3, R15, R3, R36 ;  /* 0x000000030f037223 */ /* 0x000fe20000010024 */
[----:B------:R-:W-:Y:S02]  /*fc90*/  HADD2.F32 R0, -RZ, R18.H0_H0 ;  /* 0x20000012ff007230 */ /* 0x000fe40000004100 */
        /* <DEDUP_REMOVED lines=35> */
.L_x_1041:
        /* <DEDUP_REMOVED lines=16> */
[C---:B------:R-:W-:Y:S02]  /*ffd0*/  LOP3.LUT R15, R14.reuse, 0xf000f, RZ, 0xc0, !PT ;  /* 0x000f000f0e0f7812 */ /* 0x040fe400078ec0ff */
        /* <DEDUP_REMOVED lines=15> */
[----:B------:R-:W-:Y:S01]  /*100d0*/  HADD2 R34, R35, -1032, -1032 ;  /* 0xe408e40823227430 */ /* 0x000fe20000000000 */
[----:B------:R-:W-:Y:S02]  /*100e0*/  LOP3.LUT R4, R4, 0x64006400, RZ, 0xfc, !PT ;  /* 0x6400640004047812 */ /* 0x000fe400078efcff */
[----:B------:R-:W-:Y:S02]  /*100f0*/  LOP3.LUT R17, R17, 0x64006400, RZ, 0xfc, !PT ;  /* 0x6400640011117812 */ /* 0x000fe400078efcff */
[----:B------:R-:W-:Y:S01]  /*10100*/  LOP3.LUT R18, R18, 0x64006400, RZ, 0xfc, !PT ;  /* 0x6400640012127812 */ /* 0x000fe200078efcff */
[----:B------:R-:W-:Y:S01]  /*10110*/  HADD2 R14, R4, -1032, -1032 ;  /* 0xe408e408040e7430 */ /* 0x000fe20000000000 */
        /* <DEDUP_REMOVED lines=14> */
[-C--:B------:R-:W-:Y:S02]  /*10200*/  HFMA2 R29, R12, R5.reuse.H0_H0, -72, -72 ;  /* 0xd480d4800c1d7431 */ /* 0x080fe40000040005 */
[----:B------:R-:W-:Y:S02]  /*10210*/  HADD2 R30, R30, -1032, -1032 ;  /* 0xe408e4081e1e7430 */ /* 0x000fe40000000000 */
[----:B------:R-:W-:Y:S02]  /*10220*/  HADD2 R32, R13, -1032, -1032 ;  /* 0xe408e4080d207430 */ /* 0x000fe40000000000 */
[----:B------:R-:W-:Y:S01]  /*10230*/  HFMA2 R35, R36, R5.H0_H0, -72, -72 ;  /* 0xd480d48024237431 */ /* 0x000fe20000040005 */
[----:B------:R-:W-:Y:S06]  /*10240*/  @!P2 BRA `(.L_x_1044) ;  /* 0x000000040068a947 */ /* 0x000fec0003800000 */
[----:B------:R-:W0:Y:S01]  /*10250*/  LDS.64 R36, [UR4+0x10] ;  /* 0x00001004ff247984 */ /* 0x000e220008000a00 */
        /* <DEDUP_REMOVED lines=35> */
[----:B-1----:R-:W-:Y:S02]  /*10490*/  HADD2.F32 R4, -RZ, R12.H0_H0 ;  /* 0x2000000cff047230 */ /* 0x002fe40000004100 */
        /* <DEDUP_REMOVED lines=53> */
.L_x_1044:
        /* <DEDUP_REMOVED lines=27> */
[----:B------:R-:W-:-:S02]  /*109a0*/  HADD2.F32 R2, -RZ, R16.H0_H0 ;  /* 0x20000010ff027230 */ /* 0x000fc40000004100 */
[----:B------:R-:W-:Y:S01]  /*109b0*/  FFMA.FTZ R0, R0, R38, R39 ;  /* 0x0000002600007223 */ /* 0x000fe20000010027 */
[----:B------:R-:W-:Y:S02]  /*109c0*/  HADD2.F32 R48, -RZ, R19.H1_H1 ;  /* 0x30000013ff307230 */ /* 0x000fe40000004100 */
[----:B------:R-:W-:Y:S01]  /*109d0*/  FFMA.FTZ R3, R4, R36, R3 ;  /* 0x0000002404037223 */ /* 0x000fe20000010003 */
[----:B------:R-:W-:Y:S02]  /*109e0*/  HADD2.F32 R39, -RZ, R16.H1_H1 ;  /* 0x30000010ff277230 */ /* 0x000fe40000004100 */
[-C--:B------:R-:W-:Y:S01]  /*109f0*/  FFMA.FTZ R2, R2, R38.reuse, R47 ;  /* 0x0000002602027223 */ /* 0x080fe2000001002f */
[----:B------:R-:W-:Y:S02]  /*10a00*/  HADD2.F32 R47, -RZ, R18.H1_H1 ;  /* 0x30000012ff2f7230 */ /* 0x000fe40000004100 */
[----:B------:R-:W-:Y:S01]  /*10a10*/  FFMA.FTZ R4, R46, R38, R3 ;  /* 0x000000262e047223 */ /* 0x000fe20000010003 */
[----:B------:R-:W-:-:S02]  /*10a20*/  HADD2.F32 R46, -RZ, R20.H0_H0 ;  /* 0x20000014ff2e7230 */ /* 0x000fc40000004100 */
[----:B------:R-:W-:Y:S01]  /*10a30*/  FFMA.FTZ R37, R48, R36, R37 ;  /* 0x0000002430257223 */ /* 0x000fe20000010025 */
[----:B------:R-:W-:Y:S02]  /*10a40*/  HADD2.F32 R3, -RZ, R9.H1_H1 ;  /* 0x30000009ff037230 */ /* 0x000fe40000004100 */
[-C--:B------:R-:W-:Y:S01]  /*10a50*/  FFMA.FTZ R36, R39, R45.reuse, R2 ;  /* 0x0000002d27247223 */ /* 0x080fe20000010002 */
[--C-:B-1----:R-:W-:Y:S02]  /*10a60*/  HADD2.F32 R2, -RZ, R13.reuse.H0_H0 ;  /* 0x2000000dff027230 */ /* 0x102fe40000004100 */
[----:B------:R-:W-:Y:S01]  /*10a70*/  FFMA.FTZ R46, R46, R38, R37 ;  /* 0x000000262e2e7223 */ /* 0x000fe20000010025 */
[-C--:B------:R-:W-:Y:S01]  /*10a80*/  FFMA.FTZ R38, R47, R45.reuse, R4 ;  /* 0x0000002d2f267223 */ /* 0x080fe20000010004 */
[-C--:B------:R-:W-:Y:S01]  /*10a90*/  FFMA.FTZ R0, R3, R45.reuse, R0 ;  /* 0x0000002d03007223 */ /* 0x080fe20000010000 */
[----:B------:R-:W-:Y:S02]  /*10aa0*/  HADD2.F32 R4, -RZ, R13.H1_H1 ;  /* 0x3000000dff047230 */ /* 0x000fe40000004100 */
[----:B------:R-:W-:Y:S01]  /*10ab0*/  FFMA.FTZ R46, R49, R45, R46 ;  /* 0x0000002d312e7223 */ /* 0x000fe2000001002e */
[----:B------:R-:W-:-:S02]  /*10ac0*/  HADD2.F32 R3, -RZ, R12.H0_H0 ;  /* 0x2000000cff037230 */ /* 0x000fc40000004100 */
[----:B------:R-:W-:Y:S02]  /*10ad0*/  HADD2.F32 R13, -RZ, R28.H0_H0 ;  /* 0x2000001cff0d7230 */ /* 0x000fe40000004100 */
[----:B------:R-:W-:Y:S02]  /*10ae0*/  HADD2.F32 R37, -RZ, R30.H0_H0 ;  /* 0x2000001eff257230 */ /* 0x000fe40000004100 */
[----:B------:R-:W-:Y:S02]  /*10af0*/  HADD2.F32 R39, -RZ, R32.H0_H0 ;  /* 0x20000020ff277230 */ /* 0x000fe40000004100 */
        /* <DEDUP_REMOVED lines=8> */
[----:B------:R-:W-:Y:S02]  /*10b80*/  HADD2.F32 R46, -RZ, R32.H1_H1 ;  /* 0x30000020ff2e7230 */ /* 0x000fe40000004100 */
[-C--:B------:R-:W-:Y:S01]  /*10b90*/  FFMA.FTZ R13, R48, R12.reuse, R13 ;  /* 0x0000000c300d7223 */ /* 0x080fe2000001000d */
[----:B------:R-:W-:Y:S02]  /*10ba0*/  HADD2.F32 R0, -RZ, R29.H0_H0 ;  /* 0x2000001dff007230 */ /* 0x000fe40000004100 */
[----:B------:R-:W-:Y:S01]  /*10bb0*/  FFMA.FTZ R37, R36, R12, R37 ;  /* 0x0000000c24257223 */ /* 0x000fe20000010025 */
[----:B------:R-:W-:-:S02]  /*10bc0*/  HADD2.F32 R48, -RZ, R34.H1_H1 ;  /* 0x30000022ff307230 */ /* 0x000fc40000004100 */
[----:B------:R-:W-:Y:S01]  /*10bd0*/  FFMA.FTZ R39, R46, R12, R39 ;  /* 0x0000000c2e277223 */ /* 0x000fe20000010027 */
[----:B------:R-:W-:Y:S02]  /*10be0*/  HADD2.F32 R38, -RZ, R31.H0_H0 ;  /* 0x2000001fff267230 */ /* 0x000fe40000004100 */
[----:B------:R-:W-:Y:S01]  /*10bf0*/  FFMA.FTZ R13, R0, R2, R13 ;  /* 0x00000002000d7223 */ /* 0x000fe2000001000d */
        /* <DEDUP_REMOVED lines=30> */
.L_x_1046:
        /* <DEDUP_REMOVED lines=94> */
.L_x_1047:
        /* <DEDUP_REMOVED lines=16> */
[----:B------:R-:W-:-:S02]  /*114c0*/  HADD2.F32 R46, -RZ, R19.H1_H1 ;  /* 0x30000013ff2e7230 */ /* 0x000fc40000004100 */
[-C--:B------:R-:W-:Y:S01]  /*114d0*/  FFMA.FTZ R3, R3, R37.reuse, RZ ;  /* 0x0000002503037223 */ /* 0x080fe200000100ff */
        /* <DEDUP_REMOVED lines=60> */
[----:B------:R-:W-:Y:S01]  /*118a0*/  FMUL.FTZ R0, R3, R0 ;  /* 0x0000000003007220 */ /* 0x000fe20000410000 */
[----:B------:R-:W-:Y:S02]  /*118b0*/  HADD2.F32 R17, -RZ, R41.H0_H0 ;  /* 0x20000029ff117230 */ /* 0x000fe40000004100 */
        /* <DEDUP_REMOVED lines=11> */
.L_x_1045:
        /* <DEDUP_REMOVED lines=145> */
.L_x_1048:
        /* <DEDUP_REMOVED lines=95> */
.L_x_1050:
        /* <DEDUP_REMOVED lines=94> */
.L_x_1051:
        /* <DEDUP_REMOVED lines=91> */
.L_x_1049:
[----:B------:R-:W-:-:S05]  /*13400*/  IMAD.WIDE R10, R89, 0x4, R10 ;  /* 0x00000004590a7825 */ /* 0x000fca00078e020a */
[----:B------:R-:W2:Y:S02]  /*13410*/  LDG.E.128.CONSTANT R12, desc[UR8][R10.64] ;  /* 0x000000080a0c7981 */ /* 0x000ea4000c1e9d00 */
[C---:B--2---:R-:W-:Y:S02]  /*13420*/  LOP3.LUT R20, R13.reuse, 0xf000f, RZ, 0xc0, !PT ;  /* 0x000f000f0d147812 */ /* 0x044fe400078ec0ff */
[----:B------:R-:W-:Y:S02]  /*13430*/  LOP3.LUT R3, R13, 0xf000f0, RZ, 0xc0, !PT ;  /* 0x00f000f00d037812 */ /* 0x000fe400078ec0ff */
[----:B------:R-:W-:Y:S02]  /*13440*/  LOP3.LUT R9, R15, 0xf000f0, RZ, 0xc0, !PT ;  /* 0x00f000f00f097812 */ /* 0x000fe400078ec0ff */
[----:B------:R-:W-:Y:S02]  /*13450*/  LOP3.LUT R2, R12, 0xf000f0, RZ, 0xc0, !PT ;  /* 0x00f000f00c027812 */ /* 0x000fe400078ec0ff */
[----:B------:R-:W-:-:S02]  /*13460*/  SHF.R.U32.HI R13, RZ, 0x8, R13 ;  /* 0x00000008ff0d7819 */ /* 0x000fc4000001160d */
[----:B------:R-:W-:Y:S02]  /*13470*/  SHF.R.U32.HI R29, RZ, 0x8, R14 ;  /* 0x00000008ff1d7819 */ /* 0x000fe4000001160e */
[----:B------:R-:W-:Y:S02]  /*13480*/  LOP3.LUT R0, R12, 0xf000f, RZ, 0xc0, !PT ;  /* 0x000f000f0c007812 */ /* 0x000fe400078ec0ff */
[----:B------:R-:W-:Y:S02]  /*13490*/  LOP3.LUT R31, R15, 0xf000f, RZ, 0xc0, !PT ;  /* 0x000f000f0f1f7812 */ /* 0x000fe400078ec0ff */
[----:B------:R-:W-:Y:S02]  /*134a0*/  SHF.R.U32.HI R33, RZ, 0x8, R15 ;  /* 0x00000008ff217819 */ /* 0x000fe4000001160f */
[----:B------:R-:W-:Y:S02]  /*134b0*/  LOP3.LUT R32, R9, 0x64006400, RZ, 0xfc, !PT ;  /* 0x6400640009207812 */ /* 0x000fe400078efcff */
[----:B------:R-:W-:-:S02]  /*134c0*/  SHF.R.U32.HI R12, RZ, 0x8, R12 ;  /* 0x00000008ff0c7819 */ /* 0x000fc4000001160c */
[----:B------:R-:W-:Y:S02]  /*134d0*/  LOP3.LUT R2, R2, 0x64006400, RZ, 0xfc, !PT ;  /* 0x6400640002027812 */ /* 0x000fe400078efcff */
[----:B------:R-:W-:Y:S02]  /*134e0*/  LOP3.LUT R9, R13, 0xf000f0, RZ, 0xc0, !PT ;  /* 0x00f000f00d097812 */ /* 0x000fe400078ec0ff */
[----:B------:R-:W-:Y:S02]  /*134f0*/  LOP3.LUT R15, R29, 0xf000f0, RZ, 0xc0, !PT ;  /* 0x00f000f01d0f7812 */ /* 0x000fe400078ec0ff */
[C---:B------:R-:W-:Y:S02]  /*13500*/  LOP3.LUT R28, R14.reuse, 0xf000f, RZ, 0xc0, !PT ;  /* 0x000f000f0e1c7812 */ /* 0x040fe400078ec0ff */
[----:B------:R-:W-:Y:S02]  /*13510*/  LOP3.LUT R4, R14, 0xf000f0, RZ, 0xc0, !PT ;  /* 0x00f000f00e047812 */ /* 0x000fe400078ec0ff */
[----:B------:R-:W-:-:S02]  /*13520*/  LOP3.LUT R14, R3, 0x64006400, RZ, 0xfc, !PT ;  /* 0x64006400030e7812 */ /* 0x000fc400078efcff */
[C---:B------:R-:W-:Y:S02]  /*13530*/  LOP3.LUT R3, R12.reuse, 0xf000f0, RZ, 0xc0, !PT ;  /* 0x00f000f00c037812 */ /* 0x040fe400078ec0ff */
        /* <DEDUP_REMOVED lines=36> */
[--C-:B------:R-:W-:Y:S02]  /*13780*/  HADD2.F32 R46, -RZ, R20.reuse.H0_H0 ;  /* 0x20000014ff2e7230 */ /* 0x100fe40000004100 */
[--C-:B------:R-:W-:Y:S01]  /*13790*/  HADD2.F32 R0, -RZ, R29.reuse.H0_H0 ;  /* 0x2000001dff007230 */ /* 0x100fe20000004100 */
[----:B------:R-:W1:Y:S01]  /*137a0*/  LDS.64 R12, [UR4+0x38] ;  /* 0x00003804ff0c7984 */ /* 0x000e620008000a00 */
[----:B------:R-:W-:Y:S02]  /*137b0*/  HADD2.F32 R39, -RZ, R20.H1_H1 ;  /* 0x30000014ff277230 */ /* 0x000fe40000004100 */
[----:B------:R-:W-:Y:S02]  /*137c0*/  HADD2.F32 R2, -RZ, R28.H0_H0 ;  /* 0x2000001cff027230 */ /* 0x000fe40000004100 */
[----:B------:R-:W-:Y:S02]  /*137d0*/  HADD2.F32 R4, -RZ, R30.H0_H0 ;  /* 0x2000001eff047230 */ /* 0x000fe40000004100 */
[----:B------:R-:W-:-:S02]  /*137e0*/  HADD2.F32 R35, -RZ, R29.H1_H1 ;  /* 0x3000001dff237230 */ /* 0x000fc40000004100 */
[--C-:B0-----:R-:W-:Y:S02]  /*137f0*/  HADD2.F32 R3, -RZ, R36.reuse.H0_H0 ;  /* 0x20000024ff037230 */ /* 0x101fe40000004100 */
[----:B------:R-:W-:Y:S02]  /*13800*/  HADD2.F32 R36, -RZ, R36.H1_H1 ;  /* 0x30000024ff247230 */ /* 0x000fe40000004100 */
[----:B------:R-:W-:Y:S02]  /*13810*/  HADD2.F32 R38, -RZ, R37.H0_H0 ;  /* 0x20000025ff267230 */ /* 0x000fe40000004100 */
[C---:B------:R-:W-:Y:S01]  /*13820*/  FFMA.FTZ R45, R3.reuse, R46, RZ ;  /* 0x0000002e032d7223 */ /* 0x040fe200000100ff */
[----:B------:R-:W-:Y:S01]  /*13830*/  FFMA.FTZ R0, R0, R3, RZ ;  /* 0x0000000300007223 */ /* 0x000fe200000100ff */
[C---:B------:R-:W-:Y:S01]  /*13840*/  FFMA.FTZ R47, R3.reuse, R2, RZ ;  /* 0x00000002032f7223 */ /* 0x040fe200000100ff */
[----:B------:R-:W-:Y:S01]  /*13850*/  FFMA.FTZ R4, R3, R4, RZ ;  /* 0x0000000403047223 */ /* 0x000fe200000100ff */
[----:B------:R-:W-:Y:S01]  /*13860*/  FFMA.FTZ R39, R36, R39, R45 ;  /* 0x0000002724277223 */ /* 0x000fe2000001002d */
[----:B------:R-:W-:-:S02]  /*13870*/  HADD2.F32 R45, -RZ, R30.H1_H1 ;  /* 0x3000001eff2d7230 */ /* 0x000fc40000004100 */
[----:B------:R-:W-:Y:S01]  /*13880*/  FFMA.FTZ R0, R35, R36, R0 ;  /* 0x0000002423007223 */ /* 0x000fe20000010000 */
[----:B------:R-:W-:Y:S02]  /*13890*/  HADD2.F32 R2, -RZ, R14.H0_H0 ;  /* 0x2000000eff027230 */ /* 0x000fe40000004100 */
        /* <DEDUP_REMOVED lines=9> */
[C---:B------:R-:W-:Y:S01]  /*13930*/  FFMA.FTZ R47, R38.reuse, R39, R45 ;  /* 0x00000027262f7223 */ /* 0x040fe2000001002d */
[----:B------:R-:W-:Y:S02]  /*13940*/  HADD2.F32 R0, -RZ, R9.H1_H1 ;  /* 0x30000009ff007230 */ /* 0x000fe40000004100 */
[----:B------:R-:W-:Y:S02]  /*13950*/  HADD2.F32 R2, -RZ, R14.H1_H1 ;  /* 0x3000000eff027230 */ /* 0x000fe40000004100 */
[----:B------:R-:W-:Y:S01]  /*13960*/  FFMA.FTZ R35, R38, R46, R35 ;  /* 0x0000002e26237223 */ /* 0x000fe20000010023 */
[----:B------:R-:W-:Y:S02]  /*13970*/  HADD2.F32 R36, -RZ, R15.H1_H1 ;  /* 0x3000000fff247230 */ /* 0x000fe40000004100 */
[----:B------:R-:W-:Y:S01]  /*13980*/  FFMA.FTZ R0, R0, R37, R3 ;  /* 0x0000002500007223 */ /* 0x000fe20000010003 */
[----:B------:R-:W-:-:S02]  /*13990*/  HADD2.F32 R46, -RZ, R16.H1_H1 ;  /* 0x30000010ff2e7230 */ /* 0x000fc40000004100 */
[C---:B------:R-:W-:Y:S01]  /*139a0*/  FFMA.FTZ R39, R37.reuse, R2, R4 ;  /* 0x0000000225277223 */ /* 0x040fe20000010004 */
[--C-:B-1----:R-:W-:Y:S02]  /*139b0*/  HADD2.F32 R4, -RZ, R12.reuse.H0_H0 ;  /* 0x2000000cff047230 */ /* 0x102fe40000004100 */
[C---:B------:R-:W-:Y:S01]  /*139c0*/  FFMA.FTZ R45, R37.reuse, R36, R35 ;  /* 0x00000024252d7223 */ /* 0x040fe20000010023 */
[--C-:B------:R-:W-:Y:S02]  /*139d0*/  HADD2.F32 R3, -RZ, R31.reuse.H0_H0 ;  /* 0x2000001fff037230 */ /* 0x100fe40000004100 */
[----:B------:R-:W-:Y:S01]  /*139e0*/  FFMA.FTZ R47, R37, R46, R47 ;  /* 0x0000002e252f7223 */ /* 0x000fe2000001002f */
[----:B------:R-:W-:Y:S02]  /*139f0*/  HADD2.F32 R35, -RZ, R12.H1_H1 ;  /* 0x3000000cff237230 */ /* 0x000fe40000004100 */
[----:B------:R-:W-:Y:S02]  /*13a00*/  HADD2.F32 R36, -RZ, R32.H0_H0 ;  /* 0x20000020ff247230 */ /* 0x000fe40000004100 */
[----:B------:R-:W-:Y:S01]  /*13a10*/  FFMA.FTZ R3, R3, R4, R0 ;  /* 0x0000000403037223 */ /* 0x000fe20000010000 */
[----:B------:R-:W-:-:S02]  /*13a20*/  HADD2.F32 R2, -RZ, R31.H1_H1 ;  /* 0x3000001fff027230 */ /* 0x000fc40000004100 */
[----:B------:R-:W-:Y:S02]  /*13a30*/  HADD2.F32 R38, -RZ, R33.H0_H0 ;  /* 0x20000021ff267230 */ /* 0x000fe40000004100 */
[----:B------:R-:W-:Y:S01]  /*13a40*/  FFMA.FTZ R36, R4, R36, R39 ;  /* 0x0000002404247223 */ /* 0x000fe20000010027 */
[----:B------:R-:W-:Y:S02]  /*13a50*/  HADD2.F32 R46, -RZ, R34.H0_H0 ;  /* 0x20000022ff2e7230 */ /* 0x000fe40000004100 */
[----:B------:R-:W-:Y:S01]  /*13a60*/  FFMA.FTZ R2, R2, R35, R3 ;  /* 0x0000002302027223 */ /* 0x000fe20000010003 */
[----:B------:R-:W-:Y:S02]  /*13a70*/  HADD2.F32 R0, -RZ, R32.H1_H1 ;  /* 0x30000020ff007230 */ /* 0x000fe40000004100 */
[C---:B------:R-:W-:Y:S01]  /*13a80*/  FFMA.FTZ R45, R4.reuse, R38, R45 ;  /* 0x00000026042d7223 */ /* 0x040fe2000001002d */
[----:B------:R-:W-:Y:S02]  /*13a90*/  HADD2.F32 R12, -RZ, R13.H0_H0 ;  /* 0x2000000dff0c7230 */ /* 0x000fe40000004100 */
[----:B------:R-:W-:Y:S01]  /*13aa0*/  FFMA.FTZ R47, R4, R46, R47 ;  /* 0x0000002e042f7223 */ /* 0x000fe2000001002f */
[----:B------:R-:W-:-:S02]  /*13ab0*/  HADD2.F32 R3, -RZ, R17.H0_H0 ;  /* 0x20000011ff037230 */ /* 0x000fc40000004100 */
[----:B------:R-:W-:Y:S01]  /*13ac0*/  FFMA.FTZ R37, R35, R0, R36 ;  /* 0x0000000023257223 */ /* 0x000fe20000010024 */
[----:B------:R-:W-:Y:S02]  /*13ad0*/  HADD2.F32 R38, -RZ, R33.H1_H1 ;  /* 0x30000021ff267230 */ /* 0x000fe40000004100 */
[----:B------:R-:W-:Y:S02]  /*13ae0*/  HADD2.F32 R46, -RZ, R34.H1_H1 ;  /* 0x30000022ff2e7230 */ /* 0x000fe40000004100 */
[----:B------:R-:W-:Y:S01]  /*13af0*/  FFMA.FTZ R3, R3, R12, R2 ;  /* 0x0000000c03037223 */ /* 0x000fe20000010002 */
[--C-:B------:R-:W-:Y:S02]  /*13b00*/  HADD2.F32 R4, -RZ, R18.reuse.H0_H0 ;  /* 0x20000012ff047230 */ /* 0x100fe40000004100 */
[C---:B------:R-:W-:Y:S01]  /*13b10*/  FFMA.FTZ R45, R35.reuse, R38, R45 ;  /* 0x00000026232d7223 */ /* 0x040fe2000001002d */
[----:B------:R-:W-:Y:S02]  /*13b20*/  HADD2.F32 R13, -RZ, R13.H1_H1 ;  /* 0x3000000dff0d7230 */ /* 0x000fe40000004100 */
[----:B------:R-:W-:Y:S01]  /*13b30*/  FFMA.FTZ R47, R35, R46, R47 ;  /* 0x0000002e232f7223 */ /* 0x000fe2000001002f */
[----:B------:R-:W-:-:S02]  /*13b40*/  HADD2.F32 R2, -RZ, R18.H1_H1 ;  /* 0x30000012ff027230 */ /* 0x000fc40000004100 */
[----:B------:R-:W-:Y:S01]  /*13b50*/  FFMA.FTZ R4, R12, R4, R37 ;  /* 0x000000040c047223 */ /* 0x000fe20000010025 */
[----:B------:R-:W-:Y:S02]  /*13b60*/  HADD2.F32 R0, -RZ, R17.H1_H1 ;  /* 0x30000011ff007230 */ /* 0x000fe40000004100 */
        /* <DEDUP_REMOVED lines=9> */
[C---:B------:R-:W-:Y:S01]  /*13c00*/  FFMA.FTZ R35, R13.reuse, R36, R35 ;  /* 0x000000240d237223 */ /* 0x040fe20000010023 */
[----:B------:R-:W-:Y:S02]  /*13c10*/  HADD2.F32 R37, -RZ, R43.H0_H0 ;  /* 0x2000002bff257230 */ /* 0x000fe40000004100 */
[----:B------:R-:W-:Y:S01]  /*13c20*/  FFMA.FTZ R4, R13, R4, R38 ;  /* 0x000000040d047223 */ /* 0x000fe20000010026 */
[----:B------:R-:W-:Y:S02]  /*13c30*/  HADD2.F32 R12, -RZ, R42.H0_H0 ;  /* 0x2000002aff0c7230 */ /* 0x000fe40000004100 */
[----:B------:R-:W-:Y:S01]  /*13c40*/  FMUL.FTZ R0, R3, R0 ;  /* 0x0000000003007220 */ /* 0x000fe20000410000 */
[----:B------:R-:W-:-:S02]  /*13c50*/  HADD2.F32 R39, -RZ, R41.H0_H0 ;  /* 0x20000029ff277230 */ /* 0x000fc40000004100 */
        /* <DEDUP_REMOVED lines=11> */
.L_x_1052:
[----:B------:R-:W-:Y:S05]  /*13d10*/  @!P1 BRA `(.L_x_1053) ;  /* 0x00000010005c9947 */ /* 0x000fea0003800000 */
[----:B------:R-:W-:Y:S02]  /*13d20*/  PRMT R0, R91, 0x9910, RZ ;  /* 0x000099105b007816 */ /* 0x000fe400000000ff */
[----:B------:R-:W-:Y:S02]  /*13d30*/  ISETP.NE.AND P3, PT, R97, 0x2, PT ;  /* 0x000000026100780c */ /* 0x000fe40003f65270 */
[----:B------:R-:W-:-:S13]  /*13d40*/  ISETP.NE.AND P2, PT, R0, RZ, PT ;  /* 0x000000ff0000720c */ /* 0x000fda0003f45270 */
[----:B------:R-:W-:Y:S05]  /*13d50*/  @!P2 BRA `(.L_x_1054) ;  /* 0x000000040068a947 */ /* 0x000fea0003800000 */
[----:B------:R-:W0:Y:S01]  /*13d60*/  LDS.64 R2, [UR4+0x70] ;  /* 0x00007004ff027984 */ /* 0x000e220008000a00 */
[--C-:B------:R-:W-:Y:S02]  /*13d70*/  HADD2.F32 R0, -RZ, R29.reuse.H0_H0 ;  /* 0x2000001dff007230 */ /* 0x100fe40000004100 */
        /* <DEDUP_REMOVED lines=88> */
.L_x_1054:
[----:B------:R-:W-:Y:S05]  /*14300*/  @!P3 BRA `(.L_x_1053) ;  /* 0x0000000800e0b947 */ /* 0x000fea0003800000 */
[----:B------:R-:W-:-:S04]  /*14310*/  PRMT R0, R90, 0x9910, RZ ;  /* 0x000099105a007816 */ /* 0x000fc800000000ff */
        /* <DEDUP_REMOVED lines=92> */
.L_x_1055:
[----:B------:R-:W-:Y:S05]  /*148e0*/  @P0 BRA `(.L_x_1053) ;  /* 0x0000000400680947 */ /* 0x000fea0003800000 */
[----:B------:R-:W0:Y:S01]  /*148f0*/  LDS.64 R2, [UR4+0xf0] ;  /* 0x0000f004ff027984 */ /* 0x000e220008000a00 */
[--C-:B------:R-:W-:Y:S02]  /*14900*/  HADD2.F32 R0, -RZ, R29.reuse.H0_H0 ;  /* 0x2000001dff007230 */ /* 0x100fe40000004100 */
[--C-:B------:R-:W-:Y:S01]  /*14910*/  HADD2.F32 R4, -RZ, R30.reuse.H0_H0 ;  /* 0x2000001eff047230 */ /* 0x100fe20000004100 */
[----:B------:R-:W1:Y:S01]  /*14920*/  LDS.64 R12, [UR4+0xf8] ;  /* 0x0000f804ff0c7984 */ /* 0x000e620008000a00 */
[----:B------:R-:W-:Y:S02]  /*14930*/  HADD2.F32 R46, -RZ, R29.H1_H1 ;  /* 0x3000001dff2e7230 */ /* 0x000fe40000004100 */
[----:B------:R-:W-:Y:S02]  /*14940*/  HADD2.F32 R30, -RZ, R30.H1_H1 ;  /* 0x3000001eff1e7230 */ /* 0x000fe40000004100 */
[--C-:B0-----:R-:W-:Y:S02]  /*14950*/  HADD2.F32 R35, -RZ, R2.reuse.H0_H0 ;  /* 0x20000002ff237230 */ /* 0x101fe40000004100 */
[----:B------:R-:W-:-:S02]  /*14960*/  HADD2.F32 R36, -RZ, R2.H1_H1 ;  /* 0x30000002ff247230 */ /* 0x000fc40000004100 */
[----:B------:R-:W-:Y:S02]  /*14970*/  HADD2.F32 R2, -RZ, R20.H0_H0 ;  /* 0x20000014ff027230 */ /* 0x000fe40000004100 */
[-C--:B------:R-:W-:Y:S01]  /*14980*/  FFMA.FTZ R29, R0, R35.reuse, RZ ;  /* 0x00000023001d7223 */ /* 0x080fe200000100ff */
[--C-:B------:R-:W-:Y:S02]  /*14990*/  HADD2.F32 R38, -RZ, R3.reuse.H0_H0 ;  /* 0x20000003ff267230 */ /* 0x100fe40000004100 */
[----:B------:R-:W-:Y:S02]  /*149a0*/  HADD2.F32 R37, -RZ, R3.H1_H1 ;  /* 0x30000003ff257230 */ /* 0x000fe40000004100 */
[----:B------:R-:W-:Y:S01]  /*149b0*/  FFMA.FTZ R39, R2, R35, RZ ;  /* 0x0000002302277223 */ /* 0x000fe200000100ff */
[----:B------:R-:W-:Y:S02]  /*149c0*/  HADD2.F32 R3, -RZ, R28.H0_H0 ;  /* 0x2000001cff037230 */ /* 0x000fe40000004100 */
[----:B------:R-:W-:Y:S01]  /*149d0*/  FFMA.FTZ R29, R46, R36, R29 ;  /* 0x000000242e1d7223 */ /* 0x000fe2000001001d */
[----:B------:R-:W-:-:S02]  /*149e0*/  HADD2.F32 R20, -RZ, R20.H1_H1 ;  /* 0x30000014ff147230 */ /* 0x000fc40000004100 */
[----:B------:R-:W-:Y:S02]  /*149f0*/  HADD2.F32 R28, -RZ, R28.H1_H1 ;  /* 0x3000001cff1c7230 */ /* 0x000fe40000004100 */
        /* <DEDUP_REMOVED lines=19> */
[--C-:B-1----:R-:W-:Y:S02]  /*14b30*/  HADD2.F32 R3, -RZ, R12.reuse.H0_H0 ;  /* 0x2000000cff037230 */ /* 0x102fe40000004100 */
[-C--:B------:R-:W-:Y:S01]  /*14b40*/  FFMA.FTZ R20, R15, R37.reuse, R20 ;  /* 0x000000250f147223 */ /* 0x080fe20000010014 */
[----:B------:R-:W-:Y:S02]  /*14b50*/  HADD2.F32 R9, -RZ, R31.H0_H0 ;  /* 0x2000001fff097230 */ /* 0x000fe40000004100 */
[----:B------:R-:W-:Y:S01]  /*14b60*/  FFMA.FTZ R38, R29, R37, R38 ;  /* 0x000000251d267223 */ /* 0x000fe20000010026 */
[----:B------:R-:W-:-:S02]  /*14b70*/  HADD2.F32 R12, -RZ, R12.H1_H1 ;  /* 0x3000000cff0c7230 */ /* 0x000fc40000004100 */
[----:B------:R-:W-:Y:S02]  /*14b80*/  HADD2.F32 R14, -RZ, R31.H1_H1 ;  /* 0x3000001fff0e7230 */ /* 0x000fe40000004100 */
[-C--:B------:R-:W-:Y:S01]  /*14b90*/  FFMA.FTZ R9, R9, R3.reuse, R0 ;  /* 0x0000000309097223 */ /* 0x080fe20000010000 */
[----:B------:R-:W-:Y:S02]  /*14ba0*/  HADD2.F32 R15, -RZ, R32.H0_H0 ;  /* 0x20000020ff0f7230 */ /* 0x000fe40000004100 */
        /* <DEDUP_REMOVED lines=46> */
.L_x_1053:
[----:B------:R-:W-:Y:S01]  /*14e90*/  IADD3 R93, PT, PT, R93, 0x20, RZ ;  /* 0x000000205d5d7810 */ /* 0x000fe20007ffe0ff */
[----:B------:R-:W-:Y:S01]  /*14ea0*/  UIADD3 UR4, UPT, UPT, UR4, 0x40, URZ ;  /* 0x0000004004047890 */ /* 0x000fe2000fffe0ff */
[----:B------:R-:W-:Y:S02]  /*14eb0*/  IMAD.WIDE R104, R89, 0x4, R10 ;  /* 0x0000000459687825 */ /* 0x000fe400078e020a */
[----:B------:R-:W-:-:S13]  /*14ec0*/  ISETP.GE.AND P2, PT, R93, R8, PT ;  /* 0x000000085d00720c */ /* 0x000fda0003f46270 */
[----:B------:R-:W-:Y:S05]  /*14ed0*/  @!P2 BRA `(.L_x_1056) ;  /* 0xffffff940048a947 */ /* 0x000fea000383ffff */
[----:B------:R-:W-:-:S07]  /*14ee0*/  IMAD.WIDE R104, R89, 0x10, R6 ;  /* 0x0000001059687825 */ /* 0x000fce00078e0206 */
.L_x_1039:
[----:B------:R-:W0:Y:S02]  /*14ef0*/  LDCU UR5, c[0x0][0x3d8] ;  /* 0x00007b00ff0577ac */ /* 0x000e240008000800 */
[----:B0-----:R-:W-:-:S04]  /*14f00*/  VIMNMX R98, PT, PT, R95, UR5, PT ;  /* 0x000000055f627c48 */ /* 0x001fc8000bfe0100 */
[----:B------:R-:W-:-:S13]  /*14f10*/  ISETP.GT.AND P0, PT, R98, R93, PT ;  /* 0x0000005d6200720c */ /* 0x000fda0003f04270 */
[----:B------:R-:W-:Y:S05]  /*14f20*/  @!P0 BRA `(.L_x_1057) ;  /* 0x0000002000e48947 */ /* 0x000fea0003800000 */
[----:B------:R-:W-:-:S04]  /*14f30*/  PRMT R0, R92, 0x9910, RZ ;  /* 0x000099105c007816 */ /* 0x000fc800000000ff */
[----:B------:R-:W-:-:S04]  /*14f40*/  ISETP.NE.AND P0, PT, R0, RZ, PT ;  /* 0x000000ff0000720c */ /* 0x000fc80003f05270 */
[----:B------:R-:W-:-:S13]  /*14f50*/  ISETP.EQ.OR P0, PT, R97, 0x3, !P0 ;  /* 0x000000036100780c */ /* 0x000fda0004702670 */
.L_x_1062:
[----:B------:R-:W0:Y:S01]  /*14f60*/  LDC R89, c[0x0][0x3ac] ;  /* 0x0000eb00ff597b82 */ /* 0x000e220000000800 */
[----:B------:R-:W2:Y:S01]  /*14f70*/  LDG.E.128.CONSTANT R12, desc[UR8][R104.64] ;  /* 0x00000008680c7981 */ /* 0x000ea2000c1e9d00 */
[----:B0-----:R-:W-:-:S05]  /*14f80*/  IMAD.WIDE R2, R89, 0x4, R104 ;  /* 0x0000000459027825 */ /* 0x001fca00078e0268 */
[----:B------:R0:W3:Y:S01]  /*14f90*/  LDG.E.128.CONSTANT R8, desc[UR8][R2.64] ;  /* 0x0000000802087981 */ /* 0x0000e2000c1e9d00 */
[----:B------:R-:W-:-:S05]  /*14fa0*/  IMAD.WIDE R100, R89, 0x4, R2 ;  /* 0x0000000459647825 */ /* 0x000fca00078e0202 */
[----:B------:R-:W4:Y:S01]  /*14fb0*/  LDG.E.128.CONSTANT R4, desc[UR8][R100.64] ;  /* 0x0000000864047981 */ /* 0x000f22000c1e9d00 */
[----:B------:R-:W-:Y:S01]  /*14fc0*/  HFMA2 R16, -RZ, RZ, 0, 0.015625 ;  /* 0x00002400ff107431 */ /* 0x000fe200000001ff */
[----:B------:R-:W-:Y:S02]  /*14fd0*/  MOV R0, 0x3000 ;  /* 0x0000300000007802 */ /* 0x000fe40000000f00 */
[----:B------:R-:W-:Y:S02]  /*14fe0*/  ISETP.NE.AND P2, PT, R94, RZ, PT ;  /* 0x000000ff5e00720c */ /* 0x000fe40003f45270 */
[----:B------:R-:W-:Y:S02]  /*14ff0*/  ISETP.NE.AND P1, PT, R97, 0x1, PT ;  /* 0x000000016100780c */ /* 0x000fe40003f25270 */
[----:B------:R-:W-:Y:S02]  /*15000*/  PRMT R0, R16, 0x5410, R0 ;  /* 0x0000541010007816 */ /* 0x000fe40000000000 */
[----:B--2---:R-:W-:-:S02]  /*15010*/  SHF.R.U32.HI R19, RZ, 0xf, R14 ;  /* 0x0000000fff137819 */ /* 0x004fc4000001160e */
[----:B------:R-:W-:Y:S02]  /*15020*/  SHF.R.U32.HI R28, RZ, 0xf, R15 ;  /* 0x0000000fff1c7819 */ /* 0x000fe4000001160f */
[----:B------:R-:W-:Y:S02]  /*15030*/  SHF.R.U32.HI R17, RZ, 0xf, R13 ;  /* 0x0000000fff117819 */ /* 0x000fe4000001160d */
[----:B------:R-:W-:Y:S02]  /*15040*/  LOP3.LUT R19, R19, 0x10001, RZ, 0xc0, !PT ;  /* 0x0001000113137812 */ /* 0x000fe400078ec0ff */
[----:B------:R-:W-:Y:S02]  /*15050*/  LOP3.LUT R28, R28, 0x10001, RZ, 0xc0, !PT ;  /* 0x000100011c1c7812 */ /* 0x000fe400078ec0ff */
[C---:B------:R-:W-:Y:S02]  /*15060*/  LOP3.LUT R57, R12.reuse, 0x70007, RZ, 0xc0, !PT ;  /* 0x000700070c397812 */ /* 0x040fe400078ec0ff */
[----:B------:R-:W-:-:S02]  /*15070*/  LOP3.LUT R16, R12, 0x380038, RZ, 0xc0, !PT ;  /* 0x003800380c107812 */ /* 0x000fc400078ec0ff */
[----:B------:R-:W-:Y:S02]  /*15080*/  SHF.R.U32.HI R51, RZ, 0x6, R12 ;  /* 0x00000006ff337819 */ /* 0x000fe4000001160c */
[C---:B------:R-:W-:Y:S02]  /*15090*/  LOP3.LUT R56, R13.reuse, 0x70007, RZ, 0xc0, !PT ;  /* 0x000700070d387812 */ /* 0x040fe400078ec0ff */
[----:B0-----:R-:W-:Y:S02]  /*150a0*/  LOP3.LUT R2, R13, 0x380038, RZ, 0xc0, !PT ;  /* 0x003800380d027812 */ /* 0x001fe400078ec0ff */
[----:B------:R-:W-:Y:S02]  /*150b0*/  SHF.R.U32.HI R52, RZ, 0x6, R13 ;  /* 0x00000006ff347819 */ /* 0x000fe4000001160d */
[----:B------:R-:W-:Y:S02]  /*150c0*/  SHF.R.U32.HI R55, RZ, 0x6, R14 ;  /* 0x00000006ff377819 */ /* 0x000fe4000001160e */
[----:B------:R-:W-:-:S02]  /*150d0*/  SHF.R.U32.HI R12, RZ, 0xf, R12 ;  /* 0x0000000fff0c7819 */ /* 0x000fc4000001160c */
[----:B------:R-:W-:Y:S02]  /*150e0*/  LOP3.LUT R58, R14, 0x70007, RZ, 0xc0, !PT ;  /* 0x000700070e3a7812 */ /* 0x000fe400078ec0ff */
[----:B---3-5:R-:W-:Y:S02]  /*150f0*/  SHF.R.U32.HI R20, RZ, 0xe, R10 ;  /* 0x0000000eff147819 */ /* 0x028fe4000001160a */
[C---:B------:R-:W-:Y:S02]  /*15100*/  LOP3.LUT R54, R11.reuse, 0x70007, RZ, 0xc0, !PT ;  /* 0x000700070b367812 */ /* 0x040fe400078ec0ff */
[----:B------:R-:W-:Y:S02]  /*15110*/  LOP3.LUT R62, R11, 0x380038, RZ, 0xc0, !PT ;  /* 0x003800380b3e7812 */ /* 0x000fe400078ec0ff */
[--C-:B------:R-:W-:Y:S02]  /*15120*/  SHF.R.U32.HI R47, RZ, 0x6, R11.reuse ;  /* 0x00000006ff2f7819 */ /* 0x100fe4000001160b */
[----:B------:R-:W-:-:S02]  /*15130*/  SHF.R.U32.HI R11, RZ, 0xe, R11 ;  /* 0x0000000eff0b7819 */ /* 0x000fc4000001160b */
[----:B------:R-:W-:Y:S02]  /*15140*/  LOP3.LUT R18, R14, 0x380038, RZ, 0xc0, !PT ;  /* 0x003800380e127812 */ /* 0x000fe400078ec0ff */
[----:B------:R-:W-:Y:S02]  /*15150*/  SHF.R.U32.HI R59, RZ, 0x6, R15 ;  /* 0x00000006ff3b7819 */ /* 0x000fe4000001160f */
[C---:B------:R-:W-:Y:S02]  /*15160*/  LOP3.LUT R45, R8.reuse, 0x70007, RZ, 0xc0, !PT ;  /* 0x00070007082d7812 */ /* 0x040fe400078ec0ff */
[----:B------:R-:W-:Y:S02]  /*15170*/  LOP3.LUT R3, R8, 0x380038, RZ, 0xc0, !PT ;  /* 0x0038003808037812 */ /* 0x000fe400078ec0ff */
[--C-:B------:R-:W-:Y:S02]  /*15180*/  SHF.R.U32.HI R35, RZ, 0x6, R8.reuse ;  /* 0x00000006ff237819 */ /* 0x100fe40000011608 */
[----:B------:R-:W-:-:S02]  /*15190*/  SHF.R.U32.HI R13, RZ, 0xe, R8 ;  /* 0x0000000eff0d7819 */ /* 0x000fc40000011608 */
[C---:B------:R-:W-:Y:S02]  /*151a0*/  LOP3.LUT R39, R9.reuse, 0x70007, RZ, 0xc0, !PT ;  /* 0x0007000709277812 */ /* 0x040fe400078ec0ff */
[----:B------:R-:W-:Y:S02]  /*151b0*/  LOP3.LUT R14, R9, 0x380038, RZ, 0xc0, !PT ;  /* 0x00380038090e7812 */ /* 0x000fe400078ec0ff */
[--C-:B------:R-:W-:Y:S02]  /*151c0*/  SHF.R.U32.HI R34, RZ, 0x6, R9.reuse ;  /* 0x00000006ff227819 */ /* 0x100fe40000011609 */
[----:B------:R-:W-:Y:S02]  /*151d0*/  SHF.R.U32.HI R8, RZ, 0xe, R9 ;  /* 0x0000000eff087819 */ /* 0x000fe40000011609 */
[----:B------:R-:W-:Y:S02]  /*151e0*/  LOP3.LUT R17, R17, 0x10001, RZ, 0xc0, !PT ;  /* 0x0001000111117812 */ /* 0x000fe400078ec0ff */
[----:B------:R-:W-:-:S02]  /*151f0*/  LOP3.LUT R19, R19, 0x20002, R20, 0xf8, !PT ;  /* 0x0002000213137812 */ /* 0x000fc400078ef814 */
[----:B------:R-:W-:Y:S02]  /*15200*/  LOP3.LUT R20, R28, 0x20002, R11, 0xf8, !PT ;  /* 0x000200021c147812 */ /* 0x000fe400078ef80b */
[C---:B----4-:R-:W-:Y:S02]  /*15210*/  LOP3.LUT R38, R5.reuse, 0x70007, RZ, 0xc0, !PT ;  /* 0x0007000705267812 */ /* 0x050fe400078ec0ff */
[----:B------:R-:W-:Y:S02]  /*15220*/  LOP3.LUT R9, R5, 0x380038, RZ, 0xc0, !PT ;  /* 0x0038003805097812 */ /* 0x000fe400078ec0ff */
[--C-:B------:R-:W-:Y:S02]  /*15230*/  SHF.R.U32.HI R33, RZ, 0x6, R5.reuse ;  /* 0x00000006ff217819 */ /* 0x100fe40000011605 */
[----:B------:R-:W-:Y:S02]  /*15240*/  SHF.R.U32.HI R29, RZ, 0xd, R5 ;  /* 0x0000000dff1d7819 */ /* 0x000fe40000011605 */
[----:B------:R-:W-:-:S02]  /*15250*/  LOP3.LUT R70, R15, 0x70007, RZ, 0xc0, !PT ;  /* 0x000700070f467812 */ /* 0x000fc400078ec0ff */
[----:B------:R-:W-:Y:S02]  /*15260*/  LOP3.LUT R60, R15, 0x380038, RZ, 0xc0, !PT ;  /* 0x003800380f3c7812 */ /* 0x000fe400078ec0ff */
[C---:B------:R-:W-:Y:S02]  /*15270*/  LOP3.LUT R48, R6.reuse, 0x70007, RZ, 0xc0, !PT ;  /* 0x0007000706307812 */ /* 0x040fe400078ec0ff */
[----:B------:R-:W-:Y:S02]  /*15280*/  LOP3.LUT R11, R6, 0x380038, RZ, 0xc0, !PT ;  /* 0x00380038060b7812 */ /* 0x000fe400078ec0ff */
[--C-:B------:R-:W-:Y:S02]  /*15290*/  SHF.R.U32.HI R36, RZ, 0x6, R6.reuse ;  /* 0x00000006ff247819 */ /* 0x100fe40000011606 */
[----:B------:R-:W-:Y:S02]  /*152a0*/  SHF.R.U32.HI R30, RZ, 0xd, R6 ;  /* 0x0000000dff1e7819 */ /* 0x000fe40000011606 */
[----:B------:R-:W-:-:S02]  /*152b0*/  LOP3.LUT R83, R2, 0x64006400, RZ, 0xfc, !PT ;  /* 0x6400640002537812 */ /* 0x000fc400078efcff */
[----:B------:R-:W-:Y:S02]  /*152c0*/  LOP3.LUT R5, R55, 0x380038, RZ, 0xc0, !PT ;  /* 0x0038003837057812 */ /* 0x000fe400078ec0ff */
[C---:B------:R-:W-:Y:S01]  /*152d0*/  LOP3.LUT R50, R10.reuse, 0x70007, RZ, 0xc0, !PT ;  /* 0x000700070a327812 */ /* 0x040fe200078ec0ff */
[----:B------:R-:W-:Y:S01]  /*152e0*/  HFMA2 R83, R83, R0.H1_H1, -132, -132 ;  /* 0xd820d82053537431 */ /* 0x000fe20000060000 */
[----:B------:R-:W-:Y:S02]  /*152f0*/  LOP3.LUT R15, R10, 0x380038, RZ, 0xc0, !PT ;  /* 0x003800380a0f7812 */ /* 0x000fe400078ec0ff */
[----:B------:R-:W-:Y:S02]  /*15300*/  SHF.R.U32.HI R46, RZ, 0x6, R10 ;  /* 0x00000006ff2e7819 */ /* 0x000fe4000001160a */
[----:B------:R-:W-:Y:S02]  /*15310*/  LOP3.LUT R12, R12, 0x10001, RZ, 0xc0, !PT ;  /* 0x000100010c0c7812 */ /* 0x000fe400078ec0ff */
[----:B------:R-:W-:-:S02]  /*15320*/  LOP3.LUT R2, R51, 0x380038, RZ, 0xc0, !PT ;  /* 0x0038003833027812 */ /* 0x000fc400078ec0ff */
[----:B------:R-:W-:Y:S02]  /*15330*/  LOP3.LUT R6, R59, 0x380038, RZ, 0xc0, !PT ;  /* 0x003800383b067812 */ /* 0x000fe400078ec0ff */
[----:B------:R-:W-:Y:S02]  /*15340*/  LOP3.LUT R10, R17, 0x20002, R8, 0xf8, !PT ;  /* 0x00020002110a7812 */ /* 0x000fe400078ef808 */
[C---:B------:R-:W-:Y:S02]  /*15350*/  LOP3.LUT R37, R4.reuse, 0x70007, RZ, 0xc0, !PT ;  /* 0x0007000704257812 */ /* 0x040fe400078ec0ff */
[----:B------:R-:W-:Y:S02]  /*15360*/  LOP3.LUT R8, R4, 0x380038, RZ, 0xc0, !PT ;  /* 0x0038003804087812 */ /* 0x000fe400078ec0ff */
[--C-:B------:R-:W-:Y:S02]  /*15370*/  SHF.R.U32.HI R32, RZ, 0x6, R4.reuse ;  /* 0x00000006ff207819 */ /* 0x100fe40000011604 */
[----:B------:R-:W-:-:S02]  /*15380*/  SHF.R.U32.HI R28, RZ, 0xd, R4 ;  /* 0x0000000dff1c7819 */ /* 0x000fc40000011604 */
[----:B------:R-:W-:Y:S02]  /*15390*/  LOP3.LUT R4, R52, 0x380038, RZ, 0xc0, !PT ;  /* 0x0038003834047812 */ /* 0x000fe400078ec0ff */
[----:B------:R-:W-:Y:S02]  /*153a0*/  LOP3.LUT R5, R5, 0x64006400, RZ, 0xfc, !PT ;  /* 0x6400640005057812 */ /* 0x000fe400078efcff */
[----:B------:R-:W-:Y:S02]  /*153b0*/  LOP3.LUT R13, R12, 0x20002, R13, 0xf8, !PT ;  /* 0x000200020c0d7812 */ /* 0x000fe400078ef80d */
[----:B------:R-:W-:Y:S02]  /*153c0*/  LOP3.LUT R85, R2, 0x64006400, RZ, 0xfc, !PT ;  /* 0x6400640002557812 */ /* 0x000fe400078efcff */
[----:B------:R-:W-:Y:S02]  /*153d0*/  LOP3.LUT R61, R6, 0x64006400, RZ, 0xfc, !PT ;  /* 0x64006400063d7812 */ /* 0x000fe400078efcff */
[C---:B------:R-:W-:Y:S01]  /*153e0*/  LOP3.LUT R53, R7.reuse, 0x70007, RZ, 0xc0, !PT ;  /* 0x0007000707357812 */ /* 0x040fe200078ec0ff */
[-C--:B------:R-:W-:Y:S01]  /*153f0*/  HFMA2 R85, R85, R0.reuse.H1_H1, -132, -132 ;  /* 0xd820d82055557431 */ /* 0x080fe20000060000 */
[----:B------:R-:W-:Y:S01]  /*15400*/  LOP3.LUT R12, R7, 0x380038, RZ, 0xc0, !PT ;  /* 0x00380038070c7812 */ /* 0x000fe200078ec0ff */
[----:B------:R-:W-:Y:S01]  /*15410*/  HFMA2 R61, R61, R0.H1_H1, -132, -132 ;  /* 0xd820d8203d3d7431 */ /* 0x000fe20000060000 */
[----:B------:R-:W-:-:S02]  /*15420*/  SHF.R.U32.HI R49, RZ, 0x6, R7 ;  /* 0x00000006ff317819 */ /* 0x000fc40000011607 */
[----:B------:R-:W-:Y:S02]  /*15430*/  SHF.R.U32.HI R31, RZ, 0xd, R7 ;  /* 0x0000000dff1f7819 */ /* 0x000fe40000011607 */
[----:B------:R-:W-:Y:S02]  /*15440*/  LOP3.LUT R2, R35, 0x380038, RZ, 0xc0, !PT ;  /* 0x0038003823027812 */ /* 0x000fe400078ec0ff */
[----:B------:R-:W-:Y:S02]  /*15450*/  LOP3.LUT R6, R46, 0x380038, RZ, 0xc0, !PT ;  /* 0x003800382e067812 */ /* 0x000fe400078ec0ff */
[----:B------:R-:W-:Y:S01]  /*15460*/  LOP3.LUT R7, R60, 0x64006400, RZ, 0xfc, !PT ;  /* 0x640064003c077812 */ /* 0x000fe200078efcff */
[-C--:B------:R-:W-:Y:S01]  /*15470*/  HFMA2 R60, R5, R0.reuse.H1_H1, -132, -132 ;  /* 0xd820d820053c7431 */ /* 0x080fe20000060000 */
[----:B------:R-:W-:Y:S02]  /*15480*/  LOP3.LUT R77, R4, 0x64006400, RZ, 0xfc, !PT ;  /* 0x64006400044d7812 */ /* 0x000fe400078efcff */
[----:B------:R-:W-:Y:S01]  /*15490*/  LOP3.LUT R28, R13, 0x40004, R28, 0xf8, !PT ;  /* 0x000400040d1c7812 */ /* 0x000fe200078ef81c */
[-C--:B------:R-:W-:Y:S01]  /*154a0*/  HFMA2 R78, R7, R0.reuse.H1_H1, -132, -132 ;  /* 0xd820d820074e7431 */ /* 0x080fe20000060000 */
[----:B------:R-:W-:Y:S01]  /*154b0*/  LOP3.LUT R4, R34, 0x380038, RZ, 0xc0, !PT ;  /* 0x0038003822047812 */ /* 0x000fe200078ec0ff */
[----:B------:R-:W-:Y:S01]  /*154c0*/  HFMA2 R77, R77, R0.H1_H1, -132, -132 ;  /* 0xd820d8204d4d7431 */ /* 0x000fe20000060000 */
[----:B------:R-:W-:-:S02]  /*154d0*/  LOP3.LUT R5, R2, 0x64006400, RZ, 0xfc, !PT ;  /* 0x6400640002057812 */ /* 0x000fc400078efcff */
[----:B------:R-:W-:Y:S02]  /*154e0*/  LOP3.LUT R13, R6, 0x64006400, RZ, 0xfc, !PT ;  /* 0x64006400060d7812 */ /* 0x000fe400078efcff */
[----:B------:R-:W-:Y:S02]  /*154f0*/  LOP3.LUT R3, R3, 0x64006400, RZ, 0xfc, !PT ;  /* 0x6400640003037812 */ /* 0x000fe400078efcff */
[----:B------:R-:W-:Y:S02]  /*15500*/  LOP3.LUT R6, R36, 0x380038, RZ, 0xc0, !PT ;  /* 0x0038003824067812 */ /* 0x000fe400078ec0ff */
[----:B------:R-:W-:Y:S02]  /*15510*/  LOP3.LUT R30, R19, 0x40004, R30, 0xf8, !PT ;  /* 0x00040004131e7812 */ /* 0x000fe400078ef81e */
[----:B------:R-:W-:Y:S02]  /*15520*/  LOP3.LUT R7, R47, 0x380038, RZ, 0xc0, !PT ;  /* 0x003800382f077812 */ /* 0x000fe400078ec0ff */
[----:B------:R-:W-:-:S02]  /*15530*/  LOP3.LUT R19, R4, 0x64006400, RZ, 0xfc, !PT ;  /* 0x6400640004137812 */ /* 0x000fc400078efcff */
[----:B------:R-:W-:Y:S02]  /*15540*/  LOP3.LUT R2, R32, 0x380038, RZ, 0xc0, !PT ;  /* 0x0038003820027812 */ /* 0x000fe400078ec0ff */
[----:B------:R-:W-:Y:S01]  /*15550*/  LOP3.LUT R31, R20, 0x40004, R31, 0xf8, !PT ;  /* 0x00040004141f7812 */ /* 0x000fe200078ef81f */
[-C--:B------:R-:W-:Y:S01]  /*15560*/  HFMA2 R20, R5, R0.reuse.H1_H1, -132, -132 ;  /* 0xd820d82005147431 */ /* 0x080fe20000060000 */
[----:B------:R-:W-:Y:S01]  /*15570*/  LOP3.LUT R4, R33, 0x380038, RZ, 0xc0, !PT ;  /* 0x0038003821047812 */ /* 0x000fe200078ec0ff */
[-C--:B------:R-:W-:Y:S01]  /*15580*/  HFMA2 R19, R19, R0.reuse.H1_H1, -132, -132 ;  /* 0xd820d82013137431 */ /* 0x080fe20000060000 */
[----:B------:R-:W-:Y:S01]  /*15590*/  LOP3.LUT R65, R62, 0x64006400, RZ, 0xfc, !PT ;  /* 0x640064003e417812 */ /* 0x000fe200078efcff */
[-C--:B------:R-:W-:Y:S01]  /*155a0*/  HFMA2 R62, R3, R0.reuse.H1_H1, -132, -132 ;  /* 0xd820d820033e7431 */ /* 0x080fe20000060000 */
[----:B------:R-:W-:Y:S02]  /*155b0*/  LOP3.LUT R69, R6, 0x64006400, RZ, 0xfc, !PT ;  /* 0x6400640006457812 */ /* 0x000fe400078efcff */
[----:B------:R-:W-:Y:S01]  /*155c0*/  LOP3.LUT R5, R55, 0x1c001c0, RZ, 0xc0, !PT ;  /* 0x01c001c037057812 */ /* 0x000fe200078ec0ff */
[----:B------:R-:W-:Y:S01]  /*155d0*/  HFMA2 R65, R65, R0.H1_H1, -132, -132 ;  /* 0xd820d82041417431 */ /* 0x000fe20000060000 */
[----:B------:R-:W-:-:S02]  /*155e0*/  LOP3.LUT R17, R7, 0x64006400, RZ, 0xfc, !PT ;  /* 0x6400640007117812 */ /* 0x000fc400078efcff */
[----:B------:R-:W-:Y:S02]  /*155f0*/  LOP3.LUT R67, R11, 0x64006400, RZ, 0xfc, !PT ;  /* 0x640064000b437812 */ /* 0x000fe400078efcff */
[----:B------:R-:W-:Y:S01]  /*15600*/  LOP3.LUT R3, R2, 0x64006400, RZ, 0xfc, !PT ;  /* 0x6400640002037812 */ /* 0x000fe200078efcff */
[-C--:B------:R-:W-:Y:S01]  /*15610*/  HFMA2 R17, R17, R0.reuse.H1_H1, -132, -132 ;  /* 0xd820d82011117431 */ /* 0x080fe20000060000 */
[----:B------:R-:W-:Y:S02]  /*15620*/  LOP3.LUT R6, R59, 0x1c001c0, RZ, 0xc0, !PT ;  /* 0x01c001c03b067812 */ /* 0x000fe400078ec0ff */
[----:B------:R-:W-:Y:S02]  /*15630*/  LOP3.LUT R7, R8, 0x64006400, RZ, 0xfc, !PT ;  /* 0x6400640008077812 */ /* 0x000fe400078efcff */
        /* <DEDUP_REMOVED lines=8> */
[----:B------:R-:W-:Y:S01]  /*156c0*/  LOP3.LUT R63, R14, 0x64006400, RZ, 0xfc, !PT ;  /* 0x640064000e3f7812 */ /* 0x000fe200078efcff */
[-C--:B------:R-:W-:Y:S01]  /*156d0*/  HFMA2 R14, R67, R0.reuse.H1_H1, -132, -132 ;  /* 0xd820d820430e7431 */ /* 0x080fe20000060000 */
[----:B------:R-:W-:Y:S01]  /*156e0*/  LOP3.LUT R71, R12, 0x64006400, RZ, 0xfc, !PT ;  /* 0x640064000c477812 */ /* 0x000fe200078efcff */
[-C--:B------:R-:W-:Y:S01]  /*156f0*/  HFMA2 R12, R3, R0.reuse.H1_H1, -132, -132 ;  /* 0xd820d820030c7431 */ /* 0x080fe20000060000 */
[----:B------:R-:W-:Y:S01]  /*15700*/  LOP3.LUT R69, R6, 0x64006400, RZ, 0xfc, !PT ;  /* 0x6400640006457812 */ /* 0x000fe200078efcff */
[-C--:B------:R-:W-:Y:S01]  /*15710*/  HFMA2 R68, R5, R0.reuse.H0_H0, -20, -20 ;  /* 0xcd00cd0005447431 */ /* 0x080fe20000040000 */
[----:B------:R-:W-:Y:S01]  /*15720*/  LOP3.LUT R6, R46, 0x1c001c0, RZ, 0xc0, !PT ;  /* 0x01c001c02e067812 */ /* 0x000fe200078ec0ff */
[-C--:B------:R-:W-:Y:S01]  /*15730*/  HFMA2 R63, R63, R0.reuse.H1_H1, -132, -132 ;  /* 0xd820d8203f3f7431 */ /* 0x080fe20000060000 */
[----:B------:R-:W-:Y:S01]  /*15740*/  LOP3.LUT R73, R8, 0x64006400, RZ, 0xfc, !PT ;  /* 0x6400640008497812 */ /* 0x000fe200078efcff */
[----:B------:R-:W-:Y:S01]  /*15750*/  HFMA2 R69, R69, R0.H0_H0, -20, -20 ;  /* 0xcd00cd0045457431 */ /* 0x000fe20000040000 */
[----:B------:R-:W-:-:S02]  /*15760*/  LOP3.LUT R3, R2, 0x64006400, RZ, 0xfc, !PT ;  /* 0x6400640002037812 */ /* 0x000fc400078efcff */
[----:B------:R-:W-:Y:S02]  /*15770*/  LOP3.LUT R67, R4, 0x64006400, RZ, 0xfc, !PT ;  /* 0x6400640004437812 */ /* 0x000fe400078efcff */
[----:B------:R-:W-:Y:S01]  /*15780*/  LOP3.LUT R51, R51, 0x70007, RZ, 0xc0, !PT ;  /* 0x0007000733337812 */ /* 0x000fe200078ec0ff */
[-C--:B------:R-:W-:Y:S01]  /*15790*/  HFMA2 R66, R3, R0.reuse.H0_H0, -20, -20 ;  /* 0xcd00cd0003427431 */ /* 0x080fe20000040000 */
[----:B------:R-:W-:Y:S01]  /*157a0*/  LOP3.LUT R4, R34, 0x1c001c0, RZ, 0xc0, !PT ;  /* 0x01c001c022047812 */ /* 0x000fe200078ec0ff */
[----:B------:R-:W-:Y:S01]  /*157b0*/  HFMA2 R67, R67, R0.H0_H0, -20, -20 ;  /* 0xcd00cd0043437431 */ /* 0x000fe20000040000 */
[----:B------:R-:W-:Y:S02]  /*157c0*/  LOP3.LUT R8, R47, 0x1c001c0, RZ, 0xc0, !PT ;  /* 0x01c001c02f087812 */ /* 0x000fe400078ec0ff */
[----:B------:R-:W-:Y:S02]  /*157d0*/  LOP3.LUT R15, R15, 0x64006400, RZ, 0xfc, !PT ;  /* 0x640064000f0f7812 */ /* 0x000fe400078efcff */
[----:B------:R-:W-:-:S02]  /*157e0*/  LOP3.LUT R2, R35, 0x1c001c0, RZ, 0xc0, !PT ;  /* 0x01c001c023027812 */ /* 0x000fc400078ec0ff */
[----:B------:R-:W-:Y:S01]  /*157f0*/  LOP3.LUT R59, R59, 0x70007, RZ, 0xc0, !PT ;  /* 0x000700073b3b7812 */ /* 0x000fe200078ec0ff */
[-C--:B------:R-:W-:Y:S01]  /*15800*/  HFMA2 R64, R15, R0.reuse.H1_H1, -132, -132 ;  /* 0xd820d8200f407431 */ /* 0x080fe20000060000 */
[----:B------:R-:W-:Y:S01]  /*15810*/  LOP3.LUT R87, R16, 0x64006400, RZ, 0xfc, !PT ;  /* 0x6400640010577812 */ /* 0x000fe200078efcff */
[-C--:B------:R-:W-:Y:S01]  /*15820*/  HFMA2 R16, R7, R0.reuse.H1_H1, -132, -132 ;  /* 0xd820d82007107431 */ /* 0x080fe20000060000 */
[----:B------:R-:W-:Y:S02]  /*15830*/  LOP3.LUT R9, R9, 0x64006400, RZ, 0xfc, !PT ;  /* 0x6400640009097812 */ /* 0x000fe400078efcff */
[----:B------:R-:W-:Y:S01]  /*15840*/  LOP3.LUT R5, R6, 0x64006400, RZ, 0xfc, !PT ;  /* 0x6400640006057812 */ /* 0x000fe200078efcff */
[-C--:B------:R-:W-:Y:S01]  /*15850*/  HFMA2 R87, R87, R0.reuse.H1_H1, -132, -132 ;  /* 0xd820d82057577431 */ /* 0x080fe20000060000 */
[----:B------:R-:W-:Y:S01]  /*15860*/  LOP3.LUT R6, R36, 0x1c001c0, RZ, 0xc0, !PT ;  /* 0x01c001c024067812 */ /* 0x000fe200078ec0ff */
[-C--:B------:R-:W-:Y:S01]  /*15870*/  HFMA2 R15, R9, R0.reuse.H1_H1, -132, -132 ;  /* 0xd820d820090f7431 */ /* 0x080fe20000060000 */
[----:B------:R-:W-:Y:S01]  /*15880*/  LOP3.LUT R51, R51, 0x64006400, RZ, 0xfc, !PT ;  /* 0x6400640033337812 */ /* 0x000fe200078efcff */
[----:B------:R-:W-:Y:S01]  /*15890*/  HFMA2 R9, R73, R0.H1_H1, -132, -132 ;  /* 0xd820d82049097431 */ /* 0x000fe20000060000 */
[----:B------:R-:W-:-:S02]  /*158a0*/  LOP3.LUT R7, R4, 0x64006400, RZ, 0xfc, !PT ;  /* 0x6400640004077812 */ /* 0x000fc400078efcff */
[----:B------:R-:W-:Y:S01]  /*158b0*/  LOP3.LUT R81, R8, 0x64006400, RZ, 0xfc, !PT ;  /* 0x6400640008517812 */ /* 0x000fe200078efcff */
[----:B------:R-:W-:Y:S01]  /*158c0*/  HADD2 R86, R51, -1028, -1028 ;  /* 0xe404e40433567430 */ /* 0x000fe20000000000 */
        /* <DEDUP_REMOVED lines=8> */
[----:B------:R-:W-:Y:S01]  /*15950*/  LOP3.LUT R79, R18, 0x64006400, RZ, 0xfc, !PT ;  /* 0x64006400124f7812 */ /* 0x000fe200078efcff */
[-C--:B------:R-:W-:Y:S01]  /*15960*/  HFMA2 R18, R13, R0.reuse.H1_H1, -132, -132 ;  /* 0xd820d8200d127431 */ /* 0x080fe20000060000 */
[----:B------:R-:W-:Y:S01]  /*15970*/  LOP3.LUT R75, R6, 0x64006400, RZ, 0xfc, !PT ;  /* 0x64006400064b7812 */ /* 0x000fe200078efcff */
[-C--:B------:R-:W-:Y:S01]  /*15980*/  HFMA2 R6, R5, R0.reuse.H0_H0, -20, -20 ;  /* 0xcd00cd0005067431 */ /* 0x080fe20000040000 */
[----:B------:R-:W-:Y:S01]  /*15990*/  LOP3.LUT R35, R35, 0x70007, RZ, 0xc0, !PT ;  /* 0x0007000723237812 */ /* 0x000fe200078ec0ff */
[-C--:B------:R-:W-:Y:S01]  /*159a0*/  HFMA2 R13, R71, R0.reuse.H1_H1, -132, -132 ;  /* 0xd820d820470d7431 */ /* 0x080fe20000060000 */
[----:B------:R-:W-:Y:S01]  /*159b0*/  LOP3.LUT R34, R34, 0x70007, RZ, 0xc0, !PT ;  /* 0x0007000722227812 */ /* 0x000fe200078ec0ff */
[-C--:B------:R-:W-:Y:S01]  /*159c0*/  HFMA2 R5, R81, R0.reuse.H0_H0, -20, -20 ;  /* 0xcd00cd0051057431 */ /* 0x080fe20000040000 */
[----:B------:R-:W-:Y:S01]  /*159d0*/  LOP3.LUT R46, R46, 0x70007, RZ, 0xc0, !PT ;  /* 0x000700072e2e7812 */ /* 0x000fe200078ec0ff */
[----:B------:R-:W-:Y:S01]  /*159e0*/  HADD2 R81, R59, -1028, -1028 ;  /* 0xe404e4043b517430 */ /* 0x000fe20000000000 */
[----:B------:R-:W-:Y:S01]  /*159f0*/  LOP3.LUT R47, R47, 0x70007, RZ, 0xc0, !PT ;  /* 0x000700072f2f7812 */ /* 0x000fe200078ec0ff */
[----:B------:R-:W-:Y:S01]  /*15a00*/  HFMA2 R79, R79, R0.H1_H1, -132, -132 ;  /* 0xd820d8204f4f7431 */ /* 0x000fe20000060000 */
        /* <DEDUP_REMOVED lines=10> */
[-C--:B------:R-:W-:Y:S01]  /*15ab0*/  HFMA2 R2, R75, R0.reuse.H0_H0, -20, -20 ;  /* 0xcd00cd004b027431 */ /* 0x080fe20000040000 */
        /* <DEDUP_REMOVED lines=132> */
.L_x_1058:
        /* <DEDUP_REMOVED lines=85> */
.L_x_1060:
        /* <DEDUP_REMOVED lines=82> */
.L_x_1061:
        /* <DEDUP_REMOVED lines=79> */
.L_x_1059:
[----:B------:R-:W-:Y:S01]  /*17260*/  IADD3 R93, PT, PT, R93, 0x20, RZ ;  /* 0x000000205d5d7810 */ /* 0x000fe20007ffe0ff */
[----:B------:R-:W-:Y:S01]  /*17270*/  UIADD3 UR4, UPT, UPT, UR4, 0x40, URZ ;  /* 0x0000004004047890 */ /* 0x000fe2000fffe0ff */
[----:B------:R-:W-:Y:S02]  /*17280*/  IMAD.WIDE R104, R89, 0x4, R100 ;  /* 0x0000000459687825 */ /* 0x000fe400078e0264 */
[----:B------:R-:W-:-:S13]  /*17290*/  ISETP.GE.AND P2, PT, R93, R98, PT ;  /* 0x000000625d00720c */ /* 0x000fda0003f46270 */
[----:B------:R-:W-:Y:S05]  /*172a0*/  @!P2 BRA `(.L_x_1062) ;  /* 0xffffffdc002ca947 */ /* 0x000fea000383ffff */
[----:B------:R-:W-:-:S07]  /*172b0*/  IMAD.WIDE R104, R89, 0xc, R102 ;  /* 0x0000000c59687825 */ /* 0x000fce00078e0266 */
.L_x_1057:
[----:B------:R-:W0:Y:S02]  /*172c0*/  LDCU UR5, c[0x0][0x3dc] ;  /* 0x00007b80ff0577ac */ /* 0x000e240008000800 */
[----:B0-----:R-:W-:-:S04]  /*172d0*/  VIMNMX R0, PT, PT, R95, UR5, PT ;  /* 0x000000055f007c48 */ /* 0x001fc8000bfe0100 */
[----:B------:R-:W-:-:S13]  /*172e0*/  ISETP.GT.AND P0, PT, R0, R93, PT ;  /* 0x0000005d0000720c */ /* 0x000fda0003f04270 */
[----:B------:R-:W-:Y:S05]  /*172f0*/  @!P0 BRA `(.L_x_1063) ;  /* 0x0000001000c88947 */ /* 0x000fea0003800000 */
[----:B------:R-:W-:Y:S01]  /*17300*/  PRMT R2, R92, 0x9910, RZ ;  /* 0x000099105c027816 */ /* 0x000fe200000000ff */
[----:B------:R-:W-:-:S03]  /*17310*/  UIADD3 UR4, UPT, UPT, UR4, 0x80, URZ ;  /* 0x0000008004047890 */ /* 0x000fc6000fffe0ff */
[----:B------:R-:W-:-:S04]  /*17320*/  ISETP.NE.AND P0, PT, R2, RZ, PT ;  /* 0x000000ff0200720c */ /* 0x000fc80003f05270 */
[----:B------:R-:W-:-:S13]  /*17330*/  ISETP.EQ.OR P0, PT, R97, 0x3, !P0 ;  /* 0x000000036100780c */ /* 0x000fda0004702670 */
.L_x_1068:
[----:B------:R-:W2:Y:S01]  /*17340*/  LDG.E.128.CONSTANT R4, desc[UR8][R104.64] ;  /* 0x0000000868047981 */ /* 0x000ea2000c1e9d00 */
[----:B------:R-:W-:Y:S01]  /*17350*/  MOV R8, 0x3400 ;  /* 0x0000340000087802 */ /* 0x000fe20000000f00 */
[----:B------:R-:W-:Y:S01]  /*17360*/  HFMA2 R35, -RZ, RZ, 0, 0.0625 ;  /* 0x00002c00ff237431 */ /* 0x000fe200000001ff */
[----:B------:R-:W-:Y:S02]  /*17370*/  MOV R2, 0x2400 ;  /* 0x0000240000027802 */ /* 0x000fe40000000f00 */
[----:B------:R-:W-:Y:S02]  /*17380*/  ISETP.NE.AND P2, PT, R94, RZ, PT ;  /* 0x000000ff5e00720c */ /* 0x000fe40003f45270 */
[----:B------:R-:W-:Y:S02]  /*17390*/  PRMT R8, R2, 0x5410, R8 ;  /* 0x0000541002087816 */ /* 0x000fe40000000008 */
[----:B------:R-:W-:Y:S02]  /*173a0*/  ISETP.NE.AND P1, PT, R97, 0x1, PT ;  /* 0x000000016100780c */ /* 0x000fe40003f25270 */
[----:B------:R-:W-:-:S02]  /*173b0*/  PRMT R35, R35, 0x5410, R35 ;  /* 0x0000541023237816 */ /* 0x000fc40000000023 */
[C---:B--2---:R-:W-:Y:S02]  /*173c0*/  LOP3.LUT R49, R6.reuse, 0x30003, RZ, 0xc0, !PT ;  /* 0x0003000306317812 */ /* 0x044fe400078ec0ff */
[C---:B------:R-:W-:Y:S02]  /*173d0*/  LOP3.LUT R12, R6.reuse, 0xc000c, RZ, 0xc0, !PT ;  /* 0x000c000c060c7812 */ /* 0x040fe400078ec0ff */
[C---:B-----5:R-:W-:Y:S02]  /*173e0*/  LOP3.LUT R20, R6.reuse, 0x300030, RZ, 0xc0, !PT ;  /* 0x0030003006147812 */ /* 0x060fe400078ec0ff */
[----:B------:R-:W-:Y:S02]  /*173f0*/  LOP3.LUT R34, R6, 0xc000c0, RZ, 0xc0, !PT ;  /* 0x00c000c006227812 */ /* 0x000fe400078ec0ff */
[----:B------:R-:W-:Y:S02]  /*17400*/  SHF.R.U32.HI R50, RZ, 0x8, R6 ;  /* 0x00000008ff327819 */ /* 0x000fe40000011606 */
[----:B------:R-:W-:-:S02]  /*17410*/  LOP3.LUT R6, R7, 0xc000c, RZ, 0xc0, !PT ;  /* 0x000c000c07067812 */ /* 0x000fc400078ec0ff */
[----:B------:R-:W-:Y:S02]  /*17420*/  SHF.R.U32.HI R48, RZ, 0x8, R5 ;  /* 0x00000008ff307819 */ /* 0x000fe40000011605 */
[----:B------:R-:W-:Y:S02]  /*17430*/  LOP3.LUT R13, R6, 0x64006400, RZ, 0xfc, !PT ;  /* 0x64006400060d7812 */ /* 0x000fe400078efcff */
[C---:B------:R-:W-:Y:S02]  /*17440*/  LOP3.LUT R9, R4.reuse, 0x30003, RZ, 0xc0, !PT ;  /* 0x0003000304097812 */ /* 0x040fe400078ec0ff */
[C---:B------:R-:W-:Y:S01]  /*17450*/  LOP3.LUT R2, R4.reuse, 0xc000c, RZ, 0xc0, !PT ;  /* 0x000c000c04027812 */ /* 0x040fe200078ec0ff */
[----:B------:R-:W-:Y:S01]  /*17460*/  HFMA2 R13, R13, R8.H1_H1, -258, -258 ;  /* 0xdc08dc080d0d7431 */ /* 0x000fe20000060008 */
[C---:B------:R-:W-:Y:S02]  /*17470*/  LOP3.LUT R10, R4.reuse, 0x300030, RZ, 0xc0, !PT ;  /* 0x00300030040a7812 */ /* 0x040fe400078ec0ff */
[----:B------:R-:W-:-:S02]  /*17480*/  LOP3.LUT R11, R4, 0xc000c0, RZ, 0xc0, !PT ;  /* 0x00c000c0040b7812 */ /* 0x000fc400078ec0ff */
[----:B------:R-:W-:Y:S02]  /*17490*/  LOP3.LUT R3, R5, 0xc000c, RZ, 0xc0, !PT ;  /* 0x000c000c05037812 */ /* 0x000fe400078ec0ff */
[C---:B------:R-:W-:Y:S02]  /*174a0*/  LOP3.LUT R51, R7.reuse, 0x30003, RZ, 0xc0, !PT ;  /* 0x0003000307337812 */ /* 0x040fe400078ec0ff */
[C---:B------:R-:W-:Y:S02]  /*174b0*/  LOP3.LUT R28, R7.reuse, 0x300030, RZ, 0xc0, !PT ;  /* 0x00300030071c7812 */ /* 0x040fe400078ec0ff */
[----:B------:R-:W-:Y:S02]  /*174c0*/  LOP3.LUT R36, R7, 0xc000c0, RZ, 0xc0, !PT ;  /* 0x00c000c007247812 */ /* 0x000fe400078ec0ff */
[----:B------:R-:W-:Y:S02]  /*174d0*/  SHF.R.U32.HI R52, RZ, 0x8, R7 ;  /* 0x00000008ff347819 */ /* 0x000fe40000011607 */
[----:B------:R-:W-:-:S02]  /*174e0*/  LOP3.LUT R6, R48, 0xc000c, RZ, 0xc0, !PT ;  /* 0x000c000c30067812 */ /* 0x000fc400078ec0ff */
[----:B------:R-:W-:Y:S02]  /*174f0*/  SHF.R.U32.HI R4, RZ, 0x8, R4 ;  /* 0x00000008ff047819 */ /* 0x000fe40000011604 */
[----:B------:R-:W-:Y:S02]  /*17500*/  LOP3.LUT R7, R50, 0xc000c, RZ, 0xc0, !PT ;  /* 0x000c000c32077812 */ /* 0x000fe400078ec0ff */
[C---:B------:R-:W-:Y:S02]  /*17510*/  LOP3.LUT R46, R5.reuse, 0x30003, RZ, 0xc0, !PT ;  /* 0x00030003052e7812 */ /* 0x040fe400078ec0ff */
[C---:B------:R-:W-:Y:S02]  /*17520*/  LOP3.LUT R18, R5.reuse, 0x300030, RZ, 0xc0, !PT ;  /* 0x0030003005127812 */ /* 0x040fe400078ec0ff */
[----:B------:R-:W-:Y:S02]  /*17530*/  LOP3.LUT R33, R5, 0xc000c0, RZ, 0xc0, !PT ;  /* 0x00c000c005217812 */ /* 0x000fe400078ec0ff */
[----:B------:R-:W-:-:S02]  /*17540*/  LOP3.LUT R5, R3, 0x64006400, RZ, 0xfc, !PT ;  /* 0x6400640003057812 */ /* 0x000fc400078efcff */
[----:B------:R-:W-:Y:S02]  /*17550*/  LOP3.LUT R15, R52, 0xc000c, RZ, 0xc0, !PT ;  /* 0x000c000c340f7812 */ /* 0x000fe400078ec0ff */
[----:B------:R-:W-:Y:S02]  /*17560*/  LOP3.LUT R6, R6, 0x64006400, RZ, 0xfc, !PT ;  /* 0x6400640006067812 */ /* 0x000fe400078efcff */
[----:B------:R-:W-:Y:S02]  /*17570*/  LOP3.LUT R3, R4, 0xc000c, RZ, 0xc0, !PT ;  /* 0x000c000c04037812 */ /* 0x000fe400078ec0ff */
[----:B------:R-:W-:Y:S02]  /*17580*/  LOP3.LUT R7, R7, 0x64006400, RZ, 0xfc, !PT ;  /* 0x6400640007077812 */ /* 0x000fe400078efcff */
[----:B------:R-:W-:Y:S01]  /*17590*/  LOP3.LUT R17, R15, 0x64006400, RZ, 0xfc, !PT ;  /* 0x640064000f117812 */ /* 0x000fe200078efcff */
[-C--:B------:R-:W-:Y:S01]  /*175a0*/  HFMA2 R15, R6, R8.reuse.H1_H1, -258, -258 ;  /* 0xdc08dc08060f7431 */ /* 0x080fe20000060008 */
[----:B------:R-:W-:Y:S01]  /*175b0*/  LOP3.LUT R14, R3, 0x64006400, RZ, 0xfc, !PT ;  /* 0x64006400030e7812 */ /* 0x000fe200078efcff */
[-C--:B------:R-:W-:Y:S01]  /*175c0*/  HFMA2 R3, R5, R8.reuse.H1_H1, -258, -258 ;  /* 0xdc08dc0805037431 */ /* 0x080fe20000060008 */
[----:B------:R-:W-:Y:S01]  /*175d0*/  LOP3.LUT R6, R48, 0x300030, RZ, 0xc0, !PT ;  /* 0x0030003030067812 */ /* 0x000fe200078ec0ff */
[-C--:B------:R-:W-:Y:S01]  /*175e0*/  HFMA2 R16, R7, R8.reuse.H1_H1, -258, -258 ;  /* 0xdc08dc0807107431 */ /* 0x080fe20000060008 */
[----:B------:R-:W-:Y:S01]  /*175f0*/  LOP3.LUT R5, R4, 0x300030, RZ, 0xc0, !PT ;  /* 0x0030003004057812 */ /* 0x000fe200078ec0ff */
[-C--:B------:R-:W-:Y:S01]  /*17600*/  HFMA2 R14, R14, R8.reuse.H1_H1, -258, -258 ;  /* 0xdc08dc080e0e7431 */ /* 0x080fe20000060008 */
[----:B------:R-:W-:Y:S01]  /*17610*/  LOP3.LUT R7, R50, 0x300030, RZ, 0xc0, !PT ;  /* 0x0030003032077812 */ /* 0x000fe200078ec0ff */
[----:B------:R-:W-:Y:S01]  /*17620*/  HFMA2 R17, R17, R8.H1_H1, -258, -258 ;  /* 0xdc08dc0811117431 */ /* 0x000fe20000060008 */
[----:B------:R-:W-:-:S02]  /*17630*/  LOP3.LUT R19, R18, 0x64006400, RZ, 0xfc, !PT ;  /* 0x6400640012137812 */ /* 0x000fc400078efcff */
[----:B------:R-:W-:Y:S02]  /*17640*/  LOP3.LUT R6, R6, 0x64006400, RZ, 0xfc, !PT ;  /* 0x6400640006067812 */ /* 0x000fe400078efcff */
[----:B------:R-:W-:Y:S01]  /*17650*/  LOP3.LUT R10, R10, 0x64006400, RZ, 0xfc, !PT ;  /* 0x640064000a0a7812 */ /* 0x000fe200078efcff */
[-C--:B------:R-:W-:Y:S01]  /*17660*/  HFMA2 R19, R19, R35.reuse.H1_H1, -66, -66 ;  /* 0xd420d42013137431 */ /* 0x080fe20000060023 */
[----:B------:R-:W-:Y:S01]  /*17670*/  LOP3.LUT R18, R52, 0x300030, RZ, 0xc0, !PT ;  /* 0x0030003034127812 */ /* 0x000fe200078ec0ff */
[-C--:B------:R-:W-:Y:S01]  /*17680*/  HFMA2 R30, R6, R35.reuse.H1_H1, -66, -66 ;  /* 0xd420d420061e7431 */ /* 0x080fe20000060023 */
        /* <DEDUP_REMOVED lines=23> */
[-C--:B------:R-:W-:Y:S01]  /*17800*/  HFMA2 R20, R20, R35.reuse.H1_H1, -66, -66 ;  /* 0xd420d42014147431 */ /* 0x080fe20000060023 */
[----:B------:R-:W-:Y:S01]  /*17810*/  LOP3.LUT R4, R4, 0x30003, RZ, 0xc0, !PT ;  /* 0x0003000304047812 */ /* 0x000fe200078ec0ff */
[----:B------:R-:W-:Y:S01]  /*17820*/  HFMA2 R28, R28, R35.H1_H1, -66, -66 ;  /* 0xd420d4201c1c7431 */ /* 0x000fe20000060023 */
        /* <DEDUP_REMOVED lines=30> */
[----:B------:R-:W0:Y:S01]  /*17a10*/  LDS.128 R4, [UR4+-0x80] ;  /* 0xffff8004ff047984 */ /* 0x000e220008000c00 */
[----:B------:R-:W-:Y:S02]  /*17a20*/  PRMT R44, R44, 0x5410, R43 ;  /* 0x000054102c2c7816 */ /* 0x000fe4000000002b */
[----:B------:R-:W-:Y:S01]  /*17a30*/  PRMT R42, R42, 0x5410, R41 ;  /* 0x000054102a2a7816 */ /* 0x000fe20000000029 */
        /* <DEDUP_REMOVED lines=41> */
.L_x_1064:
[----:B------:R-:W-:Y:S05]  /*17cd0*/  @!P1 BRA `(.L_x_1065) ;  /* 0x0000000800389947 */ /* 0x000fea0003800000 */
[----:B------:R-:W-:Y:S02]  /*17ce0*/  PRMT R4, R91, 0x9910, RZ ;  /* 0x000099105b047816 */ /* 0x000fe400000000ff */
[----:B------:R-:W-:Y:S02]  /*17cf0*/  ISETP.NE.AND P3, PT, R97, 0x2, PT ;  /* 0x000000026100780c */ /* 0x000fe40003f65270 */
[----:B------:R-:W-:-:S13]  /*17d00*/  ISETP.NE.AND P2, PT, R4, RZ, PT ;  /* 0x000000ff0400720c */ /* 0x000fda0003f45270 */
[----:B------:R-:W-:Y:S05]  /*17d10*/  @!P2 BRA `(.L_x_1066) ;  /* 0x0000000000b0a947 */ /* 0x000fea0003800000 */
        /* <DEDUP_REMOVED lines=44> */
.L_x_1066:
[----:B------:R-:W-:Y:S05]  /*17fe0*/  @!P3 BRA `(.L_x_1065) ;  /* 0x000000040074b947 */ /* 0x000fea0003800000 */
[----:B------:R-:W-:-:S04]  /*17ff0*/  PRMT R4, R90, 0x9910, RZ ;  /* 0x000099105a047816 */ /* 0x000fc800000000ff */
[----:B------:R-:W-:-:S13]  /*18000*/  ISETP.NE.AND P2, PT, R4, RZ, PT ;  /* 0x000000ff0400720c */ /* 0x000fda0003f45270 */
[----:B------:R-:W-:Y:S05]  /*18010*/  @!P2 BRA `(.L_x_1067) ;  /* 0x0000000000b0a947 */ /* 0x000fea0003800000 */
        /* <DEDUP_REMOVED lines=44> */
.L_x_1067:
        /* <DEDUP_REMOVED lines=46> */
.L_x_1065:
[----:B------:R-:W0:Y:S01]  /*185c0*/  LDC R89, c[0x0][0x3ac] ;  /* 0x0000eb00ff597b82 */ /* 0x000e220000000800 */
[----:B------:R-:W-:Y:S01]  /*185d0*/  IADD3 R93, PT, PT, R93, 0x10, RZ ;  /* 0x000000105d5d7810 */ /* 0x000fe20007ffe0ff */
[----:B------:R-:W-:-:S03]  /*185e0*/  UIADD3 UR4, UPT, UPT, UR4, 0x20, URZ ;  /* 0x0000002004047890 */ /* 0x000fc6000fffe0ff */
[----:B------:R-:W-:Y:S01]  /*185f0*/  ISETP.GE.AND P2, PT, R93, R0, PT ;  /* 0x000000005d00720c */ /* 0x000fe20003f46270 */
[----:B0-----:R-:W-:-:S12]  /*18600*/  IMAD.WIDE R104, R89, 0x4, R104 ;  /* 0x0000000459687825 */ /* 0x001fd800078e0268 */
[----:B------:R-:W-:Y:S05]  /*18610*/  @!P2 BRA `(.L_x_1068) ;  /* 0xffffffec0048a947 */ /* 0x000fea000383ffff */
.L_x_1063:
        /* <DEDUP_REMOVED lines=12> */
.L_x_1072:
[----:B------:R-:W0:Y:S02]  /*186e0*/  LDS R2, [R0] ;  /* 0x0000000000027984 */ /* 0x000e240000000800 */
[----:B0-----:R-:W-:-:S05]  /*186f0*/  HADD2 R3, R2, R7 ;  /* 0x0000000702037230 */ /* 0x001fca0000000000 */
[----:B------:R-:W0:Y:S02]  /*18700*/  ATOMS.CAST.SPIN P0, [R0], R2, R3 ;  /* 0x000000020000758d */ /* 0x000e240001800003 */
[----:B0-----:R-:W-:Y:S05]  /*18710*/  @!P0 BRA `(.L_x_1072) ;  /* 0xfffffffc00f08947 */ /* 0x001fea000383ffff */
[----:B------:R-:W-:Y:S05]  /*18720*/  BRA `(.L_x_1070) ;  /* 0x00000000000c7947 */ /* 0x000fea0003800000 */
.L_x_1071:
[----:B------:R-:W2:Y:S02]  /*18730*/  LD.E R0, desc[UR8][R4.64] ;  /* 0x0000000804007980 */ /* 0x000ea4000c101900 */
[----:B--2---:R-:W-:-:S05]  /*18740*/  IADD3 R3, PT, PT, R7, R0, RZ ;  /* 0x0000000007037210 */ /* 0x004fca0007ffe0ff */
[----:B------:R0:W-:Y:S02]  /*18750*/  ST.E desc[UR8][R4.64], R3 ;  /* 0x0000000304007985 */ /* 0x0001e4000c101908 */
.L_x_1070:
[----:B------:R-:W-:Y:S05]  /*18760*/  BSYNC.RECONVERGENT B0 ;  /* 0x0000000000007941 */ /* 0x000fea0003800200 */
.L_x_1069:
[----:B------:R1:W-:Y:S01]  /*18770*/  ATOM.E.ADD.F16x2.RN.STRONG.GPU P0, RZ, desc[UR8][R4.64+0x4], R27 ;  /* 0x8000041b04ff79a2 */ /* 0x0003e2000c10e108 */
[----:B------:R-:W-:Y:S04]  /*18780*/  BSSY.RECONVERGENT B0, `(.L_x_1073) ;  /* 0x000000e000007945 */ /* 0x000fe80003800200 */
[----:B-1----:R-:W-:Y:S05]  /*18790*/  @P0 BRA `(.L_x_1074) ;  /* 0x0000000000300947 */ /* 0x002fea0003800000 */
[----:B------:R-:W1:Y:S02]  /*187a0*/  QSPC.E.S P0, RZ, [R4+0x4] ;  /* 0x0000040004ff73aa */ /* 0x000e640000000500 */
[----:B-1----:R-:W-:Y:S05]  /*187b0*/  @!P0 BRA `(.L_x_1075) ;  /* 0x00000000001c8947 */ /* 0x002fea0003800000 */
[----:B------:R-:W-:-:S04]  /*187c0*/  MOV R2, R4 ;  /* 0x0000000400027202 */ /* 0x000fc80000000f00 */
[----:B------:R-:W-:-:S07]  /*187d0*/  MOV R0, R2 ;  /* 0x0000000200007202 */ /* 0x000fce0000000f00 */
.L_x_1076:
[----:B------:R-:W0:Y:S02]  /*187e0*/  LDS R2, [R0+0x4] ;  /* 0x0000040000027984 */ /* 0x000e240000000800 */
[----:B0-----:R-:W-:-:S05]  /*187f0*/  HFMA2 R3, R2, 1, 1, R27 ;  /* 0x3c003c0002037831 */ /* 0x001fca000000001b */
[----:B------:R-:W0:Y:S02]  /*18800*/  ATOMS.CAST.SPIN P0, [R0+0x4], R2, R3 ;  /* 0x000004020000758d */ /* 0x000e240001800003 */
[----:B0-----:R-:W-:Y:S05]  /*18810*/  @!P0 BRA `(.L_x_1076) ;  /* 0xfffffffc00f08947 */ /* 0x001fea000383ffff */
[----:B------:R-:W-:Y:S05]  /*18820*/  BRA `(.L_x_1074) ;  /* 0x00000000000c7947 */ /* 0x000fea0003800000 */
.L_x_1075:
[----:B------:R-:W0:Y:S02]  /*18830*/  LD.E R0, desc[UR8][R4.64+0x4] ;  /* 0x0000040804007980 */ /* 0x000e24000c101900 */
[----:B0-----:R-:W-:-:S05]  /*18840*/  IADD3 R3, PT, PT, R27, R0, RZ ;  /* 0x000000001b037210 */ /* 0x001fca0007ffe0ff */
[----:B------:R1:W-:Y:S02]  /*18850*/  ST.E desc[UR8][R4.64+0x4], R3 ;  /* 0x0000040304007985 */ /* 0x0003e4000c101908 */
.L_x_1074:
[----:B------:R-:W-:Y:S05]  /*18860*/  BSYNC.RECONVERGENT B0 ;  /* 0x0000000000007941 */ /* 0x000fea0003800200 */
.L_x_1073:
        /* <DEDUP_REMOVED lines=11> */
.L_x_1080:
[----:B------:R-:W0:Y:S02]  /*18920*/  LDS R2, [R0] ;  /* 0x0000000000027984 */ /* 0x000e240000000800 */
[----:B0-----:R-:W-:-:S05]  /*18930*/  HADD2 R3, R2, R7 ;  /* 0x0000000702037230 */ /* 0x001fca0000000000 */
[----:B------:R-:W0:Y:S02]  /*18940*/  ATOMS.CAST.SPIN P0, [R0], R2, R3 ;  /* 0x000000020000758d */ /* 0x000e240001800003 */
[----:B0-----:R-:W-:Y:S05]  /*18950*/  @!P0 BRA `(.L_x_1080) ;  /* 0xfffffffc00f08947 */ /* 0x001fea000383ffff */
[----:B------:R-:W-:Y:S05]  /*18960*/  BRA `(.L_x_1078) ;  /* 0x00000000000c7947 */ /* 0x000fea0003800000 */
.L_x_1079:
[----:B------:R-:W2:Y:S02]  /*18970*/  LD.E R0, desc[UR8][R4.64] ;  /* 0x0000000804007980 */ /* 0x000ea4000c101900 */
[----:B--2---:R-:W-:-:S05]  /*18980*/  IADD3 R3, PT, PT, R7, R0, RZ ;  /* 0x0000000007037210 */ /* 0x004fca0007ffe0ff */
[----:B------:R0:W-:Y:S02]  /*18990*/  ST.E desc[UR8][R4.64], R3 ;  /* 0x0000000304007985 */ /* 0x0001e4000c101908 */
.L_x_1078:
[----:B------:R-:W-:Y:S05]  /*189a0*/  BSYNC.RECONVERGENT B0 ;  /* 0x0000000000007941 */ /* 0x000fea0003800200 */
.L_x_1077:
[----:B------:R1:W-:Y:S01]  /*189b0*/  ATOM.E.ADD.F16x2.RN.STRONG.GPU P0, RZ, desc[UR8][R4.64+0x4], R25 ;  /* 0x8000041904ff79a2 */ /* 0x0003e2000c10e108 */
[----:B------:R-:W-:Y:S04]  /*189c0*/  BSSY.RECONVERGENT B0, `(.L_x_1081) ;  /* 0x000000e000007945 */ /* 0x000fe80003800200 */
[----:B-1----:R-:W-:Y:S05]  /*189d0*/  @P0 BRA `(.L_x_1082) ;  /* 0x0000000000300947 */ /* 0x002fea0003800000 */
[----:B------:R-:W1:Y:S02]  /*189e0*/  QSPC.E.S P0, RZ, [R4+0x4] ;  /* 0x0000040004ff73aa */ /* 0x000e640000000500 */
[----:B-1----:R-:W-:Y:S05]  /*189f0*/  @!P0 BRA `(.L_x_1083) ;  /* 0x00000000001c8947 */ /* 0x002fea0003800000 */
[----:B------:R-:W-:-:S04]  /*18a00*/  MOV R2, R4 ;  /* 0x0000000400027202 */ /* 0x000fc80000000f00 */
[----:B------:R-:W-:-:S07]  /*18a10*/  MOV R0, R2 ;  /* 0x0000000200007202 */ /* 0x000fce0000000f00 */
.L_x_1084:
[----:B------:R-:W0:Y:S02]  /*18a20*/  LDS R2, [R0+0x4] ;  /* 0x0000040000027984 */ /* 0x000e240000000800 */
[----:B0-----:R-:W-:-:S05]  /*18a30*/  HFMA2 R3, R2, 1, 1, R25 ;  /* 0x3c003c0002037831 */ /* 0x001fca0000000019 */
[----:B------:R-:W0:Y:S02]  /*18a40*/  ATOMS.CAST.SPIN P0, [R0+0x4], R2, R3 ;  /* 0x000004020000758d */ /* 0x000e240001800003 */
[----:B0-----:R-:W-:Y:S05]  /*18a50*/  @!P0 BRA `(.L_x_1084) ;  /* 0xfffffffc00f08947 */ /* 0x001fea000383ffff */
[----:B------:R-:W-:Y:S05]  /*18a60*/  BRA `(.L_x_1082) ;  /* 0x00000000000c7947 */ /* 0x000fea0003800000 */
.L_x_1083:
[----:B------:R-:W0:Y:S02]  /*18a70*/  LD.E R0, desc[UR8][R4.64+0x4] ;  /* 0x0000040804007980 */ /* 0x000e24000c101900 */
[----:B0-----:R-:W-:-:S05]  /*18a80*/  IADD3 R3, PT, PT, R25, R0, RZ ;  /* 0x0000000019037210 */ /* 0x001fca0007ffe0ff */
[----:B------:R1:W-:Y:S02]  /*18a90*/  ST.E desc[UR8][R4.64+0x4], R3 ;  /* 0x0000040304007985 */ /* 0x0003e4000c101908 */
.L_x_1082:
[----:B------:R-:W-:Y:S05]  /*18aa0*/  BSYNC.RECONVERGENT B0 ;  /* 0x0000000000007941 */ /* 0x000fea0003800200 */
.L_x_1081:
        /* <DEDUP_REMOVED lines=12> */
.L_x_1088:
[----:B------:R-:W0:Y:S02]  /*18b70*/  LDS R2, [R0] ;  /* 0x0000000000027984 */ /* 0x000e240000000800 */
[----:B0-----:R-:W-:-:S05]  /*18b80*/  HADD2 R3, R2, R7 ;  /* 0x0000000702037230 */ /* 0x001fca0000000000 */
[----:B------:R-:W0:Y:S02]  /*18b90*/  ATOMS.CAST.SPIN P0, [R0], R2, R3 ;  /* 0x000000020000758d */ /* 0x000e240001800003 */
[----:B0-----:R-:W-:Y:S05]  /*18ba0*/  @!P0 BRA `(.L_x_1088) ;  /* 0xfffffffc00f08947 */ /* 0x001fea000383ffff */
[----:B------:R-:W-:Y:S05]  /*18bb0*/  BRA `(.L_x_1086) ;  /* 0x00000000000c7947 */ /* 0x000fea0003800000 */
.L_x_1087:
[----:B------:R-:W2:Y:S02]  /*18bc0*/  LD.E R0, desc[UR8][R4.64] ;  /* 0x0000000804007980 */ /* 0x000ea4000c101900 */
[----:B--2---:R-:W-:-:S05]  /*18bd0*/  IADD3 R3, PT, PT, R7, R0, RZ ;  /* 0x0000000007037210 */ /* 0x004fca0007ffe0ff */
[----:B------:R0:W-:Y:S02]  /*18be0*/  ST.E desc[UR8][R4.64], R3 ;  /* 0x0000000304007985 */ /* 0x0001e4000c101908 */
.L_x_1086:
[----:B------:R-:W-:Y:S05]  /*18bf0*/  BSYNC.RECONVERGENT B0 ;  /* 0x0000000000007941 */ /* 0x000fea0003800200 */
.L_x_1085:
[----:B------:R1:W-:Y:S01]  /*18c00*/  ATOM.E.ADD.F16x2.RN.STRONG.GPU P0, RZ, desc[UR8][R4.64+0x4], R23 ;  /* 0x8000041704ff79a2 */ /* 0x0003e2000c10e108 */
[----:B------:R-:W-:Y:S04]  /*18c10*/  BSSY.RECONVERGENT B0, `(.L_x_1089) ;  /* 0x000000e000007945 */ /* 0x000fe80003800200 */
[----:B-1----:R-:W-:Y:S05]  /*18c20*/  @P0 BRA `(.L_x_1090) ;  /* 0x0000000000300947 */ /* 0x002fea0003800000 */
[----:B------:R-:W1:Y:S02]  /*18c30*/  QSPC.E.S P0, RZ, [R4+0x4] ;  /* 0x0000040004ff73aa */ /* 0x000e640000000500 */
[----:B-1----:R-:W-:Y:S05]  /*18c40*/  @!P0 BRA `(.L_x_1091) ;  /* 0x00000000001c8947 */ /* 0x002fea0003800000 */
[----:B------:R-:W-:-:S04]  /*18c50*/  MOV R2, R4 ;  /* 0x0000000400027202 */ /* 0x000fc80000000f00 */
[----:B------:R-:W-:-:S07]  /*18c60*/  MOV R0, R2 ;  /* 0x0000000200007202 */ /* 0x000fce0000000f00 */
.L_x_1092:
[----:B------:R-:W0:Y:S02]  /*18c70*/  LDS R2, [R0+0x4] ;  /* 0x0000040000027984 */ /* 0x000e240000000800 */
[----:B0-----:R-:W-:-:S05]  /*18c80*/  HFMA2 R3, R2, 1, 1, R23 ;  /* 0x3c003c0002037831 */ /* 0x001fca0000000017 */
[----:B------:R-:W0:Y:S02]  /*18c90*/  ATOMS.CAST.SPIN P0, [R0+0x4], R2, R3 ;  /* 0x000004020000758d */ /* 0x000e240001800003 */
[----:B0-----:R-:W-:Y:S05]  /*18ca0*/  @!P0 BRA `(.L_x_1092) ;  /* 0xfffffffc00f08947 */ /* 0x001fea000383ffff */
[----:B------:R-:W-:Y:S05]  /*18cb0*/  BRA `(.L_x_1090) ;  /* 0x00000000000c7947 */ /* 0x000fea0003800000 */
.L_x_1091:
[----:B------:R-:W0:Y:S02]  /*18cc0*/  LD.E R0, desc[UR8][R4.64+0x4] ;  /* 0x0000040804007980 */ /* 0x000e24000c101900 */
[----:B0-----:R-:W-:-:S05]  /*18cd0*/  IADD3 R3, PT, PT, R23, R0, RZ ;  /* 0x0000000017037210 */ /* 0x001fca0007ffe0ff */
[----:B------:R1:W-:Y:S02]  /*18ce0*/  ST.E desc[UR8][R4.64+0x4], R3 ;  /* 0x0000040304007985 */ /* 0x0003e4000c101908 */
.L_x_1090:
[----:B------:R-:W-:Y:S05]  /*18cf0*/  BSYNC.RECONVERGENT B0 ;  /* 0x0000000000007941 */ /* 0x000fea0003800200 */
.L_x_1089:
        /* <DEDUP_REMOVED lines=12> */
.L_x_1096:
[----:B------:R-:W0:Y:S02]  /*18dc0*/  LDS R2, [R0] ;  /* 0x0000000000027984 */ /* 0x000e240000000800 */
[----:B0-----:R-:W-:-:S05]  /*18dd0*/  HADD2 R3, R2, R7 ;  /* 0x0000000702037230 */ /* 0x001fca0000000000 */
[----:B------:R-:W0:Y:S02]  /*18de0*/  ATOMS.CAST.SPIN P0, [R0], R2, R3 ;  /* 0x000000020000758d */ /* 0x000e240001800003 */
[----:B0-----:R-:W-:Y:S05]  /*18df0*/  @!P0 BRA `(.L_x_1096) ;  /* 0xfffffffc00f08947 */ /* 0x001fea000383ffff */
[----:B------:R-:W-:Y:S05]  /*18e00*/  BRA `(.L_x_1094) ;  /* 0x00000000000c7947 */ /* 0x000fea0003800000 */
.L_x_1095:
[----:B------:R-:W2:Y:S02]  /*18e10*/  LD.E R0, desc[UR8][R4.64] ;  /* 0x0000000804007980 */ /* 0x000ea4000c101900 */
[----:B--2---:R-:W-:-:S05]  /*18e20*/  IADD3 R3, PT, PT, R7, R0, RZ ;  /* 0x0000000007037210 */ /* 0x004fca0007ffe0ff */
[----:B------:R0:W-:Y:S02]  /*18e30*/  ST.E desc[UR8][R4.64], R3 ;  /* 0x0000000304007985 */ /* 0x0001e4000c101908 */
.L_x_1094:
[----:B------:R-:W-:Y:S05]  /*18e40*/  BSYNC.RECONVERGENT B0 ;  /* 0x0000000000007941 */ /* 0x000fea0003800200 */
.L_x_1093:
[----:B------:R1:W-:Y:S02]  /*18e50*/  ATOM.E.ADD.F16x2.RN.STRONG.GPU P0, RZ, desc[UR8][R4.64+0x4], R21 ;  /* 0x8000041504ff79a2 */ /* 0x0003e4000c10e108 */
[----:B-1----:R-:W-:Y:S05]  /*18e60*/  @P0 EXIT ;  /* 0x000000000000094d */ /* 0x002fea0003800000 */
[----:B------:R-:W1:Y:S02]  /*18e70*/  QSPC.E.S P0, RZ, [R4+0x4] ;  /* 0x0000040004ff73aa */ /* 0x000e640000000500 */
[----:B-1----:R-:W-:Y:S05]  /*18e80*/  @!P0 BRA `(.L_x_1097) ;  /* 0x00000000001c8947 */ /* 0x002fea0003800000 */
[----:B------:R-:W-:-:S04]  /*18e90*/  MOV R2, R4 ;  /* 0x0000000400027202 */ /* 0x000fc80000000f00 */
[----:B------:R-:W-:-:S07]  /*18ea0*/  MOV R0, R2 ;  /* 0x0000000200007202 */ /* 0x000fce0000000f00 */
.L_x_1098:
[----:B------:R-:W0:Y:S02]  /*18eb0*/  LDS R2, [R0+0x4] ;  /* 0x0000040000027984 */ /* 0x000e240000000800 */
[----:B0-----:R-:W-:-:S05]  /*18ec0*/  HFMA2 R3, R2, 1, 1, R21 ;  /* 0x3c003c0002037831 */ /* 0x001fca0000000015 */
[----:B------:R-:W0:Y:S02]  /*18ed0*/  ATOMS.CAST.SPIN P0, [R0+0x4], R2, R3 ;  /* 0x000004020000758d */ /* 0x000e240001800003 */
[----:B0-----:R-:W-:Y:S05]  /*18ee0*/  @!P0 BRA `(.L_x_1098) ;  /* 0xfffffffc00f08947 */ /* 0x001fea000383ffff */
[----:B------:R-:W-:Y:S05]  /*18ef0*/  EXIT ;  /* 0x000000000000794d */ /* 0x000fea0003800000 */
.L_x_1097:
[----:B------:R-:W0:Y:S02]  /*18f00*/  LD.E R0, desc[UR8][R4.64+0x4] ;  /* 0x0000040804007980 */ /* 0x000e24000c101900 */
[----:B0-----:R-:W-:-:S05]  /*18f10*/  IADD3 R3, PT, PT, R21, R0, RZ ;  /* 0x0000000015037210 */ /* 0x001fca0007ffe0ff */
[----:B------:R-:W-:Y:S01]  /*18f20*/  ST.E desc[UR8][R4.64+0x4], R3 ;  /* 0x0000040304007985 */ /* 0x000fe2000c101908 */
[----:B------:R-:W-:Y:S05]  /*18f30*/  EXIT ;  /* 0x000000000000794d */ /* 0x000fea0003800000 */
.L_x_1099:
        /* <DEDUP_REMOVED lines=12> */
.L_x_5297:


//--------------------- .text._Z23gemm_half_q_half_kernelILi4ELi160ELb1ELb1ELi32EEvPK6__halfPKjS4_S2_PS0_iiiiPKtS7_iiiiiibS2_i --------------------------
	.section	.text._Z23gemm_half_q_half_kernelILi4ELi160ELb1ELb1ELi32EEvPK6__halfPKjS4_S2_PS0_iiiiPKtS7_iiiiiibS2_i,"ax",@progbits
	.align	128
        .global         _Z23gemm_half_q_half_kernelILi4ELi160ELb1ELb1ELi32EEvPK6__halfPKjS4_S2_PS0_iiiiPKtS7_iiiiiibS2_i
        .type           _Z23gemm_half_q_half_kernelILi4ELi160ELb1ELb1ELi32EEvPK6__halfPKjS4_S2_PS0_iiiiPKtS7_iiiiiibS2_i,@function
        .size           _Z23gemm_half_q_half_kernelILi4ELi160ELb1ELb1ELi32EEvPK6__halfPKjS4_S2_PS0_iiiiPKtS7_iiiiiibS2_i,(.L_x_5298 - _Z23gemm_half_q_half_kernelILi4ELi160ELb1ELb1ELi32EEvPK6__halfPKjS4_S2_PS0_iiiiPKtS7_iiiiiibS2_i)
        .other          _Z23gemm_half_q_half_kernelILi4ELi160ELb1ELb1ELi32EEvPK6__halfPKjS4_S2_PS0_iiiiPKtS7_iiiiiibS2_i,@"STO_CUDA_ENTRY STV_DEFAULT"
_Z23gemm_half_q_half_kernelILi4ELi160ELb1ELb1ELi32EEvPK6__halfPKjS4_S2_PS0_iiiiPKtS7_iiiiiibS2_i:
.text._Z23gemm_half_q_half_kernelILi4ELi160ELb1ELb1ELi32EEvPK6__halfPKjS4_S2_PS0_iiiiPKtS7_iiiiiibS2_i:
[----:B------:R-:W-:Y:S08]  /*0000*/  LDC R1, c[0x0][0x37c] ;  /* 0x0000df00ff017b82 */ /* 0x000ff00000000800 */
[----:B------:R-:W0:Y:S08]  /*0010*/  S2UR UR4, SR_CTAID.Y ;  /* 0x00000000000479c3 */ /* 0x000e300000002600 */
[----:B------:R-:W1:Y:S01]  /*0020*/  LDC R58, c[0x0][0x3a8] ;  /* 0x0000ea00ff3a7b82 */ /* 0x000e620000000800 */
[----:B0-----:R-:W-:-:S05]  /*0030*/  MOV R59, UR4 ;  /* 0x00000004003b7c02 */ /* 0x001fca0008000f00 */
[----:B-1----:R-:W-:-:S05]  /*0040*/  IMAD R6, R59, -0x4, R58 ;  /* 0xfffffffc3b067824 */ /* 0x002fca00078e023a */
[----:B------:R-:W-:-:S13]  /*0050*/  ISETP.GE.AND P0, PT, R6, 0x1, PT ;  /* 0x000000010600780c */ /* 0x000fda0003f06270 */
[----:B------:R-:W-:Y:S05]  /*0060*/  @!P0 EXIT ;  /* 0x000000000000894d */ /* 0x000fea0003800000 */
[----:B------:R-:W0:Y:S01]  /*0070*/  LDC.64 R4, c[0x0][0x3e8] ;  /* 0x0000fa00ff047b82 */ /* 0x000e220000000a00 */
[----:B------:R-:W0:Y:S01]  /*0080*/  LDCU.64 UR10, c[0x0][0x358] ;  /* 0x00006b00ff0a77ac */ /* 0x000e220008000a00 */
[----:B------:R-:W1:Y:S01]  /*0090*/  S2R R0, SR_TID.X ;  /* 0x0000000000007919 */ /* 0x000e620000002100 */
[----:B------:R-:W2:Y:S01]  /*00a0*/  LDCU UR7, c[0x0][0x3b0] ;  /* 0x00007600ff0777ac */ /* 0x000ea20008000800 */
[----:B0-----:R-:W3:Y:S01]  /*00b0*/  LDG.E.U16 R57, desc[UR10][R4.64] ;  /* 0x0000000a04397981 */ /* 0x001ee2000c1e1500 */
[----:B------:R-:W-:Y:S02]  /*00c0*/  ISETP.NE.AND P1, PT, R6, 0x1, PT ;  /* 0x000000010600780c */ /* 0x000fe40003f25270 */
[----:B------:R-:W-:Y:S01]  /*00d0*/  PRMT R56, RZ, 0x7610, R56 ;  /* 0x00007610ff387816 */ /* 0x000fe20000000038 */
[----:B------:R-:W0:Y:S01]  /*00e0*/  S2R R2, SR_CTAID.Z ;  /* 0x0000000000027919 */ /* 0x000e220000002700 */
[----:B------:R-:W-:Y:S02]  /*00f0*/  PRMT R55, RZ, 0x7610, R55 ;  /* 0x00007610ff377816 */ /* 0x000fe40000000037 */
[----:B------:R-:W-:-:S02]  /*0100*/  PRMT R54, RZ, 0x7610, R54 ;  /* 0x00007610ff367816 */ /* 0x000fc40000000036 */
        /* <DEDUP_REMOVED lines=17> */
.L_x_1100:
[----:B------:R-:W-:Y:S01]  /*0220*/  PRMT R3, R3, 0x9910, RZ ;  /* 0x0000991003037816 */ /* 0x000fe200000000ff */
[----:B------:R-:W0:Y:S01]  /*0230*/  S2UR UR4, SR_CTAID.X ;  /* 0x00000000000479c3 */ /* 0x000e220000002500 */
[----:B------:R-:W-:Y:S02]  /*0240*/  SHF.L.U32 R61, R2, 0x5, RZ ;  /* 0x00000005023d7819 */ /* 0x000fe400000006ff */
[----:B------:R-:W-:Y:S02]  /*0250*/  ISETP.NE.AND P0, PT, R3, RZ, PT ;  /* 0x000000ff0300720c */ /* 0x000fe40003f05270 */
[----:B------:R-:W-:-:S04]  /*0260*/  IADD3 R7, PT, PT, R61, 0x20, RZ ;  /* 0x000000203d077810 */ /* 0x000fc80007ffe0ff */
[----:B------:R-:W-:-:S07]  /*0270*/  VIMNMX R60, PT, PT, R7, UR7, PT ;  /* 0x00000007073c7c48 */ /* 0x000fce000bfe0100 */
        /* <DEDUP_REMOVED lines=30> */
[----:B0-----:R-:W-:-:S09]  /*0460*/  IADD3 R4, PT, PT, R12, UR7, RZ ;  /* 0x000000070c047c10 */ /* 0x001fd2000fffe0ff */
[----:B------:R-:W-:Y:S05]  /*0470*/  @P0 BRA `(.L_x_1104) ;  /* 0x0000000000ec0947 */ /* 0x000fea0003800000 */
[----:B------:R-:W-:Y:S02]  /*0480*/  IADD3 R10, PT, PT, RZ, -R9, RZ ;  /* 0x80000009ff0a7210 */ /* 0x000fe40007ffe0ff */
[----:B------:R-:W-:Y:S02]  /*0490*/  PLOP3.LUT P0, PT, PT, PT, PT, 0x80, 0x8 ;  /* 0x000000000008781c */ /* 0x000fe40003f0f070 */
[----:B------:R-:W-:-:S13]  /*04a0*/  ISETP.GT.AND P2, PT, R10, 0x3, PT ;  /* 0x000000030a00780c */ /* 0x000fda0003f44270 */
[----:B------:R-:W-:Y:S05]  /*04b0*/  @!P2 BRA `(.L_x_1105) ;  /* 0x000000000084a947 */ /* 0x000fea0003800000 */
[----:B------:R-:W-:-:S13]  /*04c0*/  PLOP3.LUT P0, PT, PT, PT, PT, 0x8, 0x80 ;  /* 0x000000000080781c */ /* 0x000fda0003f0e170 */
.L_x_1106:
[----:B------:R-:W-:Y:S02]  /*04d0*/  IADD3 R11, P2, PT, R5, R4, RZ ;  /* 0x00000004050b7210 */ /* 0x000fe40007f5e0ff */
[C---:B------:R-:W-:Y:S02]  /*04e0*/  IADD3 R12, PT, PT, R4.reuse, UR7, RZ ;  /* 0x00000007040c7c10 */ /* 0x040fe4000fffe0ff */
[----:B------:R-:W-:Y:S02]  /*04f0*/  LEA.HI.X.SX32 R14, R4, RZ, 0x1, P2 ;  /* 0x000000ff040e7211 */ /* 0x000fe400010f0eff */
[----:B------:R-:W-:Y:S02]  /*0500*/  IADD3 R4, PT, PT, R12, UR7, RZ ;  /* 0x000000070c047c10 */ /* 0x000fe4000fffe0ff */
[----:B------:R-:W-:Y:S02]  /*0510*/  LEA R10, P2, R11, UR8, 0x1 ;  /* 0x000000080b0a7c11 */ /* 0x000fe4000f8408ff */
[----:B------:R-:W-:-:S02]  /*0520*/  IADD3 R13, P3, PT, R5, R12, RZ ;  /* 0x0000000c050d7210 */ /* 0x000fc40007f7e0ff */
[----:B------:R-:W-:Y:S02]  /*0530*/  IADD3 R20, PT, PT, R4, UR7, RZ ;  /* 0x0000000704147c10 */ /* 0x000fe4000fffe0ff */
        /* <DEDUP_REMOVED lines=18> */
[----:B------:R-:W-:Y:S01]  /*0660*/  IADD3 R4, PT, PT, R20, UR7, RZ ;  /* 0x0000000714047c10 */ /* 0x000fe2000fffe0ff */
[----:B--2---:R-:W-:Y:S04]  /*0670*/  STS.U16 [R18], R11 ;  /* 0x0000000b12007388 */ /* 0x004fe80000000400 */
[----:B---3--:R-:W-:Y:S04]  /*0680*/  STS.U16 [R18+0x40], R13 ;  /* 0x0000400d12007388 */ /* 0x008fe80000000400 */
[----:B----4-:R-:W-:Y:S04]  /*0690*/  STS.U16 [R18+0x80], R15 ;  /* 0x0000800f12007388 */ /* 0x010fe80000000400 */
[----:B-----5:R0:W-:Y:S02]  /*06a0*/  STS.U16 [R18+0xc0], R17 ;  /* 0x0000c01112007388 */ /* 0x0201e40000000400 */
[----:B0-----:R-:W-:Y:S01]  /*06b0*/  IADD3 R18, PT, PT, R18, 0x100, RZ ;  /* 0x0000010012127810 */ /* 0x001fe20007ffe0ff */
[----:B------:R-:W-:Y:S06]  /*06c0*/  @!P2 BRA `(.L_x_1106) ;  /* 0xfffffffc0080a947 */ /* 0x000fec000383ffff */
.L_x_1105:
[----:B------:R-:W-:-:S04]  /*06d0*/  IADD3 R10, PT, PT, RZ, -R9, RZ ;  /* 0x80000009ff0a7210 */ /* 0x000fc80007ffe0ff */
[----:B------:R-:W-:-:S13]  /*06e0*/  ISETP.GT.AND P2, PT, R10, 0x1, PT ;  /* 0x000000010a00780c */ /* 0x000fda0003f44270 */
[----:B------:R-:W-:Y:S05]  /*06f0*/  @!P2 BRA `(.L_x_1107) ;  /* 0x000000000044a947 */ /* 0x000fea0003800000 */
[C---:B------:R-:W-:Y:S02]  /*0700*/  IADD3 R14, PT, PT, R4.reuse, UR7, RZ ;  /* 0x00000007040e7c10 */ /* 0x040fe4000fffe0ff */
        /* <DEDUP_REMOVED lines=12> */
[----:B------:R-:W-:Y:S01]  /*07d0*/  IADD3 R4, PT, PT, R14, UR7, RZ ;  /* 0x000000070e047c10 */ /* 0x000fe2000fffe0ff */
[----:B--2---:R-:W-:Y:S04]  /*07e0*/  STS.U16 [R18], R11 ;  /* 0x0000000b12007388 */ /* 0x004fe80000000400 */
[----:B---3--:R0:W-:Y:S02]  /*07f0*/  STS.U16 [R18+0x40], R13 ;  /* 0x0000400d12007388 */ /* 0x0081e40000000400 */
[----:B0-----:R-:W-:-:S07]  /*0800*/  IADD3 R18, PT, PT, R18, 0x80, RZ ;  /* 0x0000008012127810 */ /* 0x001fce0007ffe0ff */
.L_x_1107:
[----:B------:R-:W-:-:S13]  /*0810*/  ISETP.EQ.AND P2, PT, R9, RZ, PT ;  /* 0x000000ff0900720c */ /* 0x000fda0003f42270 */
[----:B------:R-:W-:Y:S05]  /*0820*/  @!P0 BRA P2, `(.L_x_1102) ;  /* 0x0000000400788947 */ /* 0x000fea0001000000 */
.L_x_1104:
[----:B------:R-:W-:-:S04]  /*0830*/  IADD3 R11, P0, PT, R5, R4, RZ ;  /* 0x00000004050b7210 */ /* 0x000fc80007f1e0ff */
[----:B------:R-:W-:Y:S02]  /*0840*/  LEA.HI.X.SX32 R12, R4, RZ, 0x1, P0 ;  /* 0x000000ff040c7211 */ /* 0x000fe400000f0eff */
[----:B------:R-:W-:-:S04]  /*0850*/  LEA R10, P0, R11, UR8, 0x1 ;  /* 0x000000080b0a7c11 */ /* 0x000fc8000f8008ff */
[----:B------:R-:W-:-:S06]  /*0860*/  LEA.HI.X R11, R11, UR9, R12, 0x1, P0 ;  /* 0x000000090b0b7c11 */ /* 0x000fcc00080f0c0c */
[----:B------:R-:W2:Y:S01]  /*0870*/  LDG.E.U16.CONSTANT R11, desc[UR10][R10.64] ;  /* 0x0000000a0a0b7981 */ /* 0x000ea2000c1e9500 */
[----:B------:R-:W-:Y:S02]  /*0880*/  IADD3 R9, PT, PT, R9, 0x1, RZ ;  /* 0x0000000109097810 */ /* 0x000fe40007ffe0ff */
[----:B------:R-:W-:Y:S02]  /*0890*/  IADD3 R4, PT, PT, R4, UR7, RZ ;  /* 0x0000000704047c10 */ /* 0x000fe4000fffe0ff */
[----:B------:R-:W-:Y:S01]  /*08a0*/  ISETP.NE.AND P0, PT, R9, RZ, PT ;  /* 0x000000ff0900720c */ /* 0x000fe20003f05270 */
[----:B--2---:R0:W-:Y:S02]  /*08b0*/  STS.U16 [R18], R11 ;  /* 0x0000000b12007388 */ /* 0x0041e40000000400 */
[----:B0-----:R-:W-:-:S10]  /*08c0*/  IADD3 R18, PT, PT, R18, 0x40, RZ ;  /* 0x0000004012127810 */ /* 0x001fd40007ffe0ff */
[----:B------:R-:W-:Y:S05]  /*08d0*/  @P0 BRA `(.L_x_1104) ;  /* 0xfffffffc00d40947 */ /* 0x000fea000383ffff */
[----:B------:R-:W-:Y:S05]  /*08e0*/  BRA `(.L_x_1102) ;  /* 0x0000000400487947 */ /* 0x000fea0003800000 */
.L_x_1103:
        /* <DEDUP_REMOVED lines=16> */
.L_x_1110:
[----:B-----5:R-:W-:Y:S02]  /*09f0*/  IADD3 R11, P2, PT, R24, R9, RZ ;  /* 0x00000009180b7210 */ /* 0x020fe40007f5e0ff */
[C---:B------:R-:W-:Y:S02]  /*0a00*/  IADD3 R12, PT, PT, R9.reuse, UR7, RZ ;  /* 0x00000007090c7c10 */ /* 0x040fe4000fffe0ff */
[----:B------:R-:W-:Y:S02]  /*0a10*/  LEA.HI.X.SX32 R14, R9, RZ, 0x1, P2 ;  /* 0x000000ff090e7211 */ /* 0x000fe400010f0eff */
[----:B------:R-:W-:Y:S02]  /*0a20*/  IADD3 R9, PT, PT, R12, UR7, RZ ;  /* 0x000000070c097c10 */ /* 0x000fe4000fffe0ff */
[----:B0-----:R-:W-:Y:S02]  /*0a30*/  LEA R10, P2, R11, UR8, 0x1 ;  /* 0x000000080b0a7c11 */ /* 0x001fe4000f8408ff */
[----:B------:R-:W-:-:S02]  /*0a40*/  IADD3 R13, P3, PT, R24, R12, RZ ;  /* 0x0000000c180d7210 */ /* 0x000fc40007f7e0ff */
[----:B------:R-:W-:Y:S02]  /*0a50*/  IADD3 R18, PT, PT, R9, UR7, RZ ;  /* 0x0000000709127c10 */ /* 0x000fe4000fffe0ff */
        /* <DEDUP_REMOVED lines=18> */
[----:B------:R-:W-:Y:S01]  /*0b80*/  IADD3 R9, PT, PT, R18, UR7, RZ ;  /* 0x0000000712097c10 */ /* 0x000fe2000fffe0ff */
[----:B--2---:R-:W-:Y:S04]  /*0b90*/  STS.U16 [R4], R11 ;  /* 0x0000000b04007388 */ /* 0x004fe80000000400 */
[----:B---3--:R-:W-:Y:S04]  /*0ba0*/  STS.U16 [R4+0x40], R13 ;  /* 0x0000400d04007388 */ /* 0x008fe80000000400 */
[----:B----4-:R-:W-:Y:S04]  /*0bb0*/  STS.U16 [R4+0x80], R15 ;  /* 0x0000800f04007388 */ /* 0x010fe80000000400 */
[----:B------:R0:W-:Y:S02]  /*0bc0*/  STS.U16 [R4+0xc0], R17 ;  /* 0x0000c01104007388 */ /* 0x0001e40000000400 */
[----:B0-----:R-:W-:Y:S01]  /*0bd0*/  IADD3 R4, PT, PT, R4, 0x100, RZ ;  /* 0x0000010004047810 */ /* 0x001fe20007ffe0ff */
[----:B------:R-:W-:Y:S06]  /*0be0*/  @!P2 BRA `(.L_x_1110) ;  /* 0xfffffffc0080a947 */ /* 0x000fec000383ffff */
.L_x_1109:
[----:B------:R-:W-:-:S04]  /*0bf0*/  IADD3 R10, PT, PT, RZ, -R5, RZ ;  /* 0x80000005ff0a7210 */ /* 0x000fc80007ffe0ff */
[----:B------:R-:W-:-:S13]  /*0c00*/  ISETP.GT.AND P2, PT, R10, 0x1, PT ;  /* 0x000000010a00780c */ /* 0x000fda0003f44270 */
[----:B------:R-:W-:Y:S05]  /*0c10*/  @!P2 BRA `(.L_x_1111) ;  /* 0x000000000048a947 */ /* 0x000fea0003800000 */
[----:B------:R-:W0:Y:S01]  /*0c20*/  LDCU.64 UR8, c[0x0][0x380] ;  /* 0x00007000ff0877ac */ /* 0x000e220008000a00 */
[C---:B------:R-:W-:Y:S02]  /*0c30*/  IADD3 R14, PT, PT, R9.reuse, UR7, RZ ;  /* 0x00000007090e7c10 */ /* 0x040fe4000fffe0ff */
        /* <DEDUP_REMOVED lines=16> */
.L_x_1111:
[----:B------:R-:W-:-:S13]  /*0d40*/  ISETP.NE.OR P0, PT, R5, RZ, P0 ;  /* 0x000000ff0500720c */ /* 0x000fda0000705670 */
[----:B------:R-:W-:Y:S05]  /*0d50*/  @!P0 BRA `(.L_x_1102) ;  /* 0x00000000002c8947 */ /* 0x000fea0003800000 */
.L_x_1108:
[----:B-----5:R-:W-:-:S04]  /*0d60*/  IADD3 R11, P0, PT, R24, R9, RZ ;  /* 0x00000009180b7210 */ /* 0x020fc80007f1e0ff */
        /* <DEDUP_REMOVED lines=10> */
.L_x_1102:
[----:B------:R-:W-:Y:S05]  /*0e10*/  BSYNC.RECONVERGENT B0 ;  /* 0x0000000000007941 */ /* 0x000fea0003800200 */
.L_x_1101:
        /* <DEDUP_REMOVED lines=15> */
[----:B0-----:R-:W-:Y:S02]  /*0f10*/  IADD3 R4, PT, PT, RZ, -R9, RZ ;  /* 0x80000009ff047210 */ /* 0x001fe40007ffe0ff */
[----:B------:R-:W-:Y:S02]  /*0f20*/  PLOP3.LUT P0, PT, PT, PT, PT, 0x80, 0x8 ;  /* 0x000000000008781c */ /* 0x000fe40003f0f070 */
[----:B------:R-:W-:-:S13]  /*0f30*/  ISETP.GT.AND P2, PT, R4, 0x3, PT ;  /* 0x000000030400780c */ /* 0x000fda0003f44270 */
[----:B------:R-:W-:Y:S05]  /*0f40*/  @!P2 BRA `(.L_x_1114) ;  /* 0x000000000044a947 */ /* 0x000fea0003800000 */
[----:B------:R-:W0:Y:S01]  /*0f50*/  LDC.64 R16, c[0x0][0x3a0] ;  /* 0x0000e800ff107b82 */ /* 0x000e220000000a00 */
[----:B------:R-:W-:-:S13]  /*0f60*/  PLOP3.LUT P0, PT, PT, PT, PT, 0x8, 0x80 ;  /* 0x000000000080781c */ /* 0x000fda0003f0e170 */
.L_x_1115:
        /* <DEDUP_REMOVED lines=15> */
.L_x_1114:
        /* <DEDUP_REMOVED lines=12> */
.L_x_1116:
[----:B------:R-:W-:-:S13]  /*1120*/  ISETP.NE.OR P0, PT, R9, RZ, P0 ;  /* 0x000000ff0900720c */ /* 0x000fda0000705670 */
[----:B------:R-:W-:Y:S05]  /*1130*/  @!P0 BRA `(.L_x_1112) ;  /* 0x00000000001c8947 */ /* 0x000fea0003800000 */
.L_x_1113:
[----:B0-----:R-:W0:Y:S02]  /*1140*/  LDC.64 R4, c[0x0][0x3a0] ;  /* 0x0000e800ff047b82 */ /* 0x001e240000000a00 */
.L_x_1117:
[----:B0-----:R-:W-:Y:S01]  /*1150*/  IMAD.WIDE R10, R3, 0x2, R4 ;  /* 0x00000002030a7825 */ /* 0x001fe200078e0204 */
[----:B------:R-:W-:Y:S02]  /*1160*/  IADD3 R9, PT, PT, R9, 0x1, RZ ;  /* 0x0000000109097810 */ /* 0x000fe40007ffe0ff */
[----:B------:R-:W-:Y:S02]  /*1170*/  IADD3 R3, PT, PT, R3, R53, RZ ;  /* 0x0000003503037210 */ /* 0x000fe40007ffe0ff */
[----:B------:R1:W-:Y:S01]  /*1180*/  STG.E.64 desc[UR10][R10.64], RZ ;  /* 0x000000ff0a007986 */ /* 0x0003e2000c101b0a */
[----:B------:R-:W-:-:S13]  /*1190*/  ISETP.NE.AND P0, PT, R9, RZ, PT ;  /* 0x000000ff0900720c */ /* 0x000fda0003f05270 */
[----:B-1----:R-:W-:Y:S05]  /*11a0*/  @P0 BRA `(.L_x_1117) ;  /* 0xfffffffc00e80947 */ /* 0x002fea000383ffff */
.L_x_1112:
[----:B------:R-:W0:Y:S01]  /*11b0*/  LDCU UR5, c[0x0][0x3c8] ;  /* 0x00007900ff0577ac */ /* 0x000e220008000800 */
[----:B------:R-:W-:Y:S01]  /*11c0*/  BAR.SYNC.DEFER_BLOCKING 0x0 ;  /* 0x0000000000007b1d */ /* 0x000fe20000010000 */
[----:B------:R-:W-:-:S05]  /*11d0*/  ISETP.GE.AND P0, PT, R61, UR7, PT ;  /* 0x000000073d007c0c */ /* 0x000fca000bf06270 */
[----:B------:R-:W1:Y:S01]  /*11e0*/  LDCU UR9, c[0x0][0x3cc] ;  /* 0x00007980ff0977ac */ /* 0x000e620008000800 */
[----:B------:R-:W2:Y:S01]  /*11f0*/  LDCU UR6, c[0x0][0x3d0] ;  /* 0x00007a00ff0677ac */ /* 0x000ea20008000800 */
[----:B------:R-:W3:Y:S01]  /*1200*/  LDCU UR8, c[0x0][0x3d4] ;  /* 0x00007a80ff0877ac */ /* 0x000ee20008000800 */
[----:B0-----:R-:W-:Y:S01]  /*1210*/  VIMNMX R5, PT, PT, R61, UR5, PT ;  /* 0x000000053d057c48 */ /* 0x001fe2000bfe0100 */
[----:B------:R-:W0:Y:S04]  /*1220*/  LDCU UR12, c[0x0][0x3d8] ;  /* 0x00007b00ff0c77ac */ /* 0x000e280008000800 */
[----:B------:R-:W-:Y:S05]  /*1230*/  @P0 BRA `(.L_x_1118) ;  /* 0x0000000000d40947 */ /* 0x000fea0003800000 */
[----:B------:R-:W4:Y:S01]  /*1240*/  LDC.64 R10, c[0x0][0x3b8] ;  /* 0x0000ee00ff0a7b82 */ /* 0x000f220000000a00 */
[----:B------:R-:W-:-:S05]  /*1250*/  SHF.L.U32 R3, R2, 0x6, RZ ;  /* 0x0000000602037819 */ /* 0x000fca00000006ff */
[----:B----4-:R-:W-:-:S05]  /*1260*/  IMAD.WIDE.U32 R2, R3, 0x2, R10 ;  /* 0x0000000203027825 */ /* 0x010fca00078e000a */
[----:B------:R4:W5:Y:S01]  /*1270*/  LDG.E.U16.CONSTANT R9, desc[UR10][R2.64] ;  /* 0x0000000a02097981 */ /* 0x000962000c1e9500 */
[----:B------:R-:W-:Y:S01]  /*1280*/  SHF.R.S32.HI R13, RZ, 0x1f, R8 ;  /* 0x0000001fff0d7819 */ /* 0x000fe20000011408 */
[----:B------:R-:W-:Y:S01]  /*1290*/  UMOV UR4, URZ ;  /* 0x000000ff00047c82 */ /* 0x000fe20008000000 */
[----:B------:R-:W-:Y:S02]  /*12a0*/  SHF.L.U32 R0, R0, 0x4, RZ ;  /* 0x0000000400007819 */ /* 0x000fe400000006ff */
[----:B------:R-:W-:Y:S02]  /*12b0*/  LEA.HI R13, R13, R8, RZ, 0x3 ;  /* 0x000000080d0d7211 */ /* 0x000fe400078f18ff */
[----:B------:R-:W-:Y:S02]  /*12c0*/  MOV R19, R61 ;  /* 0x0000003d00137202 */ /* 0x000fe40000000f00 */
[----:B------:R-:W-:Y:S02]  /*12d0*/  LOP3.LUT R16, R0, 0x10, RZ, 0xc0, !PT ;  /* 0x0000001000107812 */ /* 0x000fe400078ec0ff */
[----:B----4-:R-:W-:-:S07]  /*12e0*/  SHF.R.S32.HI R17, RZ, 0x3, R13 ;  /* 0x00000003ff117819 */ /* 0x010fce000001140d */
.L_x_1119:
[----:B------:R-:W4:Y:S01]  /*12f0*/  LDC.64 R2, c[0x0][0x390] ;  /* 0x0000e400ff027b82 */ /* 0x000f220000000a00 */
[----:B-----5:R-:W-:-:S05]  /*1300*/  IADD3 R0, PT, PT, R9, UR4, RZ ;  /* 0x0000000409007c10 */ /* 0x020fca000fffe0ff */
[----:B------:R-:W-:-:S05]  /*1310*/  IMAD R4, R0, R53, RZ ;  /* 0x0000003500047224 */ /* 0x000fca00078e02ff */
[----:B------:R-:W-:-:S04]  /*1320*/  SHF.R.S32.HI R13, RZ, 0x1f, R4 ;  /* 0x0000001fff0d7819 */ /* 0x000fc80000011404 */
[----:B------:R-:W-:-:S04]  /*1330*/  LEA.HI R4, R13, R4, RZ, 0x3 ;  /* 0x000000040d047211 */ /* 0x000fc800078f18ff */
[----:B------:R-:W-:-:S05]  /*1340*/  LEA.HI.SX32 R13, R4, R17, 0x1d ;  /* 0x00000011040d7211 */ /* 0x000fca00078feaff */
[----:B----4-:R-:W-:Y:S01]  /*1350*/  IMAD.WIDE R2, R13, 0x4, R2 ;  /* 0x000000040d027825 */ /* 0x010fe200078e0202 */
[----:B------:R-:W-:Y:S01]  /*1360*/  SHF.L.U32 R15, R19, 0x1, RZ ;  /* 0x00000001130f7819 */ /* 0x000fe200000006ff */
[----:B------:R-:W4:Y:S04]  /*1370*/  LDC.64 R12, c[0x0][0x398] ;  /* 0x0000e600ff0c7b82 */ /* 0x000f280000000a00 */
[----:B------:R-:W2:Y:S01]  /*1380*/  LDG.E.CONSTANT R3, desc[UR10][R2.64] ;  /* 0x0000000a02037981 */ /* 0x000ea2000c1e9900 */
[----:B------:R-:W-:-:S05]  /*1390*/  IMAD.WIDE.U32 R14, R15, 0x2, R10 ;  /* 0x000000020f0e7825 */ /* 0x000fca00078e000a */
[----:B------:R-:W3:Y:S01]  /*13a0*/  LDG.E.U16.CONSTANT R22, desc[UR10][R14.64+0x2] ;  /* 0x0000020a0e167981 */ /* 0x000ee2000c1e9500 */
[----:B----4-:R-:W-:-:S06]  /*13b0*/  IMAD.WIDE.U32 R12, R0, 0x2, R12 ;  /* 0x00000002000c7825 */ /* 0x010fcc00078e000c */
[----:B------:R4:W4:Y:S01]  /*13c0*/  LDG.E.U16.CONSTANT R12, desc[UR10][R12.64] ;  /* 0x0000000a0c0c7981 */ /* 0x000922000c1e9500 */
[----:B------:R-:W-:Y:S01]  /*13d0*/  UIADD3 UR4, UPT, UPT, UR4, 0x1, URZ ;  /* 0x0000000104047890 */ /* 0x000fe2000fffe0ff */
[----:B--2---:R-:W-:-:S04]  /*13e0*/  SHF.R.U32.HI R0, RZ, R16, R3 ;  /* 0x00000010ff007219 */ /* 0x004fc80000011603 */
[--C-:B------:R-:W-:Y:S02]  /*13f0*/  SHF.R.U32.HI R18, RZ, 0x4, R0.reuse ;  /* 0x00000004ff127819 */ /* 0x100fe40000011600 */
[----:B------:R-:W-:Y:S02]  /*1400*/  SHF.R.U32.HI R2, RZ, 0x8, R0 ;  /* 0x00000008ff027819 */ /* 0x000fe40000011600 */
[----:B------:R-:W-:Y:S02]  /*1410*/  LOP3.LUT R18, R18, 0xf, RZ, 0xc0, !PT ;  /* 0x0000000f12127812 */ /* 0x000fe400078ec0ff */
[----:B------:R-:W-:Y:S02]  /*1420*/  LOP3.LUT R2, R2, 0xf, RZ, 0xc0, !PT ;  /* 0x0000000f02027812 */ /* 0x000fe400078ec0ff */
[----:B------:R-:W-:Y:S01]  /*1430*/  LOP3.LUT R4, R0, 0xf, RZ, 0xc0, !PT ;  /* 0x0000000f00047812 */ /* 0x000fe200078ec0ff */
[----:B------:R-:W-:Y:S01]  /*1440*/  IMAD R3, R18, R18, R18 ;  /* 0x0000001212037224 */ /* 0x000fe200078e0212 */
[----:B------:R-:W-:-:S02]  /*1450*/  SHF.R.U32.HI R0, RZ, 0xc, R0 ;  /* 0x0000000cff007819 */ /* 0x000fc40000011600 */
[----:B---3--:R-:W-:Y:S01]  /*1460*/  IADD3 R19, PT, PT, R22, R19, RZ ;  /* 0x0000001316137210 */ /* 0x008fe20007ffe0ff */
[----:B------:R-:W-:Y:S01]  /*1470*/  IMAD R21, R4, R4, R4 ;  /* 0x0000000404157224 */ /* 0x000fe200078e0204 */
[----:B------:R-:W-:Y:S01]  /*1480*/  IADD3 R18, PT, PT, R18, 0x1, R3 ;  /* 0x0000000112127810 */ /* 0x000fe20007ffe003 */
[----:B------:R-:W-:Y:S01]  /*1490*/  IMAD R3, R2, R2, R2 ;  /* 0x0000000202037224 */ /* 0x000fe200078e0202 */
[----:B------:R-:W-:Y:S02]  /*14a0*/  LOP3.LUT R0, R0, 0xf, RZ, 0xc0, !PT ;  /* 0x0000000f00007812 */ /* 0x000fe400078ec0ff */
[----:B------:R-:W-:Y:S01]  /*14b0*/  IADD3 R21, PT, PT, R4, 0x1, R21 ;  /* 0x0000000104157810 */ /* 0x000fe20007ffe015 */
[----:B----4-:R-:W2:Y:S01]  /*14c0*/  I2F.F16 R13, R18 ;  /* 0x00000012000d7306 */ /* 0x010ea20000200c00 */
[----:B------:R-:W-:Y:S01]  /*14d0*/  IADD3 R14, PT, PT, R2, 0x1, R3 ;  /* 0x00000001020e7810 */ /* 0x000fe20007ffe003 */
[----:B------:R-:W-:Y:S01]  /*14e0*/  IMAD R3, R0, R0, R0 ;  /* 0x0000000000037224 */ /* 0x000fe200078e0200 */
[----:B------:R-:W-:-:S04]  /*14f0*/  ISETP.GE.AND P0, PT, R19, R60, PT ;  /* 0x0000003c1300720c */ /* 0x000fc80003f06270 */
[----:B------:R-:W-:Y:S01]  /*1500*/  IADD3 R20, PT, PT, R0, 0x1, R3 ;  /* 0x0000000100147810 */ /* 0x000fe20007ffe003 */
[----:B------:R-:W3:Y:S01]  /*1510*/  I2F.F16 R21, R21 ;  /* 0x0000001500157306 */ /* 0x000ee20000200c00 */
[----:B--2---:R-:W-:-:S07]  /*1520*/  HMUL2 R3, R13.H0_H0, R12.H0_H0 ;  /* 0x2000000c0d037232 */ /* 0x004fce0000000800 */
[----:B------:R-:W2:Y:S01]  /*1530*/  I2F.F16 R15, R14 ;  /* 0x0000000e000f7306 */ /* 0x000ea20000200c00 */
[----:B---3--:R-:W-:-:S07]  /*1540*/  HMUL2 R4, R21.H0_H0, R12.H0_H0 ;  /* 0x2000000c15047232 */ /* 0x008fce0000000800 */
[----:B------:R-:W3:Y:S01]  /*1550*/  I2F.F16 R23, R20 ;  /* 0x0000001400177306 */ /* 0x000ee20000200c00 */
[-C--:B--2---:R-:W-:Y:S02]  /*1560*/  HMUL2 R2, R15.H0_H0, R12.reuse.H0_H0 ;  /* 0x2000000c0f027232 */ /* 0x084fe40000000800 */
[----:B---3--:R-:W-:Y:S01]  /*1570*/  HMUL2 R0, R23.H0_H0, R12.H0_H0 ;  /* 0x2000000c17007232 */ /* 0x008fe20000000800 */
[----:B------:R-:W-:Y:S06]  /*1580*/  @!P0 BRA `(.L_x_1119) ;  /* 0xfffffffc00588947 */ /* 0x000fec000383ffff */
.L_x_1118:
[C---:B------:R-:W-:Y:S01]  /*1590*/  ISETP.GT.AND P0, PT, R61.reuse, UR5, PT ;  /* 0x000000053d007c0c */ /* 0x040fe2000bf04270 */
[----:B------:R-:W-:Y:S01]  /*15a0*/  HFMA2 R9, -RZ, RZ, 0, 0 ;  /* 0x00000000ff097431 */ /* 0x000fe200000001ff */
[----:B------:R-:W-:Y:S02]  /*15b0*/  SHF.R.S32.HI R10, RZ, 0x1f, R5 ;  /* 0x0000001fff0a7819 */ /* 0x000fe40000011405 */
[----:B------:R-:W-:Y:S02]  /*15c0*/  CS2R R12, SRZ ;  /* 0x00000000000c7805 */ /* 0x000fe4000001ff00 */
[C---:B-1----:R-:W-:Y:S02]  /*15d0*/  ISETP.GT.AND P2, PT, R61.reuse, UR9, PT ;  /* 0x000000093d007c0c */ /* 0x042fe4000bf44270 */
[----:B------:R-:W-:Y:S01]  /*15e0*/  LEA.HI R10, R10, R5, RZ, 0x5 ;  /* 0x000000050a0a7211 */ /* 0x000fe200078f28ff */
[----:B------:R-:W-:Y:S01]  /*15f0*/  HFMA2 R5, -RZ, RZ, 0, 0 ;  /* 0x00000000ff057431 */ /* 0x000fe200000001ff */
[----:B--2---:R-:W-:-:S02]  /*1600*/  ISETP.GT.AND P3, PT, R61, UR6, PT ;  /* 0x000000063d007c0c */ /* 0x004fc4000bf64270 */
[C---:B---3--:R-:W-:Y:S02]  /*1610*/  ISETP.GT.AND P4, PT, R61.reuse, UR8, PT ;  /* 0x000000083d007c0c */ /* 0x048fe4000bf84270 */
[----:B0-----:R-:W-:Y:S02]  /*1620*/  ISETP.GT.AND P5, PT, R61, UR12, PT ;  /* 0x0000000c3d007c0c */ /* 0x001fe4000bfa4270 */
        /* <DEDUP_REMOVED lines=10> */
.L_x_1120:
        /* <DEDUP_REMOVED lines=8> */
.L_x_1121:
        /* <DEDUP_REMOVED lines=8> */
.L_x_1122:
        /* <DEDUP_REMOVED lines=8> */
.L_x_1123:
        /* <DEDUP_REMOVED lines=8> */
.L_x_1124:
[----:B------:R-:W-:Y:S01]  /*18d0*/  LEA R5, R16, R5, 0x3 ;  /* 0x0000000510057211 */ /* 0x000fe200078e18ff */
[----:B------:R-:W0:Y:S01]  /*18e0*/  LDCU.64 UR12, c[0x0][0x388] ;  /* 0x00007100ff0c77ac */ /* 0x000e220008000a00 */
[----:B------:R-:W1:Y:S01]  /*18f0*/  S2UR UR8, SR_CgaCtaId ;  /* 0x00000000000879c3 */ /* 0x000e620000008800 */
[----:B------:R-:W-:Y:S02]  /*1900*/  SHF.R.S32.HI R10, RZ, 0x1f, R8 ;  /* 0x0000001fff0a7819 */ /* 0x000fe40000011408 */
[----:B------:R-:W-:Y:S01]  /*1910*/  IADD3 R5, PT, PT, R12, R5, R9 ;  /* 0x000000050c057210 */ /* 0x000fe20007ffe009 */
[----:B------:R-:W-:Y:S01]  /*1920*/  UISETP.LT.AND UP0, UPT, UR7, UR5, UPT ;  /* 0x000000050700728c */ /* 0x000fe2000bf01270 */
[----:B------:R-:W-:Y:S01]  /*1930*/  PRMT R52, RZ, 0x5410, RZ ;  /* 0x00005410ff347816 */ /* 0x000fe200000000ff */
[----:B------:R-:W-:Y:S01]  /*1940*/  UMOV UR6, 0x400 ;  /* 0x0000040000067882 */ /* 0x000fe20000000000 */
[----:B------:R-:W-:Y:S01]  /*1950*/  IADD3 R14, PT, PT, R14, R5, R13 ;  /* 0x000000050e0e7210 */ /* 0x000fe20007ffe00d */
[----:B------:R-:W-:Y:S01]  /*1960*/  USEL UR4, UR7, UR5, UP0 ;  /* 0x0000000507047287 */ /* 0x000fe20008000000 */
[----:B------:R-:W-:-:S02]  /*1970*/  PRMT R51, RZ, 0x5410, RZ ;  /* 0x00005410ff337816 */ /* 0x000fc400000000ff */
[----:B------:R-:W-:Y:S01]  /*1980*/  PRMT R50, RZ, 0x5410, RZ ;  /* 0x00005410ff327816 */ /* 0x000fe200000000ff */
[----:B------:R-:W-:Y:S01]  /*1990*/  IMAD R5, R14, R53, RZ ;  /* 0x000000350e057224 */ /* 0x000fe200078e02ff */
[----:B------:R-:W-:Y:S02]  /*19a0*/  PRMT R49, RZ, 0x5410, RZ ;  /* 0x00005410ff317816 */ /* 0x000fe400000000ff */
[----:B------:R-:W-:Y:S02]  /*19b0*/  PRMT R48, RZ, 0x5410, RZ ;  /* 0x00005410ff307816 */ /* 0x000fe400000000ff */
[----:B------:R-:W-:Y:S02]  /*19c0*/  IADD3 R8, P0, PT, R8, R5, RZ ;  /* 0x0000000508087210 */ /* 0x000fe40007f1e0ff */
[----:B------:R-:W-:Y:S02]  /*19d0*/  PRMT R47, RZ, 0x5410, RZ ;  /* 0x00005410ff2f7816 */ /* 0x000fe400000000ff */
[----:B------:R-:W-:-:S02]  /*19e0*/  LEA.HI.X.SX32 R5, R5, R10, 0x1, P0 ;  /* 0x0000000a05057211 */ /* 0x000fc400000f0eff */
[C---:B0-----:R-:W-:Y:S01]  /*19f0*/  LEA R44, P0, R8.reuse, UR12, 0x2 ;  /* 0x0000000c082c7c11 */ /* 0x041fe2000f8010ff */
[----:B-1----:R-:W-:Y:S01]  /*1a00*/  ULEA UR6, UR8, UR6, 0x18 ;  /* 0x0000000608067291 */ /* 0x002fe2000f8ec0ff */
[----:B------:R-:W-:Y:S02]  /*1a10*/  PRMT R46, RZ, 0x5410, RZ ;  /* 0x00005410ff2e7816 */ /* 0x000fe400000000ff */
[----:B------:R-:W-:Y:S02]  /*1a20*/  LEA.HI.X R45, R8, UR13, R5, 0x2, P0 ;  /* 0x0000000d082d7c11 */ /* 0x000fe400080f1405 */
[----:B------:R-:W-:Y:S02]  /*1a30*/  ISETP.LT.AND P0, PT, R61, UR4, PT ;  /* 0x000000043d007c0c */ /* 0x000fe4000bf01270 */
[----:B------:R-:W-:Y:S01]  /*1a40*/  UMOV UR4, UR6 ;  /* 0x0000000600047c82 */ /* 0x000fe20008000000 */
[----:B------:R-:W-:-:S10]  /*1a50*/  PRMT R5, RZ, 0x5410, RZ ;  /* 0x00005410ff057816 */ /* 0x000fd400000000ff */
[----:B------:R-:W-:Y:S05]  /*1a60*/  @!P0 BRA `(.L_x_1125) ;  /* 0x0000007800808947 */ /* 0x000fea0003800000 */
[----:B------:R-:W2:Y:S01]  /*1a70*/  LDG.E.128.CONSTANT R8, desc[UR10][R44.64] ;  /* 0x0000000a2c087981 */ /* 0x000ea2000c1e9d00 */
[----:B------:R-:W-:-:S05]  /*1a80*/  IMAD.WIDE R62, R53, 0x4, R44 ;  /* 0x00000004353e7825 */ /* 0x000fca00078e022c */
[----:B------:R-:W3:Y:S01]  /*1a90*/  LDG.E.128.CONSTANT R12, desc[UR10][R62.64] ;  /* 0x0000000a3e0c7981 */ /* 0x000ee2000c1e9d00 */
[----:B------:R-:W-:Y:S02]  /*1aa0*/  ISETP.NE.AND P2, PT, R57, RZ, PT ;  /* 0x000000ff3900720c */ /* 0x000fe40003f45270 */
[----:B------:R-:W-:Y:S02]  /*1ab0*/  PRMT R46, RZ, 0x5410, RZ ;  /* 0x00005410ff2e7816 */ /* 0x000fe400000000ff */
[C---:B--2---:R-:W-:Y:S02]  /*1ac0*/  LOP3.LUT R5, R8.reuse, 0xff, RZ, 0xc0, !PT ;  /* 0x000000ff08057812 */ /* 0x044fe400078ec0ff */
[----:B------:R-:W-:Y:S02]  /*1ad0*/  LEA.HI R27, R8, 0xffffff80, RZ, 0x8 ;  /* 0xffffff80081b7811 */ /* 0x000fe400078f40ff */
[----:B------:R-:W-:Y:S02]  /*1ae0*/  IADD3 R5, PT, PT, R5, -0x80, RZ ;  /* 0xffffff8005057810 */ /* 0x000fe40007ffe0ff */
[----:B------:R-:W-:-:S02]  /*1af0*/  SHF.R.U32.HI R28, RZ, 0x8, R9 ;  /* 0x00000008ff1c7819 */ /* 0x000fc40000011609 */
[----:B------:R0:W1:Y:S01]  /*1b00*/  I2F.F16 R23, R5 ;  /* 0x0000000500177306 */ /* 0x0000620000200c00 */
[C---:B------:R-:W-:Y:S02]  /*1b10*/  LEA.HI R26, R9.reuse, 0xffffff80, RZ, 0x8 ;  /* 0xffffff80091a7811 */ /* 0x040fe400078f40ff */
[----:B------:R-:W-:Y:S02]  /*1b20*/  LOP3.LUT R30, R28, 0xff, RZ, 0xc0, !PT ;  /* 0x000000ff1c1e7812 */ /* 0x000fe400078ec0ff */
[----:B------:R-:W-:Y:S02]  /*1b30*/  LOP3.LUT R16, R9, 0xff, RZ, 0xc0, !PT ;  /* 0x000000ff09107812 */ /* 0x000fe400078ec0ff */
[----:B------:R-:W-:Y:S01]  /*1b40*/  IADD3 R31, PT, PT, R30, -0x80, RZ ;  /* 0xffffff801e1f7810 */ /* 0x000fe20007ffe0ff */
[----:B------:R-:W2:Y:S01]  /*1b50*/  I2F.F16 R27, R27 ;  /* 0x0000001b001b7306 */ /* 0x000ea20000200c00 */
[--C-:B0-----:R-:W-:Y:S02]  /*1b60*/  SHF.R.U32.HI R5, RZ, 0x8, R8.reuse ;  /* 0x00000008ff057819 */ /* 0x101fe40000011608 */
[----:B------:R-:W-:-:S02]  /*1b70*/  SHF.R.U32.HI R8, RZ, 0x10, R8 ;  /* 0x00000010ff087819 */ /* 0x000fc40000011608 */
[----:B------:R-:W-:Y:S02]  /*1b80*/  LOP3.LUT R5, R5, 0xff, RZ, 0xc0, !PT ;  /* 0x000000ff05057812 */ /* 0x000fe400078ec0ff */
[----:B------:R-:W-:Y:S01]  /*1b90*/  LOP3.LUT R8, R8, 0xff, RZ, 0xc0, !PT ;  /* 0x000000ff08087812 */ /* 0x000fe200078ec0ff */
[----:B------:R-:W0:Y:S01]  /*1ba0*/  I2F.F16 R26, R26 ;  /* 0x0000001a001a7306 */ /* 0x000e220000200c00 */
[----:B------:R-:W-:Y:S02]  /*1bb0*/  IADD3 R5, PT, PT, R5, -0x80, RZ ;  /* 0xffffff8005057810 */ /* 0x000fe40007ffe0ff */
[----:B------:R-:W-:Y:S02]  /*1bc0*/  IADD3 R8, PT, PT, R8, -0x80, RZ ;  /* 0xffffff8008087810 */ /* 0x000fe40007ffe0ff */
[----:B------:R-:W-:Y:S02]  /*1bd0*/  SHF.R.U32.HI R30, RZ, 0x8, R10 ;  /* 0x00000008ff1e7819 */ /* 0x000fe4000001160a */
[----:B------:R-:W-:Y:S01]  /*1be0*/  SHF.R.U32.HI R9, RZ, 0x10, R9 ;  /* 0x00000010ff097819 */ /* 0x000fe20000011609 */
[----:B------:R4:W0:Y:S01]  /*1bf0*/  I2F.F16 R29, R5 ;  /* 0x00000005001d7306 */ /* 0x0008220000200c00 */
[----:B------:R-:W-:-:S02]  /*1c00*/  LOP3.LUT R17, R10, 0xff, RZ, 0xc0, !PT ;  /* 0x000000ff0a117812 */ /* 0x000fc400078ec0ff */
[----:B------:R-:W-:Y:S02]  /*1c10*/  LOP3.LUT R9, R9, 0xff, RZ, 0xc0, !PT ;  /* 0x000000ff09097812 */ /* 0x000fe400078ec0ff */
[----:B------:R-:W-:Y:S02]  /*1c20*/  IADD3 R21, PT, PT, R17, -0x80, RZ ;  /* 0xffffff8011157810 */ /* 0x000fe40007ffe0ff */
[----:B------:R-:W-:Y:S01]  /*1c30*/  IADD3 R9, PT, PT, R9, -0x80, RZ ;  /* 0xffffff8009097810 */ /* 0x000fe20007ffe0ff */
[----:B------:R3:W0:Y:S01]  /*1c40*/  I2F.F16 R28, R8 ;  /* 0x00000008001c7306 */ /* 0x0006220000200c00 */
[----:B----4-:R-:W-:Y:S02]  /*1c50*/  LOP3.LUT R5, R30, 0xff, RZ, 0xc0, !PT ;  /* 0x000000ff1e057812 */ /* 0x010fe400078ec0ff */
[----:B------:R-:W-:Y:S02]  /*1c60*/  IADD3 R16, PT, PT, R16, -0x80, RZ ;  /* 0xffffff8010107810 */ /* 0x000fe40007ffe0ff */
[----:B------:R-:W-:-:S02]  /*1c70*/  IADD3 R33, PT, PT, R5, -0x80, RZ ;  /* 0xffffff8005217810 */ /* 0x000fc40007ffe0ff */
[----:B------:R-:W-:Y:S01]  /*1c80*/  SHF.R.U32.HI R5, RZ, 0x8, R11 ;  /* 0x00000008ff057819 */ /* 0x000fe2000001160b */
[----:B------:R4:W0:Y:S01]  /*1c90*/  I2F.F16 R30, R9 ;  /* 0x00000009001e7306 */ /* 0x0008220000200c00 */
[----:B---3--:R-:W-:Y:S02]  /*1ca0*/  LOP3.LUT R8, R13, 0xff, RZ, 0xc0, !PT ;  /* 0x000000ff0d087812 */ /* 0x008fe400078ec0ff */
[----:B------:R-:W-:Y:S02]  /*1cb0*/  LOP3.LUT R5, R5, 0xff, RZ, 0xc0, !PT ;  /* 0x000000ff05057812 */ /* 0x000fe400078ec0ff */
[----:B------:R-:W-:Y:S02]  /*1cc0*/  IADD3 R36, PT, PT, R8, -0x80, RZ ;  /* 0xffffff8008247810 */ /* 0x000fe40007ffe0ff */
[----:B------:R-:W-:Y:S01]  /*1cd0*/  LOP3.LUT R8, R14, 0xff, RZ, 0xc0, !PT ;  /* 0x000000ff0e087812 */ /* 0x000fe200078ec0ff */
[----:B------:R3:W0:Y:S01]  /*1ce0*/  I2F.F16 R22, R16 ;  /* 0x0000001000167306 */ /* 0x0006220000200c00 */
[----:B------:R-:W-:-:S02]  /*1cf0*/  IADD3 R39, PT, PT, R5, -0x80, RZ ;  /* 0xffffff8005277810 */ /* 0x000fc40007ffe0ff */
[----:B------:R-:W-:Y:S02]  /*1d00*/  IADD3 R35, PT, PT, R8, -0x80, RZ ;  /* 0xffffff8008237810 */ /* 0x000fe40007ffe0ff */
[----:B------:R-:W-:Y:S02]  /*1d10*/  SHF.R.U32.HI R8, RZ, 0x8, R12 ;  /* 0x00000008ff087819 */ /* 0x000fe4000001160c */
[----:B------:R-:W-:Y:S01]  /*1d20*/  LOP3.LUT R5, R12, 0xff, RZ, 0xc0, !PT ;  /* 0x000000ff0c057812 */ /* 0x000fe200078ec0ff */
[----:B------:R-:W0:Y:S01]  /*1d30*/  I2F.F16 R21, R21 ;  /* 0x0000001500157306 */ /* 0x000e220000200c00 */
[----:B----4-:R-:W-:Y:S02]  /*1d40*/  LOP3.LUT R9, R15, 0xff, RZ, 0xc0, !PT ;  /* 0x000000ff0f097812 */ /* 0x010fe400078ec0ff */
[----:B------:R-:W-:Y:S02]  /*1d50*/  LOP3.LUT R8, R8, 0xff, RZ, 0xc0, !PT ;  /* 0x000000ff08087812 */ /* 0x000fe400078ec0ff */
[----:B------:R-:W-:-:S02]  /*1d60*/  LOP3.LUT R17, R11, 0xff, RZ, 0xc0, !PT ;  /* 0x000000ff0b117812 */ /* 0x000fc400078ec0ff */
[----:B------:R-:W-:Y:S01]  /*1d70*/  IADD3 R5, PT, PT, R5, -0x80, RZ ;  /* 0xffffff8005057810 */ /* 0x000fe20007ffe0ff */
[----:B------:R-:W4:Y:S01]  /*1d80*/  I2F.F16 R31, R31 ;  /* 0x0000001f001f7306 */ /* 0x000f220000200c00 */
[----:B------:R-:W-:Y:S02]  /*1d90*/  IADD3 R9, PT, PT, R9, -0x80, RZ ;  /* 0xffffff8009097810 */ /* 0x000fe40007ffe0ff */
[----:B------:R-:W-:Y:S02]  /*1da0*/  IADD3 R8, PT, PT, R8, -0x80, RZ ;  /* 0xffffff8008087810 */ /* 0x000fe40007ffe0ff */
[----:B------:R-:W-:Y:S02]  /*1db0*/  IADD3 R20, PT, PT, R17, -0x80, RZ ;  /* 0xffffff8011147810 */ /* 0x000fe40007ffe0ff */
[----:B------:R-:W-:Y:S01]  /*1dc0*/  LEA.HI R19, R12, 0xffffff80, RZ, 0x8 ;  /* 0xffffff800c137811 */ /* 0x000fe200078f40ff */
[----:B------:R1:W0:Y:S01]  /*1dd0*/  I2F.F16 R37, R5 ;  /* 0x0000000500257306 */ /* 0x0002220000200c00 */
[----:B------:R-:W-:-:S02]  /*1de0*/  LEA.HI R18, R13, 0xffffff80, RZ, 0x8 ;  /* 0xffffff800d127811 */ /* 0x000fc400078f40ff */
[----:B------:R-:W-:Y:S02]  /*1df0*/  LEA.HI R17, R14, 0xffffff80, RZ, 0x8 ;  /* 0xffffff800e117811 */ /* 0x000fe400078f40ff */
[----:B---3--:R-:W-:Y:S02]  /*1e00*/  LEA.HI R16, R15, 0xffffff80, RZ, 0x8 ;  /* 0xffffff800f107811 */ /* 0x008fe400078f40ff */
[----:B------:R-:W-:Y:S01]  /*1e10*/  SHF.R.U32.HI R12, RZ, 0x10, R12 ;  /* 0x00000010ff0c7819 */ /* 0x000fe2000001160c */
[----:B------:R3:W0:Y:S01]  /*1e20*/  I2F.F16 R34, R9 ;  /* 0x0000000900227306 */ /* 0x0006220000200c00 */
[--C-:B-1----:R-:W-:Y:S02]  /*1e30*/  SHF.R.U32.HI R5, RZ, 0x8, R13.reuse ;  /* 0x00000008ff057819 */ /* 0x102fe4000001160d */
[----:B------:R-:W-:Y:S02]  /*1e40*/  SHF.R.U32.HI R13, RZ, 0x10, R13 ;  /* 0x00000010ff0d7819 */ /* 0x000fe4000001160d */
[----:B------:R-:W-:-:S02]  /*1e50*/  LEA.HI R25, R10, 0xffffff80, RZ, 0x8 ;  /* 0xffffff800a197811 */ /* 0x000fc400078f40ff */
[----:B-----5:R-:W-:Y:S01]  /*1e60*/  LEA.HI R24, R11, 0xffffff80, RZ, 0x8 ;  /* 0xffffff800b187811 */ /* 0x020fe200078f40ff */
[----:B------:R1:W0:Y:S01]  /*1e70*/  I2F.F16 R40, R8 ;  /* 0x0000000800287306 */ /* 0x0002220000200c00 */
[--C-:B---3--:R-:W-:Y:S02]  /*1e80*/  SHF.R.U32.HI R9, RZ, 0x8, R14.reuse ;  /* 0x00000008ff097819 */ /* 0x108fe4000001160e */
[----:B------:R-:W-:Y:S02]  /*1e90*/  SHF.R.U32.HI R14, RZ, 0x10, R14 ;  /* 0x00000010ff0e7819 */ /* 0x000fe4000001160e */
[----:B------:R-:W-:Y:S02]  /*1ea0*/  SHF.R.U32.HI R10, RZ, 0x10, R10 ;  /* 0x00000010ff0a7819 */ /* 0x000fe4000001160a */
[----:B------:R-:W-:Y:S01]  /*1eb0*/  SHF.R.U32.HI R11, RZ, 0x10, R11 ;  /* 0x00000010ff0b7819 */ /* 0x000fe2000001160b */
[----:B------:R-:W3:Y:S01]  /*1ec0*/  I2F.F16 R25, R25 ;  /* 0x0000001900197306 */ /* 0x000ee20000200c00 */
[----:B-1----:R-:W-:-:S02]  /*1ed0*/  SHF.R.U32.HI R8, RZ, 0x8, R15 ;  /* 0x00000008ff087819 */ /* 0x002fc4000001160f */
[----:B------:R-:W-:Y:S02]  /*1ee0*/  SHF.R.U32.HI R15, RZ, 0x10, R15 ;  /* 0x00000010ff0f7819 */ /* 0x000fe4000001160f */
[----:B------:R-:W-:Y:S02]  /*1ef0*/  LOP3.LUT R12, R12, 0xff, RZ, 0xc0, !PT ;  /* 0x000000ff0c0c7812 */ /* 0x000fe400078ec0ff */
[----:B------:R-:W-:Y:S01]  /*1f00*/  LOP3.LUT R13, R13, 0xff, RZ, 0xc0, !PT ;  /* 0x000000ff0d0d7812 */ /* 0x000fe200078ec0ff */
[----:B------:R-:W1:Y:S01]  /*1f10*/  I2F.F16 R24, R24 ;  /* 0x0000001800187306 */ /* 0x000e620000200c00 */
[----:B------:R-:W-:Y:S02]  /*1f20*/  LOP3.LUT R14, R14, 0xff, RZ, 0xc0, !PT ;  /* 0x000000ff0e0e7812 */ /* 0x000fe400078ec0ff */
[----:B------:R-:W-:Y:S02]  /*1f30*/  LOP3.LUT R15, R15, 0xff, RZ, 0xc0, !PT ;  /* 0x000000ff0f0f7812 */ /* 0x000fe400078ec0ff */
[----:B------:R-:W-:-:S02]  /*1f40*/  LOP3.LUT R10, R10, 0xff, RZ, 0xc0, !PT ;  /* 0x000000ff0a0a7812 */ /* 0x000fc400078ec0ff */
[----:B------:R-:W-:Y:S01]  /*1f50*/  LOP3.LUT R11, R11, 0xff, RZ, 0xc0, !PT ;  /* 0x000000ff0b0b7812 */ /* 0x000fe200078ec0ff */
[----:B------:R-:W0:Y:S01]  /*1f60*/  I2F.F16 R20, R20 ;  /* 0x0000001400147306 */ /* 0x000e220000200c00 */
[----:B------:R-:W-:Y:S02]  /*1f70*/  LOP3.LUT R9, R9, 0xff, RZ, 0xc0, !PT ;  /* 0x000000ff09097812 */ /* 0x000fe400078ec0ff */
[----:B------:R-:W-:Y:S02]  /*1f80*/  LOP3.LUT R8, R8, 0xff, RZ, 0xc0, !PT ;  /* 0x000000ff08087812 */ /* 0x000fe400078ec0ff */
[----:B------:R-:W-:Y:S02]  /*1f90*/  IADD3 R12, PT, PT, R12, -0x80, RZ ;  /* 0xffffff800c0c7810 */ /* 0x000fe40007ffe0ff */
[----:B------:R-:W-:Y:S01]  /*1fa0*/  IADD3 R13, PT, PT, R13, -0x80, RZ ;  /* 0xffffff800d0d7810 */ /* 0x000fe20007ffe0ff */
        /* <DEDUP_REMOVED lines=8> */
[----:B------:R-:W-:-:S03]  /*2030*/  LOP3.LUT R5, R5, 0xff, RZ, 0xc0, !PT ;  /* 0x000000ff05057812 */ /* 0x000fc600078ec0ff */
[----:B------:R-:W0:Y:S01]  /*2040*/  I2F.F16 R17, R17 ;  /* 0x0000001100117306 */ /* 0x000e220000200c00 */
[----:B------:R-:W-:-:S07]  /*2050*/  IADD3 R5, PT, PT, R5, -0x80, RZ ;  /* 0xffffff8005057810 */ /* 0x000fce0007ffe0ff */
        /* <DEDUP_REMOVED lines=13> */
[----:B------:R2:W0:Y:S02]  /*2130*/  I2F.F16 R41, R5 ;  /* 0x0000000500297306 */ /* 0x0004240000200c00 */
[----:B--2---:R-:W-:Y:S01]  /*2140*/  PRMT R5, RZ, 0x5410, RZ ;  /* 0x00005410ff057816 */ /* 0x004fe200000000ff */
[----:B-1-34-:R-:W-:Y:S06]  /*2150*/  @!P2 BRA `(.L_x_1126) ;  /* 0x000000040068a947 */ /* 0x01afec0003800000 */
[----:B------:R-:W1:Y:S01]  /*2160*/  LDS.64 R8, [UR6] ;  /* 0x00000006ff087984 */ /* 0x000e620008000a00 */
[----:B------:R-:W-:Y:S02]  /*2170*/  HADD2.F32 R5, -RZ, R23.H0_H0 ;  /* 0x20000017ff057230 */ /* 0x000fe40000004100 */
[----:B0-----:R-:W-:Y:S01]  /*2180*/  HADD2.F32 R49, -RZ, R22.H0_H0 ;  /* 0x20000016ff317230 */ /* 0x001fe20000004100 */
[----:B------:R-:W0:Y:S01]  /*2190*/  LDS.64 R10, [UR6+0x8] ;  /* 0x00000806ff0a7984 */ /* 0x000e220008000a00 */
[----:B------:R-:W-:Y:S02]  /*21a0*/  HADD2.F32 R48, -RZ, R29.H0_H0 ;  /* 0x2000001dff307230 */ /* 0x000fe40000004100 */
[----:B------:R-:W-:Y:S02]  /*21b0*/  HADD2.F32 R50, -RZ, R31.H0_H0 ;  /* 0x2000001fff327230 */ /* 0x000fe40000004100 */
[----:B------:R-:W-:Y:S02]  /*21c0*/  HADD2.F32 R45, -RZ, R20.H0_H0 ;  /* 0x20000014ff2d7230 */ /* 0x000fe40000004100 */
[----:B------:R-:W-:-:S02]  /*21d0*/  HADD2.F32 R61, -RZ, R24.H0_H0 ;  /* 0x20000018ff3d7230 */ /* 0x000fc40000004100 */
[--C-:B-1----:R-:W-:Y:S02]  /*21e0*/  HADD2.F32 R44, -RZ, R8.reuse.H0_H0 ;  /* 0x20000008ff2c7230 */ /* 0x102fe40000004100 */
[----:B------:R-:W-:Y:S02]  /*21f0*/  HADD2.F32 R47, -RZ, R8.H1_H1 ;  /* 0x30000008ff2f7230 */ /* 0x000fe40000004100 */
[--C-:B------:R-:W-:Y:S02]  /*2200*/  HADD2.F32 R46, -RZ, R9.reuse.H0_H0 ;  /* 0x20000009ff2e7230 */ /* 0x100fe40000004100 */
[----:B------:R-:W-:Y:S01]  /*2210*/  FFMA.FTZ R5, R5, R44, RZ ;  /* 0x0000002c05057223 */ /* 0x000fe200000100ff */
[----:B------:R-:W-:Y:S02]  /*2220*/  HADD2.F32 R8, -RZ, R9.H1_H1 ;  /* 0x30000009ff087230 */ /* 0x000fe40000004100 */
[----:B------:R-:W-:Y:S01]  /*2230*/  FFMA.FTZ R52, R44, R49, RZ ;  /* 0x000000312c347223 */ /* 0x000fe200000100ff */
[----:B------:R-:W-:-:S02]  /*2240*/  HADD2.F32 R9, -RZ, R21.H0_H0 ;  /* 0x20000015ff097230 */ /* 0x000fc40000004100 */
[----:B------:R-:W-:Y:S01]  /*2250*/  FFMA.FTZ R5, R48, R47, R5 ;  /* 0x0000002f30057223 */ /* 0x000fe20000010005 */
[----:B------:R-:W-:Y:S02]  /*2260*/  HADD2.F32 R48, -RZ, R33.H0_H0 ;  /* 0x20000021ff307230 */ /* 0x000fe40000004100 */
[C---:B------:R-:W-:Y:S01]  /*2270*/  FFMA.FTZ R51, R44.reuse, R45, RZ ;  /* 0x0000002d2c337223 */ /* 0x040fe200000100ff */
[----:B------:R-:W-:Y:S02]  /*2280*/  HADD2.F32 R45, -RZ, R30.H0_H0 ;  /* 0x2000001eff2d7230 */ /* 0x000fe40000004100 */
[----:B------:R-:W-:Y:S01]  /*2290*/  FFMA.FTZ R64, R44, R9, RZ ;  /* 0x000000092c407223 */ /* 0x000fe200000100ff */
[----:B------:R-:W-:Y:S01]  /*22a0*/  FFMA.FTZ R9, R47, R50, R52 ;  /* 0x000000322f097223 */ /* 0x000fe20000010034 */
[----:B------:R-:W-:Y:S02]  /*22b0*/  HADD2.F32 R52, -RZ, R39.H0_H0 ;  /* 0x20000027ff347230 */ /* 0x000fe40000004100 */
[----:B------:R-:W-:-:S02]  /*22c0*/  HADD2.F32 R44, -RZ, R28.H0_H0 ;  /* 0x2000001cff2c7230 */ /* 0x000fc40000004100 */
[C---:B------:R-:W-:Y:S01]  /*22d0*/  FFMA.FTZ R49, R47.reuse, R48, R64 ;  /* 0x000000302f317223 */ /* 0x040fe20000010040 */
[----:B------:R-:W-:Y:S02]  /*22e0*/  HADD2.F32 R50, -RZ, R32.H0_H0 ;  /* 0x20000020ff327230 */ /* 0x000fe40000004100 */
[----:B------:R-:W-:Y:S01]  /*22f0*/  FFMA.FTZ R51, R47, R52, R51 ;  /* 0x000000342f337223 */ /* 0x000fe20000010033 */
[----:B------:R-:W-:Y:S02]  /*2300*/  HADD2.F32 R47, -RZ, R38.H0_H0 ;  /* 0x20000026ff2f7230 */ /* 0x000fe40000004100 */
[----:B------:R-:W-:Y:S01]  /*2310*/  FFMA.FTZ R44, R44, R46, R5 ;  /* 0x0000002e2c2c7223 */ /* 0x000fe20000010005 */
[C---:B------:R-:W-:Y:S01]  /*2320*/  FFMA.FTZ R45, R46.reuse, R45, R9 ;  /* 0x0000002d2e2d7223 */ /* 0x040fe20000010009 */
[C---:B------:R-:W-:Y:S01]  /*2330*/  FFMA.FTZ R50, R46.reuse, R50, R49 ;  /* 0x000000322e327223 */ /* 0x040fe20000010031 */
[----:B------:R-:W-:Y:S02]  /*2340*/  HADD2.F32 R9, -RZ, R27.H0_H0 ;  /* 0x2000001bff097230 */ /* 0x000fe40000004100 */
[----:B------:R-:W-:Y:S01]  /*2350*/  FFMA.FTZ R46, R46, R47, R51 ;  /* 0x0000002f2e2e7223 */ /* 0x000fe20000010033 */
[----:B------:R-:W-:-:S02]  /*2360*/  HADD2.F32 R5, -RZ, R26.H0_H0 ;  /* 0x2000001aff057230 */ /* 0x000fc40000004100 */
[----:B------:R-:W-:Y:S02]  /*2370*/  HADD2.F32 R49, -RZ, R25.H0_H0 ;  /* 0x20000019ff317230 */ /* 0x000fe40000004100 */
[----:B------:R-:W-:Y:S01]  /*2380*/  FFMA.FTZ R9, R9, R8, R44 ;  /* 0x0000000809097223 */ /* 0x000fe2000001002c */
[C---:B------:R-:W-:Y:S01]  /*2390*/  FFMA.FTZ R61, R8.reuse, R61, R46 ;  /* 0x0000003d083d7223 */ /* 0x040fe2000001002e */
[C---:B------:R-:W-:Y:S01]  /*23a0*/  FFMA.FTZ R47, R8.reuse, R5, R45 ;  /* 0x00000005082f7223 */ /* 0x040fe2000001002d */
[--C-:B0-----:R-:W-:Y:S02]  /*23b0*/  HADD2.F32 R44, -RZ, R10.reuse.H0_H0 ;  /* 0x2000000aff2c7230 */ /* 0x101fe40000004100 */
[----:B------:R-:W-:Y:S01]  /*23c0*/  FFMA.FTZ R49, R8, R49, R50 ;  /* 0x0000003108317223 */ /* 0x000fe20000010032 */
[----:B------:R-:W-:Y:S02]  /*23d0*/  HADD2.F32 R8, -RZ, R37.H0_H0 ;  /* 0x20000025ff087230 */ /* 0x000fe40000004100 */
        /* <DEDUP_REMOVED lines=26> */
[----:B------:R-:W-:Y:S02]  /*2580*/  HADD2.F32 R8, -RZ, R19.H0_H0 ;  /* 0x20000013ff087230 */ /* 0x000fe40000004100 */
        /* <DEDUP_REMOVED lines=23> */
.L_x_1126:
[----:B------:R-:W-:Y:S01]  /*2700*/  PRMT R52, RZ, 0x5410, RZ ;  /* 0x00005410ff347816 */ /* 0x000fe200000000ff */
[----:B------:R-:W-:Y:S01]  /*2710*/  IMAD.WIDE R44, R53, 0x4, R62 ;  /* 0x00000004352c7825 */ /* 0x000fe200078e023e */
[----:B------:R-:W-:Y:S02]  /*2720*/  PRMT R51, RZ, 0x5410, RZ ;  /* 0x00005410ff337816 */ /* 0x000fe400000000ff */
[----:B------:R-:W-:Y:S02]  /*2730*/  PRMT R50, RZ, 0x5410, RZ ;  /* 0x00005410ff327816 */ /* 0x000fe400000000ff */
[----:B------:R-:W-:Y:S02]  /*2740*/  PRMT R49, RZ, 0x5410, RZ ;  /* 0x00005410ff317816 */ /* 0x000fe400000000ff */
[----:B------:R-:W-:Y:S02]  /*2750*/  PRMT R48, RZ, 0x5410, RZ ;  /* 0x00005410ff307816 */ /* 0x000fe400000000ff */
[----:B------:R-:W-:Y:S01]  /*2760*/  PRMT R47, RZ, 0x5410, RZ ;  /* 0x00005410ff2f7816 */ /* 0x000fe200000000ff */
[----:B------:R-:W-:Y:S06]  /*2770*/  @!P1 BRA `(.L_x_1127) ;  /* 0x0000001000909947 */ /* 0x000fec0003800000 */
[----:B------:R-:W-:Y:S02]  /*2780*/  PRMT R8, R54, 0x9910, RZ ;  /* 0x0000991036087816 */ /* 0x000fe400000000ff */
[----:B------:R-:W-:Y:S02]  /*2790*/  ISETP.NE.AND P3, PT, R6, 0x2, PT ;  /* 0x000000020600780c */ /* 0x000fe40003f65270 */
[----:B------:R-:W-:Y:S02]  /*27a0*/  ISETP.NE.AND P0, PT, R8, RZ, PT ;  /* 0x000000ff0800720c */ /* 0x000fe40003f05270 */
[----:B------:R-:W-:Y:S02]  /*27b0*/  PRMT R48, RZ, 0x5410, RZ ;  /* 0x00005410ff307816 */ /* 0x000fe400000000ff */
[----:B------:R-:W-:-:S09]  /*27c0*/  PRMT R47, RZ, 0x5410, RZ ;  /* 0x00005410ff2f7816 */ /* 0x000fd200000000ff */
[----:B------:R-:W-:Y:S05]  /*27d0*/  @!P0 BRA `(.L_x_1128) ;  /* 0x0000000400688947 */ /* 0x000fea0003800000 */
        /* <DEDUP_REMOVED lines=11> */
[--C-:B-1----:R-:W-:Y:S02]  /*2890*/  HADD2.F32 R52, -RZ, R8.reuse.H0_H0 ;  /* 0x20000008ff347230 */ /* 0x102fe40000004100 */
[----:B------:R-:W-:-:S03]  /*28a0*/  HADD2.F32 R8, -RZ, R8.H1_H1 ;  /* 0x30000008ff087230 */ /* 0x000fc60000004100 */
[-C--:B------:R-:W-:Y:S01]  /*28b0*/  FFMA.FTZ R61, R48, R52.reuse, RZ ;  /* 0x00000034303d7223 */ /* 0x080fe200000100ff */
[-C--:B------:R-:W-:Y:S01]  /*28c0*/  FFMA.FTZ R48, R49, R52.reuse, RZ ;  /* 0x0000003431307223 */ /* 0x080fe200000100ff */
[-C--:B------:R-:W-:Y:S01]  /*28d0*/  FFMA.FTZ R47, R47, R52.reuse, RZ ;  /* 0x000000342f2f7223 */ /* 0x080fe200000100ff */
[----:B------:R-:W-:Y:S01]  /*28e0*/  FFMA.FTZ R49, R50, R52, RZ ;  /* 0x0000003432317223 */ /* 0x000fe200000100ff */
[-C--:B------:R-:W-:Y:S01]  /*28f0*/  FFMA.FTZ R61, R64, R8.reuse, R61 ;  /* 0x00000008403d7223 */ /* 0x080fe2000001003d */
[-C--:B------:R-:W-:Y:S01]  /*2900*/  FFMA.FTZ R51, R51, R8.reuse, R48 ;  /* 0x0000000833337223 */ /* 0x080fe20000010030 */
[-C--:B------:R-:W-:Y:S01]  /*2910*/  FFMA.FTZ R47, R62, R8.reuse, R47 ;  /* 0x000000083e2f7223 */ /* 0x080fe2000001002f */
[----:B------:R-:W-:Y:S01]  /*2920*/  FFMA.FTZ R49, R66, R8, R49 ;  /* 0x0000000842317223 */ /* 0x000fe20000010031 */
[----:B------:R-:W-:Y:S02]  /*2930*/  HADD2.F32 R8, -RZ, R9.H0_H0 ;  /* 0x20000009ff087230 */ /* 0x000fe40000004100 */
[----:B------:R-:W-:-:S02]  /*2940*/  HADD2.F32 R52, -RZ, R32.H0_H0 ;  /* 0x20000020ff347230 */ /* 0x000fc40000004100 */
        /* <DEDUP_REMOVED lines=16> */
[----:B0-----:R-:W-:-:S02]  /*2a50*/  HADD2.F32 R8, -RZ, R10.H0_H0 ;  /* 0x2000000aff087230 */ /* 0x001fc40000004100 */
        /* <DEDUP_REMOVED lines=8> */
[----:B------:R-:W-:-:S02]  /*2ae0*/  HADD2.F32 R10, -RZ, R10.H1_H1 ;  /* 0x3000000aff0a7230 */ /* 0x000fc40000004100 */
[----:B------:R-:W-:Y:S01]  /*2af0*/  FFMA.FTZ R61, R62, R8, R61 ;  /* 0x000000083e3d7223 */ /* 0x000fe2000001003d */
[----:B------:R-:W-:Y:S02]  /*2b00*/  HADD2.F32 R9, -RZ, R11.H0_H0 ;  /* 0x2000000bff097230 */ /* 0x000fe40000004100 */
[----:B------:R-:W-:Y:S02]  /*2b10*/  HADD2.F32 R50, -RZ, R42.H0_H0 ;  /* 0x2000002aff327230 */ /* 0x000fe40000004100 */
[-C--:B------:R-:W-:Y:S01]  /*2b20*/  FFMA.FTZ R8, R48, R10.reuse, R51 ;  /* 0x0000000a30087223 */ /* 0x080fe20000010033 */
[----:B------:R-:W-:Y:S02]  /*2b30*/  HADD2.F32 R48, -RZ, R41.H0_H0 ;  /* 0x20000029ff307230 */ /* 0x000fe40000004100 */
[----:B------:R-:W-:Y:S02]  /*2b40*/  HADD2.F32 R51, -RZ, R12.H0_H0 ;  /* 0x2000000cff337230 */ /* 0x000fe40000004100 */
[----:B------:R-:W-:Y:S01]  /*2b50*/  FFMA.FTZ R50, R50, R10, R49 ;  /* 0x0000000a32327223 */ /* 0x000fe20000010031 */
[----:B------:R-:W-:-:S02]  /*2b60*/  HADD2.F32 R52, -RZ, R43.H0_H0 ;  /* 0x2000002bff347230 */ /* 0x000fc40000004100 */
        /* <DEDUP_REMOVED lines=31> */
[----:B------:R-:W-:Y:S02]  /*2d60*/  HFMA2 R47, R8, 1, 1, RZ ;  /* 0x3c003c00082f7831 */ /* 0x000fe400000000ff */
[----:B------:R-:W-:-:S07]  /*2d70*/  HADD2 R48, R50, RZ.H0_H0 ;  /* 0x200000ff32307230 */ /* 0x000fce0000000000 */
.L_x_1128:
[----:B------:R-:W-:Y:S02]  /*2d80*/  PRMT R52, RZ, 0x5410, RZ ;  /* 0x00005410ff347816 */ /* 0x000fe400000000ff */
[----:B------:R-:W-:Y:S02]  /*2d90*/  PRMT R51, RZ, 0x5410, RZ ;  /* 0x00005410ff337816 */ /* 0x000fe400000000ff */
[----:B------:R-:W-:Y:S02]  /*2da0*/  PRMT R50, RZ, 0x5410, RZ ;  /* 0x00005410ff327816 */ /* 0x000fe400000000ff */
        /* <DEDUP_REMOVED lines=8> */
[----:B------:R-:W-:-:S05]  /*2e30*/  PRMT R49, RZ, 0x5410, RZ ;  /* 0x00005410ff317816 */ /* 0x000fca00000000ff */
[----:B------:R-:W-:Y:S06]  /*2e40*/  @!P3 BRA `(.L_x_1129) ;  /* 0x000000040068b947 */ /* 0x000fec0003800000 */
[----:B------:R-:W1:Y:S01]  /*2e50*/  LDS.64 R8, [UR6+0x80] ;  /* 0x00008006ff087984 */ /* 0x000e620008000a00 */
[----:B------:R-:W-:Y:S02]  /*2e60*/  HADD2.F32 R49, -RZ, R23.H0_H0 ;  /* 0x20000017ff317230 */ /* 0x000fe40000004100 */
[----:B0-----:R-:W-:Y:S01]  /*2e70*/  HADD2.F32 R50, -RZ, R22.H0_H0 ;  /* 0x20000016ff327230 */ /* 0x001fe20000004100 */
[----:B------:R-:W0:Y:S01]  /*2e80*/  LDS.64 R10, [UR6+0x88] ;  /* 0x00008806ff0a7984 */ /* 0x000e220008000a00 */
[----:B------:R-:W-:Y:S02]  /*2e90*/  HADD2.F32 R51, -RZ, R21.H0_H0 ;  /* 0x20000015ff337230 */ /* 0x000fe40000004100 */
[----:B------:R-:W-:Y:S02]  /*2ea0*/  HADD2.F32 R52, -RZ, R20.H0_H0 ;  /* 0x20000014ff347230 */ /* 0x000fe40000004100 */
[----:B------:R-:W-:Y:S02]  /*2eb0*/  HADD2.F32 R63, -RZ, R29.H0_H0 ;  /* 0x2000001dff3f7230 */ /* 0x000fe40000004100 */
[----:B------:R-:W-:-:S02]  /*2ec0*/  HADD2.F32 R65, -RZ, R39.H0_H0 ;  /* 0x20000027ff417230 */ /* 0x000fc40000004100 */
[----:B-1----:R-:W-:-:S05]  /*2ed0*/  HADD2.F32 R61, -RZ, R8.H0_H0 ;  /* 0x20000008ff3d7230 */ /* 0x002fca0000004100 */
[-C--:B------:R-:W-:Y:S01]  /*2ee0*/  FFMA.FTZ R62, R49, R61.reuse, RZ ;  /* 0x0000003d313e7223 */ /* 0x080fe200000100ff */
[-C--:B------:R-:W-:Y:S01]  /*2ef0*/  FFMA.FTZ R50, R50, R61.reuse, RZ ;  /* 0x0000003d32327223 */ /* 0x080fe200000100ff */
[-C--:B------:R-:W-:Y:S01]  /*2f00*/  FFMA.FTZ R64, R51, R61.reuse, RZ ;  /* 0x0000003d33407223 */ /* 0x080fe200000100ff */
[----:B------:R-:W-:Y:S01]  /*2f10*/  FFMA.FTZ R52, R52, R61, RZ ;  /* 0x0000003d34347223 */ /* 0x000fe200000100ff */
[----:B------:R-:W-:Y:S02]  /*2f20*/  HADD2.F32 R61, -RZ, R8.H1_H1 ;  /* 0x30000008ff3d7230 */ /* 0x000fe40000004100 */
[----:B------:R-:W-:Y:S02]  /*2f30*/  HADD2.F32 R51, -RZ, R31.H0_H0 ;  /* 0x2000001fff337230 */ /* 0x000fe40000004100 */
[----:B------:R-:W-:Y:S02]  /*2f40*/  HADD2.F32 R49, -RZ, R33.H0_H0 ;  /* 0x20000021ff317230 */ /* 0x000fe40000004100 */
[----:B------:R-:W-:Y:S01]  /*2f50*/  FFMA.FTZ R63, R63, R61, R62 ;  /* 0x0000003d3f3f7223 */ /* 0x000fe2000001003e */
[----:B------:R-:W-:-:S02]  /*2f60*/  HADD2.F32 R8, -RZ, R9.H0_H0 ;  /* 0x20000009ff087230 */ /* 0x000fc40000004100 */
[-C--:B------:R-:W-:Y:S01]  /*2f70*/  FFMA.FTZ R51, R51, R61.reuse, R50 ;  /* 0x0000003d33337223 */ /* 0x080fe20000010032 */
[----:B------:R-:W-:Y:S02]  /*2f80*/  HADD2.F32 R50, -RZ, R28.H0_H0 ;  /* 0x2000001cff327230 */ /* 0x000fe40000004100 */
[-C--:B------:R-:W-:Y:S01]  /*2f90*/  FFMA.FTZ R49, R49, R61.reuse, R64 ;  /* 0x0000003d31317223 */ /* 0x080fe20000010040 */
        /* <DEDUP_REMOVED lines=17> */
[----:B0-----:R-:W-:Y:S02]  /*30b0*/  HADD2.F32 R8, -RZ, R10.H0_H0 ;  /* 0x2000000aff087230 */ /* 0x001fe40000004100 */
        /* <DEDUP_REMOVED lines=20> */
[----:B------:R-:W-:Y:S02]  /*3200*/  HADD2.F32 R11, -RZ, R11.H1_H1 ;  /* 0x3000000bff0b7230 */ /* 0x000fe40000004100 */
[----:B------:R-:W-:Y:S01]  /*3210*/  FFMA.FTZ R10, R50, R8, R51 ;  /* 0x00000008320a7223 */ /* 0x000fe20000010033 */
[----:B------:R-:W-:-:S02]  /*3220*/  HADD2.F32 R62, -RZ, R15.H0_H0 ;  /* 0x2000000fff3e7230 */ /* 0x000fc40000004100 */
[-C--:B------:R-:W-:Y:S01]  /*3230*/  FFMA.FTZ R50, R52, R8.reuse, R61 ;  /* 0x0000000834327223 */ /* 0x080fe2000001003d */
[----:B------:R-:W-:Y:S02]  /*3240*/  HADD2.F32 R52, -RZ, R14.H0_H0 ;  /* 0x2000000eff347230 */ /* 0x000fe40000004100 */
[----:B------:R-:W-:Y:S02]  /*3250*/  HADD2.F32 R61, -RZ, R18.H0_H0 ;  /* 0x20000012ff3d7230 */ /* 0x000fe40000004100 */
[----:B------:R-:W-:Y:S02]  /*3260*/  HADD2.F32 R51, -RZ, R19.H0_H0 ;  /* 0x20000013ff337230 */ /* 0x000fe40000004100 */
[-C--:B------:R-:W-:Y:S01]  /*3270*/  FFMA.FTZ R52, R52, R8.reuse, R49 ;  /* 0x0000000834347223 */ /* 0x080fe20000010031 */
[----:B------:R-:W-:Y:S02]  /*3280*/  HADD2.F32 R63, -RZ, R17.H0_H0 ;  /* 0x20000011ff3f7230 */ /* 0x000fe40000004100 */
        /* <DEDUP_REMOVED lines=20> */
[----:B------:R-:W-:Y:S02]  /*33d0*/  HFMA2 R49, R10, 1, 1, RZ ;  /* 0x3c003c000a317831 */ /* 0x000fe400000000ff */
[----:B------:R-:W-:-:S07]  /*33e0*/  HADD2 R50, R52, RZ.H0_H0 ;  /* 0x200000ff34327230 */ /* 0x000fce0000000000 */
.L_x_1129:
[----:B------:R-:W-:Y:S02]  /*33f0*/  PRMT R52, RZ, 0x5410, RZ ;  /* 0x00005410ff347816 */ /* 0x000fe400000000ff */
[----:B------:R-:W-:Y:S01]  /*3400*/  PRMT R51, RZ, 0x5410, RZ ;  /* 0x00005410ff337816 */ /* 0x000fe200000000ff */
[----:B------:R-:W-:Y:S06]  /*3410*/  @P0 BRA `(.L_x_1127) ;  /* 0x0000000400680947 */ /* 0x000fec0003800000 */
        /* <DEDUP_REMOVED lines=31> */
[----:B------:R-:W-:Y:S02]  /*3610*/  HADD2.F32 R9, -RZ, R9.H1_H1 ;  /* 0x30000009ff097230 */ /* 0x000fe40000004100 */
[-C--:B------:R-:W-:Y:S01]  /*3620*/  FFMA.FTZ R29, R29, R51.reuse, R64 ;  /* 0x000000331d1d7223 */ /* 0x080fe20000010040 */
[----:B------:R-:W-:Y:S01]  /*3630*/  FFMA.FTZ R51, R39, R51, R20 ;  /* 0x0000003327337223 */ /* 0x000fe20000010014 */
[-C--:B------:R-:W-:Y:S01]  /*3640*/  FFMA.FTZ R20, R28, R8.reuse, R21 ;  /* 0x000000081c147223 */ /* 0x080fe20000010015 */
[-C--:B------:R-:W-:Y:S01]  /*3650*/  FFMA.FTZ R22, R22, R8.reuse, R23 ;  /* 0x0000000816167223 */ /* 0x080fe20000010017 */
        /* <DEDUP_REMOVED lines=9> */
[----:B0-----:R-:W-:Y:S02]  /*36f0*/  HADD2.F32 R9, -RZ, R10.H0_H0 ;  /* 0x2000000aff097230 */ /* 0x001fe40000004100 */
[----:B------:R-:W-:-:S02]  /*3700*/  HADD2.F32 R23, -RZ, R36.H0_H0 ;  /* 0x20000024ff177230 */ /* 0x000fc40000004100 */
[----:B------:R-:W-:Y:S02]  /*3710*/  HADD2.F32 R25, -RZ, R35.H0_H0 ;  /* 0x20000023ff197230 */ /* 0x000fe40000004100 */
[-C--:B------:R-:W-:Y:S01]  /*3720*/  FFMA.FTZ R21, R21, R9.reuse, R20 ;  /* 0x0000000915157223 */ /* 0x080fe20000010014 */
[----:B------:R-:W-:Y:S02]  /*3730*/  HADD2.F32 R27, -RZ, R34.H0_H0 ;  /* 0x20000022ff1b7230 */ /* 0x000fe40000004100 */
[-C--:B------:R-:W-:Y:S01]  /*3740*/  FFMA.FTZ R23, R23, R9.reuse, R22 ;  /* 0x0000000917177223 */ /* 0x080fe20000010016 */
[----:B------:R-:W-:Y:S02]  /*3750*/  HADD2.F32 R10, -RZ, R10.H1_H1 ;  /* 0x3000000aff0a7230 */ /* 0x000fe40000004100 */
[-C--:B------:R-:W-:Y:S01]  /*3760*/  FFMA.FTZ R25, R25, R9.reuse, R28 ;  /* 0x0000000919197223 */ /* 0x080fe2000001001c */
[----:B------:R-:W-:Y:S02]  /*3770*/  HADD2.F32 R20, -RZ, R41.H0_H0 ;  /* 0x20000029ff147230 */ /* 0x000fe40000004100 */
[----:B------:R-:W-:Y:S01]  /*3780*/  FFMA.FTZ R9, R27, R9, R24 ;  /* 0x000000091b097223 */ /* 0x000fe20000010018 */
[----:B------:R-:W-:-:S02]  /*3790*/  HADD2.F32 R24, -RZ, R43.H0_H0 ;  /* 0x2000002bff187230 */ /* 0x000fc40000004100 */
[-C--:B------:R-:W-:Y:S01]  /*37a0*/  FFMA.FTZ R21, R40, R10.reuse, R21 ;  /* 0x0000000a28157223 */ /* 0x080fe20000010015 */
[----:B------:R-:W-:Y:S02]  /*37b0*/  HADD2.F32 R8, -RZ, R11.H0_H0 ;  /* 0x2000000bff087230 */ /* 0x000fe40000004100 */
[-C--:B------:R-:W-:Y:S01]  /*37c0*/  FFMA.FTZ R25, R42, R10.reuse, R25 ;  /* 0x0000000a2a197223 */ /* 0x080fe20000010019 */
[----:B------:R-:W-:Y:S02]  /*37d0*/  HADD2.F32 R22, -RZ, R13.H0_H0 ;  /* 0x2000000dff167230 */ /* 0x000fe40000004100 */
[-C--:B------:R-:W-:Y:S01]  /*37e0*/  FFMA.FTZ R23, R20, R10.reuse, R23 ;  /* 0x0000000a14177223 */ /* 0x080fe20000010017 */
[----:B------:R-:W-:Y:S02]  /*37f0*/  HADD2.F32 R11, -RZ, R11.H1_H1 ;  /* 0x3000000bff0b7230 */ /* 0x000fe40000004100 */
[----:B------:R-:W-:Y:S01]  /*3800*/  FFMA.FTZ R9, R24, R10, R9 ;  /* 0x0000000a18097223 */ /* 0x000fe20000010009 */
[----:B------:R-:W-:Y:S01]  /*3810*/  FFMA.FTZ R10, R12, R8, R21 ;  /* 0x000000080c0a7223 */ /* 0x000fe20000010015 */
[----:B------:R-:W-:-:S02]  /*3820*/  HADD2.F32 R20, -RZ, R15.H0_H0 ;  /* 0x2000000fff147230 */ /* 0x000fc40000004100 */
[-C--:B------:R-:W-:Y:S01]  /*3830*/  FFMA.FTZ R14, R14, R8.reuse, R25 ;  /* 0x000000080e0e7223 */ /* 0x080fe20000010019 */
[----:B------:R-:W-:Y:S02]  /*3840*/  HADD2.F32 R13, -RZ, R18.H0_H0 ;  /* 0x20000012ff0d7230 */ /* 0x000fe40000004100 */
[-C--:B------:R-:W-:Y:S01]  /*3850*/  FFMA.FTZ R12, R22, R8.reuse, R23 ;  /* 0x00000008160c7223 */ /* 0x080fe20000010017 */
[-C--:B------:R-:W-:Y:S01]  /*3860*/  FFMA.FTZ R10, R19, R11.reuse, R10 ;  /* 0x0000000b130a7223 */ /* 0x080fe2000001000a */
[-C--:B------:R-:W-:Y:S01]  /*3870*/  FFMA.FTZ R14, R17, R11.reuse, R14 ;  /* 0x0000000b110e7223 */ /* 0x080fe2000001000e */
[----:B------:R-:W-:Y:S01]  /*3880*/  FFMA.FTZ R8, R20, R8, R9 ;  /* 0x0000000814087223 */ /* 0x000fe20000010009 */
[----:B------:R-:W-:Y:S01]  /*3890*/  FFMA.FTZ R12, R13, R11, R12 ;  /* 0x0000000b0d0c7223 */ /* 0x000fe2000001000c */
[----:B------:R-:W-:Y:S02]  /*38a0*/  HADD2.F32 R17, -RZ, R16.H0_H0 ;  /* 0x20000010ff117230 */ /* 0x000fe40000004100 */
[----:B------:R-:W-:-:S02]  /*38b0*/  HADD2.F32 R9, -RZ, R4.H0_H0 ;  /* 0x20000004ff097230 */ /* 0x000fc40000004100 */
        /* <DEDUP_REMOVED lines=16> */
.L_x_1127:
[----:B------:R-:W2:Y:S01]  /*39c0*/  LDG.E.128.CONSTANT R8, desc[UR10][R44.64] ;  /* 0x0000000a2c087981 */ /* 0x000ea2000c1e9d00 */
[----:B------:R-:W-:-:S05]  /*39d0*/  IMAD.WIDE R62, R53, 0x4, R44 ;  /* 0x00000004353e7825 */ /* 0x000fca00078e022c */
[----:B0-----:R-:W3:Y:S01]  /*39e0*/  LDG.E.128.CONSTANT R12, desc[UR10][R62.64] ;  /* 0x0000000a3e0c7981 */ /* 0x001ee2000c1e9d00 */
[----:B--2---:R-:W-:Y:S02]  /*39f0*/  LOP3.LUT R16, R8, 0xff, RZ, 0xc0, !PT ;  /* 0x000000ff08107812 */ /* 0x004fe400078ec0ff */
[----:B------:R-:W-:Y:S02]  /*3a00*/  LOP3.LUT R17, R9, 0xff, RZ, 0xc0, !PT ;  /* 0x000000ff09117812 */ /* 0x000fe400078ec0ff */
[----:B------:R-:W-:Y:S02]  /*3a10*/  IADD3 R16, PT, PT, R16, -0x80, RZ ;  /* 0xffffff8010107810 */ /* 0x000fe40007ffe0ff */
[----:B------:R-:W-:Y:S02]  /*3a20*/  IADD3 R17, PT, PT, R17, -0x80, RZ ;  /* 0xffffff8011117810 */ /* 0x000fe40007ffe0ff */
[----:B------:R0:W1:Y:S01]  /*3a30*/  I2F.F16 R23, R16 ;  /* 0x0000001000177306 */ /* 0x0000620000200c00 */
[----:B---3--:R-:W-:-:S02]  /*3a40*/  LEA.HI R30, R14, 0xffffff80, RZ, 0x8 ;  /* 0xffffff800e1e7811 */ /* 0x008fc400078f40ff */
[----:B------:R-:W-:Y:S02]  /*3a50*/  LEA.HI R26, R9, 0xffffff80, RZ, 0x8 ;  /* 0xffffff80091a7811 */ /* 0x000fe400078f40ff */
        /* <DEDUP_REMOVED lines=97> */
[----:B-1234-:R-:W-:Y:S05]  /*4070*/  @!P2 BRA `(.L_x_1130) ;  /* 0x000000040068a947 */ /* 0x01efea0003800000 */
[----:B0-----:R-:W0:Y:S01]  /*4080*/  LDS.64 R8, [UR6+0x10] ;  /* 0x00001006ff087984 */ /* 0x001e220008000a00 */
[----:B------:R-:W-:Y:S02]  /*4090*/  HADD2.F32 R45, -RZ, R23.H0_H0 ;  /* 0x20000017ff2d7230 */ /* 0x000fe40000004100 */
[----:B------:R-:W-:Y:S01]  /*40a0*/  HADD2.F32 R61, -RZ, R29.H0_H0 ;  /* 0x2000001dff3d7230 */ /* 0x000fe20000004100 */
[----:B------:R-:W1:Y:S01]  /*40b0*/  LDS.64 R10, [UR6+0x18] ;  /* 0x00001806ff0a7984 */ /* 0x000e620008000a00 */
[----:B------:R-:W-:Y:S02]  /*40c0*/  HADD2.F32 R67, -RZ, R4.H0_H0 ;  /* 0x20000004ff437230 */ /* 0x000fe40000004100 */
[----:B------:R-:W-:Y:S02]  /*40d0*/  HADD2.F32 R69, -RZ, R21.H0_H0 ;  /* 0x20000015ff457230 */ /* 0x000fe40000004100 */
[--C-:B0-----:R-:W-:Y:S02]  /*40e0*/  HADD2.F32 R44, -RZ, R8.reuse.H0_H0 ;  /* 0x20000008ff2c7230 */ /* 0x101fe40000004100 */
[----:B------:R-:W-:-:S02]  /*40f0*/  HADD2.F32 R8, -RZ, R8.H1_H1 ;  /* 0x30000008ff087230 */ /* 0x000fc40000004100 */
[----:B-1----:R-:W-:Y:S02]  /*4100*/  HADD2.F32 R65, -RZ, R10.H1_H1 ;  /* 0x3000000aff417230 */ /* 0x002fe40000004100 */
        /* <DEDUP_REMOVED lines=8> */
[----:B------:R-:W-:Y:S02]  /*4190*/  HADD2.F32 R61, -RZ, R10.H0_H0 ;  /* 0x2000000aff3d7230 */ /* 0x000fe40000004100 */
[----:B------:R-:W-:Y:S02]  /*41a0*/  HADD2.F32 R10, -RZ, R40.H0_H0 ;  /* 0x20000028ff0a7230 */ /* 0x000fe40000004100 */
[----:B------:R-:W-:Y:S01]  /*41b0*/  FFMA.FTZ R66, R9, R64, R66 ;  /* 0x0000004009427223 */ /* 0x000fe20000010042 */
[----:B------:R-:W-:-:S05]  /*41c0*/  HADD2.F32 R9, -RZ, R37.H0_H0 ;  /* 0x20000025ff097230 */ /* 0x000fca0000004100 */
[----:B------:R-:W-:Y:S01]  /*41d0*/  FFMA.FTZ R9, R9, R61, R66 ;  /* 0x0000003d09097223 */ /* 0x000fe20000010042 */
[----:B------:R-:W-:-:S03]  /*41e0*/  HADD2.F32 R66, -RZ, R12.H0_H0 ;  /* 0x2000000cff427230 */ /* 0x000fc60000004100 */
[----:B------:R-:W-:Y:S01]  /*41f0*/  FFMA.FTZ R9, R10, R65, R9 ;  /* 0x000000410a097223 */ /* 0x000fe20000010009 */
[--C-:B------:R-:W-:Y:S02]  /*4200*/  HADD2.F32 R10, -RZ, R11.reuse.H0_H0 ;  /* 0x2000000bff0a7230 */ /* 0x100fe40000004100 */
[----:B------:R-:W-:-:S03]  /*4210*/  HADD2.F32 R11, -RZ, R11.H1_H1 ;  /* 0x3000000bff0b7230 */ /* 0x000fc60000004100 */
[----:B------:R-:W-:Y:S01]  /*4220*/  FFMA.FTZ R9, R66, R10, R9 ;  /* 0x0000000a42097223 */ /* 0x000fe20000010009 */
[----:B------:R-:W-:-:S05]  /*4230*/  HADD2.F32 R66, -RZ, R19.H0_H0 ;  /* 0x20000013ff427230 */ /* 0x000fca0000004100 */
[----:B------:R-:W-:Y:S01]  /*4240*/  FFMA.FTZ R66, R66, R11, R9 ;  /* 0x0000000b42427223 */ /* 0x000fe20000010009 */
        /* <DEDUP_REMOVED lines=10> */
[----:B------:R-:W-:Y:S02]  /*42f0*/  HADD2.F32 R9, -RZ, R36.H0_H0 ;  /* 0x20000024ff097230 */ /* 0x000fe40000004100 */
[----:B------:R-:W-:-:S03]  /*4300*/  HADD2.F32 R67, -RZ, R13.H0_H0 ;  /* 0x2000000dff437230 */ /* 0x000fc60000004100 */
[----:B------:R-:W-:Y:S01]  /*4310*/  FFMA.FTZ R9, R61, R9, R68 ;  /* 0x000000093d097223 */ /* 0x000fe20000010044 */
[----:B------:R-:W-:-:S05]  /*4320*/  HADD2.F32 R68, -RZ, R41.H0_H0 ;  /* 0x20000029ff447230 */ /* 0x000fca0000004100 */
[----:B------:R-:W-:Y:S01]  /*4330*/  FFMA.FTZ R9, R65, R68, R9 ;  /* 0x0000004441097223 */ /* 0x000fe20000010009 */
[----:B------:R-:W-:-:S03]  /*4340*/  HADD2.F32 R68, -RZ, R18.H0_H0 ;  /* 0x20000012ff447230 */ /* 0x000fc60000004100 */
[----:B------:R-:W-:-:S04]  /*4350*/  FFMA.FTZ R9, R10, R67, R9 ;  /* 0x000000430a097223 */ /* 0x000fc80000010009 */
[----:B------:R-:W-:Y:S01]  /*4360*/  FFMA.FTZ R9, R11, R68, R9 ;  /* 0x000000440b097223 */ /* 0x000fe20000010009 */
[----:B------:R-:W-:-:S05]  /*4370*/  HADD2.F32 R68, -RZ, R3.H0_H0 ;  /* 0x20000003ff447230 */ /* 0x000fca0000004100 */
[----:B------:R-:W-:Y:S01]  /*4380*/  FMUL.FTZ R67, R68, R9 ;  /* 0x0000000944437220 */ /* 0x000fe20000410000 */
[----:B------:R-:W-:Y:S02]  /*4390*/  HADD2.F32 R9, -RZ, R20.H0_H0 ;  /* 0x20000014ff097230 */ /* 0x000fe40000004100 */
[----:B------:R-:W-:Y:S02]  /*43a0*/  HADD2.F32 R68, -RZ, R39.H0_H0 ;  /* 0x20000027ff447230 */ /* 0x000fe40000004100 */
[----:B------:R-:W-:Y:S01]  /*43b0*/  F2FP.F16.F32.PACK_AB R67, RZ, R67 ;  /* 0x00000043ff43723e */ /* 0x000fe200000000ff */
[----:B------:R-:W-:Y:S01]  /*43c0*/  FFMA.FTZ R9, R44, R9, RZ ;  /* 0x000000092c097223 */ /* 0x000fe200000100ff */
[----:B------:R-:W-:Y:S02]  /*43d0*/  HADD2.F32 R44, -RZ, R33.H0_H0 ;  /* 0x20000021ff2c7230 */ /* 0x000fe40000004100 */
[----:B------:R-:W-:Y:S01]  /*43e0*/  PRMT R66, R66, 0x5410, R67 ;  /* 0x0000541042427816 */ /* 0x000fe20000000043 */
[----:B------:R-:W-:Y:S01]  /*43f0*/  FFMA.FTZ R68, R8, R68, R9 ;  /* 0x0000004408447223 */ /* 0x000fe20000010009 */
[----:B------:R-:W-:-:S02]  /*4400*/  HADD2.F32 R9, -RZ, R32.H0_H0 ;  /* 0x20000020ff097230 */ /* 0x000fc40000004100 */
[----:B------:R-:W-:Y:S01]  /*4410*/  FFMA.FTZ R44, R8, R44, R69 ;  /* 0x0000002c082c7223 */ /* 0x000fe20000010045 */
[----:B------:R-:W-:Y:S02]  /*4420*/  HADD2.F32 R69, -RZ, R38.H0_H0 ;  /* 0x20000026ff457230 */ /* 0x000fe40000004100 */
[----:B------:R-:W-:Y:S02]  /*4430*/  HADD2.F32 R8, -RZ, R25.H0_H0 ;  /* 0x20000019ff087230 */ /* 0x000fe40000004100 */
[C---:B------:R-:W-:Y:S01]  /*4440*/  FFMA.FTZ R9, R45.reuse, R9, R44 ;  /* 0x000000092d097223 */ /* 0x040fe2000001002c */
[----:B------:R-:W-:Y:S02]  /*4450*/  HFMA2 R5, R66, 1, 1, R5 ;  /* 0x3c003c0042057831 */ /* 0x000fe40000000005 */
[----:B------:R-:W-:Y:S01]  /*4460*/  FFMA.FTZ R68, R45, R69, R68 ;  /* 0x000000452d447223 */ /* 0x000fe20000010044 */
[----:B------:R-:W-:Y:S02]  /*4470*/  HADD2.F32 R45, -RZ, R24.H0_H0 ;  /* 0x20000018ff2d7230 */ /* 0x000fe40000004100 */
[----:B------:R-:W-:Y:S01]  /*4480*/  FFMA.FTZ R8, R64, R8, R9 ;  /* 0x0000000840087223 */ /* 0x000fe20000010009 */
[----:B------:R-:W-:-:S02]  /*4490*/  HADD2.F32 R9, -RZ, R35.H0_H0 ;  /* 0x20000023ff097230 */ /* 0x000fc40000004100 */
[----:B------:R-:W-:Y:S01]  /*44a0*/  FFMA.FTZ R68, R64, R45, R68 ;  /* 0x0000002d40447223 */ /* 0x000fe20000010044 */
[----:B------:R-:W-:Y:S02]  /*44b0*/  HADD2.F32 R45, -RZ, R34.H0_H0 ;  /* 0x20000022ff2d7230 */ /* 0x000fe40000004100 */
[C---:B------:R-:W-:Y:S01]  /*44c0*/  FFMA.FTZ R44, R61.reuse, R9, R8 ;  /* 0x000000093d2c7223 */ /* 0x040fe20000010008 */
[----:B------:R-:W-:Y:S02]  /*44d0*/  HADD2.F32 R8, -RZ, R42.H0_H0 ;  /* 0x2000002aff087230 */ /* 0x000fe40000004100 */
[----:B------:R-:W-:Y:S02]  /*44e0*/  HADD2.F32 R64, -RZ, R43.H0_H0 ;  /* 0x2000002bff407230 */ /* 0x000fe40000004100 */
[----:B------:R-:W-:Y:S01]  /*44f0*/  FFMA.FTZ R45, R61, R45, R68 ;  /* 0x0000002d3d2d7223 */ /* 0x000fe20000010044 */
        /* <DEDUP_REMOVED lines=8> */
[----:B------:R-:W-:Y:S02]  /*4580*/  HADD2.F32 R9, -RZ, R2.H0_H0 ;  /* 0x20000002ff097230 */ /* 0x000fe40000004100 */
[C---:B------:R-:W-:Y:S01]  /*4590*/  FFMA.FTZ R8, R11.reuse, R8, R44 ;  /* 0x000000080b087223 */ /* 0x040fe2000001002c */
[----:B------:R-:W-:Y:S01]  /*45a0*/  FFMA.FTZ R10, R11, R10, R45 ;  /* 0x0000000a0b0a7223 */ /* 0x000fe2000001002d */
[----:B------:R-:W-:-:S02]  /*45b0*/  HADD2.F32 R11, -RZ, R0.H0_H0 ;  /* 0x20000000ff0b7230 */ /* 0x000fc40000004100 */
[----:B------:R-:W-:-:S03]  /*45c0*/  FMUL.FTZ R8, R9, R8 ;  /* 0x0000000809087220 */ /* 0x000fc60000410000 */
[----:B------:R-:W-:Y:S02]  /*45d0*/  FMUL.FTZ R10, R11, R10 ;  /* 0x0000000a0b0a7220 */ /* 0x000fe40000410000 */
[----:B------:R-:W-:-:S03]  /*45e0*/  F2FP.F16.F32.PACK_AB R8, RZ, R8 ;  /* 0x00000008ff08723e */ /* 0x000fc600000000ff */
[----:B------:R-:W-:-:S04]  /*45f0*/  F2FP.F16.F32.PACK_AB R10, RZ, R10 ;  /* 0x0000000aff0a723e */ /* 0x000fc800000000ff */
[----:B------:R-:W-:-:S05]  /*4600*/  PRMT R8, R8, 0x5410, R10 ;  /* 0x0000541008087816 */ /* 0x000fca000000000a */
[----:B------:R-:W-:-:S07]  /*4610*/  HADD2 R46, R8, R46 ;  /* 0x0000002e082e7230 */ /* 0x000fce0000000000 */
.L_x_1130:
        /* <DEDUP_REMOVED lines=12> */
[--C-:B0-----:R-:W-:Y:S02]  /*46e0*/  HADD2.F32 R62, -RZ, R8.reuse.H0_H0 ;  /* 0x20000008ff3e7230 */ /* 0x101fe40000004100 */
[----:B------:R-:W-:-:S02]  /*46f0*/  HADD2.F32 R63, -RZ, R8.H1_H1 ;  /* 0x30000008ff3f7230 */ /* 0x000fc40000004100 */
[--C-:B-1----:R-:W-:Y:S02]  /*4700*/  HADD2.F32 R64, -RZ, R10.reuse.H0_H0 ;  /* 0x2000000aff407230 */ /* 0x102fe40000004100 */
[----:B------:R-:W-:Y:S01]  /*4710*/  FFMA.FTZ R8, R61, R62, RZ ;  /* 0x0000003e3d087223 */ /* 0x000fe200000100ff */
[----:B------:R-:W-:Y:S02]  /*4720*/  HADD2.F32 R61, -RZ, R9.H0_H0 ;  /* 0x20000009ff3d7230 */ /* 0x000fe40000004100 */
[----:B------:R-:W-:Y:S02]  /*4730*/  HADD2.F32 R66, -RZ, R10.H1_H1 ;  /* 0x3000000aff427230 */ /* 0x000fe40000004100 */
[----:B------:R-:W-:Y:S01]  /*4740*/  FFMA.FTZ R8, R65, R63, R8 ;  /* 0x0000003f41087223 */ /* 0x000fe20000010008 */
[----:B------:R-:W-:Y:S02]  /*4750*/  HADD2.F32 R65, -RZ, R28.H0_H0 ;  /* 0x2000001cff417230 */ /* 0x000fe40000004100 */
[----:B------:R-:W-:-:S02]  /*4760*/  HADD2.F32 R10, -RZ, R11.H0_H0 ;  /* 0x2000000bff0a7230 */ /* 0x000fc40000004100 */
[----:B------:R-:W-:Y:S02]  /*4770*/  HADD2.F32 R11, -RZ, R11.H1_H1 ;  /* 0x3000000bff0b7230 */ /* 0x000fe40000004100 */
[----:B------:R-:W-:Y:S01]  /*4780*/  FFMA.FTZ R8, R65, R61, R8 ;  /* 0x0000003d41087223 */ /* 0x000fe20000010008 */
[----:B------:R-:W-:Y:S02]  /*4790*/  HADD2.F32 R65, -RZ, R9.H1_H1 ;  /* 0x30000009ff417230 */ /* 0x000fe40000004100 */
        /* <DEDUP_REMOVED lines=9> */
[----:B------:R-:W-:Y:S01]  /*4830*/  FFMA.FTZ R67, R67, R11, R8 ;  /* 0x0000000b43437223 */ /* 0x000fe20000010008 */
[----:B------:R-:W-:-:S03]  /*4840*/  HADD2.F32 R8, -RZ, R22.H0_H0 ;  /* 0x20000016ff087230 */ /* 0x000fc60000004100 */
[----:B------:R-:W-:Y:S02]  /*4850*/  FMUL.FTZ R67, R68, R67 ;  /* 0x0000004344437220 */ /* 0x000fe40000410000 */
[----:B------:R-:W-:-:S03]  /*4860*/  FFMA.FTZ R8, R8, R62, RZ ;  /* 0x0000003e08087223 */ /* 0x000fc600000100ff */
[----:B------:R-:W-:Y:S01]  /*4870*/  F2FP.F16.F32.PACK_AB R67, RZ, R67 ;  /* 0x00000043ff43723e */ /* 0x000fe200000000ff */
        /* <DEDUP_REMOVED lines=14> */
[----:B------:R-:W-:Y:S01]  /*4960*/  FMUL.FTZ R68, R9, R8 ;  /* 0x0000000809447220 */ /* 0x000fe20000410000 */
[----:B------:R-:W-:Y:S02]  /*4970*/  HADD2.F32 R8, -RZ, R21.H0_H0 ;  /* 0x20000015ff087230 */ /* 0x000fe40000004100 */
[----:B------:R-:W-:Y:S02]  /*4980*/  HADD2.F32 R9, -RZ, R20.H0_H0 ;  /* 0x20000014ff097230 */ /* 0x000fe40000004100 */
[----:B------:R-:W-:Y:S01]  /*4990*/  F2FP.F16.F32.PACK_AB R68, RZ, R68 ;  /* 0x00000044ff44723e */ /* 0x000fe200000000ff */
[-C--:B------:R-:W-:Y:S02]  /*49a0*/  FFMA.FTZ R8, R8, R62.reuse, RZ ;  /* 0x0000003e08087223 */ /* 0x080fe400000100ff */
[----:B------:R-:W-:Y:S01]  /*49b0*/  FFMA.FTZ R62, R9, R62, RZ ;  /* 0x0000003e093e7223 */ /* 0x000fe200000100ff */
[----:B------:R-:W-:Y:S01]  /*49c0*/  HADD2.F32 R9, -RZ, R33.H0_H0 ;  /* 0x20000021ff097230 */ /* 0x000fe20000004100 */
[----:B------:R-:W-:-:S04]  /*49d0*/  PRMT R67, R67, 0x5410, R68 ;  /* 0x0000541043437816 */ /* 0x000fc80000000044 */
        /* <DEDUP_REMOVED lines=25> */
[----:B------:R-:W-:-:S03]  /*4b70*/  FFMA.FTZ R10, R62, R10, R65 ;  /* 0x0000000a3e0a7223 */ /* 0x000fc60000010041 */
[-C--:B------:R-:W-:Y:S01]  /*4b80*/  FFMA.FTZ R8, R9, R11.reuse, R8 ;  /* 0x0000000b09087223 */ /* 0x080fe20000010008 */
[----:B------:R-:W-:Y:S01]  /*4b90*/  FFMA.FTZ R10, R61, R11, R10 ;  /* 0x0000000b3d0a7223 */ /* 0x000fe2000001000a */
[----:B------:R-:W-:Y:S02]  /*4ba0*/  HADD2.F32 R9, -RZ, R2.H0_H0 ;  /* 0x20000002ff097230 */ /* 0x000fe40000004100 */
[----:B------:R-:W-:-:S03]  /*4bb0*/  HADD2.F32 R11, -RZ, R0.H0_H0 ;  /* 0x20000000ff0b7230 */ /* 0x000fc60000004100 */
[----:B------:R-:W-:Y:S02]  /*4bc0*/  FMUL.FTZ R8, R9, R8 ;  /* 0x0000000809087220 */ /* 0x000fe40000410000 */
[----:B------:R-:W-:-:S03]  /*4bd0*/  FMUL.FTZ R10, R11, R10 ;  /* 0x0000000a0b0a7220 */ /* 0x000fc60000410000 */
[----:B------:R-:W-:Y:S02]  /*4be0*/  F2FP.F16.F32.PACK_AB R8, RZ, R8 ;  /* 0x00000008ff08723e */ /* 0x000fe400000000ff */
[----:B------:R-:W-:-:S04]  /*4bf0*/  F2FP.F16.F32.PACK_AB R10, RZ, R10 ;  /* 0x0000000aff0a723e */ /* 0x000fc800000000ff */
[----:B------:R-:W-:-:S05]  /*4c00*/  PRMT R8, R8, 0x5410, R10 ;  /* 0x0000541008087816 */ /* 0x000fca000000000a */
[----:B------:R-:W-:-:S07]  /*4c10*/  HADD2 R48, R8, R48 ;  /* 0x0000003008307230 */ /* 0x000fce0000000000 */
.L_x_1132:
        /* <DEDUP_REMOVED lines=97> */
.L_x_1133:
        /* <DEDUP_REMOVED lines=41> */
[-C--:B------:R-:W-:Y:S01]  /*54c0*/  FFMA.FTZ R20, R27, R9.reuse, R20 ;  /* 0x000000091b147223 */ /* 0x080fe20000010014 */
[-C--:B------:R-:W-:Y:S01]  /*54d0*/  FFMA.FTZ R28, R25, R9.reuse, R28 ;  /* 0x00000009191c7223 */ /* 0x080fe2000001001c */
[----:B------:R-:W-:Y:S02]  /*54e0*/  HADD2.F32 R25, -RZ, R35.H0_H0 ;  /* 0x20000023ff197230 */ /* 0x000fe40000004100 */
[-C--:B------:R-:W-:Y:S01]  /*54f0*/  FFMA.FTZ R22, R21, R9.reuse, R22 ;  /* 0x0000000915167223 */ /* 0x080fe20000010016 */
[----:B------:R-:W-:Y:S01]  /*5500*/  FFMA.FTZ R24, R23, R9, R8 ;  /* 0x0000000917187223 */ /* 0x000fe20000010008 */
[----:B-1----:R-:W-:-:S02]  /*5510*/  HADD2.F32 R9, -RZ, R10.H0_H0 ;  /* 0x2000000aff097230 */ /* 0x002fc40000004100 */
        /* <DEDUP_REMOVED lines=17> */
[-C--:B------:R-:W-:Y:S01]  /*5630*/  FFMA.FTZ R10, R12, R8.reuse, R21 ;  /* 0x000000080c0a7223 */ /* 0x080fe20000010015 */
[----:B------:R-:W-:Y:S02]  /*5640*/  HADD2.F32 R20, -RZ, R15.H0_H0 ;  /* 0x2000000fff147230 */ /* 0x000fe40000004100 */
[-C--:B------:R-:W-:Y:S01]  /*5650*/  FFMA.FTZ R14, R14, R8.reuse, R25 ;  /* 0x000000080e0e7223 */ /* 0x080fe20000010019 */
[----:B------:R-:W-:Y:S02]  /*5660*/  HADD2.F32 R13, -RZ, R18.H0_H0 ;  /* 0x20000012ff0d7230 */ /* 0x000fe40000004100 */
[-C--:B------:R-:W-:Y:S01]  /*5670*/  FFMA.FTZ R12, R22, R8.reuse, R23 ;  /* 0x00000008160c7223 */ /* 0x080fe20000010017 */
[-C--:B------:R-:W-:Y:S01]  /*5680*/  FFMA.FTZ R10, R19, R11.reuse, R10 ;  /* 0x0000000b130a7223 */ /* 0x080fe2000001000a */
[-C--:B------:R-:W-:Y:S01]  /*5690*/  FFMA.FTZ R14, R17, R11.reuse, R14 ;  /* 0x0000000b110e7223 */ /* 0x080fe2000001000e */
[----:B------:R-:W-:Y:S01]  /*56a0*/  FFMA.FTZ R8, R20, R8, R9 ;  /* 0x0000000814087223 */ /* 0x000fe20000010009 */
[----:B------:R-:W-:Y:S01]  /*56b0*/  FFMA.FTZ R12, R13, R11, R12 ;  /* 0x0000000b0d0c7223 */ /* 0x000fe2000001000c */
[----:B------:R-:W-:-:S02]  /*56c0*/  HADD2.F32 R17, -RZ, R16.H0_H0 ;  /* 0x20000010ff117230 */ /* 0x000fc40000004100 */
[----:B------:R-:W-:Y:S02]  /*56d0*/  HADD2.F32 R9, -RZ, R4.H0_H0 ;  /* 0x20000004ff097230 */ /* 0x000fe40000004100 */
        /* <DEDUP_REMOVED lines=16> */
.L_x_1131:
        /* <DEDUP_REMOVED lines=198> */
.L_x_1134:
        /* <DEDUP_REMOVED lines=96> */
.L_x_1136:
        /* <DEDUP_REMOVED lines=97> */
.L_x_1137:
        /* <DEDUP_REMOVED lines=91> */
.L_x_1135:
[----:B0-----:R-:W2:Y:S01]  /*7600*/  LDG.E.128.CONSTANT R8, desc[UR10][R44.64] ;  /* 0x0000000a2c087981 */ /* 0x001ea2000c1e9d00 */
[----:B------:R-:W-:-:S05]  /*7610*/  IMAD.WIDE R62, R53, 0x4, R44 ;  /* 0x00000004353e7825 */ /* 0x000fca00078e022c */
[----:B------:R-:W3:Y:S01]  /*7620*/  LDG.E.128.CONSTANT R12, desc[UR10][R62.64] ;  /* 0x0000000a3e0c7981 */ /* 0x000ee2000c1e9d00 */
[----:B------:R-:W-:Y:S01]  /*7630*/  UIADD3 UR4, UPT, UPT, UR6, 0x40, URZ ;  /* 0x0000004006047890 */ /* 0x000fe2000fffe0ff */
        /* <DEDUP_REMOVED lines=195> */
.L_x_1138:
        /* <DEDUP_REMOVED lines=97> */
.L_x_1139:
        /* <DEDUP_REMOVED lines=98> */
.L_x_1140:
[----:B------:R-:W-:Y:S01]  /*8ea0*/  MOV R61, R7 ;  /* 0x00000007003d7202 */ /* 0x000fe20000000f00 */
        /* <DEDUP_REMOVED lines=46> */
[----:B-1----:R-:W-:Y:S01]  /*9190*/  HADD2.F32 R9, -RZ, R10.H0_H0 ;  /* 0x2000000aff097230 */ /* 0x002fe20000004100 */
[----:B------:R-:W-:Y:S01]  /*91a0*/  MOV R61, R7 ;  /* 0x00000007003d7202 */ /* 0x000fe20000000f00 */
        /* <DEDUP_REMOVED lines=44> */
.L_x_1125:
[----:B0-----:R-:W-:-:S04]  /*9470*/  VIMNMX R8, PT, PT, R60, UR9, PT ;  /* 0x000000093c087c48 */ /* 0x001fc8000bfe0100 */
[----:B------:R-:W-:-:S13]  /*9480*/  ISETP.GT.AND P0, PT, R8, R61, PT ;  /* 0x0000003d0800720c */ /* 0x000fda0003f04270 */
[----:B------:R-:W-:Y:S05]  /*9490*/  @!P0 BRA `(.L_x_1141) ;  /* 0x00000028006c8947 */ /* 0x000fea0003800000 */
[----:B------:R-:W-:Y:S01]  /*94a0*/  PRMT R7, R56, 0x9910, RZ ;  /* 0x0000991038077816 */ /* 0x000fe200000000ff */
[----:B------:R-:W-:Y:S01]  /*94b0*/  UIADD3 UR4, UPT, UPT, UR4, 0x80, URZ ;  /* 0x0000008004047890 */ /* 0x000fe2000fffe0ff */
[----:B------:R-:W-:Y:S02]  /*94c0*/  VIMNMX.U32 R60, PT, PT, R60, UR9, PT ;  /* 0x000000093c3c7c48 */ /* 0x000fe4000bfe0000 */
[----:B------:R-:W-:-:S04]  /*94d0*/  ISETP.NE.AND P0, PT, R7, RZ, PT ;  /* 0x000000ff0700720c */ /* 0x000fc80003f05270 */
[----:B------:R-:W-:-:S13]  /*94e0*/  ISETP.EQ.OR P0, PT, R6, 0x3, !P0 ;  /* 0x000000030600780c */ /* 0x000fda0004702670 */
.L_x_1150:
[----:B------:R-:W0:Y:S01]  /*94f0*/  LDC R53, c[0x0][0x3ac] ;  /* 0x0000eb00ff357b82 */ /* 0x000e220000000800 */
[----:B------:R-:W2:Y:S01]  /*9500*/  LDG.E.128.CONSTANT R8, desc[UR10][R44.64] ;  /* 0x0000000a2c087981 */ /* 0x000ea2000c1e9d00 */
[----:B0-----:R-:W-:-:S04]  /*9510*/  IMAD.WIDE R16, R53, 0x4, R44 ;  /* 0x0000000435107825 */ /* 0x001fc800078e022c */
[----:B------:R-:W-:Y:S02]  /*9520*/  IMAD.WIDE R64, R53, 0x4, R16 ;  /* 0x0000000435407825 */ /* 0x000fe400078e0210 */
[----:B------:R-:W3:Y:S04]  /*9530*/  LDG.E.128.CONSTANT R16, desc[UR10][R16.64] ;  /* 0x0000000a10107981 */ /* 0x000ee8000c1e9d00 */
[----:B------:R-:W4:Y:S01]  /*9540*/  LDG.E.128.CONSTANT R12, desc[UR10][R64.64] ;  /* 0x0000000a400c7981 */ /* 0x000f22000c1e9d00 */
[----:B------:R-:W-:Y:S02]  /*9550*/  ISETP.NE.AND P3, PT, R57, RZ, PT ;  /* 0x000000ff3900720c */ /* 0x000fe40003f65270 */
[----:B--2---:R-:W-:Y:S02]  /*9560*/  SHF.R.U32.HI R7, RZ, 0xc, R8 ;  /* 0x0000000cff077819 */ /* 0x004fe40000011608 */
[----:B------:R-:W-:-:S02]  /*9570*/  SHF.R.U32.HI R37, RZ, 0xc, R10 ;  /* 0x0000000cff257819 */ /* 0x000fc4000001160a */
[----:B------:R-:W-:Y:S02]  /*9580*/  SHF.R.U32.HI R39, RZ, 0xc, R11 ;  /* 0x0000000cff277819 */ /* 0x000fe4000001160b */
[--C-:B------:R-:W-:Y:S02]  /*9590*/  SHF.R.U32.HI R33, RZ, 0xc, R9.reuse ;  /* 0x0000000cff217819 */ /* 0x100fe40000011609 */
[----:B------:R-:W-:Y:S02]  /*95a0*/  LOP3.LUT R27, R10, 0x3f003f, RZ, 0xc0, !PT ;  /* 0x003f003f0a1b7812 */ /* 0x000fe400078ec0ff */
[----:B------:R-:W-:Y:S02]  /*95b0*/  SHF.R.U32.HI R28, RZ, 0x6, R10 ;  /* 0x00000006ff1c7819 */ /* 0x000fe4000001160a */
[----:B------:R-:W-:Y:S02]  /*95c0*/  LOP3.LUT R25, R9, 0x3f003f, RZ, 0xc0, !PT ;  /* 0x003f003f09197812 */ /* 0x000fe400078ec0ff */
[----:B-----5:R-:W-:-:S02]  /*95d0*/  SHF.R.U32.HI R24, RZ, 0x6, R9 ;  /* 0x00000006ff187819 */ /* 0x020fc40000011609 */
[----:B------:R-:W-:Y:S02]  /*95e0*/  LOP3.LUT R7, R7, 0xf000f, RZ, 0xc0, !PT ;  /* 0x000f000f07077812 */ /* 0x000fe400078ec0ff */
[----:B------:R-:W-:Y:S02]  /*95f0*/  LOP3.LUT R37, R37, 0xf000f, RZ, 0xc0, !PT ;  /* 0x000f000f25257812 */ /* 0x000fe400078ec0ff */
[----:B------:R-:W-:Y:S02]  /*9600*/  LOP3.LUT R39, R39, 0xf000f, RZ, 0xc0, !PT ;  /* 0x000f000f27277812 */ /* 0x000fe400078ec0ff */
[----:B------:R-:W-:Y:S02]  /*9610*/  LOP3.LUT R36, R11, 0x3f003f, RZ, 0xc0, !PT ;  /* 0x003f003f0b247812 */ /* 0x000fe400078ec0ff */
[----:B------:R-:W-:Y:S02]  /*9620*/  SHF.R.U32.HI R35, RZ, 0x6, R11 ;  /* 0x00000006ff237819 */ /* 0x000fe4000001160b */
[----:B------:R-:W-:-:S02]  /*9630*/  LOP3.LUT R26, R8, 0x3f003f, RZ, 0xc0, !PT ;  /* 0x003f003f081a7812 */ /* 0x000fc400078ec0ff */
[----:B------:R-:W-:Y:S02]  /*9640*/  SHF.R.U32.HI R23, RZ, 0x6, R8 ;  /* 0x00000006ff177819 */ /* 0x000fe40000011608 */
[----:B---3--:R-:W-:Y:S02]  /*9650*/  SHF.R.U32.HI R41, RZ, 0xc, R17 ;  /* 0x0000000cff297819 */ /* 0x008fe40000011611 */
[----:B----4-:R-:W-:Y:S02]  /*9660*/  SHF.R.U32.HI R10, RZ, 0x8, R12 ;  /* 0x00000008ff0a7819 */ /* 0x010fe4000001160c */
[--C-:B------:R-:W-:Y:S02]  /*9670*/  SHF.R.U32.HI R34, RZ, 0x8, R13.reuse ;  /* 0x00000008ff227819 */ /* 0x100fe4000001160d */
[----:B------:R-:W-:Y:S02]  /*9680*/  LOP3.LUT R30, R13, 0x3f003f, RZ, 0xc0, !PT ;  /* 0x003f003f0d1e7812 */ /* 0x000fe400078ec0ff */
[----:B------:R-:W-:-:S02]  /*9690*/  SHF.R.U32.HI R21, RZ, 0x6, R13 ;  /* 0x00000006ff157819 */ /* 0x000fc4000001160d */
[----:B------:R-:W-:Y:S02]  /*96a0*/  SHF.R.U32.HI R9, RZ, 0xa, R13 ;  /* 0x0000000aff097819 */ /* 0x000fe4000001160d */
[----:B------:R-:W-:Y:S02]  /*96b0*/  SHF.R.U32.HI R38, RZ, 0x8, R14 ;  /* 0x00000008ff267819 */ /* 0x000fe4000001160e */
[----:B------:R-:W-:Y:S02]  /*96c0*/  SHF.R.U32.HI R40, RZ, 0x8, R15 ;  /* 0x00000008ff287819 */ /* 0x000fe4000001160f */
[----:B------:R-:W-:Y:S02]  /*96d0*/  LOP3.LUT R13, R33, 0xf000f, RZ, 0xc0, !PT ;  /* 0x000f000f210d7812 */ /* 0x000fe400078ec0ff */
[----:B------:R-:W-:Y:S02]  /*96e0*/  LOP3.LUT R29, R12, 0x3f003f, RZ, 0xc0, !PT ;  /* 0x003f003f0c1d7812 */ /* 0x000fe400078ec0ff */
[----:B------:R-:W-:-:S02]  /*96f0*/  SHF.R.U32.HI R20, RZ, 0x6, R12 ;  /* 0x00000006ff147819 */ /* 0x000fc4000001160c */
[----:B------:R-:W-:Y:S02]  /*9700*/  SHF.R.U32.HI R11, RZ, 0xa, R12 ;  /* 0x0000000aff0b7819 */ /* 0x000fe4000001160c */
[----:B------:R-:W-:Y:S02]  /*9710*/  LOP3.LUT R12, R7, 0x300030, R10, 0xf8, !PT ;  /* 0x00300030070c7812 */ /* 0x000fe400078ef80a */
[----:B------:R-:W-:Y:S02]  /*9720*/  SHF.R.U32.HI R42, RZ, 0xc, R18 ;  /* 0x0000000cff2a7819 */ /* 0x000fe40000011612 */
[----:B------:R-:W-:Y:S02]  /*9730*/  LOP3.LUT R31, R14, 0x3f003f, RZ, 0xc0, !PT ;  /* 0x003f003f0e1f7812 */ /* 0x000fe400078ec0ff */
[--C-:B------:R-:W-:Y:S02]  /*9740*/  SHF.R.U32.HI R22, RZ, 0x6, R14.reuse ;  /* 0x00000006ff167819 */ /* 0x100fe4000001160e */
[----:B------:R-:W-:-:S02]  /*9750*/  SHF.R.U32.HI R8, RZ, 0xa, R14 ;  /* 0x0000000aff087819 */ /* 0x000fc4000001160e */
[----:B------:R-:W-:Y:S02]  /*9760*/  LOP3.LUT R10, R37, 0x300030, R38, 0xf8, !PT ;  /* 0x00300030250a7812 */ /* 0x000fe400078ef826 */
[----:B------:R-:W-:Y:S02]  /*9770*/  LOP3.LUT R7, R39, 0x300030, R40, 0xf8, !PT ;  /* 0x0030003027077812 */ /* 0x000fe400078ef828 */
[----:B------:R-:W-:Y:S02]  /*9780*/  LOP3.LUT R32, R15, 0x3f003f, RZ, 0xc0, !PT ;  /* 0x003f003f0f207812 */ /* 0x000fe400078ec0ff */
[--C-:B------:R-:W-:Y:S02]  /*9790*/  SHF.R.U32.HI R14, RZ, 0x6, R15.reuse ;  /* 0x00000006ff0e7819 */ /* 0x100fe4000001160f */
[----:B------:R-:W-:Y:S02]  /*97a0*/  SHF.R.U32.HI R6, RZ, 0xa, R15 ;  /* 0x0000000aff067819 */ /* 0x000fe4000001160f */
[----:B------:R-:W-:-:S02]  /*97b0*/  LOP3.LUT R13, R13, 0x300030, R34, 0xf8, !PT ;  /* 0x003000300d0d7812 */ /* 0x000fc400078ef822 */
[----:B------:R-:W-:Y:S02]  /*97c0*/  LOP3.LUT R39, R16, 0x3f003f, RZ, 0xc0, !PT ;  /* 0x003f003f10277812 */ /* 0x000fe400078ec0ff */
[--C-:B------:R-:W-:Y:S02]  /*97d0*/  SHF.R.U32.HI R37, RZ, 0x6, R16.reuse ;  /* 0x00000006ff257819 */ /* 0x100fe40000011610 */
        /* <DEDUP_REMOVED lines=16> */
[----:B------:R-:W-:Y:S02]  /*98e0*/  LOP3.LUT R8, R19, 0x300030, R8, 0xf8, !PT ;  /* 0x0030003013087812 */ /* 0x000fe400078ef808 */
        /* <DEDUP_REMOVED lines=19> */
[----:B------:R-:W-:-:S02]  /*9a20*/  LOP3.LUT R11, R40, 0x300030, R11, 0xf8, !PT ;  /* 0x00300030280b7812 */ /* 0x000fc400078ef80b */
        /* <DEDUP_REMOVED lines=100> */
.L_x_1142:
[----:B------:R-:W0:Y:S01]  /*a070*/  S2R R59, SR_CTAID.Y ;  /* 0x00000000003b7919 */ /* 0x000e220000002600 */
[----:B------:R-:W0:Y:S02]  /*a080*/  LDC R58, c[0x0][0x3a8] ;  /* 0x0000ea00ff3a7b82 */ /* 0x000e240000000800 */
[----:B0-----:R-:W-:-:S05]  /*a090*/  IMAD R62, R59, -0x4, R58 ;  /* 0xfffffffc3b3e7824 */ /* 0x001fca00078e023a */
[----:B------:R-:W-:-:S13]  /*a0a0*/  ISETP.NE.AND P2, PT, R62, 0x1, PT ;  /* 0x000000013e00780c */ /* 0x000fda0003f45270 */
        /* <DEDUP_REMOVED lines=10> */
[----:B------:R-:W-:-:S04]  /*a150*/  HFMA2 R66, R28, R8, RZ.H0_H0 ;  /* 0x000000081c427231 */ /* 0x000fc800000400ff */
[-C--:B------:R-:W-:Y:S02]  /*a160*/  HFMA2 R66, R25, R9.reuse, R66 ;  /* 0x0000000919427231 */ /* 0x080fe40000000042 */
[----:B------:R-:W-:Y:S02]  /*a170*/  HFMA2 R63, R44, R9, R63 ;  /* 0x000000092c3f7231 */ /* 0x000fe4000000003f */
[-C--:B------:R-:W-:Y:S02]  /*a180*/  HFMA2 R66, R22, R10.reuse, R66 ;  /* 0x0000000a16427231 */ /* 0x080fe40000000042 */
[----:B------:R-:W-:Y:S02]  /*a190*/  HFMA2 R63, R43, R10, R63 ;  /* 0x0000000a2b3f7231 */ /* 0x000fe4000000003f */
[-C--:B------:R-:W-:Y:S02]  /*a1a0*/  HFMA2 R66, R16, R11.reuse, R66 ;  /* 0x0000000b10427231 */ /* 0x080fe40000000042 */
[----:B------:R-:W-:-:S02]  /*a1b0*/  HFMA2 R63, R42, R11, R63 ;  /* 0x0000000b2a3f7231 */ /* 0x000fc4000000003f */
[-C--:B-1----:R-:W-:Y:S02]  /*a1c0*/  HFMA2 R66, R19, R12.reuse, R66 ;  /* 0x0000000c13427231 */ /* 0x082fe40000000042 */
[----:B------:R-:W-:Y:S02]  /*a1d0*/  HFMA2 R63, R41, R12, R63 ;  /* 0x0000000c293f7231 */ /* 0x000fe4000000003f */
[-C--:B------:R-:W-:Y:S02]  /*a1e0*/  HFMA2 R66, R30, R13.reuse, R66 ;  /* 0x0000000d1e427231 */ /* 0x080fe40000000042 */
[----:B------:R-:W-:Y:S02]  /*a1f0*/  HFMA2 R63, R40, R13, R63 ;  /* 0x0000000d283f7231 */ /* 0x000fe4000000003f */
[-C--:B------:R-:W-:Y:S02]  /*a200*/  HFMA2 R66, R29, R14.reuse, R66 ;  /* 0x0000000e1d427231 */ /* 0x080fe40000000042 */
[----:B------:R-:W-:-:S02]  /*a210*/  HFMA2 R63, R39, R14, R63 ;  /* 0x0000000e273f7231 */ /* 0x000fc4000000003f */
[-C--:B------:R-:W-:Y:S02]  /*a220*/  HFMA2 R66, R36, R15.reuse, R66 ;  /* 0x0000000f24427231 */ /* 0x080fe40000000042 */
[----:B------:R-:W-:Y:S02]  /*a230*/  HFMA2 R63, R35, R15, R63 ;  /* 0x0000000f233f7231 */ /* 0x000fe4000000003f */
        /* <DEDUP_REMOVED lines=24> */
.L_x_1144:
        /* <DEDUP_REMOVED lines=48> */
.L_x_1145:
[----:B------:R-:W-:Y:S05]  /*a6c0*/  @P0 BRA `(.L_x_1143) ;  /* 0x0000000000b80947 */ /* 0x000fea0003800000 */
[----:B------:R-:W0:Y:S01]  /*a6d0*/  LDS.128 R8, [UR4+0x40] ;  /* 0x00004004ff087984 */ /* 0x000e220008000c00 */
[----:B------:R-:W-:Y:S02]  /*a6e0*/  MOV R63, R27 ;  /* 0x0000001b003f7202 */ /* 0x000fe40000000f00 */
[----:B------:R-:W-:Y:S01]  /*a6f0*/  MOV R67, R26 ;  /* 0x0000001a00437202 */ /* 0x000fe20000000f00 */
[----:B------:R-:W1:Y:S01]  /*a700*/  LDS.128 R12, [UR4+0x50] ;  /* 0x00005004ff0c7984 */ /* 0x000e620008000c00 */
[----:B------:R-:W-:Y:S02]  /*a710*/  PRMT R4, R4, 0x5410, R3 ;  /* 0x0000541004047816 */ /* 0x000fe40000000003 */
[----:B------:R-:W-:Y:S01]  /*a720*/  PRMT R2, R2, 0x5410, R0 ;  /* 0x0000541002027816 */ /* 0x000fe20000000000 */
[-C--:B0-----:R-:W-:Y:S02]  /*a730*/  HFMA2 R27, R45, R8.reuse, RZ ;  /* 0x000000082d1b7231 */ /* 0x081fe400000000ff */
[----:B------:R-:W-:-:S02]  /*a740*/  HFMA2 R28, R28, R8, RZ.H0_H0 ;  /* 0x000000081c1c7231 */ /* 0x000fc400000400ff */
[-C--:B------:R-:W-:Y:S02]  /*a750*/  HFMA2 R26, R63, R8.reuse, RZ ;  /* 0x000000083f1a7231 */ /* 0x080fe400000000ff */
[----:B------:R-:W-:Y:S02]  /*a760*/  HFMA2 R8, R67, R8, RZ.H0_H0 ;  /* 0x0000000843087231 */ /* 0x000fe400000400ff */
[-C--:B------:R-:W-:Y:S02]  /*a770*/  HFMA2 R28, R25, R9.reuse, R28 ;  /* 0x00000009191c7231 */ /* 0x080fe4000000001c */
[-C--:B------:R-:W-:Y:S02]  /*a780*/  HFMA2 R8, R23, R9.reuse, R8 ;  /* 0x0000000917087231 */ /* 0x080fe40000000008 */
[----:B------:R-:W-:Y:S02]  /*a790*/  HFMA2 R27, R44, R9, R27 ;  /* 0x000000092c1b7231 */ /* 0x000fe4000000001b */
[----:B------:R-:W-:-:S02]  /*a7a0*/  HFMA2 R28, R22, R10, R28 ;  /* 0x0000000a161c7231 */ /* 0x000fc4000000001c */
[----:B------:R-:W-:Y:S02]  /*a7b0*/  HFMA2 R26, R24, R9, R26 ;  /* 0x00000009181a7231 */ /* 0x000fe4000000001a */
[-C--:B------:R-:W-:Y:S02]  /*a7c0*/  HFMA2 R8, R20, R10.reuse, R8 ;  /* 0x0000000a14087231 */ /* 0x080fe40000000008 */
[-C--:B------:R-:W-:Y:S02]  /*a7d0*/  HFMA2 R28, R16, R11.reuse, R28 ;  /* 0x0000000b101c7231 */ /* 0x080fe4000000001c */
[----:B------:R-:W-:Y:S02]  /*a7e0*/  HFMA2 R6, R6, R11, R8 ;  /* 0x0000000b06067231 */ /* 0x000fe40000000008 */
[----:B------:R-:W-:Y:S02]  /*a7f0*/  HFMA2 R27, R43, R10, R27 ;  /* 0x0000000a2b1b7231 */ /* 0x000fe4000000001b */
[----:B-1----:R-:W-:-:S02]  /*a800*/  HFMA2 R28, R19, R12, R28 ;  /* 0x0000000c131c7231 */ /* 0x002fc4000000001c */
[----:B------:R-:W-:Y:S02]  /*a810*/  HFMA2 R26, R21, R10, R26 ;  /* 0x0000000a151a7231 */ /* 0x000fe4000000001a */
[----:B------:R-:W-:Y:S02]  /*a820*/  HFMA2 R6, R17, R12, R6 ;  /* 0x0000000c11067231 */ /* 0x000fe40000000006 */
[-C--:B------:R-:W-:Y:S02]  /*a830*/  HFMA2 R28, R30, R13.reuse, R28 ;  /* 0x0000000d1e1c7231 */ /* 0x080fe4000000001c */
[----:B------:R-:W-:Y:S02]  /*a840*/  HFMA2 R6, R34, R13, R6 ;  /* 0x0000000d22067231 */ /* 0x000fe40000000006 */
[----:B------:R-:W-:Y:S02]  /*a850*/  HFMA2 R27, R42, R11, R27 ;  /* 0x0000000b2a1b7231 */ /* 0x000fe4000000001b */
[----:B------:R-:W-:-:S02]  /*a860*/  HFMA2 R28, R29, R14, R28 ;  /* 0x0000000e1d1c7231 */ /* 0x000fc4000000001c */
[----:B------:R-:W-:Y:S02]  /*a870*/  HFMA2 R26, R7, R11, R26 ;  /* 0x0000000b071a7231 */ /* 0x000fe4000000001a */
[----:B------:R-:W-:Y:S02]  /*a880*/  HFMA2 R6, R33, R14, R6 ;  /* 0x0000000e21067231 */ /* 0x000fe40000000006 */
[-C--:B------:R-:W-:Y:S02]  /*a890*/  HFMA2 R28, R36, R15.reuse, R28 ;  /* 0x0000000f241c7231 */ /* 0x080fe4000000001c */
[----:B------:R-:W-:Y:S02]  /*a8a0*/  HFMA2 R6, R38, R15, R6 ;  /* 0x0000000f26067231 */ /* 0x000fe40000000006 */
[----:B------:R-:W-:Y:S02]  /*a8b0*/  HFMA2 R27, R41, R12, R27 ;  /* 0x0000000c291b7231 */ /* 0x000fe4000000001b */
[----:B------:R-:W-:-:S02]  /*a8c0*/  HADD2 R28, R28.H0_H0, R28.H1_H1 ;  /* 0x3000001c1c1c7230 */ /* 0x000fc40000000800 */
        /* <DEDUP_REMOVED lines=14> */
.L_x_1143:
[----:B------:R-:W-:-:S05]  /*a9b0*/  IMAD.WIDE R22, R53, 0x4, R64 ;  /* 0x0000000435167825 */ /* 0x000fca00078e0240 */
[----:B------:R-:W2:Y:S01]  /*a9c0*/  LDG.E.128.CONSTANT R8, desc[UR10][R22.64] ;  /* 0x0000000a16087981 */ /* 0x000ea2000c1e9d00 */
[----:B------:R-:W-:-:S04]  /*a9d0*/  IMAD.WIDE R16, R53, 0x4, R22 ;  /* 0x0000000435107825 */ /* 0x000fc800078e0216 */
[----:B------:R-:W-:Y:S02]  /*a9e0*/  IMAD.WIDE R64, R53, 0x4, R16 ;  /* 0x0000000435407825 */ /* 0x000fe400078e0210 */
[----:B------:R-:W3:Y:S04]  /*a9f0*/  LDG.E.128.CONSTANT R16, desc[UR10][R16.64] ;  /* 0x0000000a10107981 */ /* 0x000ee8000c1e9d00 */
[----:B------:R-:W4:Y:S01]  /*aa00*/  LDG.E.128.CONSTANT R12, desc[UR10][R64.64] ;  /* 0x0000000a400c7981 */ /* 0x000f22000c1e9d00 */
[----:B--2---:R-:W-:Y:S02]  /*aa10*/  SHF.R.U32.HI R30, RZ, 0xc, R11 ;  /* 0x0000000cff1e7819 */ /* 0x004fe4000001160b */
[----:B------:R-:W-:Y:S02]  /*aa20*/  SHF.R.U32.HI R25, RZ, 0xc, R10 ;  /* 0x0000000cff197819 */ /* 0x000fe4000001160a */
[----:B------:R-:W-:-:S02]  /*aa30*/  SHF.R.U32.HI R24, RZ, 0xc, R9 ;  /* 0x0000000cff187819 */ /* 0x000fc40000011609 */
[----:B------:R-:W-:Y:S02]  /*aa40*/  LOP3.LUT R7, R8, 0x3f003f, RZ, 0xc0, !PT ;  /* 0x003f003f08077812 */ /* 0x000fe400078ec0ff */
[--C-:B------:R-:W-:Y:S02]  /*aa50*/  SHF.R.U32.HI R21, RZ, 0x6, R8.reuse ;  /* 0x00000006ff157819 */ /* 0x100fe40000011608 */
[----:B------:R-:W-:Y:S02]  /*aa60*/  SHF.R.U32.HI R6, RZ, 0xc, R8 ;  /* 0x0000000cff067819 */ /* 0x000fe40000011608 */
[--C-:B----4-:R-:W-:Y:S02]  /*aa70*/  SHF.R.U32.HI R40, RZ, 0x8, R15.reuse ;  /* 0x00000008ff287819 */ /* 0x110fe4000001160f */
[----:B------:R-:W-:Y:S02]  /*aa80*/  LOP3.LUT R29, R15, 0x3f003f, RZ, 0xc0, !PT ;  /* 0x003f003f0f1d7812 */ /* 0x000fe400078ec0ff */
[----:B------:R-:W-:-:S02]  /*aa90*/  SHF.R.U32.HI R41, RZ, 0x6, R15 ;  /* 0x00000006ff297819 */ /* 0x000fc4000001160f */
[----:B------:R-:W-:Y:S02]  /*aaa0*/  SHF.R.U32.HI R45, RZ, 0xa, R15 ;  /* 0x0000000aff2d7819 */ /* 0x000fe4000001160f */
[----:B------:R-:W-:Y:S02]  /*aab0*/  LOP3.LUT R15, R30, 0xf000f, RZ, 0xc0, !PT ;  /* 0x000f000f1e0f7812 */ /* 0x000fe400078ec0ff */
[----:B------:R-:W-:Y:S02]  /*aac0*/  SHF.R.U32.HI R38, RZ, 0x8, R14 ;  /* 0x00000008ff267819 */ /* 0x000fe4000001160e */
[----:B------:R-:W-:Y:S02]  /*aad0*/  LOP3.LUT R25, R25, 0xf000f, RZ, 0xc0, !PT ;  /* 0x000f000f19197812 */ /* 0x000fe400078ec0ff */
[----:B------:R-:W-:Y:S02]  /*aae0*/  LOP3.LUT R8, R9, 0x3f003f, RZ, 0xc0, !PT ;  /* 0x003f003f09087812 */ /* 0x000fe400078ec0ff */
[----:B------:R-:W-:-:S02]  /*aaf0*/  SHF.R.U32.HI R20, RZ, 0x6, R9 ;  /* 0x00000006ff147819 */ /* 0x000fc40000011609 */
[----:B------:R-:W-:Y:S02]  /*ab00*/  LOP3.LUT R23, R10, 0x3f003f, RZ, 0xc0, !PT ;  /* 0x003f003f0a177812 */ /* 0x000fe400078ec0ff */
[----:B------:R-:W-:Y:S02]  /*ab10*/  SHF.R.U32.HI R9, RZ, 0x6, R10 ;  /* 0x00000006ff097819 */ /* 0x000fe4000001160a */
[--C-:B------:R-:W-:Y:S02]  /*ab20*/  SHF.R.U32.HI R36, RZ, 0x8, R13.reuse ;  /* 0x00000008ff247819 */ /* 0x100fe4000001160d */
        /* <DEDUP_REMOVED lines=8> */
[----:B------:R-:W-:-:S02]  /*abb0*/  LOP3.LUT R13, R24, 0xf000f, RZ, 0xc0, !PT ;  /* 0x000f000f180d7812 */ /* 0x000fc400078ec0ff */
[----:B------:R-:W-:Y:S02]  /*abc0*/  LOP3.LUT R40, R15, 0x300030, R40, 0xf8, !PT ;  /* 0x003000300f287812 */ /* 0x000fe400078ef828 */
[----:B------:R-:W-:Y:S02]  /*abd0*/  SHF.R.U32.HI R34, RZ, 0x8, R12 ;  /* 0x00000008ff227819 */ /* 0x000fe4000001160c */
[----:B------:R-:W-:Y:S02]  /*abe0*/  LOP3.LUT R11, R6, 0xf000f, RZ, 0xc0, !PT ;  /* 0x000f000f060b7812 */ /* 0x000fe400078ec0ff */
[----:B------:R-:W-:Y:S02]  /*abf0*/  LOP3.LUT R38, R25, 0x300030, R38, 0xf8, !PT ;  /* 0x0030003019267812 */ /* 0x000fe400078ef826 */
[----:B---3--:R-:W-:Y:S02]  /*ac00*/  LOP3.LUT R14, R16, 0x3f003f, RZ, 0xc0, !PT ;  /* 0x003f003f100e7812 */ /* 0x008fe400078ec0ff */
[----:B------:R-:W-:-:S02]  /*ac10*/  SHF.R.U32.HI R30, RZ, 0x6, R16 ;  /* 0x00000006ff1e7819 */ /* 0x000fc40000011610 */
[----:B------:R-:W-:Y:S02]  /*ac20*/  LOP3.LUT R15, R17, 0x3f003f, RZ, 0xc0, !PT ;  /* 0x003f003f110f7812 */ /* 0x000fe400078ec0ff */
[--C-:B------:R-:W-:Y:S02]  /*ac30*/  SHF.R.U32.HI R31, RZ, 0x6, R17.reuse ;  /* 0x00000006ff1f7819 */ /* 0x100fe40000011611 */
[----:B------:R-:W-:Y:S02]  /*ac40*/  LOP3.LUT R24, R18, 0x3f003f, RZ, 0xc0, !PT ;  /* 0x003f003f12187812 */ /* 0x000fe400078ec0ff */
[----:B------:R-:W-:Y:S02]  /*ac50*/  SHF.R.U32.HI R32, RZ, 0x6, R18 ;  /* 0x00000006ff207819 */ /* 0x000fe40000011612 */
[----:B------:R-:W-:Y:S02]  /*ac60*/  SHF.R.U32.HI R16, RZ, 0xc, R16 ;  /* 0x0000000cff107819 */ /* 0x000fe40000011610 */
[----:B------:R-:W-:-:S02]  /*ac70*/  SHF.R.U32.HI R17, RZ, 0xc, R17 ;  /* 0x0000000cff117819 */ /* 0x000fc40000011611 */
[----:B------:R-:W-:Y:S02]  /*ac80*/  SHF.R.U32.HI R18, RZ, 0xc, R18 ;  /* 0x0000000cff127819 */ /* 0x000fe40000011612 */
[----:B------:R-:W-:Y:S02]  /*ac90*/  LOP3.LUT R25, R19, 0x3f003f, RZ, 0xc0, !PT ;  /* 0x003f003f13197812 */ /* 0x000fe400078ec0ff */
[--C-:B------:R-:W-:Y:S02]  /*aca0*/  SHF.R.U32.HI R6, RZ, 0x6, R19.reuse ;  /* 0x00000006ff067819 */ /* 0x100fe40000011613 */
[----:B------:R-:W-:Y:S02]  /*acb0*/  SHF.R.U32.HI R19, RZ, 0xc, R19 ;  /* 0x0000000cff137819 */ /* 0x000fe40000011613 */
[----:B------:R-:W-:Y:S02]  /*acc0*/  LOP3.LUT R26, R12, 0x3f003f, RZ, 0xc0, !PT ;  /* 0x003f003f0c1a7812 */ /* 0x000fe400078ec0ff */
[----:B------:R-:W-:-:S02]  /*acd0*/  SHF.R.U32.HI R35, RZ, 0x6, R12 ;  /* 0x00000006ff237819 */ /* 0x000fc4000001160c */
[----:B------:R-:W-:Y:S02]  /*ace0*/  SHF.R.U32.HI R42, RZ, 0xa, R12 ;  /* 0x0000000aff2a7819 */ /* 0x000fe4000001160c */
[----:B------:R-:W-:Y:S02]  /*acf0*/  LOP3.LUT R34, R11, 0x300030, R34, 0xf8, !PT ;  /* 0x003000300b227812 */ /* 0x000fe400078ef822 */
[----:B------:R-:W-:Y:S02]  /*ad00*/  LOP3.LUT R36, R13, 0x300030, R36, 0xf8, !PT ;  /* 0x003000300d247812 */ /* 0x000fe400078ef824 */
[----:B------:R-:W-:Y:S02]  /*ad10*/  LOP3.LUT R11, R16, 0xf000f, RZ, 0xc0, !PT ;  /* 0x000f000f100b7812 */ /* 0x000fe400078ec0ff */
[----:B------:R-:W-:Y:S02]  /*ad20*/  LOP3.LUT R12, R17, 0xf000f, RZ, 0xc0, !PT ;  /* 0x000f000f110c7812 */ /* 0x000fe400078ec0ff */
[----:B------:R-:W-:-:S02]  /*ad30*/  LOP3.LUT R13, R18, 0xf000f, RZ, 0xc0, !PT ;  /* 0x000f000f120d7812 */ /* 0x000fc400078ec0ff */
[----:B------:R-:W-:Y:S02]  /*ad40*/  LOP3.LUT R16, R19, 0xf000f, RZ, 0xc0, !PT ;  /* 0x000f000f13107812 */ /* 0x000fe400078ec0ff */
[----:B------:R-:W-:Y:S02]  /*ad50*/  LOP3.LUT R42, R11, 0x300030, R42, 0xf8, !PT ;  /* 0x003000300b2a7812 */ /* 0x000fe400078ef82a */
[----:B------:R-:W-:Y:S02]  /*ad60*/  LOP3.LUT R43, R12, 0x300030, R43, 0xf8, !PT ;  /* 0x003000300c2b7812 */ /* 0x000fe400078ef82b */
        /* <DEDUP_REMOVED lines=123> */
.L_x_1146:
        /* <DEDUP_REMOVED lines=49> */
.L_x_1148:
        /* <DEDUP_REMOVED lines=48> */
.L_x_1149:
        /* <DEDUP_REMOVED lines=45> */
.L_x_1147:
[----:B------:R-:W-:Y:S01]  /*be00*/  IADD3 R61, PT, PT, R61, 0x20, RZ ;  /* 0x000000203d3d7810 */ /* 0x000fe20007ffe0ff */
[----:B------:R-:W-:Y:S01]  /*be10*/  UIADD3 UR4, UPT, UPT, UR4, 0x40, URZ ;  /* 0x0000004004047890 */ /* 0x000fe2000fffe0ff */
[----:B------:R-:W-:Y:S02]  /*be20*/  IMAD.WIDE R44, R53, 0x4, R64 ;  /* 0x00000004352c7825 */ /* 0x000fe400078e0240 */
[----:B------:R-:W-:-:S13]  /*be30*/  ISETP.GE.AND P1, PT, R61, R60, PT ;  /* 0x0000003c3d00720c */ /* 0x000fda0003f26270 */
[----:B------:R-:W-:Y:S05]  /*be40*/  @!P1 BRA `(.L_x_1150) ;  /* 0xffffffd400a89947 */ /* 0x000fea000383ffff */
.L_x_1141:
[----:B------:R-:W0:Y:S01]  /*be50*/  S2R R0, SR_CTAID.X ;  /* 0x0000000000007919 */ /* 0x000e220000002500 */
[----:B------:R-:W1:Y:S01]  /*be60*/  LDC.64 R2, c[0x0][0x3a0] ;  /* 0x0000e800ff027b82 */ /* 0x000e620000000a00 */
[----:B------:R-:W-:Y:S01]  /*be70*/  SHF.L.U32 R59, R59, 0x2, RZ ;  /* 0x000000023b3b7819 */ /* 0x000fe200000006ff */
[----:B------:R-:W-:Y:S01]  /*be80*/  HMUL2 R9, R5, R57.H0_H0 ;  /* 0x2000003905097232 */ /* 0x000fe20000000000 */
[----:B------:R-:W0:Y:S02]  /*be90*/  S2R R7, SR_TID.X ;  /* 0x0000000000077919 */ /* 0x000e240000002100 */
[----:B0-----:R-:W-:-:S04]  /*bea0*/  LEA R0, R0, R7, 0x5 ;  /* 0x0000000700007211 */ /* 0x001fc800078e28ff */
[----:B------:R-:W-:-:S05]  /*beb0*/  SHF.L.U32 R0, R0, 0x2, RZ ;  /* 0x0000000200007819 */ /* 0x000fca00000006ff */
[----:B------:R-:W-:-:S04]  /*bec0*/  IMAD R7, R59, R53, R0 ;  /* 0x000000353b077224 */ /* 0x000fc800078e0200 */
[----:B-1----:R-:W-:-:S05]  /*bed0*/  IMAD.WIDE R4, R7, 0x2, R2 ;  /* 0x0000000207047825 */ /* 0x002fca00078e0202 */
[----:B------:R0:W-:Y:S01]  /*bee0*/  ATOM.E.ADD.F16x2.RN.STRONG.GPU P1, RZ, desc[UR10][R4.64], R9 ;  /* 0x8000000904ff79a2 */ /* 0x0001e2000c12e10a */
[----:B------:R-:W-:Y:S01]  /*bef0*/  IADD3 R58, PT, PT, -R59, R58, RZ ;  /* 0x0000003a3b3a7210 */ /* 0x000fe20007ffe1ff */
[----:B------:R-:W-:Y:S01]  /*bf00*/  BSSY.RECONVERGENT B0, `(.L_x_1151) ;  /* 0x0000010000007945 */ /* 0x000fe20003800200 */
[----:B------:R-:W-:Y:S02]  /*bf10*/  HMUL2 R57, R46, R57.H0_H0 ;  /* 0x200000392e397232 */ /* 0x000fe40000000000 */
[----:B------:R-:W-:Y:S01]  /*bf20*/  ISETP.NE.AND P0, PT, R58, 0x1, PT ;  /* 0x000000013a00780c */ /* 0x000fe20003f05270 */
[----:B0-----:R-:W-:-:S12]  /*bf30*/  @P1 BRA `(.L_x_1152) ;  /* 0x0000000000301947 */ /* 0x001fd80003800000 */
[----:B------:R-:W0:Y:S02]  /*bf40*/  QSPC.E.S P1, RZ, [R4] ;  /* 0x0000000004ff73aa */ /* 0x000e240000020500 */
[----:B0-----:R-:W-:Y:S05]  /*bf50*/  @!P1 BRA `(.L_x_1153) ;  /* 0x00000000001c9947 */ /* 0x001fea0003800000 */
[----:B------:R-:W-:-:S04]  /*bf60*/  MOV R2, R4 ;  /* 0x0000000400027202 */ /* 0x000fc80000000f00 */
[----:B------:R-:W-:-:S07]  /*bf70*/  MOV R0, R2 ;  /* 0x0000000200007202 */ /* 0x000fce0000000f00 */
.L_x_1154:
[----:B------:R-:W0:Y:S02]  /*bf80*/  LDS R2, [R0] ;  /* 0x0000000000027984 */ /* 0x000e240000000800 */
[----:B0-----:R-:W-:-:S05]  /*bf90*/  HADD2 R3, R2, R9 ;  /* 0x0000000902037230 */ /* 0x001fca0000000000 */
[----:B------:R-:W0:Y:S02]  /*bfa0*/  ATOMS.CAST.SPIN P1, [R0], R2, R3 ;  /* 0x000000020000758d */ /* 0x000e240001820003 */
[----:B0-----:R-:W-:Y:S05]  /*bfb0*/  @!P1 BRA `(.L_x_1154) ;  /* 0xfffffffc00f09947 */ /* 0x001fea000383ffff */
[----:B------:R-:W-:Y:S05]  /*bfc0*/  BRA `(.L_x_1152) ;  /* 0x00000000000c7947 */ /* 0x000fea0003800000 */
.L_x_1153:
[----:B------:R-:W2:Y:S02]  /*bfd0*/  LD.E R0, desc[UR10][R4.64] ;  /* 0x0000000a04007980 */ /* 0x000ea4000c101900 */
[----:B--2---:R-:W-:-:S05]  /*bfe0*/  IADD3 R3, PT, PT, R9, R0, RZ ;  /* 0x0000000009037210 */ /* 0x004fca0007ffe0ff */
[----:B------:R0:W-:Y:S02]  /*bff0*/  ST.E desc[UR10][R4.64], R3 ;  /* 0x0000000304007985 */ /* 0x0001e4000c10190a */
.L_x_1152:
[----:B------:R-:W-:Y:S05]  /*c000*/  BSYNC.RECONVERGENT B0 ;  /* 0x0000000000007941 */ /* 0x000fea0003800200 */
.L_x_1151:
[----:B------:R1:W-:Y:S01]  /*c010*/  ATOM.E.ADD.F16x2.RN.STRONG.GPU P1, RZ, desc[UR10][R4.64+0x4], R57 ;  /* 0x8000043904ff79a2 */ /* 0x0003e2000c12e10a */
[----:B------:R-:W-:Y:S04]  /*c020*/  BSSY.RECONVERGENT B0, `(.L_x_1155) ;  /* 0x000000e000007945 */ /* 0x000fe80003800200 */
[----:B-1----:R-:W-:Y:S05]  /*c030*/  @P1 BRA `(.L_x_1156) ;  /* 0x0000000000301947 */ /* 0x002fea0003800000 */
[----:B------:R-:W1:Y:S02]  /*c040*/  QSPC.E.S P1, RZ, [R4+0x4] ;  /* 0x0000040004ff73aa */ /* 0x000e640000020500 */
[----:B-1----:R-:W-:Y:S05]  /*c050*/  @!P1 BRA `(.L_x_1157) ;  /* 0x00000000001c9947 */ /* 0x002fea0003800000 */
[----:B------:R-:W-:-:S04]  /*c060*/  MOV R2, R4 ;  /* 0x0000000400027202 */ /* 0x000fc80000000f00 */
[----:B------:R-:W-:-:S07]  /*c070*/  MOV R0, R2 ;  /* 0x0000000200007202 */ /* 0x000fce0000000f00 */
.L_x_1158:
[----:B------:R-:W0:Y:S02]  /*c080*/  LDS R2, [R0+0x4] ;  /* 0x0000040000027984 */ /* 0x000e240000000800 */
[----:B0-----:R-:W-:-:S05]  /*c090*/  HFMA2 R3, R2, 1, 1, R57 ;  /* 0x3c003c0002037831 */ /* 0x001fca0000000039 */
[----:B------:R-:W0:Y:S02]  /*c0a0*/  ATOMS.CAST.SPIN P1, [R0+0x4], R2, R3 ;  /* 0x000004020000758d */ /* 0x000e240001820003 */
[----:B0-----:R-:W-:Y:S05]  /*c0b0*/  @!P1 BRA `(.L_x_1158) ;  /* 0xfffffffc00f09947 */ /* 0x001fea000383ffff */
[----:B------:R-:W-:Y:S05]  /*c0c0*/  BRA `(.L_x_1156) ;  /* 0x00000000000c7947 */ /* 0x000fea0003800000 */
.L_x_1157:
[----:B------:R-:W0:Y:S02]  /*c0d0*/  LD.E R0, desc[UR10][R4.64+0x4] ;  /* 0x0000040a04007980 */ /* 0x000e24000c101900 */
[----:B0-----:R-:W-:-:S05]  /*c0e0*/  IADD3 R3, PT, PT, R57, R0, RZ ;  /* 0x0000000039037210 */ /* 0x001fca0007ffe0ff */
[----:B------:R1:W-:Y:S02]  /*c0f0*/  ST.E desc[UR10][R4.64+0x4], R3 ;  /* 0x0000040304007985 */ /* 0x0003e4000c10190a */
.L_x_1156:
[----:B------:R-:W-:Y:S05]  /*c100*/  BSYNC.RECONVERGENT B0 ;  /* 0x0000000000007941 */ /* 0x000fea0003800200 */
.L_x_1155:
        /* <DEDUP_REMOVED lines=11> */
.L_x_1162:
[----:B------:R-:W0:Y:S02]  /*c1c0*/  LDS R2, [R0] ;  /* 0x0000000000027984 */ /* 0x000e240000000800 */
[----:B0-----:R-:W-:-:S05]  /*c1d0*/  HADD2 R3, R2, R47 ;  /* 0x0000002f02037230 */ /* 0x001fca0000000000 */
[----:B------:R-:W0:Y:S02]  /*c1e0*/  ATOMS.CAST.SPIN P0, [R0], R2, R3 ;  /* 0x000000020000758d */ /* 0x000e240001800003 */
[----:B0-----:R-:W-:Y:S05]  /*c1f0*/  @!P0 BRA `(.L_x_1162) ;  /* 0xfffffffc00f08947 */ /* 0x001fea000383ffff */
[----:B------:R-:W-:Y:S05]  /*c200*/  BRA `(.L_x_1160) ;  /* 0x00000000000c7947 */ /* 0x000fea0003800000 */
.L_x_1161:
[----:B------:R-:W2:Y:S02]  /*c210*/  LD.E R0, desc[UR10][R4.64] ;  /* 0x0000000a04007980 */ /* 0x000ea4000c101900 */
[----:B--2---:R-:W-:-:S05]  /*c220*/  IADD3 R3, PT, PT, R47, R0, RZ ;  /* 0x000000002f037210 */ /* 0x004fca0007ffe0ff */
[----:B------:R0:W-:Y:S02]  /*c230*/  ST.E desc[UR10][R4.64], R3 ;  /* 0x0000000304007985 */ /* 0x0001e4000c10190a */
.L_x_1160:
[----:B------:R-:W-:Y:S05]  /*c240*/  BSYNC.RECONVERGENT B0 ;  /* 0x0000000000007941 */ /* 0x000fea0003800200 */
.L_x_1159:
[----:B------:R1:W-:Y:S01]  /*c250*/  ATOM.E.ADD.F16x2.RN.STRONG.GPU P0, RZ, desc[UR10][R4.64+0x4], R7 ;  /* 0x8000040704ff79a2 */ /* 0x0003e2000c10e10a */
[----:B------:R-:W-:Y:S04]  /*c260*/  BSSY.RECONVERGENT B0, `(.L_x_1163) ;  /* 0x000000e000007945 */ /* 0x000fe80003800200 */
[----:B-1----:R-:W-:Y:S05]  /*c270*/  @P0 BRA `(.L_x_1164) ;  /* 0x0000000000300947 */ /* 0x002fea0003800000 */
[----:B------:R-:W1:Y:S02]  /*c280*/  QSPC.E.S P0, RZ, [R4+0x4] ;  /* 0x0000040004ff73aa */ /* 0x000e640000000500 */
[----:B-1----:R-:W-:Y:S05]  /*c290*/  @!P0 BRA `(.L_x_1165) ;  /* 0x00000000001c8947 */ /* 0x002fea0003800000 */
[----:B------:R-:W-:-:S04]  /*c2a0*/  MOV R2, R4 ;  /* 0x0000000400027202 */ /* 0x000fc80000000f00 */
[----:B------:R-:W-:-:S07]  /*c2b0*/  MOV R0, R2 ;  /* 0x0000000200007202 */ /* 0x000fce0000000f00 */
.L_x_1166:
[----:B------:R-:W0:Y:S02]  /*c2c0*/  LDS R2, [R0+0x4] ;  /* 0x0000040000027984 */ /* 0x000e240000000800 */
[----:B0-----:R-:W-:-:S05]  /*c2d0*/  HFMA2 R3, R2, 1, 1, R7 ;  /* 0x3c003c0002037831 */ /* 0x001fca0000000007 */
[----:B------:R-:W0:Y:S02]  /*c2e0*/  ATOMS.CAST.SPIN P0, [R0+0x4], R2, R3 ;  /* 0x000004020000758d */ /* 0x000e240001800003 */
[----:B0-----:R-:W-:Y:S05]  /*c2f0*/  @!P0 BRA `(.L_x_1166) ;  /* 0xfffffffc00f08947 */ /* 0x001fea000383ffff */
[----:B------:R-:W-:Y:S05]  /*c300*/  BRA `(.L_x_1164) ;  /* 0x00000000000c7947 */ /* 0x000fea0003800000 */
.L_x_1165:
[----:B------:R-:W0:Y:S02]  /*c310*/  LD.E R0, desc[UR10][R4.64+0x4] ;  /* 0x0000040a04007980 */ /* 0x000e24000c101900 */
[----:B0-----:R-:W-:-:S05]  /*c320*/  IADD3 R3, PT, PT, R7, R0, RZ ;  /* 0x0000000007037210 */ /* 0x001fca0007ffe0ff */
[----:B------:R1:W-:Y:S02]  /*c330*/  ST.E desc[UR10][R4.64+0x4], R3 ;  /* 0x0000040304007985 */ /* 0x0003e4000c10190a */
.L_x_1164:
[----:B------:R-:W-:Y:S05]  /*c340*/  BSYNC.RECONVERGENT B0 ;  /* 0x0000000000007941 */ /* 0x000fea0003800200 */
.L_x_1163:
        /* <DEDUP_REMOVED lines=12> */
.L_x_1170:
[----:B------:R-:W0:Y:S02]  /*c410*/  LDS R2, [R0] ;  /* 0x0000000000027984 */ /* 0x000e240000000800 */
[----:B0-----:R-:W-:-:S05]  /*c420*/  HADD2 R3, R2, R49 ;  /* 0x0000003102037230 */ /* 0x001fca0000000000 */
[----:B------:R-:W0:Y:S02]  /*c430*/  ATOMS.CAST.SPIN P0, [R0], R2, R3 ;  /* 0x000000020000758d */ /* 0x000e240001800003 */
[----:B0-----:R-:W-:Y:S05]  /*c440*/  @!P0 BRA `(.L_x_1170) ;  /* 0xfffffffc00f08947 */ /* 0x001fea000383ffff */
[----:B------:R-:W-:Y:S05]  /*c450*/  BRA `(.L_x_1168) ;  /* 0x00000000000c7947 */ /* 0x000fea0003800000 */
.L_x_1169:
[----:B------:R-:W2:Y:S02]  /*c460*/  LD.E R0, desc[UR10][R4.64] ;  /* 0x0000000a04007980 */ /* 0x000ea4000c101900 */
[----:B--2---:R-:W-:-:S05]  /*c470*/  IADD3 R3, PT, PT, R49, R0, RZ ;  /* 0x0000000031037210 */ /* 0x004fca0007ffe0ff */
[----:B------:R0:W-:Y:S02]  /*c480*/  ST.E desc[UR10][R4.64], R3 ;  /* 0x0000000304007985 */ /* 0x0001e4000c10190a */
.L_x_1168:
[----:B------:R-:W-:Y:S05]  /*c490*/  BSYNC.RECONVERGENT B0 ;  /* 0x0000000000007941 */ /* 0x000fea0003800200 */
.L_x_1167:
[----:B------:R1:W-:Y:S01]  /*c4a0*/  ATOM.E.ADD.F16x2.RN.STRONG.GPU P0, RZ, desc[UR10][R4.64+0x4], R55 ;  /* 0x8000043704ff79a2 */ /* 0x0003e2000c10e10a */
[----:B------:R-:W-:Y:S04]  /*c4b0*/  BSSY.RECONVERGENT B0, `(.L_x_1171) ;  /* 0x000000e000007945 */ /* 0x000fe80003800200 */
[----:B-1----:R-:W-:Y:S05]  /*c4c0*/  @P0 BRA `(.L_x_1172) ;  /* 0x0000000000300947 */ /* 0x002fea0003800000 */
[----:B------:R-:W1:Y:S02]  /*c4d0*/  QSPC.E.S P0, RZ, [R4+0x4] ;  /* 0x0000040004ff73aa */ /* 0x000e640000000500 */
[----:B-1----:R-:W-:Y:S05]  /*c4e0*/  @!P0 BRA `(.L_x_1173) ;  /* 0x00000000001c8947 */ /* 0x002fea0003800000 */
[----:B------:R-:W-:-:S04]  /*c4f0*/  MOV R2, R4 ;  /* 0x0000000400027202 */ /* 0x000fc80000000f00 */
[----:B------:R-:W-:-:S07]  /*c500*/  MOV R0, R2 ;  /* 0x0000000200007202 */ /* 0x000fce0000000f00 */
.L_x_1174:
[----:B------:R-:W0:Y:S02]  /*c510*/  LDS R2, [R0+0x4] ;  /* 0x0000040000027984 */ /* 0x000e240000000800 */
[----:B0-----:R-:W-:-:S05]  /*c520*/  HFMA2 R3, R2, 1, 1, R55 ;  /* 0x3c003c0002037831 */ /* 0x001fca0000000037 */
[----:B------:R-:W0:Y:S02]  /*c530*/  ATOMS.CAST.SPIN P0, [R0+0x4], R2, R3 ;  /* 0x000004020000758d */ /* 0x000e240001800003 */
[----:B0-----:R-:W-:Y:S05]  /*c540*/  @!P0 BRA `(.L_x_1174) ;  /* 0xfffffffc00f08947 */ /* 0x001fea000383ffff */
[----:B------:R-:W-:Y:S05]  /*c550*/  BRA `(.L_x_1172) ;  /* 0x00000000000c7947 */ /* 0x000fea0003800000 */
.L_x_1173:
[----:B------:R-:W0:Y:S02]  /*c560*/  LD.E R0, desc[UR10][R4.64+0x4] ;  /* 0x0000040a04007980 */ /* 0x000e24000c101900 */
[----:B0-----:R-:W-:-:S05]  /*c570*/  IADD3 R3, PT, PT, R55, R0, RZ ;  /* 0x0000000037037210 */ /* 0x001fca0007ffe0ff */
[----:B------:R1:W-:Y:S02]  /*c580*/  ST.E desc[UR10][R4.64+0x4], R3 ;  /* 0x0000040304007985 */ /* 0x0003e4000c10190a */
.L_x_1172:
[----:B------:R-:W-:Y:S05]  /*c590*/  BSYNC.RECONVERGENT B0 ;  /* 0x0000000000007941 */ /* 0x000fea0003800200 */
.L_x_1171:
        /* <DEDUP_REMOVED lines=12> */
.L_x_1178:
[----:B------:R-:W0:Y:S02]  /*c660*/  LDS R2, [R0] ;  /* 0x0000000000027984 */ /* 0x000e240000000800 */
[----:B0-----:R-:W-:-:S05]  /*c670*/  HADD2 R3, R2, R51 ;  /* 0x0000003302037230 */ /* 0x001fca0000000000 */
[----:B------:R-:W0:Y:S02]  /*c680*/  ATOMS.CAST.SPIN P0, [R0], R2, R3 ;  /* 0x000000020000758d */ /* 0x000e240001800003 */
[----:B0-----:R-:W-:Y:S05]  /*c690*/  @!P0 BRA `(.L_x_1178) ;  /* 0xfffffffc00f08947 */ /* 0x001fea000383ffff */
[----:B------:R-:W-:Y:S05]  /*c6a0*/  BRA `(.L_x_1176) ;  /* 0x00000000000c7947 */ /* 0x000fea0003800000 */
.L_x_1177:
[----:B------:R-:W2:Y:S02]  /*c6b0*/  LD.E R0, desc[UR10][R4.64] ;  /* 0x0000000a04007980 */ /* 0x000ea4000c101900 */
[----:B--2---:R-:W-:-:S05]  /*c6c0*/  IADD3 R3, PT, PT, R51, R0, RZ ;  /* 0x0000000033037210 */ /* 0x004fca0007ffe0ff */
[----:B------:R0:W-:Y:S02]  /*c6d0*/  ST.E desc[UR10][R4.64], R3 ;  /* 0x0000000304007985 */ /* 0x0001e4000c10190a */
.L_x_1176:
[----:B------:R-:W-:Y:S05]  /*c6e0*/  BSYNC.RECONVERGENT B0 ;  /* 0x0000000000007941 */ /* 0x000fea0003800200 */
.L_x_1175:
[----:B------:R1:W-:Y:S02]  /*c6f0*/  ATOM.E.ADD.F16x2.RN.STRONG.GPU P0, RZ, desc[UR10][R4.64+0x4], R7 ;  /* 0x8000040704ff79a2 */ /* 0x0003e4000c10e10a */
[----:B-1----:R-:W-:Y:S05]  /*c700*/  @P0 EXIT ;  /* 0x000000000000094d */ /* 0x002fea0003800000 */
[----:B------:R-:W1:Y:S02]  /*c710*/  QSPC.E.S P0, RZ, [R4+0x4] ;  /* 0x0000040004ff73aa */ /* 0x000e640000000500 */
[----:B-1----:R-:W-:Y:S05]  /*c720*/  @!P0 BRA `(.L_x_1179) ;  /* 0x00000000001c8947 */ /* 0x002fea0003800000 */
[----:B------:R-:W-:-:S04]  /*c730*/  MOV R2, R4 ;  /* 0x0000000400027202 */ /* 0x000fc80000000f00 */
[----:B------:R-:W-:-:S07]  /*c740*/  MOV R0, R2 ;  /* 0x0000000200007202 */ /* 0x000fce0000000f00 */
.L_x_1180:
[----:B------:R-:W0:Y:S02]  /*c750*/  LDS R2, [R0+0x4] ;  /* 0x0000040000027984 */ /* 0x000e240000000800 */
[----:B0-----:R-:W-:-:S05]  /*c760*/  HFMA2 R3, R2, 1, 1, R7 ;  /* 0x3c003c0002037831 */ /* 0x001fca0000000007 */
[----:B------:R-:W0:Y:S02]  /*c770*/  ATOMS.CAST.SPIN P0, [R0+0x4], R2, R3 ;  /* 0x000004020000758d */ /* 0x000e240001800003 */
[----:B0-----:R-:W-:Y:S05]  /*c780*/  @!P0 BRA `(.L_x_1180) ;  /* 0xfffffffc00f08947 */ /* 0x001fea000383ffff */
[----:B------:R-:W-:Y:S05]  /*c790*/  EXIT ;  /* 0x000000000000794d */ /* 0x000fea0003800000 */
.L_x_1179:
[----:B------:R-:W0:Y:S02]  /*c7a0*/  LD.E R0, desc[UR10][R4.64+0x4] ;  /* 0x0000040a04007980 */ /* 0x000e24000c101900 */
[----:B0-----:R-:W-:-:S05]  /*c7b0*/  IADD3 R3, PT, PT, R7, R0, RZ ;  /* 0x0000000007037210 */ /* 0x001fca0007ffe0ff */
[----:B------:R-:W-:Y:S01]  /*c7c0*/  ST.E desc[UR10][R4.64+0x4], R3 ;  /* 0x0000040304007985 */ /* 0x000fe2000c10190a */
[----:B------:R-:W-:Y:S05]  /*c7d0*/  EXIT ;  /* 0x000000000000794d */ /* 0x000fea0003800000 */
.L_x_1181:
        /* <DEDUP_REMOVED lines=10> */
.L_x_5298:


//--------------------- .text._Z23gemm_half_q_half_kernelILi4ELi40ELb1ELb1ELi32EEvPK6__halfPKjS4_S2_PS0_iiiiPKtS7_iiiiiibS2_i --------------------------
	.section	.text._Z23gemm_half_q_half_kernelILi4ELi40ELb1ELb1ELi32EEvPK6__halfPKjS4_S2_PS0_iiiiPKtS7_iiiiiibS2_i,"ax",@progbits
	.align	128
        .global         _Z23gemm_half_q_half_kernelILi4ELi40ELb1ELb1ELi32EEvPK6__halfPKjS4_S2_PS0_iiiiPKtS7_iiiiiibS2_i
        .type           _Z23gemm_half_q_half_kernelILi4ELi40ELb1ELb1ELi32EEvPK6__halfPKjS4_S2_PS0_iiiiPKtS7_iiiiiibS2_i,@function
        .size           _Z23gemm_half_q_half_kernelILi4ELi40ELb1ELb1ELi32EEvPK6__halfPKjS4_S2_PS0_iiiiPKtS7_iiiiiibS2_i,(.L_x_5299 - _Z23gemm_half_q_half_kernelILi4ELi40ELb1ELb1ELi32EEvPK6__halfPKjS4_S2_PS0_iiiiPKtS7_iiiiiibS2_i)
        .other          _Z23gemm_half_q_half_kernelILi4ELi40ELb1ELb1ELi32EEvPK6__halfPKjS4_S2_PS0_iiiiPKtS7_iiiiiibS2_i,@"STO_CUDA_ENTRY STV_DEFAULT"
_Z23gemm_half_q_half_kernelILi4ELi40ELb1ELb1ELi32EEvPK6__halfPKjS4_S2_PS0_iiiiPKtS7_iiiiiibS2_i:
.text._Z23gemm_half_q_half_kernelILi4ELi40ELb1ELb1ELi32EEvPK6__halfPKjS4_S2_PS0_iiiiPKtS7_iiiiiibS2_i:
        /* <DEDUP_REMOVED lines=34> */
.L_x_1182:
        /* <DEDUP_REMOVED lines=42> */
.L_x_1188:
        /* <DEDUP_REMOVED lines=32> */
.L_x_1187:
        /* <DEDUP_REMOVED lines=20> */
.L_x_1189:
[----:B------:R-:W-:-:S13]  /*0800*/  ISETP.EQ.AND P2, PT, R17, RZ, PT ;  /* 0x000000ff1100720c */ /* 0x000fda0003f42270 */
[----:B------:R-:W-:Y:S05]  /*0810*/  @!P0 BRA P2, `(.L_x_1184) ;  /* 0x0000000400788947 */ /* 0x000fea0001000000 */
.L_x_1186:
        /* <DEDUP_REMOVED lines=12> */
.L_x_1185:
[----:B------:R-:W-:-:S04]  /*08e0*/  LEA R8, P0, R4, UR10, 0x1 ;  /* 0x0000000a04087c11 */ /* 0x000fc8000f8008ff */
[----:B------:R-:W-:Y:S01]  /*08f0*/  LEA.HI.X R9, R4, UR11, RZ, 0x1, P0 ;  /* 0x0000000b04097c11 */ /* 0x000fe200080f0cff */
[----:B------:R-:W-:Y:S01]  /*0900*/  IMAD R18, R54, R5, RZ ;  /* 0x0000000536127224 */ /* 0x000fe200078e02ff */
[----:B------:R-:W-:Y:S01]  /*0910*/  IADD3 R4, PT, PT, RZ, -R0, RZ ;  /* 0x80000000ff047210 */ /* 0x000fe20007ffe0ff */
[----:B------:R-:W0:Y:S02]  /*0920*/  LDCU.64 UR10, c[0x0][0x380] ;  /* 0x00007000ff0a77ac */ /* 0x000e240008000a00 */
        /* <DEDUP_REMOVED lines=11> */
.L_x_1192:
        /* <DEDUP_REMOVED lines=32> */
.L_x_1191:
        /* <DEDUP_REMOVED lines=21> */
.L_x_1193:
[----:B------:R-:W-:-:S13]  /*0d30*/  ISETP.NE.OR P0, PT, R4, RZ, P0 ;  /* 0x000000ff0400720c */ /* 0x000fda0000705670 */
[----:B------:R-:W-:Y:S05]  /*0d40*/  @!P0 BRA `(.L_x_1184) ;  /* 0x00000000002c8947 */ /* 0x000fea0003800000 */
.L_x_1190:
        /* <DEDUP_REMOVED lines=11> */
.L_x_1184:
[----:B0-----:R-:W-:Y:S05]  /*0e00*/  BSYNC.RECONVERGENT B0 ;  /* 0x0000000000007941 */ /* 0x001fea0003800200 */
.L_x_1183:
        /* <DEDUP_REMOVED lines=21> */
.L_x_1197:
        /* <DEDUP_REMOVED lines=15> */
.L_x_1196:
        /* <DEDUP_REMOVED lines=12> */
.L_x_1198:
[----:B------:R-:W-:-:S13]  /*1110*/  ISETP.NE.OR P0, PT, R2, RZ, P0 ;  /* 0x000000ff0200720c */ /* 0x000fda0000705670 */
[----:B------:R-:W-:Y:S05]  /*1120*/  @!P0 BRA `(.L_x_1194) ;  /* 0x00000000001c8947 */ /* 0x000fea0003800000 */
.L_x_1195:
[----:B01----:R-:W0:Y:S02]  /*1130*/  LDC.64 R8, c[0x0][0x3a0] ;  /* 0x0000e800ff087b82 */ /* 0x003e240000000a00 */
.L_x_1199:
[----:B0-----:R-:W-:Y:S01]  /*1140*/  IMAD.WIDE R10, R0, 0x2, R8 ;  /* 0x00000002000a7825 */ /* 0x001fe200078e0208 */
[----:B------:R-:W-:Y:S02]  /*1150*/  IADD3 R2, PT, PT, R2, 0x1, RZ ;  /* 0x0000000102027810 */ /* 0x000fe40007ffe0ff */
[----:B------:R-:W-:Y:S02]  /*1160*/  IADD3 R0, PT, PT, R0, R59, RZ ;  /* 0x0000003b00007210 */ /* 0x000fe40007ffe0ff */
[----:B------:R2:W-:Y:S01]  /*1170*/  STG.E.64 desc[UR8][R10.64], RZ ;  /* 0x000000ff0a007986 */ /* 0x0005e2000c101b08 */
[----:B------:R-:W-:-:S13]  /*1180*/  ISETP.NE.AND P0, PT, R2, RZ, PT ;  /* 0x000000ff0200720c */ /* 0x000fda0003f05270 */
[----:B--2---:R-:W-:Y:S05]  /*1190*/  @P0 BRA `(.L_x_1199) ;  /* 0xfffffffc00e80947 */ /* 0x004fea000383ffff */
.L_x_1194:
[----:B------:R-:W2:Y:S01]  /*11a0*/  LDCU UR5, c[0x0][0x3c8] ;  /* 0x00007900ff0577ac */ /* 0x000ea20008000800 */
[----:B------:R-:W-:Y:S01]  /*11b0*/  BAR.SYNC.DEFER_BLOCKING 0x0 ;  /* 0x0000000000007b1d */ /* 0x000fe20000010000 */
[----:B------:R-:W-:-:S05]  /*11c0*/  ISETP.GE.AND P0, PT, R16, R5, PT ;  /* 0x000000051000720c */ /* 0x000fca0003f06270 */
[----:B------:R-:W3:Y:S01]  /*11d0*/  LDCU UR10, c[0x0][0x3cc] ;  /* 0x00007980ff0a77ac */ /* 0x000ee20008000800 */
[----:B------:R-:W4:Y:S01]  /*11e0*/  LDCU UR6, c[0x0][0x3d0] ;  /* 0x00007a00ff0677ac */ /* 0x000f220008000800 */
[----:B------:R-:W0:Y:S01]  /*11f0*/  LDCU UR11, c[0x0][0x3d4] ;  /* 0x00007a80ff0b77ac */ /* 0x000e220008000800 */
[----:B--2---:R-:W-:Y:S01]  /*1200*/  VIMNMX R7, PT, PT, R16, UR5, PT ;  /* 0x0000000510077c48 */ /* 0x004fe2000bfe0100 */
[----:B------:R-:W2:Y:S04]  /*1210*/  LDCU UR7, c[0x0][0x3d8] ;  /* 0x00007b00ff0777ac */ /* 0x000ea80008000800 */
[----:B------:R-:W-:Y:S05]  /*1220*/  @P0 BRA `(.L_x_1200) ;  /* 0x0000000000d40947 */ /* 0x000fea0003800000 */
[----:B01----:R-:W0:Y:S01]  /*1230*/  LDC.64 R8, c[0x0][0x3b8] ;  /* 0x0000ee00ff087b82 */ /* 0x003e220000000a00 */
[----:B------:R-:W-:-:S05]  /*1240*/  SHF.L.U32 R11, R62, 0x6, RZ ;  /* 0x000000063e0b7819 */ /* 0x000fca00000006ff */
[----:B0-----:R-:W-:-:S05]  /*1250*/  IMAD.WIDE.U32 R10, R11, 0x2, R8 ;  /* 0x000000020b0a7825 */ /* 0x001fca00078e0008 */
[----:B------:R0:W5:Y:S01]  /*1260*/  LDG.E.U16.CONSTANT R14, desc[UR8][R10.64] ;  /* 0x000000080a0e7981 */ /* 0x000162000c1e9500 */
[----:B------:R-:W-:Y:S01]  /*1270*/  SHF.R.S32.HI R13, RZ, 0x1f, R6 ;  /* 0x0000001fff0d7819 */ /* 0x000fe20000011406 */
[----:B------:R-:W-:Y:S01]  /*1280*/  UMOV UR4, URZ ;  /* 0x000000ff00047c82 */ /* 0x000fe20008000000 */
[----:B------:R-:W-:Y:S02]  /*1290*/  SHF.L.U32 R3, R3, 0x4, RZ ;  /* 0x0000000403037819 */ /* 0x000fe400000006ff */
[----:B------:R-:W-:Y:S02]  /*12a0*/  LEA.HI R13, R13, R6, RZ, 0x3 ;  /* 0x000000060d0d7211 */ /* 0x000fe400078f18ff */
[----:B------:R-:W-:Y:S02]  /*12b0*/  MOV R18, R16 ;  /* 0x0000001000127202 */ /* 0x000fe40000000f00 */
[----:B------:R-:W-:Y:S02]  /*12c0*/  LOP3.LUT R15, R3, 0x10, RZ, 0xc0, !PT ;  /* 0x00000010030f7812 */ /* 0x000fe400078ec0ff */
[----:B0----5:R-:W-:-:S07]  /*12d0*/  SHF.R.S32.HI R17, RZ, 0x3, R13 ;  /* 0x00000003ff117819 */ /* 0x021fce000001140d */
.L_x_1201:
[----:B------:R-:W0:Y:S01]  /*12e0*/  LDC.64 R2, c[0x0][0x390] ;  /* 0x0000e400ff027b82 */ /* 0x000e220000000a00 */
[----:B------:R-:W-:-:S05]  /*12f0*/  IADD3 R0, PT, PT, R14, UR4, RZ ;  /* 0x000000040e007c10 */ /* 0x000fca000fffe0ff */
[----:B------:R-:W-:-:S05]  /*1300*/  IMAD R4, R0, R59, RZ ;  /* 0x0000003b00047224 */ /* 0x000fca00078e02ff */
[----:B------:R-:W-:-:S04]  /*1310*/  SHF.R.S32.HI R11, RZ, 0x1f, R4 ;  /* 0x0000001fff0b7819 */ /* 0x000fc80000011404 */
[----:B------:R-:W-:-:S04]  /*1320*/  LEA.HI R4, R11, R4, RZ, 0x3 ;  /* 0x000000040b047211 */ /* 0x000fc800078f18ff */
[----:B------:R-:W-:-:S05]  /*1330*/  LEA.HI.SX32 R11, R4, R17, 0x1d ;  /* 0x00000011040b7211 */ /* 0x000fca00078feaff */
[----:B0-----:R-:W-:Y:S01]  /*1340*/  IMAD.WIDE R2, R11, 0x4, R2 ;  /* 0x000000040b027825 */ /* 0x001fe200078e0202 */
[----:B------:R-:W-:Y:S01]  /*1350*/  SHF.L.U32 R13, R18, 0x1, RZ ;  /* 0x00000001120d7819 */ /* 0x000fe200000006ff */
[----:B------:R-:W0:Y:S04]  /*1360*/  LDC.64 R10, c[0x0][0x398] ;  /* 0x0000e600ff0a7b82 */ /* 0x000e280000000a00 */
[----:B------:R-:W5:Y:S01]  /*1370*/  LDG.E.CONSTANT R2, desc[UR8][R2.64] ;  /* 0x0000000802027981 */ /* 0x000f62000c1e9900 */
[----:B------:R-:W-:-:S05]  /*1380*/  IMAD.WIDE.U32 R12, R13, 0x2, R8 ;  /* 0x000000020d0c7825 */ /* 0x000fca00078e0008 */
[----:B------:R-:W2:Y:S01]  /*1390*/  LDG.E.U16.CONSTANT R23, desc[UR8][R12.64+0x2] ;  /* 0x000002080c177981 */ /* 0x000ea2000c1e9500 */
[----:B0-----:R-:W-:-:S06]  /*13a0*/  IMAD.WIDE.U32 R10, R0, 0x2, R10 ;  /* 0x00000002000a7825 */ /* 0x001fcc00078e000a */
[----:B------:R0:W3:Y:S01]  /*13b0*/  LDG.E.U16.CONSTANT R10, desc[UR8][R10.64] ;  /* 0x000000080a0a7981 */ /* 0x0000e2000c1e9500 */
[----:B------:R-:W-:Y:S01]  /*13c0*/  UIADD3 UR4, UPT, UPT, UR4, 0x1, URZ ;  /* 0x0000000104047890 */ /* 0x000fe2000fffe0ff */
[----:B-----5:R-:W-:-:S04]  /*13d0*/  SHF.R.U32.HI R0, RZ, R15, R2 ;  /* 0x0000000fff007219 */ /* 0x020fc80000011602 */
[--C-:B------:R-:W-:Y:S02]  /*13e0*/  SHF.R.U32.HI R2, RZ, 0x8, R0.reuse ;  /* 0x00000008ff027819 */ /* 0x100fe40000011600 */
[----:B------:R-:W-:Y:S02]  /*13f0*/  LOP3.LUT R4, R0, 0xf, RZ, 0xc0, !PT ;  /* 0x0000000f00047812 */ /* 0x000fe400078ec0ff */
[----:B------:R-:W-:Y:S02]  /*1400*/  SHF.R.U32.HI R19, RZ, 0x4, R0 ;  /* 0x00000004ff137819 */ /* 0x000fe40000011600 */
[----:B------:R-:W-:Y:S01]  /*1410*/  LOP3.LUT R2, R2, 0xf, RZ, 0xc0, !PT ;  /* 0x0000000f02027812 */ /* 0x000fe200078ec0ff */
[----:B------:R-:W-:Y:S01]  /*1420*/  IMAD R21, R4, R4, R4 ;  /* 0x0000000404157224 */ /* 0x000fe200078e0204 */
[----:B------:R-:W-:Y:S02]  /*1430*/  SHF.R.U32.HI R0, RZ, 0xc, R0 ;  /* 0x0000000cff007819 */ /* 0x000fe40000011600 */
[----:B------:R-:W-:Y:S01]  /*1440*/  LOP3.LUT R19, R19, 0xf, RZ, 0xc0, !PT ;  /* 0x0000000f13137812 */ /* 0x000fe200078ec0ff */
[----:B------:R-:W-:Y:S01]  /*1450*/  IMAD R3, R2, R2, R2 ;  /* 0x0000000202037224 */ /* 0x000fe200078e0202 */
[----:B------:R-:W-:-:S02]  /*1460*/  LOP3.LUT R0, R0, 0xf, RZ, 0xc0, !PT ;  /* 0x0000000f00007812 */ /* 0x000fc400078ec0ff */
[----:B------:R-:W-:Y:S01]  /*1470*/  IADD3 R21, PT, PT, R4, 0x1, R21 ;  /* 0x0000000104157810 */ /* 0x000fe20007ffe015 */
[----:B------:R-:W-:Y:S01]  /*1480*/  IMAD R4, R19, R19, R19 ;  /* 0x0000001313047224 */ /* 0x000fe200078e0213 */
[----:B0-----:R-:W-:Y:S01]  /*1490*/  IADD3 R11, PT, PT, R2, 0x1, R3 ;  /* 0x00000001020b7810 */ /* 0x001fe20007ffe003 */
[C---:B------:R-:W-:Y:S01]  /*14a0*/  IMAD R3, R0.reuse, R0, R0 ;  /* 0x0000000000037224 */ /* 0x040fe200078e0200 */
[----:B--2---:R-:W-:Y:S02]  /*14b0*/  IADD3 R18, PT, PT, R23, R18, RZ ;  /* 0x0000001217127210 */ /* 0x004fe40007ffe0ff */
[----:B------:R-:W-:Y:S01]  /*14c0*/  IADD3 R19, PT, PT, R19, 0x1, R4 ;  /* 0x0000000113137810 */ /* 0x000fe20007ffe004 */
[----:B------:R-:W3:Y:S01]  /*14d0*/  I2F.F16 R21, R21 ;  /* 0x0000001500157306 */ /* 0x000ee20000200c00 */
[----:B------:R-:W-:Y:S02]  /*14e0*/  IADD3 R12, PT, PT, R0, 0x1, R3 ;  /* 0x00000001000c7810 */ /* 0x000fe40007ffe003 */
[----:B------:R-:W-:-:S05]  /*14f0*/  ISETP.GE.AND P0, PT, R18, R61, PT ;  /* 0x0000003d1200720c */ /* 0x000fca0003f06270 */
[----:B------:R-:W0:Y:S01]  /*1500*/  I2F.F16 R19, R19 ;  /* 0x0000001300137306 */ /* 0x000e220000200c00 */
[----:B---3--:R-:W-:-:S07]  /*1510*/  HMUL2 R4, R21.H0_H0, R10.H0_H0 ;  /* 0x2000000a15047232 */ /* 0x008fce0000000800 */
[----:B------:R-:W1:Y:S01]  /*1520*/  I2F.F16 R11, R11 ;  /* 0x0000000b000b7306 */ /* 0x000e620000200c00 */
[----:B0-----:R-:W-:-:S07]  /*1530*/  HMUL2 R3, R19.H0_H0, R10.H0_H0 ;  /* 0x2000000a13037232 */ /* 0x001fce0000000800 */
[----:B------:R-:W0:Y:S01]  /*1540*/  I2F.F16 R13, R12 ;  /* 0x0000000c000d7306 */ /* 0x000e220000200c00 */
[-C--:B-1----:R-:W-:Y:S02]  /*1550*/  HMUL2 R2, R11.H0_H0, R10.reuse.H0_H0 ;  /* 0x2000000a0b027232 */ /* 0x082fe40000000800 */
[----:B0-----:R-:W-:Y:S01]  /*1560*/  HMUL2 R0, R13.H0_H0, R10.H0_H0 ;  /* 0x2000000a0d007232 */ /* 0x001fe20000000800 */
[----:B------:R-:W-:Y:S06]  /*1570*/  @!P0 BRA `(.L_x_1201) ;  /* 0xfffffffc00588947 */ /* 0x000fec000383ffff */
.L_x_1200:
[C---:B------:R-:W-:Y:S01]  /*1580*/  ISETP.GT.AND P0, PT, R16.reuse, UR5, PT ;  /* 0x0000000510007c0c */ /* 0x040fe2000bf04270 */
[----:B01----:R-:W-:Y:S01]  /*1590*/  HFMA2 R9, -RZ, RZ, 0, 0 ;  /* 0x00000000ff097431 */ /* 0x003fe200000001ff */
[----:B------:R-:W-:Y:S02]  /*15a0*/  SHF.R.S32.HI R8, RZ, 0x1f, R7 ;  /* 0x0000001fff087819 */ /* 0x000fe40000011407 */
[----:B------:R-:W-:Y:S02]  /*15b0*/  CS2R R12, SRZ ;  /* 0x00000000000c7805 */ /* 0x000fe4000001ff00 */
[----:B---3--:R-:W-:Y:S02]  /*15c0*/  ISETP.GT.AND P2, PT, R16, UR10, PT ;  /* 0x0000000a10007c0c */ /* 0x008fe4000bf44270 */
[----:B------:R-:W-:Y:S01]  /*15d0*/  LEA.HI R8, R8, R7, RZ, 0x5 ;  /* 0x0000000708087211 */ /* 0x000fe200078f28ff */
[----:B------:R-:W-:Y:S01]  /*15e0*/  HFMA2 R7, -RZ, RZ, 0, 0 ;  /* 0x00000000ff077431 */ /* 0x000fe200000001ff */
[----:B----4-:R-:W-:-:S02]  /*15f0*/  ISETP.GT.AND P3, PT, R16, UR6, PT ;  /* 0x0000000610007c0c */ /* 0x010fc4000bf64270 */
[C---:B------:R-:W-:Y:S02]  /*1600*/  ISETP.GT.AND P4, PT, R16.reuse, UR11, PT ;  /* 0x0000000b10007c0c */ /* 0x040fe4000bf84270 */
[----:B--2---:R-:W-:Y:S02]  /*1610*/  ISETP.GT.AND P5, PT, R16, UR7, PT ;  /* 0x0000000710007c0c */ /* 0x004fe4000bfa4270 */
        /* <DEDUP_REMOVED lines=10> */
.L_x_1202:
        /* <DEDUP_REMOVED lines=8> */
.L_x_1203:
        /* <DEDUP_REMOVED lines=8> */
.L_x_1204:
        /* <DEDUP_REMOVED lines=8> */
.L_x_1205:
        /* <DEDUP_REMOVED lines=8> */
.L_x_1206:
        /* <DEDUP_REMOVED lines=25> */
[C---:B-----5:R-:W-:Y:S01]  /*1a50*/  IMAD.WIDE R16, R59.reuse, 0x4, R64 ;  /* 0x000000043b107825 */ /* 0x060fe200078e0240 */
[----:B------:R-:W2:Y:S03]  /*1a60*/  LDG.E.128.CONSTANT R8, desc[UR8][R64.64] ;  /* 0x0000000840087981 */ /* 0x000ea6000c1e9d00 */
[----:B------:R-:W-:Y:S02]  /*1a70*/  IMAD.WIDE R66, R59, 0x4, R16 ;  /* 0x000000043b427825 */ /* 0x000fe400078e0210 */
[----:B------:R-:W3:Y:S04]  /*1a80*/  LDG.E.128.CONSTANT R16, desc[UR8][R16.64] ;  /* 0x0000000810107981 */ /* 0x000ee8000c1e9d00 */
[----:B------:R-:W4:Y:S01]  /*1a90*/  LDG.E.128.CONSTANT R12, desc[UR8][R66.64] ;  /* 0x00000008420c7981 */ /* 0x000f22000c1e9d00 */
[----:B------:R-:W-:-:S02]  /*1aa0*/  ISETP.NE.AND P2, PT, R58, RZ, PT ;  /* 0x000000ff3a00720c */ /* 0x000fc40003f45270 */
[----:B------:R-:W-:Y:S02]  /*1ab0*/  PRMT R46, RZ, 0x5410, RZ ;  /* 0x00005410ff2e7816 */ /* 0x000fe400000000ff */
[----:B--2---:R-:W-:Y:S02]  /*1ac0*/  LOP3.LUT R30, R8, 0x3f003f, RZ, 0xc0, !PT ;  /* 0x003f003f081e7812 */ /* 0x004fe400078ec0ff */
[--C-:B------:R-:W-:Y:S02]  /*1ad0*/  SHF.R.U32.HI R27, RZ, 0x6, R8.reuse ;  /* 0x00000006ff1b7819 */ /* 0x100fe40000011608 */
[----:B------:R-:W-:Y:S02]  /*1ae0*/  SHF.R.U32.HI R8, RZ, 0xc, R8 ;  /* 0x0000000cff087819 */ /* 0x000fe40000011608 */
[----:B------:R-:W-:Y:S02]  /*1af0*/  SHF.R.U32.HI R37, RZ, 0xc, R10 ;  /* 0x0000000cff257819 */ /* 0x000fe4000001160a */
[----:B------:R-:W-:-:S02]  /*1b00*/  LOP3.LUT R28, R9, 0x3f003f, RZ, 0xc0, !PT ;  /* 0x003f003f091c7812 */ /* 0x000fc400078ec0ff */
[----:B------:R-:W-:Y:S02]  /*1b10*/  SHF.R.U32.HI R26, RZ, 0x6, R9 ;  /* 0x00000006ff1a7819 */ /* 0x000fe40000011609 */
[----:B------:R-:W-:Y:S02]  /*1b20*/  SHF.R.U32.HI R39, RZ, 0xc, R11 ;  /* 0x0000000cff277819 */ /* 0x000fe4000001160b */
[----:B------:R-:W-:Y:S02]  /*1b30*/  SHF.R.U32.HI R9, RZ, 0xc, R9 ;  /* 0x0000000cff097819 */ /* 0x000fe40000011609 */
[----:B------:R-:W-:Y:S02]  /*1b40*/  LOP3.LUT R32, R10, 0x3f003f, RZ, 0xc0, !PT ;  /* 0x003f003f0a207812 */ /* 0x000fe400078ec0ff */
[----:B------:R-:W-:Y:S02]  /*1b50*/  SHF.R.U32.HI R31, RZ, 0x6, R10 ;  /* 0x00000006ff1f7819 */ /* 0x000fe4000001160a */
[----:B----4-:R-:W-:-:S02]  /*1b60*/  SHF.R.U32.HI R35, RZ, 0x8, R13 ;  /* 0x00000008ff237819 */ /* 0x010fc4000001160d */
[----:B------:R-:W-:Y:S02]  /*1b70*/  LOP3.LUT R23, R13, 0x3f003f, RZ, 0xc0, !PT ;  /* 0x003f003f0d177812 */ /* 0x000fe400078ec0ff */
[--C-:B------:R-:W-:Y:S02]  /*1b80*/  SHF.R.U32.HI R20, RZ, 0x6, R13.reuse ;  /* 0x00000006ff147819 */ /* 0x100fe4000001160d */
[----:B------:R-:W-:Y:S02]  /*1b90*/  SHF.R.U32.HI R10, RZ, 0xa, R13 ;  /* 0x0000000aff0a7819 */ /* 0x000fe4000001160d */
[----:B------:R-:W-:Y:S02]  /*1ba0*/  SHF.R.U32.HI R6, RZ, 0x8, R12 ;  /* 0x00000008ff067819 */ /* 0x000fe4000001160c */
[----:B------:R-:W-:Y:S02]  /*1bb0*/  SHF.R.U32.HI R13, RZ, 0x8, R14 ;  /* 0x00000008ff0d7819 */ /* 0x000fe4000001160e */
[----:B------:R-:W-:-:S02]  /*1bc0*/  LOP3.LUT R7, R8, 0xf000f, RZ, 0xc0, !PT ;  /* 0x000f000f08077812 */ /* 0x000fc400078ec0ff */
[----:B------:R-:W-:Y:S02]  /*1bd0*/  LOP3.LUT R38, R37, 0xf000f, RZ, 0xc0, !PT ;  /* 0x000f000f25267812 */ /* 0x000fe400078ec0ff */
[----:B------:R-:W-:Y:S02]  /*1be0*/  SHF.R.U32.HI R40, RZ, 0x8, R15 ;  /* 0x00000008ff287819 */ /* 0x000fe4000001160f */
[----:B------:R-:W-:Y:S02]  /*1bf0*/  LOP3.LUT R39, R39, 0xf000f, RZ, 0xc0, !PT ;  /* 0x000f000f27277812 */ /* 0x000fe400078ec0ff */
[----:B------:R-:W-:Y:S02]  /*1c00*/  LOP3.LUT R36, R9, 0xf000f, RZ, 0xc0, !PT ;  /* 0x000f000f09247812 */ /* 0x000fe400078ec0ff */
[----:B------:R-:W-:Y:S02]  /*1c10*/  LOP3.LUT R8, R7, 0x300030, R6, 0xf8, !PT ;  /* 0x0030003007087812 */ /* 0x000fe400078ef806 */
[----:B------:R-:W-:-:S02]  /*1c20*/  LOP3.LUT R9, R38, 0x300030, R13, 0xf8, !PT ;  /* 0x0030003026097812 */ /* 0x000fc400078ef80d */
[----:B------:R-:W-:Y:S02]  /*1c30*/  LOP3.LUT R22, R12, 0x3f003f, RZ, 0xc0, !PT ;  /* 0x003f003f0c167812 */ /* 0x000fe400078ec0ff */
[--C-:B------:R-:W-:Y:S02]  /*1c40*/  SHF.R.U32.HI R21, RZ, 0x6, R12.reuse ;  /* 0x00000006ff157819 */ /* 0x100fe4000001160c */
[----:B------:R-:W-:Y:S02]  /*1c50*/  SHF.R.U32.HI R5, RZ, 0xa, R12 ;  /* 0x0000000aff057819 */ /* 0x000fe4000001160c */
[----:B------:R-:W-:Y:S02]  /*1c60*/  LOP3.LUT R6, R39, 0x300030, R40, 0xf8, !PT ;  /* 0x0030003027067812 */ /* 0x000fe400078ef828 */
[----:B---3--:R-:W-:Y:S02]  /*1c70*/  SHF.R.U32.HI R13, RZ, 0xc, R16 ;  /* 0x0000000cff0d7819 */ /* 0x008fe40000011610 */
[----:B------:R-:W-:-:S02]  /*1c80*/  LOP3.LUT R34, R11, 0x3f003f, RZ, 0xc0, !PT ;  /* 0x003f003f0b227812 */ /* 0x000fc400078ec0ff */
[----:B------:R-:W-:Y:S02]  /*1c90*/  SHF.R.U32.HI R33, RZ, 0x6, R11 ;  /* 0x00000006ff217819 */ /* 0x000fe4000001160b */
[----:B------:R-:W-:Y:S02]  /*1ca0*/  LOP3.LUT R24, R14, 0x3f003f, RZ, 0xc0, !PT ;  /* 0x003f003f0e187812 */ /* 0x000fe400078ec0ff */
[--C-:B------:R-:W-:Y:S02]  /*1cb0*/  SHF.R.U32.HI R25, RZ, 0x6, R14.reuse ;  /* 0x00000006ff197819 */ /* 0x100fe4000001160e */
[----:B------:R-:W-:Y:S02]  /*1cc0*/  SHF.R.U32.HI R12, RZ, 0xa, R14 ;  /* 0x0000000aff0c7819 */ /* 0x000fe4000001160e */
[----:B------:R-:W-:Y:S02]  /*1cd0*/  LOP3.LUT R7, R36, 0x300030, R35, 0xf8, !PT ;  /* 0x0030003024077812 */ /* 0x000fe400078ef823 */
[----:B------:R-:W-:-:S02]  /*1ce0*/  SHF.R.U32.HI R40, RZ, 0xc, R18 ;  /* 0x0000000cff287819 */ /* 0x000fc40000011612 */
[----:B------:R-:W-:Y:S02]  /*1cf0*/  LOP3.LUT R29, R15, 0x3f003f, RZ, 0xc0, !PT ;  /* 0x003f003f0f1d7812 */ /* 0x000fe400078ec0ff */
[--C-:B------:R-:W-:Y:S02]  /*1d00*/  SHF.R.U32.HI R14, RZ, 0x6, R15.reuse ;  /* 0x00000006ff0e7819 */ /* 0x100fe4000001160f */
[----:B------:R-:W-:Y:S02]  /*1d10*/  SHF.R.U32.HI R11, RZ, 0xa, R15 ;  /* 0x0000000aff0b7819 */ /* 0x000fe4000001160f */
[----:B------:R-:W-:Y:S02]  /*1d20*/  LOP3.LUT R43, R16, 0x3f003f, RZ, 0xc0, !PT ;  /* 0x003f003f102b7812 */ /* 0x000fe400078ec0ff */
[----:B------:R-:W-:Y:S02]  /*1d30*/  SHF.R.U32.HI R36, RZ, 0x6, R16 ;  /* 0x00000006ff247819 */ /* 0x000fe40000011610 */
[----:B------:R-:W-:-:S02]  /*1d40*/  LOP3.LUT R37, R17, 0x3f003f, RZ, 0xc0, !PT ;  /* 0x003f003f11257812 */ /* 0x000fc400078ec0ff */
[--C-:B------:R-:W-:Y:S02]  /*1d50*/  SHF.R.U32.HI R15, RZ, 0x6, R17.reuse ;  /* 0x00000006ff0f7819 */ /* 0x100fe40000011611 */
[----:B------:R-:W-:Y:S02]  /*1d60*/  SHF.R.U32.HI R39, RZ, 0xc, R17 ;  /* 0x0000000cff277819 */ /* 0x000fe40000011611 */
[----:B------:R-:W-:Y:S02]  /*1d70*/  LOP3.LUT R35, R18, 0x3f003f, RZ, 0xc0, !PT ;  /* 0x003f003f12237812 */ /* 0x000fe400078ec0ff */
[----:B------:R-:W-:Y:S02]  /*1d80*/  SHF.R.U32.HI R16, RZ, 0x6, R18 ;  /* 0x00000006ff107819 */ /* 0x000fe40000011612 */
[----:B------:R-:W-:Y:S02]  /*1d90*/  LOP3.LUT R18, R19, 0x3f003f, RZ, 0xc0, !PT ;  /* 0x003f003f13127812 */ /* 0x000fe400078ec0ff */
[----:B------:R-:W-:-:S02]  /*1da0*/  SHF.R.U32.HI R17, RZ, 0x6, R19 ;  /* 0x00000006ff117819 */ /* 0x000fc40000011613 */
[----:B------:R-:W-:Y:S02]  /*1db0*/  SHF.R.U32.HI R41, RZ, 0xc, R19 ;  /* 0x0000000cff297819 */ /* 0x000fe40000011613 */
        /* <DEDUP_REMOVED lines=12> */
[----:B------:R-:W-:Y:S02]  /*1e80*/  LOP3.LUT R40, R41, 0xf000f, RZ, 0xc0, !PT ;  /* 0x000f000f29287812 */ /* 0x000fe400078ec0ff */
[----:B------:R-:W-:Y:S01]  /*1e90*/  LOP3.LUT R31, R26, 0x64006400, RZ, 0xfc, !PT ;  /* 0x640064001a1f7812 */ /* 0x000fe200078efcff */
[----:B------:R-:W-:Y:S01]  /*1ea0*/  HADD2 R26, R34, -1056, -1056 ;  /* 0xe420e420221a7430 */ /* 0x000fe20000000000 */
[----:B------:R-:W-:Y:S02]  /*1eb0*/  LOP3.LUT R30, R30, 0x64006400, RZ, 0xfc, !PT ;  /* 0x640064001e1e7812 */ /* 0x000fe400078efcff */
[----:B------:R-:W-:Y:S02]  /*1ec0*/  LOP3.LUT R10, R39, 0x300030, R10, 0xf8, !PT ;  /* 0x00300030270a7812 */ /* 0x000fe400078ef80a */
        /* <DEDUP_REMOVED lines=42> */
[----:B------:R-:W-:Y:S01]  /*2170*/  PRMT R5, RZ, 0x5410, RZ ;  /* 0x00005410ff057816 */ /* 0x000fe200000000ff */
        /* <DEDUP_REMOVED lines=68> */
[----:B------:R-:W-:Y:S02]  /*25c0*/  HFMA2 R5, R5, R4, RZ ;  /* 0x0000000405057231 */ /* 0x000fe400000000ff */
[----:B------:R-:W-:-:S07]  /*25d0*/  HFMA2 R46, R47, R2, RZ.H0_H0 ;  /* 0x000000022f2e7231 */ /* 0x000fce00000400ff */
.L_x_1208:
        /* <DEDUP_REMOVED lines=58> */
.L_x_1210:
        /* <DEDUP_REMOVED lines=57> */
.L_x_1211:
[----:B------:R-:W-:Y:S02]  /*2d10*/  PRMT R52, RZ, 0x5410, RZ ;  /* 0x00005410ff347816 */ /* 0x000fe400000000ff */
[----:B------:R-:W-:Y:S01]  /*2d20*/  PRMT R51, RZ, 0x5410, RZ ;  /* 0x00005410ff337816 */ /* 0x000fe200000000ff */
[----:B------:R-:W-:Y:S06]  /*2d30*/  @P0 BRA `(.L_x_1209) ;  /* 0x0000000000b80947 */ /* 0x000fec0003800000 */
        /* <DEDUP_REMOVED lines=33> */
[----:B------:R-:W-:Y:S02]  /*2f50*/  HADD2 R14, R12.H0_H0, R12.H1_H1 ;  /* 0x3000000c0c0e7230 */ /* 0x000fe40000000800 */
[-C--:B------:R-:W-:Y:S02]  /*2f60*/  HFMA2 R9, R40, R17.reuse, R26 ;  /* 0x0000001128097231 */ /* 0x080fe4000000001a */
[----:B------:R-:W-:Y:S02]  /*2f70*/  HFMA2 R28, R32, R17, R28 ;  /* 0x00000011201c7231 */ /* 0x000fe4000000001c */
        /* <DEDUP_REMOVED lines=8> */
[----:B------:R-:W-:Y:S02]  /*3000*/  HFMA2 R51, R9, R4, RZ ;  /* 0x0000000409337231 */ /* 0x000fe400000000ff */
[----:B------:R-:W-:-:S07]  /*3010*/  HFMA2 R52, R28, R2, RZ.H0_H0 ;  /* 0x000000021c347231 */ /* 0x000fce00000400ff */
.L_x_1209:
[C---:B------:R-:W-:Y:S01]  /*3020*/  IMAD.WIDE R16, R59.reuse, 0x4, R64 ;  /* 0x000000043b107825 */ /* 0x040fe200078e0240 */
[----:B------:R-:W2:Y:S03]  /*3030*/  LDG.E.128.CONSTANT R8, desc[UR8][R64.64] ;  /* 0x0000000840087981 */ /* 0x000ea6000c1e9d00 */
[----:B------:R-:W-:Y:S02]  /*3040*/  IMAD.WIDE R66, R59, 0x4, R16 ;  /* 0x000000043b427825 */ /* 0x000fe400078e0210 */
[----:B------:R-:W3:Y:S04]  /*3050*/  LDG.E.128.CONSTANT R16, desc[UR8][R16.64] ;  /* 0x0000000810107981 */ /* 0x000ee8000c1e9d00 */
[----:B------:R-:W4:Y:S01]  /*3060*/  LDG.E.128.CONSTANT R12, desc[UR8][R66.64] ;  /* 0x00000008420c7981 */ /* 0x000f22000c1e9d00 */
[----:B------:R-:W-:Y:S01]  /*3070*/  UIADD3 UR4, UPT, UPT, UR5, 0x40, URZ ;  /* 0x0000004005047890 */ /* 0x000fe2000fffe0ff */
[----:B------:R-:W-:-:S02]  /*3080*/  LEA R62, R62, 0x20, 0x5 ;  /* 0x000000203e3e7811 */ /* 0x000fc400078e28ff */
[----:B--2---:R-:W-:Y:S02]  /*3090*/  SHF.R.U32.HI R25, RZ, 0xc, R11 ;  /* 0x0000000cff197819 */ /* 0x004fe4000001160b */
[----:B------:R-:W-:Y:S02]  /*30a0*/  SHF.R.U32.HI R24, RZ, 0xc, R10 ;  /* 0x0000000cff187819 */ /* 0x000fe4000001160a */
[----:B------:R-:W-:Y:S02]  /*30b0*/  SHF.R.U32.HI R6, RZ, 0xc, R9 ;  /* 0x0000000cff067819 */ /* 0x000fe40000011609 */
[----:B------:R-:W-:Y:S02]  /*30c0*/  LOP3.LUT R25, R25, 0xf000f, RZ, 0xc0, !PT ;  /* 0x000f000f19197812 */ /* 0x000fe400078ec0ff */
[----:B------:R-:W-:Y:S02]  /*30d0*/  LOP3.LUT R21, R8, 0x3f003f, RZ, 0xc0, !PT ;  /* 0x003f003f08157812 */ /* 0x000fe400078ec0ff */
[----:B------:R-:W-:-:S02]  /*30e0*/  SHF.R.U32.HI R20, RZ, 0x6, R8 ;  /* 0x00000006ff147819 */ /* 0x000fc40000011608 */
[--C-:B----4-:R-:W-:Y:S02]  /*30f0*/  SHF.R.U32.HI R40, RZ, 0x8, R15.reuse ;  /* 0x00000008ff287819 */ /* 0x110fe4000001160f */
[--C-:B------:R-:W-:Y:S02]  /*3100*/  SHF.R.U32.HI R45, RZ, 0xa, R15.reuse ;  /* 0x0000000aff2d7819 */ /* 0x100fe4000001160f */
[----:B------:R-:W-:Y:S02]  /*3110*/  LOP3.LUT R29, R15, 0x3f003f, RZ, 0xc0, !PT ;  /* 0x003f003f0f1d7812 */ /* 0x000fe400078ec0ff */
[----:B------:R-:W-:Y:S02]  /*3120*/  SHF.R.U32.HI R41, RZ, 0x6, R15 ;  /* 0x00000006ff297819 */ /* 0x000fe4000001160f */
[----:B------:R-:W-:Y:S02]  /*3130*/  SHF.R.U32.HI R38, RZ, 0x8, R14 ;  /* 0x00000008ff267819 */ /* 0x000fe4000001160e */
[----:B------:R-:W-:-:S02]  /*3140*/  LOP3.LUT R15, R24, 0xf000f, RZ, 0xc0, !PT ;  /* 0x000f000f180f7812 */ /* 0x000fc400078ec0ff */
[----:B------:R-:W-:Y:S02]  /*3150*/  SHF.R.U32.HI R8, RZ, 0xc, R8 ;  /* 0x0000000cff087819 */ /* 0x000fe40000011608 */
[----:B------:R-:W-:Y:S02]  /*3160*/  LOP3.LUT R23, R9, 0x3f003f, RZ, 0xc0, !PT ;  /* 0x003f003f09177812 */ /* 0x000fe400078ec0ff */
[----:B------:R-:W-:Y:S02]  /*3170*/  SHF.R.U32.HI R7, RZ, 0x6, R9 ;  /* 0x00000006ff077819 */ /* 0x000fe40000011609 */
[--C-:B------:R-:W-:Y:S02]  /*3180*/  SHF.R.U32.HI R36, RZ, 0x8, R13.reuse ;  /* 0x00000008ff247819 */ /* 0x100fe4000001160d */
[----:B------:R-:W-:Y:S02]  /*3190*/  LOP3.LUT R27, R13, 0x3f003f, RZ, 0xc0, !PT ;  /* 0x003f003f0d1b7812 */ /* 0x000fe400078ec0ff */
[----:B------:R-:W-:-:S02]  /*31a0*/  SHF.R.U32.HI R37, RZ, 0x6, R13 ;  /* 0x00000006ff257819 */ /* 0x000fc4000001160d */
[----:B------:R-:W-:Y:S02]  /*31b0*/  SHF.R.U32.HI R43, RZ, 0xa, R13 ;  /* 0x0000000aff2b7819 */ /* 0x000fe4000001160d */
[----:B------:R-:W-:Y:S02]  /*31c0*/  LOP3.LUT R33, R10, 0x3f003f, RZ, 0xc0, !PT ;  /* 0x003f003f0a217812 */ /* 0x000fe400078ec0ff */
[----:B------:R-:W-:Y:S02]  /*31d0*/  SHF.R.U32.HI R9, RZ, 0x6, R10 ;  /* 0x00000006ff097819 */ /* 0x000fe4000001160a */
[----:B------:R-:W-:Y:S02]  /*31e0*/  LOP3.LUT R13, R6, 0xf000f, RZ, 0xc0, !PT ;  /* 0x000f000f060d7812 */ /* 0x000fe400078ec0ff */
[----:B------:R-:W-:Y:S02]  /*31f0*/  LOP3.LUT R40, R25, 0x300030, R40, 0xf8, !PT ;  /* 0x0030003019287812 */ /* 0x000fe400078ef828 */
[----:B------:R-:W-:-:S02]  /*3200*/  LOP3.LUT R22, R11, 0x3f003f, RZ, 0xc0, !PT ;  /* 0x003f003f0b167812 */ /* 0x000fc400078ec0ff */
[----:B------:R-:W-:Y:S02]  /*3210*/  SHF.R.U32.HI R10, RZ, 0x6, R11 ;  /* 0x00000006ff0a7819 */ /* 0x000fe4000001160b */
[----:B------:R-:W-:Y:S02]  /*3220*/  LOP3.LUT R28, R14, 0x3f003f, RZ, 0xc0, !PT ;  /* 0x003f003f0e1c7812 */ /* 0x000fe400078ec0ff */
[--C-:B------:R-:W-:Y:S02]  /*3230*/  SHF.R.U32.HI R39, RZ, 0x6, R14.reuse ;  /* 0x00000006ff277819 */ /* 0x100fe4000001160e */
[----:B------:R-:W-:Y:S02]  /*3240*/  SHF.R.U32.HI R44, RZ, 0xa, R14 ;  /* 0x0000000aff2c7819 */ /* 0x000fe4000001160e */
[----:B------:R-:W-:Y:S02]  /*3250*/  LOP3.LUT R38, R15, 0x300030, R38, 0xf8, !PT ;  /* 0x003000300f267812 */ /* 0x000fe400078ef826 */
[----:B---3--:R-:W-:-:S02]  /*3260*/  LOP3.LUT R24, R18, 0x3f003f, RZ, 0xc0, !PT ;  /* 0x003f003f12187812 */ /* 0x008fc400078ec0ff */
[----:B------:R-:W-:Y:S02]  /*3270*/  SHF.R.U32.HI R32, RZ, 0x6, R18 ;  /* 0x00000006ff207819 */ /* 0x000fe40000011612 */
[----:B------:R-:W-:Y:S02]  /*3280*/  LOP3.LUT R25, R19, 0x3f003f, RZ, 0xc0, !PT ;  /* 0x003f003f13197812 */ /* 0x000fe400078ec0ff */
[----:B------:R-:W-:Y:S02]  /*3290*/  SHF.R.U32.HI R6, RZ, 0x6, R19 ;  /* 0x00000006ff067819 */ /* 0x000fe40000011613 */
        /* <DEDUP_REMOVED lines=17> */
[----:B------:R-:W-:Y:S02]  /*33b0*/  LOP3.LUT R11, R16, 0xf000f, RZ, 0xc0, !PT ;  /* 0x000f000f100b7812 */ /* 0x000fe400078ec0ff */
[----:B------:R-:W-:Y:S02]  /*33c0*/  LOP3.LUT R8, R17, 0xf000f, RZ, 0xc0, !PT ;  /* 0x000f000f11087812 */ /* 0x000fe400078ec0ff */
[----:B------:R-:W-:Y:S02]  /*33d0*/  LOP3.LUT R44, R13, 0x300030, R44, 0xf8, !PT ;  /* 0x003000300d2c7812 */ /* 0x000fe400078ef82c */
[----:B------:R-:W-:-:S02]  /*33e0*/  LOP3.LUT R45, R12, 0x300030, R45, 0xf8, !PT ;  /* 0x003000300c2d7812 */ /* 0x000fc400078ef82d */
        /* <DEDUP_REMOVED lines=123> */
.L_x_1212:
[----:B------:R-:W-:Y:S01]  /*3ba0*/  MOV R16, R62 ;  /* 0x0000003e00107202 */ /* 0x000fe20000000f00 */
[----:B------:R-:W-:Y:S01]  /*3bb0*/  IMAD.WIDE R64, R59, 0x4, R66 ;  /* 0x000000043b407825 */ /* 0x000fe200078e0242 */
        /* <DEDUP_REMOVED lines=49> */
.L_x_1213:
        /* <DEDUP_REMOVED lines=52> */
.L_x_1214:
[----:B------:R-:W-:Y:S01]  /*4210*/  MOV R16, R62 ;  /* 0x0000003e00107202 */ /* 0x000fe20000000f00 */
        /* <DEDUP_REMOVED lines=44> */
[----:B------:R-:W-:Y:S02]  /*44e0*/  PRMT R6, R6, 0x5410, R16 ;  /* 0x0000541006067816 */ /* 0x000fe40000000010 */
[----:B------:R-:W-:Y:S01]  /*44f0*/  MOV R16, R62 ;  /* 0x0000003e00107202 */ /* 0x000fe20000000f00 */
[----:B------:R-:W-:Y:S02]  /*4500*/  HFMA2 R51, R11, R4, R51 ;  /* 0x000000040b337231 */ /* 0x000fe40000000033 */
[----:B------:R-:W-:-:S07]  /*4510*/  HFMA2 R52, R6, R2, R52 ;  /* 0x0000000206347231 */ /* 0x000fce0000000034 */
.L_x_1207:
[----:B------:R-:W-:-:S04]  /*4520*/  VIMNMX R7, PT, PT, R61, UR11, PT ;  /* 0x0000000b3d077c48 */ /* 0x000fc8000bfe0100 */
[----:B------:R-:W-:-:S13]  /*4530*/  ISETP.GT.AND P0, PT, R7, R16, PT ;  /* 0x000000100700720c */ /* 0x000fda0003f04270 */
[----:B------:R-:W-:Y:S05]  /*4540*/  @!P0 BRA `(.L_x_1215) ;  /* 0x0000006800d48947 */ /* 0x000fea0003800000 */
[----:B------:R-:W-:Y:S01]  /*4550*/  PRMT R6, R57, 0x9910, RZ ;  /* 0x0000991039067816 */ /* 0x000fe200000000ff */
[----:B------:R-:W-:Y:S01]  /*4560*/  UIADD3 UR4, UPT, UPT, UR4, 0x80, URZ ;  /* 0x0000008004047890 */ /* 0x000fe2000fffe0ff */
[----:B------:R-:W-:Y:S02]  /*4570*/  ISETP.NE.AND P1, PT, R58, RZ, PT ;  /* 0x000000ff3a00720c */ /* 0x000fe40003f25270 */
[----:B------:R-:W-:Y:S02]  /*4580*/  ISETP.NE.AND P0, PT, R6, RZ, PT ;  /* 0x000000ff0600720c */ /* 0x000fe40003f05270 */
[----:B------:R-:W-:Y:S02]  /*4590*/  VIMNMX.U32 R61, PT, PT, R61, UR11, PT ;  /* 0x0000000b3d3d7c48 */ /* 0x000fe4000bfe0000 */
[----:B------:R-:W-:-:S13]  /*45a0*/  ISETP.EQ.OR P0, PT, R60, 0x3, !P0 ;  /* 0x000000033c00780c */ /* 0x000fda0004702670 */
.L_x_1232:
[----:B------:R-:W2:Y:S01]  /*45b0*/  LDG.E.128.CONSTANT R8, desc[UR8][R64.64] ;  /* 0x0000000840087981 */ /* 0x000ea2000c1e9d00 */
[----:B------:R-:W0:Y:S01]  /*45c0*/  LDC R53, c[0x0][0x3a8] ;  /* 0x0000ea00ff357b82 */ /* 0x000e220000000800 */
[----:B------:R-:W-:Y:S01]  /*45d0*/  HFMA2 R6, -RZ, RZ, 0, 0.0625 ;  /* 0x00002c00ff067431 */ /* 0x000fe200000001ff */
[----:B------:R-:W0:Y:S04]  /*45e0*/  S2R R54, SR_CTAID.Y ;  /* 0x0000000000367919 */ /* 0x000e280000002600 */
[----:B------:R-:W-:Y:S01]  /*45f0*/  PRMT R0, R0, 0x5410, R6 ;  /* 0x0000541000007816 */ /* 0x000fe20000000006 */
[----:B0-----:R-:W-:-:S05]  /*4600*/  IMAD R14, R54, -0x4, R53 ;  /* 0xfffffffc360e7824 */ /* 0x001fca00078e0235 */
[----:B------:R-:W-:Y:S02]  /*4610*/  ISETP.NE.AND P2, PT, R14, 0x1, PT ;  /* 0x000000010e00780c */ /* 0x000fe40003f45270 */
[C---:B--2---:R-:W-:Y:S02]  /*4620*/  LOP3.LUT R6, R8.reuse, 0xf000f, RZ, 0xc0, !PT ;  /* 0x000f000f08067812 */ /* 0x044fe400078ec0ff */
[----:B------:R-:W-:Y:S02]  /*4630*/  LOP3.LUT R7, R8, 0xf000f0, RZ, 0xc0, !PT ;  /* 0x00f000f008077812 */ /* 0x000fe400078ec0ff */
[----:B------:R-:W-:Y:S02]  /*4640*/  SHF.R.U32.HI R15, RZ, 0x8, R9 ;  /* 0x00000008ff0f7819 */ /* 0x000fe40000011609 */
[----:B------:R-:W-:Y:S02]  /*4650*/  LOP3.LUT R18, R10, 0xf000f0, RZ, 0xc0, !PT ;  /* 0x00f000f00a127812 */ /* 0x000fe400078ec0ff */
[----:B------:R-:W-:-:S02]  /*4660*/  SHF.R.U32.HI R8, RZ, 0x8, R8 ;  /* 0x00000008ff087819 */ /* 0x000fc40000011608 */
[----:B------:R-:W-:Y:S02]  /*4670*/  SHF.R.U32.HI R20, RZ, 0x8, R10 ;  /* 0x00000008ff147819 */ /* 0x000fe4000001160a */
[C---:B------:R-:W-:Y:S02]  /*4680*/  LOP3.LUT R21, R11.reuse, 0xf000f, RZ, 0xc0, !PT ;  /* 0x000f000f0b157812 */ /* 0x040fe400078ec0ff */
[----:B------:R-:W-:Y:S02]  /*4690*/  LOP3.LUT R22, R11, 0xf000f0, RZ, 0xc0, !PT ;  /* 0x00f000f00b167812 */ /* 0x000fe400078ec0ff */
[----:B------:R-:W-:Y:S02]  /*46a0*/  SHF.R.U32.HI R11, RZ, 0x8, R11 ;  /* 0x00000008ff0b7819 */ /* 0x000fe4000001160b */
[----:B-----5:R-:W-:Y:S02]  /*46b0*/  LOP3.LUT R17, R10, 0xf000f, RZ, 0xc0, !PT ;  /* 0x000f000f0a117812 */ /* 0x020fe400078ec0ff */
[----:B------:R-:W-:-:S02]  /*46c0*/  LOP3.LUT R12, R9, 0xf000f, RZ, 0xc0, !PT ;  /* 0x000f000f090c7812 */ /* 0x000fc400078ec0ff */
[----:B------:R-:W-:Y:S02]  /*46d0*/  LOP3.LUT R13, R9, 0xf000f0, RZ, 0xc0, !PT ;  /* 0x00f000f0090d7812 */ /* 0x000fe400078ec0ff */
[C---:B------:R-:W-:Y:S02]  /*46e0*/  LOP3.LUT R10, R15.reuse, 0xf000f, RZ, 0xc0, !PT ;  /* 0x000f000f0f0a7812 */ /* 0x040fe400078ec0ff */
[----:B------:R-:W-:Y:S02]  /*46f0*/  LOP3.LUT R19, R18, 0x64006400, RZ, 0xfc, !PT ;  /* 0x6400640012137812 */ /* 0x000fe400078efcff */
[----:B------:R-:W-:Y:S02]  /*4700*/  LOP3.LUT R9, R8, 0xf000f, RZ, 0xc0, !PT ;  /* 0x000f000f08097812 */ /* 0x000fe400078ec0ff */
[----:B------:R-:W-:Y:S01]  /*4710*/  LOP3.LUT R15, R15, 0xf000f0, RZ, 0xc0, !PT ;  /* 0x00f000f00f0f7812 */ /* 0x000fe200078ec0ff */
[----:B------:R-:W-:Y:S01]  /*4720*/  HFMA2 R26, R19, R0.H1_H1, -72, -72 ;  /* 0xd480d480131a7431 */ /* 0x000fe20000060000 */
[----:B------:R-:W-:-:S02]  /*4730*/  LOP3.LUT R18, R20, 0xf000f, RZ, 0xc0, !PT ;  /* 0x000f000f14127812 */ /* 0x000fc400078ec0ff */
[----:B------:R-:W-:Y:S02]  /*4740*/  LOP3.LUT R25, R22, 0x64006400, RZ, 0xfc, !PT ;  /* 0x6400640016197812 */ /* 0x000fe400078efcff */
[----:B------:R-:W-:Y:S02]  /*4750*/  LOP3.LUT R8, R8, 0xf000f0, RZ, 0xc0, !PT ;  /* 0x00f000f008087812 */ /* 0x000fe400078ec0ff */
[----:B------:R-:W-:Y:S01]  /*4760*/  LOP3.LUT R20, R20, 0xf000f0, RZ, 0xc0, !PT ;  /* 0x00f000f014147812 */ /* 0x000fe200078ec0ff */
[----:B------:R-:W-:Y:S01]  /*4770*/  HFMA2 R25, R25, R0.H1_H1, -72, -72 ;  /* 0xd480d48019197431 */ /* 0x000fe20000060000 */
[C---:B------:R-:W-:Y:S02]  /*4780*/  LOP3.LUT R22, R11.reuse, 0xf000f, RZ, 0xc0, !PT ;  /* 0x000f000f0b167812 */ /* 0x040fe400078ec0ff */
[----:B------:R-:W-:Y:S02]  /*4790*/  LOP3.LUT R24, R11, 0xf000f0, RZ, 0xc0, !PT ;  /* 0x00f000f00b187812 */ /* 0x000fe400078ec0ff */
[----:B------:R-:W-:-:S02]  /*47a0*/  LOP3.LUT R17, R17, 0x64006400, RZ, 0xfc, !PT ;  /* 0x6400640011117812 */ /* 0x000fc400078efcff */
[----:B------:R-:W-:Y:S02]  /*47b0*/  LOP3.LUT R21, R21, 0x64006400, RZ, 0xfc, !PT ;  /* 0x6400640015157812 */ /* 0x000fe400078efcff */
[----:B------:R-:W-:Y:S02]  /*47c0*/  LOP3.LUT R15, R15, 0x64006400, RZ, 0xfc, !PT ;  /* 0x640064000f0f7812 */ /* 0x000fe400078efcff */
[----:B------:R-:W-:Y:S01]  /*47d0*/  LOP3.LUT R6, R6, 0x64006400, RZ, 0xfc, !PT ;  /* 0x6400640006067812 */ /* 0x000fe200078efcff */
[----:B------:R-:W-:Y:S01]  /*47e0*/  HADD2 R30, R21, -1032, -1032 ;  /* 0xe408e408151e7430 */ /* 0x000fe20000000000 */
[----:B------:R-:W-:Y:S01]  /*47f0*/  LOP3.LUT R7, R7, 0x64006400, RZ, 0xfc, !PT ;  /* 0x6400640007077812 */ /* 0x000fe200078efcff */
[-C--:B------:R-:W-:Y:S01]  /*4800*/  HFMA2 R19, R15, R0.reuse.H1_H1, -72, -72 ;  /* 0xd480d4800f137431 */ /* 0x080fe20000060000 */
        /* <DEDUP_REMOVED lines=11> */
[----:B------:R-:W-:Y:S01]  /*48c0*/  HADD2 R18, R17, -1032, -1032 ;  /* 0xe408e40811127430 */ /* 0x000fe20000000000 */
[----:B------:R-:W-:Y:S01]  /*48d0*/  LOP3.LUT R33, R20, 0x64006400, RZ, 0xfc, !PT ;  /* 0x6400640014217812 */ /* 0x000fe200078efcff */
[----:B------:R-:W-:Y:S01]  /*48e0*/  HFMA2 R20, R11, R0.H1_H1, -72, -72 ;  /* 0xd480d4800b147431 */ /* 0x000fe20000060000 */
[----:B------:R-:W-:Y:S01]  /*48f0*/  LOP3.LUT R22, R22, 0x64006400, RZ, 0xfc, !PT ;  /* 0x6400640016167812 */ /* 0x000fe200078efcff */
[----:B------:R-:W-:Y:S01]  /*4900*/  HADD2 R23, R23, -1032, -1032 ;  /* 0xe408e40817177430 */ /* 0x000fe20000000000 */
[----:B------:R-:W-:Y:S01]  /*4910*/  LOP3.LUT R35, R24, 0x64006400, RZ, 0xfc, !PT ;  /* 0x6400640018237812 */ /* 0x000fe200078efcff */
[----:B------:R-:W-:-:S02]  /*4920*/  HADD2 R24, R10, -1032, -1032 ;  /* 0xe408e4080a187430 */ /* 0x000fc40000000000 */
[-C--:B------:R-:W-:Y:S02]  /*4930*/  HFMA2 R15, R33, R0.reuse.H1_H1, -72, -72 ;  /* 0xd480d480210f7431 */ /* 0x080fe40000060000 */
[----:B------:R-:W-:Y:S02]  /*4940*/  HADD2 R22, R22, -1032, -1032 ;  /* 0xe408e40816167430 */ /* 0x000fe40000000000 */
[----:B------:R-:W-:Y:S01]  /*4950*/  HFMA2 R17, R35, R0.H1_H1, -72, -72 ;  /* 0xd480d48023117431 */ /* 0x000fe20000060000 */
        /* <DEDUP_REMOVED lines=91> */
.L_x_1216:
        /* <DEDUP_REMOVED lines=9> */
[--C-:B------:R-:W-:Y:S02]  /*4fa0*/  HADD2.F32 R9, -RZ, R30.reuse.H0_H0 ;  /* 0x2000001eff097230 */ /* 0x100fe40000004100 */
        /* <DEDUP_REMOVED lines=61> */
[----:B------:R-:W-:Y:S02]  /*5380*/  HADD2.F32 R32, -RZ, R17.H0_H0 ;  /* 0x20000011ff207230 */ /* 0x000fe40000004100 */
[-C--:B------:R-:W-:Y:S01]  /*5390*/  FFMA.FTZ R8, R7, R11.reuse, R8 ;  /* 0x0000000b07087223 */ /* 0x080fe20000010008 */
[----:B------:R-:W-:Y:S02]  /*53a0*/  HADD2.F32 R35, -RZ, R15.H1_H1 ;  /* 0x3000000fff237230 */ /* 0x000fe40000004100 */
[----:B------:R-:W-:Y:S01]  /*53b0*/  FFMA.FTZ R10, R9, R11, R10 ;  /* 0x0000000b090a7223 */ /* 0x000fe2000001000a */
[----:B------:R-:W-:-:S02]  /*53c0*/  HADD2.F32 R33, -RZ, R17.H1_H1 ;  /* 0x30000011ff217230 */ /* 0x000fc40000004100 */
[----:B------:R-:W-:Y:S01]  /*53d0*/  FFMA.FTZ R6, R32, R6, R13 ;  /* 0x0000000620067223 */ /* 0x000fe2000001000d */
        /* <DEDUP_REMOVED lines=18> */
.L_x_1218:
        /* <DEDUP_REMOVED lines=94> */
.L_x_1219:
[----:B------:R-:W-:Y:S05]  /*5ae0*/  @P0 BRA `(.L_x_1217) ;  /* 0x0000000400680947 */ /* 0x000fea0003800000 */
[----:B------:R-:W0:Y:S01]  /*5af0*/  LDS.64 R6, [UR4+0x40] ;  /* 0x00004004ff067984 */ /* 0x000e220008000a00 */
[----:B------:R-:W-:Y:S02]  /*5b00*/  HADD2.F32 R10, -RZ, R18.H0_H0 ;  /* 0x20000012ff0a7230 */ /* 0x000fe40000004100 */
[--C-:B------:R-:W-:Y:S01]  /*5b10*/  HADD2.F32 R11, -RZ, R30.reuse.H0_H0 ;  /* 0x2000001eff0b7230 */ /* 0x100fe20000004100 */
[----:B------:R-:W1:Y:S01]  /*5b20*/  LDS.64 R8, [UR4+0x48] ;  /* 0x00004804ff087984 */ /* 0x000e620008000a00 */
[----:B------:R-:W-:Y:S02]  /*5b30*/  HADD2.F32 R35, -RZ, R30.H1_H1 ;  /* 0x3000001eff237230 */ /* 0x000fe40000004100 */
[--C-:B------:R-:W-:Y:S02]  /*5b40*/  HADD2.F32 R30, -RZ, R22.reuse.H0_H0 ;  /* 0x20000016ff1e7230 */ /* 0x100fe40000004100 */
[----:B------:R-:W-:Y:S02]  /*5b50*/  HADD2.F32 R22, -RZ, R22.H1_H1 ;  /* 0x30000016ff167230 */ /* 0x000fe40000004100 */
[----:B0-----:R-:W-:-:S02]  /*5b60*/  HADD2.F32 R13, -RZ, R7.H0_H0 ;  /* 0x20000007ff0d7230 */ /* 0x001fc40000004100 */
[----:B------:R-:W-:Y:S02]  /*5b70*/  HADD2.F32 R12, -RZ, R7.H1_H1 ;  /* 0x30000007ff0c7230 */ /* 0x000fe40000004100 */
[--C-:B------:R-:W-:Y:S02]  /*5b80*/  HADD2.F32 R32, -RZ, R6.reuse.H0_H0 ;  /* 0x20000006ff207230 */ /* 0x100fe40000004100 */
        /* <DEDUP_REMOVED lines=19> */
[----:B------:R-:W-:Y:S02]  /*5cc0*/  HADD2.F32 R31, -RZ, R25.H0_H0 ;  /* 0x20000019ff1f7230 */ /* 0x000fe40000004100 */
[-C--:B------:R-:W-:Y:S01]  /*5cd0*/  FFMA.FTZ R7, R7, R13.reuse, R6 ;  /* 0x0000000d07077223 */ /* 0x080fe20000010006 */
[----:B------:R-:W-:Y:S01]  /*5ce0*/  FFMA.FTZ R11, R11, R13, R34 ;  /* 0x0000000d0b0b7223 */ /* 0x000fe20000010022 */
[----:B------:R-:W-:-:S02]  /*5cf0*/  HADD2.F32 R6, -RZ, R27.H1_H1 ;  /* 0x3000001bff067230 */ /* 0x000fc40000004100 */
[----:B------:R-:W-:Y:S02]  /*5d00*/  HADD2.F32 R26, -RZ, R26.H1_H1 ;  /* 0x3000001aff1a7230 */ /* 0x000fe40000004100 */
[----:B------:R-:W-:Y:S01]  /*5d10*/  FFMA.FTZ R13, R31, R13, R32 ;  /* 0x0000000d1f0d7223 */ /* 0x000fe20000010020 */
[----:B------:R-:W-:Y:S02]  /*5d20*/  HADD2.F32 R10, -RZ, R25.H1_H1 ;  /* 0x30000019ff0a7230 */ /* 0x000fe40000004100 */
[-C--:B------:R-:W-:Y:S01]  /*5d30*/  FFMA.FTZ R7, R28, R12.reuse, R7 ;  /* 0x0000000c1c077223 */ /* 0x080fe20000010007 */
[-C--:B------:R-:W-:Y:S01]  /*5d40*/  FFMA.FTZ R11, R6, R12.reuse, R11 ;  /* 0x0000000c060b7223 */ /* 0x080fe2000001000b */
[-C--:B------:R-:W-:Y:S01]  /*5d50*/  FFMA.FTZ R29, R26, R12.reuse, R29 ;  /* 0x0000000c1a1d7223 */ /* 0x080fe2000001001d */
[----:B-1----:R-:W-:Y:S02]  /*5d60*/  HADD2.F32 R6, -RZ, R8.H0_H0 ;  /* 0x20000008ff067230 */ /* 0x002fe40000004100 */
        /* <DEDUP_REMOVED lines=50> */
.L_x_1217:
[----:B------:R-:W0:Y:S02]  /*6090*/  LDC R59, c[0x0][0x3ac] ;  /* 0x0000eb00ff3b7b82 */ /* 0x000e240000000800 */
[----:B0-----:R-:W-:-:S05]  /*60a0*/  IMAD.WIDE R64, R59, 0x4, R64 ;  /* 0x000000043b407825 */ /* 0x001fca00078e0240 */
[----:B------:R-:W2:Y:S02]  /*60b0*/  LDG.E.128.CONSTANT R8, desc[UR8][R64.64] ;  /* 0x0000000840087981 */ /* 0x000ea4000c1e9d00 */
[C---:B--2---:R-:W-:Y:S02]  /*60c0*/  LOP3.LUT R6, R8.reuse, 0xf000f, RZ, 0xc0, !PT ;  /* 0x000f000f08067812 */ /* 0x044fe400078ec0ff */
[----:B------:R-:W-:Y:S02]  /*60d0*/  LOP3.LUT R7, R8, 0xf000f0, RZ, 0xc0, !PT ;  /* 0x00f000f008077812 */ /* 0x000fe400078ec0ff */
[----:B------:R-:W-:Y:S02]  /*60e0*/  SHF.R.U32.HI R15, RZ, 0x8, R9 ;  /* 0x00000008ff0f7819 */ /* 0x000fe40000011609 */
[----:B------:R-:W-:Y:S02]  /*60f0*/  SHF.R.U32.HI R8, RZ, 0x8, R8 ;  /* 0x00000008ff087819 */ /* 0x000fe40000011608 */
[----:B------:R-:W-:-:S02]  /*6100*/  LOP3.LUT R18, R10, 0xf000f0, RZ, 0xc0, !PT ;  /* 0x00f000f00a127812 */ /* 0x000fc400078ec0ff */
[----:B------:R-:W-:Y:S02]  /*6110*/  LOP3.LUT R22, R11, 0xf000f0, RZ, 0xc0, !PT ;  /* 0x00f000f00b167812 */ /* 0x000fe400078ec0ff */
[----:B------:R-:W-:Y:S02]  /*6120*/  SHF.R.U32.HI R19, RZ, 0x8, R10 ;  /* 0x00000008ff137819 */ /* 0x000fe4000001160a */
[----:B------:R-:W-:Y:S02]  /*6130*/  SHF.R.U32.HI R23, RZ, 0x8, R11 ;  /* 0x00000008ff177819 */ /* 0x000fe4000001160b */
[----:B------:R-:W-:Y:S02]  /*6140*/  LOP3.LUT R17, R10, 0xf000f, RZ, 0xc0, !PT ;  /* 0x000f000f0a117812 */ /* 0x000fe400078ec0ff */
[C---:B------:R-:W-:Y:S02]  /*6150*/  LOP3.LUT R12, R9.reuse, 0xf000f, RZ, 0xc0, !PT ;  /* 0x000f000f090c7812 */ /* 0x040fe400078ec0ff */
[----:B------:R-:W-:-:S02]  /*6160*/  LOP3.LUT R13, R9, 0xf000f0, RZ, 0xc0, !PT ;  /* 0x00f000f0090d7812 */ /* 0x000fc400078ec0ff */
[----:B------:R-:W-:Y:S02]  /*6170*/  LOP3.LUT R21, R11, 0xf000f, RZ, 0xc0, !PT ;  /* 0x000f000f0b157812 */ /* 0x000fe400078ec0ff */
[C---:B------:R-:W-:Y:S02]  /*6180*/  LOP3.LUT R10, R15.reuse, 0xf000f, RZ, 0xc0, !PT ;  /* 0x000f000f0f0a7812 */ /* 0x040fe400078ec0ff */
[----:B------:R-:W-:Y:S02]  /*6190*/  LOP3.LUT R9, R8, 0xf000f, RZ, 0xc0, !PT ;  /* 0x000f000f08097812 */ /* 0x000fe400078ec0ff */
[----:B------:R-:W-:Y:S02]  /*61a0*/  LOP3.LUT R15, R15, 0xf000f0, RZ, 0xc0, !PT ;  /* 0x00f000f00f0f7812 */ /* 0x000fe400078ec0ff */
[----:B------:R-:W-:Y:S02]  /*61b0*/  LOP3.LUT R11, R18, 0x64006400, RZ, 0xfc, !PT ;  /* 0x64006400120b7812 */ /* 0x000fe400078efcff */
[----:B------:R-:W-:-:S02]  /*61c0*/  LOP3.LUT R25, R22, 0x64006400, RZ, 0xfc, !PT ;  /* 0x6400640016197812 */ /* 0x000fc400078efcff */
[----:B------:R-:W-:Y:S01]  /*61d0*/  LOP3.LUT R8, R8, 0xf000f0, RZ, 0xc0, !PT ;  /* 0x00f000f008087812 */ /* 0x000fe200078ec0ff */
[-C--:B------:R-:W-:Y:S01]  /*61e0*/  HFMA2 R26, R11, R0.reuse.H1_H1, -72, -72 ;  /* 0xd480d4800b1a7431 */ /* 0x080fe20000060000 */
[C---:B------:R-:W-:Y:S01]  /*61f0*/  LOP3.LUT R18, R19.reuse, 0xf000f, RZ, 0xc0, !PT ;  /* 0x000f000f13127812 */ /* 0x040fe200078ec0ff */
[----:B------:R-:W-:Y:S01]  /*6200*/  HFMA2 R25, R25, R0.H1_H1, -72, -72 ;  /* 0xd480d48019197431 */ /* 0x000fe20000060000 */
[----:B------:R-:W-:Y:S02]  /*6210*/  LOP3.LUT R20, R19, 0xf000f0, RZ, 0xc0, !PT ;  /* 0x00f000f013147812 */ /* 0x000fe400078ec0ff */
[C---:B------:R-:W-:Y:S02]  /*6220*/  LOP3.LUT R22, R23.reuse, 0xf000f, RZ, 0xc0, !PT ;  /* 0x000f000f17167812 */ /* 0x040fe400078ec0ff */
        /* <DEDUP_REMOVED lines=22> */
[----:B------:R-:W-:Y:S01]  /*6390*/  HFMA2 R19, R19, R0.H1_H1, -72, -72 ;  /* 0xd480d48013137431 */ /* 0x000fe20000060000 */
[----:B------:R-:W-:Y:S01]  /*63a0*/  LOP3.LUT R35, R24, 0x64006400, RZ, 0xfc, !PT ;  /* 0x6400640018237812 */ /* 0x000fe200078efcff */
[----:B------:R-:W-:-:S02]  /*63b0*/  HADD2 R24, R10, -1032, -1032 ;  /* 0xe408e4080a187430 */ /* 0x000fc40000000000 */
[----:B------:R-:W-:Y:S02]  /*63c0*/  HADD2 R23, R23, -1032, -1032 ;  /* 0xe408e40817177430 */ /* 0x000fe40000000000 */
[-C--:B------:R-:W-:Y:S02]  /*63d0*/  HFMA2 R15, R33, R0.reuse.H1_H1, -72, -72 ;  /* 0xd480d480210f7431 */ /* 0x080fe40000060000 */
[----:B------:R-:W-:Y:S02]  /*63e0*/  HADD2 R22, R22, -1032, -1032 ;  /* 0xe408e40816167430 */ /* 0x000fe40000000000 */
[----:B------:R-:W-:Y:S01]  /*63f0*/  HFMA2 R17, R35, R0.H1_H1, -72, -72 ;  /* 0xd480d48023117431 */ /* 0x000fe20000060000 */
[----:B------:R-:W-:Y:S06]  /*6400*/  @!P1 BRA `(.L_x_1220) ;  /* 0x0000000400689947 */ /* 0x000fec0003800000 */
[----:B------:R-:W0:Y:S01]  /*6410*/  LDS.64 R8, [UR4+-0x70] ;  /* 0xffff9004ff087984 */ /* 0x000e220008000a00 */
[----:B------:R-:W-:Y:S02]  /*6420*/  HADD2.F32 R6, -RZ, R31.H0_H0 ;  /* 0x2000001fff067230 */ /* 0x000fe40000004100 */
[--C-:B------:R-:W-:Y:S01]  /*6430*/  HADD2.F32 R34, -RZ, R30.reuse.H0_H0 ;  /* 0x2000001eff227230 */ /* 0x100fe20000004100 */
        /* <DEDUP_REMOVED lines=87> */
.L_x_1220:
        /* <DEDUP_REMOVED lines=95> */
.L_x_1222:
        /* <DEDUP_REMOVED lines=94> */
.L_x_1223:
[----:B------:R-:W-:Y:S05]  /*7580*/  @P0 BRA `(.L_x_1221) ;  /* 0x0000000400680947 */ /* 0x000fea0003800000 */
[----:B------:R-:W0:Y:S01]  /*7590*/  LDS.64 R6, [UR4+0x50] ;  /* 0x00005004ff067984 */ /* 0x000e220008000a00 */
[----:B------:R-:W-:Y:S02]  /*75a0*/  HADD2.F32 R10, -RZ, R20.H0_H0 ;  /* 0x20000014ff0a7230 */ /* 0x000fe40000004100 */
[----:B------:R-:W-:Y:S01]  /*75b0*/  HADD2.F32 R35, -RZ, R30.H1_H1 ;  /* 0x3000001eff237230 */ /* 0x000fe20000004100 */
[----:B------:R-:W1:Y:S01]  /*75c0*/  LDS.64 R8, [UR4+0x58] ;  /* 0x00005804ff087984 */ /* 0x000e620008000a00 */
[----:B------:R-:W-:Y:S02]  /*75d0*/  HADD2.F32 R11, -RZ, R29.H0_H0 ;  /* 0x2000001dff0b7230 */ /* 0x000fe40000004100 */
[--C-:B0-----:R-:W-:Y:S02]  /*75e0*/  HADD2.F32 R32, -RZ, R6.reuse.H0_H0 ;  /* 0x20000006ff207230 */ /* 0x101fe40000004100 */
[----:B------:R-:W-:Y:S02]  /*75f0*/  HADD2.F32 R33, -RZ, R6.H1_H1 ;  /* 0x30000006ff217230 */ /* 0x000fe40000004100 */
[----:B------:R-:W-:-:S02]  /*7600*/  HADD2.F32 R6, -RZ, R31.H0_H0 ;  /* 0x2000001fff067230 */ /* 0x000fc40000004100 */
[-C--:B------:R-:W-:Y:S01]  /*7610*/  FFMA.FTZ R10, R10, R32.reuse, RZ ;  /* 0x000000200a0a7223 */ /* 0x080fe200000100ff */
[--C-:B------:R-:W-:Y:S02]  /*7620*/  HADD2.F32 R13, -RZ, R7.reuse.H0_H0 ;  /* 0x20000007ff0d7230 */ /* 0x100fe40000004100 */
[----:B------:R-:W-:Y:S02]  /*7630*/  HADD2.F32 R12, -RZ, R7.H1_H1 ;  /* 0x30000007ff0c7230 */ /* 0x000fe40000004100 */
[----:B------:R-:W-:Y:S01]  /*7640*/  FFMA.FTZ R6, R6, R32, RZ ;  /* 0x0000002006067223 */ /* 0x000fe200000100ff */
[----:B------:R-:W-:Y:S02]  /*7650*/  HADD2.F32 R7, -RZ, R30.H0_H0 ;  /* 0x2000001eff077230 */ /* 0x000fe40000004100 */
[----:B------:R-:W-:-:S03]  /*7660*/  HADD2.F32 R31, -RZ, R31.H1_H1 ;  /* 0x3000001fff1f7230 */ /* 0x000fc60000004100 */
        /* <DEDUP_REMOVED lines=26> */
[--C-:B------:R-:W-:Y:S02]  /*7810*/  HADD2.F32 R12, -RZ, R21.reuse.H0_H0 ;  /* 0x20000015ff0c7230 */ /* 0x100fe40000004100 */
[----:B------:R-:W-:Y:S02]  /*7820*/  HADD2.F32 R8, -RZ, R8.H1_H1 ;  /* 0x30000008ff087230 */ /* 0x000fe40000004100 */
[-C--:B------:R-:W-:Y:S01]  /*7830*/  FFMA.FTZ R11, R26, R6.reuse, R11 ;  /* 0x000000061a0b7223 */ /* 0x080fe2000001000b */
[----:B------:R-:W-:Y:S02]  /*7840*/  HADD2.F32 R20, -RZ, R21.H1_H1 ;  /* 0x30000015ff147230 */ /* 0x000fe40000004100 */
[----:B------:R-:W-:Y:S01]  /*7850*/  FFMA.FTZ R7, R12, R6, R7 ;  /* 0x000000060c077223 */ /* 0x000fe20000010007 */
[----:B------:R-:W-:Y:S02]  /*7860*/  HADD2.F32 R28, -RZ, R23.H0_H0 ;  /* 0x20000017ff1c7230 */ /* 0x000fe40000004100 */
        /* <DEDUP_REMOVED lines=8> */
[----:B------:R-:W-:-:S02]  /*78f0*/  HADD2.F32 R10, -RZ, R9.H0_H0 ;  /* 0x20000009ff0a7230 */ /* 0x000fc40000004100 */
[-C--:B------:R-:W-:Y:S01]  /*7900*/  FFMA.FTZ R29, R20, R8.reuse, R29 ;  /* 0x00000008141d7223 */ /* 0x080fe2000001001d */
[--C-:B------:R-:W-:Y:S02]  /*7910*/  HADD2.F32 R12, -RZ, R18.reuse.H0_H0 ;  /* 0x20000012ff0c7230 */ /* 0x100fe40000004100 */
[----:B------:R-:W-:Y:S01]  /*7920*/  FFMA.FTZ R13, R22, R8, R13 ;  /* 0x00000008160d7223 */ /* 0x000fe2000001000d */
[----:B------:R-:W-:Y:S02]  /*7930*/  HADD2.F32 R6, -RZ, R19.H0_H0 ;  /* 0x20000013ff067230 */ /* 0x000fe40000004100 */
[----:B------:R-:W-:Y:S02]  /*7940*/  HADD2.F32 R9, -RZ, R9.H1_H1 ;  /* 0x30000009ff097230 */ /* 0x000fe40000004100 */
[-C--:B------:R-:W-:Y:S01]  /*7950*/  FFMA.FTZ R8, R12, R10.reuse, R11 ;  /* 0x0000000a0c087223 */ /* 0x080fe2000001000b */
[----:B------:R-:W-:Y:S02]  /*7960*/  HADD2.F32 R12, -RZ, R15.H0_H0 ;  /* 0x2000000fff0c7230 */ /* 0x000fe40000004100 */
[----:B------:R-:W-:Y:S01]  /*7970*/  FFMA.FTZ R6, R6, R10, R7 ;  /* 0x0000000a06067223 */ /* 0x000fe20000010007 */
[----:B------:R-:W-:-:S02]  /*7980*/  HADD2.F32 R7, -RZ, R18.H1_H1 ;  /* 0x30000012ff077230 */ /* 0x000fc40000004100 */
[----:B------:R-:W-:Y:S02]  /*7990*/  HADD2.F32 R20, -RZ, R17.H0_H0 ;  /* 0x20000011ff147230 */ /* 0x000fe40000004100 */
[-C--:B------:R-:W-:Y:S01]  /*79a0*/  FFMA.FTZ R12, R12, R10.reuse, R29 ;  /* 0x0000000a0c0c7223 */ /* 0x080fe2000001001d */
        /* <DEDUP_REMOVED lines=24> */
.L_x_1221:
[----:B------:R-:W-:-:S05]  /*7b30*/  IMAD.WIDE R64, R59, 0x4, R64 ;  /* 0x000000043b407825 */ /* 0x000fca00078e0240 */
        /* <DEDUP_REMOVED lines=144> */
.L_x_1224:
        /* <DEDUP_REMOVED lines=95> */
.L_x_1226:
        /* <DEDUP_REMOVED lines=94> */
.L_x_1227:
        /* <DEDUP_REMOVED lines=91> */
.L_x_1225:
[----:B------:R-:W-:-:S05]  /*95c0*/  IMAD.WIDE R64, R59, 0x4, R64 ;  /* 0x000000043b407825 */ /* 0x000fca00078e0240 */
[----:B------:R-:W2:Y:S02]  /*95d0*/  LDG.E.128.CONSTANT R8, desc[UR8][R64.64] ;  /* 0x0000000840087981 */ /* 0x000ea4000c1e9d00 */
[----:B--2---:R-:W-:Y:S02]  /*95e0*/  LOP3.LUT R7, R8, 0xf000f0, RZ, 0xc0, !PT ;  /* 0x00f000f008077812 */ /* 0x004fe400078ec0ff */
[C---:B------:R-:W-:Y:S02]  /*95f0*/  LOP3.LUT R12, R9.reuse, 0xf000f, RZ, 0xc0, !PT ;  /* 0x000f000f090c7812 */ /* 0x040fe400078ec0ff */
        /* <DEDUP_REMOVED lines=8> */
[----:B------:R-:W-:-:S02]  /*9680*/  SHF.R.U32.HI R8, RZ, 0x8, R8 ;  /* 0x00000008ff087819 */ /* 0x000fc40000011608 */
[----:B------:R-:W-:Y:S01]  /*9690*/  SHF.R.U32.HI R28, RZ, 0x8, R11 ;  /* 0x00000008ff1c7819 */ /* 0x000fe2000001160b */
[-C--:B------:R-:W-:Y:S01]  /*96a0*/  HFMA2 R22, R7, R0.reuse.H1_H1, -72, -72 ;  /* 0xd480d48007167431 */ /* 0x080fe20000060000 */
[----:B------:R-:W-:Y:S02]  /*96b0*/  LOP3.LUT R27, R11, 0xf000f, RZ, 0xc0, !PT ;  /* 0x000f000f0b1b7812 */ /* 0x000fe400078ec0ff */
[----:B------:R-:W-:Y:S02]  /*96c0*/  LOP3.LUT R11, R9, 0x64006400, RZ, 0xfc, !PT ;  /* 0x64006400090b7812 */ /* 0x000fe400078efcff */
[----:B------:R-:W-:Y:S02]  /*96d0*/  LOP3.LUT R19, R10, 0x64006400, RZ, 0xfc, !PT ;  /* 0x640064000a137812 */ /* 0x000fe400078efcff */
        /* <DEDUP_REMOVED lines=15> */
[----:B------:R-:W-:Y:S01]  /*97d0*/  LOP3.LUT R9, R9, 0x64006400, RZ, 0xfc, !PT ;  /* 0x6400640009097812 */ /* 0x000fe200078efcff */
[----:B------:R-:W-:Y:S01]  /*97e0*/  HADD2 R27, R26, -1032, -1032 ;  /* 0xe408e4081a1b7430 */ /* 0x000fe20000000000 */
[----:B------:R-:W-:Y:S01]  /*97f0*/  LOP3.LUT R17, R10, 0x64006400, RZ, 0xfc, !PT ;  /* 0x640064000a117812 */ /* 0x000fe200078efcff */
[----:B------:R-:W-:Y:S01]  /*9800*/  HFMA2 R21, R13, R0.H1_H1, -72, -72 ;  /* 0xd480d4800d157431 */ /* 0x000fe20000060000 */
[----:B------:R-:W-:-:S02]  /*9810*/  LOP3.LUT R15, R15, 0x64006400, RZ, 0xfc, !PT ;  /* 0x640064000f0f7812 */ /* 0x000fc400078efcff */
        /* <DEDUP_REMOVED lines=107> */
.L_x_1228:
        /* <DEDUP_REMOVED lines=21> */
[----:B------:R-:W-:Y:S01]  /*a020*/  FFMA.FTZ R6, R34, R32, R33 ;  /* 0x0000002022067223 */ /* 0x000fe20000010021 */
[----:B------:R-:W-:Y:S02]  /*a030*/  HADD2.F32 R34, -RZ, R30.H1_H1 ;  /* 0x3000001eff227230 */ /* 0x000fe40000004100 */
[----:B------:R-:W-:Y:S01]  /*a040*/  FFMA.FTZ R7, R7, R14, RZ ;  /* 0x0000000e07077223 */ /* 0x000fe200000100ff */
[----:B------:R-:W-:Y:S02]  /*a050*/  HADD2.F32 R14, -RZ, R24.H1_H1 ;  /* 0x30000018ff0e7230 */ /* 0x000fe40000004100 */
[----:B------:R-:W-:Y:S02]  /*a060*/  HADD2.F32 R33, -RZ, R21.H0_H0 ;  /* 0x20000015ff217230 */ /* 0x000fe40000004100 */
[-C--:B------:R-:W-:Y:S01]  /*a070*/  FFMA.FTZ R8, R36, R32.reuse, R7 ;  /* 0x0000002024087223 */ /* 0x080fe20000010007 */
        /* <DEDUP_REMOVED lines=68> */
.L_x_1230:
        /* <DEDUP_REMOVED lines=94> */
.L_x_1231:
[----:B------:R-:W-:Y:S05]  /*aaa0*/  @P0 BRA `(.L_x_1229) ;  /* 0x0000000400680947 */ /* 0x000fea0003800000 */
[----:B------:R-:W0:Y:S01]  /*aab0*/  LDS.64 R6, [UR4+0x70] ;  /* 0x00007004ff067984 */ /* 0x000e220008000a00 */
[----:B------:R-:W-:Y:S02]  /*aac0*/  HADD2.F32 R10, -RZ, R24.H0_H0 ;  /* 0x20000018ff0a7230 */ /* 0x000fe40000004100 */
[--C-:B------:R-:W-:Y:S01]  /*aad0*/  HADD2.F32 R11, -RZ, R30.reuse.H0_H0 ;  /* 0x2000001eff0b7230 */ /* 0x100fe20000004100 */
[----:B------:R-:W1:Y:S01]  /*aae0*/  LDS.64 R8, [UR4+0x78] ;  /* 0x00007804ff087984 */ /* 0x000e620008000a00 */
[----:B------:R-:W-:Y:S02]  /*aaf0*/  HADD2.F32 R34, -RZ, R31.H1_H1 ;  /* 0x3000001fff227230 */ /* 0x000fe40000004100 */
[----:B------:R-:W-:Y:S02]  /*ab00*/  HADD2.F32 R36, -RZ, R29.H1_H1 ;  /* 0x3000001dff247230 */ /* 0x000fe40000004100 */
[----:B------:R-:W-:Y:S02]  /*ab10*/  HADD2.F32 R30, -RZ, R30.H1_H1 ;  /* 0x3000001eff1e7230 */ /* 0x000fe40000004100 */
[----:B------:R-:W-:-:S02]  /*ab20*/  HADD2.F32 R33, -RZ, R20.H0_H0 ;  /* 0x20000014ff217230 */ /* 0x000fc40000004100 */
[----:B------:R-:W-:Y:S02]  /*ab30*/  HADD2.F32 R20, -RZ, R20.H1_H1 ;  /* 0x30000014ff147230 */ /* 0x000fe40000004100 */
[--C-:B0-----:R-:W-:Y:S02]  /*ab40*/  HADD2.F32 R14, -RZ, R6.reuse.H0_H0 ;  /* 0x20000006ff0e7230 */ /* 0x101fe40000004100 */
[----:B------:R-:W-:Y:S02]  /*ab50*/  HADD2.F32 R32, -RZ, R6.H1_H1 ;  /* 0x30000006ff207230 */ /* 0x000fe40000004100 */
[--C-:B------:R-:W-:Y:S02]  /*ab60*/  HADD2.F32 R13, -RZ, R7.reuse.H0_H0 ;  /* 0x20000007ff0d7230 */ /* 0x100fe40000004100 */
[----:B------:R-:W-:Y:S01]  /*ab70*/  FFMA.FTZ R11, R11, R14, RZ ;  /* 0x0000000e0b0b7223 */ /* 0x000fe200000100ff */
[----:B------:R-:W-:Y:S02]  /*ab80*/  HADD2.F32 R12, -RZ, R7.H1_H1 ;  /* 0x30000007ff0c7230 */ /* 0x000fe40000004100 */
[----:B------:R-:W-:-:S02]  /*ab90*/  HADD2.F32 R6, -RZ, R31.H0_H0 ;  /* 0x2000001fff067230 */ /* 0x000fc40000004100 */
[-C--:B------:R-:W-:Y:S01]  /*aba0*/  FFMA.FTZ R31, R10, R14.reuse, RZ ;  /* 0x0000000e0a1f7223 */ /* 0x080fe200000100ff */
[----:B------:R-:W-:Y:S02]  /*abb0*/  HADD2.F32 R7, -RZ, R29.H0_H0 ;  /* 0x2000001dff077230 */ /* 0x000fe40000004100 */
[----:B------:R-:W-:-:S03]  /*abc0*/  FFMA.FTZ R29, R6, R14, RZ ;  /* 0x0000000e061d7223 */ /* 0x000fc600000100ff */
        /* <DEDUP_REMOVED lines=20> */
[--C-:B-1----:R-:W-:Y:S02]  /*ad10*/  HADD2.F32 R6, -RZ, R8.reuse.H0_H0 ;  /* 0x20000008ff067230 */ /* 0x102fe40000004100 */
[----:B------:R-:W-:Y:S01]  /*ad20*/  FFMA.FTZ R13, R10, R12, R13 ;  /* 0x0000000c0a0d7223 */ /* 0x000fe2000001000d */
[--C-:B------:R-:W-:Y:S02]  /*ad30*/  HADD2.F32 R12, -RZ, R25.reuse.H0_H0 ;  /* 0x20000019ff0c7230 */ /* 0x100fe40000004100 */
[----:B------:R-:W-:Y:S02]  /*ad40*/  HADD2.F32 R8, -RZ, R8.H1_H1 ;  /* 0x30000008ff087230 */ /* 0x000fe40000004100 */
[----:B------:R-:W-:Y:S01]  /*ad50*/  FFMA.FTZ R11, R20, R6, R11 ;  /* 0x00000006140b7223 */ /* 0x000fe2000001000b */
[----:B------:R-:W-:-:S02]  /*ad60*/  HADD2.F32 R14, -RZ, R25.H1_H1 ;  /* 0x30000019ff0e7230 */ /* 0x000fc40000004100 */
[----:B------:R-:W-:Y:S01]  /*ad70*/  FFMA.FTZ R7, R12, R6, R7 ;  /* 0x000000060c077223 */ /* 0x000fe20000010007 */
[--C-:B------:R-:W-:Y:S02]  /*ad80*/  HADD2.F32 R22, -RZ, R27.reuse.H0_H0 ;  /* 0x2000001bff167230 */ /* 0x100fe40000004100 */
[----:B------:R-:W-:Y:S02]  /*ad90*/  HADD2.F32 R24, -RZ, R26.H0_H0 ;  /* 0x2000001aff187230 */ /* 0x000fe40000004100 */
[----:B------:R-:W-:Y:S01]  /*ada0*/  FFMA.FTZ R7, R14, R8, R7 ;  /* 0x000000080e077223 */ /* 0x000fe20000010007 */
[----:B------:R-:W-:Y:S02]  /*adb0*/  HADD2.F32 R28, -RZ, R28.H1_H1 ;  /* 0x3000001cff1c7230 */ /* 0x000fe40000004100 */
[-C--:B------:R-:W-:Y:S01]  /*adc0*/  FFMA.FTZ R29, R22, R6.reuse, R29 ;  /* 0x00000006161d7223 */ /* 0x080fe2000001001d */
        /* <DEDUP_REMOVED lines=13> */
[----:B------:R-:W-:Y:S02]  /*aea0*/  HADD2.F32 R7, -RZ, R18.H1_H1 ;  /* 0x30000012ff077230 */ /* 0x000fe40000004100 */
        /* <DEDUP_REMOVED lines=26> */
.L_x_1229:
[----:B------:R-:W-:Y:S01]  /*b050*/  IADD3 R16, PT, PT, R16, 0x20, RZ ;  /* 0x0000002010107810 */ /* 0x000fe20007ffe0ff */
[----:B------:R-:W-:Y:S01]  /*b060*/  UIADD3 UR4, UPT, UPT, UR4, 0x40, URZ ;  /* 0x0000004004047890 */ /* 0x000fe2000fffe0ff */
[----:B------:R-:W-:Y:S02]  /*b070*/  IMAD.WIDE R64, R59, 0x4, R64 ;  /* 0x000000043b407825 */ /* 0x000fe400078e0240 */
[----:B------:R-:W-:-:S13]  /*b080*/  ISETP.GE.AND P2, PT, R16, R61, PT ;  /* 0x0000003d1000720c */ /* 0x000fda0003f46270 */
[----:B------:R-:W-:Y:S05]  /*b090*/  @!P2 BRA `(.L_x_1232) ;  /* 0xffffff940044a947 */ /* 0x000fea000383ffff */
.L_x_1215:
        /* <DEDUP_REMOVED lines=19> */
.L_x_1236:
[----:B------:R-:W0:Y:S02]  /*b1d0*/  LDS R2, [R0] ;  /* 0x0000000000027984 */ /* 0x000e240000000800 */
[----:B0-----:R-:W-:-:S05]  /*b1e0*/  HFMA2 R3, R2, 1, 1, R9 ;  /* 0x3c003c0002037831 */ /* 0x001fca0000000009 */
[----:B------:R-:W0:Y:S02]  /*b1f0*/  ATOMS.CAST.SPIN P1, [R0], R2, R3 ;  /* 0x000000020000758d */ /* 0x000e240001820003 */
[----:B0-----:R-:W-:Y:S05]  /*b200*/  @!P1 BRA `(.L_x_1236) ;  /* 0xfffffffc00f09947 */ /* 0x001fea000383ffff */
[----:B------:R-:W-:Y:S05]  /*b210*/  BRA `(.L_x_1234) ;  /* 0x00000000000c7947 */ /* 0x000fea0003800000 */
.L_x_1235:
[----:B------:R-:W2:Y:S02]  /*b220*/  LD.E R0, desc[UR8][R4.64] ;  /* 0x0000000804007980 */ /* 0x000ea4000c101900 */
[----:B--2---:R-:W-:-:S05]  /*b230*/  IADD3 R3, PT, PT, R9, R0, RZ ;  /* 0x0000000009037210 */ /* 0x004fca0007ffe0ff */
[----:B------:R0:W-:Y:S02]  /*b240*/  ST.E desc[UR8][R4.64], R3 ;  /* 0x0000000304007985 */ /* 0x0001e4000c101908 */
.L_x_1234:
[----:B------:R-:W-:Y:S05]  /*b250*/  BSYNC.RECONVERGENT B0 ;  /* 0x0000000000007941 */ /* 0x000fea0003800200 */
.L_x_1233:
[----:B------:R1:W-:Y:S01]  /*b260*/  ATOM.E.ADD.F16x2.RN.STRONG.GPU P1, RZ, desc[UR8][R4.64+0x4], R7 ;  /* 0x8000040704ff79a2 */ /* 0x0003e2000c12e108 */
[----:B------:R-:W-:Y:S04]  /*b270*/  BSSY.RECONVERGENT B0, `(.L_x_1237) ;  /* 0x000000e000007945 */ /* 0x000fe80003800200 */
[----:B-1----:R-:W-:Y:S05]  /*b280*/  @P1 BRA `(.L_x_1238) ;  /* 0x0000000000301947 */ /* 0x002fea0003800000 */
[----:B------:R-:W1:Y:S02]  /*b290*/  QSPC.E.S P1, RZ, [R4+0x4] ;  /* 0x0000040004ff73aa */ /* 0x000e640000020500 */
[----:B-1----:R-:W-:Y:S05]  /*b2a0*/  @!P1 BRA `(.L_x_1239) ;  /* 0x00000000001c9947 */ /* 0x002fea0003800000 */
[----:B------:R-:W-:-:S04]  /*b2b0*/  MOV R2, R4 ;  /* 0x0000000400027202 */ /* 0x000fc80000000f00 */
[----:B------:R-:W-:-:S07]  /*b2c0*/  MOV R0, R2 ;  /* 0x0000000200007202 */ /* 0x000fce0000000f00 */
.L_x_1240:
[----:B------:R-:W0:Y:S02]  /*b2d0*/  LDS R2, [R0+0x4] ;  /* 0x0000040000027984 */ /* 0x000e240000000800 */
[----:B0-----:R-:W-:-:S05]  /*b2e0*/  HADD2 R3, R2, R7 ;  /* 0x0000000702037230 */ /* 0x001fca0000000000 */
[----:B------:R-:W0:Y:S02]  /*b2f0*/  ATOMS.CAST.SPIN P1, [R0+0x4], R2, R3 ;  /* 0x000004020000758d */ /* 0x000e240001820003 */
[----:B0-----:R-:W-:Y:S05]  /*b300*/  @!P1 BRA `(.L_x_1240) ;  /* 0xfffffffc00f09947 */ /* 0x001fea000383ffff */
[----:B------:R-:W-:Y:S05]  /*b310*/  BRA `(.L_x_1238) ;  /* 0x00000000000c7947 */ /* 0x000fea0003800000 */
.L_x_1239:
[----:B------:R-:W0:Y:S02]  /*b320*/  LD.E R0, desc[UR8][R4.64+0x4] ;  /* 0x0000040804007980 */ /* 0x000e24000c101900 */
[----:B0-----:R-:W-:-:S05]  /*b330*/  IADD3 R3, PT, PT, R7, R0, RZ ;  /* 0x0000000007037210 */ /* 0x001fca0007ffe0ff */
[----:B------:R1:W-:Y:S02]  /*b340*/  ST.E desc[UR8][R4.64+0x4], R3 ;  /* 0x0000040304007985 */ /* 0x0003e4000c101908 */
.L_x_1238:
[----:B------:R-:W-:Y:S05]  /*b350*/  BSYNC.RECONVERGENT B0 ;  /* 0x0000000000007941 */ /* 0x000fea0003800200 */
.L_x_1237:
        /* <DEDUP_REMOVED lines=11> */
.L_x_1244:
[----:B------:R-:W0:Y:S02]  /*b410*/  LDS R2, [R0] ;  /* 0x0000000000027984 */ /* 0x000e240000000800 */
[----:B0-----:R-:W-:-:S05]  /*b420*/  HFMA2 R3, R2, 1, 1, R47 ;  /* 0x3c003c0002037831 */ /* 0x001fca000000002f */
[----:B------:R-:W0:Y:S02]  /*b430*/  ATOMS.CAST.SPIN P0, [R0], R2, R3 ;  /* 0x000000020000758d */ /* 0x000e240001800003 */
[----:B0-----:R-:W-:Y:S05]  /*b440*/  @!P0 BRA `(.L_x_1244) ;  /* 0xfffffffc00f08947 */ /* 0x001fea000383ffff */
[----:B------:R-:W-:Y:S05]  /*b450*/  BRA `(.L_x_1242) ;  /* 0x00000000000c7947 */ /* 0x000fea0003800000 */
.L_x_1243:
[----:B------:R-:W2:Y:S02]  /*b460*/  LD.E R0, desc[UR8][R4.64] ;  /* 0x0000000804007980 */ /* 0x000ea4000c101900 */
[----:B--2---:R-:W-:-:S05]  /*b470*/  IADD3 R3, PT, PT, R47, R0, RZ ;  /* 0x000000002f037210 */ /* 0x004fca0007ffe0ff */
[----:B------:R0:W-:Y:S02]  /*b480*/  ST.E desc[UR8][R4.64], R3 ;  /* 0x0000000304007985 */ /* 0x0001e4000c101908 */
.L_x_1242:
[----:B------:R-:W-:Y:S05]  /*b490*/  BSYNC.RECONVERGENT B0 ;  /* 0x0000000000007941 */ /* 0x000fea0003800200 */
.L_x_1241:
[----:B------:R1:W-:Y:S01]  /*b4a0*/  ATOM.E.ADD.F16x2.RN.STRONG.GPU P0, RZ, desc[UR8][R4.64+0x4], R55 ;  /* 0x8000043704ff79a2 */ /* 0x0003e2000c10e108 */
[----:B------:R-:W-:Y:S04]  /*b4b0*/  BSSY.RECONVERGENT B0, `(.L_x_1245) ;  /* 0x000000e000007945 */ /* 0x000fe80003800200 */
[----:B-1----:R-:W-:Y:S05]  /*b4c0*/  @P0 BRA `(.L_x_1246) ;  /* 0x0000000000300947 */ /* 0x002fea0003800000 */
[----:B------:R-:W1:Y:S02]  /*b4d0*/  QSPC.E.S P0, RZ, [R4+0x4] ;  /* 0x0000040004ff73aa */ /* 0x000e640000000500 */
[----:B-1----:R-:W-:Y:S05]  /*b4e0*/  @!P0 BRA `(.L_x_1247) ;  /* 0x00000000001c8947 */ /* 0x002fea0003800000 */
[----:B------:R-:W-:-:S04]  /*b4f0*/  MOV R2, R4 ;  /* 0x0000000400027202 */ /* 0x000fc80000000f00 */
[----:B------:R-:W-:-:S07]  /*b500*/  MOV R0, R2 ;  /* 0x0000000200007202 */ /* 0x000fce0000000f00 */
.L_x_1248:
[----:B------:R-:W0:Y:S02]  /*b510*/  LDS R2, [R0+0x4] ;  /* 0x0000040000027984 */ /* 0x000e240000000800 */
[----:B0-----:R-:W-:-:S05]  /*b520*/  HADD2 R3, R2, R55 ;  /* 0x0000003702037230 */ /* 0x001fca0000000000 */
[----:B------:R-:W0:Y:S02]  /*b530*/  ATOMS.CAST.SPIN P0, [R0+0x4], R2, R3 ;  /* 0x000004020000758d */ /* 0x000e240001800003 */
[----:B0-----:R-:W-:Y:S05]  /*b540*/  @!P0 BRA `(.L_x_1248) ;  /* 0xfffffffc00f08947 */ /* 0x001fea000383ffff */
[----:B------:R-:W-:Y:S05]  /*b550*/  BRA `(.L_x_1246) ;  /* 0x00000000000c7947 */ /* 0x000fea0003800000 */
.L_x_1247:
[----:B------:R-:W0:Y:S02]  /*b560*/  LD.E R0, desc[UR8][R4.64+0x4] ;  /* 0x0000040804007980 */ /* 0x000e24000c101900 */
[----:B0-----:R-:W-:-:S05]  /*b570*/  IADD3 R3, PT, PT, R55, R0, RZ ;  /* 0x0000000037037210 */ /* 0x001fca0007ffe0ff */
[----:B------:R1:W-:Y:S02]  /*b580*/  ST.E desc[UR8][R4.64+0x4], R3 ;  /* 0x0000040304007985 */ /* 0x0003e4000c101908 */
.L_x_1246:
[----:B------:R-:W-:Y:S05]  /*b590*/  BSYNC.RECONVERGENT B0 ;  /* 0x0000000000007941 */ /* 0x000fea0003800200 */
.L_x_1245:
        /* <DEDUP_REMOVED lines=12> */
.L_x_1252:
[----:B------:R-:W0:Y:S02]  /*b660*/  LDS R2, [R0] ;  /* 0x0000000000027984 */ /* 0x000e240000000800 */
[----:B0-----:R-:W-:-:S05]  /*b670*/  HFMA2 R3, R2, 1, 1, R49 ;  /* 0x3c003c0002037831 */ /* 0x001fca0000000031 */
[----:B------:R-:W0:Y:S02]  /*b680*/  ATOMS.CAST.SPIN P0, [R0], R2, R3 ;  /* 0x000000020000758d */ /* 0x000e240001800003 */
[----:B0-----:R-:W-:Y:S05]  /*b690*/  @!P0 BRA `(.L_x_1252) ;  /* 0xfffffffc00f08947 */ /* 0x001fea000383ffff */
[----:B------:R-:W-:Y:S05]  /*b6a0*/  BRA `(.L_x_1250) ;  /* 0x00000000000c7947 */ /* 0x000fea0003800000 */
.L_x_1251:
[----:B------:R-:W2:Y:S02]  /*b6b0*/  LD.E R0, desc[UR8][R4.64] ;  /* 0x0000000804007980 */ /* 0x000ea4000c101900 */
[----:B--2---:R-:W-:-:S05]  /*b6c0*/  IADD3 R3, PT, PT, R49, R0, RZ ;  /* 0x0000000031037210 */ /* 0x004fca0007ffe0ff */
[----:B------:R0:W-:Y:S02]  /*b6d0*/  ST.E desc[UR8][R4.64], R3 ;  /* 0x0000000304007985 */ /* 0x0001e4000c101908 */
.L_x_1250:
[----:B------:R-:W-:Y:S05]  /*b6e0*/  BSYNC.RECONVERGENT B0 ;  /* 0x0000000000007941 */ /* 0x000fea0003800200 */
.L_x_1249:
[----:B------:R1:W-:Y:S01]  /*b6f0*/  ATOM.E.ADD.F16x2.RN.STRONG.GPU P0, RZ, desc[UR8][R4.64+0x4], R7 ;  /* 0x8000040704ff79a2 */ /* 0x0003e2000c10e108 */
[----:B------:R-:W-:Y:S04]  /*b700*/  BSSY.RECONVERGENT B0, `(.L_x_1253) ;  /* 0x000000e000007945 */ /* 0x000fe80003800200 */
[----:B-1----:R-:W-:Y:S05]  /*b710*/  @P0 BRA `(.L_x_1254) ;  /* 0x0000000000300947 */ /* 0x002fea0003800000 */
[----:B------:R-:W1:Y:S02]  /*b720*/  QSPC.E.S P0, RZ, [R4+0x4] ;  /* 0x0000040004ff73aa */ /* 0x000e640000000500 */
[----:B-1----:R-:W-:Y:S05]  /*b730*/  @!P0 BRA `(.L_x_1255) ;  /* 0x00000000001c8947 */ /* 0x002fea0003800000 */
[----:B------:R-:W-:-:S04]  /*b740*/  MOV R2, R4 ;  /* 0x0000000400027202 */ /* 0x000fc80000000f00 */
[----:B------:R-:W-:-:S07]  /*b750*/  MOV R0, R2 ;  /* 0x0000000200007202 */ /* 0x000fce0000000f00 */
.L_x_1256:
[----:B------:R-:W0:Y:S02]  /*b760*/  LDS R2, [R0+0x4] ;  /* 0x0000040000027984 */ /* 0x000e240000000800 */
[----:B0-----:R-:W-:-:S05]  /*b770*/  HADD2 R3, R2, R7 ;  /* 0x0000000702037230 */ /* 0x001fca0000000000 */
[----:B------:R-:W0:Y:S02]  /*b780*/  ATOMS.CAST.SPIN P0, [R0+0x4], R2, R3 ;  /* 0x000004020000758d */ /* 0x000e240001800003 */
[----:B0-----:R-:W-:Y:S05]  /*b790*/  @!P0 BRA `(.L_x_1256) ;  /* 0xfffffffc00f08947 */ /* 0x001fea000383ffff */
[----:B------:R-:W-:Y:S05]  /*b7a0*/  BRA `(.L_x_1254) ;  /* 0x00000000000c7947 */ /* 0x000fea0003800000 */
.L_x_1255:
[----:B------:R-:W0:Y:S02]  /*b7b0*/  LD.E R0, desc[UR8][R4.64+0x4] ;  /* 0x0000040804007980 */ /* 0x000e24000c101900 */
[----:B0-----:R-:W-:-:S05]  /*b7c0*/  IADD3 R3, PT, PT, R7, R0, RZ ;  /* 0x0000000007037210 */ /* 0x001fca0007ffe0ff */
[----:B------:R1:W-:Y:S02]  /*b7d0*/  ST.E desc[UR8][R4.64+0x4], R3 ;  /* 0x0000040304007985 */ /* 0x0003e4000c101908 */
.L_x_1254:
[----:B------:R-:W-:Y:S05]  /*b7e0*/  BSYNC.RECONVERGENT B0 ;  /* 0x0000000000007941 */ /* 0x000fea0003800200 */
.L_x_1253:
        /* <DEDUP_REMOVED lines=12> */
.L_x_1260:
[----:B------:R-:W0:Y:S02]  /*b8b0*/  LDS R2, [R0] ;  /* 0x0000000000027984 */ /* 0x000e240000000800 */
[----:B0-----:R-:W-:-:S05]  /*b8c0*/  HFMA2 R3, R2, 1, 1, R51 ;  /* 0x3c003c0002037831 */ /* 0x001fca0000000033 */
[----:B------:R-:W0:Y:S02]  /*b8d0*/  ATOMS.CAST.SPIN P0, [R0], R2, R3 ;  /* 0x000000020000758d */ /* 0x000e240001800003 */
[----:B0-----:R-:W-:Y:S05]  /*b8e0*/  @!P0 BRA `(.L_x_1260) ;  /* 0xfffffffc00f08947 */ /* 0x001fea000383ffff */
[----:B------:R-:W-:Y:S05]  /*b8f0*/  BRA `(.L_x_1258) ;  /* 0x00000000000c7947 */ /* 0x000fea0003800000 */
.L_x_1259:
[----:B------:R-:W2:Y:S02]  /*b900*/  LD.E R0, desc[UR8][R4.64] ;  /* 0x0000000804007980 */ /* 0x000ea4000c101900 */
[----:B--2---:R-:W-:-:S05]  /*b910*/  IADD3 R3, PT, PT, R51, R0, RZ ;  /* 0x0000000033037210 */ /* 0x004fca0007ffe0ff */
[----:B------:R0:W-:Y:S02]  /*b920*/  ST.E desc[UR8][R4.64], R3 ;  /* 0x0000000304007985 */ /* 0x0001e4000c101908 */
.L_x_1258:
[----:B------:R-:W-:Y:S05]  /*b930*/  BSYNC.RECONVERGENT B0 ;  /* 0x0000000000007941 */ /* 0x000fea0003800200 */
.L_x_1257:
[----:B------:R1:W-:Y:S02]  /*b940*/  ATOM.E.ADD.F16x2.RN.STRONG.GPU P0, RZ, desc[UR8][R4.64+0x4], R57 ;  /* 0x8000043904ff79a2 */ /* 0x0003e4000c10e108 */
[----:B-1----:R-:W-:Y:S05]  /*b950*/  @P0 EXIT ;  /* 0x000000000000094d */ /* 0x002fea0003800000 */
[----:B------:R-:W1:Y:S02]  /*b960*/  QSPC.E.S P0, RZ, [R4+0x4] ;  /* 0x0000040004ff73aa */ /* 0x000e640000000500 */
[----:B-1----:R-:W-:Y:S05]  /*b970*/  @!P0 BRA `(.L_x_1261) ;  /* 0x00000000001c8947 */ /* 0x002fea0003800000 */
[----:B------:R-:W-:-:S04]  /*b980*/  MOV R2, R4 ;  /* 0x0000000400027202 */ /* 0x000fc80000000f00 */
[----:B------:R-:W-:-:S07]  /*b990*/  MOV R0, R2 ;  /* 0x0000000200007202 */ /* 0x000fce0000000f00 */
.L_x_1262:
[----:B------:R-:W0:Y:S02]  /*b9a0*/  LDS R2, [R0+0x4] ;  /* 0x0000040000027984 */ /* 0x000e240000000800 */
[----:B0-----:R-:W-:-:S05]  /*b9b0*/  HADD2 R3, R2, R57 ;  /* 0x0000003902037230 */ /* 0x001fca0000000000 */
[----:B------:R-:W0:Y:S02]  /*b9c0*/  ATOMS.CAST.SPIN P0, [R0+0x4], R2, R3 ;  /* 0x000004020000758d */ /* 0x000e240001800003 */
[----:B0-----:R-:W-:Y:S05]  /*b9d0*/  @!P0 BRA `(.L_x_1262) ;  /* 0xfffffffc00f08947 */ /* 0x001fea000383ffff */
[----:B------:R-:W-:Y:S05]  /*b9e0*/  EXIT ;  /* 0x000000000000794d */ /* 0x000fea0003800000 */
.L_x_1261:
[----:B------:R-:W0:Y:S02]  /*b9f0*/  LD.E R0, desc[UR8][R4.64+0x4] ;  /* 0x0000040804007980 */ /* 0x000e24000c101900 */
[----:B0-----:R-:W-:-:S05]  /*ba00*/  IADD3 R3, PT, PT, R57, R0, RZ ;  /* 0x0000000039037210 */ /* 0x001fca0007ffe0ff */
[----:B------:R-:W-:Y:S01]  /*ba10*/  ST.E desc[UR8][R4.64+0x4], R3 ;  /* 0x0000040304007985 */ /* 0x000fe2000c101908 */
[----:B------:R-:W-:Y:S05]  /*ba20*/  EXIT ;  /* 0x000000000000794d */ /* 0x000fea0003800000 */
.L_x_1263:
        /* <DEDUP_REMOVED lines=13> */
.L_x_5299:


//--------------------- .text._Z23gemm_half_q_half_kernelILi4ELi10ELb1ELb1ELi32EEvPK6__halfPKjS4_S2_PS0_iiiiPKtS7_iiiiiibS2_i --------------------------
	.section	.text._Z23gemm_half_q_half_kernelILi4ELi10ELb1ELb1ELi32EEvPK6__halfPKjS4_S2_PS0_iiiiPKtS7_iiiiiibS2_i,"ax",@progbits
	.align	128
        .global         _Z23gemm_half_q_half_kernelILi4ELi10ELb1ELb1ELi32EEvPK6__halfPKjS4_S2_PS0_iiiiPKtS7_iiiiiibS2_i
        .type           _Z23gemm_half_q_half_kernelILi4ELi10ELb1ELb1ELi32EEvPK6__halfPKjS4_S2_PS0_iiiiPKtS7_iiiiiibS2_i,@function
        .size           _Z23gemm_half_q_half_kernelILi4ELi10ELb1ELb1ELi32EEvPK6__halfPKjS4_S2_PS0_iiiiPKtS7_iiiiiibS2_i,(.L_x_5300 - _Z23gemm_half_q_half_kernelILi4ELi10ELb1ELb1ELi32EEvPK6__halfPKjS4_S2_PS0_iiiiPKtS7_iiiiiibS2_i)
        .other          _Z23gemm_half_q_half_kernelILi4ELi10ELb1ELb1ELi32EEvPK6__halfPKjS4_S2_PS0_iiiiPKtS7_iiiiiibS2_i,@"STO_CUDA_ENTRY STV_DEFAULT"
_Z23gemm_half_q_half_kernelILi4ELi10ELb1ELb1ELi32EEvPK6__halfPKjS4_S2_PS0_iiiiPKtS7_iiiiiibS2_i:
.text._Z23gemm_half_q_half_kernelILi4ELi10ELb1ELb1ELi32EEvPK6__halfPKjS4_S2_PS0_iiiiPKtS7_iiiiiibS2_i:
[----:B------:R-:W-:Y:S01]  /*0000*/  LDC R1, c[0x0][0x37c] ;  /* 0x0000df00ff017b82 */ /* 0x000fe20000000800 */
[----:B------:R-:W0:Y:S07]  /*0010*/  S2R R4, SR_CTAID.Y ;  /* 0x0000000000047919 */ /* 0x000e2e0000002600 */
[----:B------:R-:W0:Y:S02]  /*0020*/  LDC R3, c[0x0][0x3a8] ;  /* 0x0000ea00ff037b82 */ /* 0x000e240000000800 */
[----:B0-----:R-:W-:-:S05]  /*0030*/  IMAD R56, R4, -0x4, R3 ;  /* 0xfffffffc04387824 */ /* 0x001fca00078e0203 */
        /* <DEDUP_REMOVED lines=29> */
.L_x_1264:
        /* <DEDUP_REMOVED lines=35> */
[----:B0-----:R-:W-:Y:S02]  /*0440*/  IADD3 R5, PT, PT, R5, 0x40, RZ ;  /* 0x0000004005057810 */ /* 0x001fe40007ffe0ff */
[----:B------:R-:W-:-:S09]  /*0450*/  IADD3 R7, PT, PT, R7, UR7, RZ ;  /* 0x0000000707077c10 */ /* 0x000fd2000fffe0ff */
[----:B------:R-:W-:Y:S05]  /*0460*/  @P0 BRA `(.L_x_1268) ;  /* 0x0000000000ec0947 */ /* 0x000fea0003800000 */
[----:B------:R-:W-:Y:S02]  /*0470*/  IADD3 R8, PT, PT, RZ, -R13, RZ ;  /* 0x8000000dff087210 */ /* 0x000fe40007ffe0ff */
[----:B------:R-:W-:Y:S02]  /*0480*/  PLOP3.LUT P0, PT, PT, PT, PT, 0x80, 0x8 ;  /* 0x000000000008781c */ /* 0x000fe40003f0f070 */
[----:B------:R-:W-:-:S13]  /*0490*/  ISETP.GT.AND P2, PT, R8, 0x3, PT ;  /* 0x000000030800780c */ /* 0x000fda0003f44270 */
[----:B------:R-:W-:Y:S05]  /*04a0*/  @!P2 BRA `(.L_x_1269) ;  /* 0x000000000084a947 */ /* 0x000fea0003800000 */
[----:B------:R-:W-:-:S13]  /*04b0*/  PLOP3.LUT P0, PT, PT, PT, PT, 0x8, 0x80 ;  /* 0x000000000080781c */ /* 0x000fda0003f0e170 */
.L_x_1270:
        /* <DEDUP_REMOVED lines=15> */
[----:B------:R-:W-:Y:S01]  /*05b0*/  LEA R14, P3, R15, UR8, 0x1 ;  /* 0x000000080f0e7c11 */ /* 0x000fe2000f8608ff */
[----:B------:R-:W3:Y:S01]  /*05c0*/  LDG.E.U16.CONSTANT R10, desc[UR10][R10.64] ;  /* 0x0000000a0a0a7981 */ /* 0x000ee2000c1e9500 */
[----:B------:R-:W-:Y:S02]  /*05d0*/  LEA.HI.X.SX32 R20, R18, RZ, 0x1, P5 ;  /* 0x000000ff12147211 */ /* 0x000fe400028f0eff */
[----:B------:R-:W-:Y:S02]  /*05e0*/  LEA R16, P2, R17, UR8, 0x1 ;  /* 0x0000000811107c11 */ /* 0x000fe4000f8408ff */
[----:B------:R-:W-:-:S02]  /*05f0*/  LEA.HI.X R15, R15, UR9, R22, 0x1, P3 ;  /* 0x000000090f0f7c11 */ /* 0x000fc400098f0c16 */
[----:B------:R-:W-:-:S03]  /*0600*/  LEA.HI.X R17, R17, UR9, R20, 0x1, P2 ;  /* 0x0000000911117c11 */ /* 0x000fc600090f0c14 */
        /* <DEDUP_REMOVED lines=11> */
.L_x_1269:
        /* <DEDUP_REMOVED lines=20> */
.L_x_1271:
[----:B------:R-:W-:-:S13]  /*0800*/  ISETP.EQ.AND P2, PT, R13, RZ, PT ;  /* 0x000000ff0d00720c */ /* 0x000fda0003f42270 */
[----:B------:R-:W-:Y:S05]  /*0810*/  @!P0 BRA P2, `(.L_x_1266) ;  /* 0x0000000400788947 */ /* 0x000fea0001000000 */
.L_x_1268:
[----:B------:R-:W-:-:S04]  /*0820*/  IADD3 R9, P0, PT, R24, R7, RZ ;  /* 0x0000000718097210 */ /* 0x000fc80007f1e0ff */
[----:B------:R-:W-:Y:S02]  /*0830*/  LEA.HI.X.SX32 R10, R7, RZ, 0x1, P0 ;  /* 0x000000ff070a7211 */ /* 0x000fe400000f0eff */
[----:B------:R-:W-:-:S04]  /*0840*/  LEA R8, P0, R9, UR8, 0x1 ;  /* 0x0000000809087c11 */ /* 0x000fc8000f8008ff */
[----:B------:R-:W-:-:S05]  /*0850*/  LEA.HI.X R9, R9, UR9, R10, 0x1, P0 ;  /* 0x0000000909097c11 */ /* 0x000fca00080f0c0a */
        /* <DEDUP_REMOVED lines=8> */
.L_x_1267:
        /* <DEDUP_REMOVED lines=16> */
.L_x_1274:
[C---:B------:R-:W-:Y:S02]  /*09e0*/  IADD3 R10, PT, PT, R13.reuse, UR7, RZ ;  /* 0x000000070d0a7c10 */ /* 0x040fe4000fffe0ff */
[----:B-----5:R-:W-:Y:S02]  /*09f0*/  IADD3 R9, P2, PT, R22, R13, RZ ;  /* 0x0000000d16097210 */ /* 0x020fe40007f5e0ff */
[----:B------:R-:W-:Y:S02]  /*0a00*/  IADD3 R11, PT, PT, R10, UR7, RZ ;  /* 0x000000070a0b7c10 */ /* 0x000fe4000fffe0ff */
[----:B------:R-:W-:Y:S02]  /*0a10*/  LEA.HI.X.SX32 R14, R13, RZ, 0x1, P2 ;  /* 0x000000ff0d0e7211 */ /* 0x000fe400010f0eff */
[----:B0-----:R-:W-:Y:S02]  /*0a20*/  LEA R8, P2, R9, UR8, 0x1 ;  /* 0x0000000809087c11 */ /* 0x001fe4000f8408ff */
[----:B------:R-:W-:-:S02]  /*0a30*/  IADD3 R16, P3, PT, R22, R10, RZ ;  /* 0x0000000a16107210 */ /* 0x000fc40007f7e0ff */
[----:B------:R-:W-:Y:S02]  /*0a40*/  IADD3 R13, PT, PT, R11, UR7, RZ ;  /* 0x000000070b0d7c10 */ /* 0x000fe4000fffe0ff */
[----:B------:R-:W-:Y:S02]  /*0a50*/  LEA.HI.X R9, R9, UR9, R14, 0x1, P2 ;  /* 0x0000000909097c11 */ /* 0x000fe400090f0c0e */
[----:B------:R-:W-:Y:S02]  /*0a60*/  IADD3 R15, P4, PT, R22, R11, RZ ;  /* 0x0000000b160f7210 */ /* 0x000fe40007f9e0ff */
[----:B------:R-:W-:Y:S01]  /*0a70*/  LEA.HI.X.SX32 R19, R10, RZ, 0x1, P3 ;  /* 0x000000ff0a137211 */ /* 0x000fe200018f0eff */
[----:B------:R-:W2:Y:S01]  /*0a80*/  LDG.E.U16.CONSTANT R8, desc[UR10][R8.64] ;  /* 0x0000000a08087981 */ /* 0x000ea2000c1e9500 */
        /* <DEDUP_REMOVED lines=21> */
.L_x_1273:
        /* <DEDUP_REMOVED lines=21> */
.L_x_1275:
[----:B------:R-:W-:-:S13]  /*0d30*/  ISETP.NE.OR P0, PT, R7, RZ, P0 ;  /* 0x000000ff0700720c */ /* 0x000fda0000705670 */
[----:B------:R-:W-:Y:S05]  /*0d40*/  @!P0 BRA `(.L_x_1266) ;  /* 0x00000000002c8947 */ /* 0x000fea0003800000 */
.L_x_1272:
[----:B-----5:R-:W-:-:S04]  /*0d50*/  IADD3 R9, P0, PT, R22, R13, RZ ;  /* 0x0000000d16097210 */ /* 0x020fc80007f1e0ff */
        /* <DEDUP_REMOVED lines=10> */
.L_x_1266:
[----:B------:R-:W-:Y:S05]  /*0e00*/  BSYNC.RECONVERGENT B0 ;  /* 0x0000000000007941 */ /* 0x000fea0003800200 */
.L_x_1265:
        /* <DEDUP_REMOVED lines=19> */
[----:B------:R-:W1:Y:S01]  /*0f40*/  LDC.64 R16, c[0x0][0x3a0] ;  /* 0x0000e800ff107b82 */ /* 0x000e620000000a00 */
[----:B------:R-:W-:-:S13]  /*0f50*/  PLOP3.LUT P0, PT, PT, PT, PT, 0x8, 0x80 ;  /* 0x000000000080781c */ /* 0x000fda0003f0e170 */
.L_x_1279:
[CC--:B0-2---:R-:W-:Y:S01]  /*0f60*/  IADD3 R8, PT, PT, R3.reuse, R13.reuse, RZ ;  /* 0x0000000d03087210 */ /* 0x0c5fe20007ffe0ff */
[--C-:B-1----:R-:W-:Y:S01]  /*0f70*/  IMAD.WIDE R4, R3, 0x2, R16.reuse ;  /* 0x0000000203047825 */ /* 0x102fe200078e0210 */
        /* <DEDUP_REMOVED lines=13> */
.L_x_1278:
[----:B--2---:R-:W-:-:S04]  /*1050*/  IADD3 R4, PT, PT, RZ, -R7, RZ ;  /* 0x80000007ff047210 */ /* 0x004fc80007ffe0ff */
[----:B------:R-:W-:-:S13]  /*1060*/  ISETP.GT.AND P2, PT, R4, 0x1, PT ;  /* 0x000000010400780c */ /* 0x000fda0003f44270 */
[----:B------:R-:W-:Y:S05]  /*1070*/  @!P2 BRA `(.L_x_1280) ;  /* 0x000000000024a947 */ /* 0x000fea0003800000 */
[----:B0-----:R-:W0:Y:S01]  /*1080*/  LDC.64 R8, c[0x0][0x3a0] ;  /* 0x0000e800ff087b82 */ /* 0x001e220000000a00 */
        /* <DEDUP_REMOVED lines=8> */
.L_x_1280:
[----:B------:R-:W-:-:S13]  /*1110*/  ISETP.NE.OR P0, PT, R7, RZ, P0 ;  /* 0x000000ff0700720c */ /* 0x000fda0000705670 */
[----:B------:R-:W-:Y:S05]  /*1120*/  @!P0 BRA `(.L_x_1276) ;  /* 0x00000000001c8947 */ /* 0x000fea0003800000 */
.L_x_1277:
[----:B01----:R-:W0:Y:S02]  /*1130*/  LDC.64 R4, c[0x0][0x3a0] ;  /* 0x0000e800ff047b82 */ /* 0x003e240000000a00 */
.L_x_1281:
[----:B0-----:R-:W-:Y:S01]  /*1140*/  IMAD.WIDE R8, R3, 0x2, R4 ;  /* 0x0000000203087825 */ /* 0x001fe200078e0204 */
[----:B------:R-:W-:Y:S02]  /*1150*/  IADD3 R7, PT, PT, R7, 0x1, RZ ;  /* 0x0000000107077810 */ /* 0x000fe40007ffe0ff */
[----:B------:R-:W-:Y:S02]  /*1160*/  IADD3 R3, PT, PT, R3, R13, RZ ;  /* 0x0000000d03037210 */ /* 0x000fe40007ffe0ff */
[----:B------:R2:W-:Y:S01]  /*1170*/  STG.E.64 desc[UR10][R8.64], RZ ;  /* 0x000000ff08007986 */ /* 0x0005e2000c101b0a */
[----:B------:R-:W-:-:S13]  /*1180*/  ISETP.NE.AND P0, PT, R7, RZ, PT ;  /* 0x000000ff0700720c */ /* 0x000fda0003f05270 */
[----:B--2---:R-:W-:Y:S05]  /*1190*/  @P0 BRA `(.L_x_1281) ;  /* 0xfffffffc00e80947 */ /* 0x004fea000383ffff */
.L_x_1276:
[----:B------:R-:W2:Y:S01]  /*11a0*/  LDCU UR6, c[0x0][0x3c8] ;  /* 0x00007900ff0677ac */ /* 0x000ea20008000800 */
[----:B------:R-:W-:Y:S01]  /*11b0*/  BAR.SYNC.DEFER_BLOCKING 0x0 ;  /* 0x0000000000007b1d */ /* 0x000fe20000010000 */
[----:B------:R-:W-:-:S05]  /*11c0*/  ISETP.GE.AND P0, PT, R59, UR7, PT ;  /* 0x000000073b007c0c */ /* 0x000fca000bf06270 */
        /* <DEDUP_REMOVED lines=17> */
.L_x_1283:
        /* <DEDUP_REMOVED lines=10> */
[----:B------:R-:W-:-:S05]  /*1380*/  IMAD.WIDE.U32 R10, R11, 0x2, R8 ;  /* 0x000000020b0a7825 */ /* 0x000fca00078e0008 */
[----:B------:R-:W3:Y:S01]  /*1390*/  LDG.E.U16.CONSTANT R20, desc[UR10][R10.64+0x2] ;  /* 0x0000020a0a147981 */ /* 0x000ee2000c1e9500 */
[----:B0-----:R-:W-:-:S06]  /*13a0*/  IMAD.WIDE.U32 R4, R0, 0x2, R4 ;  /* 0x0000000200047825 */ /* 0x001fcc00078e0004 */
[----:B------:R-:W4:Y:S01]  /*13b0*/  LDG.E.U16.CONSTANT R5, desc[UR10][R4.64] ;  /* 0x0000000a04057981 */ /* 0x000f22000c1e9500 */
        /* <DEDUP_REMOVED lines=14> */
[----:B------:R-:W-:Y:S02]  /*14a0*/  IADD3 R19, PT, PT, R16, 0x1, R19 ;  /* 0x0000000110137810 */ /* 0x000fe40007ffe013 */
[----:B------:R-:W-:Y:S01]  /*14b0*/  IADD3 R11, PT, PT, R2, 0x1, R3 ;  /* 0x00000001020b7810 */ /* 0x000fe20007ffe003 */
[----:B------:R-:W-:Y:S01]  /*14c0*/  IMAD R3, R0, R0, R0 ;  /* 0x0000000000037224 */ /* 0x000fe200078e0200 */
[----:B------:R-:W4:Y:S01]  /*14d0*/  I2F.F16 R10, R19 ;  /* 0x00000013000a7306 */ /* 0x000f220000200c00 */
[----:B------:R-:W-:-:S03]  /*14e0*/  ISETP.GE.AND P0, PT, R17, R58, PT ;  /* 0x0000003a1100720c */ /* 0x000fc60003f06270 */
[----:B------:R-:W-:-:S04]  /*14f0*/  IADD3 R16, PT, PT, R0, 0x1, R3 ;  /* 0x0000000100107810 */ /* 0x000fc80007ffe003 */
[----:B------:R-:W0:Y:S01]  /*1500*/  I2F.F16 R18, R18 ;  /* 0x0000001200127306 */ /* 0x000e220000200c00 */
[----:B----4-:R-:W-:-:S07]  /*1510*/  HMUL2 R4, R10.H0_H0, R5.H0_H0 ;  /* 0x200000050a047232 */ /* 0x010fce0000000800 */
[----:B------:R-:W1:Y:S01]  /*1520*/  I2F.F16 R2, R11 ;  /* 0x0000000b00027306 */ /* 0x000e620000200c00 */
[----:B0-----:R-:W-:-:S07]  /*1530*/  HMUL2 R3, R18.H0_H0, R5.H0_H0 ;  /* 0x2000000512037232 */ /* 0x001fce0000000800 */
[----:B------:R-:W0:Y:S01]  /*1540*/  I2F.F16 R0, R16 ;  /* 0x0000001000007306 */ /* 0x000e220000200c00 */
[-C--:B-1----:R-:W-:Y:S02]  /*1550*/  HMUL2 R2, R2.H0_H0, R5.reuse.H0_H0 ;  /* 0x2000000502027232 */ /* 0x082fe40000000800 */
[----:B0-----:R-:W-:Y:S01]  /*1560*/  HMUL2 R0, R0.H0_H0, R5.H0_H0 ;  /* 0x2000000500007232 */ /* 0x001fe20000000800 */
[----:B------:R-:W-:Y:S06]  /*1570*/  @!P0 BRA `(.L_x_1283) ;  /* 0xfffffffc00588947 */ /* 0x000fec000383ffff */
.L_x_1282:
[C---:B------:R-:W-:Y:S01]  /*1580*/  ISETP.GT.AND P0, PT, R59.reuse, UR6, PT ;  /* 0x000000063b007c0c */ /* 0x040fe2000bf04270 */
[----:B------:R-:W-:Y:S01]  /*1590*/  HFMA2 R7, -RZ, RZ, 0, 0 ;  /* 0x00000000ff077431 */ /* 0x000fe200000001ff */
[----:B01----:R-:W-:Y:S01]  /*15a0*/  SHF.R.S32.HI R8, RZ, 0x1f, R21 ;  /* 0x0000001fff087819 */ /* 0x003fe20000011415 */
[----:B------:R-:W-:Y:S01]  /*15b0*/  HFMA2 R5, -RZ, RZ, 0, 0 ;  /* 0x00000000ff057431 */ /* 0x000fe200000001ff */
[C---:B---3--:R-:W-:Y:S02]  /*15c0*/  ISETP.GT.AND P2, PT, R59.reuse, UR8, PT ;  /* 0x000000083b007c0c */ /* 0x048fe4000bf44270 */
[----:B------:R-:W-:Y:S02]  /*15d0*/  CS2R R10, SRZ ;  /* 0x00000000000a7805 */ /* 0x000fe4000001ff00 */
[----:B------:R-:W-:Y:S02]  /*15e0*/  LEA.HI R8, R8, R21, RZ, 0x5 ;  /* 0x0000001508087211 */ /* 0x000fe400078f28ff */
        /* <DEDUP_REMOVED lines=13> */
.L_x_1284:
        /* <DEDUP_REMOVED lines=8> */
.L_x_1285:
        /* <DEDUP_REMOVED lines=8> */
.L_x_1286:
        /* <DEDUP_REMOVED lines=8> */
.L_x_1287:
        /* <DEDUP_REMOVED lines=8> */
.L_x_1288:
        /* <DEDUP_REMOVED lines=27> */
[----:B------:R-:W-:Y:S01]  /*1a70*/  HFMA2 R5, -RZ, RZ, 0, 0.0625 ;  /* 0x00002c00ff057431 */ /* 0x000fe200000001ff */
[----:B------:R-:W-:Y:S02]  /*1a80*/  ISETP.NE.AND P2, PT, R57, RZ, PT ;  /* 0x000000ff3900720c */ /* 0x000fe40003f45270 */
[----:B------:R-:W-:Y:S02]  /*1a90*/  PRMT R52, RZ, 0x7610, R52 ;  /* 0x00007610ff347816 */ /* 0x000fe40000000034 */
[----:B------:R-:W-:Y:S02]  /*1aa0*/  PRMT R50, RZ, 0x5410, RZ ;  /* 0x00005410ff327816 */ /* 0x000fe400000000ff */
[----:B------:R-:W-:Y:S02]  /*1ab0*/  PRMT R49, RZ, 0x5410, RZ ;  /* 0x00005410ff317816 */ /* 0x000fe400000000ff */
[----:B------:R-:W-:-:S02]  /*1ac0*/  PRMT R48, RZ, 0x5410, RZ ;  /* 0x00005410ff307816 */ /* 0x000fc400000000ff */
[----:B------:R-:W-:Y:S02]  /*1ad0*/  PRMT R0, R0, 0x5410, R5 ;  /* 0x0000541000007816 */ /* 0x000fe40000000005 */
[----:B------:R-:W-:Y:S02]  /*1ae0*/  PRMT R47, RZ, 0x5410, RZ ;  /* 0x00005410ff2f7816 */ /* 0x000fe400000000ff */
[----:B------:R-:W-:Y:S02]  /*1af0*/  PRMT R46, RZ, 0x5410, RZ ;  /* 0x00005410ff2e7816 */ /* 0x000fe400000000ff */
[C---:B--2---:R-:W-:Y:S02]  /*1b00*/  LOP3.LUT R5, R8.reuse, 0xf000f, RZ, 0xc0, !PT ;  /* 0x000f000f08057812 */ /* 0x044fe400078ec0ff */
[----:B------:R-:W-:Y:S02]  /*1b10*/  LOP3.LUT R6, R8, 0xf000f0, RZ, 0xc0, !PT ;  /* 0x00f000f008067812 */ /* 0x000fe400078ec0ff */
[----:B------:R-:W-:-:S02]  /*1b20*/  SHF.R.U32.HI R8, RZ, 0x8, R8 ;  /* 0x00000008ff087819 */ /* 0x000fc40000011608 */
[C---:B------:R-:W-:Y:S02]  /*1b30*/  LOP3.LUT R14, R9.reuse, 0xf000f, RZ, 0xc0, !PT ;  /* 0x000f000f090e7812 */ /* 0x040fe400078ec0ff */
[----:B------:R-:W-:Y:S02]  /*1b40*/  LOP3.LUT R15, R9, 0xf000f0, RZ, 0xc0, !PT ;  /* 0x00f000f0090f7812 */ /* 0x000fe400078ec0ff */
[----:B------:R-:W-:Y:S02]  /*1b50*/  SHF.R.U32.HI R18, RZ, 0x8, R10 ;  /* 0x00000008ff127819 */ /* 0x000fe4000001160a */
[----:B-----5:R-:W-:Y:S02]  /*1b60*/  SHF.R.U32.HI R22, RZ, 0x8, R11 ;  /* 0x00000008ff167819 */ /* 0x020fe4000001160b */
[----:B------:R-:W-:Y:S02]  /*1b70*/  SHF.R.U32.HI R9, RZ, 0x8, R9 ;  /* 0x00000008ff097819 */ /* 0x000fe40000011609 */
[----:B------:R-:W-:-:S02]  /*1b80*/  LOP3.LUT R7, R6, 0x64006400, RZ, 0xfc, !PT ;  /* 0x6400640006077812 */ /* 0x000fc400078efcff */
[----:B------:R-:W-:Y:S02]  /*1b90*/  LOP3.LUT R6, R8, 0xf000f, RZ, 0xc0, !PT ;  /* 0x000f000f08067812 */ /* 0x000fe400078ec0ff */
        /* <DEDUP_REMOVED lines=8> */
[C---:B------:R-:W-:Y:S02]  /*1c20*/  LOP3.LUT R10, R9.reuse, 0xf000f, RZ, 0xc0, !PT ;  /* 0x000f000f090a7812 */ /* 0x040fe400078ec0ff */
        /* <DEDUP_REMOVED lines=9> */
[----:B------:R-:W-:Y:S02]  /*1cc0*/  LOP3.LUT R23, R21, 0x64006400, RZ, 0xfc, !PT ;  /* 0x6400640015177812 */ /* 0x000fe400078efcff */
[----:B------:R-:W-:Y:S01]  /*1cd0*/  LOP3.LUT R9, R8, 0x64006400, RZ, 0xfc, !PT ;  /* 0x6400640008097812 */ /* 0x000fe200078efcff */
[----:B------:R-:W-:Y:S01]  /*1ce0*/  HADD2 R27, R20, -1032, -1032 ;  /* 0xe408e408141b7430 */ /* 0x000fe20000000000 */
[----:B------:R-:W-:Y:S01]  /*1cf0*/  LOP3.LUT R5, R5, 0x64006400, RZ, 0xfc, !PT ;  /* 0x6400640005057812 */ /* 0x000fe200078efcff */
[----:B------:R-:W-:Y:S01]  /*1d00*/  HFMA2 R23, R23, R0.H1_H1, -72, -72 ;  /* 0xd480d48017177431 */ /* 0x000fe20000060000 */
[----:B------:R-:W-:-:S02]  /*1d10*/  LOP3.LUT R16, R16, 0x64006400, RZ, 0xfc, !PT ;  /* 0x6400640010107812 */ /* 0x000fc400078efcff */
[----:B------:R-:W-:Y:S01]  /*1d20*/  LOP3.LUT R6, R6, 0x64006400, RZ, 0xfc, !PT ;  /* 0x6400640006067812 */ /* 0x000fe200078efcff */
[----:B------:R-:W-:Y:S01]  /*1d30*/  HADD2 R29, R5, -1032, -1032 ;  /* 0xe408e408051d7430 */ /* 0x000fe20000000000 */
        /* <DEDUP_REMOVED lines=8> */
[----:B------:R-:W-:Y:S01]  /*1dc0*/  HFMA2 R24, R17, R0.H1_H1, -72, -72 ;  /* 0xd480d48011187431 */ /* 0x000fe20000060000 */
[----:B------:R-:W-:Y:S01]  /*1dd0*/  LOP3.LUT R33, R22, 0x64006400, RZ, 0xfc, !PT ;  /* 0x6400640016217812 */ /* 0x000fe200078efcff */
[----:B------:R-:W-:-:S02]  /*1de0*/  HADD2 R22, R10, -1032, -1032 ;  /* 0xe408e4080a167430 */ /* 0x000fc40000000000 */
[-C--:B------:R-:W-:Y:S02]  /*1df0*/  HFMA2 R17, R11, R0.reuse.H1_H1, -72, -72 ;  /* 0xd480d4800b117431 */ /* 0x080fe40000060000 */
[----:B------:R-:W-:Y:S02]  /*1e00*/  HADD2 R21, R21, -1032, -1032 ;  /* 0xe408e40815157430 */ /* 0x000fe40000000000 */
[-C--:B------:R-:W-:Y:S02]  /*1e10*/  HFMA2 R14, R31, R0.reuse.H1_H1, -72, -72 ;  /* 0xd480d4801f0e7431 */ /* 0x080fe40000060000 */
[----:B------:R-:W-:Y:S02]  /*1e20*/  HADD2 R20, R8, -1032, -1032 ;  /* 0xe408e40808147430 */ /* 0x000fe40000000000 */
[----:B------:R-:W-:Y:S01]  /*1e30*/  HFMA2 R15, R33, R0.H1_H1, -72, -72 ;  /* 0xd480d480210f7431 */ /* 0x000fe20000060000 */
        /* <DEDUP_REMOVED lines=12> */
[----:B------:R-:W-:Y:S02]  /*1f00*/  HADD2.F32 R8, -RZ, R9.H1_H1 ;  /* 0x30000009ff087230 */ /* 0x000fe40000004100 */
[C---:B------:R-:W-:Y:S01]  /*1f10*/  FFMA.FTZ R37, R6.reuse, R7, RZ ;  /* 0x0000000706257223 */ /* 0x040fe200000100ff */
[----:B------:R-:W-:Y:S02]  /*1f20*/  HADD2.F32 R9, -RZ, R27.H0_H0 ;  /* 0x2000001bff097230 */ /* 0x000fe40000004100 */
[----:B------:R-:W-:Y:S01]  /*1f30*/  FFMA.FTZ R33, R6, R33, RZ ;  /* 0x0000002106217223 */ /* 0x000fe200000100ff */
[----:B------:R-:W-:-:S02]  /*1f40*/  HADD2.F32 R7, -RZ, R16.H1_H1 ;  /* 0x30000010ff077230 */ /* 0x000fc40000004100 */
[----:B------:R-:W-:Y:S01]  /*1f50*/  FFMA.FTZ R31, R31, R32, R34 ;  /* 0x000000201f1f7223 */ /* 0x000fe20000010022 */
[----:B------:R-:W-:Y:S02]  /*1f60*/  HADD2.F32 R34, -RZ, R24.H0_H0 ;  /* 0x20000018ff227230 */ /* 0x000fe40000004100 */
[----:B------:R-:W-:Y:S01]  /*1f70*/  FFMA.FTZ R36, R6, R9, RZ ;  /* 0x0000000906247223 */ /* 0x000fe200000100ff */
[----:B------:R-:W-:Y:S02]  /*1f80*/  HADD2.F32 R6, -RZ, R26.H0_H0 ;  /* 0x2000001aff067230 */ /* 0x000fe40000004100 */
[C---:B------:R-:W-:Y:S01]  /*1f90*/  FFMA.FTZ R7, R32.reuse, R7, R37 ;  /* 0x0000000720077223 */ /* 0x040fe20000010025 */
[----:B------:R-:W-:Y:S02]  /*1fa0*/  HADD2.F32 R9, -RZ, R27.H1_H1 ;  /* 0x3000001bff097230 */ /* 0x000fe40000004100 */
[----:B------:R-:W-:Y:S01]  /*1fb0*/  FFMA.FTZ R33, R32, R35, R33 ;  /* 0x0000002320217223 */ /* 0x000fe20000010021 */
[----:B------:R-:W-:-:S02]  /*1fc0*/  HADD2.F32 R5, -RZ, R25.H0_H0 ;  /* 0x20000019ff057230 */ /* 0x000fc40000004100 */
[----:B------:R-:W-:Y:S01]  /*1fd0*/  FFMA.FTZ R6, R6, R30, R31 ;  /* 0x0000001e06067223 */ /* 0x000fe2000001001f */
[----:B------:R-:W-:Y:S01]  /*1fe0*/  FFMA.FTZ R34, R30, R34, R7 ;  /* 0x000000221e227223 */ /* 0x000fe20000010007 */
[----:B------:R-:W-:Y:S01]  /*1ff0*/  FFMA.FTZ R35, R32, R9, R36 ;  /* 0x0000000920237223 */ /* 0x000fe20000010024 */
[----:B------:R-:W-:Y:S02]  /*2000*/  HADD2.F32 R31, -RZ, R23.H0_H0 ;  /* 0x20000017ff1f7230 */ /* 0x000fe40000004100 */
[C---:B------:R-:W-:Y:S01]  /*2010*/  FFMA.FTZ R33, R30.reuse, R5, R33 ;  /* 0x000000051e217223 */ /* 0x040fe20000010021 */
[----:B------:R-:W-:Y:S02]  /*2020*/  HADD2.F32 R7, -RZ, R25.H1_H1 ;  /* 0x30000019ff077230 */ /* 0x000fe40000004100 */
[----:B------:R-:W-:Y:S02]  /*2030*/  HADD2.F32 R9, -RZ, R24.H1_H1 ;  /* 0x30000018ff097230 */ /* 0x000fe40000004100 */
[----:B------:R-:W-:Y:S01]  /*2040*/  FFMA.FTZ R32, R30, R31, R35 ;  /* 0x0000001f1e207223 */ /* 0x000fe20000010023 */
[----:B------:R-:W-:-:S02]  /*2050*/  HADD2.F32 R5, -RZ, R26.H1_H1 ;  /* 0x3000001aff057230 */ /* 0x000fc40000004100 */
[C---:B------:R-:W-:Y:S01]  /*2060*/  FFMA.FTZ R30, R8.reuse, R7, R33 ;  /* 0x00000007081e7223 */ /* 0x040fe20000010021 */
[----:B------:R-:W-:Y:S02]  /*2070*/  HADD2.F32 R37, -RZ, R23.H1_H1 ;  /* 0x30000017ff257230 */ /* 0x000fe40000004100 */
[C---:B------:R-:W-:Y:S01]  /*2080*/  FFMA.FTZ R34, R8.reuse, R9, R34 ;  /* 0x0000000908227223 */ /* 0x040fe20000010022 */
[--C-:B-1----:R-:W-:Y:S02]  /*2090*/  HADD2.F32 R9, -RZ, R10.reuse.H0_H0 ;  /* 0x2000000aff097230 */ /* 0x102fe40000004100 */
[----:B------:R-:W-:Y:S01]  /*20a0*/  FFMA.FTZ R6, R5, R8, R6 ;  /* 0x0000000805067223 */ /* 0x000fe20000010006 */
[----:B------:R-:W-:Y:S02]  /*20b0*/  HADD2.F32 R7, -RZ, R19.H0_H0 ;  /* 0x20000013ff077230 */ /* 0x000fe40000004100 */
[----:B------:R-:W-:Y:S01]  /*20c0*/  FFMA.FTZ R32, R8, R37, R32 ;  /* 0x0000002508207223 */ /* 0x000fe20000010020 */
[----:B------:R-:W-:-:S02]  /*20d0*/  HADD2.F32 R31, -RZ, R10.H1_H1 ;  /* 0x3000000aff1f7230 */ /* 0x000fc40000004100 */
[----:B------:R-:W-:Y:S02]  /*20e0*/  HADD2.F32 R10, -RZ, R22.H0_H0 ;  /* 0x20000016ff0a7230 */ /* 0x000fe40000004100 */
[----:B------:R-:W-:Y:S01]  /*20f0*/  FFMA.FTZ R7, R7, R9, R6 ;  /* 0x0000000907077223 */ /* 0x000fe20000010006 */
[----:B------:R-:W-:Y:S02]  /*2100*/  HADD2.F32 R33, -RZ, R21.H0_H0 ;  /* 0x20000015ff217230 */ /* 0x000fe40000004100 */
[----:B------:R-:W-:Y:S02]  /*2110*/  HADD2.F32 R35, -RZ, R20.H0_H0 ;  /* 0x20000014ff237230 */ /* 0x000fe40000004100 */
[C---:B------:R-:W-:Y:S01]  /*2120*/  FFMA.FTZ R10, R9.reuse, R10, R30 ;  /* 0x0000000a090a7223 */ /* 0x040fe2000001001e */
[----:B------:R-:W-:Y:S02]  /*2130*/  HADD2.F32 R6, -RZ, R22.H1_H1 ;  /* 0x30000016ff067230 */ /* 0x000fe40000004100 */
[----:B------:R-:W-:Y:S01]  /*2140*/  FFMA.FTZ R33, R9, R33, R34 ;  /* 0x0000002109217223 */ /* 0x000fe20000010022 */
[----:B------:R-:W-:-:S02]  /*2150*/  HADD2.F32 R8, -RZ, R19.H1_H1 ;  /* 0x30000013ff087230 */ /* 0x000fc40000004100 */
[----:B------:R-:W-:Y:S01]  /*2160*/  FFMA.FTZ R35, R9, R35, R32 ;  /* 0x0000002309237223 */ /* 0x000fe20000010020 */
[----:B------:R-:W-:Y:S02]  /*2170*/  HADD2.F32 R5, -RZ, R11.H0_H0 ;  /* 0x2000000bff057230 */ /* 0x000fe40000004100 */
[----:B------:R-:W-:Y:S01]  /*2180*/  FFMA.FTZ R6, R31, R6, R10 ;  /* 0x000000061f067223 */ /* 0x000fe2000001000a */
[----:B------:R-:W-:Y:S02]  /*2190*/  HADD2.F32 R9, -RZ, R17.H0_H0 ;  /* 0x20000011ff097230 */ /* 0x000fe40000004100 */
[----:B------:R-:W-:Y:S01]  /*21a0*/  FFMA.FTZ R8, R8, R31, R7 ;  /* 0x0000001f08087223 */ /* 0x000fe20000010007 */
[----:B------:R-:W-:Y:S02]  /*21b0*/  HADD2.F32 R30, -RZ, R21.H1_H1 ;  /* 0x30000015ff1e7230 */ /* 0x000fe40000004100 */
[----:B------:R-:W-:Y:S02]  /*21c0*/  HADD2.F32 R32, -RZ, R20.H1_H1 ;  /* 0x30000014ff207230 */ /* 0x000fe40000004100 */
[----:B------:R-:W-:Y:S01]  /*21d0*/  FFMA.FTZ R10, R5, R9, R6 ;  /* 0x00000009050a7223 */ /* 0x000fe20000010006 */
[----:B------:R-:W-:-:S02]  /*21e0*/  HADD2.F32 R7, -RZ, R18.H0_H0 ;  /* 0x20000012ff077230 */ /* 0x000fc40000004100 */
[C---:B------:R-:W-:Y:S01]  /*21f0*/  FFMA.FTZ R30, R31.reuse, R30, R33 ;  /* 0x0000001e1f1e7223 */ /* 0x040fe20000010021 */
[----:B------:R-:W-:Y:S02]  /*2200*/  HADD2.F32 R9, -RZ, R14.H0_H0 ;  /* 0x2000000eff097230 */ /* 0x000fe40000004100 */
[----:B------:R-:W-:Y:S01]  /*2210*/  FFMA.FTZ R34, R31, R32, R35 ;  /* 0x000000201f227223 */ /* 0x000fe20000010023 */
        /* <DEDUP_REMOVED lines=8> */
[----:B------:R-:W-:Y:S01]  /*22a0*/  FFMA.FTZ R6, R6, R11, R7 ;  /* 0x0000000b06067223 */ /* 0x000fe20000010007 */
[----:B------:R-:W-:Y:S02]  /*22b0*/  HADD2.F32 R30, -RZ, R15.H1_H1 ;  /* 0x3000000fff1e7230 */ /* 0x000fe40000004100 */
[C---:B------:R-:W-:Y:S01]  /*22c0*/  FFMA.FTZ R8, R11.reuse, R8, R10 ;  /* 0x000000080b087223 */ /* 0x040fe2000001000a */
        /* <DEDUP_REMOVED lines=18> */
.L_x_1290:
[----:B------:R-:W-:Y:S01]  /*23f0*/  PRMT R5, RZ, 0x5410, RZ ;  /* 0x00005410ff057816 */ /* 0x000fe200000000ff */
[----:B------:R-:W-:Y:S06]  /*2400*/  @!P1 BRA `(.L_x_1291) ;  /* 0x0000001000889947 */ /* 0x000fec0003800000 */
[----:B------:R-:W-:Y:S02]  /*2410*/  PRMT R5, R54, 0x9910, RZ ;  /* 0x0000991036057816 */ /* 0x000fe400000000ff */
        /* <DEDUP_REMOVED lines=37> */
[-C--:B------:R-:W-:Y:S01]  /*2670*/  FFMA.FTZ R8, R8, R30.reuse, R33 ;  /* 0x0000001e08087223 */ /* 0x080fe20000010021 */
        /* <DEDUP_REMOVED lines=21> */
[----:B------:R-:W-:Y:S02]  /*27d0*/  HADD2.F32 R5, -RZ, R11.H0_H0 ;  /* 0x2000000bff057230 */ /* 0x000fe40000004100 */
[-C--:B------:R-:W-:Y:S01]  /*27e0*/  FFMA.FTZ R8, R8, R10.reuse, R31 ;  /* 0x0000000a08087223 */ /* 0x080fe2000001001f */
[----:B------:R-:W-:Y:S02]  /*27f0*/  HADD2.F32 R32, -RZ, R20.H1_H1 ;  /* 0x30000014ff207230 */ /* 0x000fe40000004100 */
[----:B------:R-:W-:Y:S01]  /*2800*/  FFMA.FTZ R30, R30, R10, R33 ;  /* 0x0000000a1e1e7223 */ /* 0x000fe20000010021 */
[----:B------:R-:W-:Y:S02]  /*2810*/  HADD2.F32 R35, -RZ, R17.H0_H0 ;  /* 0x20000011ff237230 */ /* 0x000fe40000004100 */
        /* <DEDUP_REMOVED lines=33> */
.L_x_1292:
        /* <DEDUP_REMOVED lines=100> */
.L_x_1293:
[----:B------:R-:W-:Y:S01]  /*3070*/  PRMT R5, RZ, 0x5410, RZ ;  /* 0x00005410ff057816 */ /* 0x000fe200000000ff */
[----:B------:R-:W-:Y:S06]  /*3080*/  @P0 BRA `(.L_x_1291) ;  /* 0x0000000400680947 */ /* 0x000fec0003800000 */
[----:B------:R-:W0:Y:S01]  /*3090*/  LDS.64 R6, [UR6+0xc0] ;  /* 0x0000c006ff067984 */ /* 0x000e220008000a00 */
[--C-:B------:R-:W-:Y:S02]  /*30a0*/  HADD2.F32 R5, -RZ, R29.reuse.H0_H0 ;  /* 0x2000001dff057230 */ /* 0x100fe40000004100 */
        /* <DEDUP_REMOVED lines=11> */
[----:B------:R-:W-:Y:S01]  /*3160*/  FFMA.FTZ R5, R34, R32, R5 ;  /* 0x0000002022057223 */ /* 0x000fe20000010005 */
[----:B------:R-:W-:Y:S02]  /*3170*/  HADD2.F32 R28, -RZ, R28.H1_H1 ;  /* 0x3000001cff1c7230 */ /* 0x000fe40000004100 */
[----:B------:R-:W-:-:S02]  /*3180*/  HADD2.F32 R16, -RZ, R16.H1_H1 ;  /* 0x30000010ff107230 */ /* 0x000fc40000004100 */
[-C--:B------:R-:W-:Y:S01]  /*3190*/  FFMA.FTZ R7, R7, R31.reuse, RZ ;  /* 0x0000001f07077223 */ /* 0x080fe200000100ff */
[----:B------:R-:W-:Y:S02]  /*31a0*/  HADD2.F32 R6, -RZ, R26.H0_H0 ;  /* 0x2000001aff067230 */ /* 0x000fe40000004100 */
[-C--:B------:R-:W-:Y:S01]  /*31b0*/  FFMA.FTZ R29, R28, R32.reuse, R29 ;  /* 0x000000201c1d7223 */ /* 0x080fe2000001001d */
[----:B------:R-:W-:Y:S02]  /*31c0*/  HADD2.F32 R28, -RZ, R24.H0_H0 ;  /* 0x20000018ff1c7230 */ /* 0x000fe40000004100 */
[----:B------:R-:W-:Y:S01]  /*31d0*/  FFMA.FTZ R7, R16, R32, R7 ;  /* 0x0000002010077223 */ /* 0x000fe20000010007 */
[----:B------:R-:W-:Y:S02]  /*31e0*/  HADD2.F32 R34, -RZ, R27.H1_H1 ;  /* 0x3000001bff227230 */ /* 0x000fe40000004100 */
[----:B------:R-:W-:Y:S01]  /*31f0*/  FFMA.FTZ R31, R10, R31, RZ ;  /* 0x0000001f0a1f7223 */ /* 0x000fe200000100ff */
[----:B------:R-:W-:-:S02]  /*3200*/  HADD2.F32 R10, -RZ, R25.H0_H0 ;  /* 0x20000019ff0a7230 */ /* 0x000fc40000004100 */
[-C--:B------:R-:W-:Y:S01]  /*3210*/  FFMA.FTZ R6, R6, R30.reuse, R5 ;  /* 0x0000001e06067223 */ /* 0x080fe20000010005 */
        /* <DEDUP_REMOVED lines=39> */
[----:B------:R-:W-:-:S02]  /*3490*/  HADD2.F32 R7, -RZ, R18.H1_H1 ;  /* 0x30000012ff077230 */ /* 0x000fc40000004100 */
[----:B------:R-:W-:Y:S02]  /*34a0*/  HADD2.F32 R17, -RZ, R17.H1_H1 ;  /* 0x30000011ff117230 */ /* 0x000fe40000004100 */
[----:B------:R-:W-:Y:S02]  /*34b0*/  HADD2.F32 R11, -RZ, R14.H1_H1 ;  /* 0x3000000eff0b7230 */ /* 0x000fe40000004100 */
[-C--:B------:R-:W-:Y:S01]  /*34c0*/  FFMA.FTZ R14, R16, R10.reuse, R19 ;  /* 0x0000000a100e7223 */ /* 0x080fe20000010013 */
[----:B------:R-:W-:Y:S01]  /*34d0*/  FFMA.FTZ R10, R20, R10, R5 ;  /* 0x0000000a140a7223 */ /* 0x000fe20000010005 */
        /* <DEDUP_REMOVED lines=21> */
.L_x_1291:
[----:B------:R-:W-:-:S05]  /*3630*/  IMAD.WIDE R60, R13, 0x4, R60 ;  /* 0x000000040d3c7825 */ /* 0x000fca00078e023c */
[----:B------:R-:W2:Y:S02]  /*3640*/  LDG.E.128.CONSTANT R8, desc[UR10][R60.64] ;  /* 0x0000000a3c087981 */ /* 0x000ea4000c1e9d00 */
[C---:B--2---:R-:W-:Y:S02]  /*3650*/  LOP3.LUT R6, R8.reuse, 0xf000f, RZ, 0xc0, !PT ;  /* 0x000f000f08067812 */ /* 0x044fe400078ec0ff */
[----:B------:R-:W-:Y:S02]  /*3660*/  LOP3.LUT R7, R8, 0xf000f0, RZ, 0xc0, !PT ;  /* 0x00f000f008077812 */ /* 0x000fe400078ec0ff */
[----:B------:R-:W-:Y:S02]  /*3670*/  SHF.R.U32.HI R8, RZ, 0x8, R8 ;  /* 0x00000008ff087819 */ /* 0x000fe40000011608 */
[----:B------:R-:W-:Y:S02]  /*3680*/  SHF.R.U32.HI R16, RZ, 0x8, R9 ;  /* 0x00000008ff107819 */ /* 0x000fe40000011609 */
[----:B------:R-:W-:-:S02]  /*3690*/  LOP3.LUT R18, R10, 0xf000f0, RZ, 0xc0, !PT ;  /* 0x00f000f00a127812 */ /* 0x000fc400078ec0ff */
[C---:B------:R-:W-:Y:S02]  /*36a0*/  LOP3.LUT R22, R11.reuse, 0xf000f, RZ, 0xc0, !PT ;  /* 0x000f000f0b167812 */ /* 0x040fe400078ec0ff */
[----:B------:R-:W-:Y:S02]  /*36b0*/  LOP3.LUT R23, R11, 0xf000f0, RZ, 0xc0, !PT ;  /* 0x00f000f00b177812 */ /* 0x000fe400078ec0ff */
[----:B------:R-:W-:Y:S02]  /*36c0*/  SHF.R.U32.HI R19, RZ, 0x8, R10 ;  /* 0x00000008ff137819 */ /* 0x000fe4000001160a */
[----:B------:R-:W-:Y:S02]  /*36d0*/  SHF.R.U32.HI R11, RZ, 0x8, R11 ;  /* 0x00000008ff0b7819 */ /* 0x000fe4000001160b */
        /* <DEDUP_REMOVED lines=13> */
[----:B------:R-:W-:-:S02]  /*37b0*/  LOP3.LUT R22, R22, 0x64006400, RZ, 0xfc, !PT ;  /* 0x6400640016167812 */ /* 0x000fc400078efcff */
        /* <DEDUP_REMOVED lines=18> */
[-C--:B------:R-:W-:Y:S01]  /*38e0*/  HFMA2 R20, R11, R0.reuse.H1_H1, -72, -72 ;  /* 0xd480d4800b147431 */ /* 0x080fe20000060000 */
[----:B------:R-:W-:Y:S01]  /*38f0*/  LOP3.LUT R8, R24, 0x64006400, RZ, 0xfc, !PT ;  /* 0x6400640018087812 */ /* 0x000fe200078efcff */
[----:B------:R-:W-:Y:S01]  /*3900*/  HADD2 R24, R10, -1032, -1032 ;  /* 0xe408e4080a187430 */ /* 0x000fe20000000000 */
[----:B------:R-:W-:Y:S01]  /*3910*/  LOP3.LUT R35, R26, 0x64006400, RZ, 0xfc, !PT ;  /* 0x640064001a237812 */ /* 0x000fe200078efcff */
[-C--:B------:R-:W-:Y:S02]  /*3920*/  HFMA2 R26, R21, R0.reuse.H1_H1, -72, -72 ;  /* 0xd480d480151a7431 */ /* 0x080fe40000060000 */
[----:B------:R-:W-:Y:S02]  /*3930*/  HADD2 R21, R9, -1032, -1032 ;  /* 0xe408e40809157430 */ /* 0x000fe40000000000 */
[----:B------:R-:W-:-:S02]  /*3940*/  HFMA2 R19, R19, R0.H1_H1, -72, -72 ;  /* 0xd480d48013137431 */ /* 0x000fc40000060000 */
[----:B------:R-:W-:Y:S02]  /*3950*/  HADD2 R23, R23, -1032, -1032 ;  /* 0xe408e40817177430 */ /* 0x000fe40000000000 */
[-C--:B------:R-:W-:Y:S02]  /*3960*/  HFMA2 R16, R33, R0.reuse.H1_H1, -72, -72 ;  /* 0xd480d48021107431 */ /* 0x080fe40000060000 */
[----:B------:R-:W-:Y:S02]  /*3970*/  HADD2 R22, R8, -1032, -1032 ;  /* 0xe408e40808167430 */ /* 0x000fe40000000000 */
[----:B------:R-:W-:Y:S01]  /*3980*/  HFMA2 R17, R35, R0.H1_H1, -72, -72 ;  /* 0xd480d48023117431 */ /* 0x000fe20000060000 */
[----:B------:R-:W-:Y:S06]  /*3990*/  @!P2 BRA `(.L_x_1294) ;  /* 0x000000040068a947 */ /* 0x000fec0003800000 */
[----:B------:R-:W0:Y:S01]  /*39a0*/  LDS.64 R8, [UR6+0x10] ;  /* 0x00001006ff087984 */ /* 0x000e220008000a00 */
[----:B------:R-:W-:Y:S02]  /*39b0*/  HADD2.F32 R6, -RZ, R31.H0_H0 ;  /* 0x2000001fff067230 */ /* 0x000fe40000004100 */
[--C-:B------:R-:W-:Y:S01]  /*39c0*/  HADD2.F32 R34, -RZ, R30.reuse.H0_H0 ;  /* 0x2000001eff227230 */ /* 0x100fe20000004100 */
[----:B------:R-:W1:Y:S01]  /*39d0*/  LDS.64 R14, [UR6+0x18] ;  /* 0x00001806ff0e7984 */ /* 0x000e620008000a00 */
        /* <DEDUP_REMOVED lines=86> */
.L_x_1294:
        /* <DEDUP_REMOVED lines=95> */
.L_x_1296:
        /* <DEDUP_REMOVED lines=97> */
.L_x_1297:
        /* <DEDUP_REMOVED lines=91> */
.L_x_1295:
        /* <DEDUP_REMOVED lines=145> */
.L_x_1298:
        /* <DEDUP_REMOVED lines=95> */
.L_x_1300:
        /* <DEDUP_REMOVED lines=97> */
.L_x_1301:
        /* <DEDUP_REMOVED lines=91> */
.L_x_1299:
[----:B------:R-:W-:-:S05]  /*6bb0*/  IMAD.WIDE R60, R13, 0x4, R60 ;  /* 0x000000040d3c7825 */ /* 0x000fca00078e023c */
[----:B------:R-:W2:Y:S01]  /*6bc0*/  LDG.E.128.CONSTANT R8, desc[UR10][R60.64] ;  /* 0x0000000a3c087981 */ /* 0x000ea2000c1e9d00 */
[----:B------:R-:W-:Y:S01]  /*6bd0*/  UIADD3 UR4, UPT, UPT, UR6, 0x40, URZ ;  /* 0x0000004006047890 */ /* 0x000fe2000fffe0ff */
[----:B--2---:R-:W-:Y:S02]  /*6be0*/  LOP3.LUT R7, R8, 0xf000f0, RZ, 0xc0, !PT ;  /* 0x00f000f008077812 */ /* 0x004fe400078ec0ff */
        /* <DEDUP_REMOVED lines=8> */
[----:B------:R-:W-:Y:S02]  /*6c70*/  LOP3.LUT R10, R11, 0xf000f0, RZ, 0xc0, !PT ;  /* 0x00f000f00b0a7812 */ /* 0x000fe400078ec0ff */
[----:B------:R-:W-:-:S02]  /*6c80*/  LOP3.LUT R7, R7, 0x64006400, RZ, 0xfc, !PT ;  /* 0x6400640007077812 */ /* 0x000fc400078efcff */
[----:B------:R-:W-:Y:S02]  /*6c90*/  SHF.R.U32.HI R8, RZ, 0x8, R8 ;  /* 0x00000008ff087819 */ /* 0x000fe40000011608 */
[----:B------:R-:W-:Y:S01]  /*6ca0*/  LOP3.LUT R16, R26, 0xf000f0, RZ, 0xc0, !PT ;  /* 0x00f000f01a107812 */ /* 0x000fe200078ec0ff */
[----:B------:R-:W-:Y:S01]  /*6cb0*/  HFMA2 R22, R7, R0.H1_H1, -72, -72 ;  /* 0xd480d48007167431 */ /* 0x000fe20000060000 */
[----:B------:R-:W-:Y:S02]  /*6cc0*/  LOP3.LUT R27, R11, 0xf000f, RZ, 0xc0, !PT ;  /* 0x000f000f0b1b7812 */ /* 0x000fe400078ec0ff */
        /* <DEDUP_REMOVED lines=128> */
.L_x_1302:
[----:B------:R-:W-:Y:S01]  /*74d0*/  MOV R59, R12 ;  /* 0x0000000c003b7202 */ /* 0x000fe20000000f00 */
[----:B------:R-:W-:Y:S01]  /*74e0*/  IMAD.WIDE R60, R13, 0x4, R60 ;  /* 0x000000040d3c7825 */ /* 0x000fe200078e023c */
        /* <DEDUP_REMOVED lines=95> */
.L_x_1303:
        /* <DEDUP_REMOVED lines=98> */
.L_x_1304:
[----:B------:R-:W-:Y:S01]  /*8100*/  MOV R59, R12 ;  /* 0x0000000c003b7202 */ /* 0x000fe20000000f00 */
[----:B------:R-:W-:Y:S06]  /*8110*/  @P0 BRA `(.L_x_1289) ;  /* 0x00000004006c0947 */ /* 0x000fec0003800000 */
[----:B------:R-:W0:Y:S01]  /*8120*/  LDS.64 R6, [UR6+0xf0] ;  /* 0x0000f006ff067984 */ /* 0x000e220008000a00 */
[----:B------:R-:W-:Y:S01]  /*8130*/  HADD2.F32 R10, -RZ, R24.H0_H0 ;  /* 0x20000018ff0a7230 */ /* 0x000fe20000004100 */
[----:B------:R-:W-:Y:S01]  /*8140*/  MOV R59, R12 ;  /* 0x0000000c003b7202 */ /* 0x000fe20000000f00 */
        /* <DEDUP_REMOVED lines=88> */
.L_x_1289:
[----:B------:R-:W0:Y:S02]  /*86d0*/  LDCU UR5, c[0x0][0x3dc] ;  /* 0x00007b80ff0577ac */ /* 0x000e240008000800 */
        /* <DEDUP_REMOVED lines=8> */
.L_x_1310:
[----:B------:R-:W2:Y:S01]  /*8760*/  LDG.E.128.CONSTANT R8, desc[UR10][R60.64] ;  /* 0x0000000a3c087981 */ /* 0x000ea2000c1e9d00 */
[----:B------:R-:W-:Y:S01]  /*8770*/  HFMA2 R13, -RZ, RZ, 0, 0.25 ;  /* 0x00003400ff0d7431 */ /* 0x000fe200000001ff */
[----:B------:R-:W-:Y:S01]  /*8780*/  MOV R29, 0x2c00 ;  /* 0x00002c00001d7802 */ /* 0x000fe20000000f00 */
[----:B------:R-:W-:Y:S01]  /*8790*/  HFMA2 R37, -RZ, RZ, 0, 0.015625 ;  /* 0x00002400ff257431 */ /* 0x000fe200000001ff */
[----:B------:R-:W-:Y:S02]  /*87a0*/  ISETP.NE.AND P2, PT, R57, RZ, PT ;  /* 0x000000ff3900720c */ /* 0x000fe40003f45270 */
[----:B------:R-:W-:Y:S02]  /*87b0*/  ISETP.NE.AND P1, PT, R56, 0x1, PT ;  /* 0x000000013800780c */ /* 0x000fe40003f25270 */
[C---:B--2---:R-:W-:Y:S02]  /*87c0*/  LOP3.LUT R17, R9.reuse, 0x30003, RZ, 0xc0, !PT ;  /* 0x0003000309117812 */ /* 0x044fe400078ec0ff */
[----:B------:R-:W-:-:S02]  /*87d0*/  LOP3.LUT R7, R9, 0xc000c, RZ, 0xc0, !PT ;  /* 0x000c000c09077812 */ /* 0x000fc400078ec0ff */
[C---:B------:R-:W-:Y:S02]  /*87e0*/  LOP3.LUT R15, R9.reuse, 0x300030, RZ, 0xc0, !PT ;  /* 0x00300030090f7812 */ /* 0x040fe400078ec0ff */
[----:B------:R-:W-:Y:S02]  /*87f0*/  LOP3.LUT R30, R9, 0xc000c0, RZ, 0xc0, !PT ;  /* 0x00c000c0091e7812 */ /* 0x000fe400078ec0ff */
[----:B------:R-:W-:Y:S02]  /*8800*/  SHF.R.U32.HI R19, RZ, 0x8, R9 ;  /* 0x00000008ff137819 */ /* 0x000fe40000011609 */
[----:B------:R-:W-:Y:S02]  /*8810*/  LOP3.LUT R9, R10, 0xc000c, RZ, 0xc0, !PT ;  /* 0x000c000c0a097812 */ /* 0x000fe400078ec0ff */
[----:B------:R-:W-:Y:S02]  /*8820*/  SHF.R.U32.HI R16, RZ, 0x8, R8 ;  /* 0x00000008ff107819 */ /* 0x000fe40000011608 */
[----:B------:R-:W-:-:S02]  /*8830*/  SHF.R.U32.HI R21, RZ, 0x8, R10 ;  /* 0x00000008ff157819 */ /* 0x000fc4000001160a */
[----:B------:R-:W-:Y:S02]  /*8840*/  SHF.R.U32.HI R23, RZ, 0x8, R11 ;  /* 0x00000008ff177819 */ /* 0x000fe4000001160b */
[C---:B------:R-:W-:Y:S02]  /*8850*/  LOP3.LUT R18, R8.reuse, 0x30003, RZ, 0xc0, !PT ;  /* 0x0003000308127812 */ /* 0x040fe400078ec0ff */
[C---:B------:R-:W-:Y:S02]  /*8860*/  LOP3.LUT R6, R8.reuse, 0xc000c, RZ, 0xc0, !PT ;  /* 0x000c000c08067812 */ /* 0x040fe400078ec0ff */
[C---:B------:R-:W-:Y:S02]  /*8870*/  LOP3.LUT R14, R8.reuse, 0x300030, RZ, 0xc0, !PT ;  /* 0x00300030080e7812 */ /* 0x040fe400078ec0ff */
[----:B------:R-:W-:Y:S02]  /*8880*/  LOP3.LUT R31, R8, 0xc000c0, RZ, 0xc0, !PT ;  /* 0x00c000c0081f7812 */ /* 0x000fe400078ec0ff */
[----:B------:R-:W-:-:S02]  /*8890*/  LOP3.LUT R20, R10, 0x30003, RZ, 0xc0, !PT ;  /* 0x000300030a147812 */ /* 0x000fc400078ec0ff */
[C---:B------:R-:W-:Y:S02]  /*88a0*/  LOP3.LUT R25, R10.reuse, 0x300030, RZ, 0xc0, !PT ;  /* 0x003000300a197812 */ /* 0x040fe400078ec0ff */
[----:B------:R-:W-:Y:S02]  /*88b0*/  LOP3.LUT R32, R10, 0xc000c0, RZ, 0xc0, !PT ;  /* 0x00c000c00a207812 */ /* 0x000fe400078ec0ff */
[----:B------:R-:W-:Y:S02]  /*88c0*/  LOP3.LUT R24, R9, 0x64006400, RZ, 0xfc, !PT ;  /* 0x6400640009187812 */ /* 0x000fe400078efcff */
[C---:B-----5:R-:W-:Y:S02]  /*88d0*/  LOP3.LUT R22, R11.reuse, 0x30003, RZ, 0xc0, !PT ;  /* 0x000300030b167812 */ /* 0x060fe400078ec0ff */
[C---:B------:R-:W-:Y:S02]  /*88e0*/  LOP3.LUT R10, R11.reuse, 0xc000c, RZ, 0xc0, !PT ;  /* 0x000c000c0b0a7812 */ /* 0x040fe400078ec0ff */
        /* <DEDUP_REMOVED lines=126> */
.L_x_1306:
        /* <DEDUP_REMOVED lines=49> */
.L_x_1308:
        /* <DEDUP_REMOVED lines=48> */
.L_x_1309:
        /* <DEDUP_REMOVED lines=18> */
[----:B------:R-:W-:Y:S02]  /*9800*/  HFMA2 R6, R14, R18, R6 ;  /* 0x000000120e067231 */ /* 0x000fe40000000006 */
[----:B-1----:R-:W-:Y:S02]  /*9810*/  HFMA2 R38, R43, R20, R38 ;  /* 0x000000142b267231 */ /* 0x002fe40000000026 */
[----:B------:R-:W-:-:S02]  /*9820*/  HFMA2 R39, R24, R18, R39 ;  /* 0x0000001218277231 */ /* 0x000fc40000000027 */
[----:B------:R-:W-:Y:S02]  /*9830*/  HFMA2 R9, R45, R20, R9 ;  /* 0x000000142d097231 */ /* 0x000fe40000000009 */
[-C--:B------:R-:W-:Y:S02]  /*9840*/  HFMA2 R11, R11, R21.reuse, R38 ;  /* 0x000000150b0b7231 */ /* 0x080fe40000000026 */
        /* <DEDUP_REMOVED lines=13> */
[-C--:B------:R-:W-:Y:S02]  /*9920*/  HFMA2 R6, R26, R22.reuse, R6 ;  /* 0x000000161a067231 */ /* 0x080fe40000000006 */
[----:B------:R-:W-:Y:S02]  /*9930*/  HFMA2 R39, R28, R22, R39 ;  /* 0x000000161c277231 */ /* 0x000fe40000000027 */
[----:B------:R-:W-:-:S02]  /*9940*/  HFMA2 R6, R34, R23, R6 ;  /* 0x0000001722067231 */ /* 0x000fc40000000006 */
[----:B------:R-:W-:Y:S02]  /*9950*/  HFMA2 R39, R36, R23, R39 ;  /* 0x0000001724277231 */ /* 0x000fe40000000027 */
[----:B------:R-:W-:Y:S02]  /*9960*/  HADD2 R6, R6.H0_H0, R6.H1_H1 ;  /* 0x3000000606067230 */ /* 0x000fe40000000800 */
[----:B------:R-:W-:-:S03]  /*9970*/  HADD2 R39, R39.H0_H0, R39.H1_H1 ;  /* 0x3000002727277230 */ /* 0x000fc60000000800 */
[----:B------:R-:W-:Y:S02]  /*9980*/  PRMT R6, R6, 0x5410, R11 ;  /* 0x0000541006067816 */ /* 0x000fe4000000000b */
[----:B------:R-:W-:-:S03]  /*9990*/  PRMT R39, R39, 0x5410, R9 ;  /* 0x0000541027277816 */ /* 0x000fc60000000009 */
[----:B------:R-:W-:Y:S02]  /*99a0*/  HFMA2 R46, R6, R4, R46 ;  /* 0x00000004062e7231 */ /* 0x000fe4000000002e */
[----:B------:R-:W-:-:S07]  /*99b0*/  HFMA2 R5, R39, R2, R5 ;  /* 0x0000000227057231 */ /* 0x000fce0000000005 */
.L_x_1307:
[----:B------:R-:W0:Y:S01]  /*99c0*/  LDC R13, c[0x0][0x3ac] ;  /* 0x0000eb00ff0d7b82 */ /* 0x000e220000000800 */
[----:B------:R-:W-:Y:S01]  /*99d0*/  IADD3 R59, PT, PT, R59, 0x10, RZ ;  /* 0x000000103b3b7810 */ /* 0x000fe20007ffe0ff */
[----:B------:R-:W-:-:S03]  /*99e0*/  UIADD3 UR4, UPT, UPT, UR4, 0x20, URZ ;  /* 0x0000002004047890 */ /* 0x000fc6000fffe0ff */
[----:B------:R-:W-:Y:S01]  /*99f0*/  ISETP.GE.AND P2, PT, R59, R58, PT ;  /* 0x0000003a3b00720c */ /* 0x000fe20003f46270 */
[----:B0-----:R-:W-:-:S12]  /*9a00*/  IMAD.WIDE R60, R13, 0x4, R60 ;  /* 0x000000040d3c7825 */ /* 0x001fd800078e023c */
[----:B------:R-:W-:Y:S05]  /*9a10*/  @!P2 BRA `(.L_x_1310) ;  /* 0xffffffec0050a947 */ /* 0x000fea000383ffff */
.L_x_1305:
[----:B------:R-:W0:Y:S01]  /*9a20*/  S2R R0, SR_CTAID.X ;  /* 0x0000000000007919 */ /* 0x000e220000002500 */
[----:B------:R-:W1:Y:S01]  /*9a30*/  S2UR UR4, SR_CTAID.Y ;  /* 0x00000000000479c3 */ /* 0x000e620000002600 */
[----:B------:R-:W-:Y:S01]  /*9a40*/  HMUL2 R9, R52, R57.H0_H0 ;  /* 0x2000003934097232 */ /* 0x000fe20000000000 */
[----:B------:R-:W0:Y:S06]  /*9a50*/  S2R R3, SR_TID.X ;  /* 0x0000000000037919 */ /* 0x000e2c0000002100 */
[----:B------:R-:W2:Y:S01]  /*9a60*/  LDC.64 R6, c[0x0][0x3a0] ;  /* 0x0000e800ff067b82 */ /* 0x000ea20000000a00 */
[----:B0-----:R-:W-:-:S05]  /*9a70*/  LEA R0, R0, R3, 0x5 ;  /* 0x0000000300007211 */ /* 0x001fca00078e28ff */
[----:B-1----:R-:W-:-:S05]  /*9a80*/  IMAD R0, R13, UR4, R0 ;  /* 0x000000040d007c24 */ /* 0x002fca000f8e0200 */
[----:B------:R-:W-:-:S05]  /*9a90*/  SHF.L.U32 R3, R0, 0x2, RZ ;  /* 0x0000000200037819 */ /* 0x000fca00000006ff */
[----:B--2---:R-:W-:-:S05]  /*9aa0*/  IMAD.WIDE R6, R3, 0x2, R6 ;  /* 0x0000000203067825 */ /* 0x004fca00078e0206 */
        /* <DEDUP_REMOVED lines=8> */
.L_x_1314:
[----:B------:R-:W0:Y:S02]  /*9b30*/  LDS R2, [R0] ;  /* 0x0000000000027984 */ /* 0x000e240000000800 */
[----:B0-----:R-:W-:-:S05]  /*9b40*/  HADD2 R3, R2, R9 ;  /* 0x0000000902037230 */ /* 0x001fca0000000000 */
[----:B------:R-:W0:Y:S02]  /*9b50*/  ATOMS.CAST.SPIN P0, [R0], R2, R3 ;  /* 0x000000020000758d */ /* 0x000e240001800003 */
[----:B0-----:R-:W-:Y:S05]  /*9b60*/  @!P0 BRA `(.L_x_1314) ;  /* 0xfffffffc00f08947 */ /* 0x001fea000383ffff */
[----:B------:R-:W-:Y:S05]  /*9b70*/  BRA `(.L_x_1312) ;  /* 0x00000000000c7947 */ /* 0x000fea0003800000 */
.L_x_1313:
[----:B------:R-:W2:Y:S02]  /*9b80*/  LD.E R0, desc[UR10][R6.64] ;  /* 0x0000000a06007980 */ /* 0x000ea4000c101900 */
[----:B--2---:R-:W-:-:S05]  /*9b90*/  IADD3 R3, PT, PT, R9, R0, RZ ;  /* 0x0000000009037210 */ /* 0x004fca0007ffe0ff */
[----:B------:R0:W-:Y:S02]  /*9ba0*/  ST.E desc[UR10][R6.64], R3 ;  /* 0x0000000306007985 */ /* 0x0001e4000c10190a */
.L_x_1312:
[----:B------:R-:W-:Y:S05]  /*9bb0*/  BSYNC.RECONVERGENT B0 ;  /* 0x0000000000007941 */ /* 0x000fea0003800200 */
.L_x_1311:
[----:B------:R1:W-:Y:S01]  /*9bc0*/  ATOM.E.ADD.F16x2.RN.STRONG.GPU P0, RZ, desc[UR10][R6.64+0x4], R51 ;  /* 0x8000043306ff79a2 */ /* 0x0003e2000c10e10a */
[----:B------:R-:W-:Y:S04]  /*9bd0*/  BSSY.RECONVERGENT B0, `(.L_x_1315) ;  /* 0x000000e000007945 */ /* 0x000fe80003800200 */
[----:B-1----:R-:W-:Y:S05]  /*9be0*/  @P0 BRA `(.L_x_1316) ;  /* 0x0000000000300947 */ /* 0x002fea0003800000 */
[----:B------:R-:W1:Y:S02]  /*9bf0*/  QSPC.E.S P0, RZ, [R6+0x4] ;  /* 0x0000040006ff73aa */ /* 0x000e640000000500 */
[----:B-1----:R-:W-:Y:S05]  /*9c00*/  @!P0 BRA `(.L_x_1317) ;  /* 0x00000000001c8947 */ /* 0x002fea0003800000 */
[----:B------:R-:W-:-:S04]  /*9c10*/  MOV R2, R6 ;  /* 0x0000000600027202 */ /* 0x000fc80000000f00 */
[----:B------:R-:W-:-:S07]  /*9c20*/  MOV R0, R2 ;  /* 0x0000000200007202 */ /* 0x000fce0000000f00 */
.L_x_1318:
[----:B------:R-:W0:Y:S02]  /*9c30*/  LDS R2, [R0+0x4] ;  /* 0x0000040000027984 */ /* 0x000e240000000800 */
[----:B0-----:R-:W-:-:S05]  /*9c40*/  HFMA2 R3, R2, 1, 1, R51 ;  /* 0x3c003c0002037831 */ /* 0x001fca0000000033 */
[----:B------:R-:W0:Y:S02]  /*9c50*/  ATOMS.CAST.SPIN P0, [R0+0x4], R2, R3 ;  /* 0x000004020000758d */ /* 0x000e240001800003 */
[----:B0-----:R-:W-:Y:S05]  /*9c60*/  @!P0 BRA `(.L_x_1318) ;  /* 0xfffffffc00f08947 */ /* 0x001fea000383ffff */
[----:B------:R-:W-:Y:S05]  /*9c70*/  BRA `(.L_x_1316) ;  /* 0x00000000000c7947 */ /* 0x000fea0003800000 */
.L_x_1317:
[----:B------:R-:W0:Y:S02]  /*9c80*/  LD.E R0, desc[UR10][R6.64+0x4] ;  /* 0x0000040a06007980 */ /* 0x000e24000c101900 */
[----:B0-----:R-:W-:-:S05]  /*9c90*/  IADD3 R3, PT, PT, R51, R0, RZ ;  /* 0x0000000033037210 */ /* 0x001fca0007ffe0ff */
[----:B------:R1:W-:Y:S02]  /*9ca0*/  ST.E desc[UR10][R6.64+0x4], R3 ;  /* 0x0000040306007985 */ /* 0x0003e4000c10190a */
.L_x_1316:
[----:B------:R-:W-:Y:S05]  /*9cb0*/  BSYNC.RECONVERGENT B0 ;  /* 0x0000000000007941 */ /* 0x000fea0003800200 */
.L_x_1315:
        /* <DEDUP_REMOVED lines=11> */
.L_x_1322:
[----:B------:R-:W0:Y:S02]  /*9d70*/  LDS R2, [R0] ;  /* 0x0000000000027984 */ /* 0x000e240000000800 */
[----:B0-----:R-:W-:-:S05]  /*9d80*/  HADD2 R3, R2, R9 ;  /* 0x0000000902037230 */ /* 0x001fca0000000000 */
[----:B------:R-:W0:Y:S02]  /*9d90*/  ATOMS.CAST.SPIN P0, [R0], R2, R3 ;  /* 0x000000020000758d */ /* 0x000e240001800003 */
[----:B0-----:R-:W-:Y:S05]  /*9da0*/  @!P0 BRA `(.L_x_1322) ;  /* 0xfffffffc00f08947 */ /* 0x001fea000383ffff */
[----:B------:R-:W-:Y:S05]  /*9db0*/  BRA `(.L_x_1320) ;  /* 0x00000000000c7947 */ /* 0x000fea0003800000 */
.L_x_1321:
[----:B------:R-:W2:Y:S02]  /*9dc0*/  LD.E R0, desc[UR10][R6.64] ;  /* 0x0000000a06007980 */ /* 0x000ea4000c101900 */
[----:B--2---:R-:W-:-:S05]  /*9dd0*/  IADD3 R3, PT, PT, R9, R0, RZ ;  /* 0x0000000009037210 */ /* 0x004fca0007ffe0ff */
[----:B------:R0:W-:Y:S02]  /*9de0*/  ST.E desc[UR10][R6.64], R3 ;  /* 0x0000000306007985 */ /* 0x0001e4000c10190a */
.L_x_1320:
[----:B------:R-:W-:Y:S05]  /*9df0*/  BSYNC.RECONVERGENT B0 ;  /* 0x0000000000007941 */ /* 0x000fea0003800200 */
.L_x_1319:
[----:B------:R1:W-:Y:S01]  /*9e00*/  ATOM.E.ADD.F16x2.RN.STRONG.GPU P0, RZ, desc[UR10][R6.64+0x4], R49 ;  /* 0x8000043106ff79a2 */ /* 0x0003e2000c10e10a */
[----:B------:R-:W-:Y:S04]  /*9e10*/  BSSY.RECONVERGENT B0, `(.L_x_1323) ;  /* 0x000000e000007945 */ /* 0x000fe80003800200 */
[----:B-1----:R-:W-:Y:S05]  /*9e20*/  @P0 BRA `(.L_x_1324) ;  /* 0x0000000000300947 */ /* 0x002fea0003800000 */
[----:B------:R-:W1:Y:S02]  /*9e30*/  QSPC.E.S P0, RZ, [R6+0x4] ;  /* 0x0000040006ff73aa */ /* 0x000e640000000500 */
[----:B-1----:R-:W-:Y:S05]  /*9e40*/  @!P0 BRA `(.L_x_1325) ;  /* 0x00000000001c8947 */ /* 0x002fea0003800000 */
[----:B------:R-:W-:-:S04]  /*9e50*/  MOV R2, R6 ;  /* 0x0000000600027202 */ /* 0x000fc80000000f00 */
[----:B------:R-:W-:-:S07]  /*9e60*/  MOV R0, R2 ;  /* 0x0000000200007202 */ /* 0x000fce0000000f00 */
.L_x_1326:
[----:B------:R-:W0:Y:S02]  /*9e70*/  LDS R2, [R0+0x4] ;  /* 0x0000040000027984 */ /* 0x000e240000000800 */
[----:B0-----:R-:W-:-:S05]  /*9e80*/  HFMA2 R3, R2, 1, 1, R49 ;  /* 0x3c003c0002037831 */ /* 0x001fca0000000031 */
[----:B------:R-:W0:Y:S02]  /*9e90*/  ATOMS.CAST.SPIN P0, [R0+0x4], R2, R3 ;  /* 0x000004020000758d */ /* 0x000e240001800003 */
[----:B0-----:R-:W-:Y:S05]  /*9ea0*/  @!P0 BRA `(.L_x_1326) ;  /* 0xfffffffc00f08947 */ /* 0x001fea000383ffff */
[----:B------:R-:W-:Y:S05]  /*9eb0*/  BRA `(.L_x_1324) ;  /* 0x00000000000c7947 */ /* 0x000fea0003800000 */
.L_x_1325:
[----:B------:R-:W0:Y:S02]  /*9ec0*/  LD.E R0, desc[UR10][R6.64+0x4] ;  /* 0x0000040a06007980 */ /* 0x000e24000c101900 */
[----:B0-----:R-:W-:-:S05]  /*9ed0*/  IADD3 R3, PT, PT, R49, R0, RZ ;  /* 0x0000000031037210 */ /* 0x001fca0007ffe0ff */
[----:B------:R1:W-:Y:S02]  /*9ee0*/  ST.E desc[UR10][R6.64+0x4], R3 ;  /* 0x0000040306007985 */ /* 0x0003e4000c10190a */
.L_x_1324:
[----:B------:R-:W-:Y:S05]  /*9ef0*/  BSYNC.RECONVERGENT B0 ;  /* 0x0000000000007941 */ /* 0x000fea0003800200 */
.L_x_1323:
        /* <DEDUP_REMOVED lines=12> */
.L_x_1330:
[----:B------:R-:W0:Y:S02]  /*9fc0*/  LDS R2, [R0] ;  /* 0x0000000000027984 */ /* 0x000e240000000800 */
[----:B0-----:R-:W-:-:S05]  /*9fd0*/  HADD2 R3, R2, R9 ;  /* 0x0000000902037230 */ /* 0x001fca0000000000 */
[----:B------:R-:W0:Y:S02]  /*9fe0*/  ATOMS.CAST.SPIN P0, [R0], R2, R3 ;  /* 0x000000020000758d */ /* 0x000e240001800003 */
[----:B0-----:R-:W-:Y:S05]  /*9ff0*/  @!P0 BRA `(.L_x_1330) ;  /* 0xfffffffc00f08947 */ /* 0x001fea000383ffff */
[----:B------:R-:W-:Y:S05]  /*a000*/  BRA `(.L_x_1328) ;  /* 0x00000000000c7947 */ /* 0x000fea0003800000 */
.L_x_1329:
[----:B------:R-:W2:Y:S02]  /*a010*/  LD.E R0, desc[UR10][R6.64] ;  /* 0x0000000a06007980 */ /* 0x000ea4000c101900 */
[----:B--2---:R-:W-:-:S05]  /*a020*/  IADD3 R3, PT, PT, R9, R0, RZ ;  /* 0x0000000009037210 */ /* 0x004fca0007ffe0ff */
[----:B------:R0:W-:Y:S02]  /*a030*/  ST.E desc[UR10][R6.64], R3 ;  /* 0x0000000306007985 */ /* 0x0001e4000c10190a */
.L_x_1328:
[----:B------:R-:W-:Y:S05]  /*a040*/  BSYNC.RECONVERGENT B0 ;  /* 0x0000000000007941 */ /* 0x000fea0003800200 */
.L_x_1327:
[----:B------:R1:W-:Y:S01]  /*a050*/  ATOM.E.ADD.F16x2.RN.STRONG.GPU P0, RZ, desc[UR10][R6.64+0x4], R47 ;  /* 0x8000042f06ff79a2 */ /* 0x0003e2000c10e10a */
[----:B------:R-:W-:Y:S04]  /*a060*/  BSSY.RECONVERGENT B0, `(.L_x_1331) ;  /* 0x000000e000007945 */ /* 0x000fe80003800200 */
[----:B-1----:R-:W-:Y:S05]  /*a070*/  @P0 BRA `(.L_x_1332) ;  /* 0x0000000000300947 */ /* 0x002fea0003800000 */
[----:B------:R-:W1:Y:S02]  /*a080*/  QSPC.E.S P0, RZ, [R6+0x4] ;  /* 0x0000040006ff73aa */ /* 0x000e640000000500 */
[----:B-1----:R-:W-:Y:S05]  /*a090*/  @!P0 BRA `(.L_x_1333) ;  /* 0x00000000001c8947 */ /* 0x002fea0003800000 */
[----:B------:R-:W-:-:S04]  /*a0a0*/  MOV R2, R6 ;  /* 0x0000000600027202 */ /* 0x000fc80000000f00 */
[----:B------:R-:W-:-:S07]  /*a0b0*/  MOV R0, R2 ;  /* 0x0000000200007202 */ /* 0x000fce0000000f00 */
.L_x_1334:
[----:B------:R-:W0:Y:S02]  /*a0c0*/  LDS R2, [R0+0x4] ;  /* 0x0000040000027984 */ /* 0x000e240000000800 */
[----:B0-----:R-:W-:-:S05]  /*a0d0*/  HFMA2 R3, R2, 1, 1, R47 ;  /* 0x3c003c0002037831 */ /* 0x001fca000000002f */
[----:B------:R-:W0:Y:S02]  /*a0e0*/  ATOMS.CAST.SPIN P0, [R0+0x4], R2, R3 ;  /* 0x000004020000758d */ /* 0x000e240001800003 */
[----:B0-----:R-:W-:Y:S05]  /*a0f0*/  @!P0 BRA `(.L_x_1334) ;  /* 0xfffffffc00f08947 */ /* 0x001fea000383ffff */
[----:B------:R-:W-:Y:S05]  /*a100*/  BRA `(.L_x_1332) ;  /* 0x00000000000c7947 */ /* 0x000fea0003800000 */
.L_x_1333:
[----:B------:R-:W0:Y:S02]  /*a110*/  LD.E R0, desc[UR10][R6.64+0x4] ;  /* 0x0000040a06007980 */ /* 0x000e24000c101900 */
[----:B0-----:R-:W-:-:S05]  /*a120*/  IADD3 R3, PT, PT, R47, R0, RZ ;  /* 0x000000002f037210 */ /* 0x001fca0007ffe0ff */
[----:B------:R1:W-:Y:S02]  /*a130*/  ST.E desc[UR10][R6.64+0x4], R3 ;  /* 0x0000040306007985 */ /* 0x0003e4000c10190a */
.L_x_1332:
[----:B------:R-:W-:Y:S05]  /*a140*/  BSYNC.RECONVERGENT B0 ;  /* 0x0000000000007941 */ /* 0x000fea0003800200 */
.L_x_1331:
        /* <DEDUP_REMOVED lines=12> */
.L_x_1338:
[----:B------:R-:W0:Y:S02]  /*a210*/  LDS R2, [R0] ;  /* 0x0000000000027984 */ /* 0x000e240000000800 */
[----:B0-----:R-:W-:-:S05]  /*a220*/  HADD2 R3, R2, R9 ;  /* 0x0000000902037230 */ /* 0x001fca0000000000 */
[----:B------:R-:W0:Y:S02]  /*a230*/  ATOMS.CAST.SPIN P0, [R0], R2, R3 ;  /* 0x000000020000758d */ /* 0x000e240001800003 */
[----:B0-----:R-:W-:Y:S05]  /*a240*/  @!P0 BRA `(.L_x_1338) ;  /* 0xfffffffc00f08947 */ /* 0x001fea000383ffff */
[----:B------:R-:W-:Y:S05]  /*a250*/  BRA `(.L_x_1336) ;  /* 0x00000000000c7947 */ /* 0x000fea0003800000 */
.L_x_1337:
[----:B------:R-:W2:Y:S02]  /*a260*/  LD.E R0, desc[UR10][R6.64] ;  /* 0x0000000a06007980 */ /* 0x000ea4000c101900 */
[----:B--2---:R-:W-:-:S05]  /*a270*/  IADD3 R3, PT, PT, R9, R0, RZ ;  /* 0x0000000009037210 */ /* 0x004fca0007ffe0ff */
[----:B------:R0:W-:Y:S02]  /*a280*/  ST.E desc[UR10][R6.64], R3 ;  /* 0x0000000306007985 */ /* 0x0001e4000c10190a */
.L_x_1336:
[----:B------:R-:W-:Y:S05]  /*a290*/  BSYNC.RECONVERGENT B0 ;  /* 0x0000000000007941 */ /* 0x000fea0003800200 */
.L_x_1335:
[----:B------:R1:W-:Y:S02]  /*a2a0*/  ATOM.E.ADD.F16x2.RN.STRONG.GPU P0, RZ, desc[UR10][R6.64+0x4], R5 ;  /* 0x8000040506ff79a2 */ /* 0x0003e4000c10e10a */
[----:B-1----:R-:W-:Y:S05]  /*a2b0*/  @P0 EXIT ;  /* 0x000000000000094d */ /* 0x002fea0003800000 */
[----:B------:R-:W1:Y:S02]  /*a2c0*/  QSPC.E.S P0, RZ, [R6+0x4] ;  /* 0x0000040006ff73aa */ /* 0x000e640000000500 */
[----:B-1----:R-:W-:Y:S05]  /*a2d0*/  @!P0 BRA `(.L_x_1339) ;  /* 0x00000000001c8947 */ /* 0x002fea0003800000 */
[----:B------:R-:W-:-:S04]  /*a2e0*/  MOV R2, R6 ;  /* 0x0000000600027202 */ /* 0x000fc80000000f00 */
[----:B------:R-:W-:-:S07]  /*a2f0*/  MOV R0, R2 ;  /* 0x0000000200007202 */ /* 0x000fce0000000f00 */
.L_x_1340:
[----:B------:R-:W0:Y:S02]  /*a300*/  LDS R2, [R0+0x4] ;  /* 0x0000040000027984 */ /* 0x000e240000000800 */
[----:B0-----:R-:W-:-:S05]  /*a310*/  HFMA2 R3, R2, 1, 1, R5 ;  /* 0x3c003c0002037831 */ /* 0x001fca0000000005 */
[----:B------:R-:W0:Y:S02]  /*a320*/  ATOMS.CAST.SPIN P0, [R0+0x4], R2, R3 ;  /* 0x000004020000758d */ /* 0x000e240001800003 */
[----:B0-----:R-:W-:Y:S05]  /*a330*/  @!P0 BRA `(.L_x_1340) ;  /* 0xfffffffc00f08947 */ /* 0x001fea000383ffff */
[----:B------:R-:W-:Y:S05]  /*a340*/  EXIT ;  /* 0x000000000000794d */ /* 0x000fea0003800000 */
.L_x_1339:
[----:B------:R-:W0:Y:S02]  /*a350*/  LD.E R0, desc[UR10][R6.64+0x4] ;  /* 0x0000040a06007980 */ /* 0x000e24000c101900 */
[----:B0-----:R-:W-:-:S05]  /*a360*/  IADD3 R3, PT, PT, R5, R0, RZ ;  /* 0x0000000005037210 */ /* 0x001fca0007ffe0ff */
[----:B------:R-:W-:Y:S01]  /*a370*/  ST.E desc[UR10][R6.64+0x4], R3 ;  /* 0x0000040306007985 */ /* 0x000fe2000c10190a */
[----:B------:R-:W-:Y:S05]  /*a380*/  EXIT ;  /* 0x000000000000794d */ /* 0x000fea0003800000 */
.L_x_1341:
        /* <DEDUP_REMOVED lines=15> */
.L_x_5300:


//--------------------- .text._Z23gemm_half_q_half_kernelILi4ELi172ELb1ELb1ELi32EEvPK6__halfPKjS4_S2_PS0_iiiiPKtS7_iiiiiibS2_i --------------------------
	.section	.text._Z23gemm_half_q_half_kernelILi4ELi172ELb1ELb1ELi32EEvPK6__halfPKjS4_S2_PS0_iiiiPKtS7_iiiiiibS2_i,"ax",@progbits
	.align	128
        .global         _Z23gemm_half_q_half_kernelILi4ELi172ELb1ELb1ELi32EEvPK6__halfPKjS4_S2_PS0_iiiiPKtS7_iiiiiibS2_i
        .type           _Z23gemm_half_q_half_kernelILi4ELi172ELb1ELb1ELi32EEvPK6__halfPKjS4_S2_PS0_iiiiPKtS7_iiiiiibS2_i,@function
        .size           _Z23gemm_half_q_half_kernelILi4ELi172ELb1ELb1ELi32EEvPK6__halfPKjS4_S2_PS0_iiiiPKtS7_iiiiiibS2_i,(.L_x_5301 - _Z23gemm_half_q_half_kernelILi4ELi172ELb1ELb1ELi32EEvPK6__halfPKjS4_S2_PS0_iiiiPKtS7_iiiiiibS2_i)
        .other          _Z23gemm_half_q_half_kernelILi4ELi172ELb1ELb1ELi32EEvPK6__halfPKjS4_S2_PS0_iiiiPKtS7_iiiiiibS2_i,@"STO_CUDA_ENTRY STV_DEFAULT"
_Z23gemm_half_q_half_kernelILi4ELi172ELb1ELb1ELi32EEvPK6__halfPKjS4_S2_PS0_iiiiPKtS7_iiiiiibS2_i:
.text._Z23gemm_half_q_half_kernelILi4ELi172ELb1ELb1ELi32EEvPK6__halfPKjS4_S2_PS0_iiiiPKtS7_iiiiiibS2_i:
[----:B------:R-:W-:Y:S08]  /*0000*/  LDC R1, c[0x0][0x37c] ;  /* 0x0000df00ff017b82 */ /* 0x000ff00000000800 */
[----:B------:R-:W0:Y:S01]  /*0010*/  S2UR UR7, SR_CTAID.Y ;  /* 0x00000000000779c3 */ /* 0x000e220000002600 */
[----:B------:R-:W0:Y:S02]  /*0020*/  LDCU UR4, c[0x0][0x3a8] ;  /* 0x00007500ff0477ac */ /* 0x000e240008000800 */
[----:B0-----:R-:W-:-:S06]  /*0030*/  UIMAD UR4, UR7, -0x4, UR4 ;  /* 0xfffffffc070478a4 */ /* 0x001fcc000f8e0204 */
        /* <DEDUP_REMOVED lines=30> */
.L_x_1342:
[----:B------:R-:W-:Y:S01]  /*0220*/  PRMT R2, R2, 0x9910, RZ ;  /* 0x0000991002027816 */ /* 0x000fe200000000ff */
[----:B------:R-:W0:Y:S01]  /*0230*/  S2UR UR4, SR_CTAID.X ;  /* 0x00000000000479c3 */ /* 0x000e220000002500 */
[----:B------:R-:W-:Y:S02]  /*0240*/  SHF.L.U32 R97, R3, 0x5, RZ ;  /* 0x0000000503617819 */ /* 0x000fe400000006ff */
[----:B------:R-:W-:Y:S02]  /*0250*/  ISETP.NE.AND P0, PT, R2, RZ, PT ;  /* 0x000000ff0200720c */ /* 0x000fe40003f05270 */
[----:B------:R-:W-:-:S04]  /*0260*/  IADD3 R6, PT, PT, R97, 0x20, RZ ;  /* 0x0000002061067810 */ /* 0x000fc80007ffe0ff */
[----:B------:R-:W-:-:S07]  /*0270*/  VIMNMX R90, PT, PT, R6, R0, PT ;  /* 0x00000000065a7248 */ /* 0x000fce0003fe0100 */
        /* <DEDUP_REMOVED lines=30> */
[----:B0-----:R-:W-:-:S09]  /*0460*/  IADD3 R7, PT, PT, R11, R0, RZ ;  /* 0x000000000b077210 */ /* 0x001fd20007ffe0ff */
[----:B------:R-:W-:Y:S05]  /*0470*/  @P0 BRA `(.L_x_1346) ;  /* 0x0000000000ec0947 */ /* 0x000fea0003800000 */
[----:B------:R-:W-:Y:S02]  /*0480*/  IADD3 R8, PT, PT, RZ, -R16, RZ ;  /* 0x80000010ff087210 */ /* 0x000fe40007ffe0ff */
[----:B------:R-:W-:Y:S02]  /*0490*/  PLOP3.LUT P0, PT, PT, PT, PT, 0x80, 0x8 ;  /* 0x000000000008781c */ /* 0x000fe40003f0f070 */
[----:B------:R-:W-:-:S13]  /*04a0*/  ISETP.GT.AND P2, PT, R8, 0x3, PT ;  /* 0x000000030800780c */ /* 0x000fda0003f44270 */
[----:B------:R-:W-:Y:S05]  /*04b0*/  @!P2 BRA `(.L_x_1347) ;  /* 0x000000000084a947 */ /* 0x000fea0003800000 */
[----:B------:R-:W-:-:S13]  /*04c0*/  PLOP3.LUT P0, PT, PT, PT, PT, 0x8, 0x80 ;  /* 0x000000000080781c */ /* 0x000fda0003f0e170 */
.L_x_1348:
        /* <DEDUP_REMOVED lines=32> */
.L_x_1347:
        /* <DEDUP_REMOVED lines=20> */
.L_x_1349:
[----:B------:R-:W-:-:S13]  /*0810*/  ISETP.EQ.AND P2, PT, R16, RZ, PT ;  /* 0x000000ff1000720c */ /* 0x000fda0003f42270 */
[----:B------:R-:W-:Y:S05]  /*0820*/  @!P0 BRA P2, `(.L_x_1344) ;  /* 0x0000000400788947 */ /* 0x000fea0001000000 */
.L_x_1346:
        /* <DEDUP_REMOVED lines=12> */
.L_x_1345:
        /* <DEDUP_REMOVED lines=16> */
.L_x_1352:
        /* <DEDUP_REMOVED lines=32> */
.L_x_1351:
        /* <DEDUP_REMOVED lines=21> */
.L_x_1353:
[----:B------:R-:W-:-:S13]  /*0d40*/  ISETP.NE.OR P0, PT, R16, RZ, P0 ;  /* 0x000000ff1000720c */ /* 0x000fda0000705670 */
[----:B------:R-:W-:Y:S05]  /*0d50*/  @!P0 BRA `(.L_x_1344) ;  /* 0x00000000002c8947 */ /* 0x000fea0003800000 */
.L_x_1350:
[----:B-----5:R-:W-:-:S04]  /*0d60*/  IADD3 R9, P0, PT, R22, R17, RZ ;  /* 0x0000001116097210 */ /* 0x020fc80007f1e0ff */
        /* <DEDUP_REMOVED lines=10> */
.L_x_1344:
[----:B------:R-:W-:Y:S05]  /*0e10*/  BSYNC.RECONVERGENT B0 ;  /* 0x0000000000007941 */ /* 0x000fea0003800200 */
.L_x_1343:
        /* <DEDUP_REMOVED lines=10> */
[----:B0-----:R-:W-:-:S03]  /*0ec0*/  IMAD R7, R89, UR7, RZ ;  /* 0x0000000759077c24 */ /* 0x001fc6000f8e02ff */
        /* <DEDUP_REMOVED lines=10> */
.L_x_1357:
        /* <DEDUP_REMOVED lines=15> */
.L_x_1356:
        /* <DEDUP_REMOVED lines=12> */
.L_x_1358:
[----:B------:R-:W-:-:S13]  /*1120*/  ISETP.NE.OR P0, PT, R18, RZ, P0 ;  /* 0x000000ff1200720c */ /* 0x000fda0000705670 */
[----:B------:R-:W-:Y:S05]  /*1130*/  @!P0 BRA `(.L_x_1354) ;  /* 0x00000000001c8947 */ /* 0x000fea0003800000 */
.L_x_1355:
[----:B0-----:R-:W0:Y:S02]  /*1140*/  LDC.64 R8, c[0x0][0x3a0] ;  /* 0x0000e800ff087b82 */ /* 0x001e240000000a00 */
.L_x_1359:
[C---:B0-----:R-:W-:Y:S01]  /*1150*/  IMAD.WIDE R10, R7.reuse, 0x2, R8 ;  /* 0x00000002070a7825 */ /* 0x041fe200078e0208 */
[----:B------:R-:W-:Y:S02]  /*1160*/  IADD3 R18, PT, PT, R18, 0x1, RZ ;  /* 0x0000000112127810 */ /* 0x000fe40007ffe0ff */
[----:B------:R-:W-:Y:S02]  /*1170*/  IADD3 R7, PT, PT, R7, R89, RZ ;  /* 0x0000005907077210 */ /* 0x000fe40007ffe0ff */
[----:B------:R1:W-:Y:S01]  /*1180*/  STG.E.64 desc[UR8][R10.64], RZ ;  /* 0x000000ff0a007986 */ /* 0x0003e2000c101b08 */
[----:B------:R-:W-:-:S13]  /*1190*/  ISETP.NE.AND P0, PT, R18, RZ, PT ;  /* 0x000000ff1200720c */ /* 0x000fda0003f05270 */
[----:B-1----:R-:W-:Y:S05]  /*11a0*/  @P0 BRA `(.L_x_1359) ;  /* 0xfffffffc00e80947 */ /* 0x002fea000383ffff */
.L_x_1354:
        /* <DEDUP_REMOVED lines=20> */
.L_x_1361:
        /* <DEDUP_REMOVED lines=26> */
[C---:B------:R-:W-:Y:S01]  /*1490*/  IMAD R18, R19.reuse, R19, R19 ;  /* 0x0000001313127224 */ /* 0x040fe200078e0213 */
        /* <DEDUP_REMOVED lines=15> */
.L_x_1360:
[C---:B------:R-:W-:Y:S01]  /*1590*/  ISETP.GT.AND P0, PT, R97.reuse, UR6, PT ;  /* 0x0000000661007c0c */ /* 0x040fe2000bf04270 */
[----:B0-----:R-:W-:Y:S01]  /*15a0*/  HFMA2 R7, -RZ, RZ, 0, 0 ;  /* 0x00000000ff077431 */ /* 0x001fe200000001ff */
[----:B------:R-:W-:Y:S02]  /*15b0*/  SHF.R.S32.HI R3, RZ, 0x1f, R20 ;  /* 0x0000001fff037819 */ /* 0x000fe40000011414 */
[----:B------:R-:W-:Y:S02]  /*15c0*/  CS2R R10, SRZ ;  /* 0x00000000000a7805 */ /* 0x000fe4000001ff00 */
[----:B--2---:R-:W-:Y:S02]  /*15d0*/  ISETP.GT.AND P2, PT, R97, UR12, PT ;  /* 0x0000000c61007c0c */ /* 0x004fe4000bf44270 */
[----:B------:R-:W-:Y:S02]  /*15e0*/  LEA.HI R3, R3, R20, RZ, 0x5 ;  /* 0x0000001403037211 */ /* 0x000fe400078f28ff */
[----:B---3--:R-:W-:-:S02]  /*15f0*/  ISETP.GT.AND P3, PT, R97, UR5, PT ;  /* 0x0000000561007c0c */ /* 0x008fc4000bf64270 */
[C---:B----4-:R-:W-:Y:S02]  /*1600*/  ISETP.GT.AND P4, PT, R97.reuse, UR10, PT ;  /* 0x0000000a61007c0c */ /* 0x050fe4000bf84270 */
[----:B-1----:R-:W-:Y:S02]  /*1610*/  ISETP.GT.AND P5, PT, R97, UR11, PT ;  /* 0x0000000b61007c0c */ /* 0x002fe4000bfa4270 */
[----:B------:R-:W-:Y:S01]  /*1620*/  SHF.R.S32.HI R12, RZ, 0x5, R3 ;  /* 0x00000005ff0c7819 */ /* 0x000fe20000011403 */
[----:B------:R-:W-:Y:S01]  /*1630*/  HFMA2 R3, -RZ, RZ, 0, 0 ;  /* 0x00000000ff037431 */ /* 0x000fe200000001ff */
[----:B------:R-:W-:Y:S01]  /*1640*/  MOV R8, RZ ;  /* 0x000000ff00087202 */ /* 0x000fe20000000f00 */
        /* <DEDUP_REMOVED lines=8> */
.L_x_1362:
        /* <DEDUP_REMOVED lines=8> */
.L_x_1363:
        /* <DEDUP_REMOVED lines=8> */
.L_x_1364:
        /* <DEDUP_REMOVED lines=8> */
.L_x_1365:
        /* <DEDUP_REMOVED lines=8> */
.L_x_1366:
        /* <DEDUP_REMOVED lines=22> */
[----:B-----5:R-:W-:Y:S02]  /*1a30*/  PRMT R22, RZ, 0x5410, RZ ;  /* 0x00005410ff167816 */ /* 0x020fe400000000ff */
        /* <DEDUP_REMOVED lines=30> */
[----:B------:R-:W-:Y:S01]  /*1c20*/  LEA.HI R7, R8, 0xffffff80, RZ, 0x8 ;  /* 0xffffff8008077811 */ /* 0x000fe200078f40ff */
[----:B------:R2:W1:Y:S01]  /*1c30*/  I2F.F16 R30, R4 ;  /* 0x00000004001e7306 */ /* 0x0004620000200c00 */
[----:B0-----:R-:W-:-:S02]  /*1c40*/  SHF.R.U32.HI R3, RZ, 0x8, R10 ;  /* 0x00000008ff037819 */ /* 0x001fc4000001160a */
[----:B------:R-:W-:Y:S02]  /*1c50*/  IADD3 R2, PT, PT, R2, -0x80, RZ ;  /* 0xffffff8002027810 */ /* 0x000fe40007ffe0ff */
[----:B------:R-:W-:Y:S02]  /*1c60*/  SHF.R.U32.HI R10, RZ, 0x10, R10 ;  /* 0x00000010ff0a7819 */ /* 0x000fe4000001160a */
[----:B------:R-:W-:Y:S01]  /*1c70*/  LOP3.LUT R3, R3, 0xff, RZ, 0xc0, !PT ;  /* 0x000000ff03037812 */ /* 0x000fe200078ec0ff */
[----:B------:R0:W1:Y:S01]  /*1c80*/  I2F.F16 R37, R0 ;  /* 0x0000000000257306 */ /* 0x0000620000200c00 */
[--C-:B--2---:R-:W-:Y:S02]  /*1c90*/  SHF.R.U32.HI R4, RZ, 0x8, R11.reuse ;  /* 0x00000008ff047819 */ /* 0x104fe4000001160b */
[----:B------:R-:W-:Y:S02]  /*1ca0*/  SHF.R.U32.HI R11, RZ, 0x10, R11 ;  /* 0x00000010ff0b7819 */ /* 0x000fe4000001160b */
[----:B------:R-:W-:-:S02]  /*1cb0*/  LEA.HI R20, R9, 0xffffff80, RZ, 0x8 ;  /* 0xffffff8009147811 */ /* 0x000fc400078f40ff */
[----:B------:R-:W-:Y:S01]  /*1cc0*/  SHF.R.U32.HI R8, RZ, 0x10, R8 ;  /* 0x00000010ff087819 */ /* 0x000fe20000011608 */
[----:B------:R3:W2:Y:S01]  /*1cd0*/  I2F.F16 R38, R2 ;  /* 0x0000000200267306 */ /* 0x0006a20000200c00 */
[----:B0-----:R-:W-:Y:S02]  /*1ce0*/  LOP3.LUT R0, R10, 0xff, RZ, 0xc0, !PT ;  /* 0x000000ff0a007812 */ /* 0x001fe400078ec0ff */
[----:B------:R-:W-:Y:S02]  /*1cf0*/  SHF.R.U32.HI R9, RZ, 0x10, R9 ;  /* 0x00000010ff097819 */ /* 0x000fe40000011609 */
[----:B------:R-:W-:Y:S02]  /*1d00*/  IADD3 R45, PT, PT, R0, -0x80, RZ ;  /* 0xffffff80002d7810 */ /* 0x000fe40007ffe0ff */
[----:B------:R-:W-:Y:S01]  /*1d10*/  LOP3.LUT R0, R11, 0xff, RZ, 0xc0, !PT ;  /* 0x000000ff0b007812 */ /* 0x000fe200078ec0ff */
[----:B------:R-:W0:Y:S01]  /*1d20*/  I2F.F16 R7, R7 ;  /* 0x0000000700077306 */ /* 0x000e220000200c00 */
[----:B---3--:R-:W-:-:S02]  /*1d30*/  LOP3.LUT R2, R13, 0xff, RZ, 0xc0, !PT ;  /* 0x000000ff0d027812 */ /* 0x008fc400078ec0ff */
[----:B------:R-:W-:Y:S02]  /*1d40*/  IADD3 R46, PT, PT, R0, -0x80, RZ ;  /* 0xffffff80002e7810 */ /* 0x000fe40007ffe0ff */
[----:B------:R-:W-:Y:S02]  /*1d50*/  IADD3 R48, PT, PT, R2, -0x80, RZ ;  /* 0xffffff8002307810 */ /* 0x000fe40007ffe0ff */
[----:B------:R-:W-:Y:S01]  /*1d60*/  LOP3.LUT R2, R14, 0xff, RZ, 0xc0, !PT ;  /* 0x000000ff0e027812 */ /* 0x000fe200078ec0ff */
[----:B------:R-:W3:Y:S01]  /*1d70*/  I2F.F16 R20, R20 ;  /* 0x0000001400147306 */ /* 0x000ee20000200c00 */
[----:B------:R-:W-:Y:S02]  /*1d80*/  LOP3.LUT R0, R12, 0xff, RZ, 0xc0, !PT ;  /* 0x000000ff0c007812 */ /* 0x000fe400078ec0ff */
[----:B------:R-:W-:Y:S02]  /*1d90*/  IADD3 R49, PT, PT, R2, -0x80, RZ ;  /* 0xffffff8002317810 */ /* 0x000fe40007ffe0ff */
[----:B------:R-:W-:-:S02]  /*1da0*/  SHF.R.U32.HI R2, RZ, 0x8, R12 ;  /* 0x00000008ff027819 */ /* 0x000fc4000001160c */
[----:B------:R-:W-:Y:S01]  /*1db0*/  IADD3 R3, PT, PT, R3, -0x80, RZ ;  /* 0xffffff8003037810 */ /* 0x000fe20007ffe0ff */
[----:B------:R-:W0:Y:S01]  /*1dc0*/  I2F.F16 R28, R28 ;  /* 0x0000001c001c7306 */ /* 0x000e220000200c00 */
[----:B------:R-:W-:Y:S02]  /*1dd0*/  LEA.HI R31, R12, 0xffffff80, RZ, 0x8 ;  /* 0xffffff800c1f7811 */ /* 0x000fe400078f40ff */
[----:B------:R-:W-:Y:S02]  /*1de0*/  LOP3.LUT R8, R8, 0xff, RZ, 0xc0, !PT ;  /* 0x000000ff08087812 */ /* 0x000fe400078ec0ff */
[----:B------:R-:W-:Y:S02]  /*1df0*/  IADD3 R0, PT, PT, R0, -0x80, RZ ;  /* 0xffffff8000007810 */ /* 0x000fe40007ffe0ff */
[----:B------:R-:W-:Y:S01]  /*1e00*/  LOP3.LUT R9, R9, 0xff, RZ, 0xc0, !PT ;  /* 0x000000ff09097812 */ /* 0x000fe200078ec0ff */
[----:B------:R5:W0:Y:S01]  /*1e10*/  I2F.F16 R10, R3 ;  /* 0x00000003000a7306 */ /* 0x000a220000200c00 */
[----:B------:R-:W-:-:S02]  /*1e20*/  LOP3.LUT R2, R2, 0xff, RZ, 0xc0, !PT ;  /* 0x000000ff02027812 */ /* 0x000fc400078ec0ff */
[----:B------:R-:W-:Y:S02]  /*1e30*/  SHF.R.U32.HI R12, RZ, 0x10, R12 ;  /* 0x00000010ff0c7819 */ /* 0x000fe4000001160c */
[----:B------:R-:W-:Y:S02]  /*1e40*/  IADD3 R8, PT, PT, R8, -0x80, RZ ;  /* 0xffffff8008087810 */ /* 0x000fe40007ffe0ff */
[----:B------:R-:W-:Y:S01]  /*1e50*/  IADD3 R9, PT, PT, R9, -0x80, RZ ;  /* 0xffffff8009097810 */ /* 0x000fe20007ffe0ff */
[----:B------:R4:W0:Y:S01]  /*1e60*/  I2F.F16 R47, R0 ;  /* 0x00000000002f7306 */ /* 0x0008220000200c00 */
[----:B-----5:R-:W-:Y:S02]  /*1e70*/  LOP3.LUT R3, R15, 0xff, RZ, 0xc0, !PT ;  /* 0x000000ff0f037812 */ /* 0x020fe400078ec0ff */
[----:B------:R-:W-:Y:S02]  /*1e80*/  LOP3.LUT R4, R4, 0xff, RZ, 0xc0, !PT ;  /* 0x000000ff04047812 */ /* 0x000fe400078ec0ff */
[----:B------:R-:W-:-:S02]  /*1e90*/  IADD3 R2, PT, PT, R2, -0x80, RZ ;  /* 0xffffff8002027810 */ /* 0x000fc40007ffe0ff */
[----:B------:R-:W-:Y:S01]  /*1ea0*/  IADD3 R50, PT, PT, R3, -0x80, RZ ;  /* 0xffffff8003327810 */ /* 0x000fe20007ffe0ff */
[----:B------:R5:W0:Y:S01]  /*1eb0*/  I2F.F16 R36, R8 ;  /* 0x0000000800247306 */ /* 0x000a220000200c00 */
[----:B----4-:R-:W-:Y:S02]  /*1ec0*/  LOP3.LUT R0, R12, 0xff, RZ, 0xc0, !PT ;  /* 0x000000ff0c007812 */ /* 0x010fe400078ec0ff */
[----:B------:R-:W-:Y:S02]  /*1ed0*/  LEA.HI R33, R13, 0xffffff80, RZ, 0x8 ;  /* 0xffffff800d217811 */ /* 0x000fe400078f40ff */
[----:B------:R-:W-:Y:S02]  /*1ee0*/  LEA.HI R34, R14, 0xffffff80, RZ, 0x8 ;  /* 0xffffff800e227811 */ /* 0x000fe400078f40ff */
[----:B------:R-:W-:Y:S01]  /*1ef0*/  IADD3 R4, PT, PT, R4, -0x80, RZ ;  /* 0xffffff8004047810 */ /* 0x000fe20007ffe0ff */
[----:B------:R4:W0:Y:S01]  /*1f00*/  I2F.F16 R39, R9 ;  /* 0x0000000900277306 */ /* 0x0008220000200c00 */
[----:B------:R-:W-:-:S02]  /*1f10*/  SHF.R.U32.HI R3, RZ, 0x8, R13 ;  /* 0x00000008ff037819 */ /* 0x000fc4000001160d */
[----:B------:R-:W-:Y:S02]  /*1f20*/  IADD3 R0, PT, PT, R0, -0x80, RZ ;  /* 0xffffff8000007810 */ /* 0x000fe40007ffe0ff */
[--C-:B-----5:R-:W-:Y:S02]  /*1f30*/  SHF.R.U32.HI R8, RZ, 0x8, R14.reuse ;  /* 0x00000008ff087819 */ /* 0x120fe4000001160e */
[----:B------:R-:W-:Y:S01]  /*1f40*/  SHF.R.U32.HI R13, RZ, 0x10, R13 ;  /* 0x00000010ff0d7819 */ /* 0x000fe2000001160d */
[----:B------:R5:W0:Y:S01]  /*1f50*/  I2F.F16 R12, R2 ;  /* 0x00000002000c7306 */ /* 0x000a220000200c00 */
[----:B------:R-:W-:Y:S02]  /*1f60*/  SHF.R.U32.HI R14, RZ, 0x10, R14 ;  /* 0x00000010ff0e7819 */ /* 0x000fe4000001160e */
[----:B----4-:R-:W-:Y:S02]  /*1f70*/  SHF.R.U32.HI R9, RZ, 0x10, R15 ;  /* 0x00000010ff097819 */ /* 0x010fe4000001160f */
[----:B------:R-:W-:-:S02]  /*1f80*/  LOP3.LUT R3, R3, 0xff, RZ, 0xc0, !PT ;  /* 0x000000ff03037812 */ /* 0x000fc400078ec0ff */
[----:B------:R-:W-:Y:S01]  /*1f90*/  LOP3.LUT R8, R8, 0xff, RZ, 0xc0, !PT ;  /* 0x000000ff08087812 */ /* 0x000fe200078ec0ff */
[----:B------:R4:W0:Y:S01]  /*1fa0*/  I2F.F16 R11, R4 ;  /* 0x00000004000b7306 */ /* 0x0008220000200c00 */
[----:B-----5:R-:W-:Y:S02]  /*1fb0*/  SHF.R.U32.HI R2, RZ, 0x8, R15 ;  /* 0x00000008ff027819 */ /* 0x020fe4000001160f */
[----:B------:R-:W-:Y:S02]  /*1fc0*/  LOP3.LUT R9, R9, 0xff, RZ, 0xc0, !PT ;  /* 0x000000ff09097812 */ /* 0x000fe400078ec0ff */
[----:B------:R-:W-:Y:S02]  /*1fd0*/  LOP3.LUT R2, R2, 0xff, RZ, 0xc0, !PT ;  /* 0x000000ff02027812 */ /* 0x000fe400078ec0ff */
[----:B------:R-:W-:Y:S01]  /*1fe0*/  LEA.HI R35, R15, 0xffffff80, RZ, 0x8 ;  /* 0xffffff800f237811 */ /* 0x000fe200078f40ff */
[----:B------:R5:W0:Y:S01]  /*1ff0*/  I2F.F16 R51, R0 ;  /* 0x0000000000337306 */ /* 0x000a220000200c00 */
[----:B----4-:R-:W-:-:S02]  /*2000*/  LOP3.LUT R4, R13, 0xff, RZ, 0xc0, !PT ;  /* 0x000000ff0d047812 */ /* 0x010fc400078ec0ff */
[----:B------:R-:W-:Y:S02]  /*2010*/  IADD3 R3, PT, PT, R3, -0x80, RZ ;  /* 0xffffff8003037810 */ /* 0x000fe40007ffe0ff */
[----:B------:R-:W-:Y:S02]  /*2020*/  IADD3 R4, PT, PT, R4, -0x80, RZ ;  /* 0xffffff8004047810 */ /* 0x000fe40007ffe0ff */
[----:B------:R-:W-:Y:S01]  /*2030*/  IADD3 R8, PT, PT, R8, -0x80, RZ ;  /* 0xffffff8008087810 */ /* 0x000fe20007ffe0ff */
[----:B------:R-:W4:Y:S01]  /*2040*/  I2F.F16 R31, R31 ;  /* 0x0000001f001f7306 */ /* 0x000f220000200c00 */
[----:B-----5:R-:W-:Y:S02]  /*2050*/  LOP3.LUT R0, R14, 0xff, RZ, 0xc0, !PT ;  /* 0x000000ff0e007812 */ /* 0x020fe400078ec0ff */
        /* <DEDUP_REMOVED lines=18> */
[----:B-----5:R-:W-:Y:S01]  /*2180*/  PRMT R21, RZ, 0x7610, R21 ;  /* 0x00007610ff157816 */ /* 0x020fe20000000015 */
[----:B-1234-:R-:W-:Y:S06]  /*2190*/  @!P2 BRA `(.L_x_1368) ;  /* 0x000000040068a947 */ /* 0x01efec0003800000 */
[----:B------:R-:W1:Y:S01]  /*21a0*/  LDS.64 R56, [UR5] ;  /* 0x00000005ff387984 */ /* 0x000e620008000a00 */
[----:B------:R-:W-:Y:S02]  /*21b0*/  HADD2.F32 R58, -RZ, R29.H0_H0 ;  /* 0x2000001dff3a7230 */ /* 0x000fe40000004100 */
[----:B------:R-:W-:Y:S01]  /*21c0*/  HADD2.F32 R0, -RZ, R17.H0_H0 ;  /* 0x20000011ff007230 */ /* 0x000fe20000004100 */
[----:B------:R-:W2:Y:S01]  /*21d0*/  LDS.64 R8, [UR5+0x8] ;  /* 0x00000805ff087984 */ /* 0x000ea20008000a00 */
[----:B------:R-:W-:Y:S02]  /*21e0*/  HADD2.F32 R55, -RZ, R38.H0_H0 ;  /* 0x20000026ff377230 */ /* 0x000fe40000004100 */
[----:B------:R-:W-:Y:S02]  /*21f0*/  HADD2.F32 R27, -RZ, R37.H0_H0 ;  /* 0x20000025ff1b7230 */ /* 0x000fe40000004100 */
[----:B------:R-:W-:Y:S02]  /*2200*/  HADD2.F32 R2, -RZ, R32.H0_H0 ;  /* 0x20000020ff027230 */ /* 0x000fe40000004100 */
[----:B------:R-:W-:-:S02]  /*2210*/  HADD2.F32 R4, -RZ, R30.H0_H0 ;  /* 0x2000001eff047230 */ /* 0x000fc40000004100 */
[--C-:B-1----:R-:W-:Y:S02]  /*2220*/  HADD2.F32 R3, -RZ, R56.reuse.H0_H0 ;  /* 0x20000038ff037230 */ /* 0x102fe40000004100 */
[----:B------:R-:W-:Y:S02]  /*2230*/  HADD2.F32 R56, -RZ, R56.H1_H1 ;  /* 0x30000038ff387230 */ /* 0x000fe40000004100 */
[----:B------:R-:W-:Y:S02]  /*2240*/  HADD2.F32 R40, -RZ, R57.H0_H0 ;  /* 0x20000039ff287230 */ /* 0x000fe40000004100 */
[C---:B------:R-:W-:Y:S01]  /*2250*/  FFMA.FTZ R59, R3.reuse, R58, RZ ;  /* 0x0000003a033b7223 */ /* 0x040fe200000100ff */
[----:B------:R-:W-:Y:S01]  /*2260*/  FFMA.FTZ R0, R0, R3, RZ ;  /* 0x0000000300007223 */ /* 0x000fe200000100ff */
[C---:B------:R-:W-:Y:S01]  /*2270*/  FFMA.FTZ R61, R3.reuse, R2, RZ ;  /* 0x00000002033d7223 */ /* 0x040fe200000100ff */
[----:B------:R-:W-:Y:S01]  /*2280*/  FFMA.FTZ R4, R3, R4, RZ ;  /* 0x0000000403047223 */ /* 0x000fe200000100ff */
[----:B------:R-:W-:Y:S01]  /*2290*/  FFMA.FTZ R55, R56, R55, R59 ;  /* 0x0000003738377223 */ /* 0x000fe2000001003b */
[----:B------:R-:W-:Y:S01]  /*22a0*/  FFMA.FTZ R0, R27, R56, R0 ;  /* 0x000000381b007223 */ /* 0x000fe20000010000 */
[----:B0-----:R-:W-:-:S02]  /*22b0*/  HADD2.F32 R59, -RZ, R11.H0_H0 ;  /* 0x2000000bff3b7230 */ /* 0x001fc40000004100 */
        /* <DEDUP_REMOVED lines=18> */
[----:B--2---:R-:W-:Y:S02]  /*23e0*/  HADD2.F32 R4, -RZ, R8.H0_H0 ;  /* 0x20000008ff047230 */ /* 0x004fe40000004100 */
        /* <DEDUP_REMOVED lines=53> */
.L_x_1368:
[----:B------:R-:W-:Y:S01]  /*2740*/  PRMT R21, R21, 0x5410, RZ ;  /* 0x0000541015157816 */ /* 0x000fe200000000ff */
[----:B------:R-:W-:Y:S01]  /*2750*/  IMAD.WIDE R8, R89, 0x4, R18 ;  /* 0x0000000459087825 */ /* 0x000fe200078e0212 */
        /* <DEDUP_REMOVED lines=9> */
[----:B------:R-:W1:Y:S01]  /*27f0*/  LDS.64 R2, [UR5+0x40] ;  /* 0x00004005ff027984 */ /* 0x000e620008000a00 */
[----:B------:R-:W-:Y:S02]  /*2800*/  HADD2.F32 R0, -RZ, R17.H0_H0 ;  /* 0x20000011ff007230 */ /* 0x000fe40000004100 */
[----:B------:R-:W-:Y:S01]  /*2810*/  HADD2.F32 R57, -RZ, R37.H0_H0 ;  /* 0x20000025ff397230 */ /* 0x000fe20000004100 */
[----:B------:R-:W2:Y:S01]  /*2820*/  LDS.64 R18, [UR5+0x48] ;  /* 0x00004805ff127984 */ /* 0x000ea20008000a00 */
[----:B------:R-:W-:Y:S02]  /*2830*/  HADD2.F32 R59, -RZ, R38.H0_H0 ;  /* 0x20000026ff3b7230 */ /* 0x000fe40000004100 */
[----:B------:R-:W-:Y:S02]  /*2840*/  HADD2.F32 R4, -RZ, R30.H0_H0 ;  /* 0x2000001eff047230 */ /* 0x000fe40000004100 */
[----:B0-----:R-:W-:Y:S02]  /*2850*/  HADD2.F32 R61, -RZ, R11.H0_H0 ;  /* 0x2000000bff3d7230 */ /* 0x001fe40000004100 */
[----:B------:R-:W-:-:S02]  /*2860*/  HADD2.F32 R58, -RZ, R16.H0_H0 ;  /* 0x20000010ff3a7230 */ /* 0x000fc40000004100 */
[----:B------:R-:W-:Y:S02]  /*2870*/  HADD2.F32 R60, -RZ, R50.H0_H0 ;  /* 0x20000032ff3c7230 */ /* 0x000fe40000004100 */
[--C-:B-1----:R-:W-:Y:S02]  /*2880*/  HADD2.F32 R21, -RZ, R2.reuse.H0_H0 ;  /* 0x20000002ff157230 */ /* 0x102fe40000004100 */
        /* <DEDUP_REMOVED lines=26> */
[----:B--2---:R-:W-:Y:S02]  /*2a30*/  HADD2.F32 R0, -RZ, R18.H0_H0 ;  /* 0x20000012ff007230 */ /* 0x004fe40000004100 */
        /* <DEDUP_REMOVED lines=53> */
.L_x_1370:
        /* <DEDUP_REMOVED lines=100> */
.L_x_1371:
[----:B------:R-:W-:Y:S01]  /*33d0*/  PRMT R21, RZ, 0x5410, RZ ;  /* 0x00005410ff157816 */ /* 0x000fe200000000ff */
[----:B------:R-:W-:Y:S06]  /*33e0*/  @P0 BRA `(.L_x_1369) ;  /* 0x0000000400680947 */ /* 0x000fec0003800000 */
[----:B------:R-:W1:Y:S01]  /*33f0*/  LDS.64 R2, [UR5+0xc0] ;  /* 0x0000c005ff027984 */ /* 0x000e620008000a00 */
[----:B------:R-:W-:Y:S02]  /*3400*/  HADD2.F32 R0, -RZ, R17.H0_H0 ;  /* 0x20000011ff007230 */ /* 0x000fe40000004100 */
[----:B------:R-:W-:Y:S01]  /*3410*/  HADD2.F32 R4, -RZ, R30.H0_H0 ;  /* 0x2000001eff047230 */ /* 0x000fe20000004100 */
[----:B------:R-:W2:Y:S01]  /*3420*/  LDS.64 R18, [UR5+0xc8] ;  /* 0x0000c805ff127984 */ /* 0x000ea20008000a00 */
[----:B------:R-:W-:Y:S02]  /*3430*/  HADD2.F32 R58, -RZ, R37.H0_H0 ;  /* 0x20000025ff3a7230 */ /* 0x000fe40000004100 */
[----:B0-----:R-:W-:Y:S02]  /*3440*/  HADD2.F32 R10, -RZ, R10.H0_H0 ;  /* 0x2000000aff0a7230 */ /* 0x001fe40000004100 */
        /* <DEDUP_REMOVED lines=12> */
[--C-:B-1----:R-:W-:Y:S02]  /*3510*/  HADD2.F32 R56, -RZ, R3.reuse.H0_H0 ;  /* 0x20000003ff387230 */ /* 0x102fe40000004100 */
[----:B------:R-:W-:-:S02]  /*3520*/  HADD2.F32 R55, -RZ, R3.H1_H1 ;  /* 0x30000003ff377230 */ /* 0x000fc40000004100 */
[--C-:B------:R-:W-:Y:S02]  /*3530*/  HADD2.F32 R21, -RZ, R2.reuse.H0_H0 ;  /* 0x20000002ff157230 */ /* 0x100fe40000004100 */
[----:B------:R-:W-:Y:S02]  /*3540*/  HADD2.F32 R22, -RZ, R2.H1_H1 ;  /* 0x30000002ff167230 */ /* 0x000fe40000004100 */
[----:B------:R-:W-:Y:S02]  /*3550*/  HADD2.F32 R3, -RZ, R32.H0_H0 ;  /* 0x20000020ff037230 */ /* 0x000fe40000004100 */
[-C--:B------:R-:W-:Y:S01]  /*3560*/  FFMA.FTZ R17, R0, R21.reuse, RZ ;  /* 0x0000001500117223 */ /* 0x080fe200000100ff */
[----:B------:R-:W-:Y:S02]  /*3570*/  HADD2.F32 R2, -RZ, R29.H0_H0 ;  /* 0x2000001dff027230 */ /* 0x000fe40000004100 */
[----:B------:R-:W-:Y:S02]  /*3580*/  HADD2.F32 R0, -RZ, R36.H0_H0 ;  /* 0x20000024ff007230 */ /* 0x000fe40000004100 */
[-C--:B------:R-:W-:Y:S01]  /*3590*/  FFMA.FTZ R3, R3, R21.reuse, RZ ;  /* 0x0000001503037223 */ /* 0x080fe200000100ff */
[----:B------:R-:W-:Y:S01]  /*35a0*/  FFMA.FTZ R17, R58, R22, R17 ;  /* 0x000000163a117223 */ /* 0x000fe20000010011 */
[-C--:B------:R-:W-:Y:S01]  /*35b0*/  FFMA.FTZ R29, R2, R21.reuse, RZ ;  /* 0x00000015021d7223 */ /* 0x080fe200000100ff */
[----:B------:R-:W-:Y:S01]  /*35c0*/  FFMA.FTZ R21, R4, R21, RZ ;  /* 0x0000001504157223 */ /* 0x000fe200000100ff */
[----:B------:R-:W-:-:S02]  /*35d0*/  HADD2.F32 R4, -RZ, R45.H0_H0 ;  /* 0x2000002dff047230 */ /* 0x000fc40000004100 */
[-C--:B------:R-:W-:Y:S01]  /*35e0*/  FFMA.FTZ R3, R10, R22.reuse, R3 ;  /* 0x000000160a037223 */ /* 0x080fe20000010003 */
[----:B------:R-:W-:Y:S02]  /*35f0*/  HADD2.F32 R2, -RZ, R39.H0_H0 ;  /* 0x20000027ff027230 */ /* 0x000fe40000004100 */
[-C--:B------:R-:W-:Y:S01]  /*3600*/  FFMA.FTZ R29, R38, R22.reuse, R29 ;  /* 0x00000016261d7223 */ /* 0x080fe2000001001d */
[----:B------:R-:W-:Y:S01]  /*3610*/  FFMA.FTZ R21, R30, R22, R21 ;  /* 0x000000161e157223 */ /* 0x000fe20000010015 */
[-C--:B------:R-:W-:Y:S01]  /*3620*/  FFMA.FTZ R0, R0, R56.reuse, R17 ;  /* 0x0000003800007223 */ /* 0x080fe20000010011 */
[-C--:B------:R-:W-:Y:S01]  /*3630*/  FFMA.FTZ R10, R4, R56.reuse, R3 ;  /* 0x00000038040a7223 */ /* 0x080fe20000010003 */
[-C--:B------:R-:W-:Y:S01]  /*3640*/  FFMA.FTZ R2, R2, R56.reuse, R29 ;  /* 0x0000003802027223 */ /* 0x080fe2000001001d */
[----:B------:R-:W-:Y:S02]  /*3650*/  HADD2.F32 R3, -RZ, R20.H0_H0 ;  /* 0x20000014ff037230 */ /* 0x000fe40000004100 */
[----:B------:R-:W-:Y:S01]  /*3660*/  FFMA.FTZ R56, R46, R56, R21 ;  /* 0x000000382e387223 */ /* 0x000fe20000010015 */
[----:B------:R-:W-:-:S02]  /*3670*/  HADD2.F32 R17, -RZ, R16.H0_H0 ;  /* 0x20000010ff117230 */ /* 0x000fc40000004100 */
[-C--:B------:R-:W-:Y:S01]  /*3680*/  FFMA.FTZ R0, R7, R55.reuse, R0 ;  /* 0x0000003707007223 */ /* 0x080fe20000010000 */
[-C--:B------:R-:W-:Y:S01]  /*3690*/  FFMA.FTZ R10, R11, R55.reuse, R10 ;  /* 0x000000370b0a7223 */ /* 0x080fe2000001000a */
[-C--:B------:R-:W-:Y:S01]  /*36a0*/  FFMA.FTZ R4, R3, R55.reuse, R2 ;  /* 0x0000003703047223 */ /* 0x080fe20000010002 */
[----:B--2---:R-:W-:Y:S02]  /*36b0*/  HADD2.F32 R3, -RZ, R18.H0_H0 ;  /* 0x20000012ff037230 */ /* 0x004fe40000004100 */
[----:B------:R-:W-:Y:S01]  /*36c0*/  FFMA.FTZ R56, R17, R55, R56 ;  /* 0x0000003711387223 */ /* 0x000fe20000010038 */
[----:B------:R-:W-:Y:S02]  /*36d0*/  HADD2.F32 R17, -RZ, R49.H0_H0 ;  /* 0x20000031ff117230 */ /* 0x000fe40000004100 */
[----:B------:R-:W-:Y:S02]  /*36e0*/  HADD2.F32 R7, -RZ, R47.H0_H0 ;  /* 0x2000002fff077230 */ /* 0x000fe40000004100 */
[----:B------:R-:W-:-:S02]  /*36f0*/  HADD2.F32 R11, -RZ, R48.H0_H0 ;  /* 0x20000030ff0b7230 */ /* 0x000fc40000004100 */
        /* <DEDUP_REMOVED lines=19> */
[-C--:B------:R-:W-:Y:S01]  /*3830*/  FFMA.FTZ R4, R52, R2.reuse, R11 ;  /* 0x0000000234047223 */ /* 0x080fe2000001000b */
[----:B------:R-:W-:Y:S01]  /*3840*/  FFMA.FTZ R2, R54, R2, R3 ;  /* 0x0000000236027223 */ /* 0x000fe20000010003 */
[----:B------:R-:W-:Y:S02]  /*3850*/  HADD2.F32 R3, -RZ, R44.H0_H0 ;  /* 0x2000002cff037230 */ /* 0x000fe40000004100 */
[-C--:B------:R-:W-:Y:S01]  /*3860*/  FFMA.FTZ R10, R7, R19.reuse, R10 ;  /* 0x00000013070a7223 */ /* 0x080fe2000001000a */
[----:B------:R-:W-:Y:S02]  /*3870*/  HADD2.F32 R7, -RZ, R43.H0_H0 ;  /* 0x2000002bff077230 */ /* 0x000fe40000004100 */
[-C--:B------:R-:W-:Y:S01]  /*3880*/  FFMA.FTZ R0, R31, R19.reuse, R0 ;  /* 0x000000131f007223 */ /* 0x080fe20000010000 */
        /* <DEDUP_REMOVED lines=16> */
.L_x_1369:
        /* <DEDUP_REMOVED lines=124> */
[----:B------:R-:W-:-:S02]  /*4150*/  HADD2.F32 R61, -RZ, R15.H0_H0 ;  /* 0x2000000fff3d7230 */ /* 0x000fc40000004100 */
[----:B------:R-:W-:Y:S01]  /*4160*/  FFMA.FTZ R0, R55, R56, R0 ;  /* 0x0000003837007223 */ /* 0x000fe20000010000 */
[----:B------:R-:W-:Y:S02]  /*4170*/  HADD2.F32 R2, -RZ, R39.H0_H0 ;  /* 0x20000027ff027230 */ /* 0x000fe40000004100 */
[----:B------:R-:W-:Y:S02]  /*4180*/  HADD2.F32 R3, -RZ, R38.H0_H0 ;  /* 0x20000026ff037230 */ /* 0x000fe40000004100 */
[----:B------:R-:W-:Y:S01]  /*4190*/  FFMA.FTZ R61, R56, R61, R4 ;  /* 0x0000003d383d7223 */ /* 0x000fe20000010004 */
[----:B------:R-:W-:Y:S02]  /*41a0*/  HADD2.F32 R55, -RZ, R14.H0_H0 ;  /* 0x2000000eff377230 */ /* 0x000fe40000004100 */
[----:B------:R-:W-:Y:S01]  /*41b0*/  FFMA.FTZ R4, R58, R2, R59 ;  /* 0x000000023a047223 */ /* 0x000fe2000001003b */
[----:B------:R-:W-:Y:S02]  /*41c0*/  HADD2.F32 R59, -RZ, R46.H0_H0 ;  /* 0x2000002eff3b7230 */ /* 0x000fe40000004100 */
[----:B------:R-:W-:Y:S01]  /*41d0*/  FFMA.FTZ R3, R3, R58, R0 ;  /* 0x0000003a03037223 */ /* 0x000fe20000010000 */
[----:B------:R-:W-:-:S02]  /*41e0*/  HADD2.F32 R57, -RZ, R57.H1_H1 ;  /* 0x30000039ff397230 */ /* 0x000fc40000004100 */
[----:B------:R-:W-:Y:S01]  /*41f0*/  FFMA.FTZ R55, R56, R55, R63 ;  /* 0x0000003738377223 */ /* 0x000fe2000001003f */
[----:B------:R-:W-:Y:S02]  /*4200*/  HADD2.F32 R60, -RZ, R45.H0_H0 ;  /* 0x2000002dff3c7230 */ /* 0x000fe40000004100 */
[C---:B------:R-:W-:Y:S01]  /*4210*/  FFMA.FTZ R63, R58.reuse, R59, R61 ;  /* 0x0000003b3a3f7223 */ /* 0x040fe2000001003d */
[----:B------:R-:W-:Y:S02]  /*4220*/  HADD2.F32 R0, -RZ, R7.H0_H0 ;  /* 0x20000007ff007230 */ /* 0x000fe40000004100 */
[----:B------:R-:W-:Y:S02]  /*4230*/  HADD2.F32 R2, -RZ, R20.H0_H0 ;  /* 0x20000014ff027230 */ /* 0x000fe40000004100 */
[----:B------:R-:W-:Y:S01]  /*4240*/  FFMA.FTZ R55, R58, R60, R55 ;  /* 0x0000003c3a377223 */ /* 0x000fe20000010037 */
[----:B------:R-:W-:Y:S02]  /*4250*/  HADD2.F32 R56, -RZ, R28.H0_H0 ;  /* 0x2000001cff387230 */ /* 0x000fe40000004100 */
[----:B------:R-:W-:Y:S01]  /*4260*/  FFMA.FTZ R0, R0, R57, R3 ;  /* 0x0000003900007223 */ /* 0x000fe20000010003 */
[----:B------:R-:W-:-:S02]  /*4270*/  HADD2.F32 R60, -RZ, R29.H0_H0 ;  /* 0x2000001dff3c7230 */ /* 0x000fc40000004100 */
[C---:B------:R-:W-:Y:S01]  /*4280*/  FFMA.FTZ R59, R57.reuse, R2, R4 ;  /* 0x00000002393b7223 */ /* 0x040fe20000010004 */
[--C-:B0-----:R-:W-:Y:S02]  /*4290*/  HADD2.F32 R4, -RZ, R8.reuse.H0_H0 ;  /* 0x20000008ff047230 */ /* 0x101fe40000004100 */
[C---:B------:R-:W-:Y:S01]  /*42a0*/  FFMA.FTZ R61, R57.reuse, R56, R55 ;  /* 0x00000038393d7223 */ /* 0x040fe20000010037 */
[----:B------:R-:W-:Y:S02]  /*42b0*/  HADD2.F32 R3, -RZ, R47.H0_H0 ;  /* 0x2000002fff037230 */ /* 0x000fe40000004100 */
[----:B------:R-:W-:Y:S01]  /*42c0*/  FFMA.FTZ R63, R57, R60, R63 ;  /* 0x0000003c393f7223 */ /* 0x000fe2000001003f */
[----:B------:R-:W-:Y:S02]  /*42d0*/  HADD2.F32 R55, -RZ, R8.H1_H1 ;  /* 0x30000008ff377230 */ /* 0x000fe40000004100 */
        /* <DEDUP_REMOVED lines=14> */
[----:B------:R-:W-:Y:S02]  /*43c0*/  HADD2.F32 R60, -RZ, R19.H0_H0 ;  /* 0x20000013ff3c7230 */ /* 0x000fe40000004100 */
[----:B------:R-:W-:Y:S01]  /*43d0*/  FFMA.FTZ R3, R3, R8, R2 ;  /* 0x0000000803037223 */ /* 0x000fe20000010002 */
[----:B------:R-:W-:Y:S02]  /*43e0*/  HADD2.F32 R4, -RZ, R52.H0_H0 ;  /* 0x20000034ff047230 */ /* 0x000fe40000004100 */
[C---:B------:R-:W-:Y:S01]  /*43f0*/  FFMA.FTZ R61, R55.reuse, R58, R61 ;  /* 0x0000003a373d7223 */ /* 0x040fe2000001003d */
[----:B------:R-:W-:Y:S02]  /*4400*/  HADD2.F32 R9, -RZ, R9.H1_H1 ;  /* 0x30000009ff097230 */ /* 0x000fe40000004100 */
        /* <DEDUP_REMOVED lines=30> */
.L_x_1372:
        /* <DEDUP_REMOVED lines=96> */
.L_x_1374:
        /* <DEDUP_REMOVED lines=97> */
.L_x_1375:
        /* <DEDUP_REMOVED lines=18> */
[----:B0-----:R-:W-:Y:S02]  /*5320*/  HADD2.F32 R55, -RZ, R2.H0_H0 ;  /* 0x20000002ff377230 */ /* 0x001fe40000004100 */
[--C-:B------:R-:W-:Y:S02]  /*5330*/  HADD2.F32 R58, -RZ, R3.reuse.H0_H0 ;  /* 0x20000003ff3a7230 */ /* 0x100fe40000004100 */
[----:B------:R-:W-:-:S02]  /*5340*/  HADD2.F32 R57, -RZ, R3.H1_H1 ;  /* 0x30000003ff397230 */ /* 0x000fc40000004100 */
[-C--:B------:R-:W-:Y:S01]  /*5350*/  FFMA.FTZ R13, R0, R55.reuse, RZ ;  /* 0x00000037000d7223 */ /* 0x080fe200000100ff */
[----:B------:R-:W-:Y:S02]  /*5360*/  HADD2.F32 R56, -RZ, R2.H1_H1 ;  /* 0x30000002ff387230 */ /* 0x000fe40000004100 */
[----:B------:R-:W-:Y:S02]  /*5370*/  HADD2.F32 R3, -RZ, R34.H0_H0 ;  /* 0x20000022ff037230 */ /* 0x000fe40000004100 */
        /* <DEDUP_REMOVED lines=10> */
[----:B------:R-:W-:Y:S01]  /*5420*/  FFMA.FTZ R31, R30, R56, R31 ;  /* 0x000000381e1f7223 */ /* 0x000fe2000001001f */
[----:B------:R-:W-:Y:S01]  /*5430*/  FFMA.FTZ R0, R0, R58, R13 ;  /* 0x0000003a00007223 */ /* 0x000fe2000001000d */
[----:B------:R-:W-:Y:S01]  /*5440*/  FFMA.FTZ R55, R4, R56, R55 ;  /* 0x0000003804377223 */ /* 0x000fe20000010037 */
[----:B------:R-:W-:Y:S01]  /*5450*/  FFMA.FTZ R12, R12, R58, R3 ;  /* 0x0000003a0c0c7223 */ /* 0x000fe20000010003 */
[----:B------:R-:W-:-:S02]  /*5460*/  HADD2.F32 R3, -RZ, R20.H0_H0 ;  /* 0x20000014ff037230 */ /* 0x000fc40000004100 */
[-C--:B------:R-:W-:Y:S01]  /*5470*/  FFMA.FTZ R2, R2, R58.reuse, R31 ;  /* 0x0000003a02027223 */ /* 0x080fe2000001001f */
[----:B------:R-:W-:Y:S02]  /*5480*/  HADD2.F32 R13, -RZ, R28.H0_H0 ;  /* 0x2000001cff0d7230 */ /* 0x000fe40000004100 */
[----:B------:R-:W-:Y:S01]  /*5490*/  FFMA.FTZ R58, R46, R58, R55 ;  /* 0x0000003a2e3a7223 */ /* 0x000fe20000010037 */
        /* <DEDUP_REMOVED lines=21> */
[----:B------:R-:W-:Y:S01]  /*55f0*/  FFMA.FTZ R3, R12, R10, R3 ;  /* 0x0000000a0c037223 */ /* 0x000fe20000010003 */
[----:B------:R-:W-:Y:S02]  /*5600*/  HADD2.F32 R10, -RZ, R53.H0_H0 ;  /* 0x20000035ff0a7230 */ /* 0x000fe40000004100 */
[-C--:B------:R-:W-:Y:S01]  /*5610*/  FFMA.FTZ R4, R52, R2.reuse, R13 ;  /* 0x0000000234047223 */ /* 0x080fe2000001000d */
[----:B------:R-:W-:Y:S01]  /*5620*/  FFMA.FTZ R0, R0, R2, R7 ;  /* 0x0000000200007223 */ /* 0x000fe20000010007 */
[----:B------:R-:W-:-:S02]  /*5630*/  HADD2.F32 R11, -RZ, R11.H1_H1 ;  /* 0x3000000bff0b7230 */ /* 0x000fc40000004100 */
[----:B------:R-:W-:Y:S02]  /*5640*/  HADD2.F32 R7, -RZ, R36.H0_H0 ;  /* 0x20000024ff077230 */ /* 0x000fe40000004100 */
[-C--:B------:R-:W-:Y:S01]  /*5650*/  FFMA.FTZ R10, R10, R2.reuse, R15 ;  /* 0x000000020a0a7223 */ /* 0x080fe2000001000f */
[----:B------:R-:W-:Y:S01]  /*5660*/  FFMA.FTZ R2, R54, R2, R3 ;  /* 0x0000000236027223 */ /* 0x000fe20000010003 */
[----:B------:R-:W-:Y:S02]  /*5670*/  HADD2.F32 R3, -RZ, R44.H0_H0 ;  /* 0x2000002cff037230 */ /* 0x000fe40000004100 */
[-C--:B------:R-:W-:Y:S01]  /*5680*/  FFMA.FTZ R0, R33, R11.reuse, R0 ;  /* 0x0000000b21007223 */ /* 0x080fe20000010000 */
        /* <DEDUP_REMOVED lines=16> */
[----:B------:R-:W-:Y:S02]  /*5790*/  HFMA2 R22, R0, 1, 1, R22 ;  /* 0x3c003c0000167831 */ /* 0x000fe40000000016 */
[----:B------:R-:W-:-:S07]  /*57a0*/  HADD2 R21, R10, R21 ;  /* 0x000000150a157230 */ /* 0x000fce0000000000 */
.L_x_1373:
        /* <DEDUP_REMOVED lines=198> */
.L_x_1376:
        /* <DEDUP_REMOVED lines=96> */
.L_x_1378:
        /* <DEDUP_REMOVED lines=97> */
.L_x_1379:
        /* <DEDUP_REMOVED lines=91> */
.L_x_1377:
        /* <DEDUP_REMOVED lines=199> */
.L_x_1380:
[----:B------:R-:W-:Y:S01]  /*8240*/  MOV R97, R6 ;  /* 0x0000000600617202 */ /* 0x000fe20000000f00 */
        /* <DEDUP_REMOVED lines=96> */
.L_x_1381:
        /* <DEDUP_REMOVED lines=98> */
.L_x_1382:
        /* <DEDUP_REMOVED lines=31> */
[-C--:B------:R-:W-:Y:S01]  /*9060*/  FFMA.FTZ R13, R30, R56.reuse, R13 ;  /* 0x000000381e0d7223 */ /* 0x080fe2000001000d */
[----:B------:R-:W-:Y:S01]  /*9070*/  FFMA.FTZ R3, R14, R56, R3 ;  /* 0x000000380e037223 */ /* 0x000fe20000010003 */
[----:B------:R-:W-:-:S02]  /*9080*/  HADD2.F32 R2, -RZ, R37.H0_H0 ;  /* 0x20000025ff027230 */ /* 0x000fc40000004100 */
[----:B------:R-:W-:Y:S01]  /*9090*/  FFMA.FTZ R0, R0, R58, R9 ;  /* 0x0000003a00007223 */ /* 0x000fe20000010009 */
[----:B------:R-:W-:Y:S01]  /*90a0*/  FFMA.FTZ R55, R4, R56, R55 ;  /* 0x0000003804377223 */ /* 0x000fe20000010037 */
        /* <DEDUP_REMOVED lines=31> */
[----:B------:R-:W-:Y:S02]  /*92a0*/  HADD2.F32 R11, -RZ, R11.H1_H1 ;  /* 0x3000000bff0b7230 */ /* 0x000fe40000004100 */
[----:B------:R-:W-:Y:S01]  /*92b0*/  FFMA.FTZ R0, R0, R2, R7 ;  /* 0x0000000200007223 */ /* 0x000fe20000010007 */
[----:B------:R-:W-:-:S02]  /*92c0*/  HADD2.F32 R7, -RZ, R34.H0_H0 ;  /* 0x20000022ff077230 */ /* 0x000fc40000004100 */
        /* <DEDUP_REMOVED lines=23> */
.L_x_1367:
[----:B------:R-:W-:-:S04]  /*9440*/  VIMNMX R0, PT, PT, R90, UR12, PT ;  /* 0x0000000c5a007c48 */ /* 0x000fc8000bfe0100 */
[----:B------:R-:W-:-:S13]  /*9450*/  ISETP.GT.AND P0, PT, R0, R97, PT ;  /* 0x000000610000720c */ /* 0x000fda0003f04270 */
[----:B------:R-:W-:Y:S05]  /*9460*/  @!P0 BRA `(.L_x_1383) ;  /* 0x0000002800748947 */ /* 0x000fea0003800000 */
[----:B------:R-:W-:Y:S01]  /*9470*/  PRMT R0, R93, 0x9910, RZ ;  /* 0x000099105d007816 */ /* 0x000fe200000000ff */
[----:B------:R-:W0:Y:S01]  /*9480*/  LDCU UR5, c[0x0][0x3a8] ;  /* 0x00007500ff0577ac */ /* 0x000e220008000800 */
[----:B------:R-:W-:Y:S02]  /*9490*/  MOV R6, R16 ;  /* 0x0000001000067202 */ /* 0x000fe40000000f00 */
[----:B------:R-:W-:Y:S02]  /*94a0*/  ISETP.NE.AND P0, PT, R0, RZ, PT ;  /* 0x000000ff0000720c */ /* 0x000fe40003f05270 */
[----:B------:R-:W-:Y:S02]  /*94b0*/  MOV R7, R17 ;  /* 0x0000001100077202 */ /* 0x000fe40000000f00 */
[----:B------:R-:W-:Y:S02]  /*94c0*/  ISETP.EQ.OR P0, PT, R5, 0x3, !P0 ;  /* 0x000000030500780c */ /* 0x000fe40004702670 */
[----:B------:R-:W-:-:S11]  /*94d0*/  VIMNMX.U32 R0, PT, PT, R90, UR12, PT ;  /* 0x0000000c5a007c48 */ /* 0x000fd6000bfe0000 */
.L_x_1392:
[----:B------:R-:W1:Y:S01]  /*94e0*/  LDC R89, c[0x0][0x3ac] ;  /* 0x0000eb00ff597b82 */ /* 0x000e620000000800 */
[----:B------:R-:W2:Y:S01]  /*94f0*/  LDG.E.128.CONSTANT R16, desc[UR8][R6.64] ;  /* 0x0000000806107981 */ /* 0x000ea2000c1e9d00 */
[----:B-1----:R-:W-:-:S04]  /*9500*/  IMAD.WIDE R8, R89, 0x4, R6 ;  /* 0x0000000459087825 */ /* 0x002fc800078e0206 */
[----:B------:R-:W-:Y:S02]  /*9510*/  IMAD.WIDE R2, R89, 0x4, R8 ;  /* 0x0000000459027825 */ /* 0x000fe400078e0208 */
[----:B------:R-:W3:Y:S04]  /*9520*/  LDG.E.128.CONSTANT R8, desc[UR8][R8.64] ;  /* 0x0000000808087981 */ /* 0x000ee8000c1e9d00 */
[----:B------:R-:W4:Y:S01]  /*9530*/  LDG.E.128.CONSTANT R12, desc[UR8][R2.64] ;  /* 0x00000008020c7981 */ /* 0x000f22000c1e9d00 */
[----:B------:R-:W-:Y:S01]  /*9540*/  ISETP.NE.AND P1, PT, R95, RZ, PT ;  /* 0x000000ff5f00720c */ /* 0x000fe20003f25270 */
[----:B0-----:R-:W-:Y:S01]  /*9550*/  UIMAD UR6, UR7, -0x4, UR5 ;  /* 0xfffffffc070678a4 */ /* 0x001fe2000f8e0205 */
[----:B--2---:R-:W-:Y:S02]  /*9560*/  SHF.R.U32.HI R30, RZ, 0xc, R17 ;  /* 0x0000000cff1e7819 */ /* 0x004fe40000011611 */
[----:B------:R-:W-:-:S02]  /*9570*/  LOP3.LUT R28, R17, 0x3f003f, RZ, 0xc0, !PT ;  /* 0x003f003f111c7812 */ /* 0x000fc400078ec0ff */
[----:B------:R-:W-:Y:S02]  /*9580*/  SHF.R.U32.HI R29, RZ, 0x6, R17 ;  /* 0x00000006ff1d7819 */ /* 0x000fe40000011611 */
[----:B------:R-:W-:Y:S02]  /*9590*/  LOP3.LUT R31, R18, 0x3f003f, RZ, 0xc0, !PT ;  /* 0x003f003f121f7812 */ /* 0x000fe400078ec0ff */
[--C-:B------:R-:W-:Y:S02]  /*95a0*/  SHF.R.U32.HI R35, RZ, 0x6, R18.reuse ;  /* 0x00000006ff237819 */ /* 0x100fe40000011612 */
[----:B------:R-:W-:Y:S02]  /*95b0*/  SHF.R.U32.HI R36, RZ, 0xc, R18 ;  /* 0x0000000cff247819 */ /* 0x000fe40000011612 */
[----:B------:R-:W-:Y:S02]  /*95c0*/  LOP3.LUT R49, R19, 0x3f003f, RZ, 0xc0, !PT ;  /* 0x003f003f13317812 */ /* 0x000fe400078ec0ff */
[----:B------:R-:W-:-:S02]  /*95d0*/  SHF.R.U32.HI R50, RZ, 0x6, R19 ;  /* 0x00000006ff327819 */ /* 0x000fc40000011613 */
[----:B------:R-:W-:Y:S02]  /*95e0*/  SHF.R.U32.HI R46, RZ, 0xc, R19 ;  /* 0x0000000cff2e7819 */ /* 0x000fe40000011613 */
[----:B------:R-:W-:Y:S02]  /*95f0*/  LOP3.LUT R4, R16, 0x3f003f, RZ, 0xc0, !PT ;  /* 0x003f003f10047812 */ /* 0x000fe400078ec0ff */
[--C-:B------:R-:W-:Y:S02]  /*9600*/  SHF.R.U32.HI R20, RZ, 0x6, R16.reuse ;  /* 0x00000006ff147819 */ /* 0x100fe40000011610 */
[----:B------:R-:W-:-:S04]  /*9610*/  SHF.R.U32.HI R16, RZ, 0xc, R16 ;  /* 0x0000000cff107819 */ /* 0x000fc80000011610 */
[----:B------:R-:W-:Y:S02]  /*9620*/  LOP3.LUT R16, R16, 0xf000f, RZ, 0xc0, !PT ;  /* 0x000f000f10107812 */ /* 0x000fe400078ec0ff */
[--C-:B----4-:R-:W-:Y:S02]  /*9630*/  SHF.R.U32.HI R5, RZ, 0x8, R12.reuse ;  /* 0x00000008ff057819 */ /* 0x110fe4000001160c */
[----:B------:R-:W-:Y:S02]  /*9640*/  LOP3.LUT R17, R12, 0x3f003f, RZ, 0xc0, !PT ;  /* 0x003f003f0c117812 */ /* 0x000fe400078ec0ff */
[--C-:B------:R-:W-:Y:S02]  /*9650*/  SHF.R.U32.HI R32, RZ, 0x6, R12.reuse ;  /* 0x00000006ff207819 */ /* 0x100fe4000001160c */
        /* <DEDUP_REMOVED lines=9> */
[----:B------:R-:W-:Y:S02]  /*96f0*/  LOP3.LUT R13, R30, 0xf000f, RZ, 0xc0, !PT ;  /* 0x000f000f1e0d7812 */ /* 0x000fe400078ec0ff */
[----:B------:R-:W-:Y:S02]  /*9700*/  LOP3.LUT R14, R36, 0xf000f, RZ, 0xc0, !PT ;  /* 0x000f000f240e7812 */ /* 0x000fe400078ec0ff */
[----:B------:R-:W-:Y:S02]  /*9710*/  LOP3.LUT R30, R46, 0xf000f, RZ, 0xc0, !PT ;  /* 0x000f000f2e1e7812 */ /* 0x000fe400078ec0ff */
[----:B------:R-:W-:Y:S02]  /*9720*/  LOP3.LUT R36, R13, 0x300030, R12, 0xf8, !PT ;  /* 0x003000300d247812 */ /* 0x000fe400078ef80c */
[----:B------:R-:W-:-:S02]  /*9730*/  SHF.R.U32.HI R47, RZ, 0x8, R15 ;  /* 0x00000008ff2f7819 */ /* 0x000fc4000001160f */
[----:B------:R-:W-:Y:S02]  /*9740*/  LOP3.LUT R53, R15, 0x3f003f, RZ, 0xc0, !PT ;  /* 0x003f003f0f357812 */ /* 0x000fe400078ec0ff */
[--C-:B------:R-:W-:Y:S02]  /*9750*/  SHF.R.U32.HI R54, RZ, 0x6, R15.reuse ;  /* 0x00000006ff367819 */ /* 0x100fe4000001160f */
[----:B------:R-:W-:Y:S02]  /*9760*/  SHF.R.U32.HI R56, RZ, 0xa, R15 ;  /* 0x0000000aff387819 */ /* 0x000fe4000001160f */
[----:B------:R-:W-:Y:S02]  /*9770*/  LOP3.LUT R46, R14, 0x300030, R37, 0xf8, !PT ;  /* 0x003000300e2e7812 */ /* 0x000fe400078ef825 */
[----:B---3--:R-:W-:Y:S02]  /*9780*/  LOP3.LUT R12, R8, 0x3f003f, RZ, 0xc0, !PT ;  /* 0x003f003f080c7812 */ /* 0x008fe400078ec0ff */
[----:B------:R-:W-:-:S02]  /*9790*/  SHF.R.U32.HI R13, RZ, 0x6, R8 ;  /* 0x00000006ff0d7819 */ /* 0x000fc40000011608 */
[----:B------:R-:W-:Y:S02]  /*97a0*/  SHF.R.U32.HI R8, RZ, 0xc, R8 ;  /* 0x0000000cff087819 */ /* 0x000fe40000011608 */
[----:B------:R-:W-:Y:S02]  /*97b0*/  LOP3.LUT R14, R9, 0x3f003f, RZ, 0xc0, !PT ;  /* 0x003f003f090e7812 */ /* 0x000fe400078ec0ff */
[--C-:B------:R-:W-:Y:S02]  /*97c0*/  SHF.R.U32.HI R15, RZ, 0x6, R9.reuse ;  /* 0x00000006ff0f7819 */ /* 0x100fe40000011609 */
[----:B------:R-:W-:Y:S02]  /*97d0*/  SHF.R.U32.HI R9, RZ, 0xc, R9 ;  /* 0x0000000cff097819 */ /* 0x000fe40000011609 */
[----:B------:R-:W-:Y:S02]  /*97e0*/  LOP3.LUT R16, R16, 0x300030, R5, 0xf8, !PT ;  /* 0x0030003010107812 */ /* 0x000fe400078ef805 */
[----:B------:R-:W-:-:S02]  /*97f0*/  LOP3.LUT R51, R11, 0x3f003f, RZ, 0xc0, !PT ;  /* 0x003f003f0b337812 */ /* 0x000fc400078ec0ff */
[----:B------:R-:W-:Y:S02]  /*9800*/  SHF.R.U32.HI R52, RZ, 0x6, R11 ;  /* 0x00000006ff347819 */ /* 0x000fe4000001160b */
[----:B------:R-:W-:Y:S02]  /*9810*/  LOP3.LUT R55, R30, 0x300030, R47, 0xf8, !PT ;  /* 0x003000301e377812 */ /* 0x000fe400078ef82f */
[----:B------:R-:W-:Y:S02]  /*9820*/  LOP3.LUT R5, R8, 0xf000f, RZ, 0xc0, !PT ;  /* 0x000f000f08057812 */ /* 0x000fe400078ec0ff */
[----:B------:R-:W-:Y:S02]  /*9830*/  SHF.R.U32.HI R11, RZ, 0xc, R11 ;  /* 0x0000000cff0b7819 */ /* 0x000fe4000001160b */
        /* <DEDUP_REMOVED lines=17> */
[----:B------:R-:W-:Y:S02]  /*9950*/  LOP3.LUT R9, R5, 0x300030, R18, 0xf8, !PT ;  /* 0x0030003005097812 */ /* 0x000fe400078ef812 */
[----:B------:R-:W-:Y:S02]  /*9960*/  LOP3.LUT R48, R47, 0x300030, R38, 0xf8, !PT ;  /* 0x003000302f307812 */ /* 0x000fe400078ef826 */
        /* <DEDUP_REMOVED lines=39> */
[----:B------:R-:W-:Y:S01]  /*9be0*/  MOV R5, UR6 ;  /* 0x0000000600057c02 */ /* 0x000fe20008000f00 */
[----:B------:R-:W-:Y:S02]  /*9bf0*/  HADD2 R38, R39, -1056, -1056 ;  /* 0xe420e42027267430 */ /* 0x000fe40000000000 */
[----:B------:R-:W-:Y:S01]  /*9c00*/  HADD2 R39, R49, -1056, -1056 ;  /* 0xe420e42031277430 */ /* 0x000fe20000000000 */
[----:B------:R-:W-:Y:S01]  /*9c10*/  ISETP.NE.AND P2, PT, R5, 0x1, PT ;  /* 0x000000010500780c */ /* 0x000fe20003f45270 */
        /* <DEDUP_REMOVED lines=61> */
[-C--:B------:R-:W-:Y:S02]  /*9ff0*/  HFMA2 R61, R59, R15.reuse, R61 ;  /* 0x0000000f3b3d7231 */ /* 0x080fe4000000003d */
[----:B------:R-:W-:Y:S02]  /*a000*/  HFMA2 R15, R60, R15, R8 ;  /* 0x0000000f3c0f7231 */ /* 0x000fe40000000008 */
[----:B------:R-:W-:Y:S02]  /*a010*/  HADD2 R8, R17.H0_H0, R17.H1_H1 ;  /* 0x3000001111087230 */ /* 0x000fe40000000800 */
[----:B------:R-:W-:-:S02]  /*a020*/  HADD2 R15, R15.H0_H0, R15.H1_H1 ;  /* 0x3000000f0f0f7230 */ /* 0x000fc40000000800 */
[----:B------:R-:W-:Y:S02]  /*a030*/  HADD2 R16, R16.H0_H0, R16.H1_H1 ;  /* 0x3000001010107230 */ /* 0x000fe40000000800 */
[----:B------:R-:W-:-:S03]  /*a040*/  HADD2 R61, R61.H0_H0, R61.H1_H1 ;  /* 0x3000003d3d3d7230 */ /* 0x000fc60000000800 */
[----:B------:R-:W-:Y:S02]  /*a050*/  PRMT R16, R16, 0x5410, R8 ;  /* 0x0000541010107816 */ /* 0x000fe40000000008 */
[----:B------:R-:W-:-:S03]  /*a060*/  PRMT R61, R61, 0x5410, R15 ;  /* 0x000054103d3d7816 */ /* 0x000fc6000000000f */
[----:B------:R-:W-:Y:S02]  /*a070*/  HFMA2 R40, R16, R44, R40 ;  /* 0x0000002c10287231 */ /* 0x000fe40000000028 */
[----:B------:R-:W-:-:S07]  /*a080*/  HFMA2 R27, R61, R42, R27 ;  /* 0x0000002a3d1b7231 */ /* 0x000fce000000001b */
.L_x_1384:
        /* <DEDUP_REMOVED lines=25> */
[-C--:B------:R-:W-:Y:S02]  /*a220*/  HFMA2 R61, R47, R11.reuse, R61 ;  /* 0x0000000b2f3d7231 */ /* 0x080fe4000000003d */
[----:B------:R-:W-:-:S02]  /*a230*/  HFMA2 R11, R48, R11, R8 ;  /* 0x0000000b300b7231 */ /* 0x000fc40000000008 */
[-C--:B-1----:R-:W-:Y:S02]  /*a240*/  HFMA2 R8, R37, R12.reuse, R7 ;  /* 0x0000000c25087231 */ /* 0x082fe40000000007 */
        /* <DEDUP_REMOVED lines=11> */
[----:B------:R-:W-:Y:S02]  /*a300*/  HADD2 R8, R8.H0_H0, R8.H1_H1 ;  /* 0x3000000808087230 */ /* 0x000fe40000000800 */
[----:B------:R-:W-:Y:S02]  /*a310*/  HADD2 R11, R11.H0_H0, R11.H1_H1 ;  /* 0x3000000b0b0b7230 */ /* 0x000fe40000000800 */
        /* <DEDUP_REMOVED lines=10> */
.L_x_1386:
        /* <DEDUP_REMOVED lines=48> */
.L_x_1387:
        /* <DEDUP_REMOVED lines=13> */
[-C--:B------:R-:W-:Y:S02]  /*a790*/  HFMA2 R7, R33, R10.reuse, R6 ;  /* 0x0000000a21077231 */ /* 0x080fe40000000006 */
[----:B------:R-:W-:-:S02]  /*a7a0*/  HFMA2 R18, R35, R10, R18 ;  /* 0x0000000a23127231 */ /* 0x000fc40000000012 */
[-C--:B------:R-:W-:Y:S02]  /*a7b0*/  HFMA2 R7, R46, R11.reuse, R7 ;  /* 0x0000000b2e077231 */ /* 0x080fe40000000007 */
[-C--:B------:R-:W-:Y:S02]  /*a7c0*/  HFMA2 R4, R32, R10.reuse, R4 ;  /* 0x0000000a20047231 */ /* 0x080fe40000000004 */
[-C--:B------:R-:W-:Y:S02]  /*a7d0*/  HFMA2 R18, R48, R11.reuse, R18 ;  /* 0x0000000b30127231 */ /* 0x080fe40000000012 */
[----:B------:R-:W-:Y:S02]  /*a7e0*/  HFMA2 R8, R34, R10, R8 ;  /* 0x0000000a22087231 */ /* 0x000fe40000000008 */
[----:B-1----:R-:W-:Y:S02]  /*a7f0*/  HFMA2 R18, R39, R12, R18 ;  /* 0x0000000c27127231 */ /* 0x002fe40000000012 */
[----:B------:R-:W-:-:S02]  /*a800*/  HFMA2 R6, R45, R11, R4 ;  /* 0x0000000b2d067231 */ /* 0x000fc40000000004 */
        /* <DEDUP_REMOVED lines=10> */
[----:B------:R-:W-:Y:S02]  /*a8b0*/  HADD2 R18, R18.H0_H0, R18.H1_H1 ;  /* 0x3000001212127230 */ /* 0x000fe40000000800 */
[----:B------:R-:W-:-:S02]  /*a8c0*/  HFMA2 R7, R50, R13, R6 ;  /* 0x0000000d32077231 */ /* 0x000fc40000000006 */
[----:B------:R-:W-:Y:S02]  /*a8d0*/  HADD2 R4, R4.H0_H0, R4.H1_H1 ;  /* 0x3000000404047230 */ /* 0x000fe40000000800 */
        /* <DEDUP_REMOVED lines=11> */
.L_x_1385:
        /* <DEDUP_REMOVED lines=10> */
[----:B------:R-:W-:Y:S02]  /*aa30*/  SHF.R.U32.HI R50, RZ, 0x6, R11 ;  /* 0x00000006ff327819 */ /* 0x000fe4000001160b */
[----:B------:R-:W-:Y:S02]  /*aa40*/  SHF.R.U32.HI R32, RZ, 0xc, R9 ;  /* 0x0000000cff207819 */ /* 0x000fe40000011609 */
[----:B------:R-:W-:Y:S02]  /*aa50*/  SHF.R.U32.HI R36, RZ, 0xc, R10 ;  /* 0x0000000cff247819 */ /* 0x000fe4000001160a */
        /* <DEDUP_REMOVED lines=12> */
[----:B------:R-:W-:Y:S02]  /*ab20*/  LOP3.LUT R11, R3, 0x300030, R2, 0xf8, !PT ;  /* 0x00300030030b7812 */ /* 0x000fe400078ef802 */
[----:B------:R-:W-:-:S02]  /*ab30*/  LOP3.LUT R36, R32, 0x300030, R35, 0xf8, !PT ;  /* 0x0030003020247812 */ /* 0x000fc400078ef823 */
[----:B------:R-:W-:Y:S02]  /*ab40*/  LOP3.LUT R48, R8, 0x300030, R29, 0xf8, !PT ;  /* 0x0030003008307812 */ /* 0x000fe400078ef81d */
[----:B------:R-:W-:Y:S02]  /*ab50*/  LOP3.LUT R55, R52, 0x300030, R45, 0xf8, !PT ;  /* 0x0030003034377812 */ /* 0x000fe400078ef82d */
[----:B------:R-:W-:Y:S02]  /*ab60*/  LOP3.LUT R53, R31, 0x3f003f, RZ, 0xc0, !PT ;  /* 0x003f003f1f357812 */ /* 0x000fe400078ec0ff */
[--C-:B------:R-:W-:Y:S02]  /*ab70*/  SHF.R.U32.HI R54, RZ, 0x6, R31.reuse ;  /* 0x00000006ff367819 */ /* 0x100fe4000001161f */
[----:B------:R-:W-:Y:S02]  /*ab80*/  SHF.R.U32.HI R56, RZ, 0xa, R31 ;  /* 0x0000000aff387819 */ /* 0x000fe4000001161f */
[----:B---3--:R-:W-:-:S02]  /*ab90*/  LOP3.LUT R3, R12, 0x3f003f, RZ, 0xc0, !PT ;  /* 0x003f003f0c037812 */ /* 0x008fc400078ec0ff */
[----:B------:R-:W-:Y:S02]  /*aba0*/  SHF.R.U32.HI R8, RZ, 0x6, R12 ;  /* 0x00000006ff087819 */ /* 0x000fe4000001160c */
[----:B------:R-:W-:Y:S02]  /*abb0*/  SHF.R.U32.HI R2, RZ, 0xc, R13 ;  /* 0x0000000cff027819 */ /* 0x000fe4000001160d */
[----:B------:R-:W-:Y:S02]  /*abc0*/  LOP3.LUT R35, R14, 0x3f003f, RZ, 0xc0, !PT ;  /* 0x003f003f0e237812 */ /* 0x000fe400078ec0ff */
[----:B------:R-:W-:Y:S02]  /*abd0*/  SHF.R.U32.HI R45, RZ, 0x6, R14 ;  /* 0x00000006ff2d7819 */ /* 0x000fe4000001160e */
[----:B------:R-:W-:Y:S02]  /*abe0*/  SHF.R.U32.HI R12, RZ, 0xc, R12 ;  /* 0x0000000cff0c7819 */ /* 0x000fe4000001160c */
[----:B------:R-:W-:-:S02]  /*abf0*/  SHF.R.U32.HI R14, RZ, 0xc, R14 ;  /* 0x0000000cff0e7819 */ /* 0x000fc4000001160e */
[----:B------:R-:W-:Y:S02]  /*ac00*/  SHF.R.U32.HI R31, RZ, 0xc, R15 ;  /* 0x0000000cff1f7819 */ /* 0x000fe4000001160f */
[----:B------:R-:W-:Y:S02]  /*ac10*/  LOP3.LUT R19, R9, 0x3f003f, RZ, 0xc0, !PT ;  /* 0x003f003f09137812 */ /* 0x000fe400078ec0ff */
[----:B------:R-:W-:Y:S02]  /*ac20*/  SHF.R.U32.HI R20, RZ, 0x6, R9 ;  /* 0x00000006ff147819 */ /* 0x000fe40000011609 */
[----:B------:R-:W-:Y:S02]  /*ac30*/  LOP3.LUT R38, R10, 0x3f003f, RZ, 0xc0, !PT ;  /* 0x003f003f0a267812 */ /* 0x000fe400078ec0ff */
[----:B------:R-:W-:Y:S02]  /*ac40*/  SHF.R.U32.HI R39, RZ, 0x6, R10 ;  /* 0x00000006ff277819 */ /* 0x000fe4000001160a */
[----:B------:R-:W-:-:S02]  /*ac50*/  LOP3.LUT R51, R15, 0x3f003f, RZ, 0xc0, !PT ;  /* 0x003f003f0f337812 */ /* 0x000fc400078ec0ff */
        /* <DEDUP_REMOVED lines=8> */
[----:B------:R-:W-:Y:S02]  /*ace0*/  LOP3.LUT R2, R2, 0xf000f, RZ, 0xc0, !PT ;  /* 0x000f000f02027812 */ /* 0x000fe400078ec0ff */
        /* <DEDUP_REMOVED lines=129> */
.L_x_1388:
        /* <DEDUP_REMOVED lines=49> */
.L_x_1390:
        /* <DEDUP_REMOVED lines=48> */
.L_x_1391:
        /* <DEDUP_REMOVED lines=45> */
.L_x_1389:
[----:B------:R-:W-:Y:S01]  /*bde0*/  IADD3 R97, PT, PT, R97, 0x20, RZ ;  /* 0x0000002061617810 */ /* 0x000fe20007ffe0ff */
[----:B------:R-:W-:Y:S01]  /*bdf0*/  UIADD3 UR4, UPT, UPT, UR4, 0x40, URZ ;  /* 0x0000004004047890 */ /* 0x000fe2000fffe0ff */
[----:B------:R-:W-:Y:S02]  /*be00*/  IMAD.WIDE R6, R89, 0x4, R6 ;  /* 0x0000000459067825 */ /* 0x000fe400078e0206 */
[----:B------:R-:W-:-:S13]  /*be10*/  ISETP.GE.AND P1, PT, R97, R0, PT ;  /* 0x000000006100720c */ /* 0x000fda0003f26270 */
[----:B------:R-:W-:Y:S05]  /*be20*/  @!P1 BRA `(.L_x_1392) ;  /* 0xffffffd400ac9947 */ /* 0x000fea000383ffff */
[----:B------:R-:W-:-:S07]  /*be30*/  IMAD.WIDE R16, R89, 0x18, R16 ;  /* 0x0000001859107825 */ /* 0x000fce00078e0210 */
.L_x_1383:
[----:B------:R-:W0:Y:S02]  /*be40*/  LDCU UR5, c[0x0][0x3d4] ;  /* 0x00007a80ff0577ac */ /* 0x000e240008000800 */
[----:B0-----:R-:W-:-:S04]  /*be50*/  VIMNMX R10, PT, PT, R90, UR5, PT ;  /* 0x000000055a0a7c48 */ /* 0x001fc8000bfe0100 */
[----:B------:R-:W-:-:S13]  /*be60*/  ISETP.GT.AND P0, PT, R10, R97, PT ;  /* 0x000000610a00720c */ /* 0x000fda0003f04270 */
[----:B------:R-:W-:Y:S05]  /*be70*/  @!P0 BRA `(.L_x_1393) ;  /* 0x0000006800c88947 */ /* 0x000fea0003800000 */
[----:B------:R-:W-:-:S04]  /*be80*/  PRMT R0, R93, 0x9910, RZ ;  /* 0x000099105d007816 */ /* 0x000fc800000000ff */
[----:B------:R-:W-:-:S04]  /*be90*/  ISETP.NE.AND P0, PT, R0, RZ, PT ;  /* 0x000000ff0000720c */ /* 0x000fc80003f05270 */
[----:B------:R-:W-:-:S13]  /*bea0*/  ISETP.EQ.OR P0, PT, R5, 0x3, !P0 ;  /* 0x000000030500780c */ /* 0x000fda0004702670 */
.L_x_1410:
[----:B------:R-:W2:Y:S01]  /*beb0*/  LDG.E.128.CONSTANT R12, desc[UR8][R16.64] ;  /* 0x00000008100c7981 */ /* 0x000ea2000c1e9d00 */
[----:B------:R-:W-:Y:S02]  /*bec0*/  ISETP.NE.AND P1, PT, R95, RZ, PT ;  /* 0x000000ff5f00720c */ /* 0x000fe40003f25270 */
[----:B------:R-:W-:Y:S02]  /*bed0*/  MOV R8, 0x2c00 ;  /* 0x00002c0000087802 */ /* 0x000fe40000000f00 */
[----:B------:R-:W-:Y:S02]  /*bee0*/  ISETP.NE.AND P2, PT, R5, 0x1, PT ;  /* 0x000000010500780c */ /* 0x000fe40003f45270 */
[----:B--2---:R-:W-:Y:S02]  /*bef0*/  LOP3.LUT R4, R13, 0xf000f0, RZ, 0xc0, !PT ;  /* 0x00f000f00d047812 */ /* 0x004fe400078ec0ff */
[----:B------:R-:W-:Y:S02]  /*bf00*/  LOP3.LUT R18, R14, 0xf000f0, RZ, 0xc0, !PT ;  /* 0x00f000f00e127812 */ /* 0x000fe400078ec0ff */
[----:B------:R-:W-:-:S02]  /*bf10*/  LOP3.LUT R0, R12, 0xf000f, RZ, 0xc0, !PT ;  /* 0x000f000f0c007812 */ /* 0x000fc400078ec0ff */
[----:B------:R-:W-:Y:S02]  /*bf20*/  LOP3.LUT R2, R12, 0xf000f0, RZ, 0xc0, !PT ;  /* 0x00f000f00c027812 */ /* 0x000fe400078ec0ff */
[----:B------:R-:W-:Y:S02]  /*bf30*/  SHF.R.U32.HI R6, RZ, 0x8, R13 ;  /* 0x00000008ff067819 */ /* 0x000fe4000001160d */
[----:B------:R-:W-:Y:S02]  /*bf40*/  SHF.R.U32.HI R19, RZ, 0x8, R14 ;  /* 0x00000008ff137819 */ /* 0x000fe4000001160e */
[----:B------:R-:W-:Y:S02]  /*bf50*/  LOP3.LUT R28, R15, 0xf000f0, RZ, 0xc0, !PT ;  /* 0x00f000f00f1c7812 */ /* 0x000fe400078ec0ff */
[----:B------:R-:W-:Y:S02]  /*bf60*/  SHF.R.U32.HI R12, RZ, 0x8, R12 ;  /* 0x00000008ff0c7819 */ /* 0x000fe4000001160c */
[----:B------:R-:W-:-:S02]  /*bf70*/  SHF.R.U32.HI R30, RZ, 0x8, R15 ;  /* 0x00000008ff1e7819 */ /* 0x000fc4000001160f */
        /* <DEDUP_REMOVED lines=9> */
[C---:B------:R-:W-:Y:S01]  /*c010*/  LOP3.LUT R18, R19.reuse, 0xf000f, RZ, 0xc0, !PT ;  /* 0x000f000f13127812 */ /* 0x040fe200078ec0ff */
        /* <DEDUP_REMOVED lines=18> */
[-C--:B------:R-:W-:Y:S01]  /*c140*/  HFMA2 R32, R33, R8.reuse.H0_H0, -72, -72 ;  /* 0xd480d48021207431 */ /* 0x080fe20000040008 */
        /* <DEDUP_REMOVED lines=8> */
[----:B------:R-:W-:-:S02]  /*c1d0*/  HFMA2 R28, R3, R8.H0_H0, -72, -72 ;  /* 0xd480d480031c7431 */ /* 0x000fc40000040008 */
[----:B------:R-:W-:Y:S02]  /*c1e0*/  HADD2 R29, R4, -1032, -1032 ;  /* 0xe408e408041d7430 */ /* 0x000fe40000000000 */
[-C--:B------:R-:W-:Y:S02]  /*c1f0*/  HFMA2 R30, R7, R8.reuse.H0_H0, -72, -72 ;  /* 0xd480d480071e7431 */ /* 0x080fe40000040008 */
[----:B------:R-:W-:Y:S02]  /*c200*/  HADD2 R31, R31, -1032, -1032 ;  /* 0xe408e4081f1f7430 */ /* 0x000fe40000000000 */
[----:B------:R-:W-:Y:S02]  /*c210*/  HADD2 R33, R6, -1032, -1032 ;  /* 0xe408e40806217430 */ /* 0x000fe40000000000 */
[----:B------:R-:W-:Y:S01]  /*c220*/  HFMA2 R34, R35, R8.H0_H0, -72, -72 ;  /* 0xd480d48023227431 */ /* 0x000fe20000040008 */
[----:B------:R-:W-:Y:S06]  /*c230*/  @!P1 BRA `(.L_x_1394) ;  /* 0x0000000400689947 */ /* 0x000fec0003800000 */
[----:B------:R-:W0:Y:S01]  /*c240*/  LDS.64 R36, [UR4] ;  /* 0x00000004ff247984 */ /* 0x000e220008000a00 */
[--C-:B------:R-:W-:Y:S02]  /*c250*/  HADD2.F32 R46, -RZ, R11.reuse.H0_H0 ;  /* 0x2000000bff2e7230 */ /* 0x100fe40000004100 */
[----:B------:R-:W-:Y:S01]  /*c260*/  HADD2.F32 R0, -RZ, R12.H0_H0 ;  /* 0x2000000cff007230 */ /* 0x000fe20000004100 */
        /* <DEDUP_REMOVED lines=33> */
[----:B-1----:R-:W-:Y:S02]  /*c480*/  HADD2.F32 R4, -RZ, R6.H0_H0 ;  /* 0x20000006ff047230 */ /* 0x002fe40000004100 */
[C---:B------:R-:W-:Y:S01]  /*c490*/  FFMA.FTZ R45, R37.reuse, R36, R35 ;  /* 0x00000024252d7223 */ /* 0x040fe20000010023 */
[----:B------:R-:W-:Y:S02]  /*c4a0*/  HADD2.F32 R3, -RZ, R20.H0_H0 ;  /* 0x20000014ff037230 */ /* 0x000fe40000004100 */
        /* <DEDUP_REMOVED lines=51> */
.L_x_1394:
        /* <DEDUP_REMOVED lines=35> */
[----:B------:R-:W-:Y:S02]  /*ca10*/  HADD2.F32 R39, -RZ, R13.H1_H1 ;  /* 0x3000000dff277230 */ /* 0x000fe40000004100 */
[----:B------:R-:W-:Y:S01]  /*ca20*/  FFMA.FTZ R38, R48, R46, R3 ;  /* 0x0000002e30267223 */ /* 0x000fe20000010003 */
[----:B------:R-:W-:-:S02]  /*ca30*/  HADD2.F32 R3, -RZ, R9.H1_H1 ;  /* 0x30000009ff037230 */ /* 0x000fc40000004100 */
[-C--:B------:R-:W-:Y:S01]  /*ca40*/  FFMA.FTZ R2, R2, R46.reuse, R47 ;  /* 0x0000002e02027223 */ /* 0x080fe2000001002f */
[----:B------:R-:W-:Y:S02]  /*ca50*/  HADD2.F32 R47, -RZ, R15.H1_H1 ;  /* 0x3000000fff2f7230 */ /* 0x000fe40000004100 */
        /* <DEDUP_REMOVED lines=57> */
.L_x_1396:
        /* <DEDUP_REMOVED lines=94> */
.L_x_1397:
        /* <DEDUP_REMOVED lines=24> */
[-C--:B------:R-:W-:Y:S01]  /*d550*/  FFMA.FTZ R3, R14, R38.reuse, R3 ;  /* 0x000000260e037223 */ /* 0x080fe20000010003 */
[----:B------:R-:W-:Y:S02]  /*d560*/  HADD2.F32 R4, -RZ, R19.H0_H0 ;  /* 0x20000013ff047230 */ /* 0x000fe40000004100 */
[----:B------:R-:W-:Y:S01]  /*d570*/  FFMA.FTZ R35, R18, R38, R35 ;  /* 0x0000002612237223 */ /* 0x000fe20000010023 */
[----:B------:R-:W-:Y:S02]  /*d580*/  HADD2.F32 R13, -RZ, R13.H1_H1 ;  /* 0x3000000dff0d7230 */ /* 0x000fe40000004100 */
[-C--:B------:R-:W-:Y:S01]  /*d590*/  FFMA.FTZ R2, R2, R46.reuse, R45 ;  /* 0x0000002e02027223 */ /* 0x080fe2000001002d */
[----:B------:R-:W-:Y:S02]  /*d5a0*/  HADD2.F32 R9, -RZ, R9.H1_H1 ;  /* 0x30000009ff097230 */ /* 0x000fe40000004100 */
[-C--:B------:R-:W-:Y:S01]  /*d5b0*/  FFMA.FTZ R0, R0, R46.reuse, R11 ;  /* 0x0000002e00007223 */ /* 0x080fe2000001000b */
[----:B------:R-:W-:Y:S01]  /*d5c0*/  FFMA.FTZ R12, R12, R46, R3 ;  /* 0x0000002e0c0c7223 */ /* 0x000fe20000010003 */
[----:B------:R-:W-:-:S02]  /*d5d0*/  HADD2.F32 R15, -RZ, R15.H1_H1 ;  /* 0x3000000fff0f7230 */ /* 0x000fc40000004100 */
[----:B------:R-:W-:Y:S01]  /*d5e0*/  FFMA.FTZ R46, R4, R46, R35 ;  /* 0x0000002e042e7223 */ /* 0x000fe20000010023 */
        /* <DEDUP_REMOVED lines=30> */
[----:B------:R-:W-:-:S02]  /*d7d0*/  HADD2.F32 R14, -RZ, R34.H0_H0 ;  /* 0x20000022ff0e7230 */ /* 0x000fc40000004100 */
[-C--:B------:R-:W-:Y:S01]  /*d7e0*/  FFMA.FTZ R12, R12, R2.reuse, R13 ;  /* 0x000000020c0c7223 */ /* 0x080fe2000001000d */
[----:B------:R-:W-:Y:S02]  /*d7f0*/  HADD2.F32 R9, -RZ, R28.H1_H1 ;  /* 0x3000001cff097230 */ /* 0x000fe40000004100 */
        /* <DEDUP_REMOVED lines=24> */
.L_x_1395:
[----:B------:R-:W0:Y:S02]  /*d980*/  LDC R89, c[0x0][0x3ac] ;  /* 0x0000eb00ff597b82 */ /* 0x000e240000000800 */
[----:B0-----:R-:W-:-:S05]  /*d990*/  IMAD.WIDE R12, R89, 0x4, R16 ;  /* 0x00000004590c7825 */ /* 0x001fca00078e0210 */
[----:B------:R-:W2:Y:S02]  /*d9a0*/  LDG.E.128.CONSTANT R16, desc[UR8][R12.64] ;  /* 0x000000080c107981 */ /* 0x000ea4000c1e9d00 */
[----:B--2---:R-:W-:Y:S02]  /*d9b0*/  LOP3.LUT R4, R17, 0xf000f0, RZ, 0xc0, !PT ;  /* 0x00f000f011047812 */ /* 0x004fe400078ec0ff */
[----:B------:R-:W-:Y:S02]  /*d9c0*/  LOP3.LUT R20, R18, 0xf000f0, RZ, 0xc0, !PT ;  /* 0x00f000f012147812 */ /* 0x000fe400078ec0ff */
[C---:B------:R-:W-:Y:S02]  /*d9d0*/  LOP3.LUT R0, R16.reuse, 0xf000f, RZ, 0xc0, !PT ;  /* 0x000f000f10007812 */ /* 0x040fe400078ec0ff */
[----:B------:R-:W-:Y:S02]  /*d9e0*/  LOP3.LUT R2, R16, 0xf000f0, RZ, 0xc0, !PT ;  /* 0x00f000f010027812 */ /* 0x000fe400078ec0ff */
[----:B------:R-:W-:-:S02]  /*d9f0*/  SHF.R.U32.HI R14, RZ, 0x8, R17 ;  /* 0x00000008ff0e7819 */ /* 0x000fc40000011611 */
[----:B------:R-:W-:Y:S02]  /*da00*/  SHF.R.U32.HI R28, RZ, 0x8, R18 ;  /* 0x00000008ff1c7819 */ /* 0x000fe40000011612 */
[----:B------:R-:W-:Y:S02]  /*da10*/  LOP3.LUT R30, R19, 0xf000f0, RZ, 0xc0, !PT ;  /* 0x00f000f0131e7812 */ /* 0x000fe400078ec0ff */
[----:B------:R-:W-:Y:S02]  /*da20*/  SHF.R.U32.HI R16, RZ, 0x8, R16 ;  /* 0x00000008ff107819 */ /* 0x000fe40000011610 */
[----:B------:R-:W-:Y:S02]  /*da30*/  SHF.R.U32.HI R32, RZ, 0x8, R19 ;  /* 0x00000008ff207819 */ /* 0x000fe40000011613 */
        /* <DEDUP_REMOVED lines=55> */
[----:B------:R-:W-:Y:S01]  /*ddb0*/  FFMA.FTZ R0, R0, R3, RZ ;  /* 0x0000000300007223 */ /* 0x000fe200000100ff */
[C---:B------:R-:W-:Y:S01]  /*ddc0*/  FFMA.FTZ R49, R3.reuse, R46, RZ ;  /* 0x0000002e03317223 */ /* 0x040fe200000100ff */
[C---:B------:R-:W-:Y:S01]  /*ddd0*/  FFMA.FTZ R51, R3.reuse, R2, RZ ;  /* 0x0000000203337223 */ /* 0x040fe200000100ff */
[----:B------:R-:W-:Y:S01]  /*dde0*/  FFMA.FTZ R48, R3, R4, RZ ;  /* 0x0000000403307223 */ /* 0x000fe200000100ff */
[----:B------:R-:W-:Y:S01]  /*ddf0*/  FFMA.FTZ R0, R37, R38, R0 ;  /* 0x0000002625007223 */ /* 0x000fe20000010000 */
[----:B------:R-:W-:-:S02]  /*de00*/  HADD2.F32 R37, -RZ, R18.H1_H1 ;  /* 0x30000012ff257230 */ /* 0x000fc40000004100 */
[C---:B------:R-:W-:Y:S01]  /*de10*/  FFMA.FTZ R2, R38.reuse, R47, R49 ;  /* 0x0000002f26027223 */ /* 0x040fe20000010031 */
[----:B------:R-:W-:Y:S02]  /*de20*/  HADD2.F32 R3, -RZ, R9.H0_H0 ;  /* 0x20000009ff037230 */ /* 0x000fe40000004100 */
        /* <DEDUP_REMOVED lines=17> */
[--C-:B-1----:R-:W-:Y:S02]  /*df40*/  HADD2.F32 R4, -RZ, R14.reuse.H0_H0 ;  /* 0x2000000eff047230 */ /* 0x102fe40000004100 */
        /* <DEDUP_REMOVED lines=53> */
.L_x_1398:
        /* <DEDUP_REMOVED lines=95> */
.L_x_1400:
        /* <DEDUP_REMOVED lines=94> */
.L_x_1401:
        /* <DEDUP_REMOVED lines=9> */
[--C-:B------:R-:W-:Y:S02]  /*ef00*/  HADD2.F32 R46, -RZ, R3.reuse.H0_H0 ;  /* 0x20000003ff2e7230 */ /* 0x100fe40000004100 */
[----:B------:R-:W-:Y:S02]  /*ef10*/  HADD2.F32 R39, -RZ, R3.H1_H1 ;  /* 0x30000003ff277230 */ /* 0x000fe40000004100 */
[----:B------:R-:W-:Y:S02]  /*ef20*/  HADD2.F32 R38, -RZ, R2.H1_H1 ;  /* 0x30000002ff267230 */ /* 0x000fe40000004100 */
[--C-:B------:R-:W-:Y:S02]  /*ef30*/  HADD2.F32 R3, -RZ, R18.reuse.H0_H0 ;  /* 0x20000012ff037230 */ /* 0x100fe40000004100 */
[----:B------:R-:W-:Y:S02]  /*ef40*/  HADD2.F32 R2, -RZ, R11.H0_H0 ;  /* 0x2000000bff027230 */ /* 0x000fe40000004100 */
[----:B------:R-:W-:Y:S01]  /*ef50*/  FFMA.FTZ R11, R0, R37, RZ ;  /* 0x00000025000b7223 */ /* 0x000fe200000100ff */
[----:B------:R-:W-:-:S02]  /*ef60*/  HADD2.F32 R18, -RZ, R18.H1_H1 ;  /* 0x30000012ff127230 */ /* 0x000fc40000004100 */
[-C--:B------:R-:W-:Y:S01]  /*ef70*/  FFMA.FTZ R3, R3, R37.reuse, RZ ;  /* 0x0000002503037223 */ /* 0x080fe200000100ff */
        /* <DEDUP_REMOVED lines=25> */
[----:B------:R-:W-:Y:S02]  /*f110*/  HADD2.F32 R14, -RZ, R14.H1_H1 ;  /* 0x3000000eff0e7230 */ /* 0x000fe40000004100 */
[----:B------:R-:W-:Y:S01]  /*f120*/  FFMA.FTZ R9, R9, R3, R0 ;  /* 0x0000000309097223 */ /* 0x000fe20000010000 */
[----:B------:R-:W-:-:S02]  /*f130*/  HADD2.F32 R18, -RZ, R29.H1_H1 ;  /* 0x3000001dff127230 */ /* 0x000fc40000004100 */
[-C--:B------:R-:W-:Y:S01]  /*f140*/  FFMA.FTZ R11, R11, R3.reuse, R4 ;  /* 0x000000030b0b7223 */ /* 0x080fe20000010004 */
[----:B------:R-:W-:Y:S02]  /*f150*/  HADD2.F32 R17, -RZ, R33.H0_H0 ;  /* 0x20000021ff117230 */ /* 0x000fe40000004100 */
        /* <DEDUP_REMOVED lines=44> */
.L_x_1399:
[----:B------:R-:W-:-:S05]  /*f420*/  IMAD.WIDE R12, R89, 0x4, R12 ;  /* 0x00000004590c7825 */ /* 0x000fca00078e020c */
        /* <DEDUP_REMOVED lines=144> */
.L_x_1402:
        /* <DEDUP_REMOVED lines=95> */
.L_x_1404:
        /* <DEDUP_REMOVED lines=94> */
.L_x_1405:
        /* <DEDUP_REMOVED lines=91> */
.L_x_1403:
[----:B------:R-:W-:-:S05]  /*10eb0*/  IMAD.WIDE R12, R89, 0x4, R12 ;  /* 0x00000004590c7825 */ /* 0x000fca00078e020c */
[----:B------:R-:W2:Y:S02]  /*10ec0*/  LDG.E.128.CONSTANT R16, desc[UR8][R12.64] ;  /* 0x000000080c107981 */ /* 0x000ea4000c1e9d00 */
[C---:B--2---:R-:W-:Y:S02]  /*10ed0*/  LOP3.LUT R0, R16.reuse, 0xf000f, RZ, 0xc0, !PT ;  /* 0x000f000f10007812 */ /* 0x044fe400078ec0ff */
[----:B------:R-:W-:Y:S02]  /*10ee0*/  LOP3.LUT R2, R16, 0xf000f0, RZ, 0xc0, !PT ;  /* 0x00f000f010027812 */ /* 0x000fe400078ec0ff */
[----:B------:R-:W-:Y:S02]  /*10ef0*/  SHF.R.U32.HI R3, RZ, 0x8, R16 ;  /* 0x00000008ff037819 */ /* 0x000fe40000011610 */
[----:B------:R-:W-:Y:S02]  /*10f00*/  LOP3.LUT R14, R18, 0xf000f0, RZ, 0xc0, !PT ;  /* 0x00f000f0120e7812 */ /* 0x000fe400078ec0ff */
[----:B------:R-:W-:-:S02]  /*10f10*/  SHF.R.U32.HI R28, RZ, 0x8, R17 ;  /* 0x00000008ff1c7819 */ /* 0x000fc40000011611 */
[----:B------:R-:W-:Y:S02]  /*10f20*/  LOP3.LUT R16, R19, 0xf000f0, RZ, 0xc0, !PT ;  /* 0x00f000f013107812 */ /* 0x000fe400078ec0ff */
[----:B------:R-:W-:Y:S02]  /*10f30*/  SHF.R.U32.HI R30, RZ, 0x8, R18 ;  /* 0x00000008ff1e7819 */ /* 0x000fe40000011612 */
[----:B------:R-:W-:Y:S02]  /*10f40*/  LOP3.LUT R15, R14, 0x64006400, RZ, 0xfc, !PT ;  /* 0x640064000e0f7812 */ /* 0x000fe400078efcff */
[----:B------:R-:W-:Y:S02]  /*10f50*/  SHF.R.U32.HI R34, RZ, 0x8, R19 ;  /* 0x00000008ff227819 */ /* 0x000fe40000011613 */
[----:B------:R-:W-:Y:S01]  /*10f60*/  LOP3.LUT R33, R16, 0x64006400, RZ, 0xfc, !PT ;  /* 0x6400640010217812 */ /* 0x000fe200078efcff */
[----:B------:R-:W-:Y:S01]  /*10f70*/  HFMA2 R15, R15, R8.H0_H0, -72, -72 ;  /* 0xd480d4800f0f7431 */ /* 0x000fe20000040008 */
[----:B------:R-:W-:-:S02]  /*10f80*/  LOP3.LUT R14, R28, 0xf000f0, RZ, 0xc0, !PT ;  /* 0x00f000f01c0e7812 */ /* 0x000fc400078ec0ff */
[----:B------:R-:W-:Y:S02]  /*10f90*/  LOP3.LUT R11, R2, 0x64006400, RZ, 0xfc, !PT ;  /* 0x64006400020b7812 */ /* 0x000fe400078efcff */
[----:B------:R-:W-:Y:S02]  /*10fa0*/  LOP3.LUT R16, R30, 0xf000f0, RZ, 0xc0, !PT ;  /* 0x00f000f01e107812 */ /* 0x000fe400078ec0ff */
[----:B------:R-:W-:Y:S01]  /*10fb0*/  LOP3.LUT R2, R3, 0xf000f0, RZ, 0xc0, !PT ;  /* 0x00f000f003027812 */ /* 0x000fe200078ec0ff */
[----:B------:R-:W-:Y:S01]  /*10fc0*/  HFMA2 R11, R11, R8.H0_H0, -72, -72 ;  /* 0xd480d4800b0b7431 */ /* 0x000fe20000040008 */
[----:B------:R-:W-:Y:S02]  /*10fd0*/  LOP3.LUT R29, R18, 0xf000f, RZ, 0xc0, !PT ;  /* 0x000f000f121d7812 */ /* 0x000fe400078ec0ff */
[----:B------:R-:W-:Y:S02]  /*10fe0*/  LOP3.LUT R32, R19, 0xf000f, RZ, 0xc0, !PT ;  /* 0x000f000f13207812 */ /* 0x000fe400078ec0ff */
[----:B------:R-:W-:-:S02]  /*10ff0*/  LOP3.LUT R18, R34, 0xf000f0, RZ, 0xc0, !PT ;  /* 0x00f000f022127812 */ /* 0x000fc400078ec0ff */
[----:B------:R-:W-:Y:S02]  /*11000*/  LOP3.LUT R19, R14, 0x64006400, RZ, 0xfc, !PT ;  /* 0x640064000e137812 */ /* 0x000fe400078efcff */
[C---:B------:R-:W-:Y:S02]  /*11010*/  LOP3.LUT R4, R17.reuse, 0xf000f, RZ, 0xc0, !PT ;  /* 0x000f000f11047812 */ /* 0x040fe400078ec0ff */
[----:B------:R-:W-:Y:S02]  /*11020*/  LOP3.LUT R9, R17, 0xf000f0, RZ, 0xc0, !PT ;  /* 0x00f000f011097812 */ /* 0x000fe400078ec0ff */
[----:B------:R-:W-:Y:S01]  /*11030*/  LOP3.LUT R31, R16, 0x64006400, RZ, 0xfc, !PT ;  /* 0x64006400101f7812 */ /* 0x000fe200078efcff */
[----:B------:R-:W-:Y:S01]  /*11040*/  HFMA2 R16, R33, R8.H0_H0, -72, -72 ;  /* 0xd480d48021107431 */ /* 0x000fe20000040008 */
[----:B------:R-:W-:Y:S02]  /*11050*/  LOP3.LUT R17, R2, 0x64006400, RZ, 0xfc, !PT ;  /* 0x6400640002117812 */ /* 0x000fe400078efcff */
[----:B------:R-:W-:-:S02]  /*11060*/  LOP3.LUT R3, R3, 0xf000f, RZ, 0xc0, !PT ;  /* 0x000f000f03037812 */ /* 0x000fc400078ec0ff */
[----:B------:R-:W-:Y:S01]  /*11070*/  LOP3.LUT R28, R28, 0xf000f, RZ, 0xc0, !PT ;  /* 0x000f000f1c1c7812 */ /* 0x000fe200078ec0ff */
[-C--:B------:R-:W-:Y:S01]  /*11080*/  HFMA2 R17, R17, R8.reuse.H0_H0, -72, -72 ;  /* 0xd480d48011117431 */ /* 0x080fe20000040008 */
        /* <DEDUP_REMOVED lines=115> */
.L_x_1406:
        /* <DEDUP_REMOVED lines=95> */
.L_x_1408:
        /* <DEDUP_REMOVED lines=94> */
.L_x_1409:
        /* <DEDUP_REMOVED lines=23> */
[----:B------:R-:W-:Y:S02]  /*12500*/  HADD2.F32 R2, -RZ, R14.H0_H0 ;  /* 0x2000000eff027230 */ /* 0x000fe40000004100 */
[----:B------:R-:W-:Y:S01]  /*12510*/  FFMA.FTZ R3, R4, R36, R3 ;  /* 0x0000002404037223 */ /* 0x000fe20000010003 */
[----:B------:R-:W-:-:S02]  /*12520*/  HADD2.F32 R30, -RZ, R31.H1_H1 ;  /* 0x3000001fff1e7230 */ /* 0x000fc40000004100 */
[----:B------:R-:W-:Y:S02]  /*12530*/  HADD2.F32 R11, -RZ, R11.H1_H1 ;  /* 0x3000000bff0b7230 */ /* 0x000fe40000004100 */
[-C--:B------:R-:W-:Y:S01]  /*12540*/  FFMA.FTZ R4, R28, R38.reuse, R3 ;  /* 0x000000261c047223 */ /* 0x080fe20000010003 */
[----:B------:R-:W-:Y:S02]  /*12550*/  HADD2.F32 R3, -RZ, R14.H1_H1 ;  /* 0x3000000eff037230 */ /* 0x000fe40000004100 */
[----:B------:R-:W-:Y:S01]  /*12560*/  FFMA.FTZ R2, R2, R38, R47 ;  /* 0x0000002602027223 */ /* 0x000fe2000001002f */
[--C-:B------:R-:W-:Y:S02]  /*12570*/  HADD2.F32 R28, -RZ, R16.reuse.H0_H0 ;  /* 0x20000010ff1c7230 */ /* 0x100fe40000004100 */
[----:B------:R-:W-:Y:S01]  /*12580*/  FFMA.FTZ R37, R30, R36, R37 ;  /* 0x000000241e257223 */ /* 0x000fe20000010025 */
[----:B------:R-:W-:Y:S02]  /*12590*/  HADD2.F32 R15, -RZ, R15.H1_H1 ;  /* 0x3000000fff0f7230 */ /* 0x000fe40000004100 */
[----:B------:R-:W-:Y:S01]  /*125a0*/  FFMA.FTZ R0, R11, R45, R0 ;  /* 0x0000002d0b007223 */ /* 0x000fe20000010000 */
[----:B------:R-:W-:-:S02]  /*125b0*/  HADD2.F32 R29, -RZ, R16.H1_H1 ;  /* 0x30000010ff1d7230 */ /* 0x000fc40000004100 */
[-C--:B------:R-:W-:Y:S01]  /*125c0*/  FFMA.FTZ R14, R3, R45.reuse, R2 ;  /* 0x0000002d030e7223 */ /* 0x080fe20000010002 */
[----:B------:R-:W-:Y:S01]  /*125d0*/  FFMA.FTZ R38, R28, R38, R37 ;  /* 0x000000261c267223 */ /* 0x000fe20000010025 */
[-C--:B------:R-:W-:Y:S01]  /*125e0*/  FFMA.FTZ R16, R15, R45.reuse, R4 ;  /* 0x0000002d0f107223 */ /* 0x080fe20000010004 */
[----:B-1----:R-:W-:Y:S02]  /*125f0*/  HADD2.F32 R3, -RZ, R8.H0_H0 ;  /* 0x20000008ff037230 */ /* 0x002fe40000004100 */
[----:B------:R-:W-:Y:S02]  /*12600*/  HADD2.F32 R11, -RZ, R33.H0_H0 ;  /* 0x20000021ff0b7230 */ /* 0x000fe40000004100 */
[----:B------:R-:W-:Y:S01]  /*12610*/  FFMA.FTZ R38, R29, R45, R38 ;  /* 0x0000002d1d267223 */ /* 0x000fe20000010026 */
[--C-:B------:R-:W-:Y:S02]  /*12620*/  HADD2.F32 R2, -RZ, R9.reuse.H0_H0 ;  /* 0x20000009ff027230 */ /* 0x100fe40000004100 */
[----:B------:R-:W-:-:S02]  /*12630*/  HADD2.F32 R4, -RZ, R9.H1_H1 ;  /* 0x30000009ff047230 */ /* 0x000fc40000004100 */
[-C--:B------:R-:W-:Y:S01]  /*12640*/  FFMA.FTZ R11, R11, R3.reuse, R14 ;  /* 0x000000030b0b7223 */ /* 0x080fe2000001000e */
[----:B------:R-:W-:Y:S02]  /*12650*/  HADD2.F32 R9, -RZ, R32.H0_H0 ;  /* 0x20000020ff097230 */ /* 0x000fe40000004100 */
[----:B------:R-:W-:Y:S02]  /*12660*/  HADD2.F32 R15, -RZ, R34.H0_H0 ;  /* 0x20000022ff0f7230 */ /* 0x000fe40000004100 */
        /* <DEDUP_REMOVED lines=45> */
.L_x_1407:
[----:B------:R-:W-:Y:S01]  /*12940*/  IADD3 R97, PT, PT, R97, 0x20, RZ ;  /* 0x0000002061617810 */ /* 0x000fe20007ffe0ff */
[----:B------:R-:W-:Y:S01]  /*12950*/  UIADD3 UR4, UPT, UPT, UR4, 0x40, URZ ;  /* 0x0000004004047890 */ /* 0x000fe2000fffe0ff */
[----:B------:R-:W-:Y:S02]  /*12960*/  IMAD.WIDE R16, R89, 0x4, R12 ;  /* 0x0000000459107825 */ /* 0x000fe400078e020c */
[----:B------:R-:W-:-:S13]  /*12970*/  ISETP.GE.AND P1, PT, R97, R10, PT ;  /* 0x0000000a6100720c */ /* 0x000fda0003f26270 */
[----:B------:R-:W-:Y:S05]  /*12980*/  @!P1 BRA `(.L_x_1410) ;  /* 0xffffff9400489947 */ /* 0x000fea000383ffff */
[----:B------:R-:W-:-:S07]  /*12990*/  IMAD.WIDE R16, R89, 0x10, R6 ;  /* 0x0000001059107825 */ /* 0x000fce00078e0206 */
.L_x_1393:
[----:B------:R-:W0:Y:S02]  /*129a0*/  LDCU UR5, c[0x0][0x3d8] ;  /* 0x00007b00ff0577ac */ /* 0x000e240008000800 */
[----:B0-----:R-:W-:-:S04]  /*129b0*/  VIMNMX R90, PT, PT, R90, UR5, PT ;  /* 0x000000055a5a7c48 */ /* 0x001fc8000bfe0100 */
[----:B------:R-:W-:-:S13]  /*129c0*/  ISETP.GT.AND P0, PT, R90, R97, PT ;  /* 0x000000615a00720c */ /* 0x000fda0003f04270 */
[----:B------:R-:W-:Y:S05]  /*129d0*/  @!P0 BRA `(.L_x_1411) ;  /* 0x0000002000e88947 */ /* 0x000fea0003800000 */
[----:B------:R-:W-:Y:S01]  /*129e0*/  PRMT R0, R93, 0x9910, RZ ;  /* 0x000099105d007816 */ /* 0x000fe200000000ff */
[----:B------:R-:W0:Y:S03]  /*129f0*/  LDCU UR6, c[0x0][0x3a8] ;  /* 0x00007500ff0677ac */ /* 0x000e260008000800 */
[----:B------:R-:W-:Y:S01]  /*12a00*/  ISETP.NE.AND P0, PT, R0, RZ, PT ;  /* 0x000000ff0000720c */ /* 0x000fe20003f05270 */
[----:B------:R-:W-:-:S03]  /*12a10*/  UIADD3 UR4, UPT, UPT, UR4, 0x80, URZ ;  /* 0x0000008004047890 */ /* 0x000fc6000fffe0ff */
[----:B------:R-:W-:-:S13]  /*12a20*/  ISETP.EQ.OR P0, PT, R5, 0x3, !P0 ;  /* 0x000000030500780c */ /* 0x000fda0004702670 */
.L_x_1416:
[----:B------:R-:W1:Y:S01]  /*12a30*/  LDC R89, c[0x0][0x3ac] ;  /* 0x0000eb00ff597b82 */ /* 0x000e620000000800 */
[----:B------:R-:W2:Y:S01]  /*12a40*/  LDG.E.128.CONSTANT R12, desc[UR8][R16.64] ;  /* 0x00000008100c7981 */ /* 0x000ea2000c1e9d00 */
[----:B-1----:R-:W-:-:S05]  /*12a50*/  IMAD.WIDE R2, R89, 0x4, R16 ;  /* 0x0000000459027825 */ /* 0x002fca00078e0210 */
[----:B------:R1:W3:Y:S01]  /*12a60*/  LDG.E.128.CONSTANT R8, desc[UR8][R2.64] ;  /* 0x0000000802087981 */ /* 0x0002e2000c1e9d00 */
[----:B------:R-:W-:-:S05]  /*12a70*/  IMAD.WIDE R98, R89, 0x4, R2 ;  /* 0x0000000459627825 */ /* 0x000fca00078e0202 */
[----:B------:R-:W4:Y:S01]  /*12a80*/  LDG.E.128.CONSTANT R4, desc[UR8][R98.64] ;  /* 0x0000000862047981 */ /* 0x000f22000c1e9d00 */
[----:B------:R-:W-:Y:S01]  /*12a90*/  HFMA2 R18, -RZ, RZ, 0, 0.015625 ;  /* 0x00002400ff127431 */ /* 0x000fe200000001ff */
[----:B------:R-:W-:Y:S01]  /*12aa0*/  MOV R0, 0x3000 ;  /* 0x0000300000007802 */ /* 0x000fe20000000f00 */
[----:B------:R-:W0:Y:S01]  /*12ab0*/  S2UR UR5, SR_CTAID.Y ;  /* 0x00000000000579c3 */ /* 0x000e220000002600 */
[----:B------:R-:W-:Y:S02]  /*12ac0*/  ISETP.NE.AND P1, PT, R95, RZ, PT ;  /* 0x000000ff5f00720c */ /* 0x000fe40003f25270 */
[----:B------:R-:W-:Y:S01]  /*12ad0*/  PRMT R0, R18, 0x5410, R0 ;  /* 0x0000541012007816 */ /* 0x000fe20000000000 */
[----:B0-----:R-:W-:-:S04]  /*12ae0*/  UIMAD UR5, UR5, -0x4, UR6 ;  /* 0xfffffffc050578a4 */ /* 0x001fc8000f8e0206 */
[----:B------:R-:W-:Y:S01]  /*12af0*/  UISETP.NE.AND UP0, UPT, UR5, 0x1, UPT ;  /* 0x000000010500788c */ /* 0x000fe2000bf05270 */
[----:B--2---:R-:W-:Y:S02]  /*12b00*/  SHF.R.U32.HI R16, RZ, 0xf, R13 ;  /* 0x0000000fff107819 */ /* 0x004fe4000001160d */
[----:B------:R-:W-:Y:S02]  /*12b10*/  SHF.R.U32.HI R30, RZ, 0xf, R15 ;  /* 0x0000000fff1e7819 */ /* 0x000fe4000001160f */
[--C-:B------:R-:W-:Y:S02]  /*12b20*/  SHF.R.U32.HI R19, RZ, 0xf, R14.reuse ;  /* 0x0000000fff137819 */ /* 0x100fe4000001160e */
[C---:B------:R-:W-:Y:S02]  /*12b30*/  LOP3.LUT R59, R14.reuse, 0x70007, RZ, 0xc0, !PT ;  /* 0x000700070e3b7812 */ /* 0x040fe400078ec0ff */
[----:B------:R-:W-:Y:S02]  /*12b40*/  LOP3.LUT R17, R14, 0x380038, RZ, 0xc0, !PT ;  /* 0x003800380e117812 */ /* 0x000fe400078ec0ff */
[----:B------:R-:W-:-:S02]  /*12b50*/  SHF.R.U32.HI R55, RZ, 0x6, R14 ;  /* 0x00000006ff377819 */ /* 0x000fc4000001160e */
[C---:B------:R-:W-:Y:S02]  /*12b60*/  LOP3.LUT R70, R15.reuse, 0x70007, RZ, 0xc0, !PT ;  /* 0x000700070f467812 */ /* 0x040fe400078ec0ff */
[----:B------:R-:W-:Y:S02]  /*12b70*/  LOP3.LUT R20, R15, 0x380038, RZ, 0xc0, !PT ;  /* 0x003800380f147812 */ /* 0x000fe400078ec0ff */
[----:B------:R-:W-:Y:S02]  /*12b80*/  SHF.R.U32.HI R56, RZ, 0x6, R15 ;  /* 0x00000006ff387819 */ /* 0x000fe4000001160f */
[----:B------:R-:W-:Y:S02]  /*12b90*/  LOP3.LUT R16, R16, 0x10001, RZ, 0xc0, !PT ;  /* 0x0001000110107812 */ /* 0x000fe400078ec0ff */
[----:B------:R-:W-:Y:S02]  /*12ba0*/  LOP3.LUT R30, R30, 0x10001, RZ, 0xc0, !PT ;  /* 0x000100011e1e7812 */ /* 0x000fe400078ec0ff */
[----:B------:R-:W-:-:S02]  /*12bb0*/  LOP3.LUT R19, R19, 0x10001, RZ, 0xc0, !PT ;  /* 0x0001000113137812 */ /* 0x000fc400078ec0ff */
[----:B-1----:R-:W-:Y:S02]  /*12bc0*/  LOP3.LUT R2, R13, 0x380038, RZ, 0xc0, !PT ;  /* 0x003800380d027812 */ /* 0x002fe400078ec0ff */
[----:B------:R-:W-:Y:S02]  /*12bd0*/  SHF.R.U32.HI R51, RZ, 0x6, R12 ;  /* 0x00000006ff337819 */ /* 0x000fe4000001160c */
[C---:B---3--:R-:W-:Y:S02]  /*12be0*/  LOP3.LUT R36, R9.reuse, 0x70007, RZ, 0xc0, !PT ;  /* 0x0007000709247812 */ /* 0x048fe400078ec0ff */
[----:B------:R-:W-:Y:S02]  /*12bf0*/  LOP3.LUT R14, R9, 0x380038, RZ, 0xc0, !PT ;  /* 0x00380038090e7812 */ /* 0x000fe400078ec0ff */
[--C-:B------:R-:W-:Y:S02]  /*12c00*/  SHF.R.U32.HI R29, RZ, 0x6, R9.reuse ;  /* 0x00000006ff1d7819 */ /* 0x100fe40000011609 */
[----:B------:R-:W-:-:S02]  /*12c10*/  SHF.R.U32.HI R9, RZ, 0xe, R9 ;  /* 0x0000000eff097819 */ /* 0x000fc40000011609 */
[C---:B------:R-:W-:Y:S02]  /*12c20*/  LOP3.LUT R47, R10.reuse, 0x70007, RZ, 0xc0, !PT ;  /* 0x000700070a2f7812 */ /* 0x040fe400078ec0ff */
[----:B------:R-:W-:Y:S02]  /*12c30*/  LOP3.LUT R15, R10, 0x380038, RZ, 0xc0, !PT ;  /* 0x003800380a0f7812 */ /* 0x000fe400078ec0ff */
[--C-:B------:R-:W-:Y:S02]  /*12c40*/  SHF.R.U32.HI R39, RZ, 0x6, R10.reuse ;  /* 0x00000006ff277819 */ /* 0x100fe4000001160a */
[----:B------:R-:W-:Y:S02]  /*12c50*/  SHF.R.U32.HI R31, RZ, 0xe, R11 ;  /* 0x0000000eff1f7819 */ /* 0x000fe4000001160b */
[----:B------:R-:W-:Y:S02]  /*12c60*/  SHF.R.U32.HI R10, RZ, 0xe, R10 ;  /* 0x0000000eff0a7819 */ /* 0x000fe4000001160a */
[----:B------:R-:W-:-:S02]  /*12c70*/  LOP3.LUT R53, R11, 0x70007, RZ, 0xc0, !PT ;  /* 0x000700070b357812 */ /* 0x000fc400078ec0ff */
[----:B------:R-:W-:Y:S02]  /*12c80*/  LOP3.LUT R60, R11, 0x380038, RZ, 0xc0, !PT ;  /* 0x003800380b3c7812 */ /* 0x000fe400078ec0ff */
[----:B------:R-:W-:Y:S02]  /*12c90*/  SHF.R.U32.HI R48, RZ, 0x6, R11 ;  /* 0x00000006ff307819 */ /* 0x000fe4000001160b */
[----:B------:R-:W-:Y:S02]  /*12ca0*/  SHF.R.U32.HI R54, RZ, 0x6, R13 ;  /* 0x00000006ff367819 */ /* 0x000fe4000001160d */
[----:B------:R-:W-:Y:S02]  /*12cb0*/  LOP3.LUT R11, R16, 0x20002, R9, 0xf8, !PT ;  /* 0x00020002100b7812 */ /* 0x000fe400078ef809 */
[----:B------:R-:W-:Y:S02]  /*12cc0*/  LOP3.LUT R62, R30, 0x20002, R31, 0xf8, !PT ;  /* 0x000200021e3e7812 */ /* 0x000fe400078ef81f */
[----:B------:R-:W-:-:S02]  /*12cd0*/  LOP3.LUT R57, R13, 0x70007, RZ, 0xc0, !PT ;  /* 0x000700070d397812 */ /* 0x000fc400078ec0ff */
        /* <DEDUP_REMOVED lines=13> */
[--C-:B------:R-:W-:Y:S02]  /*12db0*/  SHF.R.U32.HI R46, RZ, 0x6, R6.reuse ;  /* 0x00000006ff2e7819 */ /* 0x100fe40000011606 */
[----:B------:R-:W-:Y:S02]  /*12dc0*/  SHF.R.U32.HI R32, RZ, 0xd, R6 ;  /* 0x0000000dff207819 */ /* 0x000fe40000011606 */
[----:B------:R-:W-:Y:S02]  /*12dd0*/  LOP3.LUT R83, R2, 0x64006400, RZ, 0xfc, !PT ;  /* 0x6400640002537812 */ /* 0x000fe400078efcff */
[----:B------:R-:W-:Y:S02]  /*12de0*/  LOP3.LUT R5, R55, 0x380038, RZ, 0xc0, !PT ;  /* 0x0038003837057812 */ /* 0x000fe400078ec0ff */
[----:B------:R-:W-:Y:S01]  /*12df0*/  SHF.R.U32.HI R12, RZ, 0xf, R12 ;  /* 0x0000000fff0c7819 */ /* 0x000fe2000001160c */
[----:B------:R-:W-:Y:S01]  /*12e00*/  HFMA2 R83, R83, R0.H1_H1, -132, -132 ;  /* 0xd820d82053537431 */ /* 0x000fe20000060000 */
[----:B------:R-:W-:-:S02]  /*12e10*/  LOP3.LUT R35, R4, 0x70007, RZ, 0xc0, !PT ;  /* 0x0007000704237812 */ /* 0x000fc400078ec0ff */
[----:B------:R-:W-:Y:S02]  /*12e20*/  LOP3.LUT R8, R4, 0x380038, RZ, 0xc0, !PT ;  /* 0x0038003804087812 */ /* 0x000fe400078ec0ff */
[--C-:B------:R-:W-:Y:S02]  /*12e30*/  SHF.R.U32.HI R30, RZ, 0x6, R4.reuse ;  /* 0x00000006ff1e7819 */ /* 0x100fe40000011604 */
[----:B------:R-:W-:Y:S02]  /*12e40*/  SHF.R.U32.HI R45, RZ, 0xd, R4 ;  /* 0x0000000dff2d7819 */ /* 0x000fe40000011604 */
[----:B------:R-:W-:Y:S02]  /*12e50*/  LOP3.LUT R2, R51, 0x380038, RZ, 0xc0, !PT ;  /* 0x0038003833027812 */ /* 0x000fe400078ec0ff */
[----:B------:R-:W-:Y:S02]  /*12e60*/  LOP3.LUT R6, R56, 0x380038, RZ, 0xc0, !PT ;  /* 0x0038003838067812 */ /* 0x000fe400078ec0ff */
[----:B------:R-:W-:-:S02]  /*12e70*/  LOP3.LUT R4, R54, 0x380038, RZ, 0xc0, !PT ;  /* 0x0038003836047812 */ /* 0x000fc400078ec0ff */
[----:B------:R-:W-:Y:S02]  /*12e80*/  LOP3.LUT R5, R5, 0x64006400, RZ, 0xfc, !PT ;  /* 0x6400640005057812 */ /* 0x000fe400078efcff */
[----:B------:R-:W-:Y:S02]  /*12e90*/  LOP3.LUT R12, R12, 0x10001, RZ, 0xc0, !PT ;  /* 0x000100010c0c7812 */ /* 0x000fe400078ec0ff */
[C---:B------:R-:W-:Y:S02]  /*12ea0*/  LOP3.LUT R52, R7.reuse, 0x70007, RZ, 0xc0, !PT ;  /* 0x0007000707347812 */ /* 0x040fe400078ec0ff */
[----:B------:R-:W-:Y:S02]  /*12eb0*/  LOP3.LUT R16, R7, 0x380038, RZ, 0xc0, !PT ;  /* 0x0038003807107812 */ /* 0x000fe400078ec0ff */
[--C-:B------:R-:W-:Y:S02]  /*12ec0*/  SHF.R.U32.HI R50, RZ, 0x6, R7.reuse ;  /* 0x00000006ff327819 */ /* 0x100fe40000011607 */
[----:B------:R-:W-:-:S02]  /*12ed0*/  SHF.R.U32.HI R33, RZ, 0xd, R7 ;  /* 0x0000000dff217819 */ /* 0x000fc40000011607 */
        /* <DEDUP_REMOVED lines=12> */
[-C--:B------:R-:W-:Y:S01]  /*12fa0*/  HFMA2 R60, R5, R0.reuse.H1_H1, -132, -132 ;  /* 0xd820d820053c7431 */ /* 0x080fe20000060000 */
[----:B------:R-:W-:Y:S02]  /*12fb0*/  LOP3.LUT R12, R12, 0x20002, R13, 0xf8, !PT ;  /* 0x000200020c0c7812 */ /* 0x000fe400078ef80d */
[----:B------:R-:W-:Y:S01]  /*12fc0*/  LOP3.LUT R3, R3, 0x64006400, RZ, 0xfc, !PT ;  /* 0x6400640003037812 */ /* 0x000fe200078efcff */
[----:B------:R-:W-:Y:S01]  /*12fd0*/  HFMA2 R65, R65, R0.H1_H1, -132, -132 ;  /* 0xd820d82041417431 */ /* 0x000fe20000060000 */
[----:B------:R-:W-:Y:S02]  /*12fe0*/  LOP3.LUT R32, R19, 0x40004, R32, 0xf8, !PT ;  /* 0x0004000413207812 */ /* 0x000fe400078ef820 */
        /* <DEDUP_REMOVED lines=8> */
[----:B------:R-:W-:Y:S01]  /*13070*/  HFMA2 R19, R19, R0.H1_H1, -132, -132 ;  /* 0xd820d82013137431 */ /* 0x000fe20000060000 */
[----:B------:R-:W-:Y:S02]  /*13080*/  LOP3.LUT R7, R48, 0x380038, RZ, 0xc0, !PT ;  /* 0x0038003830077812 */ /* 0x000fe400078ec0ff */
[----:B------:R-:W-:-:S02]  /*13090*/  LOP3.LUT R4, R31, 0x380038, RZ, 0xc0, !PT ;  /* 0x003800381f047812 */ /* 0x000fc400078ec0ff */
[----:B------:R-:W-:Y:S01]  /*130a0*/  LOP3.LUT R33, R62, 0x40004, R33, 0xf8, !PT ;  /* 0x000400043e217812 */ /* 0x000fe200078ef821 */
[----:B------:R-:W-:Y:S01]  /*130b0*/  HFMA2 R62, R3, R0.H1_H1, -132, -132 ;  /* 0xd820d820033e7431 */ /* 0x000fe20000060000 */
[----:B------:R-:W-:Y:S02]  /*130c0*/  LOP3.LUT R34, R11, 0x40004, R34, 0xf8, !PT ;  /* 0x000400040b227812 */ /* 0x000fe400078ef822 */
        /* <DEDUP_REMOVED lines=8> */
[----:B------:R-:W-:Y:S01]  /*13150*/  LOP3.LUT R7, R8, 0x64006400, RZ, 0xfc, !PT ;  /* 0x6400640008077812 */ /* 0x000fe200078efcff */
[----:B------:R-:W-:Y:S01]  /*13160*/  HFMA2 R11, R11, R0.H1_H1, -132, -132 ;  /* 0xd820d8200b0b7431 */ /* 0x000fe20000060000 */
[----:B------:R-:W-:Y:S02]  /*13170*/  LOP3.LUT R2, R51, 0x1c001c0, RZ, 0xc0, !PT ;  /* 0x01c001c033027812 */ /* 0x000fe400078ec0ff */
[----:B------:R-:W-:Y:S02]  /*13180*/  LOP3.LUT R4, R54, 0x1c001c0, RZ, 0xc0, !PT ;  /* 0x01c001c036047812 */ /* 0x000fe400078ec0ff */
[----:B------:R-:W-:-:S02]  /*13190*/  LOP3.LUT R6, R56, 0x1c001c0, RZ, 0xc0, !PT ;  /* 0x01c001c038067812 */ /* 0x000fc400078ec0ff */
[----:B------:R-:W-:Y:S02]  /*131a0*/  LOP3.LUT R8, R50, 0x380038, RZ, 0xc0, !PT ;  /* 0x0038003832087812 */ /* 0x000fe400078ec0ff */
[----:B------:R-:W-:Y:S01]  /*131b0*/  LOP3.LUT R45, R12, 0x40004, R45, 0xf8, !PT ;  /* 0x000400040c2d7812 */ /* 0x000fe200078ef82d */
[-C--:B------:R-:W-:Y:S01]  /*131c0*/  HFMA2 R12, R3, R0.reuse.H1_H1, -132, -132 ;  /* 0xd820d820030c7431 */ /* 0x080fe20000060000 */
[----:B------:R-:W-:Y:S01]  /*131d0*/  LOP3.LUT R63, R14, 0x64006400, RZ, 0xfc, !PT ;  /* 0x640064000e3f7812 */ /* 0x000fe200078efcff */
[-C--:B------:R-:W-:Y:S01]  /*131e0*/  HFMA2 R14, R67, R0.reuse.H1_H1, -132, -132 ;  /* 0xd820d820430e7431 */ /* 0x080fe20000060000 */
[----:B------:R-:W-:Y:S02]  /*131f0*/  LOP3.LUT R5, R5, 0x64006400, RZ, 0xfc, !PT ;  /* 0x6400640005057812 */ /* 0x000fe400078efcff */
[----:B------:R-:W-:Y:S01]  /*13200*/  LOP3.LUT R3, R2, 0x64006400, RZ, 0xfc, !PT ;  /* 0x6400640002037812 */ /* 0x000fe200078efcff */
[-C--:B------:R-:W-:Y:S01]  /*13210*/  HFMA2 R63, R63, R0.reuse.H1_H1, -132, -132 ;  /* 0xd820d8203f3f7431 */ /* 0x080fe20000060000 */
        /* <DEDUP_REMOVED lines=23> */
[----:B------:R-:W-:Y:S01]  /*13390*/  HADD2 R86, R51, -1028, -1028 ;  /* 0xe404e40433567430 */ /* 0x000fe20000000000 */
[----:B------:R-:W-:Y:S01]  /*133a0*/  LOP3.LUT R54, R54, 0x64006400, RZ, 0xfc, !PT ;  /* 0x6400640036367812 */ /* 0x000fe200078efcff */
[----:B------:R-:W-:Y:S01]  /*133b0*/  HFMA2 R7, R7, R0.H0_H0, -20, -20 ;  /* 0xcd00cd0007077431 */ /* 0x000fe20000040000 */
[----:B------:R-:W-:-:S02]  /*133c0*/  LOP3.LUT R3, R2, 0x64006400, RZ, 0xfc, !PT ;  /* 0x6400640002037812 */ /* 0x000fc400078efcff */
[----:B------:R-:W-:Y:S01]  /*133d0*/  LOP3.LUT R81, R8, 0x64006400, RZ, 0xfc, !PT ;  /* 0x6400640008517812 */ /* 0x000fe200078efcff */
[----:B------:R-:W-:Y:S01]  /*133e0*/  HADD2 R82, R54, -1028, -1028 ;  /* 0xe404e40436527430 */ /* 0x000fe20000000000 */
        /* <DEDUP_REMOVED lines=160> */
.L_x_1412:
[----:B------:R-:W-:Y:S05]  /*13df0*/  BRA.U !UP0, `(.L_x_1413) ;  /* 0x0000000d08cc7547 */ /* 0x000fea000b800000 */
[----:B------:R-:W-:Y:S01]  /*13e00*/  PRMT R28, R92, 0x9910, RZ ;  /* 0x000099105c1c7816 */ /* 0x000fe200000000ff */
[----:B------:R-:W-:-:S03]  /*13e10*/  UISETP.NE.AND UP0, UPT, UR5, 0x2, UPT ;  /* 0x000000020500788c */ /* 0x000fc6000bf05270 */
        /* <DEDUP_REMOVED lines=80> */
.L_x_1414:
[----:B------:R-:W-:Y:S05]  /*14320*/  BRA.U !UP0, `(.L_x_1413) ;  /* 0x0000000908807547 */ /* 0x000fea000b800000 */
        /* <DEDUP_REMOVED lines=81> */
.L_x_1415:
        /* <DEDUP_REMOVED lines=79> */
.L_x_1413:
[----:B------:R-:W-:Y:S01]  /*14d30*/  IADD3 R97, PT, PT, R97, 0x20, RZ ;  /* 0x0000002061617810 */ /* 0x000fe20007ffe0ff */
[----:B------:R-:W-:Y:S01]  /*14d40*/  UIADD3 UR4, UPT, UPT, UR4, 0x40, URZ ;  /* 0x0000004004047890 */ /* 0x000fe2000fffe0ff */
[----:B------:R-:W-:Y:S02]  /*14d50*/  IMAD.WIDE R16, R89, 0x4, R98 ;  /* 0x0000000459107825 */ /* 0x000fe400078e0262 */
[----:B------:R-:W-:-:S13]  /*14d60*/  ISETP.GE.AND P1, PT, R97, R90, PT ;  /* 0x0000005a6100720c */ /* 0x000fda0003f26270 */
[----:B------:R-:W-:Y:S05]  /*14d70*/  @!P1 BRA `(.L_x_1416) ;  /* 0xffffffdc002c9947 */ /* 0x000fea000383ffff */
.L_x_1411:
        /* <DEDUP_REMOVED lines=21> */
.L_x_1420:
[----:B------:R-:W0:Y:S02]  /*14ed0*/  LDS R2, [R6] ;  /* 0x0000000006027984 */ /* 0x000e240000000800 */
[----:B0-----:R-:W-:-:S05]  /*14ee0*/  HADD2 R3, R2, R7 ;  /* 0x0000000702037230 */ /* 0x001fca0000000000 */
[----:B------:R-:W0:Y:S02]  /*14ef0*/  ATOMS.CAST.SPIN P1, [R6], R2, R3 ;  /* 0x000000020600758d */ /* 0x000e240001820003 */
[----:B0-----:R-:W-:Y:S05]  /*14f00*/  @!P1 BRA `(.L_x_1420) ;  /* 0xfffffffc00f09947 */ /* 0x001fea000383ffff */
[----:B------:R-:W-:Y:S05]  /*14f10*/  BRA `(.L_x_1418) ;  /* 0x00000000000c7947 */ /* 0x000fea0003800000 */
.L_x_1419:
[----:B------:R-:W2:Y:S02]  /*14f20*/  LD.E R2, desc[UR8][R4.64] ;  /* 0x0000000804027980 */ /* 0x000ea4000c101900 */
[----:B--2---:R-:W-:-:S05]  /*14f30*/  IADD3 R3, PT, PT, R7, R2, RZ ;  /* 0x0000000207037210 */ /* 0x004fca0007ffe0ff */
[----:B------:R0:W-:Y:S02]  /*14f40*/  ST.E desc[UR8][R4.64], R3 ;  /* 0x0000000304007985 */ /* 0x0001e4000c101908 */
.L_x_1418:
[----:B------:R-:W-:Y:S05]  /*14f50*/  BSYNC.RECONVERGENT B0 ;  /* 0x0000000000007941 */ /* 0x000fea0003800200 */
.L_x_1417:
[----:B------:R1:W-:Y:S01]  /*14f60*/  ATOM.E.ADD.F16x2.RN.STRONG.GPU P1, RZ, desc[UR8][R4.64+0x4], R27 ;  /* 0x8000041b04ff79a2 */ /* 0x0003e2000c12e108 */
[----:B------:R-:W-:Y:S04]  /*14f70*/  BSSY.RECONVERGENT B0, `(.L_x_1421) ;  /* 0x000000e000007945 */ /* 0x000fe80003800200 */
[----:B-1----:R-:W-:Y:S05]  /*14f80*/  @P1 BRA `(.L_x_1422) ;  /* 0x0000000000301947 */ /* 0x002fea0003800000 */
[----:B------:R-:W1:Y:S02]  /*14f90*/  QSPC.E.S P1, RZ, [R4+0x4] ;  /* 0x0000040004ff73aa */ /* 0x000e640000020500 */
[----:B-1----:R-:W-:Y:S05]  /*14fa0*/  @!P1 BRA `(.L_x_1423) ;  /* 0x00000000001c9947 */ /* 0x002fea0003800000 */
[----:B------:R-:W-:-:S04]  /*14fb0*/  MOV R2, R4 ;  /* 0x0000000400027202 */ /* 0x000fc80000000f00 */
[----:B------:R-:W-:-:S07]  /*14fc0*/  MOV R6, R2 ;  /* 0x0000000200067202 */ /* 0x000fce0000000f00 */
.L_x_1424:
[----:B------:R-:W0:Y:S02]  /*14fd0*/  LDS R2, [R6+0x4] ;  /* 0x0000040006027984 */ /* 0x000e240000000800 */
[----:B0-----:R-:W-:-:S05]  /*14fe0*/  HFMA2 R3, R2, 1, 1, R27 ;  /* 0x3c003c0002037831 */ /* 0x001fca000000001b */
[----:B------:R-:W0:Y:S02]  /*14ff0*/  ATOMS.CAST.SPIN P1, [R6+0x4], R2, R3 ;  /* 0x000004020600758d */ /* 0x000e240001820003 */
[----:B0-----:R-:W-:Y:S05]  /*15000*/  @!P1 BRA `(.L_x_1424) ;  /* 0xfffffffc00f09947 */ /* 0x001fea000383ffff */
[----:B------:R-:W-:Y:S05]  /*15010*/  BRA `(.L_x_1422) ;  /* 0x00000000000c7947 */ /* 0x000fea0003800000 */
.L_x_1423:
[----:B------:R-:W0:Y:S02]  /*15020*/  LD.E R2, desc[UR8][R4.64+0x4] ;  /* 0x0000040804027980 */ /* 0x000e24000c101900 */
[----:B0-----:R-:W-:-:S05]  /*15030*/  IADD3 R3, PT, PT, R27, R2, RZ ;  /* 0x000000021b037210 */ /* 0x001fca0007ffe0ff */
[----:B------:R1:W-:Y:S02]  /*15040*/  ST.E desc[UR8][R4.64+0x4], R3 ;  /* 0x0000040304007985 */ /* 0x0003e4000c101908 */
.L_x_1422:
[----:B------:R-:W-:Y:S05]  /*15050*/  BSYNC.RECONVERGENT B0 ;  /* 0x0000000000007941 */ /* 0x000fea0003800200 */
.L_x_1421:
        /* <DEDUP_REMOVED lines=11> */
.L_x_1428:
[----:B------:R-:W0:Y:S02]  /*15110*/  LDS R2, [R6] ;  /* 0x0000000006027984 */ /* 0x000e240000000800 */
[----:B0-----:R-:W-:-:S05]  /*15120*/  HADD2 R3, R2, R7 ;  /* 0x0000000702037230 */ /* 0x001fca0000000000 */
[----:B------:R-:W0:Y:S02]  /*15130*/  ATOMS.CAST.SPIN P0, [R6], R2, R3 ;  /* 0x000000020600758d */ /* 0x000e240001800003 */
[----:B0-----:R-:W-:Y:S05]  /*15140*/  @!P0 BRA `(.L_x_1428) ;  /* 0xfffffffc00f08947 */ /* 0x001fea000383ffff */
[----:B------:R-:W-:Y:S05]  /*15150*/  BRA `(.L_x_1426) ;  /* 0x00000000000c7947 */ /* 0x000fea0003800000 */
.L_x_1427:
[----:B------:R-:W2:Y:S02]  /*15160*/  LD.E R2, desc[UR8][R4.64] ;  /* 0x0000000804027980 */ /* 0x000ea4000c101900 */
[----:B--2---:R-:W-:-:S05]  /*15170*/  IADD3 R3, PT, PT, R7, R2, RZ ;  /* 0x0000000207037210 */ /* 0x004fca0007ffe0ff */
[----:B------:R0:W-:Y:S02]  /*15180*/  ST.E desc[UR8][R4.64], R3 ;  /* 0x0000000304007985 */ /* 0x0001e4000c101908 */
.L_x_1426:
[----:B------:R-:W-:Y:S05]  /*15190*/  BSYNC.RECONVERGENT B0 ;  /* 0x0000000000007941 */ /* 0x000fea0003800200 */
.L_x_1425:
[----:B------:R1:W-:Y:S01]  /*151a0*/  ATOM.E.ADD.F16x2.RN.STRONG.GPU P0, RZ, desc[UR8][R4.64+0x4], R25 ;  /* 0x8000041904ff79a2 */ /* 0x0003e2000c10e108 */
[----:B------:R-:W-:Y:S04]  /*151b0*/  BSSY.RECONVERGENT B0, `(.L_x_1429) ;  /* 0x000000e000007945 */ /* 0x000fe80003800200 */
[----:B-1----:R-:W-:Y:S05]  /*151c0*/  @P0 BRA `(.L_x_1430) ;  /* 0x0000000000300947 */ /* 0x002fea0003800000 */
[----:B------:R-:W1:Y:S02]  /*151d0*/  QSPC.E.S P0, RZ, [R4+0x4] ;  /* 0x0000040004ff73aa */ /* 0x000e640000000500 */
[----:B-1----:R-:W-:Y:S05]  /*151e0*/  @!P0 BRA `(.L_x_1431) ;  /* 0x00000000001c8947 */ /* 0x002fea0003800000 */
[----:B------:R-:W-:-:S04]  /*151f0*/  MOV R2, R4 ;  /* 0x0000000400027202 */ /* 0x000fc80000000f00 */
[----:B------:R-:W-:-:S07]  /*15200*/  MOV R6, R2 ;  /* 0x0000000200067202 */ /* 0x000fce0000000f00 */
.L_x_1432:
[----:B------:R-:W0:Y:S02]  /*15210*/  LDS R2, [R6+0x4] ;  /* 0x0000040006027984 */ /* 0x000e240000000800 */
[----:B0-----:R-:W-:-:S05]  /*15220*/  HFMA2 R3, R2, 1, 1, R25 ;  /* 0x3c003c0002037831 */ /* 0x001fca0000000019 */
[----:B------:R-:W0:Y:S02]  /*15230*/  ATOMS.CAST.SPIN P0, [R6+0x4], R2, R3 ;  /* 0x000004020600758d */ /* 0x000e240001800003 */
[----:B0-----:R-:W-:Y:S05]  /*15240*/  @!P0 BRA `(.L_x_1432) ;  /* 0xfffffffc00f08947 */ /* 0x001fea000383ffff */
[----:B------:R-:W-:Y:S05]  /*15250*/  BRA `(.L_x_1430) ;  /* 0x00000000000c7947 */ /* 0x000fea0003800000 */
.L_x_1431:
[----:B------:R-:W0:Y:S02]  /*15260*/  LD.E R2, desc[UR8][R4.64+0x4] ;  /* 0x0000040804027980 */ /* 0x000e24000c101900 */
[----:B0-----:R-:W-:-:S05]  /*15270*/  IADD3 R3, PT, PT, R25, R2, RZ ;  /* 0x0000000219037210 */ /* 0x001fca0007ffe0ff */
[----:B------:R1:W-:Y:S02]  /*15280*/  ST.E desc[UR8][R4.64+0x4], R3 ;  /* 0x0000040304007985 */ /* 0x0003e4000c101908 */
.L_x_1430:
[----:B------:R-:W-:Y:S05]  /*15290*/  BSYNC.RECONVERGENT B0 ;  /* 0x0000000000007941 */ /* 0x000fea0003800200 */
.L_x_1429:
        /* <DEDUP_REMOVED lines=12> */
.L_x_1436:
[----:B------:R-:W0:Y:S02]  /*15360*/  LDS R2, [R6] ;  /* 0x0000000006027984 */ /* 0x000e240000000800 */
[----:B0-----:R-:W-:-:S05]  /*15370*/  HADD2 R3, R2, R7 ;  /* 0x0000000702037230 */ /* 0x001fca0000000000 */
[----:B------:R-:W0:Y:S02]  /*15380*/  ATOMS.CAST.SPIN P0, [R6], R2, R3 ;  /* 0x000000020600758d */ /* 0x000e240001800003 */
[----:B0-----:R-:W-:Y:S05]  /*15390*/  @!P0 BRA `(.L_x_1436) ;  /* 0xfffffffc00f08947 */ /* 0x001fea000383ffff */
[----:B------:R-:W-:Y:S05]  /*153a0*/  BRA `(.L_x_1434) ;  /* 0x00000000000c7947 */ /* 0x000fea0003800000 */
.L_x_1435:
[----:B------:R-:W2:Y:S02]  /*153b0*/  LD.E R2, desc[UR8][R4.64] ;  /* 0x0000000804027980 */ /* 0x000ea4000c101900 */
[----:B--2---:R-:W-:-:S05]  /*153c0*/  IADD3 R3, PT, PT, R7, R2, RZ ;  /* 0x0000000207037210 */ /* 0x004fca0007ffe0ff */
[----:B------:R0:W-:Y:S02]  /*153d0*/  ST.E desc[UR8][R4.64], R3 ;  /* 0x0000000304007985 */ /* 0x0001e4000c101908 */
.L_x_1434:
[----:B------:R-:W-:Y:S05]  /*153e0*/  BSYNC.RECONVERGENT B0 ;  /* 0x0000000000007941 */ /* 0x000fea0003800200 */
.L_x_1433:
[----:B------:R1:W-:Y:S01]  /*153f0*/  ATOM.E.ADD.F16x2.RN.STRONG.GPU P0, RZ, desc[UR8][R4.64+0x4], R23 ;  /* 0x8000041704ff79a2 */ /* 0x0003e2000c10e108 */
[----:B------:R-:W-:Y:S04]  /*15400*/  BSSY.RECONVERGENT B0, `(.L_x_1437) ;  /* 0x000000e000007945 */ /* 0x000fe80003800200 */
[----:B-1----:R-:W-:Y:S05]  /*15410*/  @P0 BRA `(.L_x_1438) ;  /* 0x0000000000300947 */ /* 0x002fea0003800000 */
[----:B------:R-:W1:Y:S02]  /*15420*/  QSPC.E.S P0, RZ, [R4+0x4] ;  /* 0x0000040004ff73aa */ /* 0x000e640000000500 */
[----:B-1----:R-:W-:Y:S05]  /*15430*/  @!P0 BRA `(.L_x_1439) ;  /* 0x00000000001c8947 */ /* 0x002fea0003800000 */
[----:B------:R-:W-:-:S04]  /*15440*/  MOV R2, R4 ;  /* 0x0000000400027202 */ /* 0x000fc80000000f00 */
[----:B------:R-:W-:-:S07]  /*15450*/  MOV R6, R2 ;  /* 0x0000000200067202 */ /* 0x000fce0000000f00 */
.L_x_1440:
[----:B------:R-:W0:Y:S02]  /*15460*/  LDS R2, [R6+0x4] ;  /* 0x0000040006027984 */ /* 0x000e240000000800 */
[----:B0-----:R-:W-:-:S05]  /*15470*/  HFMA2 R3, R2, 1, 1, R23 ;  /* 0x3c003c0002037831 */ /* 0x001fca0000000017 */
[----:B------:R-:W0:Y:S02]  /*15480*/  ATOMS.CAST.SPIN P0, [R6+0x4], R2, R3 ;  /* 0x000004020600758d */ /* 0x000e240001800003 */
[----:B0-----:R-:W-:Y:S05]  /*15490*/  @!P0 BRA `(.L_x_1440) ;  /* 0xfffffffc00f08947 */ /* 0x001fea000383ffff */
[----:B------:R-:W-:Y:S05]  /*154a0*/  BRA `(.L_x_1438) ;  /* 0x00000000000c7947 */ /* 0x000fea0003800000 */
.L_x_1439:
[----:B------:R-:W0:Y:S02]  /*154b0*/  LD.E R2, desc[UR8][R4.64+0x4] ;  /* 0x0000040804027980 */ /* 0x000e24000c101900 */
[----:B0-----:R-:W-:-:S05]  /*154c0*/  IADD3 R3, PT, PT, R23, R2, RZ ;  /* 0x0000000217037210 */ /* 0x001fca0007ffe0ff */
[----:B------:R1:W-:Y:S02]  /*154d0*/  ST.E desc[UR8][R4.64+0x4], R3 ;  /* 0x0000040304007985 */ /* 0x0003e4000c101908 */
.L_x_1438:
[----:B------:R-:W-:Y:S05]  /*154e0*/  BSYNC.RECONVERGENT B0 ;  /* 0x0000000000007941 */ /* 0x000fea0003800200 */
.L_x_1437:
        /* <DEDUP_REMOVED lines=12> */
.L_x_1444:
[----:B------:R-:W0:Y:S02]  /*155b0*/  LDS R2, [R0] ;  /* 0x0000000000027984 */ /* 0x000e240000000800 */
[----:B0-----:R-:W-:-:S05]  /*155c0*/  HADD2 R3, R2, R7 ;  /* 0x0000000702037230 */ /* 0x001fca0000000000 */
[----:B------:R-:W0:Y:S02]  /*155d0*/  ATOMS.CAST.SPIN P0, [R0], R2, R3 ;  /* 0x000000020000758d */ /* 0x000e240001800003 */
[----:B0-----:R-:W-:Y:S05]  /*155e0*/  @!P0 BRA `(.L_x_1444) ;  /* 0xfffffffc00f08947 */ /* 0x001fea000383ffff */
[----:B------:R-:W-:Y:S05]  /*155f0*/  BRA `(.L_x_1442) ;  /* 0x00000000000c7947 */ /* 0x000fea0003800000 */
.L_x_1443:
[----:B------:R-:W2:Y:S02]  /*15600*/  LD.E R0, desc[UR8][R4.64] ;  /* 0x0000000804007980 */ /* 0x000ea4000c101900 */
[----:B--2---:R-:W-:-:S05]  /*15610*/  IADD3 R3, PT, PT, R7, R0, RZ ;  /* 0x0000000007037210 */ /* 0x004fca0007ffe0ff */
[----:B------:R0:W-:Y:S02]  /*15620*/  ST.E desc[UR8][R4.64], R3 ;  /* 0x0000000304007985 */ /* 0x0001e4000c101908 */
.L_x_1442:
[----:B------:R-:W-:Y:S05]  /*15630*/  BSYNC.RECONVERGENT B0 ;  /* 0x0000000000007941 */ /* 0x000fea0003800200 */
.L_x_1441:
[----:B------:R1:W-:Y:S02]  /*15640*/  ATOM.E.ADD.F16x2.RN.STRONG.GPU P0, RZ, desc[UR8][R4.64+0x4], R21 ;  /* 0x8000041504ff79a2 */ /* 0x0003e4000c10e108 */
[----:B-1----:R-:W-:Y:S05]  /*15650*/  @P0 EXIT ;  /* 0x000000000000094d */ /* 0x002fea0003800000 */
[----:B------:R-:W1:Y:S02]  /*15660*/  QSPC.E.S P0, RZ, [R4+0x4] ;  /* 0x0000040004ff73aa */ /* 0x000e640000000500 */
[----:B-1----:R-:W-:Y:S05]  /*15670*/  @!P0 BRA `(.L_x_1445) ;  /* 0x00000000001c8947 */ /* 0x002fea0003800000 */
[----:B------:R-:W-:-:S04]  /*15680*/  MOV R2, R4 ;  /* 0x0000000400027202 */ /* 0x000fc80000000f00 */
[----:B------:R-:W-:-:S07]  /*15690*/  MOV R0, R2 ;  /* 0x0000000200007202 */ /* 0x000fce0000000f00 */
.L_x_1446:
[----:B------:R-:W0:Y:S02]  /*156a0*/  LDS R2, [R0+0x4] ;  /* 0x0000040000027984 */ /* 0x000e240000000800 */
[----:B0-----:R-:W-:-:S05]  /*156b0*/  HFMA2 R3, R2, 1, 1, R21 ;  /* 0x3c003c0002037831 */ /* 0x001fca0000000015 */
[----:B------:R-:W0:Y:S02]  /*156c0*/  ATOMS.CAST.SPIN P0, [R0+0x4], R2, R3 ;  /* 0x000004020000758d */ /* 0x000e240001800003 */
[----:B0-----:R-:W-:Y:S05]  /*156d0*/  @!P0 BRA `(.L_x_1446) ;  /* 0xfffffffc00f08947 */ /* 0x001fea000383ffff */
[----:B------:R-:W-:Y:S05]  /*156e0*/  EXIT ;  /* 0x000000000000794d */ /* 0x000fea0003800000 */
.L_x_1445:
[----:B------:R-:W0:Y:S02]  /*156f0*/  LD.E R0, desc[UR8][R4.64+0x4] ;  /* 0x0000040804007980 */ /* 0x000e24000c101900 */
[----:B0-----:R-:W-:-:S05]  /*15700*/  IADD3 R3, PT, PT, R21, R0, RZ ;  /* 0x0000000015037210 */ /* 0x001fca0007ffe0ff */
[----:B------:R-:W-:Y:S01]  /*15710*/  ST.E desc[UR8][R4.64+0x4], R3 ;  /* 0x0000040304007985 */ /* 0x000fe2000c101908 */
[----:B------:R-:W-:Y:S05]  /*15720*/  EXIT ;  /* 0x000000000000794d */ /* 0x000fea0003800000 */
.L_x_1447:
        /* <DEDUP_REMOVED lines=13> */
.L_x_5301:


//--------------------- .text._Z23gemm_half_q_half_kernelILi4ELi176ELb1ELb1ELi32EEvPK6__halfPKjS4_S2_PS0_iiiiPKtS7_iiiiiibS2_i --------------------------
	.section	.text._Z23gemm_half_q_half_kernelILi4ELi176ELb1ELb1ELi32EEvPK6__halfPKjS4_S2_PS0_iiiiPKtS7_iiiiiibS2_i,"ax",@progbits
	.align	128
        .global         _Z23gemm_half_q_half_kernelILi4ELi176ELb1ELb1ELi32EEvPK6__halfPKjS4_S2_PS0_iiiiPKtS7_iiiiiibS2_i
        .type           _Z23gemm_half_q_half_kernelILi4ELi176ELb1ELb1ELi32EEvPK6__halfPKjS4_S2_PS0_iiiiPKtS7_iiiiiibS2_i,@function
        .size           _Z23gemm_half_q_half_kernelILi4ELi176ELb1ELb1ELi32EEvPK6__halfPKjS4_S2_PS0_iiiiPKtS7_iiiiiibS2_i,(.L_x_5302 - _Z23gemm_half_q_half_kernelILi4ELi176ELb1ELb1ELi32EEvPK6__halfPKjS4_S2_PS0_iiiiPKtS7_iiiiiibS2_i)
        .other          _Z23gemm_half_q_half_kernelILi4ELi176ELb1ELb1ELi32EEvPK6__halfPKjS4_S2_PS0_iiiiPKtS7_iiiiiibS2_i,@"STO_CUDA_ENTRY STV_DEFAULT"
_Z23gemm_half_q_half_kernelILi4ELi176ELb1ELb1ELi32EEvPK6__halfPKjS4_S2_PS0_iiiiPKtS7_iiiiiibS2_i:
.text._Z23gemm_half_q_half_kernelILi4ELi176ELb1ELb1ELi32EEvPK6__halfPKjS4_S2_PS0_iiiiPKtS7_iiiiiibS2_i:
        /* <DEDUP_REMOVED lines=34> */
.L_x_1448:
        /* <DEDUP_REMOVED lines=43> */
.L_x_1454:
        /* <DEDUP_REMOVED lines=32> */
.L_x_1453:
        /* <DEDUP_REMOVED lines=20> */
.L_x_1455:
[----:B------:R-:W-:-:S13]  /*0810*/  ISETP.EQ.AND P2, PT, R15, RZ, PT ;  /* 0x000000ff0f00720c */ /* 0x000fda0003f42270 */
[----:B------:R-:W-:Y:S05]  /*0820*/  @!P0 BRA P2, `(.L_x_1450) ;  /* 0x0000000400788947 */ /* 0x000fea0001000000 */
.L_x_1452:
        /* <DEDUP_REMOVED lines=12> */
.L_x_1451:
        /* <DEDUP_REMOVED lines=16> */
.L_x_1458:
        /* <DEDUP_REMOVED lines=32> */
.L_x_1457:
        /* <DEDUP_REMOVED lines=21> */
.L_x_1459:
[----:B------:R-:W-:-:S13]  /*0d40*/  ISETP.NE.OR P0, PT, R15, RZ, P0 ;  /* 0x000000ff0f00720c */ /* 0x000fda0000705670 */
[----:B------:R-:W-:Y:S05]  /*0d50*/  @!P0 BRA `(.L_x_1450) ;  /* 0x00000000002c8947 */ /* 0x000fea0003800000 */
.L_x_1456:
        /* <DEDUP_REMOVED lines=11> */
.L_x_1450:
[----:B------:R-:W-:Y:S05]  /*0e10*/  BSYNC.RECONVERGENT B0 ;  /* 0x0000000000007941 */ /* 0x000fea0003800200 */
.L_x_1449:
        /* <DEDUP_REMOVED lines=21> */
.L_x_1463:
        /* <DEDUP_REMOVED lines=15> */
.L_x_1462:
        /* <DEDUP_REMOVED lines=12> */
.L_x_1464:
[----:B------:R-:W-:-:S13]  /*1120*/  ISETP.NE.OR P0, PT, R16, RZ, P0 ;  /* 0x000000ff1000720c */ /* 0x000fda0000705670 */
[----:B------:R-:W-:Y:S05]  /*1130*/  @!P0 BRA `(.L_x_1460) ;  /* 0x00000000001c8947 */ /* 0x000fea0003800000 */
.L_x_1461:
[----:B0-----:R-:W0:Y:S02]  /*1140*/  LDC.64 R6, c[0x0][0x3a0] ;  /* 0x0000e800ff067b82 */ /* 0x001e240000000a00 */
.L_x_1465:
[C---:B0-----:R-:W-:Y:S01]  /*1150*/  IMAD.WIDE R8, R17.reuse, 0x2, R6 ;  /* 0x0000000211087825 */ /* 0x041fe200078e0206 */
[----:B------:R-:W-:Y:S02]  /*1160*/  IADD3 R16, PT, PT, R16, 0x1, RZ ;  /* 0x0000000110107810 */ /* 0x000fe40007ffe0ff */
[----:B------:R-:W-:Y:S02]  /*1170*/  IADD3 R17, PT, PT, R17, R89, RZ ;  /* 0x0000005911117210 */ /* 0x000fe40007ffe0ff */
[----:B------:R1:W-:Y:S01]  /*1180*/  STG.E.64 desc[UR8][R8.64], RZ ;  /* 0x000000ff08007986 */ /* 0x0003e2000c101b08 */
[----:B------:R-:W-:-:S13]  /*1190*/  ISETP.NE.AND P0, PT, R16, RZ, PT ;  /* 0x000000ff1000720c */ /* 0x000fda0003f05270 */
[----:B-1----:R-:W-:Y:S05]  /*11a0*/  @P0 BRA `(.L_x_1465) ;  /* 0xfffffffc00e80947 */ /* 0x002fea000383ffff */
.L_x_1460:
        /* <DEDUP_REMOVED lines=20> */
.L_x_1467:
        /* <DEDUP_REMOVED lines=24> */
[C---:B------:R-:W-:Y:S01]  /*1470*/  IMAD R20, R17.reuse, R17, R17 ;  /* 0x0000001111147224 */ /* 0x040fe200078e0211 */
[----:B------:R-:W-:Y:S01]  /*1480*/  IADD3 R18, PT, PT, R18, 0x1, R7 ;  /* 0x0000000112127810 */ /* 0x000fe20007ffe007 */
[----:B------:R-:W-:Y:S01]  /*1490*/  IMAD R7, R6, R6, R6 ;  /* 0x0000000606077224 */ /* 0x000fe200078e0206 */
[----:B------:R-:W-:Y:S02]  /*14a0*/  LOP3.LUT R16, R16, 0xf, RZ, 0xc0, !PT ;  /* 0x0000000f10107812 */ /* 0x000fe400078ec0ff */
[----:B------:R-:W-:Y:S01]  /*14b0*/  IADD3 R20, PT, PT, R17, 0x1, R20 ;  /* 0x0000000111147810 */ /* 0x000fe20007ffe014 */
[----:B0-----:R-:W4:Y:S01]  /*14c0*/  I2F.F16 R9, R18 ;  /* 0x0000001200097306 */ /* 0x001f220000200c00 */
[----:B------:R-:W-:Y:S01]  /*14d0*/  IADD3 R6, PT, PT, R6, 0x1, R7 ;  /* 0x0000000106067810 */ /* 0x000fe20007ffe007 */
[----:B------:R-:W-:Y:S01]  /*14e0*/  IMAD R7, R16, R16, R16 ;  /* 0x0000001010077224 */ /* 0x000fe200078e0210 */
[----:B------:R-:W-:-:S04]  /*14f0*/  ISETP.GE.AND P0, PT, R15, R90, PT ;  /* 0x0000005a0f00720c */ /* 0x000fc80003f06270 */
[----:B------:R-:W-:Y:S01]  /*1500*/  IADD3 R7, PT, PT, R16, 0x1, R7 ;  /* 0x0000000110077810 */ /* 0x000fe20007ffe007 */
        /* <DEDUP_REMOVED lines=8> */
.L_x_1466:
[C---:B------:R-:W-:Y:S01]  /*1590*/  ISETP.GT.AND P0, PT, R97.reuse, UR6, PT ;  /* 0x0000000661007c0c */ /* 0x040fe2000bf04270 */
[----:B0-----:R-:W-:Y:S01]  /*15a0*/  HFMA2 R6, -RZ, RZ, 0, 0 ;  /* 0x00000000ff067431 */ /* 0x001fe200000001ff */
[----:B------:R-:W-:Y:S01]  /*15b0*/  SHF.R.S32.HI R4, RZ, 0x1f, R19 ;  /* 0x0000001fff047819 */ /* 0x000fe20000011413 */
[----:B------:R-:W-:Y:S01]  /*15c0*/  HFMA2 R3, -RZ, RZ, 0, 0 ;  /* 0x00000000ff037431 */ /* 0x000fe200000001ff */
[C---:B--2---:R-:W-:Y:S02]  /*15d0*/  ISETP.GT.AND P2, PT, R97.reuse, UR11, PT ;  /* 0x0000000b61007c0c */ /* 0x044fe4000bf44270 */
[----:B------:R-:W-:Y:S02]  /*15e0*/  CS2R R8, SRZ ;  /* 0x0000000000087805 */ /* 0x000fe4000001ff00 */
        /* <DEDUP_REMOVED lines=14> */
.L_x_1468:
        /* <DEDUP_REMOVED lines=8> */
.L_x_1469:
        /* <DEDUP_REMOVED lines=8> */
.L_x_1470:
        /* <DEDUP_REMOVED lines=8> */
.L_x_1471:
        /* <DEDUP_REMOVED lines=8> */
.L_x_1472:
        /* <DEDUP_REMOVED lines=31> */
[----:B--2---:R-:W-:Y:S02]  /*1ac0*/  LOP3.LUT R0, R8, 0xff, RZ, 0xc0, !PT ;  /* 0x000000ff08007812 */ /* 0x004fe400078ec0ff */
[----:B------:R-:W-:Y:S02]  /*1ad0*/  LOP3.LUT R2, R9, 0xff, RZ, 0xc0, !PT ;  /* 0x000000ff09027812 */ /* 0x000fe400078ec0ff */
[----:B------:R-:W-:-:S02]  /*1ae0*/  IADD3 R0, PT, PT, R0, -0x80, RZ ;  /* 0xffffff8000007810 */ /* 0x000fc40007ffe0ff */
[----:B------:R-:W-:Y:S02]  /*1af0*/  IADD3 R2, PT, PT, R2, -0x80, RZ ;  /* 0xffffff8002027810 */ /* 0x000fe40007ffe0ff */
[----:B------:R0:W1:Y:S01]  /*1b00*/  I2F.F16 R29, R0 ;  /* 0x00000000001d7306 */ /* 0x0000620000200c00 */
[----:B------:R-:W-:Y:S02]  /*1b10*/  LOP3.LUT R4, R11, 0xff, RZ, 0xc0, !PT ;  /* 0x000000ff0b047812 */ /* 0x000fe400078ec0ff */
[----:B------:R-:W-:Y:S02]  /*1b20*/  LOP3.LUT R3, R10, 0xff, RZ, 0xc0, !PT ;  /* 0x000000ff0a037812 */ /* 0x000fe400078ec0ff */
[----:B------:R-:W-:Y:S02]  /*1b30*/  IADD3 R4, PT, PT, R4, -0x80, RZ ;  /* 0xffffff8004047810 */ /* 0x000fe40007ffe0ff */
[----:B------:R-:W-:Y:S01]  /*1b40*/  LEA.HI R25, R9, 0xffffff80, RZ, 0x8 ;  /* 0xffffff8009197811 */ /* 0x000fe200078f40ff */
[----:B------:R2:W4:Y:S01]  /*1b50*/  I2F.F16 R30, R2 ;  /* 0x00000002001e7306 */ /* 0x0005220000200c00 */
[----:B0-----:R-:W-:-:S02]  /*1b60*/  SHF.R.U32.HI R0, RZ, 0x8, R8 ;  /* 0x00000008ff007819 */ /* 0x001fc40000011608 */
[----:B------:R-:W-:Y:S02]  /*1b70*/  IADD3 R3, PT, PT, R3, -0x80, RZ ;  /* 0xffffff8003037810 */ /* 0x000fe40007ffe0ff */
[----:B------:R-:W-:Y:S02]  /*1b80*/  LOP3.LUT R0, R0, 0xff, RZ, 0xc0, !PT ;  /* 0x000000ff00007812 */ /* 0x000fe400078ec0ff */
[----:B------:R-:W-:Y:S01]  /*1b90*/  LEA.HI R26, R10, 0xffffff80, RZ, 0x8 ;  /* 0xffffff800a1a7811 */ /* 0x000fe200078f40ff */
[----:B------:R0:W1:Y:S01]  /*1ba0*/  I2F.F16 R31, R4 ;  /* 0x00000004001f7306 */ /* 0x0000620000200c00 */
[--C-:B--2---:R-:W-:Y:S02]  /*1bb0*/  SHF.R.U32.HI R2, RZ, 0x8, R9.reuse ;  /* 0x00000008ff027819 */ /* 0x104fe40000011609 */
[----:B------:R-:W-:Y:S02]  /*1bc0*/  SHF.R.U32.HI R9, RZ, 0x10, R9 ;  /* 0x00000010ff097819 */ /* 0x000fe40000011609 */
[----:B------:R-:W-:-:S02]  /*1bd0*/  LOP3.LUT R2, R2, 0xff, RZ, 0xc0, !PT ;  /* 0x000000ff02027812 */ /* 0x000fc400078ec0ff */
[----:B------:R-:W-:Y:S01]  /*1be0*/  IADD3 R0, PT, PT, R0, -0x80, RZ ;  /* 0xffffff8000007810 */ /* 0x000fe20007ffe0ff */
[----:B------:R2:W1:Y:S01]  /*1bf0*/  I2F.F16 R33, R3 ;  /* 0x0000000300217306 */ /* 0x0004620000200c00 */
[----:B------:R-:W-:Y:S02]  /*1c00*/  IADD3 R2, PT, PT, R2, -0x80, RZ ;  /* 0xffffff8002027810 */ /* 0x000fe40007ffe0ff */
[--C-:B0-----:R-:W-:Y:S02]  /*1c10*/  SHF.R.U32.HI R4, RZ, 0x8, R10.reuse ;  /* 0x00000008ff047819 */ /* 0x101fe4000001160a */
[----:B------:R-:W-:Y:S02]  /*1c20*/  SHF.R.U32.HI R10, RZ, 0x10, R10 ;  /* 0x00000010ff0a7819 */ /* 0x000fe4000001160a */
[----:B------:R-:W-:Y:S01]  /*1c30*/  LOP3.LUT R4, R4, 0xff, RZ, 0xc0, !PT ;  /* 0x000000ff04047812 */ /* 0x000fe200078ec0ff */
[----:B------:R0:W1:Y:S01]  /*1c40*/  I2F.F16 R37, R0 ;  /* 0x0000000000257306 */ /* 0x0000620000200c00 */
[----:B--2---:R-:W-:-:S02]  /*1c50*/  LOP3.LUT R3, R9, 0xff, RZ, 0xc0, !PT ;  /* 0x000000ff09037812 */ /* 0x004fc400078ec0ff */
[----:B------:R-:W-:Y:S02]  /*1c60*/  IADD3 R4, PT, PT, R4, -0x80, RZ ;  /* 0xffffff8004047810 */ /* 0x000fe40007ffe0ff */
[----:B------:R-:W-:Y:S02]  /*1c70*/  IADD3 R3, PT, PT, R3, -0x80, RZ ;  /* 0xffffff8003037810 */ /* 0x000fe40007ffe0ff */
[----:B------:R-:W-:Y:S01]  /*1c80*/  LEA.HI R24, R8, 0xffffff80, RZ, 0x8 ;  /* 0xffffff8008187811 */ /* 0x000fe200078f40ff */
[----:B------:R2:W1:Y:S01]  /*1c90*/  I2F.F16 R9, R2 ;  /* 0x0000000200097306 */ /* 0x0004620000200c00 */
[----:B0-----:R-:W-:Y:S02]  /*1ca0*/  LOP3.LUT R0, R10, 0xff, RZ, 0xc0, !PT ;  /* 0x000000ff0a007812 */ /* 0x001fe400078ec0ff */
[----:B---3--:R-:W-:Y:S02]  /*1cb0*/  LEA.HI R35, R14, 0xffffff80, RZ, 0x8 ;  /* 0xffffff800e237811 */ /* 0x008fe400078f40ff */
[----:B------:R-:W-:-:S02]  /*1cc0*/  IADD3 R39, PT, PT, R0, -0x80, RZ ;  /* 0xffffff8000277810 */ /* 0x000fc40007ffe0ff */
[----:B------:R-:W-:Y:S01]  /*1cd0*/  SHF.R.U32.HI R0, RZ, 0x10, R11 ;  /* 0x00000010ff007819 */ /* 0x000fe2000001160b */
[----:B------:R0:W3:Y:S01]  /*1ce0*/  I2F.F16 R38, R3 ;  /* 0x0000000300267306 */ /* 0x0000e20000200c00 */
[----:B--2---:R-:W-:Y:S02]  /*1cf0*/  LOP3.LUT R2, R13, 0xff, RZ, 0xc0, !PT ;  /* 0x000000ff0d027812 */ /* 0x004fe400078ec0ff */
[----:B------:R-:W-:Y:S02]  /*1d00*/  LOP3.LUT R0, R0, 0xff, RZ, 0xc0, !PT ;  /* 0x000000ff00007812 */ /* 0x000fe400078ec0ff */
[----:B------:R-:W-:Y:S02]  /*1d10*/  IADD3 R42, PT, PT, R2, -0x80, RZ ;  /* 0xffffff80022a7810 */ /* 0x000fe40007ffe0ff */
[----:B------:R-:W-:Y:S01]  /*1d20*/  LOP3.LUT R2, R14, 0xff, RZ, 0xc0, !PT ;  /* 0x000000ff0e027812 */ /* 0x000fe200078ec0ff */
[----:B------:R2:W1:Y:S01]  /*1d30*/  I2F.F16 R10, R4 ;  /* 0x00000004000a7306 */ /* 0x0004620000200c00 */
[----:B0-----:R-:W-:-:S02]  /*1d40*/  LOP3.LUT R3, R15, 0xff, RZ, 0xc0, !PT ;  /* 0x000000ff0f037812 */ /* 0x001fc400078ec0ff */
[----:B------:R-:W-:Y:S02]  /*1d50*/  IADD3 R43, PT, PT, R2, -0x80, RZ ;  /* 0xffffff80022b7810 */ /* 0x000fe40007ffe0ff */
[----:B------:R-:W-:Y:S02]  /*1d60*/  SHF.R.U32.HI R2, RZ, 0x8, R12 ;  /* 0x00000008ff027819 */ /* 0x000fe4000001160c */
[----:B------:R-:W-:Y:S01]  /*1d70*/  IADD3 R40, PT, PT, R0, -0x80, RZ ;  /* 0xffffff8000287810 */ /* 0x000fe20007ffe0ff */
[----:B------:R-:W0:Y:S01]  /*1d80*/  I2F.F16 R24, R24 ;  /* 0x0000001800187306 */ /* 0x000e220000200c00 */
[----:B------:R-:W-:Y:S02]  /*1d90*/  LOP3.LUT R0, R12, 0xff, RZ, 0xc0, !PT ;  /* 0x000000ff0c007812 */ /* 0x000fe400078ec0ff */
[----:B------:R-:W-:Y:S02]  /*1da0*/  LOP3.LUT R2, R2, 0xff, RZ, 0xc0, !PT ;  /* 0x000000ff02027812 */ /* 0x000fe400078ec0ff */
[----:B------:R-:W-:-:S02]  /*1db0*/  IADD3 R3, PT, PT, R3, -0x80, RZ ;  /* 0xffffff8003037810 */ /* 0x000fc40007ffe0ff */
[----:B------:R-:W-:Y:S01]  /*1dc0*/  IADD3 R0, PT, PT, R0, -0x80, RZ ;  /* 0xffffff8000007810 */ /* 0x000fe20007ffe0ff */
[----:B------:R-:W0:Y:S01]  /*1dd0*/  I2F.F16 R25, R25 ;  /* 0x0000001900197306 */ /* 0x000e220000200c00 */
[----:B------:R-:W-:Y:S02]  /*1de0*/  IADD3 R2, PT, PT, R2, -0x80, RZ ;  /* 0xffffff8002027810 */ /* 0x000fe40007ffe0ff */
[----:B------:R-:W-:Y:S02]  /*1df0*/  SHF.R.U32.HI R8, RZ, 0x10, R8 ;  /* 0x00000010ff087819 */ /* 0x000fe40000011608 */
[----:B------:R-:W-:Y:S02]  /*1e00*/  SHF.R.U32.HI R16, RZ, 0x8, R11 ;  /* 0x00000008ff107819 */ /* 0x000fe4000001160b */
[----:B--2---:R-:W-:Y:S01]  /*1e10*/  SHF.R.U32.HI R4, RZ, 0x10, R15 ;  /* 0x00000010ff047819 */ /* 0x004fe2000001160f */
[----:B------:R2:W0:Y:S01]  /*1e20*/  I2F.F16 R44, R3 ;  /* 0x00000003002c7306 */ /* 0x0004220000200c00 */
[----:B------:R-:W-:-:S02]  /*1e30*/  LOP3.LUT R8, R8, 0xff, RZ, 0xc0, !PT ;  /* 0x000000ff08087812 */ /* 0x000fc400078ec0ff */
[----:B------:R-:W-:Y:S02]  /*1e40*/  LOP3.LUT R16, R16, 0xff, RZ, 0xc0, !PT ;  /* 0x000000ff10107812 */ /* 0x000fe400078ec0ff */
[----:B------:R-:W-:Y:S02]  /*1e50*/  LOP3.LUT R4, R4, 0xff, RZ, 0xc0, !PT ;  /* 0x000000ff04047812 */ /* 0x000fe400078ec0ff */
[----:B------:R-:W-:Y:S01]  /*1e60*/  LEA.HI R27, R11, 0xffffff80, RZ, 0x8 ;  /* 0xffffff800b1b7811 */ /* 0x000fe200078f40ff */
[----:B------:R4:W0:Y:S01]  /*1e70*/  I2F.F16 R41, R0 ;  /* 0x0000000000297306 */ /* 0x0008220000200c00 */
[--C-:B--2---:R-:W-:Y:S02]  /*1e80*/  SHF.R.U32.HI R3, RZ, 0x8, R14.reuse ;  /* 0x00000008ff037819 */ /* 0x104fe4000001160e */
[----:B------:R-:W-:Y:S02]  /*1e90*/  SHF.R.U32.HI R14, RZ, 0x10, R14 ;  /* 0x00000010ff0e7819 */ /* 0x000fe4000001160e */
[----:B------:R-:W-:-:S02]  /*1ea0*/  LOP3.LUT R3, R3, 0xff, RZ, 0xc0, !PT ;  /* 0x000000ff03037812 */ /* 0x000fc400078ec0ff */
[----:B------:R-:W-:Y:S01]  /*1eb0*/  LOP3.LUT R14, R14, 0xff, RZ, 0xc0, !PT ;  /* 0x000000ff0e0e7812 */ /* 0x000fe200078ec0ff */
[----:B------:R2:W0:Y:S01]  /*1ec0*/  I2F.F16 R45, R2 ;  /* 0x00000002002d7306 */ /* 0x0004220000200c00 */
[----:B----4-:R-:W-:Y:S02]  /*1ed0*/  SHF.R.U32.HI R0, RZ, 0x8, R13 ;  /* 0x00000008ff007819 */ /* 0x010fe4000001160d */
[----:B------:R-:W-:Y:S02]  /*1ee0*/  LEA.HI R32, R12, 0xffffff80, RZ, 0x8 ;  /* 0xffffff800c207811 */ /* 0x000fe400078f40ff */
[----:B------:R-:W-:Y:S02]  /*1ef0*/  LOP3.LUT R0, R0, 0xff, RZ, 0xc0, !PT ;  /* 0x000000ff00007812 */ /* 0x000fe400078ec0ff */
[----:B------:R-:W-:Y:S01]  /*1f00*/  LEA.HI R34, R13, 0xffffff80, RZ, 0x8 ;  /* 0xffffff800d227811 */ /* 0x000fe200078f40ff */
[----:B------:R-:W4:Y:S01]  /*1f10*/  I2F.F16 R26, R26 ;  /* 0x0000001a001a7306 */ /* 0x000f220000200c00 */
[----:B--2---:R-:W-:-:S02]  /*1f20*/  SHF.R.U32.HI R2, RZ, 0x8, R15 ;  /* 0x00000008ff027819 */ /* 0x004fc4000001160f */
[----:B------:R-:W-:Y:S02]  /*1f30*/  LEA.HI R36, R15, 0xffffff80, RZ, 0x8 ;  /* 0xffffff800f247811 */ /* 0x000fe400078f40ff */
[----:B------:R-:W-:Y:S02]  /*1f40*/  LOP3.LUT R2, R2, 0xff, RZ, 0xc0, !PT ;  /* 0x000000ff02027812 */ /* 0x000fe400078ec0ff */
[----:B------:R-:W-:Y:S01]  /*1f50*/  IADD3 R8, PT, PT, R8, -0x80, RZ ;  /* 0xffffff8008087810 */ /* 0x000fe20007ffe0ff */
[----:B------:R-:W2:Y:S01]  /*1f60*/  I2F.F16 R27, R27 ;  /* 0x0000001b001b7306 */ /* 0x000ea20000200c00 */
[----:B------:R-:W-:Y:S02]  /*1f70*/  IADD3 R11, PT, PT, R16, -0x80, RZ ;  /* 0xffffff80100b7810 */ /* 0x000fe40007ffe0ff */
[----:B------:R-:W-:Y:S02]  /*1f80*/  IADD3 R50, PT, PT, R14, -0x80, RZ ;  /* 0xffffff800e327810 */ /* 0x000fe40007ffe0ff */
[----:B------:R-:W-:-:S02]  /*1f90*/  IADD3 R0, PT, PT, R0, -0x80, RZ ;  /* 0xffffff8000007810 */ /* 0x000fc40007ffe0ff */
[----:B------:R-:W-:Y:S01]  /*1fa0*/  IADD3 R3, PT, PT, R3, -0x80, RZ ;  /* 0xffffff8003037810 */ /* 0x000fe20007ffe0ff */
[----:B------:R-:W0:Y:S01]  /*1fb0*/  I2F.F16 R32, R32 ;  /* 0x0000002000207306 */ /* 0x000e220000200c00 */
[----:B------:R-:W-:Y:S02]  /*1fc0*/  IADD3 R2, PT, PT, R2, -0x80, RZ ;  /* 0xffffff8002027810 */ /* 0x000fe40007ffe0ff */
[----:B------:R-:W-:Y:S02]  /*1fd0*/  IADD3 R4, PT, PT, R4, -0x80, RZ ;  /* 0xffffff8004047810 */ /* 0x000fe40007ffe0ff */
[----:B------:R-:W-:Y:S02]  /*1fe0*/  SHF.R.U32.HI R12, RZ, 0x10, R12 ;  /* 0x00000010ff0c7819 */ /* 0x000fe4000001160c */
[----:B------:R-:W-:Y:S01]  /*1ff0*/  SHF.R.U32.HI R13, RZ, 0x10, R13 ;  /* 0x00000010ff0d7819 */ /* 0x000fe2000001160d */
[----:B------:R-:W0:Y:S01]  /*2000*/  I2F.F16 R34, R34 ;  /* 0x0000002200227306 */ /* 0x000e220000200c00 */
[----:B------:R-:W-:-:S02]  /*2010*/  LOP3.LUT R12, R12, 0xff, RZ, 0xc0, !PT ;  /* 0x000000ff0c0c7812 */ /* 0x000fc400078ec0ff */
[----:B------:R-:W-:Y:S02]  /*2020*/  LOP3.LUT R13, R13, 0xff, RZ, 0xc0, !PT ;  /* 0x000000ff0d0d7812 */ /* 0x000fe400078ec0ff */
[----:B------:R-:W-:Y:S02]  /*2030*/  IADD3 R12, PT, PT, R12, -0x80, RZ ;  /* 0xffffff800c0c7810 */ /* 0x000fe40007ffe0ff */
[----:B------:R-:W-:Y:S01]  /*2040*/  IADD3 R13, PT, PT, R13, -0x80, RZ ;  /* 0xffffff800d0d7810 */ /* 0x000fe20007ffe0ff */
[----:B------:R-:W0:Y:S01]  /*2050*/  I2F.F16 R35, R35 ;  /* 0x0000002300237306 */ /* 0x000e220000200c00 */
[----:B------:R-:W-:Y:S02]  /*2060*/  PRMT R16, RZ, 0x5410, RZ ;  /* 0x00005410ff107816 */ /* 0x000fe400000000ff */
[----:B------:R-:W-:Y:S02]  /*2070*/  PRMT R15, RZ, 0x5410, RZ ;  /* 0x00005410ff0f7816 */ /* 0x000fe400000000ff */
[----:B------:R-:W-:-:S03]  /*2080*/  PRMT R14, RZ, 0x5410, RZ ;  /* 0x00005410ff0e7816 */ /* 0x000fc600000000ff */
        /* <DEDUP_REMOVED lines=14> */
[----:B---3--:R-:W-:-:S02]  /*2170*/  PRMT R12, RZ, 0x7610, R12 ;  /* 0x00007610ff0c7816 */ /* 0x008fc4000000000c */
[----:B-1----:R-:W-:Y:S01]  /*2180*/  PRMT R13, RZ, 0x5410, RZ ;  /* 0x00005410ff0d7816 */ /* 0x002fe200000000ff */
[----:B--2-4-:R-:W-:Y:S06]  /*2190*/  @!P2 BRA `(.L_x_1474) ;  /* 0x000000040068a947 */ /* 0x014fec0003800000 */
        /* <DEDUP_REMOVED lines=54> */
[--C-:B------:R-:W-:Y:S02]  /*2500*/  HADD2.F32 R18, -RZ, R19.reuse.H0_H0 ;  /* 0x20000013ff127230 */ /* 0x100fe40000004100 */
        /* <DEDUP_REMOVED lines=22> */
[----:B-----5:R-:W-:Y:S02]  /*2670*/  HADD2.F32 R57, -RZ, R20.H0_H0 ;  /* 0x20000014ff397230 */ /* 0x020fe40000004100 */
        /* <DEDUP_REMOVED lines=12> */
.L_x_1474:
        /* <DEDUP_REMOVED lines=18> */
[----:B-1----:R-:W-:-:S02]  /*2860*/  HADD2.F32 R53, -RZ, R2.H0_H0 ;  /* 0x20000002ff357230 */ /* 0x002fc40000004100 */
        /* <DEDUP_REMOVED lines=28> */
[----:B------:R-:W-:Y:S01]  /*2a30*/  FFMA.FTZ R53, R12, R54, R53 ;  /* 0x000000360c357223 */ /* 0x000fe20000010035 */
[----:B--2---:R-:W-:Y:S02]  /*2a40*/  HADD2.F32 R0, -RZ, R16.H0_H0 ;  /* 0x20000010ff007230 */ /* 0x004fe40000004100 */
        /* <DEDUP_REMOVED lines=21> */
[-C--:B------:R-:W-:Y:S01]  /*2ba0*/  FFMA.FTZ R3, R54, R16.reuse, R3 ;  /* 0x0000001036037223 */ /* 0x080fe20000010003 */
[----:B------:R-:W-:Y:S02]  /*2bb0*/  HADD2.F32 R17, -RZ, R17.H1_H1 ;  /* 0x30000011ff117230 */ /* 0x000fe40000004100 */
[----:B------:R-:W-:Y:S01]  /*2bc0*/  FFMA.FTZ R53, R56, R16, R53 ;  /* 0x0000001038357223 */ /* 0x000fe20000010035 */
        /* <DEDUP_REMOVED lines=15> */
[----:B-----5:R-:W-:Y:S02]  /*2cc0*/  HADD2.F32 R59, -RZ, R20.H0_H0 ;  /* 0x20000014ff3b7230 */ /* 0x020fe40000004100 */
        /* <DEDUP_REMOVED lines=10> */
[----:B------:R-:W-:Y:S02]  /*2d70*/  HFMA2 R17, R0, 1, 1, RZ ;  /* 0x3c003c0000117831 */ /* 0x000fe400000000ff */
[----:B------:R-:W-:-:S07]  /*2d80*/  HADD2 R16, R12, RZ.H0_H0 ;  /* 0x200000ff0c107230 */ /* 0x000fce0000000000 */
.L_x_1476:
        /* <DEDUP_REMOVED lines=100> */
.L_x_1477:
[----:B------:R-:W-:Y:S01]  /*33d0*/  PRMT R12, RZ, 0x5410, RZ ;  /* 0x00005410ff0c7816 */ /* 0x000fe200000000ff */
[----:B------:R-:W-:Y:S06]  /*33e0*/  @P0 BRA `(.L_x_1475) ;  /* 0x0000000400680947 */ /* 0x000fec0003800000 */
        /* <DEDUP_REMOVED lines=15> */
[----:B------:R-:W-:Y:S02]  /*34e0*/  HADD2.F32 R3, -RZ, R33.H0_H0 ;  /* 0x20000021ff037230 */ /* 0x000fe40000004100 */
[----:B------:R-:W-:Y:S02]  /*34f0*/  HADD2.F32 R54, -RZ, R2.H1_H1 ;  /* 0x30000002ff367230 */ /* 0x000fe40000004100 */
[----:B------:R-:W-:Y:S02]  /*3500*/  HADD2.F32 R2, -RZ, R30.H0_H0 ;  /* 0x2000001eff027230 */ /* 0x000fe40000004100 */
[-C--:B------:R-:W-:Y:S01]  /*3510*/  FFMA.FTZ R3, R3, R53.reuse, RZ ;  /* 0x0000003503037223 */ /* 0x080fe200000100ff */
[----:B------:R-:W-:Y:S02]  /*3520*/  HADD2.F32 R30, -RZ, R9.H0_H0 ;  /* 0x20000009ff1e7230 */ /* 0x000fe40000004100 */
[----:B------:R-:W-:Y:S01]  /*3530*/  FFMA.FTZ R9, R0, R53, RZ ;  /* 0x0000003500097223 */ /* 0x000fe200000100ff */
[----:B------:R-:W-:-:S02]  /*3540*/  HADD2.F32 R0, -RZ, R8.H0_H0 ;  /* 0x20000008ff007230 */ /* 0x000fc40000004100 */
[-C--:B------:R-:W-:Y:S01]  /*3550*/  FFMA.FTZ R29, R2, R53.reuse, RZ ;  /* 0x00000035021d7223 */ /* 0x080fe200000100ff */
[----:B------:R-:W-:Y:S02]  /*3560*/  HADD2.F32 R8, -RZ, R39.H0_H0 ;  /* 0x20000027ff087230 */ /* 0x000fe40000004100 */
[-C--:B------:R-:W-:Y:S01]  /*3570*/  FFMA.FTZ R9, R58, R54.reuse, R9 ;  /* 0x000000363a097223 */ /* 0x080fe20000010009 */
[-C--:B------:R-:W-:Y:S01]  /*3580*/  FFMA.FTZ R3, R10, R54.reuse, R3 ;  /* 0x000000360a037223 */ /* 0x080fe20000010003 */
[----:B------:R-:W-:Y:S01]  /*3590*/  FFMA.FTZ R53, R4, R53, RZ ;  /* 0x0000003504357223 */ /* 0x000fe200000100ff */
[----:B------:R-:W-:Y:S02]  /*35a0*/  HADD2.F32 R2, -RZ, R38.H0_H0 ;  /* 0x20000026ff027230 */ /* 0x000fe40000004100 */
[----:B------:R-:W-:Y:S01]  /*35b0*/  FFMA.FTZ R29, R30, R54, R29 ;  /* 0x000000361e1d7223 */ /* 0x000fe2000001001d */
[----:B------:R-:W-:Y:S02]  /*35c0*/  HADD2.F32 R4, -RZ, R11.H0_H0 ;  /* 0x2000000bff047230 */ /* 0x000fe40000004100 */
[-C--:B------:R-:W-:Y:S01]  /*35d0*/  FFMA.FTZ R0, R0, R56.reuse, R9 ;  /* 0x0000003800007223 */ /* 0x080fe20000010009 */
[----:B------:R-:W-:Y:S01]  /*35e0*/  FFMA.FTZ R8, R8, R56, R3 ;  /* 0x0000003808087223 */ /* 0x000fe20000010003 */
[----:B------:R-:W-:-:S02]  /*35f0*/  HADD2.F32 R3, -RZ, R24.H0_H0 ;  /* 0x20000018ff037230 */ /* 0x000fc40000004100 */
[----:B------:R-:W-:Y:S01]  /*3600*/  FFMA.FTZ R2, R2, R56, R29 ;  /* 0x0000003802027223 */ /* 0x000fe2000001001d */
[----:B------:R-:W-:Y:S02]  /*3610*/  HADD2.F32 R9, -RZ, R26.H0_H0 ;  /* 0x2000001aff097230 */ /* 0x000fe40000004100 */
[----:B------:R-:W-:Y:S01]  /*3620*/  FFMA.FTZ R53, R4, R54, R53 ;  /* 0x0000003604357223 */ /* 0x000fe20000010035 */
[----:B------:R-:W-:Y:S02]  /*3630*/  HADD2.F32 R11, -RZ, R42.H0_H0 ;  /* 0x2000002aff0b7230 */ /* 0x000fe40000004100 */
[-C--:B------:R-:W-:Y:S01]  /*3640*/  FFMA.FTZ R0, R3, R55.reuse, R0 ;  /* 0x0000003703007223 */ /* 0x080fe20000010000 */
[-C--:B------:R-:W-:Y:S01]  /*3650*/  FFMA.FTZ R4, R25, R55.reuse, R2 ;  /* 0x0000003719047223 */ /* 0x080fe20000010002 */
[----:B------:R-:W-:Y:S01]  /*3660*/  FFMA.FTZ R8, R9, R55, R8 ;  /* 0x0000003709087223 */ /* 0x000fe20000010008 */
[----:B--2---:R-:W-:Y:S02]  /*3670*/  HADD2.F32 R3, -RZ, R12.H0_H0 ;  /* 0x2000000cff037230 */ /* 0x004fe40000004100 */
[----:B------:R-:W-:Y:S01]  /*3680*/  FFMA.FTZ R56, R40, R56, R53 ;  /* 0x0000003828387223 */ /* 0x000fe20000010035 */
[----:B------:R-:W-:-:S02]  /*3690*/  HADD2.F32 R9, -RZ, R41.H0_H0 ;  /* 0x20000029ff097230 */ /* 0x000fc40000004100 */
[----:B------:R-:W-:Y:S02]  /*36a0*/  HADD2.F32 R25, -RZ, R43.H0_H0 ;  /* 0x2000002bff197230 */ /* 0x000fe40000004100 */
        /* <DEDUP_REMOVED lines=33> */
[----:B-----5:R-:W-:Y:S02]  /*38c0*/  HADD2.F32 R27, -RZ, R20.H0_H0 ;  /* 0x20000014ff1b7230 */ /* 0x020fe40000004100 */
        /* <DEDUP_REMOVED lines=12> */
.L_x_1475:
        /* <DEDUP_REMOVED lines=33> */
[----:B-1----:R-:W-:Y:S02]  /*3ba0*/  SHF.R.U32.HI R2, RZ, 0x8, R11 ;  /* 0x00000008ff027819 */ /* 0x002fe4000001160b */
        /* <DEDUP_REMOVED lines=14> */
[----:B-1----:R-:W-:Y:S02]  /*3c90*/  LOP3.LUT R4, R9, 0xff, RZ, 0xc0, !PT ;  /* 0x000000ff09047812 */ /* 0x002fe400078ec0ff */
        /* <DEDUP_REMOVED lines=9> */
[----:B-1----:R-:W-:Y:S02]  /*3d30*/  LOP3.LUT R3, R27, 0xff, RZ, 0xc0, !PT ;  /* 0x000000ff1b037812 */ /* 0x002fe400078ec0ff */
[----:B------:R-:W-:Y:S02]  /*3d40*/  IADD3 R6, PT, PT, R6, -0x80, RZ ;  /* 0xffffff8006067810 */ /* 0x000fe40007ffe0ff */
[----:B------:R-:W-:-:S02]  /*3d50*/  IADD3 R50, PT, PT, R3, -0x80, RZ ;  /* 0xffffff8003327810 */ /* 0x000fc40007ffe0ff */
[----:B------:R-:W-:Y:S01]  /*3d60*/  SHF.R.U32.HI R3, RZ, 0x8, R25 ;  /* 0x00000008ff037819 */ /* 0x000fe20000011619 */
[----:B------:R1:W0:Y:S01]  /*3d70*/  I2F.F16 R10, R6 ;  /* 0x00000006000a7306 */ /* 0x0002220000200c00 */
[----:B------:R-:W-:Y:S02]  /*3d80*/  IADD3 R2, PT, PT, R2, -0x80, RZ ;  /* 0xffffff8002027810 */ /* 0x000fe40007ffe0ff */
[----:B----4-:R-:W-:Y:S02]  /*3d90*/  LOP3.LUT R0, R24, 0xff, RZ, 0xc0, !PT ;  /* 0x000000ff18007812 */ /* 0x010fe400078ec0ff */
        /* <DEDUP_REMOVED lines=10> */
[----:B-1----:R-:W-:-:S02]  /*3e40*/  SHF.R.U32.HI R6, RZ, 0x8, R26 ;  /* 0x00000008ff067819 */ /* 0x002fc4000001161a */
[--C-:B----4-:R-:W-:Y:S01]  /*3e50*/  SHF.R.U32.HI R2, RZ, 0x8, R27.reuse ;  /* 0x00000008ff027819 */ /* 0x110fe2000001161b */
[----:B------:R1:W4:Y:S01]  /*3e60*/  I2F.F16 R51, R0 ;  /* 0x0000000000337306 */ /* 0x0003220000200c00 */
[----:B------:R-:W-:Y:S02]  /*3e70*/  SHF.R.U32.HI R26, RZ, 0x10, R26 ;  /* 0x00000010ff1a7819 */ /* 0x000fe4000001161a */
[----:B------:R-:W-:Y:S02]  /*3e80*/  SHF.R.U32.HI R27, RZ, 0x10, R27 ;  /* 0x00000010ff1b7819 */ /* 0x000fe4000001161b */
[----:B---3--:R-:W-:Y:S02]  /*3e90*/  LOP3.LUT R4, R25, 0xff, RZ, 0xc0, !PT ;  /* 0x000000ff19047812 */ /* 0x008fe400078ec0ff */
[----:B------:R-:W-:Y:S01]  /*3ea0*/  LOP3.LUT R6, R6, 0xff, RZ, 0xc0, !PT ;  /* 0x000000ff06067812 */ /* 0x000fe200078ec0ff */
[----:B------:R3:W0:Y:S01]  /*3eb0*/  I2F.F16 R25, R3 ;  /* 0x0000000300197306 */ /* 0x0006220000200c00 */
[----:B-1----:R-:W-:-:S02]  /*3ec0*/  LOP3.LUT R0, R26, 0xff, RZ, 0xc0, !PT ;  /* 0x000000ff1a007812 */ /* 0x002fc400078ec0ff */
[----:B------:R-:W-:Y:S02]  /*3ed0*/  LOP3.LUT R2, R2, 0xff, RZ, 0xc0, !PT ;  /* 0x000000ff02027812 */ /* 0x000fe400078ec0ff */
[----:B------:R-:W-:Y:S02]  /*3ee0*/  IADD3 R4, PT, PT, R4, -0x80, RZ ;  /* 0xffffff8004047810 */ /* 0x000fe40007ffe0ff */
[----:B------:R-:W-:Y:S01]  /*3ef0*/  IADD3 R6, PT, PT, R6, -0x80, RZ ;  /* 0xffffff8006067810 */ /* 0x000fe20007ffe0ff */
[----:B------:R-:W1:Y:S01]  /*3f00*/  I2F.F16 R34, R34 ;  /* 0x0000002200227306 */ /* 0x000e620000200c00 */
        /* <DEDUP_REMOVED lines=98> */
[----:B-----5:R-:W-:-:S02]  /*4530*/  HADD2.F32 R59, -RZ, R20.H0_H0 ;  /* 0x20000014ff3b7230 */ /* 0x020fc40000004100 */
        /* <DEDUP_REMOVED lines=11> */
.L_x_1478:
        /* <DEDUP_REMOVED lines=84> */
[----:B-----5:R-:W-:Y:S02]  /*4b30*/  HADD2.F32 R58, -RZ, R20.H0_H0 ;  /* 0x20000014ff3a7230 */ /* 0x020fe40000004100 */
        /* <DEDUP_REMOVED lines=11> */
.L_x_1480:
        /* <DEDUP_REMOVED lines=97> */
.L_x_1481:
        /* <DEDUP_REMOVED lines=18> */
[----:B------:R-:W-:Y:S02]  /*5320*/  HADD2.F32 R57, -RZ, R3.H1_H1 ;  /* 0x30000003ff397230 */ /* 0x000fe40000004100 */
[----:B------:R-:W-:Y:S02]  /*5330*/  HADD2.F32 R2, -RZ, R36.H0_H0 ;  /* 0x20000024ff027230 */ /* 0x000fe40000004100 */
[----:B------:R-:W-:-:S02]  /*5340*/  HADD2.F32 R3, -RZ, R39.H0_H0 ;  /* 0x20000027ff037230 */ /* 0x000fc40000004100 */
[----:B------:R-:W-:Y:S02]  /*5350*/  HADD2.F32 R36, -RZ, R9.H0_H0 ;  /* 0x20000009ff247230 */ /* 0x000fe40000004100 */
[-C--:B------:R-:W-:Y:S01]  /*5360*/  FFMA.FTZ R9, R0, R55.reuse, RZ ;  /* 0x0000003700097223 */ /* 0x080fe200000100ff */
[-C--:B------:R-:W-:Y:S01]  /*5370*/  FFMA.FTZ R35, R2, R55.reuse, RZ ;  /* 0x0000003702237223 */ /* 0x080fe200000100ff */
[-C--:B------:R-:W-:Y:S01]  /*5380*/  FFMA.FTZ R3, R3, R55.reuse, RZ ;  /* 0x0000003703037223 */ /* 0x080fe200000100ff */
        /* <DEDUP_REMOVED lines=13> */
[----:B------:R-:W-:Y:S02]  /*5460*/  HADD2.F32 R9, -RZ, R34.H0_H0 ;  /* 0x20000022ff097230 */ /* 0x000fe40000004100 */
[----:B------:R-:W-:Y:S01]  /*5470*/  FFMA.FTZ R58, R46, R58, R55 ;  /* 0x0000003a2e3a7223 */ /* 0x000fe20000010037 */
[-C--:B------:R-:W-:Y:S01]  /*5480*/  FFMA.FTZ R0, R29, R57.reuse, R0 ;  /* 0x000000391d007223 */ /* 0x080fe20000010000 */
        /* <DEDUP_REMOVED lines=27> */
[-C--:B------:R-:W-:Y:S01]  /*5640*/  FFMA.FTZ R8, R8, R2.reuse, R29 ;  /* 0x0000000208087223 */ /* 0x080fe2000001001d */
        /* <DEDUP_REMOVED lines=9> */
[----:B------:R-:W-:Y:S01]  /*56e0*/  FMUL.FTZ R0, R3, R0 ;  /* 0x0000000003007220 */ /* 0x000fe20000410000 */
[----:B-----5:R-:W-:Y:S02]  /*56f0*/  HADD2.F32 R27, -RZ, R20.H0_H0 ;  /* 0x20000014ff1b7230 */ /* 0x020fe40000004100 */
        /* <DEDUP_REMOVED lines=11> */
.L_x_1479:
        /* <DEDUP_REMOVED lines=198> */
.L_x_1482:
        /* <DEDUP_REMOVED lines=96> */
.L_x_1484:
        /* <DEDUP_REMOVED lines=97> */
.L_x_1485:
        /* <DEDUP_REMOVED lines=91> */
.L_x_1483:
        /* <DEDUP_REMOVED lines=38> */
[----:B------:R-:W1:Y:S01]  /*7830*/  I2F.F16 R6, R35 ;  /* 0x0000002300067306 */ /* 0x000e620000200c00 */
        /* <DEDUP_REMOVED lines=25> */
[----:B----4-:R-:W-:Y:S02]  /*79d0*/  SHF.R.U32.HI R0, RZ, 0x8, R25 ;  /* 0x00000008ff007819 */ /* 0x010fe40000011619 */
        /* <DEDUP_REMOVED lines=9> */
[--C-:B----4-:R-:W-:Y:S02]  /*7a70*/  SHF.R.U32.HI R3, RZ, 0x8, R26.reuse ;  /* 0x00000008ff037819 */ /* 0x110fe4000001161a */
        /* <DEDUP_REMOVED lines=124> */
.L_x_1486:
        /* <DEDUP_REMOVED lines=97> */
.L_x_1487:
        /* <DEDUP_REMOVED lines=98> */
.L_x_1488:
        /* <DEDUP_REMOVED lines=93> */
.L_x_1473:
[----:B0-----:R-:W-:-:S04]  /*9440*/  VIMNMX R0, PT, PT, R90, UR11, PT ;  /* 0x0000000b5a007c48 */ /* 0x001fc8000bfe0100 */
        /* <DEDUP_REMOVED lines=9> */
.L_x_1498:
        /* <DEDUP_REMOVED lines=17> */
[----:B------:R-:W-:Y:S02]  /*95f0*/  LOP3.LUT R26, R28, 0x3f003f, RZ, 0xc0, !PT ;  /* 0x003f003f1c1a7812 */ /* 0x000fe400078ec0ff */
[--C-:B------:R-:W-:Y:S02]  /*9600*/  SHF.R.U32.HI R27, RZ, 0x6, R28.reuse ;  /* 0x00000006ff1b7819 */ /* 0x100fe4000001161c */
[----:B------:R-:W-:Y:S02]  /*9610*/  SHF.R.U32.HI R28, RZ, 0xc, R28 ;  /* 0x0000000cff1c7819 */ /* 0x000fe4000001161c */
[----:B------:R-:W-:Y:S02]  /*9620*/  LOP3.LUT R35, R35, 0xf000f, RZ, 0xc0, !PT ;  /* 0x000f000f23237812 */ /* 0x000fe400078ec0ff */
[----:B------:R-:W-:-:S02]  /*9630*/  LOP3.LUT R42, R41, 0xf000f, RZ, 0xc0, !PT ;  /* 0x000f000f292a7812 */ /* 0x000fc400078ec0ff */
        /* <DEDUP_REMOVED lines=10> */
[----:B------:R-:W-:Y:S02]  /*96e0*/  SHF.R.U32.HI R48, RZ, 0x8, R11 ;  /* 0x00000008ff307819 */ /* 0x000fe4000001160b */
[----:B------:R-:W-:-:S02]  /*96f0*/  LOP3.LUT R43, R43, 0xf000f, RZ, 0xc0, !PT ;  /* 0x000f000f2b2b7812 */ /* 0x000fc400078ec0ff */
[----:B------:R-:W-:Y:S02]  /*9700*/  LOP3.LUT R41, R35, 0x300030, R8, 0xf8, !PT ;  /* 0x0030003023297812 */ /* 0x000fe400078ef808 */
[----:B------:R-:W-:Y:S02]  /*9710*/  LOP3.LUT R46, R42, 0x300030, R9, 0xf8, !PT ;  /* 0x003000302a2e7812 */ /* 0x000fe400078ef809 */
[----:B---3--:R-:W-:Y:S02]  /*9720*/  LOP3.LUT R8, R4, 0x3f003f, RZ, 0xc0, !PT ;  /* 0x003f003f04087812 */ /* 0x008fe400078ec0ff */
[--C-:B------:R-:W-:Y:S02]  /*9730*/  SHF.R.U32.HI R9, RZ, 0x6, R4.reuse ;  /* 0x00000006ff097819 */ /* 0x100fe40000011604 */
[----:B------:R-:W-:Y:S02]  /*9740*/  SHF.R.U32.HI R4, RZ, 0xc, R4 ;  /* 0x0000000cff047819 */ /* 0x000fe40000011604 */
[----:B------:R-:W-:-:S02]  /*9750*/  LOP3.LUT R44, R10, 0x3f003f, RZ, 0xc0, !PT ;  /* 0x003f003f0a2c7812 */ /* 0x000fc400078ec0ff */
[--C-:B------:R-:W-:Y:S02]  /*9760*/  SHF.R.U32.HI R45, RZ, 0x6, R10.reuse ;  /* 0x00000006ff2d7819 */ /* 0x100fe4000001160a */
[----:B------:R-:W-:Y:S02]  /*9770*/  SHF.R.U32.HI R47, RZ, 0xa, R10 ;  /* 0x0000000aff2f7819 */ /* 0x000fe4000001160a */
[----:B------:R-:W-:Y:S02]  /*9780*/  LOP3.LUT R53, R11, 0x3f003f, RZ, 0xc0, !PT ;  /* 0x003f003f0b357812 */ /* 0x000fe400078ec0ff */
[--C-:B------:R-:W-:Y:S02]  /*9790*/  SHF.R.U32.HI R54, RZ, 0x6, R11.reuse ;  /* 0x00000006ff367819 */ /* 0x100fe4000001160b */
[----:B------:R-:W-:Y:S02]  /*97a0*/  SHF.R.U32.HI R56, RZ, 0xa, R11 ;  /* 0x0000000aff387819 */ /* 0x000fe4000001160b */
        /* <DEDUP_REMOVED lines=19> */
[----:B------:R-:W-:Y:S01]  /*98e0*/  LOP3.LUT R33, R27, 0x64006400, RZ, 0xfc, !PT ;  /* 0x640064001b217812 */ /* 0x000fe200078efcff */
[----:B------:R-:W-:Y:S01]  /*98f0*/  HADD2 R27, R4, -1056, -1056 ;  /* 0xe420e420041b7430 */ /* 0x000fe20000000000 */
[----:B------:R-:W-:Y:S02]  /*9900*/  LOP3.LUT R40, R40, 0x3f003f, RZ, 0xc0, !PT ;  /* 0x003f003f28287812 */ /* 0x000fe400078ec0ff */
[----:B------:R-:W-:Y:S01]  /*9910*/  LOP3.LUT R4, R35, 0x3f003f, RZ, 0xc0, !PT ;  /* 0x003f003f23047812 */ /* 0x000fe200078ec0ff */
[----:B------:R-:W-:Y:S01]  /*9920*/  HADD2 R35, R50, -1056, -1056 ;  /* 0xe420e42032237430 */ /* 0x000fe20000000000 */
[----:B------:R-:W-:Y:S02]  /*9930*/  LOP3.LUT R48, R6, 0x300030, R47, 0xf8, !PT ;  /* 0x0030003006307812 */ /* 0x000fe400078ef82f */
        /* <DEDUP_REMOVED lines=40> */
[----:B------:R-:W-:Y:S01]  /*9bc0*/  MOV R28, UR5 ;  /* 0x00000005001c7c02 */ /* 0x000fe20008000f00 */
[----:B------:R-:W-:Y:S02]  /*9bd0*/  HADD2 R43, R44, -1056, -1056 ;  /* 0xe420e4202c2b7430 */ /* 0x000fe40000000000 */
[----:B------:R-:W-:Y:S01]  /*9be0*/  HADD2 R44, R49, -1056, -1056 ;  /* 0xe420e420312c7430 */ /* 0x000fe20000000000 */
[----:B------:R-:W-:Y:S01]  /*9bf0*/  ISETP.NE.AND P2, PT, R28, 0x1, PT ;  /* 0x000000011c00780c */ /* 0x000fe20003f45270 */
        /* <DEDUP_REMOVED lines=31> */
[----:B-----5:R-:W-:Y:S01]  /*9df0*/  PRMT R21, R21, 0x5410, R20 ;  /* 0x0000541015157816 */ /* 0x020fe20000000014 */
        /* <DEDUP_REMOVED lines=41> */
.L_x_1490:
        /* <DEDUP_REMOVED lines=51> */
.L_x_1492:
[----:B------:R-:W-:Y:S05]  /*a3c0*/  @!P4 BRA `(.L_x_1491) ;  /* 0x000000040070c947 */ /* 0x000fea0003800000 */
[----:B------:R-:W-:-:S04]  /*a3d0*/  PRMT R4, R91, 0x9910, RZ ;  /* 0x000099105b047816 */ /* 0x000fc800000000ff */
        /* <DEDUP_REMOVED lines=46> */
.L_x_1493:
[----:B------:R-:W-:Y:S05]  /*a6c0*/  @P0 BRA `(.L_x_1491) ;  /* 0x0000000000b00947 */ /* 0x000fea0003800000 */
        /* <DEDUP_REMOVED lines=44> */
.L_x_1491:
        /* <DEDUP_REMOVED lines=31> */
[----:B------:R-:W-:Y:S02]  /*ab80*/  LOP3.LUT R7, R3, 0x300030, R2, 0xf8, !PT ;  /* 0x0030003003077812 */ /* 0x000fe400078ef802 */
[----:B------:R-:W-:-:S02]  /*ab90*/  LOP3.LUT R47, R4, 0x300030, R33, 0xf8, !PT ;  /* 0x00300030042f7812 */ /* 0x000fc400078ef821 */
[----:B---3--:R-:W-:Y:S02]  /*aba0*/  LOP3.LUT R3, R8, 0x3f003f, RZ, 0xc0, !PT ;  /* 0x003f003f08037812 */ /* 0x008fe400078ec0ff */
[--C-:B------:R-:W-:Y:S02]  /*abb0*/  SHF.R.U32.HI R4, RZ, 0x6, R8.reuse ;  /* 0x00000006ff047819 */ /* 0x100fe40000011608 */
[----:B------:R-:W-:Y:S02]  /*abc0*/  SHF.R.U32.HI R8, RZ, 0xc, R8 ;  /* 0x0000000cff087819 */ /* 0x000fe40000011608 */
[----:B------:R-:W-:Y:S02]  /*abd0*/  SHF.R.U32.HI R36, RZ, 0x6, R5 ;  /* 0x00000006ff247819 */ /* 0x000fe40000011605 */
[----:B------:R-:W-:Y:S02]  /*abe0*/  LOP3.LUT R41, R37, 0x300030, R40, 0xf8, !PT ;  /* 0x0030003025297812 */ /* 0x000fe400078ef828 */
[----:B------:R-:W-:-:S02]  /*abf0*/  LOP3.LUT R29, R5, 0x3f003f, RZ, 0xc0, !PT ;  /* 0x003f003f051d7812 */ /* 0x000fc400078ec0ff */
[----:B------:R-:W-:Y:S02]  /*ac00*/  LOP3.LUT R43, R6, 0x3f003f, RZ, 0xc0, !PT ;  /* 0x003f003f062b7812 */ /* 0x000fe400078ec0ff */
[----:B------:R-:W-:Y:S02]  /*ac10*/  SHF.R.U32.HI R44, RZ, 0x6, R6 ;  /* 0x00000006ff2c7819 */ /* 0x000fe40000011606 */
[----:B------:R-:W-:Y:S02]  /*ac20*/  LOP3.LUT R56, R35, 0x300030, R34, 0xf8, !PT ;  /* 0x0030003023387812 */ /* 0x000fe400078ef822 */
[----:B------:R-:W-:Y:S02]  /*ac30*/  SHF.R.U32.HI R2, RZ, 0xc, R9 ;  /* 0x0000000cff027819 */ /* 0x000fe40000011609 */
[----:B------:R-:W-:Y:S02]  /*ac40*/  LOP3.LUT R37, R10, 0x3f003f, RZ, 0xc0, !PT ;  /* 0x003f003f0a257812 */ /* 0x000fe400078ec0ff */
[----:B------:R-:W-:-:S02]  /*ac50*/  SHF.R.U32.HI R40, RZ, 0x6, R10 ;  /* 0x00000006ff287819 */ /* 0x000fc4000001160a */
[----:B------:R-:W-:Y:S02]  /*ac60*/  LOP3.LUT R5, R32, 0x3f003f, RZ, 0xc0, !PT ;  /* 0x003f003f20057812 */ /* 0x000fe400078ec0ff */
[----:B------:R-:W-:Y:S02]  /*ac70*/  SHF.R.U32.HI R6, RZ, 0x6, R32 ;  /* 0x00000006ff067819 */ /* 0x000fe40000011620 */
[----:B------:R-:W-:Y:S02]  /*ac80*/  LOP3.LUT R33, R9, 0x3f003f, RZ, 0xc0, !PT ;  /* 0x003f003f09217812 */ /* 0x000fe400078ec0ff */
[----:B------:R-:W-:Y:S02]  /*ac90*/  SHF.R.U32.HI R34, RZ, 0x6, R9 ;  /* 0x00000006ff227819 */ /* 0x000fe40000011609 */
[----:B------:R-:W-:Y:S02]  /*aca0*/  SHF.R.U32.HI R10, RZ, 0xc, R10 ;  /* 0x0000000cff0a7819 */ /* 0x000fe4000001160a */
[----:B------:R-:W-:-:S02]  /*acb0*/  SHF.R.U32.HI R53, RZ, 0xc, R11 ;  /* 0x0000000cff357819 */ /* 0x000fc4000001160b */
[----:B------:R-:W-:Y:S02]  /*acc0*/  SHF.R.U32.HI R32, RZ, 0xa, R32 ;  /* 0x0000000aff207819 */ /* 0x000fe40000011620 */
[----:B------:R-:W-:Y:S02]  /*acd0*/  LOP3.LUT R9, R8, 0xf000f, RZ, 0xc0, !PT ;  /* 0x000f000f08097812 */ /* 0x000fe400078ec0ff */
[----:B------:R-:W-:Y:S02]  /*ace0*/  LOP3.LUT R51, R11, 0x3f003f, RZ, 0xc0, !PT ;  /* 0x003f003f0b337812 */ /* 0x000fe400078ec0ff */
[----:B------:R-:W-:Y:S02]  /*acf0*/  SHF.R.U32.HI R52, RZ, 0x6, R11 ;  /* 0x00000006ff347819 */ /* 0x000fe4000001160b */
        /* <DEDUP_REMOVED lines=128> */
.L_x_1494:
[----:B------:R-:W-:Y:S05]  /*b500*/  @!P2 BRA `(.L_x_1495) ;  /* 0x00000008003ca947 */ /* 0x000fea0003800000 */
        /* <DEDUP_REMOVED lines=48> */
.L_x_1496:
        /* <DEDUP_REMOVED lines=48> */
.L_x_1497:
[----:B------:R-:W-:Y:S05]  /*bb10*/  @P0 BRA `(.L_x_1495) ;  /* 0x0000000000b80947 */ /* 0x000fea0003800000 */
[----:B------:R-:W0:Y:S01]  /*bb20*/  LDS.128 R4, [UR4+0xe0] ;  /* 0x0000e004ff047984 */ /* 0x000e220008000c00 */
[----:B------:R-:W-:Y:S02]  /*bb30*/  MOV R59, R26 ;  /* 0x0000001a003b7202 */ /* 0x000fe40000000f00 */
[----:B------:R-:W-:Y:S01]  /*bb40*/  MOV R61, R27 ;  /* 0x0000001b003d7202 */ /* 0x000fe20000000f00 */
[----:B------:R-:W1:Y:S01]  /*bb50*/  LDS.128 R8, [UR4+0xf0] ;  /* 0x0000f004ff087984 */ /* 0x000e620008000c00 */
[----:B------:R-:W-:Y:S02]  /*bb60*/  PRMT R23, R23, 0x5410, R22 ;  /* 0x0000541017177816 */ /* 0x000fe40000000016 */
[----:B-----5:R-:W-:Y:S01]  /*bb70*/  PRMT R21, R21, 0x5410, R20 ;  /* 0x0000541015157816 */ /* 0x020fe20000000014 */
        /* <DEDUP_REMOVED lines=9> */
[----:B------:R-:W-:Y:S02]  /*bc10*/  HFMA2 R26, R44, R7, R26 ;  /* 0x000000072c1a7231 */ /* 0x000fe4000000001a */
[----:B------:R-:W-:Y:S02]  /*bc20*/  HFMA2 R3, R35, R6, R3 ;  /* 0x0000000623037231 */ /* 0x000fe40000000003 */
[----:B-1----:R-:W-:Y:S02]  /*bc30*/  HFMA2 R26, R40, R8, R26 ;  /* 0x00000008281a7231 */ /* 0x002fe4000000001a */
[-C--:B------:R-:W-:Y:S02]  /*bc40*/  HFMA2 R27, R37, R6.reuse, R27 ;  /* 0x00000006251b7231 */ /* 0x080fe4000000001b */
[----:B------:R-:W-:-:S02]  /*bc50*/  HFMA2 R6, R38, R6, R4 ;  /* 0x0000000626067231 */ /* 0x000fc40000000004 */
[----:B------:R-:W-:Y:S02]  /*bc60*/  HFMA2 R26, R50, R9, R26 ;  /* 0x00000009321a7231 */ /* 0x000fe4000000001a */
[-C--:B------:R-:W-:Y:S02]  /*bc70*/  HFMA2 R6, R46, R7.reuse, R6 ;  /* 0x000000072e067231 */ /* 0x080fe40000000006 */
[-C--:B------:R-:W-:Y:S02]  /*bc80*/  HFMA2 R4, R43, R7.reuse, R3 ;  /* 0x000000072b047231 */ /* 0x080fe40000000003 */
[----:B------:R-:W-:Y:S02]  /*bc90*/  HFMA2 R26, R49, R10, R26 ;  /* 0x0000000a311a7231 */ /* 0x000fe4000000001a */
[----:B------:R-:W-:Y:S02]  /*bca0*/  HFMA2 R27, R45, R7, R27 ;  /* 0x000000072d1b7231 */ /* 0x000fe4000000001b */
[----:B------:R-:W-:-:S02]  /*bcb0*/  HFMA2 R6, R42, R8, R6 ;  /* 0x000000082a067231 */ /* 0x000fc40000000006 */
[----:B------:R-:W-:Y:S02]  /*bcc0*/  HFMA2 R26, R56, R11, R26 ;  /* 0x0000000b381a7231 */ /* 0x000fe4000000001a */
        /* <DEDUP_REMOVED lines=19> */
.L_x_1495:
[----:B------:R-:W-:Y:S01]  /*be00*/  IADD3 R97, PT, PT, R97, 0x20, RZ ;  /* 0x0000002061617810 */ /* 0x000fe20007ffe0ff */
[----:B------:R-:W-:Y:S01]  /*be10*/  UIADD3 UR4, UPT, UPT, UR4, 0x40, URZ ;  /* 0x0000004004047890 */ /* 0x000fe2000fffe0ff */
[----:B------:R-:W-:Y:S02]  /*be20*/  IMAD.WIDE R24, R89, 0x4, R24 ;  /* 0x0000000459187825 */ /* 0x000fe400078e0218 */
[----:B------:R-:W-:-:S13]  /*be30*/  ISETP.GE.AND P1, PT, R97, R0, PT ;  /* 0x000000006100720c */ /* 0x000fda0003f26270 */
[----:B------:R-:W-:Y:S05]  /*be40*/  @!P1 BRA `(.L_x_1498) ;  /* 0xffffffd400a49947 */ /* 0x000fea000383ffff */
[----:B------:R-:W-:-:S07]  /*be50*/  IMAD.WIDE R30, R89, 0x18, R30 ;  /* 0x00000018591e7825 */ /* 0x000fce00078e021e */
.L_x_1489:
        /* <DEDUP_REMOVED lines=9> */
.L_x_1504:
[----:B------:R-:W1:Y:S01]  /*bef0*/  LDC R89, c[0x0][0x3ac] ;  /* 0x0000eb00ff597b82 */ /* 0x000e620000000800 */
[----:B------:R-:W2:Y:S01]  /*bf00*/  LDG.E.128.CONSTANT R36, desc[UR8][R30.64] ;  /* 0x000000081e247981 */ /* 0x000ea2000c1e9d00 */
[----:B-1----:R-:W-:-:S05]  /*bf10*/  IMAD.WIDE R2, R89, 0x4, R30 ;  /* 0x0000000459027825 */ /* 0x002fca00078e021e */
[----:B------:R-:W3:Y:S01]  /*bf20*/  LDG.E.128.CONSTANT R32, desc[UR8][R2.64] ;  /* 0x0000000802207981 */ /* 0x000ee2000c1e9d00 */
[----:B------:R-:W-:-:S05]  /*bf30*/  IMAD.WIDE R28, R89, 0x4, R2 ;  /* 0x00000004591c7825 */ /* 0x000fca00078e0202 */
[----:B------:R3:W4:Y:S01]  /*bf40*/  LDG.E.128.CONSTANT R24, desc[UR8][R28.64] ;  /* 0x000000081c187981 */ /* 0x000722000c1e9d00 */
[----:B------:R-:W-:-:S05]  /*bf50*/  IMAD.WIDE R46, R89, 0x4, R28 ;  /* 0x00000004592e7825 */ /* 0x000fca00078e021c */
[----:B------:R-:W4:Y:S01]  /*bf60*/  LDG.E.128.CONSTANT R8, desc[UR8][R46.64] ;  /* 0x000000082e087981 */ /* 0x000f22000c1e9d00 */
[----:B------:R-:W-:-:S05]  /*bf70*/  IMAD.WIDE R98, R89, 0x4, R46 ;  /* 0x0000000459627825 */ /* 0x000fca00078e022e */
[----:B------:R-:W4:Y:S01]  /*bf80*/  LDG.E.128.CONSTANT R4, desc[UR8][R98.64] ;  /* 0x0000000862047981 */ /* 0x000f22000c1e9d00 */
[----:B------:R-:W0:Y:S01]  /*bf90*/  S2UR UR5, SR_CTAID.Y ;  /* 0x00000000000579c3 */ /* 0x000e220000002600 */
[----:B------:R-:W-:Y:S02]  /*bfa0*/  MOV R0, 0x2800 ;  /* 0x0000280000007802 */ /* 0x000fe40000000f00 */
[----:B------:R-:W-:Y:S01]  /*bfb0*/  ISETP.NE.AND P1, PT, R95, RZ, PT ;  /* 0x000000ff5f00720c */ /* 0x000fe20003f25270 */
[----:B0-----:R-:W-:-:S04]  /*bfc0*/  UIMAD UR5, UR5, -0x4, UR7 ;  /* 0xfffffffc050578a4 */ /* 0x001fc8000f8e0207 */
[----:B------:R-:W-:Y:S01]  /*bfd0*/  UISETP.NE.AND UP0, UPT, UR5, 0x1, UPT ;  /* 0x000000010500788c */ /* 0x000fe2000bf05270 */
[C---:B--2---:R-:W-:Y:S02]  /*bfe0*/  LOP3.LUT R40, R36.reuse, 0x1f001f, RZ, 0xc0, !PT ;  /* 0x001f001f24287812 */ /* 0x044fe400078ec0ff */
[----:B------:R-:W-:Y:S02]  /*bff0*/  SHF.R.U32.HI R43, RZ, 0xa, R36 ;  /* 0x0000000aff2b7819 */ /* 0x000fe40000011624 */
[----:B------:R-:W-:Y:S02]  /*c000*/  LOP3.LUT R73, R36, 0x3e003e0, RZ, 0xc0, !PT ;  /* 0x03e003e024497812 */ /* 0x000fe400078ec0ff */
[C---:B------:R-:W-:Y:S02]  /*c010*/  LOP3.LUT R45, R37.reuse, 0x1f001f, RZ, 0xc0, !PT ;  /* 0x001f001f252d7812 */ /* 0x040fe400078ec0ff */
[----:B------:R-:W-:Y:S02]  /*c020*/  SHF.R.U32.HI R44, RZ, 0xa, R37 ;  /* 0x0000000aff2c7819 */ /* 0x000fe40000011625 */
[----:B------:R-:W-:-:S02]  /*c030*/  LOP3.LUT R64, R37, 0x3e003e0, RZ, 0xc0, !PT ;  /* 0x03e003e025407812 */ /* 0x000fc400078ec0ff */
[----:B------:R-:W-:Y:S02]  /*c040*/  SHF.R.U32.HI R36, RZ, 0xf, R36 ;  /* 0x0000000fff247819 */ /* 0x000fe40000011624 */
[----:B------:R-:W-:Y:S02]  /*c050*/  SHF.R.U32.HI R37, RZ, 0xf, R37 ;  /* 0x0000000fff257819 */ /* 0x000fe40000011625 */
[----:B------:R-:W-:Y:S02]  /*c060*/  SHF.R.U32.HI R30, RZ, 0xf, R38 ;  /* 0x0000000fff1e7819 */ /* 0x000fe40000011626 */
[C---:B------:R-:W-:Y:S02]  /*c070*/  LOP3.LUT R66, R39.reuse, 0x1f001f, RZ, 0xc0, !PT ;  /* 0x001f001f27427812 */ /* 0x040fe400078ec0ff */
[----:B------:R-:W-:Y:S02]  /*c080*/  SHF.R.U32.HI R65, RZ, 0xa, R39 ;  /* 0x0000000aff417819 */ /* 0x000fe40000011627 */
[----:B------:R-:W-:-:S02]  /*c090*/  LOP3.LUT R63, R39, 0x3e003e0, RZ, 0xc0, !PT ;  /* 0x03e003e0273f7812 */ /* 0x000fc400078ec0ff */
[----:B------:R-:W-:Y:S02]  /*c0a0*/  LOP3.LUT R36, R36, 0x10001, RZ, 0xc0, !PT ;  /* 0x0001000124247812 */ /* 0x000fe400078ec0ff */
[----:B------:R-:W-:Y:S02]  /*c0b0*/  LOP3.LUT R37, R37, 0x10001, RZ, 0xc0, !PT ;  /* 0x0001000125257812 */ /* 0x000fe400078ec0ff */
[----:B---3--:R-:W-:Y:S02]  /*c0c0*/  SHF.R.U32.HI R29, RZ, 0xe, R32 ;  /* 0x0000000eff1d7819 */ /* 0x008fe40000011620 */
        /* <DEDUP_REMOVED lines=8> */
[----:B------:R-:W-:-:S02]  /*c150*/  SHF.R.U32.HI R31, RZ, 0xe, R34 ;  /* 0x0000000eff1f7819 */ /* 0x000fc40000011622 */
[----:B------:R-:W-:Y:S02]  /*c160*/  LOP3.LUT R30, R30, 0x10001, RZ, 0xc0, !PT ;  /* 0x000100011e1e7812 */ /* 0x000fe400078ec0ff */
[----:B------:R-:W-:Y:S02]  /*c170*/  LOP3.LUT R29, R36, 0x20002, R29, 0xf8, !PT ;  /* 0x00020002241d7812 */ /* 0x000fe400078ef81d */
[----:B------:R-:W-:Y:S02]  /*c180*/  LOP3.LUT R28, R37, 0x20002, R28, 0xf8, !PT ;  /* 0x00020002251c7812 */ /* 0x000fe400078ef81c */
[----:B------:R-:W-:Y:S02]  /*c190*/  SHF.R.U32.HI R32, RZ, 0xe, R35 ;  /* 0x0000000eff207819 */ /* 0x000fe40000011623 */
[----:B------:R-:W-:Y:S02]  /*c1a0*/  LOP3.LUT R39, R39, 0x10001, RZ, 0xc0, !PT ;  /* 0x0001000127277812 */ /* 0x000fe400078ec0ff */
[----:B----4-:R-:W-:-:S02]  /*c1b0*/  LOP3.LUT R36, R24, 0x1f001f, RZ, 0xc0, !PT ;  /* 0x001f001f18247812 */ /* 0x010fc400078ec0ff */
        /* <DEDUP_REMOVED lines=10> */
[----:B------:R-:W-:Y:S02]  /*c260*/  LOP3.LUT R31, R30, 0x20002, R31, 0xf8, !PT ;  /* 0x000200021e1f7812 */ /* 0x000fe400078ef81f */
[----:B------:R-:W-:-:S02]  /*c270*/  SHF.R.U32.HI R26, RZ, 0xd, R26 ;  /* 0x0000000dff1a7819 */ /* 0x000fc4000001161a */
[C---:B------:R-:W-:Y:S02]  /*c280*/  LOP3.LUT R72, R27.reuse, 0x1f001f, RZ, 0xc0, !PT ;  /* 0x001f001f1b487812 */ /* 0x040fe400078ec0ff */
[--C-:B------:R-:W-:Y:S02]  /*c290*/  SHF.R.U32.HI R71, RZ, 0xa, R27.reuse ;  /* 0x0000000aff477819 */ /* 0x100fe4000001161b */
[----:B------:R-:W-:Y:S02]  /*c2a0*/  LOP3.LUT R76, R27, 0x3e003e0, RZ, 0xc0, !PT ;  /* 0x03e003e01b4c7812 */ /* 0x000fe400078ec0ff */
[----:B------:R-:W-:Y:S02]  /*c2b0*/  LOP3.LUT R32, R39, 0x20002, R32, 0xf8, !PT ;  /* 0x0002000227207812 */ /* 0x000fe400078ef820 */
[----:B------:R-:W-:Y:S02]  /*c2c0*/  SHF.R.U32.HI R27, RZ, 0xd, R27 ;  /* 0x0000000dff1b7819 */ /* 0x000fe4000001161b */
[----:B------:R-:W-:-:S02]  /*c2d0*/  LOP3.LUT R29, R29, 0x40004, R24, 0xf8, !PT ;  /* 0x000400041d1d7812 */ /* 0x000fc400078ef818 */
[----:B------:R-:W-:Y:S02]  /*c2e0*/  LOP3.LUT R28, R28, 0x40004, R25, 0xf8, !PT ;  /* 0x000400041c1c7812 */ /* 0x000fe400078ef819 */
[C---:B------:R-:W-:Y:S02]  /*c2f0*/  LOP3.LUT R39, R8.reuse, 0x1f001f, RZ, 0xc0, !PT ;  /* 0x001f001f08277812 */ /* 0x040fe400078ec0ff */
[--C-:B------:R-:W-:Y:S02]  /*c300*/  SHF.R.U32.HI R42, RZ, 0xa, R8.reuse ;  /* 0x0000000aff2a7819 */ /* 0x100fe40000011608 */
[----:B------:R-:W-:Y:S02]  /*c310*/  LOP3.LUT R80, R8, 0x3e003e0, RZ, 0xc0, !PT ;  /* 0x03e003e008507812 */ /* 0x000fe400078ec0ff */
[----:B------:R-:W-:Y:S02]  /*c320*/  SHF.R.U32.HI R24, RZ, 0xc, R8 ;  /* 0x0000000cff187819 */ /* 0x000fe40000011608 */
[----:B------:R-:W-:-:S02]  /*c330*/  LOP3.LUT R31, R31, 0x40004, R26, 0xf8, !PT ;  /* 0x000400041f1f7812 */ /* 0x000fc400078ef81a */
[----:B------:R-:W-:Y:S02]  /*c340*/  SHF.R.U32.HI R25, RZ, 0xc, R9 ;  /* 0x0000000cff197819 */ /* 0x000fe40000011609 */
[C---:B------:R-:W-:Y:S02]  /*c350*/  LOP3.LUT R59, R10.reuse, 0x1f001f, RZ, 0xc0, !PT ;  /* 0x001f001f0a3b7812 */ /* 0x040fe400078ec0ff */
[--C-:B------:R-:W-:Y:S02]  /*c360*/  SHF.R.U32.HI R57, RZ, 0xa, R10.reuse ;  /* 0x0000000aff397819 */ /* 0x100fe4000001160a */
[----:B------:R-:W-:Y:S02]  /*c370*/  LOP3.LUT R8, R10, 0x3e003e0, RZ, 0xc0, !PT ;  /* 0x03e003e00a087812 */ /* 0x000fe400078ec0ff */
[----:B------:R-:W-:Y:S02]  /*c380*/  LOP3.LUT R27, R32, 0x40004, R27, 0xf8, !PT ;  /* 0x00040004201b7812 */ /* 0x000fe400078ef81b */
[----:B------:R-:W-:-:S02]  /*c390*/  SHF.R.U32.HI R10, RZ, 0xc, R10 ;  /* 0x0000000cff0a7819 */ /* 0x000fc4000001160a */
[----:B------:R-:W-:Y:S02]  /*c3a0*/  SHF.R.U32.HI R26, RZ, 0xc, R11 ;  /* 0x0000000cff1a7819 */ /* 0x000fe4000001160b */
[C---:B------:R-:W-:Y:S02]  /*c3b0*/  LOP3.LUT R51, R9.reuse, 0x1f001f, RZ, 0xc0, !PT ;  /* 0x001f001f09337812 */ /* 0x040fe400078ec0ff */
[----:B------:R-:W-:Y:S02]  /*c3c0*/  SHF.R.U32.HI R46, RZ, 0xa, R9 ;  /* 0x0000000aff2e7819 */ /* 0x000fe40000011609 */
[----:B------:R-:W-:Y:S02]  /*c3d0*/  LOP3.LUT R81, R9, 0x3e003e0, RZ, 0xc0, !PT ;  /* 0x03e003e009517812 */ /* 0x000fe400078ec0ff */
[----:B------:R-:W-:Y:S02]  /*c3e0*/  LOP3.LUT R70, R11, 0x1f001f, RZ, 0xc0, !PT ;  /* 0x001f001f0b467812 */ /* 0x000fe400078ec0ff */
[----:B------:R-:W-:-:S02]  /*c3f0*/  SHF.R.U32.HI R67, RZ, 0xa, R11 ;  /* 0x0000000aff437819 */ /* 0x000fc4000001160b */
[----:B------:R-:W-:Y:S02]  /*c400*/  LOP3.LUT R9, R11, 0x3e003e0, RZ, 0xc0, !PT ;  /* 0x03e003e00b097812 */ /* 0x000fe400078ec0ff */
        /* <DEDUP_REMOVED lines=21> */
[----:B------:R-:W-:Y:S02]  /*c560*/  LOP3.LUT R32, R6, 0x1f001f, RZ, 0xc0, !PT ;  /* 0x001f001f06207812 */ /* 0x000fe400078ec0ff */
[----:B------:R-:W-:-:S02]  /*c570*/  SHF.R.U32.HI R33, RZ, 0xa, R6 ;  /* 0x0000000aff217819 */ /* 0x000fc40000011606 */
[----:B------:R-:W-:Y:S02]  /*c580*/  LOP3.LUT R5, R6, 0x3e003e0, RZ, 0xc0, !PT ;  /* 0x03e003e006057812 */ /* 0x000fe400078ec0ff */
[----:B------:R-:W-:Y:S02]  /*c590*/  SHF.R.U32.HI R30, RZ, 0xb, R6 ;  /* 0x0000000bff1e7819 */ /* 0x000fe40000011606 */
[C---:B------:R-:W-:Y:S02]  /*c5a0*/  LOP3.LUT R6, R7.reuse, 0x3e003e0, RZ, 0xc0, !PT ;  /* 0x03e003e007067812 */ /* 0x040fe400078ec0ff */
[----:B------:R-:W-:Y:S02]  /*c5b0*/  LOP3.LUT R34, R7, 0x1f001f, RZ, 0xc0, !PT ;  /* 0x001f001f07227812 */ /* 0x000fe400078ec0ff */
[--C-:B------:R-:W-:Y:S02]  /*c5c0*/  SHF.R.U32.HI R35, RZ, 0xa, R7.reuse ;  /* 0x0000000aff237819 */ /* 0x100fe40000011607 */
[----:B------:R-:W-:-:S02]  /*c5d0*/  SHF.R.U32.HI R7, RZ, 0xb, R7 ;  /* 0x0000000bff077819 */ /* 0x000fc40000011607 */
[----:B------:R-:W-:Y:S02]  /*c5e0*/  LOP3.LUT R30, R31, 0x100010, R30, 0xf8, !PT ;  /* 0x001000101f1e7812 */ /* 0x000fe400078ef81e */
[----:B------:R-:W-:Y:S02]  /*c5f0*/  LOP3.LUT R31, R78, 0x100010, R7, 0xf8, !PT ;  /* 0x001000104e1f7812 */ /* 0x000fe400078ef807 */
[----:B------:R-:W-:Y:S02]  /*c600*/  LOP3.LUT R7, R62, 0x64006400, RZ, 0xfc, !PT ;  /* 0x640064003e077812 */ /* 0x000fe400078efcff */
[----:B------:R-:W-:Y:S02]  /*c610*/  LOP3.LUT R28, R29, 0x100010, R28, 0xf8, !PT ;  /* 0x001000101d1c7812 */ /* 0x000fe400078ef81c */
[----:B------:R-:W-:Y:S01]  /*c620*/  LOP3.LUT R73, R73, 0x64006400, RZ, 0xfc, !PT ;  /* 0x6400640049497812 */ /* 0x000fe200078efcff */
[----:B------:R-:W-:Y:S01]  /*c630*/  HFMA2 R78, R7, R0.H0_H0, -48, -48 ;  /* 0xd200d200074e7431 */ /* 0x000fe20000040000 */
[----:B------:R-:W-:-:S02]  /*c640*/  LOP3.LUT R29, R11, 0x100010, R10, 0xf8, !PT ;  /* 0x001000100b1d7812 */ /* 0x000fc400078ef80a */
[----:B------:R-:W-:Y:S01]  /*c650*/  LOP3.LUT R63, R63, 0x64006400, RZ, 0xfc, !PT ;  /* 0x640064003f3f7812 */ /* 0x000fe200078efcff */
[-C--:B------:R-:W-:Y:S01]  /*c660*/  HFMA2 R87, R73, R0.reuse.H0_H0, -48, -48 ;  /* 0xd200d20049577431 */ /* 0x080fe20000040000 */
[----:B------:R-:W-:Y:S02]  /*c670*/  LOP3.LUT R11, R60, 0x64006400, RZ, 0xfc, !PT ;  /* 0x640064003c0b7812 */ /* 0x000fe400078efcff */
[----:B------:R-:W-:Y:S01]  /*c680*/  LOP3.LUT R7, R2, 0x64006400, RZ, 0xfc, !PT ;  /* 0x6400640002077812 */ /* 0x000fe200078efcff */
[-C--:B------:R-:W-:Y:S01]  /*c690*/  HFMA2 R77, R63, R0.reuse.H0_H0, -48, -48 ;  /* 0xd200d2003f4d7431 */ /* 0x080fe20000040000 */
[----:B------:R-:W-:Y:S02]  /*c6a0*/  LOP3.LUT R79, R79, 0x64006400, RZ, 0xfc, !PT ;  /* 0x640064004f4f7812 */ /* 0x000fe400078efcff */
        /* <DEDUP_REMOVED lines=142> */
[----:B-----5:R-:W-:Y:S01]  /*cf90*/  PRMT R21, R21, 0x5410, R20 ;  /* 0x0000541015157816 */ /* 0x020fe20000000014 */
        /* <DEDUP_REMOVED lines=75> */
.L_x_1500:
[----:B------:R-:W-:Y:S05]  /*d450*/  BRA.U !UP0, `(.L_x_1501) ;  /* 0x0000000d08cc7547 */ /* 0x000fea000b800000 */
[----:B------:R-:W-:Y:S01]  /*d460*/  PRMT R28, R92, 0x9910, RZ ;  /* 0x000099105c1c7816 */ /* 0x000fe200000000ff */
[----:B------:R-:W-:-:S03]  /*d470*/  UISETP.NE.AND UP0, UPT, UR5, 0x2, UPT ;  /* 0x000000020500788c */ /* 0x000fc6000bf05270 */
[----:B------:R-:W-:-:S13]  /*d480*/  ISETP.NE.AND P1, PT, R28, RZ, PT ;  /* 0x000000ff1c00720c */ /* 0x000fda0003f25270 */
[----:B------:R-:W-:Y:S05]  /*d490*/  @!P1 BRA `(.L_x_1502) ;  /* 0x0000000400389947 */ /* 0x000fea0003800000 */
        /* <DEDUP_REMOVED lines=78> */
.L_x_1502:
[----:B------:R-:W-:Y:S05]  /*d980*/  BRA.U !UP0, `(.L_x_1501) ;  /* 0x0000000908807547 */ /* 0x000fea000b800000 */
[----:B------:R-:W-:-:S04]  /*d990*/  PRMT R28, R91, 0x9910, RZ ;  /* 0x000099105b1c7816 */ /* 0x000fc800000000ff */
[----:B------:R-:W-:-:S13]  /*d9a0*/  ISETP.NE.AND P1, PT, R28, RZ, PT ;  /* 0x000000ff1c00720c */ /* 0x000fda0003f25270 */
[----:B------:R-:W-:Y:S05]  /*d9b0*/  @!P1 BRA `(.L_x_1503) ;  /* 0x0000000400389947 */ /* 0x000fea0003800000 */
        /* <DEDUP_REMOVED lines=78> */
.L_x_1503:
        /* <DEDUP_REMOVED lines=79> */
.L_x_1501:
[----:B------:R-:W-:Y:S01]  /*e390*/  IADD3 R97, PT, PT, R97, 0x20, RZ ;  /* 0x0000002061617810 */ /* 0x000fe20007ffe0ff */
[----:B------:R-:W-:Y:S01]  /*e3a0*/  UIADD3 UR4, UPT, UPT, UR4, 0x40, URZ ;  /* 0x0000004004047890 */ /* 0x000fe2000fffe0ff */
[----:B------:R-:W-:Y:S02]  /*e3b0*/  IMAD.WIDE R30, R89, 0x4, R98 ;  /* 0x00000004591e7825 */ /* 0x000fe400078e0262 */
[----:B------:R-:W-:-:S13]  /*e3c0*/  ISETP.GE.AND P1, PT, R97, R90, PT ;  /* 0x0000005a6100720c */ /* 0x000fda0003f26270 */
[----:B------:R-:W-:Y:S05]  /*e3d0*/  @!P1 BRA `(.L_x_1504) ;  /* 0xffffffd800c49947 */ /* 0x000fea000383ffff */
.L_x_1499:
[----:B------:R-:W0:Y:S01]  /*e3e0*/  S2R R2, SR_CTAID.X ;  /* 0x0000000000027919 */ /* 0x000e220000002500 */
[----:B------:R-:W1:Y:S01]  /*e3f0*/  LDC.64 R4, c[0x0][0x3a0] ;  /* 0x0000e800ff047b82 */ /* 0x000e620000000a00 */
[----:B------:R-:W-:Y:S01]  /*e400*/  HMUL2 R19, R19, R95.H0_H0 ;  /* 0x2000005f13137232 */ /* 0x000fe20000000000 */
[----:B------:R-:W0:Y:S01]  /*e410*/  S2R R3, SR_TID.X ;  /* 0x0000000000037919 */ /* 0x000e220000002100 */
[----:B------:R-:W2:Y:S01]  /*e420*/  S2R R0, SR_CTAID.Y ;  /* 0x0000000000007919 */ /* 0x000ea20000002600 */
[----:B0-----:R-:W-:Y:S02]  /*e430*/  LEA R2, R2, R3, 0x5 ;  /* 0x0000000302027211 */ /* 0x001fe400078e28ff */
[----:B--2---:R-:W-:Y:S02]  /*e440*/  SHF.L.U32 R0, R0, 0x2, RZ ;  /* 0x0000000200007819 */ /* 0x004fe400000006ff */
[----:B------:R-:W-:-:S05]  /*e450*/  SHF.L.U32 R2, R2, 0x2, RZ ;  /* 0x0000000202027819 */ /* 0x000fca00000006ff */
[----:B------:R-:W-:-:S04]  /*e460*/  IMAD R3, R0, R89, R2 ;  /* 0x0000005900037224 */ /* 0x000fc800078e0202 */
[----:B-1----:R-:W-:-:S05]  /*e470*/  IMAD.WIDE R4, R3, 0x2, R4 ;  /* 0x0000000203047825 */ /* 0x002fca00078e0204 */
[----:B------:R0:W-:Y:S01]  /*e480*/  ATOM.E.ADD.F16x2.RN.STRONG.GPU P1, RZ, desc[UR8][R4.64], R19 ;  /* 0x8000001304ff79a2 */ /* 0x0001e2000c12e108 */
[----:B------:R-:W-:Y:S01]  /*e490*/  IADD3 R6, PT, PT, -R0, UR7, RZ ;  /* 0x0000000700067c10 */ /* 0x000fe2000fffe1ff */
        /* <DEDUP_REMOVED lines=8> */
.L_x_1508:
[----:B------:R-:W0:Y:S02]  /*e520*/  LDS R2, [R0] ;  /* 0x0000000000027984 */ /* 0x000e240000000800 */
[----:B0-----:R-:W-:-:S05]  /*e530*/  HADD2 R3, R2, R19 ;  /* 0x0000001302037230 */ /* 0x001fca0000000000 */
[----:B------:R-:W0:Y:S02]  /*e540*/  ATOMS.CAST.SPIN P1, [R0], R2, R3 ;  /* 0x000000020000758d */ /* 0x000e240001820003 */
[----:B0-----:R-:W-:Y:S05]  /*e550*/  @!P1 BRA `(.L_x_1508) ;  /* 0xfffffffc00f09947 */ /* 0x001fea000383ffff */
[----:B------:R-:W-:Y:S05]  /*e560*/  BRA `(.L_x_1506) ;  /* 0x00000000000c7947 */ /* 0x000fea0003800000 */
.L_x_1507:
[----:B------:R-:W2:Y:S02]  /*e570*/  LD.E R0, desc[UR8][R4.64] ;  /* 0x0000000804007980 */ /* 0x000ea4000c101900 */
[----:B--2---:R-:W-:-:S05]  /*e580*/  IADD3 R3, PT, PT, R19, R0, RZ ;  /* 0x0000000013037210 */ /* 0x004fca0007ffe0ff */
[----:B------:R0:W-:Y:S02]  /*e590*/  ST.E desc[UR8][R4.64], R3 ;  /* 0x0000000304007985 */ /* 0x0001e4000c101908 */
.L_x_1506:
[----:B------:R-:W-:Y:S05]  /*e5a0*/  BSYNC.RECONVERGENT B0 ;  /* 0x0000000000007941 */ /* 0x000fea0003800200 */
.L_x_1505:
[----:B------:R1:W-:Y:S01]  /*e5b0*/  ATOM.E.ADD.F16x2.RN.STRONG.GPU P1, RZ, desc[UR8][R4.64+0x4], R95 ;  /* 0x8000045f04ff79a2 */ /* 0x0003e2000c12e108 */
[----:B------:R-:W-:Y:S04]  /*e5c0*/  BSSY.RECONVERGENT B0, `(.L_x_1509) ;  /* 0x000000e000007945 */ /* 0x000fe80003800200 */
[----:B-1----:R-:W-:Y:S05]  /*e5d0*/  @P1 BRA `(.L_x_1510) ;  /* 0x0000000000301947 */ /* 0x002fea0003800000 */
[----:B------:R-:W1:Y:S02]  /*e5e0*/  QSPC.E.S P1, RZ, [R4+0x4] ;  /* 0x0000040004ff73aa */ /* 0x000e640000020500 */
[----:B-1----:R-:W-:Y:S05]  /*e5f0*/  @!P1 BRA `(.L_x_1511) ;  /* 0x00000000001c9947 */ /* 0x002fea0003800000 */
[----:B------:R-:W-:-:S04]  /*e600*/  MOV R2, R4 ;  /* 0x0000000400027202 */ /* 0x000fc80000000f00 */
[----:B------:R-:W-:-:S07]  /*e610*/  MOV R0, R2 ;  /* 0x0000000200007202 */ /* 0x000fce0000000f00 */
.L_x_1512:
[----:B------:R-:W0:Y:S02]  /*e620*/  LDS R2, [R0+0x4] ;  /* 0x0000040000027984 */ /* 0x000e240000000800 */
[----:B0-----:R-:W-:-:S05]  /*e630*/  HFMA2 R3, R2, 1, 1, R95 ;  /* 0x3c003c0002037831 */ /* 0x001fca000000005f */
[----:B------:R-:W0:Y:S02]  /*e640*/  ATOMS.CAST.SPIN P1, [R0+0x4], R2, R3 ;  /* 0x000004020000758d */ /* 0x000e240001820003 */
[----:B0-----:R-:W-:Y:S05]  /*e650*/  @!P1 BRA `(.L_x_1512) ;  /* 0xfffffffc00f09947 */ /* 0x001fea000383ffff */
[----:B------:R-:W-:Y:S05]  /*e660*/  BRA `(.L_x_1510) ;  /* 0x00000000000c7947 */ /* 0x000fea0003800000 */
.L_x_1511:
[----:B------:R-:W0:Y:S02]  /*e670*/  LD.E R0, desc[UR8][R4.64+0x4] ;  /* 0x0000040804007980 */ /* 0x000e24000c101900 */
[----:B0-----:R-:W-:-:S05]  /*e680*/  IADD3 R3, PT, PT, R95, R0, RZ ;  /* 0x000000005f037210 */ /* 0x001fca0007ffe0ff */
[----:B------:R1:W-:Y:S02]  /*e690*/  ST.E desc[UR8][R4.64+0x4], R3 ;  /* 0x0000040304007985 */ /* 0x0003e4000c101908 */
.L_x_1510:
[----:B------:R-:W-:Y:S05]  /*e6a0*/  BSYNC.RECONVERGENT B0 ;  /* 0x0000000000007941 */ /* 0x000fea0003800200 */
.L_x_1509:
        /* <DEDUP_REMOVED lines=11> */
.L_x_1516:
[----:B------:R-:W0:Y:S02]  /*e760*/  LDS R2, [R0] ;  /* 0x0000000000027984 */ /* 0x000e240000000800 */
[----:B0-----:R-:W-:-:S05]  /*e770*/  HADD2 R3, R2, R17 ;  /* 0x0000001102037230 */ /* 0x001fca0000000000 */
[----:B------:R-:W0:Y:S02]  /*e780*/  ATOMS.CAST.SPIN P0, [R0], R2, R3 ;  /* 0x000000020000758d */ /* 0x000e240001800003 */
[----:B0-----:R-:W-:Y:S05]  /*e790*/  @!P0 BRA `(.L_x_1516) ;  /* 0xfffffffc00f08947 */ /* 0x001fea000383ffff */
[----:B------:R-:W-:Y:S05]  /*e7a0*/  BRA `(.L_x_1514) ;  /* 0x00000000000c7947 */ /* 0x000fea0003800000 */
.L_x_1515:
[----:B------:R-:W2:Y:S02]  /*e7b0*/  LD.E R0, desc[UR8][R4.64] ;  /* 0x0000000804007980 */ /* 0x000ea4000c101900 */
[----:B--2---:R-:W-:-:S05]  /*e7c0*/  IADD3 R3, PT, PT, R17, R0, RZ ;  /* 0x0000000011037210 */ /* 0x004fca0007ffe0ff */
[----:B------:R0:W-:Y:S02]  /*e7d0*/  ST.E desc[UR8][R4.64], R3 ;  /* 0x0000000304007985 */ /* 0x0001e4000c101908 */
.L_x_1514:
[----:B------:R-:W-:Y:S05]  /*e7e0*/  BSYNC.RECONVERGENT B0 ;  /* 0x0000000000007941 */ /* 0x000fea0003800200 */
.L_x_1513:
[----:B------:R1:W-:Y:S01]  /*e7f0*/  ATOM.E.ADD.F16x2.RN.STRONG.GPU P0, RZ, desc[UR8][R4.64+0x4], R7 ;  /* 0x8000040704ff79a2 */ /* 0x0003e2000c10e108 */
[----:B------:R-:W-:Y:S04]  /*e800*/  BSSY.RECONVERGENT B0, `(.L_x_1517) ;  /* 0x000000e000007945 */ /* 0x000fe80003800200 */
[----:B-1----:R-:W-:Y:S05]  /*e810*/  @P0 BRA `(.L_x_1518) ;  /* 0x0000000000300947 */ /* 0x002fea0003800000 */
[----:B------:R-:W1:Y:S02]  /*e820*/  QSPC.E.S P0, RZ, [R4+0x4] ;  /* 0x0000040004ff73aa */ /* 0x000e640000000500 */
[----:B-1----:R-:W-:Y:S05]  /*e830*/  @!P0 BRA `(.L_x_1519) ;  /* 0x00000000001c8947 */ /* 0x002fea0003800000 */
[----:B------:R-:W-:-:S04]  /*e840*/  MOV R2, R4 ;  /* 0x0000000400027202 */ /* 0x000fc80000000f00 */
[----:B------:R-:W-:-:S07]  /*e850*/  MOV R0, R2 ;  /* 0x0000000200007202 */ /* 0x000fce0000000f00 */
.L_x_1520:
[----:B------:R-:W0:Y:S02]  /*e860*/  LDS R2, [R0+0x4] ;  /* 0x0000040000027984 */ /* 0x000e240000000800 */
[----:B0-----:R-:W-:-:S05]  /*e870*/  HFMA2 R3, R2, 1, 1, R7 ;  /* 0x3c003c0002037831 */ /* 0x001fca0000000007 */
[----:B------:R-:W0:Y:S02]  /*e880*/  ATOMS.CAST.SPIN P0, [R0+0x4], R2, R3 ;  /* 0x000004020000758d */ /* 0x000e240001800003 */
[----:B0-----:R-:W-:Y:S05]  /*e890*/  @!P0 BRA `(.L_x_1520) ;  /* 0xfffffffc00f08947 */ /* 0x001fea000383ffff */
[----:B------:R-:W-:Y:S05]  /*e8a0*/  BRA `(.L_x_1518) ;  /* 0x00000000000c7947 */ /* 0x000fea0003800000 */
.L_x_1519:
[----:B------:R-:W0:Y:S02]  /*e8b0*/  LD.E R0, desc[UR8][R4.64+0x4] ;  /* 0x0000040804007980 */ /* 0x000e24000c101900 */
[----:B0-----:R-:W-:-:S05]  /*e8c0*/  IADD3 R3, PT, PT, R7, R0, RZ ;  /* 0x0000000007037210 */ /* 0x001fca0007ffe0ff */
[----:B------:R1:W-:Y:S02]  /*e8d0*/  ST.E desc[UR8][R4.64+0x4], R3 ;  /* 0x0000040304007985 */ /* 0x0003e4000c101908 */
.L_x_1518:
[----:B------:R-:W-:Y:S05]  /*e8e0*/  BSYNC.RECONVERGENT B0 ;  /* 0x0000000000007941 */ /* 0x000fea0003800200 */
.L_x_1517:
        /* <DEDUP_REMOVED lines=12> */
.L_x_1524:
[----:B------:R-:W0:Y:S02]  /*e9b0*/  LDS R2, [R0] ;  /* 0x0000000000027984 */ /* 0x000e240000000800 */
[----:B0-----:R-:W-:-:S05]  /*e9c0*/  HADD2 R3, R2, R15 ;  /* 0x0000000f02037230 */ /* 0x001fca0000000000 */
[----:B------:R-:W0:Y:S02]  /*e9d0*/  ATOMS.CAST.SPIN P0, [R0], R2, R3 ;  /* 0x000000020000758d */ /* 0x000e240001800003 */
[----:B0-----:R-:W-:Y:S05]  /*e9e0*/  @!P0 BRA `(.L_x_1524) ;  /* 0xfffffffc00f08947 */ /* 0x001fea000383ffff */
[----:B------:R-:W-:Y:S05]  /*e9f0*/  BRA `(.L_x_1522) ;  /* 0x00000000000c7947 */ /* 0x000fea0003800000 */
.L_x_1523:
[----:B------:R-:W2:Y:S02]  /*ea00*/  LD.E R0, desc[UR8][R4.64] ;  /* 0x0000000804007980 */ /* 0x000ea4000c101900 */
[----:B--2---:R-:W-:-:S05]  /*ea10*/  IADD3 R3, PT, PT, R15, R0, RZ ;  /* 0x000000000f037210 */ /* 0x004fca0007ffe0ff */
[----:B------:R0:W-:Y:S02]  /*ea20*/  ST.E desc[UR8][R4.64], R3 ;  /* 0x0000000304007985 */ /* 0x0001e4000c101908 */
.L_x_1522:
[----:B------:R-:W-:Y:S05]  /*ea30*/  BSYNC.RECONVERGENT B0 ;  /* 0x0000000000007941 */ /* 0x000fea0003800200 */
.L_x_1521:
[----:B------:R1:W-:Y:S01]  /*ea40*/  ATOM.E.ADD.F16x2.RN.STRONG.GPU P0, RZ, desc[UR8][R4.64+0x4], R91 ;  /* 0x8000045b04ff79a2 */ /* 0x0003e2000c10e108 */
[----:B------:R-:W-:Y:S04]  /*ea50*/  BSSY.RECONVERGENT B0, `(.L_x_1525) ;  /* 0x000000e000007945 */ /* 0x000fe80003800200 */
[----:B-1----:R-:W-:Y:S05]  /*ea60*/  @P0 BRA `(.L_x_1526) ;  /* 0x0000000000300947 */ /* 0x002fea0003800000 */
[----:B------:R-:W1:Y:S02]  /*ea70*/  QSPC.E.S P0, RZ, [R4+0x4] ;  /* 0x0000040004ff73aa */ /* 0x000e640000000500 */
[----:B-1----:R-:W-:Y:S05]  /*ea80*/  @!P0 BRA `(.L_x_1527) ;  /* 0x00000000001c8947 */ /* 0x002fea0003800000 */
[----:B------:R-:W-:-:S04]  /*ea90*/  MOV R2, R4 ;  /* 0x0000000400027202 */ /* 0x000fc80000000f00 */
[----:B------:R-:W-:-:S07]  /*eaa0*/  MOV R0, R2 ;  /* 0x0000000200007202 */ /* 0x000fce0000000f00 */
.L_x_1528:
[----:B------:R-:W0:Y:S02]  /*eab0*/  LDS R2, [R0+0x4] ;  /* 0x0000040000027984 */ /* 0x000e240000000800 */
[----:B0-----:R-:W-:-:S05]  /*eac0*/  HFMA2 R3, R2, 1, 1, R91 ;  /* 0x3c003c0002037831 */ /* 0x001fca000000005b */
[----:B------:R-:W0:Y:S02]  /*ead0*/  ATOMS.CAST.SPIN P0, [R0+0x4], R2, R3 ;  /* 0x000004020000758d */ /* 0x000e240001800003 */
[----:B0-----:R-:W-:Y:S05]  /*eae0*/  @!P0 BRA `(.L_x_1528) ;  /* 0xfffffffc00f08947 */ /* 0x001fea000383ffff */
[----:B------:R-:W-:Y:S05]  /*eaf0*/  BRA `(.L_x_1526) ;  /* 0x00000000000c7947 */ /* 0x000fea0003800000 */
.L_x_1527:
[----:B------:R-:W0:Y:S02]  /*eb00*/  LD.E R0, desc[UR8][R4.64+0x4] ;  /* 0x0000040804007980 */ /* 0x000e24000c101900 */
[----:B0-----:R-:W-:-:S05]  /*eb10*/  IADD3 R3, PT, PT, R91, R0, RZ ;  /* 0x000000005b037210 */ /* 0x001fca0007ffe0ff */
[----:B------:R1:W-:Y:S02]  /*eb20*/  ST.E desc[UR8][R4.64+0x4], R3 ;  /* 0x0000040304007985 */ /* 0x0003e4000c101908 */
.L_x_1526:
[----:B------:R-:W-:Y:S05]  /*eb30*/  BSYNC.RECONVERGENT B0 ;  /* 0x0000000000007941 */ /* 0x000fea0003800200 */
.L_x_1525:
        /* <DEDUP_REMOVED lines=12> */
.L_x_1532:
[----:B------:R-:W0:Y:S02]  /*ec00*/  LDS R2, [R0] ;  /* 0x0000000000027984 */ /* 0x000e240000000800 */
[----:B0-----:R-:W-:-:S05]  /*ec10*/  HADD2 R3, R2, R13 ;  /* 0x0000000d02037230 */ /* 0x001fca0000000000 */
[----:B------:R-:W0:Y:S02]  /*ec20*/  ATOMS.CAST.SPIN P0, [R0], R2, R3 ;  /* 0x000000020000758d */ /* 0x000e240001800003 */
[----:B0-----:R-:W-:Y:S05]  /*ec30*/  @!P0 BRA `(.L_x_1532) ;  /* 0xfffffffc00f08947 */ /* 0x001fea000383ffff */
[----:B------:R-:W-:Y:S05]  /*ec40*/  BRA `(.L_x_1530) ;  /* 0x00000000000c7947 */ /* 0x000fea0003800000 */
.L_x_1531:
[----:B------:R-:W2:Y:S02]  /*ec50*/  LD.E R0, desc[UR8][R4.64] ;  /* 0x0000000804007980 */ /* 0x000ea4000c101900 */
[----:B--2---:R-:W-:-:S05]  /*ec60*/  IADD3 R3, PT, PT, R13, R0, RZ ;  /* 0x000000000d037210 */ /* 0x004fca0007ffe0ff */
[----:B------:R0:W-:Y:S02]  /*ec70*/  ST.E desc[UR8][R4.64], R3 ;  /* 0x0000000304007985 */ /* 0x0001e4000c101908 */
.L_x_1530:
[----:B------:R-:W-:Y:S05]  /*ec80*/  BSYNC.RECONVERGENT B0 ;  /* 0x0000000000007941 */ /* 0x000fea0003800200 */
.L_x_1529:
[----:B------:R1:W-:Y:S02]  /*ec90*/  ATOM.E.ADD.F16x2.RN.STRONG.GPU P0, RZ, desc[UR8][R4.64+0x4], R93 ;  /* 0x8000045d04ff79a2 */ /* 0x0003e4000c10e108 */
[----:B-1----:R-:W-:Y:S05]  /*eca0*/  @P0 EXIT ;  /* 0x000000000000094d */ /* 0x002fea0003800000 */
[----:B------:R-:W1:Y:S02]  /*ecb0*/  QSPC.E.S P0, RZ, [R4+0x4] ;  /* 0x0000040004ff73aa */ /* 0x000e640000000500 */
[----:B-1----:R-:W-:Y:S05]  /*ecc0*/  @!P0 BRA `(.L_x_1533) ;  /* 0x00000000001c8947 */ /* 0x002fea0003800000 */
[----:B------:R-:W-:-:S04]  /*ecd0*/  MOV R2, R4 ;  /* 0x0000000400027202 */ /* 0x000fc80000000f00 */
[----:B------:R-:W-:-:S07]  /*ece0*/  MOV R0, R2 ;  /* 0x0000000200007202 */ /* 0x000fce0000000f00 */
.L_x_1534:
[----:B------:R-:W0:Y:S02]  /*ecf0*/  LDS R2, [R0+0x4] ;  /* 0x0000040000027984 */ /* 0x000e240000000800 */
[----:B0-----:R-:W-:-:S05]  /*ed00*/  HFMA2 R3, R2, 1, 1, R93 ;  /* 0x3c003c0002037831 */ /* 0x001fca000000005d */
[----:B------:R-:W0:Y:S02]  /*ed10*/  ATOMS.CAST.SPIN P0, [R0+0x4], R2, R3 ;  /* 0x000004020000758d */ /* 0x000e240001800003 */
[----:B0-----:R-:W-:Y:S05]  /*ed20*/  @!P0 BRA `(.L_x_1534) ;  /* 0xfffffffc00f08947 */ /* 0x001fea000383ffff */
[----:B------:R-:W-:Y:S05]  /*ed30*/  EXIT ;  /* 0x000000000000794d */ /* 0x000fea0003800000 */
.L_x_1533:
[----:B------:R-:W0:Y:S02]  /*ed40*/  LD.E R0, desc[UR8][R4.64+0x4] ;  /* 0x0000040804007980 */ /* 0x000e24000c101900 */
[----:B0-----:R-:W-:-:S05]  /*ed50*/  IADD3 R3, PT, PT, R93, R0, RZ ;  /* 0x000000005d037210 */ /* 0x001fca0007ffe0ff */
[----:B------:R-:W-:Y:S01]  /*ed60*/  ST.E desc[UR8][R4.64+0x4], R3 ;  /* 0x0000040304007985 */ /* 0x000fe2000c101908 */
[----:B------:R-:W-:Y:S05]  /*ed70*/  EXIT ;  /* 0x000000000000794d */ /* 0x000fea0003800000 */
.L_x_1535:
        /* <DEDUP_REMOVED lines=16> */
.L_x_5302:


//--------------------- .text._Z23gemm_half_q_half_kernelILi4ELi152ELb1ELb1ELi32EEvPK6__halfPKjS4_S2_PS0_iiiiPKtS7_iiiiiibS2_i --------------------------
	.section	.text._Z23gemm_half_q_half_kernelILi4ELi152ELb1ELb1ELi32EEvPK6__halfPKjS4_S2_PS0_iiiiPKtS7_iiiiiibS2_i,"ax",@progbits
	.align	128
        .global         _Z23gemm_half_q_half_kernelILi4ELi152ELb1ELb1ELi32EEvPK6__halfPKjS4_S2_PS0_iiiiPKtS7_iiiiiibS2_i
        .type           _Z23gemm_half_q_half_kernelILi4ELi152ELb1ELb1ELi32EEvPK6__halfPKjS4_S2_PS0_iiiiPKtS7_iiiiiibS2_i,@function
        .size           _Z23gemm_half_q_half_kernelILi4ELi152ELb1ELb1ELi32EEvPK6__halfPKjS4_S2_PS0_iiiiPKtS7_iiiiiibS2_i,(.L_x_5303 - _Z23gemm_half_q_half_kernelILi4ELi152ELb1ELb1ELi32EEvPK6__halfPKjS4_S2_PS0_iiiiPKtS7_iiiiiibS2_i)
        .other          _Z23gemm_half_q_half_kernelILi4ELi152ELb1ELb1ELi32EEvPK6__halfPKjS4_S2_PS0_iiiiPKtS7_iiiiiibS2_i,@"STO_CUDA_ENTRY STV_DEFAULT"
_Z23gemm_half_q_half_kernelILi4ELi152ELb1ELb1ELi32EEvPK6__halfPKjS4_S2_PS0_iiiiPKtS7_iiiiiibS2_i:
.text._Z23gemm_half_q_half_kernelILi4ELi152ELb1ELb1ELi32EEvPK6__halfPKjS4_S2_PS0_iiiiPKtS7_iiiiiibS2_i:
        /* <DEDUP_REMOVED lines=34> */
.L_x_1536:
        /* <DEDUP_REMOVED lines=43> */
.L_x_1542:
        /* <DEDUP_REMOVED lines=32> */
.L_x_1541:
        /* <DEDUP_REMOVED lines=20> */
.L_x_1543:
[----:B------:R-:W-:-:S13]  /*0810*/  ISETP.EQ.AND P2, PT, R15, RZ, PT ;  /* 0x000000ff0f00720c */ /* 0x000fda0003f42270 */
[----:B------:R-:W-:Y:S05]  /*0820*/  @!P0 BRA P2, `(.L_x_1538) ;  /* 0x0000000400788947 */ /* 0x000fea0001000000 */
.L_x_1540:
        /* <DEDUP_REMOVED lines=12> */
.L_x_1539:
        /* <DEDUP_REMOVED lines=16> */
.L_x_1546:
        /* <DEDUP_REMOVED lines=32> */
.L_x_1545:
        /* <DEDUP_REMOVED lines=21> */
.L_x_1547:
[----:B------:R-:W-:-:S13]  /*0d40*/  ISETP.NE.OR P0, PT, R15, RZ, P0 ;  /* 0x000000ff0f00720c */ /* 0x000fda0000705670 */
[----:B------:R-:W-:Y:S05]  /*0d50*/  @!P0 BRA `(.L_x_1538) ;  /* 0x00000000002c8947 */ /* 0x000fea0003800000 */
.L_x_1544:
        /* <DEDUP_REMOVED lines=11> */
.L_x_1538:
[----:B------:R-:W-:Y:S05]  /*0e10*/  BSYNC.RECONVERGENT B0 ;  /* 0x0000000000007941 */ /* 0x000fea0003800200 */
.L_x_1537:
        /* <DEDUP_REMOVED lines=21> */
.L_x_1551:
        /* <DEDUP_REMOVED lines=15> */
.L_x_1550:
        /* <DEDUP_REMOVED lines=12> */
.L_x_1552:
[----:B------:R-:W-:-:S13]  /*1120*/  ISETP.NE.OR P0, PT, R16, RZ, P0 ;  /* 0x000000ff1000720c */ /* 0x000fda0000705670 */
[----:B------:R-:W-:Y:S05]  /*1130*/  @!P0 BRA `(.L_x_1548) ;  /* 0x00000000001c8947 */ /* 0x000fea0003800000 */
.L_x_1549:
[----:B0-----:R-:W0:Y:S02]  /*1140*/  LDC.64 R6, c[0x0][0x3a0] ;  /* 0x0000e800ff067b82 */ /* 0x001e240000000a00 */
.L_x_1553:
[C---:B0-----:R-:W-:Y:S01]  /*1150*/  IMAD.WIDE R8, R17.reuse, 0x2, R6 ;  /* 0x0000000211087825 */ /* 0x041fe200078e0206 */
[----:B------:R-:W-:Y:S02]  /*1160*/  IADD3 R16, PT, PT, R16, 0x1, RZ ;  /* 0x0000000110107810 */ /* 0x000fe40007ffe0ff */
[----:B------:R-:W-:Y:S02]  /*1170*/  IADD3 R17, PT, PT, R17, R89, RZ ;  /* 0x0000005911117210 */ /* 0x000fe40007ffe0ff */
[----:B------:R1:W-:Y:S01]  /*1180*/  STG.E.64 desc[UR8][R8.64], RZ ;  /* 0x000000ff08007986 */ /* 0x0003e2000c101b08 */
[----:B------:R-:W-:-:S13]  /*1190*/  ISETP.NE.AND P0, PT, R16, RZ, PT ;  /* 0x000000ff1000720c */ /* 0x000fda0003f05270 */
[----:B-1----:R-:W-:Y:S05]  /*11a0*/  @P0 BRA `(.L_x_1553) ;  /* 0xfffffffc00e80947 */ /* 0x002fea000383ffff */
.L_x_1548:
        /* <DEDUP_REMOVED lines=20> */
.L_x_1555:
        /* <DEDUP_REMOVED lines=42> */
.L_x_1554:
        /* <DEDUP_REMOVED lines=20> */
.L_x_1556:
        /* <DEDUP_REMOVED lines=8> */
.L_x_1557:
        /* <DEDUP_REMOVED lines=8> */
.L_x_1558:
        /* <DEDUP_REMOVED lines=8> */
.L_x_1559:
        /* <DEDUP_REMOVED lines=8> */
.L_x_1560:
        /* <DEDUP_REMOVED lines=157> */
[----:B0-----:R-:W-:-:S02]  /*22a0*/  HADD2.F32 R4, -RZ, R11.H0_H0 ;  /* 0x2000000bff047230 */ /* 0x001fc40000004100 */
        /* <DEDUP_REMOVED lines=19> */
[----:B--2---:R-:W-:Y:S02]  /*23e0*/  HADD2.F32 R4, -RZ, R18.H0_H0 ;  /* 0x20000012ff047230 */ /* 0x004fe40000004100 */
        /* <DEDUP_REMOVED lines=41> */
[----:B-----5:R-:W-:Y:S02]  /*2680*/  HADD2.F32 R57, -RZ, R20.H0_H0 ;  /* 0x20000014ff397230 */ /* 0x020fe40000004100 */
        /* <DEDUP_REMOVED lines=11> */
.L_x_1562:
        /* <DEDUP_REMOVED lines=101> */
.L_x_1564:
        /* <DEDUP_REMOVED lines=100> */
.L_x_1565:
        /* <DEDUP_REMOVED lines=8> */
[----:B------:R-:W-:Y:S02]  /*3450*/  HADD2.F32 R10, -RZ, R10.H0_H0 ;  /* 0x2000000aff0a7230 */ /* 0x000fe40000004100 */
[----:B0-----:R-:W-:-:S02]  /*3460*/  HADD2.F32 R25, -RZ, R25.H0_H0 ;  /* 0x20000019ff197230 */ /* 0x001fc40000004100 */
        /* <DEDUP_REMOVED lines=10> */
[----:B------:R-:W-:Y:S02]  /*3510*/  HADD2.F32 R55, -RZ, R3.H1_H1 ;  /* 0x30000003ff377230 */ /* 0x000fe40000004100 */
[----:B------:R-:W-:-:S02]  /*3520*/  HADD2.F32 R53, -RZ, R2.H0_H0 ;  /* 0x20000002ff357230 */ /* 0x000fc40000004100 */
[----:B------:R-:W-:Y:S02]  /*3530*/  HADD2.F32 R3, -RZ, R32.H0_H0 ;  /* 0x20000020ff037230 */ /* 0x000fe40000004100 */
[----:B------:R-:W-:Y:S02]  /*3540*/  HADD2.F32 R52, -RZ, R2.H1_H1 ;  /* 0x30000002ff347230 */ /* 0x000fe40000004100 */
[-C--:B------:R-:W-:Y:S01]  /*3550*/  FFMA.FTZ R9, R0, R53.reuse, RZ ;  /* 0x0000003500097223 */ /* 0x080fe200000100ff */
[----:B------:R-:W-:Y:S02]  /*3560*/  HADD2.F32 R2, -RZ, R29.H0_H0 ;  /* 0x2000001dff027230 */ /* 0x000fe40000004100 */
[----:B------:R-:W-:Y:S01]  /*3570*/  FFMA.FTZ R3, R3, R53, RZ ;  /* 0x0000003503037223 */ /* 0x000fe200000100ff */
[----:B------:R-:W-:Y:S02]  /*3580*/  HADD2.F32 R0, -RZ, R8.H0_H0 ;  /* 0x20000008ff007230 */ /* 0x000fe40000004100 */
[----:B------:R-:W-:Y:S01]  /*3590*/  FFMA.FTZ R9, R36, R52, R9 ;  /* 0x0000003424097223 */ /* 0x000fe20000010009 */
[----:B------:R-:W-:-:S02]  /*35a0*/  HADD2.F32 R8, -RZ, R38.H0_H0 ;  /* 0x20000026ff087230 */ /* 0x000fc40000004100 */
[-C--:B------:R-:W-:Y:S01]  /*35b0*/  FFMA.FTZ R29, R2, R53.reuse, RZ ;  /* 0x00000035021d7223 */ /* 0x080fe200000100ff */
[----:B------:R-:W-:Y:S01]  /*35c0*/  FFMA.FTZ R53, R4, R53, RZ ;  /* 0x0000003504357223 */ /* 0x000fe200000100ff */
[----:B------:R-:W-:Y:S02]  /*35d0*/  HADD2.F32 R4, -RZ, R11.H0_H0 ;  /* 0x2000000bff047230 */ /* 0x000fe40000004100 */
[-C--:B------:R-:W-:Y:S01]  /*35e0*/  FFMA.FTZ R3, R10, R52.reuse, R3 ;  /* 0x000000340a037223 */ /* 0x080fe20000010003 */
[----:B------:R-:W-:Y:S02]  /*35f0*/  HADD2.F32 R2, -RZ, R37.H0_H0 ;  /* 0x20000025ff027230 */ /* 0x000fe40000004100 */
[----:B------:R-:W-:Y:S01]  /*3600*/  FFMA.FTZ R29, R28, R52, R29 ;  /* 0x000000341c1d7223 */ /* 0x000fe2000001001d */
[-C--:B------:R-:W-:Y:S01]  /*3610*/  FFMA.FTZ R0, R0, R54.reuse, R9 ;  /* 0x0000003600007223 */ /* 0x080fe20000010009 */
[----:B------:R-:W-:Y:S01]  /*3620*/  FFMA.FTZ R8, R8, R54, R3 ;  /* 0x0000003608087223 */ /* 0x000fe20000010003 */
[----:B------:R-:W-:Y:S01]  /*3630*/  FFMA.FTZ R53, R4, R52, R53 ;  /* 0x0000003404357223 */ /* 0x000fe20000010035 */
[----:B------:R-:W-:-:S02]  /*3640*/  HADD2.F32 R3, -RZ, R24.H0_H0 ;  /* 0x20000018ff037230 */ /* 0x000fc40000004100 */
[-C--:B------:R-:W-:Y:S01]  /*3650*/  FFMA.FTZ R2, R2, R54.reuse, R29 ;  /* 0x0000003602027223 */ /* 0x080fe2000001001d */
[----:B------:R-:W-:Y:S02]  /*3660*/  HADD2.F32 R9, -RZ, R26.H0_H0 ;  /* 0x2000001aff097230 */ /* 0x000fe40000004100 */
[----:B------:R-:W-:Y:S02]  /*3670*/  HADD2.F32 R4, -RZ, R39.H0_H0 ;  /* 0x20000027ff047230 */ /* 0x000fe40000004100 */
[-C--:B------:R-:W-:Y:S01]  /*3680*/  FFMA.FTZ R0, R3, R55.reuse, R0 ;  /* 0x0000003703007223 */ /* 0x080fe20000010000 */
[----:B--2---:R-:W-:Y:S02]  /*3690*/  HADD2.F32 R3, -RZ, R12.H0_H0 ;  /* 0x2000000cff037230 */ /* 0x004fe40000004100 */
[-C--:B------:R-:W-:Y:S01]  /*36a0*/  FFMA.FTZ R8, R9, R55.reuse, R8 ;  /* 0x0000003709087223 */ /* 0x080fe20000010008 */
[----:B------:R-:W-:Y:S02]  /*36b0*/  HADD2.F32 R9, -RZ, R40.H0_H0 ;  /* 0x20000028ff097230 */ /* 0x000fe40000004100 */
[----:B------:R-:W-:Y:S01]  /*36c0*/  FFMA.FTZ R54, R4, R54, R53 ;  /* 0x0000003604367223 */ /* 0x000fe20000010035 */
[----:B------:R-:W-:Y:S01]  /*36d0*/  FFMA.FTZ R4, R25, R55, R2 ;  /* 0x0000003719047223 */ /* 0x000fe20000010002 */
[----:B------:R-:W-:-:S02]  /*36e0*/  HADD2.F32 R25, -RZ, R42.H0_H0 ;  /* 0x2000002aff197230 */ /* 0x000fc40000004100 */
[----:B------:R-:W-:Y:S02]  /*36f0*/  HADD2.F32 R12, -RZ, R12.H1_H1 ;  /* 0x3000000cff0c7230 */ /* 0x000fe40000004100 */
[----:B------:R-:W-:Y:S01]  /*3700*/  FFMA.FTZ R9, R9, R3, R0 ;  /* 0x0000000309097223 */ /* 0x000fe20000010000 */
[----:B------:R-:W-:Y:S02]  /*3710*/  HADD2.F32 R11, -RZ, R41.H0_H0 ;  /* 0x20000029ff0b7230 */ /* 0x000fe40000004100 */
[----:B------:R-:W-:Y:S01]  /*3720*/  FFMA.FTZ R54, R27, R55, R54 ;  /* 0x000000371b367223 */ /* 0x000fe20000010036 */
[----:B------:R-:W-:Y:S01]  /*3730*/  FFMA.FTZ R25, R25, R3, R8 ;  /* 0x0000000319197223 */ /* 0x000fe20000010008 */
        /* <DEDUP_REMOVED lines=8> */
[----:B------:R-:W-:Y:S01]  /*37c0*/  FFMA.FTZ R11, R46, R12, R11 ;  /* 0x0000000c2e0b7223 */ /* 0x000fe2000001000b */
[----:B------:R-:W-:Y:S01]  /*37d0*/  FFMA.FTZ R0, R0, R2, R9 ;  /* 0x0000000200007223 */ /* 0x000fe20000010009 */
[----:B------:R-:W-:Y:S02]  /*37e0*/  HADD2.F32 R13, -RZ, R13.H1_H1 ;  /* 0x3000000dff0d7230 */ /* 0x000fe40000004100 */
[----:B------:R-:W-:Y:S01]  /*37f0*/  FFMA.FTZ R3, R50, R12, R3 ;  /* 0x0000000c32037223 */ /* 0x000fe20000010003 */
[----:B------:R-:W-:-:S02]  /*3800*/  HADD2.F32 R10, -RZ, R51.H0_H0 ;  /* 0x20000033ff0a7230 */ /* 0x000fc40000004100 */
        /* <DEDUP_REMOVED lines=24> */
.L_x_1563:
        /* <DEDUP_REMOVED lines=198> */
.L_x_1566:
        /* <DEDUP_REMOVED lines=96> */
.L_x_1568:
        /* <DEDUP_REMOVED lines=97> */
.L_x_1569:
        /* <DEDUP_REMOVED lines=16> */
[----:B0-----:R-:W-:Y:S02]  /*5300*/  HADD2.F32 R55, -RZ, R2.H0_H0 ;  /* 0x20000002ff377230 */ /* 0x001fe40000004100 */
[--C-:B------:R-:W-:Y:S02]  /*5310*/  HADD2.F32 R56, -RZ, R3.reuse.H0_H0 ;  /* 0x20000003ff387230 */ /* 0x100fe40000004100 */
[----:B------:R-:W-:Y:S02]  /*5320*/  HADD2.F32 R57, -RZ, R3.H1_H1 ;  /* 0x30000003ff397230 */ /* 0x000fe40000004100 */
[----:B------:R-:W-:Y:S01]  /*5330*/  FFMA.FTZ R9, R0, R55, RZ ;  /* 0x0000003700097223 */ /* 0x000fe200000100ff */
[----:B------:R-:W-:Y:S02]  /*5340*/  HADD2.F32 R3, -RZ, R38.H0_H0 ;  /* 0x20000026ff037230 */ /* 0x000fe40000004100 */
[----:B------:R-:W-:-:S02]  /*5350*/  HADD2.F32 R54, -RZ, R2.H1_H1 ;  /* 0x30000002ff367230 */ /* 0x000fc40000004100 */
[----:B------:R-:W-:Y:S02]  /*5360*/  HADD2.F32 R2, -RZ, R35.H0_H0 ;  /* 0x20000023ff027230 */ /* 0x000fe40000004100 */
[-C--:B------:R-:W-:Y:S01]  /*5370*/  FFMA.FTZ R3, R3, R55.reuse, RZ ;  /* 0x0000003703037223 */ /* 0x080fe200000100ff */
[----:B------:R-:W-:Y:S02]  /*5380*/  HADD2.F32 R0, -RZ, R42.H0_H0 ;  /* 0x2000002aff007230 */ /* 0x000fe40000004100 */
[----:B------:R-:W-:Y:S01]  /*5390*/  FFMA.FTZ R9, R8, R54, R9 ;  /* 0x0000003608097223 */ /* 0x000fe20000010009 */
[----:B------:R-:W-:Y:S02]  /*53a0*/  HADD2.F32 R8, -RZ, R44.H0_H0 ;  /* 0x2000002cff087230 */ /* 0x000fe40000004100 */
[-C--:B------:R-:W-:Y:S01]  /*53b0*/  FFMA.FTZ R35, R2, R55.reuse, RZ ;  /* 0x0000003702237223 */ /* 0x080fe200000100ff */
[----:B------:R-:W-:Y:S01]  /*53c0*/  FFMA.FTZ R55, R4, R55, RZ ;  /* 0x0000003704377223 */ /* 0x000fe200000100ff */
[----:B------:R-:W-:-:S02]  /*53d0*/  HADD2.F32 R4, -RZ, R11.H0_H0 ;  /* 0x2000000bff047230 */ /* 0x000fc40000004100 */
[-C--:B------:R-:W-:Y:S01]  /*53e0*/  FFMA.FTZ R3, R10, R54.reuse, R3 ;  /* 0x000000360a037223 */ /* 0x080fe20000010003 */
[----:B------:R-:W-:Y:S02]  /*53f0*/  HADD2.F32 R2, -RZ, R43.H0_H0 ;  /* 0x2000002bff027230 */ /* 0x000fe40000004100 */
[----:B------:R-:W-:Y:S01]  /*5400*/  FFMA.FTZ R35, R34, R54, R35 ;  /* 0x0000003622237223 */ /* 0x000fe20000010023 */
[-C--:B------:R-:W-:Y:S01]  /*5410*/  FFMA.FTZ R0, R0, R56.reuse, R9 ;  /* 0x0000003800007223 */ /* 0x080fe20000010009 */
[----:B------:R-:W-:Y:S01]  /*5420*/  FFMA.FTZ R8, R8, R56, R3 ;  /* 0x0000003808087223 */ /* 0x000fe20000010003 */
[----:B------:R-:W-:Y:S01]  /*5430*/  FFMA.FTZ R55, R4, R54, R55 ;  /* 0x0000003604377223 */ /* 0x000fe20000010037 */
[----:B------:R-:W-:Y:S02]  /*5440*/  HADD2.F32 R3, -RZ, R30.H0_H0 ;  /* 0x2000001eff037230 */ /* 0x000fe40000004100 */
[----:B------:R-:W-:Y:S01]  /*5450*/  FFMA.FTZ R2, R2, R56, R35 ;  /* 0x0000003802027223 */ /* 0x000fe20000010023 */
[----:B------:R-:W-:-:S02]  /*5460*/  HADD2.F32 R4, -RZ, R45.H0_H0 ;  /* 0x2000002dff047230 */ /* 0x000fc40000004100 */
[----:B------:R-:W-:Y:S02]  /*5470*/  HADD2.F32 R9, -RZ, R32.H0_H0 ;  /* 0x20000020ff097230 */ /* 0x000fe40000004100 */
[-C--:B------:R-:W-:Y:S01]  /*5480*/  FFMA.FTZ R0, R3, R57.reuse, R0 ;  /* 0x0000003903007223 */ /* 0x080fe20000010000 */
[----:B-1----:R-:W-:Y:S02]  /*5490*/  HADD2.F32 R3, -RZ, R28.H0_H0 ;  /* 0x2000001cff037230 */ /* 0x002fe40000004100 */
[----:B------:R-:W-:Y:S01]  /*54a0*/  FFMA.FTZ R56, R4, R56, R55 ;  /* 0x0000003804387223 */ /* 0x000fe20000010037 */
        /* <DEDUP_REMOVED lines=17> */
[----:B------:R-:W-:Y:S01]  /*55c0*/  FFMA.FTZ R9, R24, R28, R9 ;  /* 0x0000001c18097223 */ /* 0x000fe20000010009 */
[----:B------:R-:W-:Y:S01]  /*55d0*/  FFMA.FTZ R4, R8, R2, R11 ;  /* 0x0000000208047223 */ /* 0x000fe2000001000b */
[----:B------:R-:W-:Y:S02]  /*55e0*/  HADD2.F32 R8, -RZ, R52.H0_H0 ;  /* 0x20000034ff087230 */ /* 0x000fe40000004100 */
[-C--:B------:R-:W-:Y:S01]  /*55f0*/  FFMA.FTZ R31, R26, R28.reuse, R31 ;  /* 0x0000001c1a1f7223 */ /* 0x080fe2000001001f */
[----:B------:R-:W-:Y:S01]  /*5600*/  FFMA.FTZ R3, R10, R28, R3 ;  /* 0x0000001c0a037223 */ /* 0x000fe20000010003 */
[----:B------:R-:W-:Y:S01]  /*5610*/  FFMA.FTZ R0, R0, R2, R9 ;  /* 0x0000000200007223 */ /* 0x000fe20000010009 */
[----:B------:R-:W-:-:S02]  /*5620*/  HADD2.F32 R29, -RZ, R29.H1_H1 ;  /* 0x3000001dff1d7230 */ /* 0x000fc40000004100 */
[-C--:B------:R-:W-:Y:S01]  /*5630*/  FFMA.FTZ R8, R8, R2.reuse, R31 ;  /* 0x0000000208087223 */ /* 0x080fe2000001001f */
[----:B------:R-:W-:Y:S02]  /*5640*/  HADD2.F32 R10, -RZ, R53.H0_H0 ;  /* 0x20000035ff0a7230 */ /* 0x000fe40000004100 */
[----:B------:R-:W-:Y:S02]  /*5650*/  HADD2.F32 R9, -RZ, R40.H0_H0 ;  /* 0x20000028ff097230 */ /* 0x000fe40000004100 */
[-C--:B------:R-:W-:Y:S01]  /*5660*/  FFMA.FTZ R0, R37, R29.reuse, R0 ;  /* 0x0000001d25007223 */ /* 0x080fe20000010000 */
[-C--:B------:R-:W-:Y:S01]  /*5670*/  FFMA.FTZ R4, R39, R29.reuse, R4 ;  /* 0x0000001d27047223 */ /* 0x080fe20000010004 */
        /* <DEDUP_REMOVED lines=19> */
.L_x_1567:
        /* <DEDUP_REMOVED lines=198> */
.L_x_1570:
        /* <DEDUP_REMOVED lines=96> */
.L_x_1572:
        /* <DEDUP_REMOVED lines=97> */
.L_x_1573:
        /* <DEDUP_REMOVED lines=91> */
.L_x_1571:
        /* <DEDUP_REMOVED lines=199> */
.L_x_1574:
        /* <DEDUP_REMOVED lines=97> */
.L_x_1575:
        /* <DEDUP_REMOVED lines=98> */
.L_x_1576:
        /* <DEDUP_REMOVED lines=21> */
[----:B------:R-:W-:Y:S01]  /*8fc0*/  FFMA.FTZ R7, R0, R53, RZ ;  /* 0x0000003500077223 */ /* 0x000fe200000100ff */
[----:B------:R-:W-:Y:S02]  /*8fd0*/  HADD2.F32 R55, -RZ, R3.H1_H1 ;  /* 0x30000003ff377230 */ /* 0x000fe40000004100 */
[----:B------:R-:W-:-:S02]  /*8fe0*/  HADD2.F32 R2, -RZ, R31.H0_H0 ;  /* 0x2000001fff027230 */ /* 0x000fc40000004100 */
[----:B------:R-:W-:Y:S01]  /*8ff0*/  FFMA.FTZ R7, R8, R52, R7 ;  /* 0x0000003408077223 */ /* 0x000fe20000010007 */
[----:B------:R-:W-:Y:S02]  /*9000*/  HADD2.F32 R3, -RZ, R34.H0_H0 ;  /* 0x20000022ff037230 */ /* 0x000fe40000004100 */
[----:B------:R-:W-:Y:S02]  /*9010*/  HADD2.F32 R0, -RZ, R38.H0_H0 ;  /* 0x20000026ff007230 */ /* 0x000fe40000004100 */
[-C--:B------:R-:W-:Y:S01]  /*9020*/  FFMA.FTZ R9, R2, R53.reuse, RZ ;  /* 0x0000003502097223 */ /* 0x080fe200000100ff */
[----:B------:R-:W-:Y:S02]  /*9030*/  HADD2.F32 R2, -RZ, R39.H0_H0 ;  /* 0x20000027ff027230 */ /* 0x000fe40000004100 */
[-C--:B------:R-:W-:Y:S01]  /*9040*/  FFMA.FTZ R3, R3, R53.reuse, RZ ;  /* 0x0000003503037223 */ /* 0x080fe200000100ff */
[----:B------:R-:W-:Y:S01]  /*9050*/  FFMA.FTZ R53, R4, R53, RZ ;  /* 0x0000003504357223 */ /* 0x000fe200000100ff */
[----:B------:R-:W-:-:S02]  /*9060*/  HADD2.F32 R4, -RZ, R11.H0_H0 ;  /* 0x2000000bff047230 */ /* 0x000fc40000004100 */
[-C--:B------:R-:W-:Y:S01]  /*9070*/  FFMA.FTZ R9, R32, R52.reuse, R9 ;  /* 0x0000003420097223 */ /* 0x080fe20000010009 */
[----:B------:R-:W-:Y:S02]  /*9080*/  HADD2.F32 R8, -RZ, R40.H0_H0 ;  /* 0x20000028ff087230 */ /* 0x000fe40000004100 */
[----:B------:R-:W-:Y:S01]  /*9090*/  FFMA.FTZ R3, R10, R52, R3 ;  /* 0x000000340a037223 */ /* 0x000fe20000010003 */
[----:B------:R-:W-:Y:S01]  /*90a0*/  FFMA.FTZ R0, R0, R54, R7 ;  /* 0x0000003600007223 */ /* 0x000fe20000010007 */
[----:B------:R-:W-:Y:S01]  /*90b0*/  FFMA.FTZ R53, R4, R52, R53 ;  /* 0x0000003404357223 */ /* 0x000fe20000010035 */
[----:B------:R-:W-:Y:S02]  /*90c0*/  HADD2.F32 R4, -RZ, R41.H0_H0 ;  /* 0x20000029ff047230 */ /* 0x000fe40000004100 */
[-C--:B------:R-:W-:Y:S01]  /*90d0*/  FFMA.FTZ R2, R2, R54.reuse, R9 ;  /* 0x0000003602027223 */ /* 0x080fe20000010009 */
[----:B------:R-:W-:Y:S01]  /*90e0*/  FFMA.FTZ R8, R8, R54, R3 ;  /* 0x0000003608087223 */ /* 0x000fe20000010003 */
[----:B------:R-:W-:-:S02]  /*90f0*/  HADD2.F32 R3, -RZ, R28.H0_H0 ;  /* 0x2000001cff037230 */ /* 0x000fc40000004100 */
[----:B------:R-:W-:Y:S02]  /*9100*/  HADD2.F32 R7, -RZ, R30.H0_H0 ;  /* 0x2000001eff077230 */ /* 0x000fe40000004100 */
[----:B------:R-:W-:Y:S01]  /*9110*/  FFMA.FTZ R54, R4, R54, R53 ;  /* 0x0000003604367223 */ /* 0x000fe20000010035 */
[----:B------:R-:W-:Y:S02]  /*9120*/  HADD2.F32 R9, -RZ, R6.H0_H0 ;  /* 0x20000006ff097230 */ /* 0x000fe40000004100 */
        /* <DEDUP_REMOVED lines=34> */
[-C--:B------:R-:W-:Y:S01]  /*9350*/  FFMA.FTZ R4, R35, R25.reuse, R4 ;  /* 0x0000001923047223 */ /* 0x080fe20000010004 */
[----:B-----5:R-:W-:Y:S02]  /*9360*/  HADD2.F32 R11, -RZ, R20.H0_H0 ;  /* 0x20000014ff0b7230 */ /* 0x020fe40000004100 */
[----:B------:R-:W-:Y:S01]  /*9370*/  FFMA.FTZ R2, R37, R25, R2 ;  /* 0x0000001925027223 */ /* 0x000fe20000010002 */
        /* <DEDUP_REMOVED lines=12> */
.L_x_1561:
[----:B0-----:R-:W-:-:S04]  /*9440*/  VIMNMX R0, PT, PT, R94, UR12, PT ;  /* 0x0000000c5e007c48 */ /* 0x001fc8000bfe0100 */
[----:B------:R-:W-:-:S13]  /*9450*/  ISETP.GT.AND P0, PT, R0, R97, PT ;  /* 0x000000610000720c */ /* 0x000fda0003f04270 */
[----:B------:R-:W-:Y:S05]  /*9460*/  @!P0 BRA `(.L_x_1577) ;  /* 0x0000002400608947 */ /* 0x000fea0003800000 */
[----:B------:R-:W-:Y:S01]  /*9470*/  PRMT R0, R93, 0x9910, RZ ;  /* 0x000099105d007816 */ /* 0x000fe200000000ff */
[----:B------:R-:W0:Y:S01]  /*9480*/  LDCU UR5, c[0x0][0x3a8] ;  /* 0x00007500ff0577ac */ /* 0x000e220008000800 */
[----:B------:R-:W-:Y:S02]  /*9490*/  VIMNMX.U32 R90, PT, PT, R94, UR12, PT ;  /* 0x0000000c5e5a7c48 */ /* 0x000fe4000bfe0000 */
[----:B------:R-:W-:-:S04]  /*94a0*/  ISETP.NE.AND P0, PT, R0, RZ, PT ;  /* 0x000000ff0000720c */ /* 0x000fc80003f05270 */
[----:B------:R-:W-:-:S13]  /*94b0*/  ISETP.EQ.OR P0, PT, R96, 0x3, !P0 ;  /* 0x000000036000780c */ /* 0x000fda0004702670 */
.L_x_1582:
[----:B------:R-:W1:Y:S01]  /*94c0*/  LDC R89, c[0x0][0x3ac] ;  /* 0x0000eb00ff597b82 */ /* 0x000e620000000800 */
[----:B------:R-:W2:Y:S01]  /*94d0*/  LDG.E.128.CONSTANT R32, desc[UR8][R102.64] ;  /* 0x0000000866207981 */ /* 0x000ea2000c1e9d00 */
[----:B-1----:R-:W-:-:S05]  /*94e0*/  IMAD.WIDE R2, R89, 0x4, R102 ;  /* 0x0000000459027825 */ /* 0x002fca00078e0266 */
[----:B------:R-:W3:Y:S01]  /*94f0*/  LDG.E.128.CONSTANT R28, desc[UR8][R2.64] ;  /* 0x00000008021c7981 */ /* 0x000ee2000c1e9d00 */
[----:B------:R-:W-:-:S05]  /*9500*/  IMAD.WIDE R36, R89, 0x4, R2 ;  /* 0x0000000459247825 */ /* 0x000fca00078e0202 */
[----:B------:R1:W4:Y:S01]  /*9510*/  LDG.E.128.CONSTANT R8, desc[UR8][R36.64] ;  /* 0x0000000824087981 */ /* 0x000322000c1e9d00 */
[----:B------:R-:W-:-:S05]  /*9520*/  IMAD.WIDE R40, R89, 0x4, R36 ;  /* 0x0000000459287825 */ /* 0x000fca00078e0224 */
[----:B------:R3:W4:Y:S01]  /*9530*/  LDG.E.128.CONSTANT R24, desc[UR8][R40.64] ;  /* 0x0000000828187981 */ /* 0x000722000c1e9d00 */
[----:B------:R-:W-:-:S05]  /*9540*/  IMAD.WIDE R98, R89, 0x4, R40 ;  /* 0x0000000459627825 */ /* 0x000fca00078e0228 */
[----:B------:R-:W4:Y:S01]  /*9550*/  LDG.E.128.CONSTANT R4, desc[UR8][R98.64] ;  /* 0x0000000862047981 */ /* 0x000f22000c1e9d00 */
[----:B------:R-:W-:Y:S01]  /*9560*/  HFMA2 R0, -RZ, RZ, 0, 0.03125 ;  /* 0x00002800ff007431 */ /* 0x000fe200000001ff */
[----:B------:R-:W0:Y:S01]  /*9570*/  S2UR UR7, SR_CTAID.Y ;  /* 0x00000000000779c3 */ /* 0x000e220000002600 */
[----:B------:R-:W-:Y:S01]  /*9580*/  ISETP.NE.AND P1, PT, R95, RZ, PT ;  /* 0x000000ff5f00720c */ /* 0x000fe20003f25270 */
[----:B0-----:R-:W-:Y:S01]  /*9590*/  UIMAD UR6, UR7, -0x4, UR5 ;  /* 0xfffffffc070678a4 */ /* 0x001fe2000f8e0205 */
[C---:B--2---:R-:W-:Y:S02]  /*95a0*/  LOP3.LUT R38, R32.reuse, 0x1f001f, RZ, 0xc0, !PT ;  /* 0x001f001f20267812 */ /* 0x044fe400078ec0ff */
[--C-:B------:R-:W-:Y:S02]  /*95b0*/  SHF.R.U32.HI R43, RZ, 0xa, R32.reuse ;  /* 0x0000000aff2b7819 */ /* 0x100fe40000011620 */
[----:B------:R-:W-:Y:S02]  /*95c0*/  LOP3.LUT R64, R32, 0x3e003e0, RZ, 0xc0, !PT ;  /* 0x03e003e020407812 */ /* 0x000fe400078ec0ff */
[----:B------:R-:W-:-:S02]  /*95d0*/  SHF.R.U32.HI R32, RZ, 0xf, R32 ;  /* 0x0000000fff207819 */ /* 0x000fc40000011620 */
[----:B-1----:R-:W-:Y:S02]  /*95e0*/  SHF.R.U32.HI R36, RZ, 0xf, R33 ;  /* 0x0000000fff247819 */ /* 0x002fe40000011621 */
[----:B------:R-:W-:Y:S02]  /*95f0*/  SHF.R.U32.HI R37, RZ, 0xf, R35 ;  /* 0x0000000fff257819 */ /* 0x000fe40000011623 */
[C---:B------:R-:W-:Y:S02]  /*9600*/  LOP3.LUT R48, R33.reuse, 0x1f001f, RZ, 0xc0, !PT ;  /* 0x001f001f21307812 */ /* 0x040fe400078ec0ff */
[----:B------:R-:W-:Y:S02]  /*9610*/  SHF.R.U32.HI R47, RZ, 0xa, R33 ;  /* 0x0000000aff2f7819 */ /* 0x000fe40000011621 */
[----:B------:R-:W-:Y:S02]  /*9620*/  LOP3.LUT R63, R33, 0x3e003e0, RZ, 0xc0, !PT ;  /* 0x03e003e0213f7812 */ /* 0x000fe400078ec0ff */
[----:B------:R-:W-:-:S02]  /*9630*/  LOP3.LUT R52, R34, 0x1f001f, RZ, 0xc0, !PT ;  /* 0x001f001f22347812 */ /* 0x000fc400078ec0ff */
[--C-:B------:R-:W-:Y:S02]  /*9640*/  SHF.R.U32.HI R55, RZ, 0xa, R34.reuse ;  /* 0x0000000aff377819 */ /* 0x100fe40000011622 */
[----:B------:R-:W-:Y:S02]  /*9650*/  LOP3.LUT R62, R34, 0x3e003e0, RZ, 0xc0, !PT ;  /* 0x03e003e0223e7812 */ /* 0x000fe400078ec0ff */
[----:B------:R-:W-:Y:S02]  /*9660*/  SHF.R.U32.HI R34, RZ, 0xf, R34 ;  /* 0x0000000fff227819 */ /* 0x000fe40000011622 */
[----:B------:R-:W-:Y:S02]  /*9670*/  LOP3.LUT R32, R32, 0x10001, RZ, 0xc0, !PT ;  /* 0x0001000120207812 */ /* 0x000fe400078ec0ff */
[----:B---3--:R-:W-:Y:S02]  /*9680*/  LOP3.LUT R41, R28, 0x1f001f, RZ, 0xc0, !PT ;  /* 0x001f001f1c297812 */ /* 0x008fe400078ec0ff */
[----:B------:R-:W-:-:S02]  /*9690*/  SHF.R.U32.HI R39, RZ, 0xa, R28 ;  /* 0x0000000aff277819 */ /* 0x000fc4000001161c */
[----:B------:R-:W-:Y:S02]  /*96a0*/  LOP3.LUT R2, R28, 0x3e003e0, RZ, 0xc0, !PT ;  /* 0x03e003e01c027812 */ /* 0x000fe400078ec0ff */
[----:B------:R-:W-:Y:S02]  /*96b0*/  SHF.R.U32.HI R33, RZ, 0xe, R28 ;  /* 0x0000000eff217819 */ /* 0x000fe4000001161c */
[C---:B------:R-:W-:Y:S02]  /*96c0*/  LOP3.LUT R50, R29.reuse, 0x1f001f, RZ, 0xc0, !PT ;  /* 0x001f001f1d327812 */ /* 0x040fe400078ec0ff */
[--C-:B------:R-:W-:Y:S02]  /*96d0*/  SHF.R.U32.HI R51, RZ, 0xa, R29.reuse ;  /* 0x0000000aff337819 */ /* 0x100fe4000001161d */
[----:B------:R-:W-:Y:S02]  /*96e0*/  LOP3.LUT R60, R29, 0x3e003e0, RZ, 0xc0, !PT ;  /* 0x03e003e01d3c7812 */ /* 0x000fe400078ec0ff */
[----:B------:R-:W-:-:S02]  /*96f0*/  SHF.R.U32.HI R29, RZ, 0xe, R29 ;  /* 0x0000000eff1d7819 */ /* 0x000fc4000001161d */
[----:B------:R-:W-:Y:S02]  /*9700*/  SHF.R.U32.HI R28, RZ, 0xe, R31 ;  /* 0x0000000eff1c7819 */ /* 0x000fe4000001161f */
[----:B------:R-:W-:Y:S02]  /*9710*/  LOP3.LUT R36, R36, 0x10001, RZ, 0xc0, !PT ;  /* 0x0001000124247812 */ /* 0x000fe400078ec0ff */
[----:B------:R-:W-:Y:S02]  /*9720*/  LOP3.LUT R37, R37, 0x10001, RZ, 0xc0, !PT ;  /* 0x0001000125257812 */ /* 0x000fe400078ec0ff */
        /* <DEDUP_REMOVED lines=8> */
[----:B------:R-:W-:-:S02]  /*97b0*/  LOP3.LUT R33, R32, 0x20002, R33, 0xf8, !PT ;  /* 0x0002000220217812 */ /* 0x000fc400078ef821 */
[----:B------:R-:W-:Y:S02]  /*97c0*/  LOP3.LUT R30, R36, 0x20002, R29, 0xf8, !PT ;  /* 0x00020002241e7812 */ /* 0x000fe400078ef81d */
[----:B------:R-:W-:Y:S02]  /*97d0*/  LOP3.LUT R32, R37, 0x20002, R28, 0xf8, !PT ;  /* 0x0002000225207812 */ /* 0x000fe400078ef81c */
[C---:B----4-:R-:W-:Y:S02]  /*97e0*/  LOP3.LUT R36, R8.reuse, 0x1f001f, RZ, 0xc0, !PT ;  /* 0x001f001f08247812 */ /* 0x050fe400078ec0ff */
        /* <DEDUP_REMOVED lines=10> */
[----:B------:R-:W-:Y:S02]  /*9890*/  LOP3.LUT R35, R34, 0x20002, R35, 0xf8, !PT ;  /* 0x0002000222237812 */ /* 0x000fe400078ef823 */
[----:B------:R-:W-:Y:S02]  /*98a0*/  SHF.R.U32.HI R10, RZ, 0xd, R10 ;  /* 0x0000000dff0a7819 */ /* 0x000fe4000001160a */
[C---:B------:R-:W-:Y:S02]  /*98b0*/  LOP3.LUT R68, R11.reuse, 0x1f001f, RZ, 0xc0, !PT ;  /* 0x001f001f0b447812 */ /* 0x040fe400078ec0ff */
[----:B------:R-:W-:Y:S02]  /*98c0*/  SHF.R.U32.HI R66, RZ, 0xa, R11 ;  /* 0x0000000aff427819 */ /* 0x000fe4000001160b */
[----:B------:R-:W-:-:S02]  /*98d0*/  LOP3.LUT R9, R11, 0x3e003e0, RZ, 0xc0, !PT ;  /* 0x03e003e00b097812 */ /* 0x000fc400078ec0ff */
[----:B------:R-:W-:Y:S02]  /*98e0*/  SHF.R.U32.HI R11, RZ, 0xd, R11 ;  /* 0x0000000dff0b7819 */ /* 0x000fe4000001160b */
[----:B------:R-:W-:Y:S02]  /*98f0*/  LOP3.LUT R35, R35, 0x40004, R10, 0xf8, !PT ;  /* 0x0004000423237812 */ /* 0x000fe400078ef80a */
[----:B------:R-:W-:Y:S02]  /*9900*/  LOP3.LUT R32, R32, 0x40004, R11, 0xf8, !PT ;  /* 0x0004000420207812 */ /* 0x000fe400078ef80b */
[C---:B------:R-:W-:Y:S02]  /*9910*/  LOP3.LUT R40, R24.reuse, 0x1f001f, RZ, 0xc0, !PT ;  /* 0x001f001f18287812 */ /* 0x040fe400078ec0ff */
[----:B------:R-:W-:Y:S02]  /*9920*/  SHF.R.U32.HI R42, RZ, 0xa, R24 ;  /* 0x0000000aff2a7819 */ /* 0x000fe40000011618 */
[----:B------:R-:W-:-:S02]  /*9930*/  LOP3.LUT R10, R24, 0x3e003e0, RZ, 0xc0, !PT ;  /* 0x03e003e0180a7812 */ /* 0x000fc400078ec0ff */
[C---:B------:R-:W-:Y:S02]  /*9940*/  LOP3.LUT R46, R25.reuse, 0x1f001f, RZ, 0xc0, !PT ;  /* 0x001f001f192e7812 */ /* 0x040fe400078ec0ff */
[----:B------:R-:W-:Y:S02]  /*9950*/  SHF.R.U32.HI R49, RZ, 0xa, R25 ;  /* 0x0000000aff317819 */ /* 0x000fe40000011619 */
[----:B------:R-:W-:Y:S02]  /*9960*/  LOP3.LUT R79, R25, 0x3e003e0, RZ, 0xc0, !PT ;  /* 0x03e003e0194f7812 */ /* 0x000fe400078ec0ff */
[----:B------:R-:W-:Y:S02]  /*9970*/  LOP3.LUT R33, R33, 0x40004, R28, 0xf8, !PT ;  /* 0x0004000421217812 */ /* 0x000fe400078ef81c */
        /* <DEDUP_REMOVED lines=10> */
[----:B------:R-:W-:Y:S02]  /*9a20*/  SHF.R.U32.HI R27, RZ, 0xc, R27 ;  /* 0x0000000cff1b7819 */ /* 0x000fe4000001161b */
[C---:B------:R-:W-:Y:S02]  /*9a30*/  LOP3.LUT R65, R31.reuse, 0x1f001f, RZ, 0xc0, !PT ;  /* 0x001f001f1f417812 */ /* 0x040fe400078ec0ff */
[----:B------:R-:W-:Y:S02]  /*9a40*/  SHF.R.U32.HI R72, RZ, 0xa, R31 ;  /* 0x0000000aff487819 */ /* 0x000fe4000001161f */
[----:B------:R-:W-:-:S02]  /*9a50*/  LOP3.LUT R61, R31, 0x3e003e0, RZ, 0xc0, !PT ;  /* 0x03e003e01f3d7812 */ /* 0x000fc400078ec0ff */
[----:B------:R-:W-:Y:S02]  /*9a60*/  LOP3.LUT R29, R33, 0x80008, R24, 0xf8, !PT ;  /* 0x00080008211d7812 */ /* 0x000fe400078ef818 */
[----:B------:R-:W-:Y:S02]  /*9a70*/  LOP3.LUT R31, R30, 0x80008, R25, 0xf8, !PT ;  /* 0x000800081e1f7812 */ /* 0x000fe400078ef819 */
[----:B------:R-:W-:Y:S02]  /*9a80*/  LOP3.LUT R78, R35, 0x80008, R26, 0xf8, !PT ;  /* 0x00080008234e7812 */ /* 0x000fe400078ef81a */
[----:B------:R-:W-:Y:S02]  /*9a90*/  LOP3.LUT R82, R32, 0x80008, R27, 0xf8, !PT ;  /* 0x0008000820527812 */ /* 0x000fe400078ef81b */
[----:B------:R-:W-:Y:S02]  /*9aa0*/  LOP3.LUT R24, R4, 0x1f001f, RZ, 0xc0, !PT ;  /* 0x001f001f04187812 */ /* 0x000fe400078ec0ff */
[----:B------:R-:W-:-:S02]  /*9ab0*/  SHF.R.U32.HI R25, RZ, 0xa, R4 ;  /* 0x0000000aff197819 */ /* 0x000fc40000011604 */
[----:B------:R-:W-:Y:S02]  /*9ac0*/  LOP3.LUT R80, R4, 0x3e003e0, RZ, 0xc0, !PT ;  /* 0x03e003e004507812 */ /* 0x000fe400078ec0ff */
[----:B------:R-:W-:Y:S02]  /*9ad0*/  SHF.R.U32.HI R28, RZ, 0xb, R4 ;  /* 0x0000000bff1c7819 */ /* 0x000fe40000011604 */
[C---:B------:R-:W-:Y:S02]  /*9ae0*/  LOP3.LUT R26, R5.reuse, 0x1f001f, RZ, 0xc0, !PT ;  /* 0x001f001f051a7812 */ /* 0x040fe400078ec0ff */
[--C-:B------:R-:W-:Y:S02]  /*9af0*/  SHF.R.U32.HI R27, RZ, 0xa, R5.reuse ;  /* 0x0000000aff1b7819 */ /* 0x100fe40000011605 */
[----:B------:R-:W-:Y:S02]  /*9b00*/  LOP3.LUT R4, R5, 0x3e003e0, RZ, 0xc0, !PT ;  /* 0x03e003e005047812 */ /* 0x000fe400078ec0ff */
[----:B------:R-:W-:-:S02]  /*9b10*/  SHF.R.U32.HI R30, RZ, 0xb, R5 ;  /* 0x0000000bff1e7819 */ /* 0x000fc40000011605 */
[C---:B------:R-:W-:Y:S02]  /*9b20*/  LOP3.LUT R32, R6.reuse, 0x1f001f, RZ, 0xc0, !PT ;  /* 0x001f001f06207812 */ /* 0x040fe400078ec0ff */
[--C-:B------:R-:W-:Y:S02]  /*9b30*/  SHF.R.U32.HI R33, RZ, 0xa, R6.reuse ;  /* 0x0000000aff217819 */ /* 0x100fe40000011606 */
[----:B------:R-:W-:Y:S02]  /*9b40*/  LOP3.LUT R5, R6, 0x3e003e0, RZ, 0xc0, !PT ;  /* 0x03e003e006057812 */ /* 0x000fe400078ec0ff */
[----:B------:R-:W-:Y:S02]  /*9b50*/  SHF.R.U32.HI R77, RZ, 0xb, R6 ;  /* 0x0000000bff4d7819 */ /* 0x000fe40000011606 */
[C---:B------:R-:W-:Y:S02]  /*9b60*/  LOP3.LUT R6, R7.reuse, 0x3e003e0, RZ, 0xc0, !PT ;  /* 0x03e003e007067812 */ /* 0x040fe400078ec0ff */
[----:B------:R-:W-:-:S02]  /*9b70*/  LOP3.LUT R34, R7, 0x1f001f, RZ, 0xc0, !PT ;  /* 0x001f001f07227812 */ /* 0x000fc400078ec0ff */
[--C-:B------:R-:W-:Y:S02]  /*9b80*/  SHF.R.U32.HI R35, RZ, 0xa, R7.reuse ;  /* 0x0000000aff237819 */ /* 0x100fe40000011607 */
[----:B------:R-:W-:Y:S02]  /*9b90*/  SHF.R.U32.HI R7, RZ, 0xb, R7 ;  /* 0x0000000bff077819 */ /* 0x000fe40000011607 */
[----:B------:R-:W-:Y:S02]  /*9ba0*/  LOP3.LUT R28, R29, 0x100010, R28, 0xf8, !PT ;  /* 0x001000101d1c7812 */ /* 0x000fe400078ef81c */
[----:B------:R-:W-:Y:S02]  /*9bb0*/  LOP3.LUT R29, R31, 0x100010, R30, 0xf8, !PT ;  /* 0x001000101f1d7812 */ /* 0x000fe400078ef81e */
[----:B------:R-:W-:Y:S02]  /*9bc0*/  LOP3.LUT R63, R63, 0x64006400, RZ, 0xfc, !PT ;  /* 0x640064003f3f7812 */ /* 0x000fe400078efcff */
[----:B------:R-:W-:-:S02]  /*9bd0*/  LOP3.LUT R31, R82, 0x100010, R7, 0xf8, !PT ;  /* 0x00100010521f7812 */ /* 0x000fc400078ef807 */
[----:B------:R-:W-:Y:S01]  /*9be0*/  LOP3.LUT R73, R73, 0x64006400, RZ, 0xfc, !PT ;  /* 0x6400640049497812 */ /* 0x000fe200078efcff */
[-C--:B------:R-:W-:Y:S01]  /*9bf0*/  HFMA2 R83, R63, R0.reuse.H0_H0, -48, -48 ;  /* 0xd200d2003f537431 */ /* 0x080fe20000040000 */
[----:B------:R-:W-:Y:S02]  /*9c00*/  LOP3.LUT R7, R62, 0x64006400, RZ, 0xfc, !PT ;  /* 0x640064003e077812 */ /* 0x000fe400078efcff */
[----:B------:R-:W-:Y:S01]  /*9c10*/  LOP3.LUT R30, R78, 0x100010, R77, 0xf8, !PT ;  /* 0x001000104e1e7812 */ /* 0x000fe200078ef84d */
[-C--:B------:R-:W-:Y:S01]  /*9c20*/  HFMA2 R77, R73, R0.reuse.H0_H0, -48, -48 ;  /* 0xd200d200494d7431 */ /* 0x080fe20000040000 */
[----:B------:R-:W-:Y:S01]  /*9c30*/  LOP3.LUT R63, R60, 0x64006400, RZ, 0xfc, !PT ;  /* 0x640064003c3f7812 */ /* 0x000fe200078efcff */
[----:B------:R-:W-:Y:S01]  /*9c40*/  HFMA2 R78, R7, R0.H0_H0, -48, -48 ;  /* 0xd200d200074e7431 */ /* 0x000fe20000040000 */
[----:B------:R-:W-:Y:S02]  /*9c50*/  LOP3.LUT R38, R38, 0x64006400, RZ, 0xfc, !PT ;  /* 0x6400640026267812 */ /* 0x000fe400078efcff */
        /* <DEDUP_REMOVED lines=219> */
.L_x_1578:
[----:B------:R-:W-:Y:S02]  /*aa10*/  MOV R96, UR6 ;  /* 0x0000000600607c02 */ /* 0x000fe40008000f00 */
[----:B------:R-:W-:Y:S02]  /*aa20*/  MOV R100, R102 ;  /* 0x0000006600647202 */ /* 0x000fe40000000f00 */
[----:B------:R-:W-:Y:S02]  /*aa30*/  ISETP.NE.AND P1, PT, R96, 0x1, PT ;  /* 0x000000016000780c */ /* 0x000fe40003f25270 */
[----:B------:R-:W-:-:S11]  /*aa40*/  MOV R101, R103 ;  /* 0x0000006700657202 */ /* 0x000fd60000000f00 */
        /* <DEDUP_REMOVED lines=83> */
.L_x_1580:
        /* <DEDUP_REMOVED lines=82> */
.L_x_1581:
        /* <DEDUP_REMOVED lines=79> */
.L_x_1579:
[----:B------:R-:W-:Y:S01]  /*b990*/  IADD3 R97, PT, PT, R97, 0x20, RZ ;  /* 0x0000002061617810 */ /* 0x000fe20007ffe0ff */
[----:B------:R-:W-:Y:S01]  /*b9a0*/  UIADD3 UR4, UPT, UPT, UR4, 0x40, URZ ;  /* 0x0000004004047890 */ /* 0x000fe2000fffe0ff */
[----:B------:R-:W-:Y:S02]  /*b9b0*/  IMAD.WIDE R102, R89, 0x4, R98 ;  /* 0x0000000459667825 */ /* 0x000fe400078e0262 */
[----:B------:R-:W-:-:S13]  /*b9c0*/  ISETP.GE.AND P2, PT, R97, R90, PT ;  /* 0x0000005a6100720c */ /* 0x000fda0003f46270 */
[----:B------:R-:W-:Y:S05]  /*b9d0*/  @!P2 BRA `(.L_x_1582) ;  /* 0xffffffd800b8a947 */ /* 0x000fea000383ffff */
[----:B------:R-:W-:-:S07]  /*b9e0*/  IMAD.WIDE R102, R89, 0x14, R100 ;  /* 0x0000001459667825 */ /* 0x000fce00078e0264 */
.L_x_1577:
        /* <DEDUP_REMOVED lines=8> */
.L_x_1600:
[----:B------:R-:W2:Y:S01]  /*ba70*/  LDG.E.128.CONSTANT R8, desc[UR8][R102.64] ;  /* 0x0000000866087981 */ /* 0x000ea2000c1e9d00 */
[----:B------:R-:W-:Y:S02]  /*ba80*/  ISETP.NE.AND P2, PT, R95, RZ, PT ;  /* 0x000000ff5f00720c */ /* 0x000fe40003f45270 */
[----:B------:R-:W-:Y:S02]  /*ba90*/  MOV R5, 0x2c00 ;  /* 0x00002c0000057802 */ /* 0x000fe40000000f00 */
[----:B------:R-:W-:Y:S02]  /*baa0*/  ISETP.NE.AND P1, PT, R96, 0x1, PT ;  /* 0x000000016000780c */ /* 0x000fe40003f25270 */
[----:B--2---:R-:W-:Y:S02]  /*bab0*/  SHF.R.U32.HI R27, RZ, 0x8, R10 ;  /* 0x00000008ff1b7819 */ /* 0x004fe4000001160a */
[C---:B------:R-:W-:Y:S02]  /*bac0*/  LOP3.LUT R0, R8.reuse, 0xf000f, RZ, 0xc0, !PT ;  /* 0x000f000f08007812 */ /* 0x040fe400078ec0ff */
[----:B------:R-:W-:-:S02]  /*bad0*/  LOP3.LUT R2, R8, 0xf000f0, RZ, 0xc0, !PT ;  /* 0x00f000f008027812 */ /* 0x000fc400078ec0ff */
[----:B------:R-:W-:Y:S02]  /*bae0*/  SHF.R.U32.HI R7, RZ, 0x8, R9 ;  /* 0x00000008ff077819 */ /* 0x000fe40000011609 */
[----:B------:R-:W-:Y:S02]  /*baf0*/  LOP3.LUT R25, R10, 0xf000f0, RZ, 0xc0, !PT ;  /* 0x00f000f00a197812 */ /* 0x000fe400078ec0ff */
[----:B------:R-:W-:Y:S02]  /*bb00*/  SHF.R.U32.HI R8, RZ, 0x8, R8 ;  /* 0x00000008ff087819 */ /* 0x000fe40000011608 */
[C---:B------:R-:W-:Y:S02]  /*bb10*/  LOP3.LUT R29, R11.reuse, 0xf000f0, RZ, 0xc0, !PT ;  /* 0x00f000f00b1d7812 */ /* 0x040fe400078ec0ff */
        /* <DEDUP_REMOVED lines=30> */
[----:B------:R-:W-:-:S02]  /*bd00*/  LOP3.LUT R24, R24, 0x64006400, RZ, 0xfc, !PT ;  /* 0x6400640018187812 */ /* 0x000fc400078efcff */
        /* <DEDUP_REMOVED lines=8> */
[----:B------:R-:W-:Y:S02]  /*bd90*/  HADD2 R24, R24, -1032, -1032 ;  /* 0xe408e40818187430 */ /* 0x000fe40000000000 */
[----:B------:R-:W-:-:S02]  /*bda0*/  HADD2 R28, R3, -1032, -1032 ;  /* 0xe408e408031c7430 */ /* 0x000fc40000000000 */
[-C--:B------:R-:W-:Y:S02]  /*bdb0*/  HFMA2 R29, R4, R5.reuse.H0_H0, -72, -72 ;  /* 0xd480d480041d7431 */ /* 0x080fe40000040005 */
[----:B------:R-:W-:Y:S02]  /*bdc0*/  HADD2 R30, R30, -1032, -1032 ;  /* 0xe408e4081e1e7430 */ /* 0x000fe40000000000 */
[----:B------:R-:W-:Y:S02]  /*bdd0*/  HADD2 R32, R7, -1032, -1032 ;  /* 0xe408e40807207430 */ /* 0x000fe40000000000 */
[----:B------:R-:W-:Y:S01]  /*bde0*/  HFMA2 R35, R38, R5.H0_H0, -72, -72 ;  /* 0xd480d48026237431 */ /* 0x000fe20000040005 */
[----:B------:R-:W-:Y:S06]  /*bdf0*/  @!P2 BRA `(.L_x_1584) ;  /* 0x000000040068a947 */ /* 0x000fec0003800000 */
[----:B------:R-:W0:Y:S01]  /*be00*/  LDS.64 R36, [UR4+-0x80] ;  /* 0xffff8004ff247984 */ /* 0x000e220008000a00 */
[----:B------:R-:W-:Y:S02]  /*be10*/  HADD2.F32 R0, -RZ, R10.H0_H0 ;  /* 0x2000000aff007230 */ /* 0x000fe40000004100 */
[--C-:B------:R-:W-:Y:S01]  /*be20*/  HADD2.F32 R40, -RZ, R9.reuse.H0_H0 ;  /* 0x20000009ff287230 */ /* 0x100fe20000004100 */
[----:B------:R-:W1:Y:S01]  /*be30*/  LDS.64 R6, [UR4+-0x78] ;  /* 0xffff8804ff067984 */ /* 0x000e620008000a00 */
        /* <DEDUP_REMOVED lines=86> */
.L_x_1584:
        /* <DEDUP_REMOVED lines=95> */
.L_x_1586:
        /* <DEDUP_REMOVED lines=94> */
.L_x_1587:
        /* <DEDUP_REMOVED lines=20> */
[----:B------:R-:W-:Y:S02]  /*d0b0*/  HADD2.F32 R4, -RZ, R25.H0_H0 ;  /* 0x20000019ff047230 */ /* 0x000fe40000004100 */
[-C--:B------:R-:W-:Y:S01]  /*d0c0*/  FFMA.FTZ R3, R24, R36.reuse, R3 ;  /* 0x0000002418037223 */ /* 0x080fe20000010003 */
[----:B------:R-:W-:Y:S02]  /*d0d0*/  HADD2.F32 R2, -RZ, R11.H0_H0 ;  /* 0x2000000bff027230 */ /* 0x000fe40000004100 */
[-C--:B------:R-:W-:Y:S01]  /*d0e0*/  FFMA.FTZ R9, R10, R36.reuse, R9 ;  /* 0x000000240a097223 */ /* 0x080fe20000010009 */
[----:B------:R-:W-:Y:S01]  /*d0f0*/  FFMA.FTZ R41, R40, R36, R41 ;  /* 0x0000002428297223 */ /* 0x000fe20000010029 */
[----:B------:R-:W-:Y:S01]  /*d100*/  FFMA.FTZ R4, R4, R38, R3 ;  /* 0x0000002604047223 */ /* 0x000fe20000010003 */
[----:B------:R-:W-:-:S02]  /*d110*/  HADD2.F32 R10, -RZ, R27.H0_H0 ;  /* 0x2000001bff0a7230 */ /* 0x000fc40000004100 */
[----:B------:R-:W-:Y:S01]  /*d120*/  FFMA.FTZ R37, R26, R36, R37 ;  /* 0x000000241a257223 */ /* 0x000fe20000010025 */
[----:B------:R-:W-:Y:S02]  /*d130*/  HADD2.F32 R3, -RZ, R8.H1_H1 ;  /* 0x30000008ff037230 */ /* 0x000fe40000004100 */
[-C--:B------:R-:W-:Y:S01]  /*d140*/  FFMA.FTZ R0, R0, R38.reuse, R9 ;  /* 0x0000002600007223 */ /* 0x080fe20000010009 */
[----:B------:R-:W-:Y:S02]  /*d150*/  HADD2.F32 R11, -RZ, R11.H1_H1 ;  /* 0x3000000bff0b7230 */ /* 0x000fe40000004100 */
[-C--:B------:R-:W-:Y:S01]  /*d160*/  FFMA.FTZ R2, R2, R38.reuse, R41 ;  /* 0x0000002602027223 */ /* 0x080fe20000010029 */
[----:B------:R-:W-:Y:S02]  /*d170*/  HADD2.F32 R25, -RZ, R25.H1_H1 ;  /* 0x30000019ff197230 */ /* 0x000fe40000004100 */
[----:B------:R-:W-:Y:S01]  /*d180*/  FFMA.FTZ R38, R10, R38, R37 ;  /* 0x000000260a267223 */ /* 0x000fe20000010025 */
[-C--:B------:R-:W-:Y:S01]  /*d190*/  FFMA.FTZ R0, R3, R39.reuse, R0 ;  /* 0x0000002703007223 */ /* 0x080fe20000010000 */
[----:B------:R-:W-:Y:S01]  /*d1a0*/  FFMA.FTZ R8, R11, R39, R2 ;  /* 0x000000270b087223 */ /* 0x000fe20000010002 */
[----:B-1----:R-:W-:-:S02]  /*d1b0*/  HADD2.F32 R3, -RZ, R6.H0_H0 ;  /* 0x20000006ff037230 */ /* 0x002fc40000004100 */
[----:B------:R-:W-:Y:S01]  /*d1c0*/  FFMA.FTZ R10, R25, R39, R4 ;  /* 0x00000027190a7223 */ /* 0x000fe20000010004 */
[--C-:B------:R-:W-:Y:S02]  /*d1d0*/  HADD2.F32 R2, -RZ, R7.reuse.H0_H0 ;  /* 0x20000007ff027230 */ /* 0x100fe40000004100 */
[----:B------:R-:W-:Y:S02]  /*d1e0*/  HADD2.F32 R4, -RZ, R7.H1_H1 ;  /* 0x30000007ff047230 */ /* 0x000fe40000004100 */
[----:B------:R-:W-:Y:S02]  /*d1f0*/  HADD2.F32 R9, -RZ, R30.H0_H0 ;  /* 0x2000001eff097230 */ /* 0x000fe40000004100 */
[----:B------:R-:W-:Y:S02]  /*d200*/  HADD2.F32 R7, -RZ, R28.H0_H0 ;  /* 0x2000001cff077230 */ /* 0x000fe40000004100 */
[----:B------:R-:W-:Y:S02]  /*d210*/  HADD2.F32 R27, -RZ, R27.H1_H1 ;  /* 0x3000001bff1b7230 */ /* 0x000fe40000004100 */
        /* <DEDUP_REMOVED lines=48> */
.L_x_1585:
[----:B------:R-:W0:Y:S02]  /*d520*/  LDC R89, c[0x0][0x3ac] ;  /* 0x0000eb00ff597b82 */ /* 0x000e240000000800 */
[----:B0-----:R-:W-:-:S05]  /*d530*/  IMAD.WIDE R102, R89, 0x4, R102 ;  /* 0x0000000459667825 */ /* 0x001fca00078e0266 */
[----:B------:R-:W2:Y:S02]  /*d540*/  LDG.E.128.CONSTANT R8, desc[UR8][R102.64] ;  /* 0x0000000866087981 */ /* 0x000ea4000c1e9d00 */
[----:B--2---:R-:W-:Y:S02]  /*d550*/  SHF.R.U32.HI R27, RZ, 0x8, R10 ;  /* 0x00000008ff1b7819 */ /* 0x004fe4000001160a */
[C---:B------:R-:W-:Y:S02]  /*d560*/  LOP3.LUT R0, R8.reuse, 0xf000f, RZ, 0xc0, !PT ;  /* 0x000f000f08007812 */ /* 0x040fe400078ec0ff */
[----:B------:R-:W-:Y:S02]  /*d570*/  LOP3.LUT R2, R8, 0xf000f0, RZ, 0xc0, !PT ;  /* 0x00f000f008027812 */ /* 0x000fe400078ec0ff */
[----:B------:R-:W-:Y:S02]  /*d580*/  SHF.R.U32.HI R7, RZ, 0x8, R9 ;  /* 0x00000008ff077819 */ /* 0x000fe40000011609 */
[----:B------:R-:W-:-:S02]  /*d590*/  LOP3.LUT R25, R10, 0xf000f0, RZ, 0xc0, !PT ;  /* 0x00f000f00a197812 */ /* 0x000fc400078ec0ff */
[----:B------:R-:W-:Y:S02]  /*d5a0*/  SHF.R.U32.HI R8, RZ, 0x8, R8 ;  /* 0x00000008ff087819 */ /* 0x000fe40000011608 */
[C---:B------:R-:W-:Y:S02]  /*d5b0*/  LOP3.LUT R29, R11.reuse, 0xf000f0, RZ, 0xc0, !PT ;  /* 0x00f000f00b1d7812 */ /* 0x040fe400078ec0ff */
[----:B------:R-:W-:Y:S02]  /*d5c0*/  SHF.R.U32.HI R30, RZ, 0x8, R11 ;  /* 0x00000008ff1e7819 */ /* 0x000fe4000001160b */
        /* <DEDUP_REMOVED lines=135> */
.L_x_1588:
        /* <DEDUP_REMOVED lines=95> */
.L_x_1590:
        /* <DEDUP_REMOVED lines=94> */
.L_x_1591:
        /* <DEDUP_REMOVED lines=91> */
.L_x_1589:
[----:B------:R-:W-:-:S05]  /*efc0*/  IMAD.WIDE R102, R89, 0x4, R102 ;  /* 0x0000000459667825 */ /* 0x000fca00078e0266 */
        /* <DEDUP_REMOVED lines=144> */
.L_x_1592:
        /* <DEDUP_REMOVED lines=95> */
.L_x_1594:
        /* <DEDUP_REMOVED lines=94> */
.L_x_1595:
        /* <DEDUP_REMOVED lines=91> */
.L_x_1593:
        /* <DEDUP_REMOVED lines=112> */
[----:B------:R-:W-:Y:S02]  /*11150*/  HADD2.F32 R4, -RZ, R25.H0_H0 ;  /* 0x20000019ff047230 */ /* 0x000fe40000004100 */
[C---:B------:R-:W-:Y:S01]  /*11160*/  FFMA.FTZ R41, R35.reuse, R38, R41 ;  /* 0x0000002623297223 */ /* 0x040fe20000010029 */
[----:B------:R-:W-:Y:S02]  /*11170*/  HADD2.F32 R7, -RZ, R7.H1_H1 ;  /* 0x30000007ff077230 */ /* 0x000fe40000004100 */
[----:B------:R-:W-:Y:S01]  /*11180*/  FFMA.FTZ R43, R35, R40, R43 ;  /* 0x00000028232b7223 */ /* 0x000fe2000001002b */
[----:B------:R-:W-:-:S02]  /*11190*/  HADD2.F32 R2, -RZ, R25.H1_H1 ;  /* 0x30000019ff027230 */ /* 0x000fc40000004100 */
[----:B------:R-:W-:Y:S01]  /*111a0*/  FFMA.FTZ R4, R6, R4, R37 ;  /* 0x0000000406047223 */ /* 0x000fe20000010025 */
[----:B------:R-:W-:Y:S02]  /*111b0*/  HADD2.F32 R0, -RZ, R24.H1_H1 ;  /* 0x30000018ff007230 */ /* 0x000fe40000004100 */
[--C-:B------:R-:W-:Y:S02]  /*111c0*/  HADD2.F32 R35, -RZ, R26.reuse.H0_H0 ;  /* 0x2000001aff237230 */ /* 0x100fe40000004100 */
[----:B------:R-:W-:Y:S01]  /*111d0*/  FFMA.FTZ R2, R7, R2, R4 ;  /* 0x0000000207027223 */ /* 0x000fe20000010004 */
[--C-:B------:R-:W-:Y:S02]  /*111e0*/  HADD2.F32 R38, -RZ, R5.reuse.H0_H0 ;  /* 0x20000005ff267230 */ /* 0x100fe40000004100 */
        /* <DEDUP_REMOVED lines=23> */
.L_x_1596:
[----:B------:R-:W-:Y:S05]  /*11360*/  @!P1 BRA `(.L_x_1597) ;  /* 0x00000010005c9947 */ /* 0x000fea0003800000 */
[----:B------:R-:W-:Y:S02]  /*11370*/  PRMT R0, R92, 0x9910, RZ ;  /* 0x000099105c007816 */ /* 0x000fe400000000ff */
[----:B------:R-:W-:Y:S02]  /*11380*/  ISETP.NE.AND P3, PT, R96, 0x2, PT ;  /* 0x000000026000780c */ /* 0x000fe40003f65270 */
[----:B------:R-:W-:-:S13]  /*11390*/  ISETP.NE.AND P2, PT, R0, RZ, PT ;  /* 0x000000ff0000720c */ /* 0x000fda0003f45270 */
[----:B------:R-:W-:Y:S05]  /*113a0*/  @!P2 BRA `(.L_x_1598) ;  /* 0x000000040068a947 */ /* 0x000fea0003800000 */
[----:B------:R-:W0:Y:S01]  /*113b0*/  LDS.64 R2, [UR4+-0x10] ;  /* 0xfffff004ff027984 */ /* 0x000e220008000a00 */
[--C-:B------:R-:W-:Y:S02]  /*113c0*/  HADD2.F32 R0, -RZ, R29.reuse.H0_H0 ;  /* 0x2000001dff007230 */ /* 0x100fe40000004100 */
        /* <DEDUP_REMOVED lines=88> */
.L_x_1598:
        /* <DEDUP_REMOVED lines=94> */
.L_x_1599:
[----:B------:R-:W-:Y:S05]  /*11f30*/  @P0 BRA `(.L_x_1597) ;  /* 0x0000000400680947 */ /* 0x000fea0003800000 */
[----:B------:R-:W0:Y:S01]  /*11f40*/  LDS.64 R2, [UR4+0x70] ;  /* 0x00007004ff027984 */ /* 0x000e220008000a00 */
[--C-:B------:R-:W-:Y:S02]  /*11f50*/  HADD2.F32 R0, -RZ, R29.reuse.H0_H0 ;  /* 0x2000001dff007230 */ /* 0x100fe40000004100 */
[--C-:B------:R-:W-:Y:S01]  /*11f60*/  HADD2.F32 R4, -RZ, R30.reuse.H0_H0 ;  /* 0x2000001eff047230 */ /* 0x100fe20000004100 */
        /* <DEDUP_REMOVED lines=18> */
[-C--:B------:R-:W-:Y:S01]  /*12090*/  FFMA.FTZ R3, R28, R36.reuse, R3 ;  /* 0x000000241c037223 */ /* 0x080fe20000010003 */
[----:B------:R-:W-:Y:S02]  /*120a0*/  HADD2.F32 R2, -RZ, R9.H0_H0 ;  /* 0x20000009ff027230 */ /* 0x000fe40000004100 */
[----:B------:R-:W-:Y:S01]  /*120b0*/  FFMA.FTZ R29, R42, R36, R29 ;  /* 0x000000242a1d7223 */ /* 0x000fe2000001001d */
[-C--:B------:R-:W-:Y:S01]  /*120c0*/  FFMA.FTZ R0, R0, R38.reuse, R27 ;  /* 0x0000002600007223 */ /* 0x080fe2000001001b */
        /* <DEDUP_REMOVED lines=13> */
[--C-:B------:R-:W-:Y:S02]  /*121a0*/  HADD2.F32 R2, -RZ, R7.reuse.H0_H0 ;  /* 0x20000007ff027230 */ /* 0x100fe40000004100 */
[----:B------:R-:W-:Y:S01]  /*121b0*/  FFMA.FTZ R38, R11, R37, R38 ;  /* 0x000000250b267223 */ /* 0x000fe20000010026 */
[----:B------:R-:W-:Y:S02]  /*121c0*/  HADD2.F32 R4, -RZ, R7.H1_H1 ;  /* 0x30000007ff047230 */ /* 0x000fe40000004100 */
[----:B------:R-:W-:Y:S02]  /*121d0*/  HADD2.F32 R9, -RZ, R32.H0_H0 ;  /* 0x20000020ff097230 */ /* 0x000fe40000004100 */
        /* <DEDUP_REMOVED lines=10> */
[----:B------:R-:W-:Y:S02]  /*12280*/  HADD2.F32 R8, -RZ, R25.H0_H0 ;  /* 0x20000019ff087230 */ /* 0x000fe40000004100 */
[----:B------:R-:W-:Y:S01]  /*12290*/  FFMA.FTZ R3, R27, R3, R38 ;  /* 0x000000031b037223 */ /* 0x000fe20000010026 */
        /* <DEDUP_REMOVED lines=36> */
.L_x_1597:
[----:B------:R-:W-:Y:S01]  /*124e0*/  IADD3 R97, PT, PT, R97, 0x20, RZ ;  /* 0x0000002061617810 */ /* 0x000fe20007ffe0ff */
[----:B------:R-:W-:Y:S01]  /*124f0*/  UIADD3 UR4, UPT, UPT, UR4, 0x40, URZ ;  /* 0x0000004004047890 */ /* 0x000fe2000fffe0ff */
[----:B------:R-:W-:Y:S02]  /*12500*/  IMAD.WIDE R102, R89, 0x4, R102 ;  /* 0x0000000459667825 */ /* 0x000fe400078e0266 */
[----:B------:R-:W-:-:S13]  /*12510*/  ISETP.GE.AND P2, PT, R97, R94, PT ;  /* 0x0000005e6100720c */ /* 0x000fda0003f46270 */
[----:B------:R-:W-:Y:S05]  /*12520*/  @!P2 BRA `(.L_x_1600) ;  /* 0xffffff940050a947 */ /* 0x000fea000383ffff */
.L_x_1583:
        /* <DEDUP_REMOVED lines=16> */
.L_x_1604:
[----:B------:R-:W0:Y:S02]  /*12630*/  LDS R2, [R0] ;  /* 0x0000000000027984 */ /* 0x000e240000000800 */
[----:B0-----:R-:W-:-:S05]  /*12640*/  HFMA2 R3, R2, 1, 1, R19 ;  /* 0x3c003c0002037831 */ /* 0x001fca0000000013 */
[----:B------:R-:W0:Y:S02]  /*12650*/  ATOMS.CAST.SPIN P0, [R0], R2, R3 ;  /* 0x000000020000758d */ /* 0x000e240001800003 */
[----:B0-----:R-:W-:Y:S05]  /*12660*/  @!P0 BRA `(.L_x_1604) ;  /* 0xfffffffc00f08947 */ /* 0x001fea000383ffff */
[----:B------:R-:W-:Y:S05]  /*12670*/  BRA `(.L_x_1602) ;  /* 0x00000000000c7947 */ /* 0x000fea0003800000 */
.L_x_1603:
[----:B------:R-:W2:Y:S02]  /*12680*/  LD.E R0, desc[UR8][R4.64] ;  /* 0x0000000804007980 */ /* 0x000ea4000c101900 */
[----:B--2---:R-:W-:-:S05]  /*12690*/  IADD3 R3, PT, PT, R19, R0, RZ ;  /* 0x0000000013037210 */ /* 0x004fca0007ffe0ff */
[----:B------:R0:W-:Y:S02]  /*126a0*/  ST.E desc[UR8][R4.64], R3 ;  /* 0x0000000304007985 */ /* 0x0001e4000c101908 */
.L_x_1602:
[----:B------:R-:W-:Y:S05]  /*126b0*/  BSYNC.RECONVERGENT B0 ;  /* 0x0000000000007941 */ /* 0x000fea0003800200 */
.L_x_1601:
[----:B------:R1:W-:Y:S01]  /*126c0*/  ATOM.E.ADD.F16x2.RN.STRONG.GPU P0, RZ, desc[UR8][R4.64+0x4], R95 ;  /* 0x8000045f04ff79a2 */ /* 0x0003e2000c10e108 */
[----:B------:R-:W-:Y:S04]  /*126d0*/  BSSY.RECONVERGENT B0, `(.L_x_1605) ;  /* 0x000000e000007945 */ /* 0x000fe80003800200 */
[----:B-1----:R-:W-:Y:S05]  /*126e0*/  @P0 BRA `(.L_x_1606) ;  /* 0x0000000000300947 */ /* 0x002fea0003800000 */
[----:B------:R-:W1:Y:S02]  /*126f0*/  QSPC.E.S P0, RZ, [R4+0x4] ;  /* 0x0000040004ff73aa */ /* 0x000e640000000500 */
[----:B-1----:R-:W-:Y:S05]  /*12700*/  @!P0 BRA `(.L_x_1607) ;  /* 0x00000000001c8947 */ /* 0x002fea0003800000 */
[----:B------:R-:W-:-:S04]  /*12710*/  MOV R2, R4 ;  /* 0x0000000400027202 */ /* 0x000fc80000000f00 */
[----:B------:R-:W-:-:S07]  /*12720*/  MOV R0, R2 ;  /* 0x0000000200007202 */ /* 0x000fce0000000f00 */
.L_x_1608:
[----:B------:R-:W0:Y:S02]  /*12730*/  LDS R2, [R0+0x4] ;  /* 0x0000040000027984 */ /* 0x000e240000000800 */
[----:B0-----:R-:W-:-:S05]  /*12740*/  HADD2 R3, R2, R95 ;  /* 0x0000005f02037230 */ /* 0x001fca0000000000 */
[----:B------:R-:W0:Y:S02]  /*12750*/  ATOMS.CAST.SPIN P0, [R0+0x4], R2, R3 ;  /* 0x000004020000758d */ /* 0x000e240001800003 */
[----:B0-----:R-:W-:Y:S05]  /*12760*/  @!P0 BRA `(.L_x_1608) ;  /* 0xfffffffc00f08947 */ /* 0x001fea000383ffff */
[----:B------:R-:W-:Y:S05]  /*12770*/  BRA `(.L_x_1606) ;  /* 0x00000000000c7947 */ /* 0x000fea0003800000 */
.L_x_1607:
[----:B------:R-:W0:Y:S02]  /*12780*/  LD.E R0, desc[UR8][R4.64+0x4] ;  /* 0x0000040804007980 */ /* 0x000e24000c101900 */
[----:B0-----:R-:W-:-:S05]  /*12790*/  IADD3 R3, PT, PT, R95, R0, RZ ;  /* 0x000000005f037210 */ /* 0x001fca0007ffe0ff */
[----:B------:R1:W-:Y:S02]  /*127a0*/  ST.E desc[UR8][R4.64+0x4], R3 ;  /* 0x0000040304007985 */ /* 0x0003e4000c101908 */
.L_x_1606:
[----:B------:R-:W-:Y:S05]  /*127b0*/  BSYNC.RECONVERGENT B0 ;  /* 0x0000000000007941 */ /* 0x000fea0003800200 */
.L_x_1605:
        /* <DEDUP_REMOVED lines=11> */
.L_x_1612:
[----:B------:R-:W0:Y:S02]  /*12870*/  LDS R2, [R0] ;  /* 0x0000000000027984 */ /* 0x000e240000000800 */
[----:B0-----:R-:W-:-:S05]  /*12880*/  HFMA2 R3, R2, 1, 1, R17 ;  /* 0x3c003c0002037831 */ /* 0x001fca0000000011 */
[----:B------:R-:W0:Y:S02]  /*12890*/  ATOMS.CAST.SPIN P0, [R0], R2, R3 ;  /* 0x000000020000758d */ /* 0x000e240001800003 */
[----:B0-----:R-:W-:Y:S05]  /*128a0*/  @!P0 BRA `(.L_x_1612) ;  /* 0xfffffffc00f08947 */ /* 0x001fea000383ffff */
[----:B------:R-:W-:Y:S05]  /*128b0*/  BRA `(.L_x_1610) ;  /* 0x00000000000c7947 */ /* 0x000fea0003800000 */
.L_x_1611:
[----:B------:R-:W2:Y:S02]  /*128c0*/  LD.E R0, desc[UR8][R4.64] ;  /* 0x0000000804007980 */ /* 0x000ea4000c101900 */
[----:B--2---:R-:W-:-:S05]  /*128d0*/  IADD3 R3, PT, PT, R17, R0, RZ ;  /* 0x0000000011037210 */ /* 0x004fca0007ffe0ff */
[----:B------:R0:W-:Y:S02]  /*128e0*/  ST.E desc[UR8][R4.64], R3 ;  /* 0x0000000304007985 */ /* 0x0001e4000c101908 */
.L_x_1610:
[----:B------:R-:W-:Y:S05]  /*128f0*/  BSYNC.RECONVERGENT B0 ;  /* 0x0000000000007941 */ /* 0x000fea0003800200 */
.L_x_1609:
[----:B------:R1:W-:Y:S01]  /*12900*/  ATOM.E.ADD.F16x2.RN.STRONG.GPU P0, RZ, desc[UR8][R4.64+0x4], R7 ;  /* 0x8000040704ff79a2 */ /* 0x0003e2000c10e108 */
[----:B------:R-:W-:Y:S04]  /*12910*/  BSSY.RECONVERGENT B0, `(.L_x_1613) ;  /* 0x000000e000007945 */ /* 0x000fe80003800200 */
[----:B-1----:R-:W-:Y:S05]  /*12920*/  @P0 BRA `(.L_x_1614) ;  /* 0x0000000000300947 */ /* 0x002fea0003800000 */
[----:B------:R-:W1:Y:S02]  /*12930*/  QSPC.E.S P0, RZ, [R4+0x4] ;  /* 0x0000040004ff73aa */ /* 0x000e640000000500 */
[----:B-1----:R-:W-:Y:S05]  /*12940*/  @!P0 BRA `(.L_x_1615) ;  /* 0x00000000001c8947 */ /* 0x002fea0003800000 */
[----:B------:R-:W-:-:S04]  /*12950*/  MOV R2, R4 ;  /* 0x0000000400027202 */ /* 0x000fc80000000f00 */
[----:B------:R-:W-:-:S07]  /*12960*/  MOV R0, R2 ;  /* 0x0000000200007202 */ /* 0x000fce0000000f00 */
.L_x_1616:
[----:B------:R-:W0:Y:S02]  /*12970*/  LDS R2, [R0+0x4] ;  /* 0x0000040000027984 */ /* 0x000e240000000800 */
[----:B0-----:R-:W-:-:S05]  /*12980*/  HADD2 R3, R2, R7 ;  /* 0x0000000702037230 */ /* 0x001fca0000000000 */
[----:B------:R-:W0:Y:S02]  /*12990*/  ATOMS.CAST.SPIN P0, [R0+0x4], R2, R3 ;  /* 0x000004020000758d */ /* 0x000e240001800003 */
[----:B0-----:R-:W-:Y:S05]  /*129a0*/  @!P0 BRA `(.L_x_1616) ;  /* 0xfffffffc00f08947 */ /* 0x001fea000383ffff */
[----:B------:R-:W-:Y:S05]  /*129b0*/  BRA `(.L_x_1614) ;  /* 0x00000000000c7947 */ /* 0x000fea0003800000 */
.L_x_1615:
[----:B------:R-:W0:Y:S02]  /*129c0*/  LD.E R0, desc[UR8][R4.64+0x4] ;  /* 0x0000040804007980 */ /* 0x000e24000c101900 */
[----:B0-----:R-:W-:-:S05]  /*129d0*/  IADD3 R3, PT, PT, R7, R0, RZ ;  /* 0x0000000007037210 */ /* 0x001fca0007ffe0ff */
[----:B------:R1:W-:Y:S02]  /*129e0*/  ST.E desc[UR8][R4.64+0x4], R3 ;  /* 0x0000040304007985 */ /* 0x0003e4000c101908 */
.L_x_1614:
[----:B------:R-:W-:Y:S05]  /*129f0*/  BSYNC.RECONVERGENT B0 ;  /* 0x0000000000007941 */ /* 0x000fea0003800200 */
.L_x_1613:
        /* <DEDUP_REMOVED lines=12> */
.L_x_1620:
[----:B------:R-:W0:Y:S02]  /*12ac0*/  LDS R2, [R0] ;  /* 0x0000000000027984 */ /* 0x000e240000000800 */
[----:B0-----:R-:W-:-:S05]  /*12ad0*/  HFMA2 R3, R2, 1, 1, R15 ;  /* 0x3c003c0002037831 */ /* 0x001fca000000000f */
[----:B------:R-:W0:Y:S02]  /*12ae0*/  ATOMS.CAST.SPIN P0, [R0], R2, R3 ;  /* 0x000000020000758d */ /* 0x000e240001800003 */
[----:B0-----:R-:W-:Y:S05]  /*12af0*/  @!P0 BRA `(.L_x_1620) ;  /* 0xfffffffc00f08947 */ /* 0x001fea000383ffff */
[----:B------:R-:W-:Y:S05]  /*12b00*/  BRA `(.L_x_1618) ;  /* 0x00000000000c7947 */ /* 0x000fea0003800000 */
.L_x_1619:
[----:B------:R-:W2:Y:S02]  /*12b10*/  LD.E R0, desc[UR8][R4.64] ;  /* 0x0000000804007980 */ /* 0x000ea4000c101900 */
[----:B--2---:R-:W-:-:S05]  /*12b20*/  IADD3 R3, PT, PT, R15, R0, RZ ;  /* 0x000000000f037210 */ /* 0x004fca0007ffe0ff */
[----:B------:R0:W-:Y:S02]  /*12b30*/  ST.E desc[UR8][R4.64], R3 ;  /* 0x0000000304007985 */ /* 0x0001e4000c101908 */
.L_x_1618:
[----:B------:R-:W-:Y:S05]  /*12b40*/  BSYNC.RECONVERGENT B0 ;  /* 0x0000000000007941 */ /* 0x000fea0003800200 */
.L_x_1617:
[----:B------:R1:W-:Y:S01]  /*12b50*/  ATOM.E.ADD.F16x2.RN.STRONG.GPU P0, RZ, desc[UR8][R4.64+0x4], R91 ;  /* 0x8000045b04ff79a2 */ /* 0x0003e2000c10e108 */
[----:B------:R-:W-:Y:S04]  /*12b60*/  BSSY.RECONVERGENT B0, `(.L_x_1621) ;  /* 0x000000e000007945 */ /* 0x000fe80003800200 */
[----:B-1----:R-:W-:Y:S05]  /*12b70*/  @P0 BRA `(.L_x_1622) ;  /* 0x0000000000300947 */ /* 0x002fea0003800000 */
[----:B------:R-:W1:Y:S02]  /*12b80*/  QSPC.E.S P0, RZ, [R4+0x4] ;  /* 0x0000040004ff73aa */ /* 0x000e640000000500 */
[----:B-1----:R-:W-:Y:S05]  /*12b90*/  @!P0 BRA `(.L_x_1623) ;  /* 0x00000000001c8947 */ /* 0x002fea0003800000 */
[----:B------:R-:W-:-:S04]  /*12ba0*/  MOV R2, R4 ;  /* 0x0000000400027202 */ /* 0x000fc80000000f00 */
[----:B------:R-:W-:-:S07]  /*12bb0*/  MOV R0, R2 ;  /* 0x0000000200007202 */ /* 0x000fce0000000f00 */
.L_x_1624:
[----:B------:R-:W0:Y:S02]  /*12bc0*/  LDS R2, [R0+0x4] ;  /* 0x0000040000027984 */ /* 0x000e240000000800 */
[----:B0-----:R-:W-:-:S05]  /*12bd0*/  HADD2 R3, R2, R91 ;  /* 0x0000005b02037230 */ /* 0x001fca0000000000 */
[----:B------:R-:W0:Y:S02]  /*12be0*/  ATOMS.CAST.SPIN P0, [R0+0x4], R2, R3 ;  /* 0x000004020000758d */ /* 0x000e240001800003 */
[----:B0-----:R-:W-:Y:S05]  /*12bf0*/  @!P0 BRA `(.L_x_1624) ;  /* 0xfffffffc00f08947 */ /* 0x001fea000383ffff */
[----:B------:R-:W-:Y:S05]  /*12c00*/  BRA `(.L_x_1622) ;  /* 0x00000000000c7947 */ /* 0x000fea0003800000 */
.L_x_1623:
[----:B------:R-:W0:Y:S02]  /*12c10*/  LD.E R0, desc[UR8][R4.64+0x4] ;  /* 0x0000040804007980 */ /* 0x000e24000c101900 */
[----:B0-----:R-:W-:-:S05]  /*12c20*/  IADD3 R3, PT, PT, R91, R0, RZ ;  /* 0x000000005b037210 */ /* 0x001fca0007ffe0ff */
[----:B------:R1:W-:Y:S02]  /*12c30*/  ST.E desc[UR8][R4.64+0x4], R3 ;  /* 0x0000040304007985 */ /* 0x0003e4000c101908 */
.L_x_1622:
[----:B------:R-:W-:Y:S05]  /*12c40*/  BSYNC.RECONVERGENT B0 ;  /* 0x0000000000007941 */ /* 0x000fea0003800200 */
.L_x_1621:
        /* <DEDUP_REMOVED lines=12> */
.L_x_1628:
[----:B------:R-:W0:Y:S02]  /*12d10*/  LDS R2, [R0] ;  /* 0x0000000000027984 */ /* 0x000e240000000800 */
[----:B0-----:R-:W-:-:S05]  /*12d20*/  HFMA2 R3, R2, 1, 1, R13 ;  /* 0x3c003c0002037831 */ /* 0x001fca000000000d */
[----:B------:R-:W0:Y:S02]  /*12d30*/  ATOMS.CAST.SPIN P0, [R0], R2, R3 ;  /* 0x000000020000758d */ /* 0x000e240001800003 */
[----:B0-----:R-:W-:Y:S05]  /*12d40*/  @!P0 BRA `(.L_x_1628) ;  /* 0xfffffffc00f08947 */ /* 0x001fea000383ffff */
[----:B------:R-:W-:Y:S05]  /*12d50*/  BRA `(.L_x_1626) ;  /* 0x00000000000c7947 */ /* 0x000fea0003800000 */
.L_x_1627:
[----:B------:R-:W2:Y:S02]  /*12d60*/  LD.E R0, desc[UR8][R4.64] ;  /* 0x0000000804007980 */ /* 0x000ea4000c101900 */
[----:B--2---:R-:W-:-:S05]  /*12d70*/  IADD3 R3, PT, PT, R13, R0, RZ ;  /* 0x000000000d037210 */ /* 0x004fca0007ffe0ff */
[----:B------:R0:W-:Y:S02]  /*12d80*/  ST.E desc[UR8][R4.64], R3 ;  /* 0x0000000304007985 */ /* 0x0001e4000c101908 */
.L_x_1626:
[----:B------:R-:W-:Y:S05]  /*12d90*/  BSYNC.RECONVERGENT B0 ;  /* 0x0000000000007941 */ /* 0x000fea0003800200 */
.L_x_1625:
[----:B------:R1:W-:Y:S02]  /*12da0*/  ATOM.E.ADD.F16x2.RN.STRONG.GPU P0, RZ, desc[UR8][R4.64+0x4], R93 ;  /* 0x8000045d04ff79a2 */ /* 0x0003e4000c10e108 */
[----:B-1----:R-:W-:Y:S05]  /*12db0*/  @P0 EXIT ;  /* 0x000000000000094d */ /* 0x002fea0003800000 */
[----:B------:R-:W1:Y:S02]  /*12dc0*/  QSPC.E.S P0, RZ, [R4+0x4] ;  /* 0x0000040004ff73aa */ /* 0x000e640000000500 */
[----:B-1----:R-:W-:Y:S05]  /*12dd0*/  @!P0 BRA `(.L_x_1629) ;  /* 0x00000000001c8947 */ /* 0x002fea0003800000 */
[----:B------:R-:W-:-:S04]  /*12de0*/  MOV R2, R4 ;  /* 0x0000000400027202 */ /* 0x000fc80000000f00 */
[----:B------:R-:W-:-:S07]  /*12df0*/  MOV R0, R2 ;  /* 0x0000000200007202 */ /* 0x000fce0000000f00 */
.L_x_1630:
[----:B------:R-:W0:Y:S02]  /*12e00*/  LDS R2, [R0+0x4] ;  /* 0x0000040000027984 */ /* 0x000e240000000800 */
[----:B0-----:R-:W-:-:S05]  /*12e10*/  HADD2 R3, R2, R93 ;  /* 0x0000005d02037230 */ /* 0x001fca0000000000 */
[----:B------:R-:W0:Y:S02]  /*12e20*/  ATOMS.CAST.SPIN P0, [R0+0x4], R2, R3 ;  /* 0x000004020000758d */ /* 0x000e240001800003 */
[----:B0-----:R-:W-:Y:S05]  /*12e30*/  @!P0 BRA `(.L_x_1630) ;  /* 0xfffffffc00f08947 */ /* 0x001fea000383ffff */
[----:B------:R-:W-:Y:S05]  /*12e40*/  EXIT ;  /* 0x000000000000794d */ /* 0x000fea0003800000 */
.L_x_1629:
[----:B------:R-:W0:Y:S02]  /*12e50*/  LD.E R0, desc[UR8][R4.64+0x4] ;  /* 0x0000040804007980 */ /* 0x000e24000c101900 */
[----:B0-----:R-:W-:-:S05]  /*12e60*/  IADD3 R3, PT, PT, R93, R0, RZ ;  /* 0x000000005d037210 */ /* 0x001fca0007ffe0ff */
[----:B------:R-:W-:Y:S01]  /*12e70*/  ST.E desc[UR8][R4.64+0x4], R3 ;  /* 0x0000040304007985 */ /* 0x000fe2000c101908 */
[----:B------:R-:W-:Y:S05]  /*12e80*/  EXIT ;  /* 0x000000000000794d */ /* 0x000fea0003800000 */
.L_x_1631:
        /* <DEDUP_REMOVED lines=15> */
.L_x_5303:


//--------------------- .text._Z23gemm_half_q_half_kernelILi4ELi140ELb1ELb1ELi32EEvPK6__halfPKjS4_S2_PS0_iiiiPKtS7_iiiiiibS2_i --------------------------
	.section	.text._Z23gemm_half_q_half_kernelILi4ELi140ELb1ELb1ELi32EEvPK6__halfPKjS4_S2_PS0_iiiiPKtS7_iiiiiibS2_i,"ax",@progbits
	.align	128
        .global         _Z23gemm_half_q_half_kernelILi4ELi140ELb1ELb1ELi32EEvPK6__halfPKjS4_S2_PS0_iiiiPKtS7_iiiiiibS2_i
        .type           _Z23gemm_half_q_half_kernelILi4ELi140ELb1ELb1ELi32EEvPK6__halfPKjS4_S2_PS0_iiiiPKtS7_iiiiiibS2_i,@function
        .size           _Z23gemm_half_q_half_kernelILi4ELi140ELb1ELb1ELi32EEvPK6__halfPKjS4_S2_PS0_iiiiPKtS7_iiiiiibS2_i,(.L_x_5304 - _Z23gemm_half_q_half_kernelILi4ELi140ELb1ELb1ELi32EEvPK6__halfPKjS4_S2_PS0_iiiiPKtS7_iiiiiibS2_i)
        .other          _Z23gemm_half_q_half_kernelILi4ELi140ELb1ELb1ELi32EEvPK6__halfPKjS4_S2_PS0_iiiiPKtS7_iiiiiibS2_i,@"STO_CUDA_ENTRY STV_DEFAULT"
_Z23gemm_half_q_half_kernelILi4ELi140ELb1ELb1ELi32EEvPK6__halfPKjS4_S2_PS0_iiiiPKtS7_iiiiiibS2_i:
.text._Z23gemm_half_q_half_kernelILi4ELi140ELb1ELb1ELi32EEvPK6__halfPKjS4_S2_PS0_iiiiPKtS7_iiiiiibS2_i:
        /* <DEDUP_REMOVED lines=33> */
.L_x_1632:
        /* <DEDUP_REMOVED lines=43> */
.L_x_1638:
[----:B------:R-:W-:Y:S02]  /*04c0*/  IADD3 R9, P2, PT, R21, R16, RZ ;  /* 0x0000001015097210 */ /* 0x000fe40007f5e0ff */
[C---:B------:R-:W-:Y:S02]  /*04d0*/  IADD3 R10, PT, PT, R16.reuse, UR7, RZ ;  /* 0x00000007100a7c10 */ /* 0x040fe4000fffe0ff */
[----:B------:R-:W-:Y:S02]  /*04e0*/  LEA.HI.X.SX32 R16, R16, RZ, 0x1, P2 ;  /* 0x000000ff10107211 */ /* 0x000fe400010f0eff */
[----:B------:R-:W-:Y:S02]  /*04f0*/  LEA R8, P2, R9, UR8, 0x1 ;  /* 0x0000000809087c11 */ /* 0x000fe4000f8408ff */
[----:B------:R-:W-:Y:S02]  /*0500*/  IADD3 R11, PT, PT, R10, UR7, RZ ;  /* 0x000000070a0b7c10 */ /* 0x000fe4000fffe0ff */
[----:B------:R-:W-:-:S02]  /*0510*/  IADD3 R14, P3, PT, R21, R10, RZ ;  /* 0x0000000a150e7210 */ /* 0x000fc40007f7e0ff */
[----:B------:R-:W-:Y:S02]  /*0520*/  LEA.HI.X R9, R9, UR9, R16, 0x1, P2 ;  /* 0x0000000909097c11 */ /* 0x000fe400090f0c10 */
[----:B------:R-:W-:Y:S02]  /*0530*/  IADD3 R16, PT, PT, R11, UR7, RZ ;  /* 0x000000070b107c10 */ /* 0x000fe4000fffe0ff */
[C---:B------:R-:W-:Y:S02]  /*0540*/  IADD3 R13, P4, PT, R21.reuse, R11, RZ ;  /* 0x0000000b150d7210 */ /* 0x040fe40007f9e0ff */
[----:B------:R-:W-:Y:S01]  /*0550*/  LEA.HI.X.SX32 R19, R10, RZ, 0x1, P3 ;  /* 0x000000ff0a137211 */ /* 0x000fe200018f0eff */
        /* <DEDUP_REMOVED lines=22> */
.L_x_1637:
        /* <DEDUP_REMOVED lines=20> */
.L_x_1639:
[----:B------:R-:W-:-:S13]  /*0800*/  ISETP.EQ.AND P2, PT, R17, RZ, PT ;  /* 0x000000ff1100720c */ /* 0x000fda0003f42270 */
[----:B------:R-:W-:Y:S05]  /*0810*/  @!P0 BRA P2, `(.L_x_1634) ;  /* 0x0000000400788947 */ /* 0x000fea0001000000 */
.L_x_1636:
        /* <DEDUP_REMOVED lines=12> */
.L_x_1635:
        /* <DEDUP_REMOVED lines=16> */
.L_x_1642:
[----:B-----5:R-:W-:Y:S02]  /*09e0*/  IADD3 R9, P2, PT, R21, R18, RZ ;  /* 0x0000001215097210 */ /* 0x020fe40007f5e0ff */
[C---:B------:R-:W-:Y:S02]  /*09f0*/  IADD3 R10, PT, PT, R18.reuse, UR7, RZ ;  /* 0x00000007120a7c10 */ /* 0x040fe4000fffe0ff */
[----:B------:R-:W-:Y:S02]  /*0a00*/  LEA.HI.X.SX32 R18, R18, RZ, 0x1, P2 ;  /* 0x000000ff12127211 */ /* 0x000fe400010f0eff */
[----:B0-----:R-:W-:Y:S02]  /*0a10*/  LEA R8, P2, R9, UR8, 0x1 ;  /* 0x0000000809087c11 */ /* 0x001fe4000f8408ff */
        /* <DEDUP_REMOVED lines=28> */
.L_x_1641:
        /* <DEDUP_REMOVED lines=21> */
.L_x_1643:
[----:B------:R-:W-:-:S13]  /*0d30*/  ISETP.NE.OR P0, PT, R17, RZ, P0 ;  /* 0x000000ff1100720c */ /* 0x000fda0000705670 */
[----:B------:R-:W-:Y:S05]  /*0d40*/  @!P0 BRA `(.L_x_1634) ;  /* 0x00000000002c8947 */ /* 0x000fea0003800000 */
.L_x_1640:
        /* <DEDUP_REMOVED lines=11> */
.L_x_1634:
[----:B------:R-:W-:Y:S05]  /*0e00*/  BSYNC.RECONVERGENT B0 ;  /* 0x0000000000007941 */ /* 0x000fea0003800200 */
.L_x_1633:
        /* <DEDUP_REMOVED lines=19> */
[----:B0-----:R-:W0:Y:S01]  /*0f40*/  LDC.64 R16, c[0x0][0x3a0] ;  /* 0x0000e800ff107b82 */ /* 0x001e220000000a00 */
[----:B------:R-:W-:-:S13]  /*0f50*/  PLOP3.LUT P0, PT, PT, PT, PT, 0x8, 0x80 ;  /* 0x000000000080781c */ /* 0x000fda0003f0e170 */
.L_x_1647:
        /* <DEDUP_REMOVED lines=15> */
.L_x_1646:
[----:B------:R-:W-:-:S04]  /*1050*/  IADD3 R4, PT, PT, RZ, -R18, RZ ;  /* 0x80000012ff047210 */ /* 0x000fc80007ffe0ff */
[----:B------:R-:W-:-:S13]  /*1060*/  ISETP.GT.AND P2, PT, R4, 0x1, PT ;  /* 0x000000010400780c */ /* 0x000fda0003f44270 */
[----:B------:R-:W-:Y:S05]  /*1070*/  @!P2 BRA `(.L_x_1648) ;  /* 0x000000000024a947 */ /* 0x000fea0003800000 */
[----:B-1----:R-:W0:Y:S01]  /*1080*/  LDC.64 R10, c[0x0][0x3a0] ;  /* 0x0000e800ff0a7b82 */ /* 0x002e220000000a00 */
        /* <DEDUP_REMOVED lines=8> */
.L_x_1648:
[----:B------:R-:W-:-:S13]  /*1110*/  ISETP.NE.OR P0, PT, R18, RZ, P0 ;  /* 0x000000ff1200720c */ /* 0x000fda0000705670 */
[----:B------:R-:W-:Y:S05]  /*1120*/  @!P0 BRA `(.L_x_1644) ;  /* 0x00000000001c8947 */ /* 0x000fea0003800000 */
.L_x_1645:
[----:B012---:R-:W0:Y:S02]  /*1130*/  LDC.64 R8, c[0x0][0x3a0] ;  /* 0x0000e800ff087b82 */ /* 0x007e240000000a00 */
.L_x_1649:
[C---:B0-----:R-:W-:Y:S01]  /*1140*/  IMAD.WIDE R10, R7.reuse, 0x2, R8 ;  /* 0x00000002070a7825 */ /* 0x041fe200078e0208 */
[----:B------:R-:W-:Y:S02]  /*1150*/  IADD3 R18, PT, PT, R18, 0x1, RZ ;  /* 0x0000000112127810 */ /* 0x000fe40007ffe0ff */
[----:B------:R-:W-:Y:S02]  /*1160*/  IADD3 R7, PT, PT, R7, R89, RZ ;  /* 0x0000005907077210 */ /* 0x000fe40007ffe0ff */
[----:B------:R3:W-:Y:S01]  /*1170*/  STG.E.64 desc[UR10][R10.64], RZ ;  /* 0x000000ff0a007986 */ /* 0x0007e2000c101b0a */
[----:B------:R-:W-:-:S13]  /*1180*/  ISETP.NE.AND P0, PT, R18, RZ, PT ;  /* 0x000000ff1200720c */ /* 0x000fda0003f05270 */
[----:B---3--:R-:W-:Y:S05]  /*1190*/  @P0 BRA `(.L_x_1649) ;  /* 0xfffffffc00e80947 */ /* 0x008fea000383ffff */
.L_x_1644:
[----:B------:R-:W3:Y:S01]  /*11a0*/  LDCU UR5, c[0x0][0x3c8] ;  /* 0x00007900ff0577ac */ /* 0x000ee20008000800 */
[----:B------:R-:W-:Y:S01]  /*11b0*/  BAR.SYNC.DEFER_BLOCKING 0x0 ;  /* 0x0000000000007b1d */ /* 0x000fe20000010000 */
[----:B------:R-:W-:-:S05]  /*11c0*/  ISETP.GE.AND P0, PT, R97, UR7, PT ;  /* 0x0000000761007c0c */ /* 0x000fca000bf06270 */
[----:B------:R-:W4:Y:S01]  /*11d0*/  LDCU UR6, c[0x0][0x3cc] ;  /* 0x00007980ff0677ac */ /* 0x000f220008000800 */
[----:B------:R-:W0:Y:S01]  /*11e0*/  LDCU UR8, c[0x0][0x3d0] ;  /* 0x00007a00ff0877ac */ /* 0x000e220008000800 */
[----:B------:R-:W0:Y:S01]  /*11f0*/  LDCU UR9, c[0x0][0x3d4] ;  /* 0x00007a80ff0977ac */ /* 0x000e220008000800 */
[----:B---3--:R-:W-:Y:S01]  /*1200*/  VIMNMX R19, PT, PT, R97, UR5, PT ;  /* 0x0000000561137c48 */ /* 0x008fe2000bfe0100 */
[----:B------:R-:W3:Y:S04]  /*1210*/  LDCU UR12, c[0x0][0x3d8] ;  /* 0x00007b00ff0c77ac */ /* 0x000ee80008000800 */
[----:B------:R-:W-:Y:S05]  /*1220*/  @P0 BRA `(.L_x_1650) ;  /* 0x0000000000d40947 */ /* 0x000fea0003800000 */
[----:B-1----:R-:W1:Y:S01]  /*1230*/  LDC.64 R12, c[0x0][0x3b8] ;  /* 0x0000ee00ff0c7b82 */ /* 0x002e620000000a00 */
[----:B0-2---:R-:W-:-:S05]  /*1240*/  SHF.L.U32 R9, R3, 0x6, RZ ;  /* 0x0000000603097819 */ /* 0x005fca00000006ff */
[----:B-1----:R-:W-:-:S05]  /*1250*/  IMAD.WIDE.U32 R8, R9, 0x2, R12 ;  /* 0x0000000209087825 */ /* 0x002fca00078e000c */
        /* <DEDUP_REMOVED lines=8> */
.L_x_1651:
        /* <DEDUP_REMOVED lines=29> */
[----:B------:R-:W4:Y:S01]  /*14b0*/  I2F.F16 R43, R18 ;  /* 0x00000012002b7306 */ /* 0x000f220000200c00 */
[----:B------:R-:W-:Y:S01]  /*14c0*/  IADD3 R2, PT, PT, R2, 0x1, R3 ;  /* 0x0000000102027810 */ /* 0x000fe20007ffe003 */
[----:B------:R-:W-:Y:S01]  /*14d0*/  IMAD R3, R16, R16, R16 ;  /* 0x0000001010037224 */ /* 0x000fe200078e0210 */
[----:B------:R-:W-:-:S04]  /*14e0*/  ISETP.GE.AND P0, PT, R15, R90, PT ;  /* 0x0000005a0f00720c */ /* 0x000fc80003f06270 */
[----:B------:R-:W-:Y:S01]  /*14f0*/  IADD3 R3, PT, PT, R16, 0x1, R3 ;  /* 0x0000000110037810 */ /* 0x000fe20007ffe003 */
        /* <DEDUP_REMOVED lines=8> */
.L_x_1650:
[C---:B------:R-:W-:Y:S01]  /*1580*/  ISETP.GT.AND P0, PT, R97.reuse, UR5, PT ;  /* 0x0000000561007c0c */ /* 0x040fe2000bf04270 */
[----:B------:R-:W-:Y:S01]  /*1590*/  HFMA2 R4, -RZ, RZ, 0, 0 ;  /* 0x00000000ff047431 */ /* 0x000fe200000001ff */
[----:B------:R-:W-:Y:S01]  /*15a0*/  SHF.R.S32.HI R2, RZ, 0x1f, R19 ;  /* 0x0000001fff027819 */ /* 0x000fe20000011413 */
[----:B012---:R-:W-:Y:S01]  /*15b0*/  HFMA2 R9, -RZ, RZ, 0, 0 ;  /* 0x00000000ff097431 */ /* 0x007fe200000001ff */
[C---:B----4-:R-:W-:Y:S02]  /*15c0*/  ISETP.GT.AND P2, PT, R97.reuse, UR6, PT ;  /* 0x0000000661007c0c */ /* 0x050fe4000bf44270 */
[----:B------:R-:W-:Y:S02]  /*15d0*/  LEA.HI R2, R2, R19, RZ, 0x5 ;  /* 0x0000001302027211 */ /* 0x000fe400078f28ff */
[C---:B------:R-:W-:Y:S02]  /*15e0*/  ISETP.GT.AND P3, PT, R97.reuse, UR8, PT ;  /* 0x0000000861007c0c */ /* 0x040fe4000bf64270 */
[----:B------:R-:W-:-:S02]  /*15f0*/  ISETP.GT.AND P4, PT, R97, UR9, PT ;  /* 0x0000000961007c0c */ /* 0x000fc4000bf84270 */
[----:B---3--:R-:W-:Y:S02]  /*1600*/  ISETP.GT.AND P5, PT, R97, UR12, PT ;  /* 0x0000000c61007c0c */ /* 0x008fe4000bfa4270 */
[----:B------:R-:W-:Y:S01]  /*1610*/  SHF.R.S32.HI R11, RZ, 0x5, R2 ;  /* 0x00000005ff0b7819 */ /* 0x000fe20000011402 */
[----:B------:R-:W-:Y:S01]  /*1620*/  HFMA2 R2, -RZ, RZ, 0, 0 ;  /* 0x00000000ff027431 */ /* 0x000fe200000001ff */
[----:B------:R-:W-:Y:S02]  /*1630*/  MOV R7, RZ ;  /* 0x000000ff00077202 */ /* 0x000fe40000000f00 */
[----:B------:R-:W-:Y:S01]  /*1640*/  MOV R10, RZ ;  /* 0x000000ff000a7202 */ /* 0x000fe20000000f00 */
[----:B------:R-:W-:Y:S06]  /*1650*/  @!P0 BRA `(.L_x_1652) ;  /* 0x00000000001c8947 */ /* 0x000fec0003800000 */
[----:B------:R-:W0:Y:S02]  /*1660*/  LDC R2, c[0x0][0x3cc] ;  /* 0x0000f300ff027b82 */ /* 0x000e240000000800 */
[----:B0-----:R-:W-:-:S04]  /*1670*/  VIMNMX R2, PT, PT, R97, R2, PT ;  /* 0x0000000261027248 */ /* 0x001fc80003fe0100 */
[----:B------:R-:W-:-:S04]  /*1680*/  IADD3 R2, PT, PT, R2, -UR5, RZ ;  /* 0x8000000502027c10 */ /* 0x000fc8000fffe0ff */
[----:B------:R-:W-:-:S04]  /*1690*/  SHF.R.S32.HI R3, RZ, 0x1f, R2 ;  /* 0x0000001fff037819 */ /* 0x000fc80000011402 */
[----:B------:R-:W-:-:S04]  /*16a0*/  LEA.HI R3, R3, R2, RZ, 0x5 ;  /* 0x0000000203037211 */ /* 0x000fc800078f28ff */
[----:B------:R-:W-:-:S05]  /*16b0*/  SHF.R.S32.HI R3, RZ, 0x5, R3 ;  /* 0x00000005ff037819 */ /* 0x000fca0000011403 */
[----:B------:R-:W-:-:S07]  /*16c0*/  IMAD R2, R3, 0x6, RZ ;  /* 0x0000000603027824 */ /* 0x000fce00078e02ff */
.L_x_1652:
        /* <DEDUP_REMOVED lines=8> */
.L_x_1653:
        /* <DEDUP_REMOVED lines=8> */
.L_x_1654:
        /* <DEDUP_REMOVED lines=8> */
.L_x_1655:
        /* <DEDUP_REMOVED lines=8> */
.L_x_1656:
[----:B------:R-:W-:Y:S01]  /*18d0*/  LEA R2, R11, R2, 0x3 ;  /* 0x000000020b027211 */ /* 0x000fe200078e18ff */
[----:B------:R-:W0:Y:S01]  /*18e0*/  LDCU.64 UR12, c[0x0][0x388] ;  /* 0x00007100ff0c77ac */ /* 0x000e220008000a00 */
[----:B------:R-:W1:Y:S01]  /*18f0*/  S2UR UR8, SR_CgaCtaId ;  /* 0x00000000000879c3 */ /* 0x000e620000008800 */
[----:B------:R-:W-:Y:S02]  /*1900*/  PRMT R40, RZ, 0x5410, RZ ;  /* 0x00005410ff287816 */ /* 0x000fe400000000ff */
        /* <DEDUP_REMOVED lines=20> */
[----:B-----5:R-:W-:-:S10]  /*1a50*/  PRMT R21, RZ, 0x5410, RZ ;  /* 0x00005410ff157816 */ /* 0x020fd400000000ff */
        /* <DEDUP_REMOVED lines=207> */
.L_x_1658:
        /* <DEDUP_REMOVED lines=101> */
.L_x_1660:
        /* <DEDUP_REMOVED lines=100> */
.L_x_1661:
        /* <DEDUP_REMOVED lines=92> */
.L_x_1659:
        /* <DEDUP_REMOVED lines=198> */
.L_x_1662:
        /* <DEDUP_REMOVED lines=96> */
.L_x_1664:
        /* <DEDUP_REMOVED lines=97> */
.L_x_1665:
        /* <DEDUP_REMOVED lines=91> */
.L_x_1663:
        /* <DEDUP_REMOVED lines=198> */
.L_x_1666:
        /* <DEDUP_REMOVED lines=96> */
.L_x_1668:
        /* <DEDUP_REMOVED lines=97> */
.L_x_1669:
        /* <DEDUP_REMOVED lines=91> */
.L_x_1667:
        /* <DEDUP_REMOVED lines=199> */
.L_x_1670:
        /* <DEDUP_REMOVED lines=97> */
.L_x_1671:
        /* <DEDUP_REMOVED lines=98> */
.L_x_1672:
        /* <DEDUP_REMOVED lines=93> */
.L_x_1657:
[----:B------:R-:W-:-:S04]  /*9450*/  VIMNMX R0, PT, PT, R90, UR9, PT ;  /* 0x000000095a007c48 */ /* 0x000fc8000bfe0100 */
[----:B------:R-:W-:-:S13]  /*9460*/  ISETP.GT.AND P0, PT, R0, R97, PT ;  /* 0x000000610000720c */ /* 0x000fda0003f04270 */
[----:B------:R-:W-:Y:S05]  /*9470*/  @!P0 BRA `(.L_x_1673) ;  /* 0x0000006800cc8947 */ /* 0x000fea0003800000 */
[----:B------:R-:W-:Y:S02]  /*9480*/  PRMT R0, R93, 0x9910, RZ ;  /* 0x000099105d007816 */ /* 0x000fe400000000ff */
[----:B------:R-:W-:Y:S02]  /*9490*/  VIMNMX.U32 R10, PT, PT, R90, UR9, PT ;  /* 0x000000095a0a7c48 */ /* 0x000fe4000bfe0000 */
[----:B------:R-:W-:-:S04]  /*94a0*/  ISETP.NE.AND P0, PT, R0, RZ, PT ;  /* 0x000000ff0000720c */ /* 0x000fc80003f05270 */
[----:B------:R-:W-:-:S13]  /*94b0*/  ISETP.EQ.OR P0, PT, R5, 0x3, !P0 ;  /* 0x000000030500780c */ /* 0x000fda0004702670 */
.L_x_1690:
[----:B------:R-:W2:Y:S01]  /*94c0*/  LDG.E.128.CONSTANT R12, desc[UR10][R16.64] ;  /* 0x0000000a100c7981 */ /* 0x000ea2000c1e9d00 */
[----:B------:R-:W-:Y:S01]  /*94d0*/  ISETP.NE.AND P1, PT, R95, RZ, PT ;  /* 0x000000ff5f00720c */ /* 0x000fe20003f25270 */
[----:B------:R-:W-:Y:S01]  /*94e0*/  HFMA2 R8, -RZ, RZ, 0, 0.0625 ;  /* 0x00002c00ff087431 */ /* 0x000fe200000001ff */
[----:B------:R-:W-:Y:S02]  /*94f0*/  ISETP.NE.AND P2, PT, R5, 0x1, PT ;  /* 0x000000010500780c */ /* 0x000fe40003f45270 */
[----:B--2---:R-:W-:Y:S02]  /*9500*/  LOP3.LUT R4, R13, 0xf000f0, RZ, 0xc0, !PT ;  /* 0x00f000f00d047812 */ /* 0x004fe400078ec0ff */
[----:B------:R-:W-:Y:S02]  /*9510*/  LOP3.LUT R18, R14, 0xf000f0, RZ, 0xc0, !PT ;  /* 0x00f000f00e127812 */ /* 0x000fe400078ec0ff */
[C---:B------:R-:W-:Y:S02]  /*9520*/  LOP3.LUT R0, R12.reuse, 0xf000f, RZ, 0xc0, !PT ;  /* 0x000f000f0c007812 */ /* 0x040fe400078ec0ff */
        /* <DEDUP_REMOVED lines=140> */
.L_x_1674:
        /* <DEDUP_REMOVED lines=97> */
.L_x_1676:
        /* <DEDUP_REMOVED lines=94> */
.L_x_1677:
        /* <DEDUP_REMOVED lines=91> */
.L_x_1675:
        /* <DEDUP_REMOVED lines=146> */
.L_x_1678:
        /* <DEDUP_REMOVED lines=95> */
.L_x_1680:
        /* <DEDUP_REMOVED lines=94> */
.L_x_1681:
        /* <DEDUP_REMOVED lines=91> */
.L_x_1679:
        /* <DEDUP_REMOVED lines=145> */
.L_x_1682:
        /* <DEDUP_REMOVED lines=95> */
.L_x_1684:
        /* <DEDUP_REMOVED lines=94> */
.L_x_1685:
        /* <DEDUP_REMOVED lines=91> */
.L_x_1683:
        /* <DEDUP_REMOVED lines=145> */
.L_x_1686:
        /* <DEDUP_REMOVED lines=95> */
.L_x_1688:
        /* <DEDUP_REMOVED lines=94> */
.L_x_1689:
        /* <DEDUP_REMOVED lines=91> */
.L_x_1687:
[----:B------:R-:W-:Y:S01]  /*ff50*/  IADD3 R97, PT, PT, R97, 0x20, RZ ;  /* 0x0000002061617810 */ /* 0x000fe20007ffe0ff */
[----:B------:R-:W-:Y:S01]  /*ff60*/  UIADD3 UR4, UPT, UPT, UR4, 0x40, URZ ;  /* 0x0000004004047890 */ /* 0x000fe2000fffe0ff */
[----:B------:R-:W-:Y:S02]  /*ff70*/  IMAD.WIDE R16, R89, 0x4, R12 ;  /* 0x0000000459107825 */ /* 0x000fe400078e020c */
[----:B------:R-:W-:-:S13]  /*ff80*/  ISETP.GE.AND P1, PT, R97, R10, PT ;  /* 0x0000000a6100720c */ /* 0x000fda0003f26270 */
[----:B------:R-:W-:Y:S05]  /*ff90*/  @!P1 BRA `(.L_x_1690) ;  /* 0xffffff9400489947 */ /* 0x000fea000383ffff */
[----:B------:R-:W-:-:S07]  /*ffa0*/  IMAD.WIDE R16, R89, 0x10, R6 ;  /* 0x0000001059107825 */ /* 0x000fce00078e0206 */
.L_x_1673:
        /* <DEDUP_REMOVED lines=9> */
.L_x_1696:
        /* <DEDUP_REMOVED lines=316> */
.L_x_1692:
        /* <DEDUP_REMOVED lines=83> */
.L_x_1694:
        /* <DEDUP_REMOVED lines=82> */
.L_x_1695:
        /* <DEDUP_REMOVED lines=79> */
.L_x_1693:
[----:B------:R-:W-:Y:S01]  /*12340*/  IADD3 R97, PT, PT, R97, 0x20, RZ ;  /* 0x0000002061617810 */ /* 0x000fe20007ffe0ff */
[----:B------:R-:W-:Y:S01]  /*12350*/  UIADD3 UR4, UPT, UPT, UR4, 0x40, URZ ;  /* 0x0000004004047890 */ /* 0x000fe2000fffe0ff */
[----:B------:R-:W-:Y:S02]  /*12360*/  IMAD.WIDE R16, R89, 0x4, R98 ;  /* 0x0000000459107825 */ /* 0x000fe400078e0262 */
[----:B------:R-:W-:-:S13]  /*12370*/  ISETP.GE.AND P1, PT, R97, R90, PT ;  /* 0x0000005a6100720c */ /* 0x000fda0003f26270 */
[----:B------:R-:W-:Y:S05]  /*12380*/  @!P1 BRA `(.L_x_1696) ;  /* 0xffffffdc002c9947 */ /* 0x000fea000383ffff */
.L_x_1691:
        /* <DEDUP_REMOVED lines=21> */
.L_x_1700:
[----:B------:R-:W0:Y:S02]  /*124e0*/  LDS R2, [R6] ;  /* 0x0000000006027984 */ /* 0x000e240000000800 */
[----:B0-----:R-:W-:-:S05]  /*124f0*/  HADD2 R3, R2, R7 ;  /* 0x0000000702037230 */ /* 0x001fca0000000000 */
[----:B------:R-:W0:Y:S02]  /*12500*/  ATOMS.CAST.SPIN P1, [R6], R2, R3 ;  /* 0x000000020600758d */ /* 0x000e240001820003 */
[----:B0-----:R-:W-:Y:S05]  /*12510*/  @!P1 BRA `(.L_x_1700) ;  /* 0xfffffffc00f09947 */ /* 0x001fea000383ffff */
[----:B------:R-:W-:Y:S05]  /*12520*/  BRA `(.L_x_1698) ;  /* 0x00000000000c7947 */ /* 0x000fea0003800000 */
.L_x_1699:
[----:B------:R-:W2:Y:S02]  /*12530*/  LD.E R2, desc[UR10][R4.64] ;  /* 0x0000000a04027980 */ /* 0x000ea4000c101900 */
[----:B--2---:R-:W-:-:S05]  /*12540*/  IADD3 R3, PT, PT, R7, R2, RZ ;  /* 0x0000000207037210 */ /* 0x004fca0007ffe0ff */
[----:B------:R0:W-:Y:S02]  /*12550*/  ST.E desc[UR10][R4.64], R3 ;  /* 0x0000000304007985 */ /* 0x0001e4000c10190a */
.L_x_1698:
[----:B------:R-:W-:Y:S05]  /*12560*/  BSYNC.RECONVERGENT B0 ;  /* 0x0000000000007941 */ /* 0x000fea0003800200 */
.L_x_1697:
[----:B------:R1:W-:Y:S01]  /*12570*/  ATOM.E.ADD.F16x2.RN.STRONG.GPU P1, RZ, desc[UR10][R4.64+0x4], R27 ;  /* 0x8000041b04ff79a2 */ /* 0x0003e2000c12e10a */
[----:B------:R-:W-:Y:S04]  /*12580*/  BSSY.RECONVERGENT B0, `(.L_x_1701) ;  /* 0x000000e000007945 */ /* 0x000fe80003800200 */
[----:B-1----:R-:W-:Y:S05]  /*12590*/  @P1 BRA `(.L_x_1702) ;  /* 0x0000000000301947 */ /* 0x002fea0003800000 */
[----:B------:R-:W1:Y:S02]  /*125a0*/  QSPC.E.S P1, RZ, [R4+0x4] ;  /* 0x0000040004ff73aa */ /* 0x000e640000020500 */
[----:B-1----:R-:W-:Y:S05]  /*125b0*/  @!P1 BRA `(.L_x_1703) ;  /* 0x00000000001c9947 */ /* 0x002fea0003800000 */
[----:B------:R-:W-:-:S04]  /*125c0*/  MOV R2, R4 ;  /* 0x0000000400027202 */ /* 0x000fc80000000f00 */
[----:B------:R-:W-:-:S07]  /*125d0*/  MOV R6, R2 ;  /* 0x0000000200067202 */ /* 0x000fce0000000f00 */
.L_x_1704:
[----:B------:R-:W0:Y:S02]  /*125e0*/  LDS R2, [R6+0x4] ;  /* 0x0000040006027984 */ /* 0x000e240000000800 */
[----:B0-----:R-:W-:-:S05]  /*125f0*/  HFMA2 R3, R2, 1, 1, R27 ;  /* 0x3c003c0002037831 */ /* 0x001fca000000001b */
[----:B------:R-:W0:Y:S02]  /*12600*/  ATOMS.CAST.SPIN P1, [R6+0x4], R2, R3 ;  /* 0x000004020600758d */ /* 0x000e240001820003 */
[----:B0-----:R-:W-:Y:S05]  /*12610*/  @!P1 BRA `(.L_x_1704) ;  /* 0xfffffffc00f09947 */ /* 0x001fea000383ffff */
[----:B------:R-:W-:Y:S05]  /*12620*/  BRA `(.L_x_1702) ;  /* 0x00000000000c7947 */ /* 0x000fea0003800000 */
.L_x_1703:
[----:B------:R-:W0:Y:S02]  /*12630*/  LD.E R2, desc[UR10][R4.64+0x4] ;  /* 0x0000040a04027980 */ /* 0x000e24000c101900 */
[----:B0-----:R-:W-:-:S05]  /*12640*/  IADD3 R3, PT, PT, R27, R2, RZ ;  /* 0x000000021b037210 */ /* 0x001fca0007ffe0ff */
[----:B------:R1:W-:Y:S02]  /*12650*/  ST.E desc[UR10][R4.64+0x4], R3 ;  /* 0x0000040304007985 */ /* 0x0003e4000c10190a */
.L_x_1702:
[----:B------:R-:W-:Y:S05]  /*12660*/  BSYNC.RECONVERGENT B0 ;  /* 0x0000000000007941 */ /* 0x000fea0003800200 */
.L_x_1701:
        /* <DEDUP_REMOVED lines=11> */
.L_x_1708:
[----:B------:R-:W0:Y:S02]  /*12720*/  LDS R2, [R6] ;  /* 0x0000000006027984 */ /* 0x000e240000000800 */
[----:B0-----:R-:W-:-:S05]  /*12730*/  HADD2 R3, R2, R7 ;  /* 0x0000000702037230 */ /* 0x001fca0000000000 */
[----:B------:R-:W0:Y:S02]  /*12740*/  ATOMS.CAST.SPIN P0, [R6], R2, R3 ;  /* 0x000000020600758d */ /* 0x000e240001800003 */
[----:B0-----:R-:W-:Y:S05]  /*12750*/  @!P0 BRA `(.L_x_1708) ;  /* 0xfffffffc00f08947 */ /* 0x001fea000383ffff */
[----:B------:R-:W-:Y:S05]  /*12760*/  BRA `(.L_x_1706) ;  /* 0x00000000000c7947 */ /* 0x000fea0003800000 */
.L_x_1707:
[----:B------:R-:W2:Y:S02]  /*12770*/  LD.E R2, desc[UR10][R4.64] ;  /* 0x0000000a04027980 */ /* 0x000ea4000c101900 */
[----:B--2---:R-:W-:-:S05]  /*12780*/  IADD3 R3, PT, PT, R7, R2, RZ ;  /* 0x0000000207037210 */ /* 0x004fca0007ffe0ff */
[----:B------:R0:W-:Y:S02]  /*12790*/  ST.E desc[UR10][R4.64], R3 ;  /* 0x0000000304007985 */ /* 0x0001e4000c10190a */
.L_x_1706:
[----:B------:R-:W-:Y:S05]  /*127a0*/  BSYNC.RECONVERGENT B0 ;  /* 0x0000000000007941 */ /* 0x000fea0003800200 */
.L_x_1705:
[----:B------:R1:W-:Y:S01]  /*127b0*/  ATOM.E.ADD.F16x2.RN.STRONG.GPU P0, RZ, desc[UR10][R4.64+0x4], R25 ;  /* 0x8000041904ff79a2 */ /* 0x0003e2000c10e10a */
[----:B------:R-:W-:Y:S04]  /*127c0*/  BSSY.RECONVERGENT B0, `(.L_x_1709) ;  /* 0x000000e000007945 */ /* 0x000fe80003800200 */
[----:B-1----:R-:W-:Y:S05]  /*127d0*/  @P0 BRA `(.L_x_1710) ;  /* 0x0000000000300947 */ /* 0x002fea0003800000 */
[----:B------:R-:W1:Y:S02]  /*127e0*/  QSPC.E.S P0, RZ, [R4+0x4] ;  /* 0x0000040004ff73aa */ /* 0x000e640000000500 */
[----:B-1----:R-:W-:Y:S05]  /*127f0*/  @!P0 BRA `(.L_x_1711) ;  /* 0x00000000001c8947 */ /* 0x002fea0003800000 */
[----:B------:R-:W-:-:S04]  /*12800*/  MOV R2, R4 ;  /* 0x0000000400027202 */ /* 0x000fc80000000f00 */
[----:B------:R-:W-:-:S07]  /*12810*/  MOV R6, R2 ;  /* 0x0000000200067202 */ /* 0x000fce0000000f00 */
.L_x_1712:
[----:B------:R-:W0:Y:S02]  /*12820*/  LDS R2, [R6+0x4] ;  /* 0x0000040006027984 */ /* 0x000e240000000800 */
[----:B0-----:R-:W-:-:S05]  /*12830*/  HFMA2 R3, R2, 1, 1, R25 ;  /* 0x3c003c0002037831 */ /* 0x001fca0000000019 */
[----:B------:R-:W0:Y:S02]  /*12840*/  ATOMS.CAST.SPIN P0, [R6+0x4], R2, R3 ;  /* 0x000004020600758d */ /* 0x000e240001800003 */
[----:B0-----:R-:W-:Y:S05]  /*12850*/  @!P0 BRA `(.L_x_1712) ;  /* 0xfffffffc00f08947 */ /* 0x001fea000383ffff */
[----:B------:R-:W-:Y:S05]  /*12860*/  BRA `(.L_x_1710) ;  /* 0x00000000000c7947 */ /* 0x000fea0003800000 */
.L_x_1711:
[----:B------:R-:W0:Y:S02]  /*12870*/  LD.E R2, desc[UR10][R4.64+0x4] ;  /* 0x0000040a04027980 */ /* 0x000e24000c101900 */
[----:B0-----:R-:W-:-:S05]  /*12880*/  IADD3 R3, PT, PT, R25, R2, RZ ;  /* 0x0000000219037210 */ /* 0x001fca0007ffe0ff */
[----:B------:R1:W-:Y:S02]  /*12890*/  ST.E desc[UR10][R4.64+0x4], R3 ;  /* 0x0000040304007985 */ /* 0x0003e4000c10190a */
.L_x_1710:
[----:B------:R-:W-:Y:S05]  /*128a0*/  BSYNC.RECONVERGENT B0 ;  /* 0x0000000000007941 */ /* 0x000fea0003800200 */
.L_x_1709:
        /* <DEDUP_REMOVED lines=12> */
.L_x_1716:
[----:B------:R-:W0:Y:S02]  /*12970*/  LDS R2, [R6] ;  /* 0x0000000006027984 */ /* 0x000e240000000800 */
[----:B0-----:R-:W-:-:S05]  /*12980*/  HADD2 R3, R2, R7 ;  /* 0x0000000702037230 */ /* 0x001fca0000000000 */
[----:B------:R-:W0:Y:S02]  /*12990*/  ATOMS.CAST.SPIN P0, [R6], R2, R3 ;  /* 0x000000020600758d */ /* 0x000e240001800003 */
[----:B0-----:R-:W-:Y:S05]  /*129a0*/  @!P0 BRA `(.L_x_1716) ;  /* 0xfffffffc00f08947 */ /* 0x001fea000383ffff */
[----:B------:R-:W-:Y:S05]  /*129b0*/  BRA `(.L_x_1714) ;  /* 0x00000000000c7947 */ /* 0x000fea0003800000 */
.L_x_1715:
[----:B------:R-:W2:Y:S02]  /*129c0*/  LD.E R2, desc[UR10][R4.64] ;  /* 0x0000000a04027980 */ /* 0x000ea4000c101900 */
[----:B--2---:R-:W-:-:S05]  /*129d0*/  IADD3 R3, PT, PT, R7, R2, RZ ;  /* 0x0000000207037210 */ /* 0x004fca0007ffe0ff */
[----:B------:R0:W-:Y:S02]  /*129e0*/  ST.E desc[UR10][R4.64], R3 ;  /* 0x0000000304007985 */ /* 0x0001e4000c10190a */
.L_x_1714:
[----:B------:R-:W-:Y:S05]  /*129f0*/  BSYNC.RECONVERGENT B0 ;  /* 0x0000000000007941 */ /* 0x000fea0003800200 */
.L_x_1713:
[----:B------:R1:W-:Y:S01]  /*12a00*/  ATOM.E.ADD.F16x2.RN.STRONG.GPU P0, RZ, desc[UR10][R4.64+0x4], R23 ;  /* 0x8000041704ff79a2 */ /* 0x0003e2000c10e10a */
[----:B------:R-:W-:Y:S04]  /*12a10*/  BSSY.RECONVERGENT B0, `(.L_x_1717) ;  /* 0x000000e000007945 */ /* 0x000fe80003800200 */
[----:B-1----:R-:W-:Y:S05]  /*12a20*/  @P0 BRA `(.L_x_1718) ;  /* 0x0000000000300947 */ /* 0x002fea0003800000 */
[----:B------:R-:W1:Y:S02]  /*12a30*/  QSPC.E.S P0, RZ, [R4+0x4] ;  /* 0x0000040004ff73aa */ /* 0x000e640000000500 */
[----:B-1----:R-:W-:Y:S05]  /*12a40*/  @!P0 BRA `(.L_x_1719) ;  /* 0x00000000001c8947 */ /* 0x002fea0003800000 */
[----:B------:R-:W-:-:S04]  /*12a50*/  MOV R2, R4 ;  /* 0x0000000400027202 */ /* 0x000fc80000000f00 */
[----:B------:R-:W-:-:S07]  /*12a60*/  MOV R6, R2 ;  /* 0x0000000200067202 */ /* 0x000fce0000000f00 */
.L_x_1720:
[----:B------:R-:W0:Y:S02]  /*12a70*/  LDS R2, [R6+0x4] ;  /* 0x0000040006027984 */ /* 0x000e240000000800 */
[----:B0-----:R-:W-:-:S05]  /*12a80*/  HFMA2 R3, R2, 1, 1, R23 ;  /* 0x3c003c0002037831 */ /* 0x001fca0000000017 */
[----:B------:R-:W0:Y:S02]  /*12a90*/  ATOMS.CAST.SPIN P0, [R6+0x4], R2, R3 ;  /* 0x000004020600758d */ /* 0x000e240001800003 */
[----:B0-----:R-:W-:Y:S05]  /*12aa0*/  @!P0 BRA `(.L_x_1720) ;  /* 0xfffffffc00f08947 */ /* 0x001fea000383ffff */
[----:B------:R-:W-:Y:S05]  /*12ab0*/  BRA `(.L_x_1718) ;  /* 0x00000000000c7947 */ /* 0x000fea0003800000 */
.L_x_1719:
[----:B------:R-:W0:Y:S02]  /*12ac0*/  LD.E R2, desc[UR10][R4.64+0x4] ;  /* 0x0000040a04027980 */ /* 0x000e24000c101900 */
[----:B0-----:R-:W-:-:S05]  /*12ad0*/  IADD3 R3, PT, PT, R23, R2, RZ ;  /* 0x0000000217037210 */ /* 0x001fca0007ffe0ff */
[----:B------:R1:W-:Y:S02]  /*12ae0*/  ST.E desc[UR10][R4.64+0x4], R3 ;  /* 0x0000040304007985 */ /* 0x0003e4000c10190a */
.L_x_1718:
[----:B------:R-:W-:Y:S05]  /*12af0*/  BSYNC.RECONVERGENT B0 ;  /* 0x0000000000007941 */ /* 0x000fea0003800200 */
.L_x_1717:
        /* <DEDUP_REMOVED lines=12> */
.L_x_1724:
[----:B------:R-:W0:Y:S02]  /*12bc0*/  LDS R2, [R0] ;  /* 0x0000000000027984 */ /* 0x000e240000000800 */
[----:B0-----:R-:W-:-:S05]  /*12bd0*/  HADD2 R3, R2, R7 ;  /* 0x0000000702037230 */ /* 0x001fca0000000000 */
[----:B------:R-:W0:Y:S02]  /*12be0*/  ATOMS.CAST.SPIN P0, [R0], R2, R3 ;  /* 0x000000020000758d */ /* 0x000e240001800003 */
[----:B0-----:R-:W-:Y:S05]  /*12bf0*/  @!P0 BRA `(.L_x_1724) ;  /* 0xfffffffc00f08947 */ /* 0x001fea000383ffff */
[----:B------:R-:W-:Y:S05]  /*12c00*/  BRA `(.L_x_1722) ;  /* 0x00000000000c7947 */ /* 0x000fea0003800000 */
.L_x_1723:
[----:B------:R-:W2:Y:S02]  /*12c10*/  LD.E R0, desc[UR10][R4.64] ;  /* 0x0000000a04007980 */ /* 0x000ea4000c101900 */
[----:B--2---:R-:W-:-:S05]  /*12c20*/  IADD3 R3, PT, PT, R7, R0, RZ ;  /* 0x0000000007037210 */ /* 0x004fca0007ffe0ff */
[----:B------:R0:W-:Y:S02]  /*12c30*/  ST.E desc[UR10][R4.64], R3 ;  /* 0x0000000304007985 */ /* 0x0001e4000c10190a */
.L_x_1722:
[----:B------:R-:W-:Y:S05]  /*12c40*/  BSYNC.RECONVERGENT B0 ;  /* 0x0000000000007941 */ /* 0x000fea0003800200 */
.L_x_1721:
[----:B------:R1:W-:Y:S02]  /*12c50*/  ATOM.E.ADD.F16x2.RN.STRONG.GPU P0, RZ, desc[UR10][R4.64+0x4], R21 ;  /* 0x8000041504ff79a2 */ /* 0x0003e4000c10e10a */
[----:B-1----:R-:W-:Y:S05]  /*12c60*/  @P0 EXIT ;  /* 0x000000000000094d */ /* 0x002fea0003800000 */
[----:B------:R-:W1:Y:S02]  /*12c70*/  QSPC.E.S P0, RZ, [R4+0x4] ;  /* 0x0000040004ff73aa */ /* 0x000e640000000500 */
[----:B-1----:R-:W-:Y:S05]  /*12c80*/  @!P0 BRA `(.L_x_1725) ;  /* 0x00000000001c8947 */ /* 0x002fea0003800000 */
[----:B------:R-:W-:-:S04]  /*12c90*/  MOV R2, R4 ;  /* 0x0000000400027202 */ /* 0x000fc80000000f00 */
[----:B------:R-:W-:-:S07]  /*12ca0*/  MOV R0, R2 ;  /* 0x0000000200007202 */ /* 0x000fce0000000f00 */
.L_x_1726:
[----:B------:R-:W0:Y:S02]  /*12cb0*/  LDS R2, [R0+0x4] ;  /* 0x0000040000027984 */ /* 0x000e240000000800 */
[----:B0-----:R-:W-:-:S05]  /*12cc0*/  HFMA2 R3, R2, 1, 1, R21 ;  /* 0x3c003c0002037831 */ /* 0x001fca0000000015 */
[----:B------:R-:W0:Y:S02]  /*12cd0*/  ATOMS.CAST.SPIN P0, [R0+0x4], R2, R3 ;  /* 0x000004020000758d */ /* 0x000e240001800003 */
[----:B0-----:R-:W-:Y:S05]  /*12ce0*/  @!P0 BRA `(.L_x_1726) ;  /* 0xfffffffc00f08947 */ /* 0x001fea000383ffff */
[----:B------:R-:W-:Y:S05]  /*12cf0*/  EXIT ;  /* 0x000000000000794d */ /* 0x000fea0003800000 */
.L_x_1725:
[----:B------:R-:W0:Y:S02]  /*12d00*/  LD.E R0, desc[UR10][R4.64+0x4] ;  /* 0x0000040a04007980 */ /* 0x000e24000c101900 */
[----:B0-----:R-:W-:-:S05]  /*12d10*/  IADD3 R3, PT, PT, R21, R0, RZ ;  /* 0x0000000015037210 */ /* 0x001fca0007ffe0ff */
[----:B------:R-:W-:Y:S01]  /*12d20*/  ST.E desc[UR10][R4.64+0x4], R3 ;  /* 0x0000040304007985 */ /* 0x000fe2000c10190a */
[----:B------:R-:W-:Y:S05]  /*12d30*/  EXIT ;  /* 0x000000000000794d */ /* 0x000fea0003800000 */
.L_x_1727:
        /* <DEDUP_REMOVED lines=12> */
.L_x_5304:


//--------------------- .text._Z23gemm_half_q_half_kernelILi4ELi20ELb1ELb1ELi32EEvPK6__halfPKjS4_S2_PS0_iiiiPKtS7_iiiiiibS2_i --------------------------
	.section	.text._Z23gemm_half_q_half_kernelILi4ELi20ELb1ELb1ELi32EEvPK6__halfPKjS4_S2_PS0_iiiiPKtS7_iiiiiibS2_i,"ax",@progbits
	.align	128
        .global         _Z23gemm_half_q_half_kernelILi4ELi20ELb1ELb1ELi32EEvPK6__halfPKjS4_S2_PS0_iiiiPKtS7_iiiiiibS2_i
        .type           _Z23gemm_half_q_half_kernelILi4ELi20ELb1ELb1ELi32EEvPK6__halfPKjS4_S2_PS0_iiiiPKtS7_iiiiiibS2_i,@function
        .size           _Z23gemm_half_q_half_kernelILi4ELi20ELb1ELb1ELi32EEvPK6__halfPKjS4_S2_PS0_iiiiPKtS7_iiiiiibS2_i,(.L_x_5305 - _Z23gemm_half_q_half_kernelILi4ELi20ELb1ELb1ELi32EEvPK6__halfPKjS4_S2_PS0_iiiiPKtS7_iiiiiibS2_i)
        .other          _Z23gemm_half_q_half_kernelILi4ELi20ELb1ELb1ELi32EEvPK6__halfPKjS4_S2_PS0_iiiiPKtS7_iiiiiibS2_i,@"STO_CUDA_ENTRY STV_DEFAULT"
_Z23gemm_half_q_half_kernelILi4ELi20ELb1ELb1ELi32EEvPK6__halfPKjS4_S2_PS0_iiiiPKtS7_iiiiiibS2_i:
.text._Z23gemm_half_q_half_kernelILi4ELi20ELb1ELb1ELi32EEvPK6__halfPKjS4_S2_PS0_iiiiPKtS7_iiiiiibS2_i:
        /* <DEDUP_REMOVED lines=34> */
.L_x_1728:
        /* <DEDUP_REMOVED lines=42> */
.L_x_1734:
        /* <DEDUP_REMOVED lines=32> */
.L_x_1733:
        /* <DEDUP_REMOVED lines=20> */
.L_x_1735:
[----:B------:R-:W-:-:S13]  /*0800*/  ISETP.EQ.AND P2, PT, R14, RZ, PT ;  /* 0x000000ff0e00720c */ /* 0x000fda0003f42270 */
[----:B------:R-:W-:Y:S05]  /*0810*/  @!P0 BRA P2, `(.L_x_1730) ;  /* 0x0000000400788947 */ /* 0x000fea0001000000 */
.L_x_1732:
        /* <DEDUP_REMOVED lines=12> */
.L_x_1731:
        /* <DEDUP_REMOVED lines=16> */
.L_x_1738:
        /* <DEDUP_REMOVED lines=32> */
.L_x_1737:
        /* <DEDUP_REMOVED lines=21> */
.L_x_1739:
[----:B------:R-:W-:-:S13]  /*0d30*/  ISETP.NE.OR P0, PT, R7, RZ, P0 ;  /* 0x000000ff0700720c */ /* 0x000fda0000705670 */
[----:B------:R-:W-:Y:S05]  /*0d40*/  @!P0 BRA `(.L_x_1730) ;  /* 0x00000000002c8947 */ /* 0x000fea0003800000 */
.L_x_1736:
        /* <DEDUP_REMOVED lines=11> */
.L_x_1730:
[----:B0-----:R-:W-:Y:S05]  /*0e00*/  BSYNC.RECONVERGENT B0 ;  /* 0x0000000000007941 */ /* 0x001fea0003800200 */
.L_x_1729:
        /* <DEDUP_REMOVED lines=10> */
[----:B-1----:R-:W-:-:S03]  /*0eb0*/  IMAD R3, R91, R89, RZ ;  /* 0x000000595b037224 */ /* 0x002fc600078e02ff */
        /* <DEDUP_REMOVED lines=10> */
.L_x_1743:
        /* <DEDUP_REMOVED lines=15> */
.L_x_1742:
        /* <DEDUP_REMOVED lines=12> */
.L_x_1744:
[----:B------:R-:W-:-:S13]  /*1110*/  ISETP.NE.OR P0, PT, R7, RZ, P0 ;  /* 0x000000ff0700720c */ /* 0x000fda0000705670 */
[----:B------:R-:W-:Y:S05]  /*1120*/  @!P0 BRA `(.L_x_1740) ;  /* 0x00000000001c8947 */ /* 0x000fea0003800000 */
.L_x_1741:
[----:B0-----:R-:W0:Y:S02]  /*1130*/  LDC.64 R4, c[0x0][0x3a0] ;  /* 0x0000e800ff047b82 */ /* 0x001e240000000a00 */
.L_x_1745:
[----:B0-----:R-:W-:Y:S01]  /*1140*/  IMAD.WIDE R8, R3, 0x2, R4 ;  /* 0x0000000203087825 */ /* 0x001fe200078e0204 */
[----:B------:R-:W-:Y:S02]  /*1150*/  IADD3 R7, PT, PT, R7, 0x1, RZ ;  /* 0x0000000107077810 */ /* 0x000fe40007ffe0ff */
[----:B------:R-:W-:Y:S02]  /*1160*/  IADD3 R3, PT, PT, R3, R89, RZ ;  /* 0x0000005903037210 */ /* 0x000fe40007ffe0ff */
[----:B------:R2:W-:Y:S01]  /*1170*/  STG.E.64 desc[UR8][R8.64], RZ ;  /* 0x000000ff08007986 */ /* 0x0005e2000c101b08 */
[----:B------:R-:W-:-:S13]  /*1180*/  ISETP.NE.AND P0, PT, R7, RZ, PT ;  /* 0x000000ff0700720c */ /* 0x000fda0003f05270 */
[----:B--2---:R-:W-:Y:S05]  /*1190*/  @P0 BRA `(.L_x_1745) ;  /* 0xfffffffc00e80947 */ /* 0x004fea000383ffff */
.L_x_1740:
[----:B------:R-:W2:Y:S01]  /*11a0*/  LDCU UR5, c[0x0][0x3c8] ;  /* 0x00007900ff0577ac */ /* 0x000ea20008000800 */
[----:B------:R-:W-:Y:S01]  /*11b0*/  BAR.SYNC.DEFER_BLOCKING 0x0 ;  /* 0x0000000000007b1d */ /* 0x000fe20000010000 */
[----:B------:R-:W-:-:S05]  /*11c0*/  ISETP.GE.AND P0, PT, R95, R0, PT ;  /* 0x000000005f00720c */ /* 0x000fca0003f06270 */
[----:B------:R-:W3:Y:S01]  /*11d0*/  LDCU UR6, c[0x0][0x3cc] ;  /* 0x00007980ff0677ac */ /* 0x000ee20008000800 */
[----:B------:R-:W4:Y:S01]  /*11e0*/  LDCU UR10, c[0x0][0x3d0] ;  /* 0x00007a00ff0a77ac */ /* 0x000f220008000800 */
[----:B------:R-:W0:Y:S01]  /*11f0*/  LDCU UR7, c[0x0][0x3d4] ;  /* 0x00007a80ff0777ac */ /* 0x000e220008000800 */
[----:B--2--5:R-:W-:Y:S01]  /*1200*/  VIMNMX R18, PT, PT, R95, UR5, PT ;  /* 0x000000055f127c48 */ /* 0x024fe2000bfe0100 */
        /* <DEDUP_REMOVED lines=13> */
.L_x_1747:
        /* <DEDUP_REMOVED lines=42> */
.L_x_1746:
[C---:B------:R-:W-:Y:S01]  /*1580*/  ISETP.GT.AND P0, PT, R95.reuse, UR5, PT ;  /* 0x000000055f007c0c */ /* 0x040fe2000bf04270 */
[----:B0-----:R-:W-:Y:S01]  /*1590*/  HFMA2 R5, -RZ, RZ, 0, 0 ;  /* 0x00000000ff057431 */ /* 0x001fe200000001ff */
[----:B-1----:R-:W-:Y:S02]  /*15a0*/  SHF.R.S32.HI R3, RZ, 0x1f, R18 ;  /* 0x0000001fff037819 */ /* 0x002fe40000011412 */
[----:B------:R-:W-:Y:S02]  /*15b0*/  CS2R R8, SRZ ;  /* 0x0000000000087805 */ /* 0x000fe4000001ff00 */
[----:B---3--:R-:W-:Y:S02]  /*15c0*/  ISETP.GT.AND P2, PT, R95, UR6, PT ;  /* 0x000000065f007c0c */ /* 0x008fe4000bf44270 */
[----:B------:R-:W-:Y:S02]  /*15d0*/  LEA.HI R3, R3, R18, RZ, 0x5 ;  /* 0x0000001203037211 */ /* 0x000fe400078f28ff */
[----:B----4-:R-:W-:-:S02]  /*15e0*/  ISETP.GT.AND P3, PT, R95, UR10, PT ;  /* 0x0000000a5f007c0c */ /* 0x010fc4000bf64270 */
[C---:B------:R-:W-:Y:S02]  /*15f0*/  ISETP.GT.AND P4, PT, R95.reuse, UR7, PT ;  /* 0x000000075f007c0c */ /* 0x040fe4000bf84270 */
[----:B--2---:R-:W-:Y:S02]  /*1600*/  ISETP.GT.AND P5, PT, R95, UR11, PT ;  /* 0x0000000b5f007c0c */ /* 0x004fe4000bfa4270 */
        /* <DEDUP_REMOVED lines=11> */
.L_x_1748:
        /* <DEDUP_REMOVED lines=8> */
.L_x_1749:
        /* <DEDUP_REMOVED lines=8> */
.L_x_1750:
        /* <DEDUP_REMOVED lines=8> */
.L_x_1751:
        /* <DEDUP_REMOVED lines=8> */
.L_x_1752:
        /* <DEDUP_REMOVED lines=25> */
[C---:B------:R-:W-:Y:S01]  /*1a50*/  IMAD.WIDE R2, R89.reuse, 0x4, R102 ;  /* 0x0000000459027825 */ /* 0x040fe200078e0266 */
[----:B------:R-:W2:Y:S04]  /*1a60*/  LDG.E.128.CONSTANT R12, desc[UR8][R102.64] ;  /* 0x00000008660c7981 */ /* 0x000ea8000c1e9d00 */
[----:B------:R0:W3:Y:S01]  /*1a70*/  LDG.E.128.CONSTANT R16, desc[UR8][R2.64] ;  /* 0x0000000802107981 */ /* 0x0000e2000c1e9d00 */
[----:B------:R-:W-:-:S05]  /*1a80*/  IMAD.WIDE R24, R89, 0x4, R2 ;  /* 0x0000000459187825 */ /* 0x000fca00078e0202 */
[----:B------:R-:W4:Y:S01]  /*1a90*/  LDG.E.128.CONSTANT R20, desc[UR8][R24.64] ;  /* 0x0000000818147981 */ /* 0x000f22000c1e9d00 */
[----:B------:R-:W-:-:S05]  /*1aa0*/  IMAD.WIDE R28, R89, 0x4, R24 ;  /* 0x00000004591c7825 */ /* 0x000fca00078e0218 */
[----:B------:R1:W5:Y:S01]  /*1ab0*/  LDG.E.128.CONSTANT R8, desc[UR8][R28.64] ;  /* 0x000000081c087981 */ /* 0x000362000c1e9d00 */
[----:B------:R-:W-:-:S05]  /*1ac0*/  IMAD.WIDE R100, R89, 0x4, R28 ;  /* 0x0000000459647825 */ /* 0x000fca00078e021c */
[----:B------:R-:W5:Y:S01]  /*1ad0*/  LDG.E.128.CONSTANT R4, desc[UR8][R100.64] ;  /* 0x0000000864047981 */ /* 0x000f62000c1e9d00 */
[----:B------:R-:W-:Y:S01]  /*1ae0*/  HFMA2 R0, -RZ, RZ, 0, 0.03125 ;  /* 0x00002800ff007431 */ /* 0x000fe200000001ff */
[----:B------:R-:W-:Y:S01]  /*1af0*/  LEA R95, R31, 0x20, 0x5 ;  /* 0x000000201f5f7811 */ /* 0x000fe200078e28ff */
[----:B------:R-:W-:Y:S01]  /*1b00*/  UIADD3 UR4, UPT, UPT, UR5, 0x40, URZ ;  /* 0x0000004005047890 */ /* 0x000fe2000fffe0ff */
[----:B------:R-:W-:Y:S02]  /*1b10*/  ISETP.NE.AND P0, PT, R96, RZ, PT ;  /* 0x000000ff6000720c */ /* 0x000fe40003f05270 */
[----:B------:R-:W-:Y:S02]  /*1b20*/  PRMT R40, RZ, 0x7610, R40 ;  /* 0x00007610ff287816 */ /* 0x000fe40000000028 */
[----:B--2---:R-:W-:Y:S02]  /*1b30*/  LOP3.LUT R45, R14, 0x1f001f, RZ, 0xc0, !PT ;  /* 0x001f001f0e2d7812 */ /* 0x004fe400078ec0ff */
[----:B------:R-:W-:-:S02]  /*1b40*/  SHF.R.U32.HI R48, RZ, 0xa, R14 ;  /* 0x0000000aff307819 */ /* 0x000fc4000001160e */
[----:B0-----:R-:W-:Y:S02]  /*1b50*/  LOP3.LUT R3, R14, 0x3e003e0, RZ, 0xc0, !PT ;  /* 0x03e003e00e037812 */ /* 0x001fe400078ec0ff */
[C---:B------:R-:W-:Y:S02]  /*1b60*/  LOP3.LUT R32, R12.reuse, 0x1f001f, RZ, 0xc0, !PT ;  /* 0x001f001f0c207812 */ /* 0x040fe400078ec0ff */
[----:B------:R-:W-:Y:S02]  /*1b70*/  SHF.R.U32.HI R35, RZ, 0xa, R12 ;  /* 0x0000000aff237819 */ /* 0x000fe4000001160c */
[----:B------:R-:W-:Y:S02]  /*1b80*/  LOP3.LUT R2, R12, 0x3e003e0, RZ, 0xc0, !PT ;  /* 0x03e003e00c027812 */ /* 0x000fe400078ec0ff */
[----:B------:R-:W-:Y:S02]  /*1b90*/  SHF.R.U32.HI R14, RZ, 0xf, R14 ;  /* 0x0000000fff0e7819 */ /* 0x000fe4000001160e */
[----:B------:R-:W-:-:S02]  /*1ba0*/  SHF.R.U32.HI R12, RZ, 0xf, R12 ;  /* 0x0000000fff0c7819 */ /* 0x000fc4000001160c */
[----:B-1----:R-:W-:Y:S02]  /*1bb0*/  SHF.R.U32.HI R28, RZ, 0xf, R13 ;  /* 0x0000000fff1c7819 */ /* 0x002fe4000001160d */
[C---:B------:R-:W-:Y:S02]  /*1bc0*/  LOP3.LUT R50, R15.reuse, 0x1f001f, RZ, 0xc0, !PT ;  /* 0x001f001f0f327812 */ /* 0x040fe400078ec0ff */
[--C-:B------:R-:W-:Y:S02]  /*1bd0*/  SHF.R.U32.HI R49, RZ, 0xa, R15.reuse ;  /* 0x0000000aff317819 */ /* 0x100fe4000001160f */
[----:B------:R-:W-:Y:S02]  /*1be0*/  LOP3.LUT R24, R15, 0x3e003e0, RZ, 0xc0, !PT ;  /* 0x03e003e00f187812 */ /* 0x000fe400078ec0ff */
[----:B------:R-:W-:Y:S02]  /*1bf0*/  SHF.R.U32.HI R29, RZ, 0xf, R15 ;  /* 0x0000000fff1d7819 */ /* 0x000fe4000001160f */
[----:B------:R-:W-:-:S02]  /*1c00*/  LOP3.LUT R37, R13, 0x1f001f, RZ, 0xc0, !PT ;  /* 0x001f001f0d257812 */ /* 0x000fc400078ec0ff */
[----:B------:R-:W-:Y:S02]  /*1c10*/  SHF.R.U32.HI R36, RZ, 0xa, R13 ;  /* 0x0000000aff247819 */ /* 0x000fe4000001160d */
[----:B------:R-:W-:Y:S02]  /*1c20*/  LOP3.LUT R25, R13, 0x3e003e0, RZ, 0xc0, !PT ;  /* 0x03e003e00d197812 */ /* 0x000fe400078ec0ff */
[----:B---3--:R-:W-:Y:S02]  /*1c30*/  SHF.R.U32.HI R15, RZ, 0xe, R18 ;  /* 0x0000000eff0f7819 */ /* 0x008fe40000011612 */
[----:B------:R-:W-:Y:S02]  /*1c40*/  LOP3.LUT R14, R14, 0x10001, RZ, 0xc0, !PT ;  /* 0x000100010e0e7812 */ /* 0x000fe400078ec0ff */
[----:B------:R-:W-:Y:S02]  /*1c50*/  SHF.R.U32.HI R13, RZ, 0xe, R16 ;  /* 0x0000000eff0d7819 */ /* 0x000fe40000011610 */
[----:B------:R-:W-:-:S02]  /*1c60*/  LOP3.LUT R57, R17, 0x1f001f, RZ, 0xc0, !PT ;  /* 0x001f001f11397812 */ /* 0x000fc400078ec0ff */
[--C-:B------:R-:W-:Y:S02]  /*1c70*/  SHF.R.U32.HI R58, RZ, 0xa, R17.reuse ;  /* 0x0000000aff3a7819 */ /* 0x100fe40000011611 */
[----:B------:R-:W-:Y:S02]  /*1c80*/  LOP3.LUT R62, R17, 0x3e003e0, RZ, 0xc0, !PT ;  /* 0x03e003e0113e7812 */ /* 0x000fe400078ec0ff */
[----:B------:R-:W-:Y:S02]  /*1c90*/  LOP3.LUT R12, R12, 0x10001, RZ, 0xc0, !PT ;  /* 0x000100010c0c7812 */ /* 0x000fe400078ec0ff */
[----:B------:R-:W-:Y:S02]  /*1ca0*/  SHF.R.U32.HI R17, RZ, 0xe, R17 ;  /* 0x0000000eff117819 */ /* 0x000fe40000011611 */
[----:B------:R-:W-:Y:S02]  /*1cb0*/  LOP3.LUT R28, R28, 0x10001, RZ, 0xc0, !PT ;  /* 0x000100011c1c7812 */ /* 0x000fe400078ec0ff */
[----:B------:R-:W-:-:S02]  /*1cc0*/  LOP3.LUT R53, R16, 0x1f001f, RZ, 0xc0, !PT ;  /* 0x001f001f10357812 */ /* 0x000fc400078ec0ff */
[----:B------:R-:W-:Y:S02]  /*1cd0*/  SHF.R.U32.HI R54, RZ, 0xa, R16 ;  /* 0x0000000aff367819 */ /* 0x000fe40000011610 */
[----:B------:R-:W-:Y:S02]  /*1ce0*/  LOP3.LUT R26, R16, 0x3e003e0, RZ, 0xc0, !PT ;  /* 0x03e003e0101a7812 */ /* 0x000fe400078ec0ff */
[----:B------:R-:W-:Y:S02]  /*1cf0*/  SHF.R.U32.HI R16, RZ, 0xe, R19 ;  /* 0x0000000eff107819 */ /* 0x000fe40000011613 */
[----:B------:R-:W-:Y:S02]  /*1d00*/  LOP3.LUT R29, R29, 0x10001, RZ, 0xc0, !PT ;  /* 0x000100011d1d7812 */ /* 0x000fe400078ec0ff */
[----:B------:R-:W-:Y:S02]  /*1d10*/  LOP3.LUT R15, R14, 0x20002, R15, 0xf8, !PT ;  /* 0x000200020e0f7812 */ /* 0x000fe400078ef80f */
[----:B------:R-:W-:-:S02]  /*1d20*/  LOP3.LUT R13, R12, 0x20002, R13, 0xf8, !PT ;  /* 0x000200020c0d7812 */ /* 0x000fc400078ef80d */
[----:B----4-:R-:W-:Y:S02]  /*1d30*/  SHF.R.U32.HI R14, RZ, 0xd, R22 ;  /* 0x0000000dff0e7819 */ /* 0x010fe40000011616 */
[----:B------:R-:W-:Y:S02]  /*1d40*/  LOP3.LUT R17, R28, 0x20002, R17, 0xf8, !PT ;  /* 0x000200021c117812 */ /* 0x000fe400078ef811 */
[----:B------:R-:W-:Y:S02]  /*1d50*/  SHF.R.U32.HI R12, RZ, 0xd, R21 ;  /* 0x0000000dff0c7819 */ /* 0x000fe40000011615 */
        /* <DEDUP_REMOVED lines=8> */
[----:B------:R-:W-:-:S02]  /*1de0*/  LOP3.LUT R17, R17, 0x40004, R12, 0xf8, !PT ;  /* 0x0004000411117812 */ /* 0x000fc400078ef80c */
[----:B-----5:R-:W-:Y:S02]  /*1df0*/  SHF.R.U32.HI R14, RZ, 0xc, R9 ;  /* 0x0000000cff0e7819 */ /* 0x020fe40000011609 */
[----:B------:R-:W-:Y:S02]  /*1e00*/  SHF.R.U32.HI R15, RZ, 0xc, R10 ;  /* 0x0000000cff0f7819 */ /* 0x000fe4000001160a */
[C---:B------:R-:W-:Y:S02]  /*1e10*/  LOP3.LUT R71, R22.reuse, 0x1f001f, RZ, 0xc0, !PT ;  /* 0x001f001f16477812 */ /* 0x040fe400078ec0ff */
[----:B------:R-:W-:Y:S02]  /*1e20*/  SHF.R.U32.HI R70, RZ, 0xa, R22 ;  /* 0x0000000aff467819 */ /* 0x000fe40000011616 */
[----:B------:R-:W-:Y:S02]  /*1e30*/  LOP3.LUT R21, R22, 0x3e003e0, RZ, 0xc0, !PT ;  /* 0x03e003e016157812 */ /* 0x000fe400078ec0ff */
        /* <DEDUP_REMOVED lines=18> */
[----:B------:R-:W-:-:S02]  /*1f60*/  LOP3.LUT R19, R18, 0x40004, R23, 0xf8, !PT ;  /* 0x0004000412137812 */ /* 0x000fc400078ef817 */
[----:B------:R-:W-:Y:S02]  /*1f70*/  LOP3.LUT R13, R13, 0x40004, R20, 0xf8, !PT ;  /* 0x000400040d0d7812 */ /* 0x000fe400078ef814 */
[C---:B------:R-:W-:Y:S02]  /*1f80*/  LOP3.LUT R34, R8.reuse, 0x1f001f, RZ, 0xc0, !PT ;  /* 0x001f001f08227812 */ /* 0x040fe400078ec0ff */
[--C-:B------:R-:W-:Y:S02]  /*1f90*/  SHF.R.U32.HI R33, RZ, 0xa, R8.reuse ;  /* 0x0000000aff217819 */ /* 0x100fe40000011608 */
[----:B------:R-:W-:Y:S02]  /*1fa0*/  LOP3.LUT R23, R8, 0x3e003e0, RZ, 0xc0, !PT ;  /* 0x03e003e008177812 */ /* 0x000fe400078ec0ff */
[----:B------:R-:W-:Y:S02]  /*1fb0*/  SHF.R.U32.HI R12, RZ, 0xc, R8 ;  /* 0x0000000cff0c7819 */ /* 0x000fe40000011608 */
[----:B------:R-:W-:-:S02]  /*1fc0*/  LOP3.LUT R39, R9, 0x1f001f, RZ, 0xc0, !PT ;  /* 0x001f001f09277812 */ /* 0x000fc400078ec0ff */
[----:B------:R-:W-:Y:S02]  /*1fd0*/  SHF.R.U32.HI R38, RZ, 0xa, R9 ;  /* 0x0000000aff267819 */ /* 0x000fe40000011609 */
[----:B------:R-:W-:Y:S02]  /*1fe0*/  LOP3.LUT R8, R9, 0x3e003e0, RZ, 0xc0, !PT ;  /* 0x03e003e009087812 */ /* 0x000fe400078ec0ff */
[----:B------:R-:W-:Y:S02]  /*1ff0*/  SHF.R.U32.HI R18, RZ, 0xc, R11 ;  /* 0x0000000cff127819 */ /* 0x000fe4000001160b */
[----:B------:R-:W-:Y:S02]  /*2000*/  LOP3.LUT R28, R29, 0x100010, R28, 0xf8, !PT ;  /* 0x001000101d1c7812 */ /* 0x000fe400078ef81c */
[----:B------:R-:W-:Y:S02]  /*2010*/  LOP3.LUT R47, R10, 0x1f001f, RZ, 0xc0, !PT ;  /* 0x001f001f0a2f7812 */ /* 0x000fe400078ec0ff */
[----:B------:R-:W-:-:S02]  /*2020*/  SHF.R.U32.HI R46, RZ, 0xa, R10 ;  /* 0x0000000aff2e7819 */ /* 0x000fc4000001160a */
[----:B------:R-:W-:Y:S02]  /*2030*/  LOP3.LUT R9, R10, 0x3e003e0, RZ, 0xc0, !PT ;  /* 0x03e003e00a097812 */ /* 0x000fe400078ec0ff */
[----:B------:R-:W-:Y:S02]  /*2040*/  LOP3.LUT R29, R75, 0x100010, R6, 0xf8, !PT ;  /* 0x001000104b1d7812 */ /* 0x000fe400078ef806 */
[C---:B------:R-:W-:Y:S02]  /*2050*/  LOP3.LUT R52, R11.reuse, 0x1f001f, RZ, 0xc0, !PT ;  /* 0x001f001f0b347812 */ /* 0x040fe400078ec0ff */
[----:B------:R-:W-:Y:S02]  /*2060*/  SHF.R.U32.HI R51, RZ, 0xa, R11 ;  /* 0x0000000aff337819 */ /* 0x000fe4000001160b */
[----:B------:R-:W-:Y:S02]  /*2070*/  LOP3.LUT R10, R11, 0x3e003e0, RZ, 0xc0, !PT ;  /* 0x03e003e00b0a7812 */ /* 0x000fe400078ec0ff */
[----:B------:R-:W-:-:S02]  /*2080*/  LOP3.LUT R75, R60, 0x64006400, RZ, 0xfc, !PT ;  /* 0x640064003c4b7812 */ /* 0x000fc400078efcff */
[----:B------:R-:W-:Y:S02]  /*2090*/  LOP3.LUT R11, R13, 0x80008, R12, 0xf8, !PT ;  /* 0x000800080d0b7812 */ /* 0x000fe400078ef80c */
[----:B------:R-:W-:Y:S02]  /*20a0*/  LOP3.LUT R77, R19, 0x80008, R18, 0xf8, !PT ;  /* 0x00080008134d7812 */ /* 0x000fe400078ef812 */
[C---:B------:R-:W-:Y:S02]  /*20b0*/  LOP3.LUT R12, R4.reuse, 0x1f001f, RZ, 0xc0, !PT ;  /* 0x001f001f040c7812 */ /* 0x040fe400078ec0ff */
[--C-:B------:R-:W-:Y:S02]  /*20c0*/  SHF.R.U32.HI R13, RZ, 0xa, R4.reuse ;  /* 0x0000000aff0d7819 */ /* 0x100fe40000011604 */
[----:B------:R-:W-:Y:S02]  /*20d0*/  LOP3.LUT R74, R4, 0x3e003e0, RZ, 0xc0, !PT ;  /* 0x03e003e0044a7812 */ /* 0x000fe400078ec0ff */
[----:B------:R-:W-:-:S02]  /*20e0*/  SHF.R.U32.HI R20, RZ, 0xb, R4 ;  /* 0x0000000bff147819 */ /* 0x000fc40000011604 */
[C---:B------:R-:W-:Y:S02]  /*20f0*/  LOP3.LUT R14, R5.reuse, 0x1f001f, RZ, 0xc0, !PT ;  /* 0x001f001f050e7812 */ /* 0x040fe400078ec0ff */
[----:B------:R-:W-:Y:S02]  /*2100*/  SHF.R.U32.HI R15, RZ, 0xa, R5 ;  /* 0x0000000aff0f7819 */ /* 0x000fe40000011605 */
[----:B------:R-:W-:Y:S02]  /*2110*/  LOP3.LUT R4, R5, 0x3e003e0, RZ, 0xc0, !PT ;  /* 0x03e003e005047812 */ /* 0x000fe400078ec0ff */
[C---:B------:R-:W-:Y:S02]  /*2120*/  LOP3.LUT R80, R7.reuse, 0x3e003e0, RZ, 0xc0, !PT ;  /* 0x03e003e007507812 */ /* 0x040fe400078ec0ff */
[----:B------:R-:W-:Y:S02]  /*2130*/  LOP3.LUT R18, R7, 0x1f001f, RZ, 0xc0, !PT ;  /* 0x001f001f07127812 */ /* 0x000fe400078ec0ff */
[----:B------:R-:W-:-:S02]  /*2140*/  SHF.R.U32.HI R19, RZ, 0xa, R7 ;  /* 0x0000000aff137819 */ /* 0x000fc40000011607 */
[----:B------:R-:W-:Y:S02]  /*2150*/  SHF.R.U32.HI R30, RZ, 0xb, R7 ;  /* 0x0000000bff1e7819 */ /* 0x000fe40000011607 */
[----:B------:R-:W-:Y:S02]  /*2160*/  LOP3.LUT R37, R37, 0x64006400, RZ, 0xfc, !PT ;  /* 0x6400640025257812 */ /* 0x000fe400078efcff */
[----:B------:R-:W-:Y:S02]  /*2170*/  LOP3.LUT R45, R45, 0x64006400, RZ, 0xfc, !PT ;  /* 0x640064002d2d7812 */ /* 0x000fe400078efcff */
        /* <DEDUP_REMOVED lines=14> */
[----:B------:R-:W-:Y:S02]  /*2260*/  LOP3.LUT R36, R36, 0x1f001f, RZ, 0xc0, !PT ;  /* 0x001f001f24247812 */ /* 0x000fe400078ec0ff */
        /* <DEDUP_REMOVED lines=8> */
[----:B------:R-:W-:Y:S01]  /*22f0*/  HFMA2 R83, R25, R0.H0_H0, -48, -48 ;  /* 0xd200d20019537431 */ /* 0x000fe20000040000 */
        /* <DEDUP_REMOVED lines=17> */
[----:B------:R-:W-:Y:S02]  /*2410*/  LOP3.LUT R36, R36, 0x64006400, RZ, 0xfc, !PT ;  /* 0x6400640024247812 */ /* 0x000fe400078efcff */
[----:B------:R-:W-:Y:S01]  /*2420*/  LOP3.LUT R79, R10, 0x64006400, RZ, 0xfc, !PT ;  /* 0x640064000a4f7812 */ /* 0x000fe200078efcff */
        /* <DEDUP_REMOVED lines=23> */
[----:B------:R-:W-:Y:S02]  /*25a0*/  LOP3.LUT R30, R77, 0x100010, R30, 0xf8, !PT ;  /* 0x001000104d1e7812 */ /* 0x000fe400078ef81e */
        /* <DEDUP_REMOVED lines=74> */
[----:B------:R-:W-:Y:S01]  /*2a50*/  PRMT R26, RZ, 0x5410, RZ ;  /* 0x00005410ff1a7816 */ /* 0x000fe200000000ff */
        /* <DEDUP_REMOVED lines=30> */
[----:B------:R-:W0:Y:S01]  /*2c40*/  LDS.128 R32, [UR5+0x20] ;  /* 0x00002005ff207984 */ /* 0x000e220008000c00 */
        /* <DEDUP_REMOVED lines=8> */
[----:B------:R-:W-:-:S04]  /*2cd0*/  HFMA2 R28, R72, R30, R36 ;  /* 0x0000001e481c7231 */ /* 0x000fc80000000024 */
[----:B------:R-:W-:Y:S02]  /*2ce0*/  HFMA2 R28, R11, R31, R28 ;  /* 0x0000001f0b1c7231 */ /* 0x000fe4000000001c */
[-C--:B------:R-:W-:Y:S02]  /*2cf0*/  HFMA2 R27, R67, R29.reuse, R27 ;  /* 0x0000001d431b7231 */ /* 0x080fe4000000001b */
[----:B------:R-:W-:Y:S02]  /*2d00*/  HFMA2 R37, R69, R29, R37 ;  /* 0x0000001d45257231 */ /* 0x000fe40000000025 */
[-C--:B------:R-:W-:Y:S02]  /*2d10*/  HFMA2 R27, R71, R30.reuse, R27 ;  /* 0x0000001e471b7231 */ /* 0x080fe4000000001b */
[-C--:B------:R-:W-:Y:S02]  /*2d20*/  HFMA2 R29, R73, R30.reuse, R37 ;  /* 0x0000001e491d7231 */ /* 0x080fe40000000025 */
[----:B------:R-:W-:-:S02]  /*2d30*/  HFMA2 R30, R74, R30, R38 ;  /* 0x0000001e4a1e7231 */ /* 0x000fc40000000026 */
[----:B------:R-:W1:Y:S02]  /*2d40*/  LDS.128 R36, [UR5+0x30] ;  /* 0x00003005ff247984 */ /* 0x000e640008000c00 */
[-C--:B------:R-:W-:Y:S02]  /*2d50*/  HFMA2 R30, R9, R31.reuse, R30 ;  /* 0x0000001f091e7231 */ /* 0x080fe4000000001e */
[-C--:B------:R-:W-:Y:S02]  /*2d60*/  HFMA2 R27, R64, R31.reuse, R27 ;  /* 0x0000001f401b7231 */ /* 0x080fe4000000001b */
[----:B------:R-:W-:Y:S02]  /*2d70*/  HFMA2 R29, R10, R31, R29 ;  /* 0x0000001f0a1d7231 */ /* 0x000fe4000000001d */
[-C--:B0-----:R-:W-:Y:S02]  /*2d80*/  HFMA2 R28, R13, R32.reuse, R28 ;  /* 0x000000200d1c7231 */ /* 0x081fe4000000001c */
        /* <DEDUP_REMOVED lines=8> */
[----:B------:R-:W-:Y:S02]  /*2e10*/  HFMA2 R28, R45, R35, R28 ;  /* 0x000000232d1c7231 */ /* 0x000fe4000000001c */
[----:B------:R-:W-:Y:S02]  /*2e20*/  HFMA2 R29, R18, R33, R29 ;  /* 0x00000021121d7231 */ /* 0x000fe4000000001d */
[----:B------:R-:W-:Y:S02]  /*2e30*/  HFMA2 R30, R47, R35, R30 ;  /* 0x000000232f1e7231 */ /* 0x000fe4000000001e */
[-C--:B------:R-:W-:Y:S02]  /*2e40*/  HFMA2 R27, R8, R34.reuse, R27 ;  /* 0x00000022081b7231 */ /* 0x080fe4000000001b */
[----:B------:R-:W-:-:S02]  /*2e50*/  HFMA2 R29, R6, R34, R29 ;  /* 0x00000022061d7231 */ /* 0x000fc4000000001d */
[-C--:B------:R-:W-:Y:S02]  /*2e60*/  HFMA2 R27, R20, R35.reuse, R27 ;  /* 0x00000023141b7231 */ /* 0x080fe4000000001b */
[----:B------:R-:W-:Y:S02]  /*2e70*/  HFMA2 R29, R46, R35, R29 ;  /* 0x000000232e1d7231 */ /* 0x000fe4000000001d */
[-C--:B-1----:R-:W-:Y:S02]  /*2e80*/  HFMA2 R28, R49, R36.reuse, R28 ;  /* 0x00000024311c7231 */ /* 0x082fe4000000001c */
        /* <DEDUP_REMOVED lines=11> */
[----:B------:R-:W-:Y:S02]  /*2f40*/  HADD2 R28, R28.H0_H0, R28.H1_H1 ;  /* 0x3000001c1c1c7230 */ /* 0x000fe40000000800 */
        /* <DEDUP_REMOVED lines=11> */
.L_x_1754:
        /* <DEDUP_REMOVED lines=10> */
[----:B------:R-:W0:Y:S01]  /*30a0*/  LDS.128 R36, [UR5+0x40] ;  /* 0x00004005ff247984 */ /* 0x000e220008000c00 */
[----:B------:R-:W-:Y:S02]  /*30b0*/  PRMT R44, R44, 0x5410, R43 ;  /* 0x000054102c2c7816 */ /* 0x000fe4000000002b */
[----:B------:R-:W-:Y:S01]  /*30c0*/  PRMT R42, R42, 0x5410, R41 ;  /* 0x000054102a2a7816 */ /* 0x000fe20000000029 */
[----:B------:R-:W1:Y:S04]  /*30d0*/  LDS.128 R28, [UR5+0x50] ;  /* 0x00005005ff1c7984 */ /* 0x000e680008000c00 */
[----:B------:R-:W2:Y:S01]  /*30e0*/  LDS.128 R32, [UR5+0x60] ;  /* 0x00006005ff207984 */ /* 0x000ea20008000c00 */
        /* <DEDUP_REMOVED lines=22> */
[----:B------:R-:W-:Y:S02]  /*3250*/  HFMA2 R21, R60, R28, R21 ;  /* 0x0000001c3c157231 */ /* 0x000fe40000000015 */
[----:B--2---:R-:W-:Y:S02]  /*3260*/  HFMA2 R25, R13, R32, R25 ;  /* 0x000000200d197231 */ /* 0x004fe40000000019 */
[----:B------:R-:W-:Y:S02]  /*3270*/  HFMA2 R26, R62, R28, R26 ;  /* 0x0000001c3e1a7231 */ /* 0x000fe4000000001a */
[----:B------:R-:W-:-:S02]  /*3280*/  HFMA2 R25, R17, R33, R25 ;  /* 0x0000002111197231 */ /* 0x000fc40000000019 */
[-C--:B------:R-:W-:Y:S02]  /*3290*/  HFMA2 R21, R67, R29.reuse, R21 ;  /* 0x0000001d43157231 */ /* 0x080fe40000000015 */
[----:B------:R-:W-:Y:S02]  /*32a0*/  HFMA2 R25, R7, R34, R25 ;  /* 0x0000002207197231 */ /* 0x000fe40000000019 */
[----:B------:R-:W-:Y:S02]  /*32b0*/  HFMA2 R26, R69, R29, R26 ;  /* 0x0000001d451a7231 */ /* 0x000fe4000000001a */
[----:B------:R-:W-:Y:S02]  /*32c0*/  HFMA2 R25, R45, R35, R25 ;  /* 0x000000232d197231 */ /* 0x000fe40000000019 */
[-C--:B------:R-:W-:Y:S02]  /*32d0*/  HFMA2 R21, R71, R30.reuse, R21 ;  /* 0x0000001e47157231 */ /* 0x080fe40000000015 */
[----:B------:R-:W-:-:S02]  /*32e0*/  HFMA2 R26, R73, R30, R26 ;  /* 0x0000001e491a7231 */ /* 0x000fc4000000001a */
[----:B------:R-:W-:Y:S02]  /*32f0*/  HFMA2 R30, R74, R30, R36 ;  /* 0x0000001e4a1e7231 */ /* 0x000fe40000000024 */
[----:B------:R-:W0:Y:S02]  /*3300*/  LDS.128 R36, [UR5+0x70] ;  /* 0x00007005ff247984 */ /* 0x000e240008000c00 */
[-C--:B------:R-:W-:Y:S02]  /*3310*/  HFMA2 R30, R9, R31.reuse, R30 ;  /* 0x0000001f091e7231 */ /* 0x080fe4000000001e */
[-C--:B------:R-:W-:Y:S02]  /*3320*/  HFMA2 R21, R64, R31.reuse, R21 ;  /* 0x0000001f40157231 */ /* 0x080fe40000000015 */
[----:B------:R-:W-:Y:S02]  /*3330*/  HFMA2 R26, R10, R31, R26 ;  /* 0x0000001f0a1a7231 */ /* 0x000fe4000000001a */
[----:B------:R-:W-:-:S04]  /*3340*/  HFMA2 R30, R15, R32, R30 ;  /* 0x000000200f1e7231 */ /* 0x000fc8000000001e */
[----:B------:R-:W-:Y:S02]  /*3350*/  HFMA2 R30, R19, R33, R30 ;  /* 0x00000021131e7231 */ /* 0x000fe4000000001e */
[-C--:B------:R-:W-:Y:S02]  /*3360*/  HFMA2 R21, R12, R32.reuse, R21 ;  /* 0x000000200c157231 */ /* 0x080fe40000000015 */
[----:B------:R-:W-:Y:S02]  /*3370*/  HFMA2 R26, R14, R32, R26 ;  /* 0x000000200e1a7231 */ /* 0x000fe4000000001a */
[----:B------:R-:W-:-:S04]  /*3380*/  HFMA2 R30, R5, R34, R30 ;  /* 0x00000022051e7231 */ /* 0x000fc8000000001e */
[----:B------:R-:W-:Y:S02]  /*3390*/  HFMA2 R30, R47, R35, R30 ;  /* 0x000000232f1e7231 */ /* 0x000fe4000000001e */
[-C--:B------:R-:W-:Y:S02]  /*33a0*/  HFMA2 R21, R16, R33.reuse, R21 ;  /* 0x0000002110157231 */ /* 0x080fe40000000015 */
[----:B------:R-:W-:Y:S02]  /*33b0*/  HFMA2 R26, R18, R33, R26 ;  /* 0x00000021121a7231 */ /* 0x000fe4000000001a */
[-C--:B------:R-:W-:Y:S02]  /*33c0*/  HFMA2 R21, R8, R34.reuse, R21 ;  /* 0x0000002208157231 */ /* 0x080fe40000000015 */
[----:B------:R-:W-:Y:S02]  /*33d0*/  HFMA2 R26, R6, R34, R26 ;  /* 0x00000022061a7231 */ /* 0x000fe4000000001a */
[----:B------:R-:W-:-:S02]  /*33e0*/  HFMA2 R21, R20, R35, R21 ;  /* 0x0000002314157231 */ /* 0x000fc40000000015 */
[----:B------:R-:W-:Y:S02]  /*33f0*/  HFMA2 R26, R46, R35, R26 ;  /* 0x000000232e1a7231 */ /* 0x000fe4000000001a */
[-C--:B0-----:R-:W-:Y:S02]  /*3400*/  HFMA2 R25, R49, R36.reuse, R25 ;  /* 0x0000002431197231 */ /* 0x081fe40000000019 */
        /* <DEDUP_REMOVED lines=10> */
[-C--:B------:R-:W-:Y:S02]  /*34b0*/  HFMA2 R30, R59, R39.reuse, R30 ;  /* 0x000000273b1e7231 */ /* 0x080fe4000000001e */
[----:B------:R-:W-:Y:S02]  /*34c0*/  HADD2 R25, R25.H0_H0, R25.H1_H1 ;  /* 0x3000001919197230 */ /* 0x000fe40000000800 */
[----:B------:R-:W-:Y:S02]  /*34d0*/  HADD2 R30, R30.H0_H0, R30.H1_H1 ;  /* 0x3000001e1e1e7230 */ /* 0x000fe40000000800 */
        /* <DEDUP_REMOVED lines=8> */
[----:B------:R-:W-:Y:S02]  /*3560*/  HFMA2 R26, R21, R44, RZ ;  /* 0x0000002c151a7231 */ /* 0x000fe400000000ff */
[----:B------:R-:W-:-:S07]  /*3570*/  HFMA2 R25, R25, R42, RZ.H0_H0 ;  /* 0x0000002a19197231 */ /* 0x000fce00000400ff */
.L_x_1755:
        /* <DEDUP_REMOVED lines=88> */
.L_x_1756:
[----:B------:R-:W-:Y:S01]  /*3b00*/  PRMT R21, RZ, 0x5410, RZ ;  /* 0x00005410ff157816 */ /* 0x000fe200000000ff */
[----:B------:R-:W-:Y:S06]  /*3b10*/  @P0 BRA `(.L_x_1753) ;  /* 0x0000000400380947 */ /* 0x000fec0003800000 */
        /* <DEDUP_REMOVED lines=10> */
[----:B------:R-:W-:Y:S02]  /*3bc0*/  HFMA2 R22, R82, R38, R22 ;  /* 0x0000002652167231 */ /* 0x000fe40000000016 */
[-C--:B------:R-:W-:Y:S02]  /*3bd0*/  HFMA2 R32, R78, R37.reuse, R32 ;  /* 0x000000254e207231 */ /* 0x080fe40000000020 */
[----:B------:R-:W-:Y:S02]  /*3be0*/  HFMA2 R37, R77, R37, R36 ;  /* 0x000000254d257231 */ /* 0x000fe40000000024 */
[----:B------:R-:W-:-:S02]  /*3bf0*/  HFMA2 R22, R81, R39, R22 ;  /* 0x0000002751167231 */ /* 0x000fc40000000016 */
[-C--:B------:R-:W-:Y:S02]  /*3c00*/  HFMA2 R37, R80, R38.reuse, R37 ;  /* 0x0000002650257231 */ /* 0x080fe40000000025 */
[----:B------:R-:W-:Y:S02]  /*3c10*/  HFMA2 R21, R86, R38, R21 ;  /* 0x0000002656157231 */ /* 0x000fe40000000015 */
[----:B-1----:R-:W-:Y:S02]  /*3c20*/  HFMA2 R22, R61, R28, R22 ;  /* 0x0000001c3d167231 */ /* 0x002fe40000000016 */
[----:B------:R-:W-:Y:S02]  /*3c30*/  HFMA2 R36, R79, R38, R32 ;  /* 0x000000264f247231 */ /* 0x000fe40000000020 */
[----:B------:R-:W-:Y:S01]  /*3c40*/  HFMA2 R37, R66, R39, R37 ;  /* 0x0000002742257231 */ /* 0x000fe20000000025 */
[----:B------:R-:W0:Y:S01]  /*3c50*/  LDS.128 R32, [UR5+0xe0] ;  /* 0x0000e005ff207984 */ /* 0x000e220008000c00 */
[----:B------:R-:W-:-:S02]  /*3c60*/  HFMA2 R22, R68, R29, R22 ;  /* 0x0000001d44167231 */ /* 0x000fc40000000016 */
[----:B------:R-:W-:Y:S02]  /*3c70*/  HFMA2 R37, R63, R28, R37 ;  /* 0x0000001c3f257231 */ /* 0x000fe40000000025 */
[-C--:B------:R-:W-:Y:S02]  /*3c80*/  HFMA2 R21, R85, R39.reuse, R21 ;  /* 0x0000002755157231 */ /* 0x080fe40000000015 */
[----:B------:R-:W-:Y:S02]  /*3c90*/  HFMA2 R22, R72, R30, R22 ;  /* 0x0000001e48167231 */ /* 0x000fe40000000016 */
[----:B------:R-:W-:Y:S02]  /*3ca0*/  HFMA2 R36, R65, R39, R36 ;  /* 0x0000002741247231 */ /* 0x000fe40000000024 */
[----:B------:R-:W-:Y:S02]  /*3cb0*/  HFMA2 R37, R70, R29, R37 ;  /* 0x0000001d46257231 */ /* 0x000fe40000000025 */
[----:B------:R-:W-:-:S02]  /*3cc0*/  HFMA2 R22, R11, R31, R22 ;  /* 0x0000001f0b167231 */ /* 0x000fc40000000016 */
[-C--:B------:R-:W-:Y:S02]  /*3cd0*/  HFMA2 R21, R60, R28.reuse, R21 ;  /* 0x0000001c3c157231 */ /* 0x080fe40000000015 */
[----:B------:R-:W-:Y:S02]  /*3ce0*/  HFMA2 R36, R62, R28, R36 ;  /* 0x0000001c3e247231 */ /* 0x000fe40000000024 */
[-C--:B------:R-:W-:Y:S02]  /*3cf0*/  HFMA2 R21, R67, R29.reuse, R21 ;  /* 0x0000001d43157231 */ /* 0x080fe40000000015 */
[----:B------:R-:W-:Y:S02]  /*3d00*/  HFMA2 R36, R69, R29, R36 ;  /* 0x0000001d45247231 */ /* 0x000fe40000000024 */
[-C--:B------:R-:W-:Y:S02]  /*3d10*/  HFMA2 R21, R71, R30.reuse, R21 ;  /* 0x0000001e47157231 */ /* 0x080fe40000000015 */
[----:B------:R-:W-:-:S02]  /*3d20*/  HFMA2 R28, R73, R30, R36 ;  /* 0x0000001e491c7231 */ /* 0x000fc40000000024 */
[----:B------:R-:W-:Y:S02]  /*3d30*/  HFMA2 R30, R74, R30, R37 ;  /* 0x0000001e4a1e7231 */ /* 0x000fe40000000025 */
[----:B------:R-:W1:Y:S02]  /*3d40*/  LDS.128 R36, [UR5+0xf0] ;  /* 0x0000f005ff247984 */ /* 0x000e640008000c00 */
[-C--:B------:R-:W-:Y:S02]  /*3d50*/  HFMA2 R30, R9, R31.reuse, R30 ;  /* 0x0000001f091e7231 */ /* 0x080fe4000000001e */
[-C--:B------:R-:W-:Y:S02]  /*3d60*/  HFMA2 R21, R64, R31.reuse, R21 ;  /* 0x0000001f40157231 */ /* 0x080fe40000000015 */
[----:B------:R-:W-:Y:S02]  /*3d70*/  HFMA2 R28, R10, R31, R28 ;  /* 0x0000001f0a1c7231 */ /* 0x000fe4000000001c */
[----:B0-----:R-:W-:-:S02]  /*3d80*/  HFMA2 R22, R13, R32, R22 ;  /* 0x000000200d167231 */ /* 0x001fc40000000016 */
[-C--:B------:R-:W-:Y:S02]  /*3d90*/  HFMA2 R30, R15, R32.reuse, R30 ;  /* 0x000000200f1e7231 */ /* 0x080fe4000000001e */
[-C--:B------:R-:W-:Y:S02]  /*3da0*/  HFMA2 R21, R12, R32.reuse, R21 ;  /* 0x000000200c157231 */ /* 0x080fe40000000015 */
        /* <DEDUP_REMOVED lines=23> */
[----:B------:R-:W-:Y:S02]  /*3f20*/  HFMA2 R28, R2, R37, R28 ;  /* 0x00000025021c7231 */ /* 0x000fe4000000001c */
[----:B------:R-:W-:Y:S02]  /*3f30*/  HFMA2 R30, R59, R39, R30 ;  /* 0x000000273b1e7231 */ /* 0x000fe4000000001e */
[----:B------:R-:W-:Y:S02]  /*3f40*/  HADD2 R17, R17.H0_H0, R17.H1_H1 ;  /* 0x3000001111117230 */ /* 0x000fe40000000800 */
[----:B------:R-:W-:Y:S02]  /*3f50*/  HADD2 R14, R30.H0_H0, R30.H1_H1 ;  /* 0x3000001e1e0e7230 */ /* 0x000fe40000000800 */
[----:B------:R-:W-:-:S02]  /*3f60*/  HFMA2 R19, R52, R38, R19 ;  /* 0x0000002634137231 */ /* 0x000fc40000000013 */
[----:B------:R-:W-:Y:S02]  /*3f70*/  HFMA2 R28, R56, R38, R28 ;  /* 0x00000026381c7231 */ /* 0x000fe4000000001c */
        /* <DEDUP_REMOVED lines=8> */
.L_x_1753:
[----:B------:R-:W-:-:S04]  /*4000*/  VIMNMX R0, PT, PT, R98, UR11, PT ;  /* 0x0000000b62007c48 */ /* 0x000fc8000bfe0100 */
[----:B------:R-:W-:-:S13]  /*4010*/  ISETP.GT.AND P0, PT, R0, R95, PT ;  /* 0x0000005f0000720c */ /* 0x000fda0003f04270 */
[----:B------:R-:W-:Y:S05]  /*4020*/  @!P0 BRA `(.L_x_1757) ;  /* 0x0000002000ec8947 */ /* 0x000fea0003800000 */
[----:B------:R-:W-:Y:S01]  /*4030*/  PRMT R0, R94, 0x9910, RZ ;  /* 0x000099105e007816 */ /* 0x000fe200000000ff */
[----:B------:R-:W-:Y:S01]  /*4040*/  UIADD3 UR4, UPT, UPT, UR4, 0x80, URZ ;  /* 0x0000008004047890 */ /* 0x000fe2000fffe0ff */
[----:B------:R-:W-:Y:S02]  /*4050*/  VIMNMX.U32 R98, PT, PT, R98, UR11, PT ;  /* 0x0000000b62627c48 */ /* 0x000fe4000bfe0000 */
[----:B------:R-:W-:-:S04]  /*4060*/  ISETP.NE.AND P0, PT, R0, RZ, PT ;  /* 0x000000ff0000720c */ /* 0x000fc80003f05270 */
[----:B------:R-:W-:-:S13]  /*4070*/  ISETP.EQ.OR P0, PT, R97, 0x3, !P0 ;  /* 0x000000036100780c */ /* 0x000fda0004702670 */
.L_x_1762:
[----:B------:R-:W0:Y:S01]  /*4080*/  LDC R89, c[0x0][0x3ac] ;  /* 0x0000eb00ff597b82 */ /* 0x000e220000000800 */
[----:B------:R-:W2:Y:S01]  /*4090*/  LDG.E.128.CONSTANT R12, desc[UR8][R102.64] ;  /* 0x00000008660c7981 */ /* 0x000ea2000c1e9d00 */
[----:B------:R-:W-:Y:S01]  /*40a0*/  HFMA2 R16, -RZ, RZ, 0, 0.015625 ;  /* 0x00002400ff107431 */ /* 0x000fe200000001ff */
[----:B------:R-:W-:Y:S01]  /*40b0*/  MOV R0, 0x3000 ;  /* 0x0000300000007802 */ /* 0x000fe20000000f00 */
[----:B------:R-:W1:Y:S04]  /*40c0*/  S2R R91, SR_CTAID.Y ;  /* 0x00000000005b7919 */ /* 0x000e680000002600 */
[----:B------:R-:W1:Y:S01]  /*40d0*/  LDC R90, c[0x0][0x3a8] ;  /* 0x0000ea00ff5a7b82 */ /* 0x000e620000000800 */
[----:B0-----:R-:W-:-:S05]  /*40e0*/  IMAD.WIDE R2, R89, 0x4, R102 ;  /* 0x0000000459027825 */ /* 0x001fca00078e0266 */
[----:B------:R0:W3:Y:S01]  /*40f0*/  LDG.E.128.CONSTANT R8, desc[UR8][R2.64] ;  /* 0x0000000802087981 */ /* 0x0000e2000c1e9d00 */
[----:B------:R-:W-:-:S05]  /*4100*/  IMAD.WIDE R100, R89, 0x4, R2 ;  /* 0x0000000459647825 */ /* 0x000fca00078e0202 */
[----:B------:R-:W4:Y:S01]  /*4110*/  LDG.E.128.CONSTANT R4, desc[UR8][R100.64] ;  /* 0x0000000864047981 */ /* 0x000f22000c1e9d00 */
[----:B------:R-:W-:Y:S02]  /*4120*/  PRMT R0, R16, 0x5410, R0 ;  /* 0x0000541010007816 */ /* 0x000fe40000000000 */
[----:B------:R-:W-:Y:S02]  /*4130*/  ISETP.NE.AND P2, PT, R96, RZ, PT ;  /* 0x000000ff6000720c */ /* 0x000fe40003f45270 */
[----:B--2---:R-:W-:Y:S02]  /*4140*/  SHF.R.U32.HI R17, RZ, 0xf, R13 ;  /* 0x0000000fff117819 */ /* 0x004fe4000001160d */
[----:B------:R-:W-:Y:S02]  /*4150*/  SHF.R.U32.HI R28, RZ, 0xf, R15 ;  /* 0x0000000fff1c7819 */ /* 0x000fe4000001160f */
[C---:B------:R-:W-:Y:S02]  /*4160*/  LOP3.LUT R57, R13.reuse, 0x70007, RZ, 0xc0, !PT ;  /* 0x000700070d397812 */ /* 0x040fe400078ec0ff */
[----:B0-----:R-:W-:-:S02]  /*4170*/  LOP3.LUT R2, R13, 0x380038, RZ, 0xc0, !PT ;  /* 0x003800380d027812 */ /* 0x001fc400078ec0ff */
[----:B------:R-:W-:Y:S02]  /*4180*/  SHF.R.U32.HI R51, RZ, 0x6, R13 ;  /* 0x00000006ff337819 */ /* 0x000fe4000001160d */
[----:B------:R-:W-:Y:S02]  /*4190*/  LOP3.LUT R17, R17, 0x10001, RZ, 0xc0, !PT ;  /* 0x0001000111117812 */ /* 0x000fe400078ec0ff */
[C---:B------:R-:W-:Y:S02]  /*41a0*/  LOP3.LUT R56, R12.reuse, 0x70007, RZ, 0xc0, !PT ;  /* 0x000700070c387812 */ /* 0x040fe400078ec0ff */
[----:B------:R-:W-:Y:S02]  /*41b0*/  LOP3.LUT R16, R12, 0x380038, RZ, 0xc0, !PT ;  /* 0x003800380c107812 */ /* 0x000fe400078ec0ff */
[----:B------:R-:W-:Y:S02]  /*41c0*/  SHF.R.U32.HI R52, RZ, 0x6, R12 ;  /* 0x00000006ff347819 */ /* 0x000fe4000001160c */
[----:B------:R-:W-:-:S02]  /*41d0*/  SHF.R.U32.HI R55, RZ, 0x6, R14 ;  /* 0x00000006ff377819 */ /* 0x000fc4000001160e */
[----:B------:R-:W-:Y:S02]  /*41e0*/  LOP3.LUT R28, R28, 0x10001, RZ, 0xc0, !PT ;  /* 0x000100011c1c7812 */ /* 0x000fe400078ec0ff */
[----:B------:R-:W-:Y:S02]  /*41f0*/  SHF.R.U32.HI R12, RZ, 0xf, R12 ;  /* 0x0000000fff0c7819 */ /* 0x000fe4000001160c */
[C---:B------:R-:W-:Y:S02]  /*4200*/  LOP3.LUT R58, R14.reuse, 0x70007, RZ, 0xc0, !PT ;  /* 0x000700070e3a7812 */ /* 0x040fe400078ec0ff */
[----:B------:R-:W-:Y:S02]  /*4210*/  LOP3.LUT R18, R14, 0x380038, RZ, 0xc0, !PT ;  /* 0x003800380e127812 */ /* 0x000fe400078ec0ff */
[C---:B---3--:R-:W-:Y:S02]  /*4220*/  LOP3.LUT R45, R8.reuse, 0x70007, RZ, 0xc0, !PT ;  /* 0x00070007082d7812 */ /* 0x048fe400078ec0ff */
[----:B------:R-:W-:-:S02]  /*4230*/  LOP3.LUT R3, R8, 0x380038, RZ, 0xc0, !PT ;  /* 0x0038003808037812 */ /* 0x000fc400078ec0ff */
[--C-:B------:R-:W-:Y:S02]  /*4240*/  SHF.R.U32.HI R33, RZ, 0x6, R8.reuse ;  /* 0x00000006ff217819 */ /* 0x100fe40000011608 */
[----:B------:R-:W-:Y:S02]  /*4250*/  SHF.R.U32.HI R13, RZ, 0xe, R8 ;  /* 0x0000000eff0d7819 */ /* 0x000fe40000011608 */
[----:B------:R-:W-:Y:S02]  /*4260*/  SHF.R.U32.HI R8, RZ, 0xe, R9 ;  /* 0x0000000eff087819 */ /* 0x000fe40000011609 */
[C---:B------:R-:W-:Y:S02]  /*4270*/  LOP3.LUT R53, R11.reuse, 0x70007, RZ, 0xc0, !PT ;  /* 0x000700070b357812 */ /* 0x040fe400078ec0ff */
[----:B------:R-:W-:Y:S02]  /*4280*/  LOP3.LUT R62, R11, 0x380038, RZ, 0xc0, !PT ;  /* 0x003800380b3e7812 */ /* 0x000fe400078ec0ff */
[----:B------:R-:W-:-:S02]  /*4290*/  SHF.R.U32.HI R48, RZ, 0x6, R11 ;  /* 0x00000006ff307819 */ /* 0x000fc4000001160b */
[----:B------:R-:W-:Y:S02]  /*42a0*/  SHF.R.U32.HI R11, RZ, 0xe, R11 ;  /* 0x0000000eff0b7819 */ /* 0x000fe4000001160b */
[----:B------:R-:W-:Y:S02]  /*42b0*/  SHF.R.U32.HI R19, RZ, 0xf, R14 ;  /* 0x0000000fff137819 */ /* 0x000fe4000001160e */
[C---:B------:R-:W-:Y:S02]  /*42c0*/  LOP3.LUT R70, R15.reuse, 0x70007, RZ, 0xc0, !PT ;  /* 0x000700070f467812 */ /* 0x040fe400078ec0ff */
[----:B------:R-:W-:Y:S02]  /*42d0*/  LOP3.LUT R60, R15, 0x380038, RZ, 0xc0, !PT ;  /* 0x003800380f3c7812 */ /* 0x000fe400078ec0ff */
[----:B------:R-:W-:Y:S02]  /*42e0*/  SHF.R.U32.HI R59, RZ, 0x6, R15 ;  /* 0x00000006ff3b7819 */ /* 0x000fe4000001160f */
[----:B------:R-:W-:-:S02]  /*42f0*/  LOP3.LUT R39, R9, 0x70007, RZ, 0xc0, !PT ;  /* 0x0007000709277812 */ /* 0x000fc400078ec0ff */
[----:B------:R-:W-:Y:S02]  /*4300*/  LOP3.LUT R14, R9, 0x380038, RZ, 0xc0, !PT ;  /* 0x00380038090e7812 */ /* 0x000fe400078ec0ff */
[----:B------:R-:W-:Y:S02]  /*4310*/  SHF.R.U32.HI R35, RZ, 0x6, R9 ;  /* 0x00000006ff237819 */ /* 0x000fe40000011609 */
[C---:B------:R-:W-:Y:S02]  /*4320*/  LOP3.LUT R47, R10.reuse, 0x70007, RZ, 0xc0, !PT ;  /* 0x000700070a2f7812 */ /* 0x040fe400078ec0ff */
[----:B------:R-:W-:Y:S02]  /*4330*/  LOP3.LUT R15, R10, 0x380038, RZ, 0xc0, !PT ;  /* 0x003800380a0f7812 */ /* 0x000fe400078ec0ff */
[--C-:B------:R-:W-:Y:S02]  /*4340*/  SHF.R.U32.HI R36, RZ, 0x6, R10.reuse ;  /* 0x00000006ff247819 */ /* 0x100fe4000001160a */
[----:B------:R-:W-:-:S02]  /*4350*/  SHF.R.U32.HI R20, RZ, 0xe, R10 ;  /* 0x0000000eff147819 */ /* 0x000fc4000001160a */
[----:B------:R-:W-:Y:S02]  /*4360*/  LOP3.LUT R10, R17, 0x20002, R8, 0xf8, !PT ;  /* 0x00020002110a7812 */ /* 0x000fe400078ef808 */
[C---:B----4-:R-:W-:Y:S02]  /*4370*/  LOP3.LUT R46, R5.reuse, 0x70007, RZ, 0xc0, !PT ;  /* 0x00070007052e7812 */ /* 0x050fe400078ec0ff */
[----:B------:R-:W-:Y:S02]  /*4380*/  LOP3.LUT R9, R5, 0x380038, RZ, 0xc0, !PT ;  /* 0x0038003805097812 */ /* 0x000fe400078ec0ff */
[--C-:B------:R-:W-:Y:S02]  /*4390*/  SHF.R.U32.HI R34, RZ, 0x6, R5.reuse ;  /* 0x00000006ff227819 */ /* 0x100fe40000011605 */
[----:B------:R-:W-:Y:S02]  /*43a0*/  SHF.R.U32.HI R29, RZ, 0xd, R5 ;  /* 0x0000000dff1d7819 */ /* 0x000fe40000011605 */
[----:B------:R-:W-:-:S02]  /*43b0*/  LOP3.LUT R17, R28, 0x20002, R11, 0xf8, !PT ;  /* 0x000200021c117812 */ /* 0x000fc400078ef80b */
[----:B------:R-:W-:Y:S02]  /*43c0*/  LOP3.LUT R83, R2, 0x64006400, RZ, 0xfc, !PT ;  /* 0x6400640002537812 */ /* 0x000fe400078efcff */
[----:B------:R-:W-:Y:S02]  /*43d0*/  LOP3.LUT R5, R55, 0x380038, RZ, 0xc0, !PT ;  /* 0x0038003837057812 */ /* 0x000fe400078ec0ff */
[----:B------:R-:W-:Y:S01]  /*43e0*/  LOP3.LUT R12, R12, 0x10001, RZ, 0xc0, !PT ;  /* 0x000100010c0c7812 */ /* 0x000fe200078ec0ff */
[----:B------:R-:W-:Y:S01]  /*43f0*/  HFMA2 R83, R83, R0.H1_H1, -132, -132 ;  /* 0xd820d82053537431 */ /* 0x000fe20000060000 */
[C---:B------:R-:W-:Y:S02]  /*4400*/  LOP3.LUT R49, R6.reuse, 0x70007, RZ, 0xc0, !PT ;  /* 0x0007000706317812 */ /* 0x040fe400078ec0ff */
[----:B------:R-:W-:Y:S02]  /*4410*/  LOP3.LUT R11, R6, 0x380038, RZ, 0xc0, !PT ;  /* 0x00380038060b7812 */ /* 0x000fe400078ec0ff */
[----:B------:R-:W-:-:S02]  /*4420*/  SHF.R.U32.HI R37, RZ, 0x6, R6 ;  /* 0x00000006ff257819 */ /* 0x000fc40000011606 */
[----:B------:R-:W-:Y:S02]  /*4430*/  SHF.R.U32.HI R31, RZ, 0xd, R6 ;  /* 0x0000000dff1f7819 */ /* 0x000fe40000011606 */
[----:B------:R-:W-:Y:S02]  /*4440*/  LOP3.LUT R2, R52, 0x380038, RZ, 0xc0, !PT ;  /* 0x0038003834027812 */ /* 0x000fe400078ec0ff */
[C---:B------:R-:W-:Y:S02]  /*4450*/  LOP3.LUT R38, R4.reuse, 0x70007, RZ, 0xc0, !PT ;  /* 0x0007000704267812 */ /* 0x040fe400078ec0ff */
[----:B------:R-:W-:Y:S02]  /*4460*/  LOP3.LUT R8, R4, 0x380038, RZ, 0xc0, !PT ;  /* 0x0038003804087812 */ /* 0x000fe400078ec0ff */
[--C-:B------:R-:W-:Y:S02]  /*4470*/  SHF.R.U32.HI R32, RZ, 0x6, R4.reuse ;  /* 0x00000006ff207819 */ /* 0x100fe40000011604 */
[----:B------:R-:W-:-:S02]  /*4480*/  SHF.R.U32.HI R28, RZ, 0xd, R4 ;  /* 0x0000000dff1c7819 */ /* 0x000fc40000011604 */
[----:B------:R-:W-:Y:S02]  /*4490*/  LOP3.LUT R6, R59, 0x380038, RZ, 0xc0, !PT ;  /* 0x003800383b067812 */ /* 0x000fe400078ec0ff */
[----:B------:R-:W-:Y:S02]  /*44a0*/  LOP3.LUT R4, R51, 0x380038, RZ, 0xc0, !PT ;  /* 0x0038003833047812 */ /* 0x000fe400078ec0ff */
[----:B------:R-:W-:Y:S02]  /*44b0*/  LOP3.LUT R5, R5, 0x64006400, RZ, 0xfc, !PT ;  /* 0x6400640005057812 */ /* 0x000fe400078efcff */
[----:B------:R-:W-:Y:S02]  /*44c0*/  LOP3.LUT R13, R12, 0x20002, R13, 0xf8, !PT ;  /* 0x000200020c0d7812 */ /* 0x000fe400078ef80d */
[----:B------:R-:W-:Y:S02]  /*44d0*/  LOP3.LUT R85, R2, 0x64006400, RZ, 0xfc, !PT ;  /* 0x6400640002557812 */ /* 0x000fe400078efcff */
[----:B------:R-:W-:-:S02]  /*44e0*/  LOP3.LUT R54, R7, 0x70007, RZ, 0xc0, !PT ;  /* 0x0007000707367812 */ /* 0x000fc400078ec0ff */
[----:B------:R-:W-:Y:S01]  /*44f0*/  LOP3.LUT R12, R7, 0x380038, RZ, 0xc0, !PT ;  /* 0x00380038070c7812 */ /* 0x000fe200078ec0ff */
[-C--:B------:R-:W-:Y:S01]  /*4500*/  HFMA2 R85, R85, R0.reuse.H1_H1, -132, -132 ;  /* 0xd820d82055557431 */ /* 0x080fe20000060000 */
[--C-:B------:R-:W-:Y:S02]  /*4510*/  SHF.R.U32.HI R50, RZ, 0x6, R7.reuse ;  /* 0x00000006ff327819 */ /* 0x100fe40000011607 */
[----:B------:R-:W-:Y:S02]  /*4520*/  SHF.R.U32.HI R30, RZ, 0xd, R7 ;  /* 0x0000000dff1e7819 */ /* 0x000fe40000011607 */
[----:B------:R-:W-:Y:S02]  /*4530*/  LOP3.LUT R61, R6, 0x64006400, RZ, 0xfc, !PT ;  /* 0x64006400063d7812 */ /* 0x000fe400078efcff */
[----:B------:R-:W-:Y:S02]  /*4540*/  LOP3.LUT R2, R33, 0x380038, RZ, 0xc0, !PT ;  /* 0x0038003821027812 */ /* 0x000fe400078ec0ff */
[----:B------:R-:W-:Y:S01]  /*4550*/  LOP3.LUT R19, R19, 0x10001, RZ, 0xc0, !PT ;  /* 0x0001000113137812 */ /* 0x000fe200078ec0ff */
[-C--:B------:R-:W-:Y:S01]  /*4560*/  HFMA2 R61, R61, R0.reuse.H1_H1, -132, -132 ;  /* 0xd820d8203d3d7431 */ /* 0x080fe20000060000 */
[----:B------:R-:W-:Y:S01]  /*4570*/  LOP3.LUT R7, R60, 0x64006400, RZ, 0xfc, !PT ;  /* 0x640064003c077812 */ /* 0x000fe200078efcff */
[----:B------:R-:W-:Y:S01]  /*4580*/  HFMA2 R60, R5, R0.H1_H1, -132, -132 ;  /* 0xd820d820053c7431 */ /* 0x000fe20000060000 */
[----:B------:R-:W-:-:S02]  /*4590*/  LOP3.LUT R77, R4, 0x64006400, RZ, 0xfc, !PT ;  /* 0x64006400044d7812 */ /* 0x000fc400078efcff */
[----:B------:R-:W-:Y:S01]  /*45a0*/  LOP3.LUT R6, R36, 0x380038, RZ, 0xc0, !PT ;  /* 0x0038003824067812 */ /* 0x000fe200078ec0ff */
[-C--:B------:R-:W-:Y:S01]  /*45b0*/  HFMA2 R78, R7, R0.reuse.H1_H1, -132, -132 ;  /* 0xd820d820074e7431 */ /* 0x080fe20000060000 */
[----:B------:R-:W-:Y:S01]  /*45c0*/  LOP3.LUT R4, R35, 0x380038, RZ, 0xc0, !PT ;  /* 0x0038003823047812 */ /* 0x000fe200078ec0ff */
[----:B------:R-:W-:Y:S01]  /*45d0*/  HFMA2 R77, R77, R0.H1_H1, -132, -132 ;  /* 0xd820d8204d4d7431 */ /* 0x000fe20000060000 */
[----:B------:R-:W-:Y:S02]  /*45e0*/  LOP3.LUT R3, R3, 0x64006400, RZ, 0xfc, !PT ;  /* 0x6400640003037812 */ /* 0x000fe400078efcff */
[----:B------:R-:W-:Y:S02]  /*45f0*/  LOP3.LUT R28, R13, 0x40004, R28, 0xf8, !PT ;  /* 0x000400040d1c7812 */ /* 0x000fe400078ef81c */
[----:B------:R-:W-:Y:S02]  /*4600*/  LOP3.LUT R5, R2, 0x64006400, RZ, 0xfc, !PT ;  /* 0x6400640002057812 */ /* 0x000fe400078efcff */
[----:B------:R-:W-:-:S02]  /*4610*/  LOP3.LUT R20, R19, 0x20002, R20, 0xf8, !PT ;  /* 0x0002000213147812 */ /* 0x000fc400078ef814 */
        /* <DEDUP_REMOVED lines=10> */
[----:B------:R-:W-:Y:S01]  /*46c0*/  LOP3.LUT R31, R20, 0x40004, R31, 0xf8, !PT ;  /* 0x00040004141f7812 */ /* 0x000fe200078ef81f */
[----:B------:R-:W-:Y:S01]  /*46d0*/  HFMA2 R20, R5, R0.H1_H1, -132, -132 ;  /* 0xd820d82005147431 */ /* 0x000fe20000060000 */
[----:B------:R-:W-:-:S02]  /*46e0*/  LOP3.LUT R3, R2, 0x64006400, RZ, 0xfc, !PT ;  /* 0x6400640002037812 */ /* 0x000fc400078efcff */
[----:B------:R-:W-:Y:S02]  /*46f0*/  LOP3.LUT R30, R17, 0x40004, R30, 0xf8, !PT ;  /* 0x00040004111e7812 */ /* 0x000fe400078ef81e */
[----:B------:R-:W-:Y:S02]  /*4700*/  LOP3.LUT R67, R11, 0x64006400, RZ, 0xfc, !PT ;  /* 0x640064000b437812 */ /* 0x000fe400078efcff */
        /* <DEDUP_REMOVED lines=127> */
[----:B------:R-:W-:Y:S01]  /*4f00*/  ISETP.NE.AND P1, PT, R97, 0x1, PT ;  /* 0x000000016100780c */ /* 0x000fe20003f25270 */
        /* <DEDUP_REMOVED lines=84> */
.L_x_1758:
        /* <DEDUP_REMOVED lines=83> */
.L_x_1760:
        /* <DEDUP_REMOVED lines=82> */
.L_x_1761:
        /* <DEDUP_REMOVED lines=79> */
.L_x_1759:
[----:B------:R-:W-:Y:S01]  /*6390*/  IADD3 R95, PT, PT, R95, 0x20, RZ ;  /* 0x000000205f5f7810 */ /* 0x000fe20007ffe0ff */
[----:B------:R-:W-:Y:S01]  /*63a0*/  UIADD3 UR4, UPT, UPT, UR4, 0x40, URZ ;  /* 0x0000004004047890 */ /* 0x000fe2000fffe0ff */
[----:B------:R-:W-:Y:S02]  /*63b0*/  IMAD.WIDE R102, R89, 0x4, R100 ;  /* 0x0000000459667825 */ /* 0x000fe400078e0264 */
[----:B------:R-:W-:-:S13]  /*63c0*/  ISETP.GE.AND P1, PT, R95, R98, PT ;  /* 0x000000625f00720c */ /* 0x000fda0003f26270 */
[----:B------:R-:W-:Y:S05]  /*63d0*/  @!P1 BRA `(.L_x_1762) ;  /* 0xffffffdc00289947 */ /* 0x000fea000383ffff */
.L_x_1757:
        /* <DEDUP_REMOVED lines=19> */
.L_x_1766:
[----:B------:R-:W0:Y:S02]  /*6510*/  LDS R2, [R0] ;  /* 0x0000000000027984 */ /* 0x000e240000000800 */
[----:B0-----:R-:W-:-:S05]  /*6520*/  HADD2 R3, R2, R7 ;  /* 0x0000000702037230 */ /* 0x001fca0000000000 */
[----:B------:R-:W0:Y:S02]  /*6530*/  ATOMS.CAST.SPIN P1, [R0], R2, R3 ;  /* 0x000000020000758d */ /* 0x000e240001820003 */
[----:B0-----:R-:W-:Y:S05]  /*6540*/  @!P1 BRA `(.L_x_1766) ;  /* 0xfffffffc00f09947 */ /* 0x001fea000383ffff */
[----:B------:R-:W-:Y:S05]  /*6550*/  BRA `(.L_x_1764) ;  /* 0x00000000000c7947 */ /* 0x000fea0003800000 */
.L_x_1765:
[----:B------:R-:W2:Y:S02]  /*6560*/  LD.E R0, desc[UR8][R4.64] ;  /* 0x0000000804007980 */ /* 0x000ea4000c101900 */
[----:B--2---:R-:W-:-:S05]  /*6570*/  IADD3 R3, PT, PT, R7, R0, RZ ;  /* 0x0000000007037210 */ /* 0x004fca0007ffe0ff */
[----:B------:R0:W-:Y:S02]  /*6580*/  ST.E desc[UR8][R4.64], R3 ;  /* 0x0000000304007985 */ /* 0x0001e4000c101908 */
.L_x_1764:
[----:B------:R-:W-:Y:S05]  /*6590*/  BSYNC.RECONVERGENT B0 ;  /* 0x0000000000007941 */ /* 0x000fea0003800200 */
.L_x_1763:
[----:B------:R1:W-:Y:S01]  /*65a0*/  ATOM.E.ADD.F16x2.RN.STRONG.GPU P1, RZ, desc[UR8][R4.64+0x4], R27 ;  /* 0x8000041b04ff79a2 */ /* 0x0003e2000c12e108 */
[----:B------:R-:W-:Y:S04]  /*65b0*/  BSSY.RECONVERGENT B0, `(.L_x_1767) ;  /* 0x000000e000007945 */ /* 0x000fe80003800200 */
[----:B-1----:R-:W-:Y:S05]  /*65c0*/  @P1 BRA `(.L_x_1768) ;  /* 0x0000000000301947 */ /* 0x002fea0003800000 */
[----:B------:R-:W1:Y:S02]  /*65d0*/  QSPC.E.S P1, RZ, [R4+0x4] ;  /* 0x0000040004ff73aa */ /* 0x000e640000020500 */
[----:B-1----:R-:W-:Y:S05]  /*65e0*/  @!P1 BRA `(.L_x_1769) ;  /* 0x00000000001c9947 */ /* 0x002fea0003800000 */
[----:B------:R-:W-:-:S04]  /*65f0*/  MOV R2, R4 ;  /* 0x0000000400027202 */ /* 0x000fc80000000f00 */
[----:B------:R-:W-:-:S07]  /*6600*/  MOV R0, R2 ;  /* 0x0000000200007202 */ /* 0x000fce0000000f00 */
.L_x_1770:
[----:B------:R-:W0:Y:S02]  /*6610*/  LDS R2, [R0+0x4] ;  /* 0x0000040000027984 */ /* 0x000e240000000800 */
[----:B0-----:R-:W-:-:S05]  /*6620*/  HFMA2 R3, R2, 1, 1, R27 ;  /* 0x3c003c0002037831 */ /* 0x001fca000000001b */
[----:B------:R-:W0:Y:S02]  /*6630*/  ATOMS.CAST.SPIN P1, [R0+0x4], R2, R3 ;  /* 0x000004020000758d */ /* 0x000e240001820003 */
[----:B0-----:R-:W-:Y:S05]  /*6640*/  @!P1 BRA `(.L_x_1770) ;  /* 0xfffffffc00f09947 */ /* 0x001fea000383ffff */
[----:B------:R-:W-:Y:S05]  /*6650*/  BRA `(.L_x_1768) ;  /* 0x00000000000c7947 */ /* 0x000fea0003800000 */
.L_x_1769:
[----:B------:R-:W0:Y:S02]  /*6660*/  LD.E R0, desc[UR8][R4.64+0x4] ;  /* 0x0000040804007980 */ /* 0x000e24000c101900 */
[----:B0-----:R-:W-:-:S05]  /*6670*/  IADD3 R3, PT, PT, R27, R0, RZ ;  /* 0x000000001b037210 */ /* 0x001fca0007ffe0ff */
[----:B------:R1:W-:Y:S02]  /*6680*/  ST.E desc[UR8][R4.64+0x4], R3 ;  /* 0x0000040304007985 */ /* 0x0003e4000c101908 */
.L_x_1768:
[----:B------:R-:W-:Y:S05]  /*6690*/  BSYNC.RECONVERGENT B0 ;  /* 0x0000000000007941 */ /* 0x000fea0003800200 */
.L_x_1767:
        /* <DEDUP_REMOVED lines=11> */
.L_x_1774:
[----:B------:R-:W0:Y:S02]  /*6750*/  LDS R2, [R0] ;  /* 0x0000000000027984 */ /* 0x000e240000000800 */
[----:B0-----:R-:W-:-:S05]  /*6760*/  HADD2 R3, R2, R7 ;  /* 0x0000000702037230 */ /* 0x001fca0000000000 */
[----:B------:R-:W0:Y:S02]  /*6770*/  ATOMS.CAST.SPIN P0, [R0], R2, R3 ;  /* 0x000000020000758d */ /* 0x000e240001800003 */
[----:B0-----:R-:W-:Y:S05]  /*6780*/  @!P0 BRA `(.L_x_1774) ;  /* 0xfffffffc00f08947 */ /* 0x001fea000383ffff */
[----:B------:R-:W-:Y:S05]  /*6790*/  BRA `(.L_x_1772) ;  /* 0x00000000000c7947 */ /* 0x000fea0003800000 */
.L_x_1773:
[----:B------:R-:W2:Y:S02]  /*67a0*/  LD.E R0, desc[UR8][R4.64] ;  /* 0x0000000804007980 */ /* 0x000ea4000c101900 */
[----:B--2---:R-:W-:-:S05]  /*67b0*/  IADD3 R3, PT, PT, R7, R0, RZ ;  /* 0x0000000007037210 */ /* 0x004fca0007ffe0ff */
[----:B------:R0:W-:Y:S02]  /*67c0*/  ST.E desc[UR8][R4.64], R3 ;  /* 0x0000000304007985 */ /* 0x0001e4000c101908 */
.L_x_1772:
[----:B------:R-:W-:Y:S05]  /*67d0*/  BSYNC.RECONVERGENT B0 ;  /* 0x0000000000007941 */ /* 0x000fea0003800200 */
.L_x_1771:
[----:B------:R1:W-:Y:S01]  /*67e0*/  ATOM.E.ADD.F16x2.RN.STRONG.GPU P0, RZ, desc[UR8][R4.64+0x4], R25 ;  /* 0x8000041904ff79a2 */ /* 0x0003e2000c10e108 */
[----:B------:R-:W-:Y:S04]  /*67f0*/  BSSY.RECONVERGENT B0, `(.L_x_1775) ;  /* 0x000000e000007945 */ /* 0x000fe80003800200 */
[----:B-1----:R-:W-:Y:S05]  /*6800*/  @P0 BRA `(.L_x_1776) ;  /* 0x0000000000300947 */ /* 0x002fea0003800000 */
[----:B------:R-:W1:Y:S02]  /*6810*/  QSPC.E.S P0, RZ, [R4+0x4] ;  /* 0x0000040004ff73aa */ /* 0x000e640000000500 */
[----:B-1----:R-:W-:Y:S05]  /*6820*/  @!P0 BRA `(.L_x_1777) ;  /* 0x00000000001c8947 */ /* 0x002fea0003800000 */
[----:B------:R-:W-:-:S04]  /*6830*/  MOV R2, R4 ;  /* 0x0000000400027202 */ /* 0x000fc80000000f00 */
[----:B------:R-:W-:-:S07]  /*6840*/  MOV R0, R2 ;  /* 0x0000000200007202 */ /* 0x000fce0000000f00 */
.L_x_1778:
[----:B------:R-:W0:Y:S02]  /*6850*/  LDS R2, [R0+0x4] ;  /* 0x0000040000027984 */ /* 0x000e240000000800 */
[----:B0-----:R-:W-:-:S05]  /*6860*/  HFMA2 R3, R2, 1, 1, R25 ;  /* 0x3c003c0002037831 */ /* 0x001fca0000000019 */
[----:B------:R-:W0:Y:S02]  /*6870*/  ATOMS.CAST.SPIN P0, [R0+0x4], R2, R3 ;  /* 0x000004020000758d */ /* 0x000e240001800003 */
[----:B0-----:R-:W-:Y:S05]  /*6880*/  @!P0 BRA `(.L_x_1778) ;  /* 0xfffffffc00f08947 */ /* 0x001fea000383ffff */
[----:B------:R-:W-:Y:S05]  /*6890*/  BRA `(.L_x_1776) ;  /* 0x00000000000c7947 */ /* 0x000fea0003800000 */
.L_x_1777:
[----:B------:R-:W0:Y:S02]  /*68a0*/  LD.E R0, desc[UR8][R4.64+0x4] ;  /* 0x0000040804007980 */ /* 0x000e24000c101900 */
[----:B0-----:R-:W-:-:S05]  /*68b0*/  IADD3 R3, PT, PT, R25, R0, RZ ;  /* 0x0000000019037210 */ /* 0x001fca0007ffe0ff */
[----:B------:R1:W-:Y:S02]  /*68c0*/  ST.E desc[UR8][R4.64+0x4], R3 ;  /* 0x0000040304007985 */ /* 0x0003e4000c101908 */
.L_x_1776:
[----:B------:R-:W-:Y:S05]  /*68d0*/  BSYNC.RECONVERGENT B0 ;  /* 0x0000000000007941 */ /* 0x000fea0003800200 */
.L_x_1775:
        /* <DEDUP_REMOVED lines=12> */
.L_x_1782:
[----:B------:R-:W0:Y:S02]  /*69a0*/  LDS R2, [R0] ;  /* 0x0000000000027984 */ /* 0x000e240000000800 */
[----:B0-----:R-:W-:-:S05]  /*69b0*/  HADD2 R3, R2, R7 ;  /* 0x0000000702037230 */ /* 0x001fca0000000000 */
[----:B------:R-:W0:Y:S02]  /*69c0*/  ATOMS.CAST.SPIN P0, [R0], R2, R3 ;  /* 0x000000020000758d */ /* 0x000e240001800003 */
[----:B0-----:R-:W-:Y:S05]  /*69d0*/  @!P0 BRA `(.L_x_1782) ;  /* 0xfffffffc00f08947 */ /* 0x001fea000383ffff */
[----:B------:R-:W-:Y:S05]  /*69e0*/  BRA `(.L_x_1780) ;  /* 0x00000000000c7947 */ /* 0x000fea0003800000 */
.L_x_1781:
[----:B------:R-:W2:Y:S02]  /*69f0*/  LD.E R0, desc[UR8][R4.64] ;  /* 0x0000000804007980 */ /* 0x000ea4000c101900 */
[----:B--2---:R-:W-:-:S05]  /*6a00*/  IADD3 R3, PT, PT, R7, R0, RZ ;  /* 0x0000000007037210 */ /* 0x004fca0007ffe0ff */
[----:B------:R0:W-:Y:S02]  /*6a10*/  ST.E desc[UR8][R4.64], R3 ;  /* 0x0000000304007985 */ /* 0x0001e4000c101908 */
.L_x_1780:
[----:B------:R-:W-:Y:S05]  /*6a20*/  BSYNC.RECONVERGENT B0 ;  /* 0x0000000000007941 */ /* 0x000fea0003800200 */
.L_x_1779:
[----:B------:R1:W-:Y:S01]  /*6a30*/  ATOM.E.ADD.F16x2.RN.STRONG.GPU P0, RZ, desc[UR8][R4.64+0x4], R23 ;  /* 0x8000041704ff79a2 */ /* 0x0003e2000c10e108 */
[----:B------:R-:W-:Y:S04]  /*6a40*/  BSSY.RECONVERGENT B0, `(.L_x_1783) ;  /* 0x000000e000007945 */ /* 0x000fe80003800200 */
[----:B-1----:R-:W-:Y:S05]  /*6a50*/  @P0 BRA `(.L_x_1784) ;  /* 0x0000000000300947 */ /* 0x002fea0003800000 */
[----:B------:R-:W1:Y:S02]  /*6a60*/  QSPC.E.S P0, RZ, [R4+0x4] ;  /* 0x0000040004ff73aa */ /* 0x000e640000000500 */
[----:B-1----:R-:W-:Y:S05]  /*6a70*/  @!P0 BRA `(.L_x_1785) ;  /* 0x00000000001c8947 */ /* 0x002fea0003800000 */
[----:B------:R-:W-:-:S04]  /*6a80*/  MOV R2, R4 ;  /* 0x0000000400027202 */ /* 0x000fc80000000f00 */
[----:B------:R-:W-:-:S07]  /*6a90*/  MOV R0, R2 ;  /* 0x0000000200007202 */ /* 0x000fce0000000f00 */
.L_x_1786:
[----:B------:R-:W0:Y:S02]  /*6aa0*/  LDS R2, [R0+0x4] ;  /* 0x0000040000027984 */ /* 0x000e240000000800 */
[----:B0-----:R-:W-:-:S05]  /*6ab0*/  HFMA2 R3, R2, 1, 1, R23 ;  /* 0x3c003c0002037831 */ /* 0x001fca0000000017 */
[----:B------:R-:W0:Y:S02]  /*6ac0*/  ATOMS.CAST.SPIN P0, [R0+0x4], R2, R3 ;  /* 0x000004020000758d */ /* 0x000e240001800003 */
[----:B0-----:R-:W-:Y:S05]  /*6ad0*/  @!P0 BRA `(.L_x_1786) ;  /* 0xfffffffc00f08947 */ /* 0x001fea000383ffff */
[----:B------:R-:W-:Y:S05]  /*6ae0*/  BRA `(.L_x_1784) ;  /* 0x00000000000c7947 */ /* 0x000fea0003800000 */
.L_x_1785:
[----:B------:R-:W0:Y:S02]  /*6af0*/  LD.E R0, desc[UR8][R4.64+0x4] ;  /* 0x0000040804007980 */ /* 0x000e24000c101900 */
[----:B0-----:R-:W-:-:S05]  /*6b00*/  IADD3 R3, PT, PT, R23, R0, RZ ;  /* 0x0000000017037210 */ /* 0x001fca0007ffe0ff */
[----:B------:R1:W-:Y:S02]  /*6b10*/  ST.E desc[UR8][R4.64+0x4], R3 ;  /* 0x0000040304007985 */ /* 0x0003e4000c101908 */
.L_x_1784:
[----:B------:R-:W-:Y:S05]  /*6b20*/  BSYNC.RECONVERGENT B0 ;  /* 0x0000000000007941 */ /* 0x000fea0003800200 */
.L_x_1783:
        /* <DEDUP_REMOVED lines=12> */
.L_x_1790:
[----:B------:R-:W0:Y:S02]  /*6bf0*/  LDS R2, [R0] ;  /* 0x0000000000027984 */ /* 0x000e240000000800 */
[----:B0-----:R-:W-:-:S05]  /*6c00*/  HADD2 R3, R2, R7 ;  /* 0x0000000702037230 */ /* 0x001fca0000000000 */
[----:B------:R-:W0:Y:S02]  /*6c10*/  ATOMS.CAST.SPIN P0, [R0], R2, R3 ;  /* 0x000000020000758d */ /* 0x000e240001800003 */
[----:B0-----:R-:W-:Y:S05]  /*6c20*/  @!P0 BRA `(.L_x_1790) ;  /* 0xfffffffc00f08947 */ /* 0x001fea000383ffff */
[----:B------:R-:W-:Y:S05]  /*6c30*/  BRA `(.L_x_1788) ;  /* 0x00000000000c7947 */ /* 0x000fea0003800000 */
.L_x_1789:
[----:B------:R-:W2:Y:S02]  /*6c40*/  LD.E R0, desc[UR8][R4.64] ;  /* 0x0000000804007980 */ /* 0x000ea4000c101900 */
[----:B--2---:R-:W-:-:S05]  /*6c50*/  IADD3 R3, PT, PT, R7, R0, RZ ;  /* 0x0000000007037210 */ /* 0x004fca0007ffe0ff */
[----:B------:R0:W-:Y:S02]  /*6c60*/  ST.E desc[UR8][R4.64], R3 ;  /* 0x0000000304007985 */ /* 0x0001e4000c101908 */
.L_x_1788:
[----:B------:R-:W-:Y:S05]  /*6c70*/  BSYNC.RECONVERGENT B0 ;  /* 0x0000000000007941 */ /* 0x000fea0003800200 */
.L_x_1787:
[----:B------:R1:W-:Y:S02]  /*6c80*/  ATOM.E.ADD.F16x2.RN.STRONG.GPU P0, RZ, desc[UR8][R4.64+0x4], R21 ;  /* 0x8000041504ff79a2 */ /* 0x0003e4000c10e108 */
[----:B-1----:R-:W-:Y:S05]  /*6c90*/  @P0 EXIT ;  /* 0x000000000000094d */ /* 0x002fea0003800000 */
[----:B------:R-:W1:Y:S02]  /*6ca0*/  QSPC.E.S P0, RZ, [R4+0x4] ;  /* 0x0000040004ff73aa */ /* 0x000e640000000500 */
[----:B-1----:R-:W-:Y:S05]  /*6cb0*/  @!P0 BRA `(.L_x_1791) ;  /* 0x00000000001c8947 */ /* 0x002fea0003800000 */
[----:B------:R-:W-:-:S04]  /*6cc0*/  MOV R2, R4 ;  /* 0x0000000400027202 */ /* 0x000fc80000000f00 */
[----:B------:R-:W-:-:S07]  /*6cd0*/  MOV R0, R2 ;  /* 0x0000000200007202 */ /* 0x000fce0000000f00 */
.L_x_1792:
[----:B------:R-:W0:Y:S02]  /*6ce0*/  LDS R2, [R0+0x4] ;  /* 0x0000040000027984 */ /* 0x000e240000000800 */
[----:B0-----:R-:W-:-:S05]  /*6cf0*/  HFMA2 R3, R2, 1, 1, R21 ;  /* 0x3c003c0002037831 */ /* 0x001fca0000000015 */
[----:B------:R-:W0:Y:S02]  /*6d00*/  ATOMS.CAST.SPIN P0, [R0+0x4], R2, R3 ;  /* 0x000004020000758d */ /* 0x000e240001800003 */
[----:B0-----:R-:W-:Y:S05]  /*6d10*/  @!P0 BRA `(.L_x_1792) ;  /* 0xfffffffc00f08947 */ /* 0x001fea000383ffff */
[----:B------:R-:W-:Y:S05]  /*6d20*/  EXIT ;  /* 0x000000000000794d */ /* 0x000fea0003800000 */
.L_x_1791:
[----:B------:R-:W0:Y:S02]  /*6d30*/  LD.E R0, desc[UR8][R4.64+0x4] ;  /* 0x0000040804007980 */ /* 0x000e24000c101900 */
[----:B0-----:R-:W-:-:S05]  /*6d40*/  IADD3 R3, PT, PT, R21, R0, RZ ;  /* 0x0000000015037210 */ /* 0x001fca0007ffe0ff */
[----:B------:R-:W-:Y:S01]  /*6d50*/  ST.E desc[UR8][R4.64+0x4], R3 ;  /* 0x0000040304007985 */ /* 0x000fe2000c101908 */
[----:B------:R-:W-:Y:S05]  /*6d60*/  EXIT ;  /* 0x000000000000794d */ /* 0x000fea0003800000 */
.L_x_1793:
        /* <DEDUP_REMOVED lines=9> */
.L_x_5305:


//--------------------- .text._Z23gemm_half_q_half_kernelILi4ELi38ELb1ELb1ELi32EEvPK6__halfPKjS4_S2_PS0_iiiiPKtS7_iiiiiibS2_i --------------------------
	.section	.text._Z23gemm_half_q_half_kernelILi4ELi38ELb1ELb1ELi32EEvPK6__halfPKjS4_S2_PS0_iiiiPKtS7_iiiiiibS2_i,"ax",@progbits
	.align	128
        .global         _Z23gemm_half_q_half_kernelILi4ELi38ELb1ELb1ELi32EEvPK6__halfPKjS4_S2_PS0_iiiiPKtS7_iiiiiibS2_i
        .type           _Z23gemm_half_q_half_kernelILi4ELi38ELb1ELb1ELi32EEvPK6__halfPKjS4_S2_PS0_iiiiPKtS7_iiiiiibS2_i,@function
        .size           _Z23gemm_half_q_half_kernelILi4ELi38ELb1ELb1ELi32EEvPK6__halfPKjS4_S2_PS0_iiiiPKtS7_iiiiiibS2_i,(.L_x_5306 - _Z23gemm_half_q_half_kernelILi4ELi38ELb1ELb1ELi32EEvPK6__halfPKjS4_S2_PS0_iiiiPKtS7_iiiiiibS2_i)
        .other          _Z23gemm_half_q_half_kernelILi4ELi38ELb1ELb1ELi32EEvPK6__halfPKjS4_S2_PS0_iiiiPKtS7_iiiiiibS2_i,@"STO_CUDA_ENTRY STV_DEFAULT"
_Z23gemm_half_q_half_kernelILi4ELi38ELb1ELb1ELi32EEvPK6__halfPKjS4_S2_PS0_iiiiPKtS7_iiiiiibS2_i:
.text._Z23gemm_half_q_half_kernelILi4ELi38ELb1ELb1ELi32EEvPK6__halfPKjS4_S2_PS0_iiiiPKtS7_iiiiiibS2_i:
        /* <DEDUP_REMOVED lines=35> */
.L_x_1794:
        /* <DEDUP_REMOVED lines=42> */
.L_x_1800:
        /* <DEDUP_REMOVED lines=32> */
.L_x_1799:
        /* <DEDUP_REMOVED lines=20> */
.L_x_1801:
[----:B------:R-:W-:-:S13]  /*0810*/  ISETP.EQ.AND P2, PT, R15, RZ, PT ;  /* 0x000000ff0f00720c */ /* 0x000fda0003f42270 */
[----:B------:R-:W-:Y:S05]  /*0820*/  @!P0 BRA P2, `(.L_x_1796) ;  /* 0x0000000400788947 */ /* 0x000fea0001000000 */
.L_x_1798:
        /* <DEDUP_REMOVED lines=12> */
.L_x_1797:
        /* <DEDUP_REMOVED lines=16> */
.L_x_1804:
        /* <DEDUP_REMOVED lines=32> */
.L_x_1803:
        /* <DEDUP_REMOVED lines=21> */
.L_x_1805:
[----:B------:R-:W-:-:S13]  /*0d40*/  ISETP.NE.OR P0, PT, R15, RZ, P0 ;  /* 0x000000ff0f00720c */ /* 0x000fda0000705670 */
[----:B------:R-:W-:Y:S05]  /*0d50*/  @!P0 BRA `(.L_x_1796) ;  /* 0x00000000002c8947 */ /* 0x000fea0003800000 */
.L_x_1802:
        /* <DEDUP_REMOVED lines=11> */
.L_x_1796:
[----:B------:R-:W-:Y:S05]  /*0e10*/  BSYNC.RECONVERGENT B0 ;  /* 0x0000000000007941 */ /* 0x000fea0003800200 */
.L_x_1795:
        /* <DEDUP_REMOVED lines=21> */
.L_x_1809:
        /* <DEDUP_REMOVED lines=15> */
.L_x_1808:
        /* <DEDUP_REMOVED lines=12> */
.L_x_1810:
[----:B------:R-:W-:-:S13]  /*1120*/  ISETP.NE.OR P0, PT, R16, RZ, P0 ;  /* 0x000000ff1000720c */ /* 0x000fda0000705670 */
[----:B------:R-:W-:Y:S05]  /*1130*/  @!P0 BRA `(.L_x_1806) ;  /* 0x00000000001c8947 */ /* 0x000fea0003800000 */
.L_x_1807:
[----:B01----:R-:W0:Y:S02]  /*1140*/  LDC.64 R6, c[0x0][0x3a0] ;  /* 0x0000e800ff067b82 */ /* 0x003e240000000a00 */
.L_x_1811:
[C---:B0-----:R-:W-:Y:S01]  /*1150*/  IMAD.WIDE R8, R5.reuse, 0x2, R6 ;  /* 0x0000000205087825 */ /* 0x041fe200078e0206 */
[----:B------:R-:W-:Y:S02]  /*1160*/  IADD3 R16, PT, PT, R16, 0x1, RZ ;  /* 0x0000000110107810 */ /* 0x000fe40007ffe0ff */
[----:B------:R-:W-:Y:S02]  /*1170*/  IADD3 R5, PT, PT, R5, R89, RZ ;  /* 0x0000005905057210 */ /* 0x000fe40007ffe0ff */
[----:B------:R2:W-:Y:S01]  /*1180*/  STG.E.64 desc[UR8][R8.64], RZ ;  /* 0x000000ff08007986 */ /* 0x0005e2000c101b08 */
[----:B------:R-:W-:-:S13]  /*1190*/  ISETP.NE.AND P0, PT, R16, RZ, PT ;  /* 0x000000ff1000720c */ /* 0x000fda0003f05270 */
[----:B--2---:R-:W-:Y:S05]  /*11a0*/  @P0 BRA `(.L_x_1811) ;  /* 0xfffffffc00e80947 */ /* 0x004fea000383ffff */
.L_x_1806:
        /* <DEDUP_REMOVED lines=9> */
[----:B------:R-:W3:Y:S01]  /*1240*/  LDC.64 R10, c[0x0][0x3b8] ;  /* 0x0000ee00ff0a7b82 */ /* 0x000ee20000000a00 */
[----:B01----:R-:W-:-:S05]  /*1250*/  SHF.L.U32 R7, R3, 0x6, RZ ;  /* 0x0000000603077819 */ /* 0x003fca00000006ff */
[----:B---3--:R-:W-:-:S05]  /*1260*/  IMAD.WIDE.U32 R6, R7, 0x2, R10 ;  /* 0x0000000207067825 */ /* 0x008fca00078e000a */
        /* <DEDUP_REMOVED lines=8> */
.L_x_1813:
        /* <DEDUP_REMOVED lines=9> */
[----:B------:R-:W3:Y:S01]  /*1380*/  LDG.E.CONSTANT R5, desc[UR8][R4.64] ;  /* 0x0000000804057981 */ /* 0x000ee2000c1e9900 */
[----:B------:R-:W-:-:S06]  /*1390*/  IMAD.WIDE.U32 R8, R9, 0x2, R10 ;  /* 0x0000000209087825 */ /* 0x000fcc00078e000a */
[----:B------:R-:W2:Y:S01]  /*13a0*/  LDG.E.U16.CONSTANT R8, desc[UR8][R8.64+0x2] ;  /* 0x0000020808087981 */ /* 0x000ea2000c1e9500 */
[----:B0-----:R-:W-:-:S06]  /*13b0*/  IMAD.WIDE.U32 R6, R14, 0x2, R6 ;  /* 0x000000020e067825 */ /* 0x001fcc00078e0006 */
[----:B------:R-:W4:Y:S01]  /*13c0*/  LDG.E.U16.CONSTANT R6, desc[UR8][R6.64] ;  /* 0x0000000806067981 */ /* 0x000f22000c1e9500 */
[----:B------:R-:W-:Y:S01]  /*13d0*/  UIADD3 UR4, UPT, UPT, UR4, 0x1, URZ ;  /* 0x0000000104047890 */ /* 0x000fe2000fffe0ff */
[----:B---3--:R-:W-:-:S04]  /*13e0*/  SHF.R.U32.HI R14, RZ, R12, R5 ;  /* 0x0000000cff0e7219 */ /* 0x008fc80000011605 */
        /* <DEDUP_REMOVED lines=13> */
[----:B--2---:R-:W-:Y:S02]  /*14c0*/  IADD3 R15, PT, PT, R8, R15, RZ ;  /* 0x0000000f080f7210 */ /* 0x004fe40007ffe0ff */
        /* <DEDUP_REMOVED lines=12> */
.L_x_1812:
[C---:B------:R-:W-:Y:S01]  /*1590*/  ISETP.GT.AND P0, PT, R97.reuse, UR5, PT ;  /* 0x0000000561007c0c */ /* 0x040fe2000bf04270 */
[----:B------:R-:W-:Y:S01]  /*15a0*/  HFMA2 R5, -RZ, RZ, 0, 0 ;  /* 0x00000000ff057431 */ /* 0x000fe200000001ff */
[----:B------:R-:W-:Y:S02]  /*15b0*/  SHF.R.S32.HI R3, RZ, 0x1f, R18 ;  /* 0x0000001fff037819 */ /* 0x000fe40000011412 */
[----:B-1----:R-:W-:Y:S02]  /*15c0*/  CS2R R8, SRZ ;  /* 0x0000000000087805 */ /* 0x002fe4000001ff00 */
[----:B---3--:R-:W-:Y:S02]  /*15d0*/  ISETP.GT.AND P2, PT, R97, UR6, PT ;  /* 0x0000000661007c0c */ /* 0x008fe4000bf44270 */
[----:B------:R-:W-:Y:S02]  /*15e0*/  LEA.HI R3, R3, R18, RZ, 0x5 ;  /* 0x0000001203037211 */ /* 0x000fe400078f28ff */
[----:B----4-:R-:W-:-:S02]  /*15f0*/  ISETP.GT.AND P3, PT, R97, UR10, PT ;  /* 0x0000000a61007c0c */ /* 0x010fc4000bf64270 */
[C---:B0-----:R-:W-:Y:S02]  /*1600*/  ISETP.GT.AND P4, PT, R97.reuse, UR11, PT ;  /* 0x0000000b61007c0c */ /* 0x041fe4000bf84270 */
        /* <DEDUP_REMOVED lines=12> */
.L_x_1814:
        /* <DEDUP_REMOVED lines=8> */
.L_x_1815:
        /* <DEDUP_REMOVED lines=8> */
.L_x_1816:
        /* <DEDUP_REMOVED lines=8> */
.L_x_1817:
        /* <DEDUP_REMOVED lines=8> */
.L_x_1818:
        /* <DEDUP_REMOVED lines=26> */
[----:B------:R-:W2:Y:S03]  /*1a70*/  LDG.E.128.CONSTANT R12, desc[UR8][R104.64] ;  /* 0x00000008680c7981 */ /* 0x000ea6000c1e9d00 */
[----:B------:R-:W-:Y:S02]  /*1a80*/  IMAD.WIDE R2, R89, 0x4, R4 ;  /* 0x0000000459027825 */ /* 0x000fe400078e0204 */
[----:B------:R-:W3:Y:S04]  /*1a90*/  LDG.E.128.CONSTANT R4, desc[UR8][R4.64] ;  /* 0x0000000804047981 */ /* 0x000ee8000c1e9d00 */
[----:B------:R-:W4:Y:S01]  /*1aa0*/  LDG.E.128.CONSTANT R8, desc[UR8][R2.64] ;  /* 0x0000000802087981 */ /* 0x000f22000c1e9d00 */
[----:B------:R-:W-:-:S02]  /*1ab0*/  ISETP.NE.AND P2, PT, R95, RZ, PT ;  /* 0x000000ff5f00720c */ /* 0x000fc40003f45270 */
[----:B------:R-:W-:Y:S02]  /*1ac0*/  PRMT R40, RZ, 0x7610, R40 ;  /* 0x00007610ff287816 */ /* 0x000fe40000000028 */
[----:B--2---:R-:W-:Y:S02]  /*1ad0*/  SHF.R.U32.HI R21, RZ, 0xc, R13 ;  /* 0x0000000cff157819 */ /* 0x004fe4000001160d */
[----:B------:R-:W-:Y:S02]  /*1ae0*/  SHF.R.U32.HI R23, RZ, 0xc, R14 ;  /* 0x0000000cff177819 */ /* 0x000fe4000001160e */
[----:B------:R-:W-:Y:S02]  /*1af0*/  LOP3.LUT R16, R12, 0x3f003f, RZ, 0xc0, !PT ;  /* 0x003f003f0c107812 */ /* 0x000fe400078ec0ff */
[----:B------:R-:W-:Y:S02]  /*1b00*/  SHF.R.U32.HI R17, RZ, 0x6, R12 ;  /* 0x00000006ff117819 */ /* 0x000fe4000001160c */
[----:B-----5:R-:W-:-:S02]  /*1b10*/  LOP3.LUT R20, R13, 0x3f003f, RZ, 0xc0, !PT ;  /* 0x003f003f0d147812 */ /* 0x020fc400078ec0ff */
[----:B------:R-:W-:Y:S02]  /*1b20*/  SHF.R.U32.HI R28, RZ, 0x6, R13 ;  /* 0x00000006ff1c7819 */ /* 0x000fe4000001160d */
[----:B------:R-:W-:Y:S02]  /*1b30*/  LOP3.LUT R31, R14, 0x3f003f, RZ, 0xc0, !PT ;  /* 0x003f003f0e1f7812 */ /* 0x000fe400078ec0ff */
[----:B------:R-:W-:Y:S02]  /*1b40*/  SHF.R.U32.HI R32, RZ, 0x6, R14 ;  /* 0x00000006ff207819 */ /* 0x000fe4000001160e */
        /* <DEDUP_REMOVED lines=9> */
[--C-:B------:R-:W-:Y:S02]  /*1be0*/  SHF.R.U32.HI R30, RZ, 0x6, R9.reuse ;  /* 0x00000006ff1e7819 */ /* 0x100fe40000011609 */
[----:B------:R-:W-:Y:S02]  /*1bf0*/  SHF.R.U32.HI R22, RZ, 0xa, R9 ;  /* 0x0000000aff167819 */ /* 0x000fe40000011609 */
[----:B------:R-:W-:Y:S02]  /*1c00*/  SHF.R.U32.HI R15, RZ, 0xc, R15 ;  /* 0x0000000cff0f7819 */ /* 0x000fe4000001160f */
[----:B------:R-:W-:Y:S02]  /*1c10*/  SHF.R.U32.HI R9, RZ, 0x8, R10 ;  /* 0x00000008ff097819 */ /* 0x000fe4000001160a */
[----:B------:R-:W-:Y:S02]  /*1c20*/  LOP3.LUT R21, R21, 0xf000f, RZ, 0xc0, !PT ;  /* 0x000f000f15157812 */ /* 0x000fe400078ec0ff */
[----:B------:R-:W-:-:S02]  /*1c30*/  LOP3.LUT R24, R23, 0xf000f, RZ, 0xc0, !PT ;  /* 0x000f000f17187812 */ /* 0x000fc400078ec0ff */
[----:B------:R-:W-:Y:S02]  /*1c40*/  LOP3.LUT R12, R12, 0xf000f, RZ, 0xc0, !PT ;  /* 0x000f000f0c0c7812 */ /* 0x000fe400078ec0ff */
[----:B------:R-:W-:Y:S02]  /*1c50*/  SHF.R.U32.HI R26, RZ, 0x8, R11 ;  /* 0x00000008ff1a7819 */ /* 0x000fe4000001160b */
[----:B------:R-:W-:Y:S02]  /*1c60*/  LOP3.LUT R15, R15, 0xf000f, RZ, 0xc0, !PT ;  /* 0x000f000f0f0f7812 */ /* 0x000fe400078ec0ff */
[----:B------:R-:W-:Y:S02]  /*1c70*/  LOP3.LUT R33, R21, 0x300030, R8, 0xf8, !PT ;  /* 0x0030003015217812 */ /* 0x000fe400078ef808 */
[----:B------:R-:W-:Y:S02]  /*1c80*/  LOP3.LUT R45, R24, 0x300030, R9, 0xf8, !PT ;  /* 0x00300030182d7812 */ /* 0x000fe400078ef809 */
[----:B------:R-:W-:-:S02]  /*1c90*/  LOP3.LUT R37, R10, 0x3f003f, RZ, 0xc0, !PT ;  /* 0x003f003f0a257812 */ /* 0x000fc400078ec0ff */
[--C-:B------:R-:W-:Y:S02]  /*1ca0*/  SHF.R.U32.HI R39, RZ, 0x6, R10.reuse ;  /* 0x00000006ff277819 */ /* 0x100fe4000001160a */
[----:B------:R-:W-:Y:S02]  /*1cb0*/  SHF.R.U32.HI R25, RZ, 0xa, R10 ;  /* 0x0000000aff197819 */ /* 0x000fe4000001160a */
[----:B---3--:R-:W-:Y:S02]  /*1cc0*/  LOP3.LUT R8, R4, 0x3f003f, RZ, 0xc0, !PT ;  /* 0x003f003f04087812 */ /* 0x008fe400078ec0ff */
[--C-:B------:R-:W-:Y:S02]  /*1cd0*/  SHF.R.U32.HI R9, RZ, 0x6, R4.reuse ;  /* 0x00000006ff097819 */ /* 0x100fe40000011604 */
[----:B------:R-:W-:Y:S02]  /*1ce0*/  LOP3.LUT R10, R12, 0x300030, R13, 0xf8, !PT ;  /* 0x003000300c0a7812 */ /* 0x000fe400078ef80d */
[----:B------:R-:W-:-:S02]  /*1cf0*/  SHF.R.U32.HI R4, RZ, 0xc, R4 ;  /* 0x0000000cff047819 */ /* 0x000fc40000011604 */
[----:B------:R-:W-:Y:S02]  /*1d00*/  LOP3.LUT R35, R6, 0x3f003f, RZ, 0xc0, !PT ;  /* 0x003f003f06237812 */ /* 0x000fe400078ec0ff */
[----:B------:R-:W-:Y:S02]  /*1d10*/  SHF.R.U32.HI R36, RZ, 0x6, R6 ;  /* 0x00000006ff247819 */ /* 0x000fe40000011606 */
[----:B------:R-:W-:Y:S02]  /*1d20*/  SHF.R.U32.HI R13, RZ, 0xc, R7 ;  /* 0x0000000cff0d7819 */ /* 0x000fe40000011607 */
[----:B------:R-:W-:Y:S02]  /*1d30*/  LOP3.LUT R50, R11, 0x3f003f, RZ, 0xc0, !PT ;  /* 0x003f003f0b327812 */ /* 0x000fe400078ec0ff */
[--C-:B------:R-:W-:Y:S02]  /*1d40*/  SHF.R.U32.HI R52, RZ, 0x6, R11.reuse ;  /* 0x00000006ff347819 */ /* 0x100fe4000001160b */
[----:B------:R-:W-:-:S02]  /*1d50*/  SHF.R.U32.HI R51, RZ, 0xa, R11 ;  /* 0x0000000aff337819 */ /* 0x000fc4000001160b */
[----:B------:R-:W-:Y:S02]  /*1d60*/  LOP3.LUT R53, R15, 0x300030, R26, 0xf8, !PT ;  /* 0x003000300f357812 */ /* 0x000fe400078ef81a */
[--C-:B------:R-:W-:Y:S02]  /*1d70*/  SHF.R.U32.HI R12, RZ, 0xc, R5.reuse ;  /* 0x0000000cff0c7819 */ /* 0x100fe40000011605 */
        /* <DEDUP_REMOVED lines=74> */
[----:B------:R-:W-:Y:S01]  /*2220*/  PRMT R21, RZ, 0x7610, R21 ;  /* 0x00007610ff157816 */ /* 0x000fe20000000015 */
        /* <DEDUP_REMOVED lines=65> */
.L_x_1820:
        /* <DEDUP_REMOVED lines=55> */
.L_x_1822:
        /* <DEDUP_REMOVED lines=54> */
.L_x_1823:
        /* <DEDUP_REMOVED lines=46> */
.L_x_1821:
[C---:B------:R-:W-:Y:S01]  /*2ff0*/  IMAD.WIDE R4, R89.reuse, 0x4, R2 ;  /* 0x0000000459047825 */ /* 0x040fe200078e0202 */
[----:B------:R-:W2:Y:S03]  /*3000*/  LDG.E.128.CONSTANT R12, desc[UR8][R2.64] ;  /* 0x00000008020c7981 */ /* 0x000ea6000c1e9d00 */
[----:B------:R-:W-:Y:S02]  /*3010*/  IMAD.WIDE R104, R89, 0x4, R4 ;  /* 0x0000000459687825 */ /* 0x000fe400078e0204 */
[----:B------:R-:W3:Y:S04]  /*3020*/  LDG.E.128.CONSTANT R4, desc[UR8][R4.64] ;  /* 0x0000000804047981 */ /* 0x000ee8000c1e9d00 */
[----:B------:R-:W4:Y:S01]  /*3030*/  LDG.E.128.CONSTANT R8, desc[UR8][R104.64] ;  /* 0x0000000868087981 */ /* 0x000f22000c1e9d00 */
[----:B------:R-:W-:Y:S01]  /*3040*/  UIADD3 UR4, UPT, UPT, UR5, 0x40, URZ ;  /* 0x0000004005047890 */ /* 0x000fe2000fffe0ff */
[----:B--2---:R-:W-:-:S02]  /*3050*/  LOP3.LUT R16, R12, 0x3f003f, RZ, 0xc0, !PT ;  /* 0x003f003f0c107812 */ /* 0x004fc400078ec0ff */
[--C-:B------:R-:W-:Y:S02]  /*3060*/  SHF.R.U32.HI R17, RZ, 0x6, R12.reuse ;  /* 0x00000006ff117819 */ /* 0x100fe4000001160c */
[----:B------:R-:W-:Y:S02]  /*3070*/  SHF.R.U32.HI R12, RZ, 0xc, R12 ;  /* 0x0000000cff0c7819 */ /* 0x000fe4000001160c */
[--C-:B------:R-:W-:Y:S02]  /*3080*/  SHF.R.U32.HI R28, RZ, 0xc, R13.reuse ;  /* 0x0000000cff1c7819 */ /* 0x100fe4000001160d */
[----:B------:R-:W-:Y:S02]  /*3090*/  LOP3.LUT R18, R13, 0x3f003f, RZ, 0xc0, !PT ;  /* 0x003f003f0d127812 */ /* 0x000fe400078ec0ff */
[----:B------:R-:W-:Y:S02]  /*30a0*/  SHF.R.U32.HI R20, RZ, 0x6, R13 ;  /* 0x00000006ff147819 */ /* 0x000fe4000001160d */
[----:B------:R-:W-:-:S02]  /*30b0*/  LOP3.LUT R39, R15, 0x3f003f, RZ, 0xc0, !PT ;  /* 0x003f003f0f277812 */ /* 0x000fc400078ec0ff */
[--C-:B------:R-:W-:Y:S02]  /*30c0*/  SHF.R.U32.HI R45, RZ, 0x6, R15.reuse ;  /* 0x00000006ff2d7819 */ /* 0x100fe4000001160f */
[----:B------:R-:W-:Y:S02]  /*30d0*/  SHF.R.U32.HI R46, RZ, 0xc, R15 ;  /* 0x0000000cff2e7819 */ /* 0x000fe4000001160f */
[--C-:B----4-:R-:W-:Y:S02]  /*30e0*/  SHF.R.U32.HI R36, RZ, 0x8, R10.reuse ;  /* 0x00000008ff247819 */ /* 0x110fe4000001160a */
[----:B------:R-:W-:Y:S02]  /*30f0*/  LOP3.LUT R34, R10, 0x3f003f, RZ, 0xc0, !PT ;  /* 0x003f003f0a227812 */ /* 0x000fe400078ec0ff */
[--C-:B------:R-:W-:Y:S02]  /*3100*/  SHF.R.U32.HI R35, RZ, 0x6, R10.reuse ;  /* 0x00000006ff237819 */ /* 0x100fe4000001160a */
[----:B------:R-:W-:-:S02]  /*3110*/  SHF.R.U32.HI R38, RZ, 0xa, R10 ;  /* 0x0000000aff267819 */ /* 0x000fc4000001160a */
[----:B------:R-:W-:Y:S02]  /*3120*/  SHF.R.U32.HI R32, RZ, 0xc, R14 ;  /* 0x0000000cff207819 */ /* 0x000fe4000001160e */
        /* <DEDUP_REMOVED lines=11> */
[----:B------:R-:W-:Y:S02]  /*31e0*/  LOP3.LUT R29, R14, 0x3f003f, RZ, 0xc0, !PT ;  /* 0x003f003f0e1d7812 */ /* 0x000fe400078ec0ff */
[----:B------:R-:W-:Y:S02]  /*31f0*/  SHF.R.U32.HI R33, RZ, 0x6, R14 ;  /* 0x00000006ff217819 */ /* 0x000fe4000001160e */
[----:B------:R-:W-:Y:S02]  /*3200*/  LOP3.LUT R30, R9, 0x3f003f, RZ, 0xc0, !PT ;  /* 0x003f003f091e7812 */ /* 0x000fe400078ec0ff */
[--C-:B------:R-:W-:Y:S02]  /*3210*/  SHF.R.U32.HI R31, RZ, 0x6, R9.reuse ;  /* 0x00000006ff1f7819 */ /* 0x100fe40000011609 */
[----:B------:R-:W-:Y:S02]  /*3220*/  SHF.R.U32.HI R14, RZ, 0xa, R9 ;  /* 0x0000000aff0e7819 */ /* 0x000fe40000011609 */
[----:B------:R-:W-:-:S02]  /*3230*/  LOP3.LUT R37, R32, 0xf000f, RZ, 0xc0, !PT ;  /* 0x000f000f20257812 */ /* 0x000fc400078ec0ff */
[----:B------:R-:W-:Y:S02]  /*3240*/  LOP3.LUT R47, R46, 0xf000f, RZ, 0xc0, !PT ;  /* 0x000f000f2e2f7812 */ /* 0x000fe400078ec0ff */
[----:B------:R-:W-:Y:S02]  /*3250*/  LOP3.LUT R9, R3, 0x300030, R2, 0xf8, !PT ;  /* 0x0030003003097812 */ /* 0x000fe400078ef802 */
[----:B------:R-:W-:Y:S02]  /*3260*/  LOP3.LUT R32, R11, 0x300030, R8, 0xf8, !PT ;  /* 0x003000300b207812 */ /* 0x000fe400078ef808 */
[----:B---3--:R-:W-:Y:S02]  /*3270*/  LOP3.LUT R3, R4, 0x3f003f, RZ, 0xc0, !PT ;  /* 0x003f003f04037812 */ /* 0x008fe400078ec0ff */
[--C-:B------:R-:W-:Y:S02]  /*3280*/  SHF.R.U32.HI R8, RZ, 0x6, R4.reuse ;  /* 0x00000006ff087819 */ /* 0x100fe40000011604 */
[----:B------:R-:W-:-:S02]  /*3290*/  SHF.R.U32.HI R4, RZ, 0xc, R4 ;  /* 0x0000000cff047819 */ /* 0x000fc40000011604 */
[----:B------:R-:W-:Y:S02]  /*32a0*/  LOP3.LUT R50, R47, 0x300030, R10, 0xf8, !PT ;  /* 0x003000302f327812 */ /* 0x000fe400078ef80a */
[----:B------:R-:W-:Y:S02]  /*32b0*/  LOP3.LUT R10, R5, 0x3f003f, RZ, 0xc0, !PT ;  /* 0x003f003f050a7812 */ /* 0x000fe400078ec0ff */
[--C-:B------:R-:W-:Y:S02]  /*32c0*/  SHF.R.U32.HI R11, RZ, 0x6, R5.reuse ;  /* 0x00000006ff0b7819 */ /* 0x100fe40000011605 */
[----:B------:R-:W-:Y:S02]  /*32d0*/  SHF.R.U32.HI R5, RZ, 0xc, R5 ;  /* 0x0000000cff057819 */ /* 0x000fe40000011605 */
[----:B------:R-:W-:Y:S02]  /*32e0*/  SHF.R.U32.HI R2, RZ, 0xc, R7 ;  /* 0x0000000cff027819 */ /* 0x000fe40000011607 */
[----:B------:R-:W-:-:S02]  /*32f0*/  LOP3.LUT R4, R4, 0xf000f, RZ, 0xc0, !PT ;  /* 0x000f000f04047812 */ /* 0x000fc400078ec0ff */
[----:B------:R-:W-:Y:S02]  /*3300*/  LOP3.LUT R12, R6, 0x3f003f, RZ, 0xc0, !PT ;  /* 0x003f003f060c7812 */ /* 0x000fe400078ec0ff */
[--C-:B------:R-:W-:Y:S02]  /*3310*/  SHF.R.U32.HI R28, RZ, 0x6, R6.reuse ;  /* 0x00000006ff1c7819 */ /* 0x100fe40000011606 */
[----:B------:R-:W-:Y:S02]  /*3320*/  LOP3.LUT R46, R7, 0x3f003f, RZ, 0xc0, !PT ;  /* 0x003f003f072e7812 */ /* 0x000fe400078ec0ff */
[----:B------:R-:W-:Y:S02]  /*3330*/  SHF.R.U32.HI R47, RZ, 0x6, R7 ;  /* 0x00000006ff2f7819 */ /* 0x000fe40000011607 */
[----:B------:R-:W-:Y:S02]  /*3340*/  SHF.R.U32.HI R6, RZ, 0xc, R6 ;  /* 0x0000000cff067819 */ /* 0x000fe40000011606 */
[----:B------:R-:W-:-:S02]  /*3350*/  LOP3.LUT R7, R5, 0xf000f, RZ, 0xc0, !PT ;  /* 0x000f000f05077812 */ /* 0x000fc400078ec0ff */
[----:B------:R-:W-:Y:S02]  /*3360*/  LOP3.LUT R2, R2, 0xf000f, RZ, 0xc0, !PT ;  /* 0x000f000f02027812 */ /* 0x000fe400078ec0ff */
[----:B------:R-:W-:Y:S02]  /*3370*/  LOP3.LUT R5, R4, 0x300030, R13, 0xf8, !PT ;  /* 0x0030003004057812 */ /* 0x000fe400078ef80d */
[----:B------:R-:W-:Y:S02]  /*3380*/  LOP3.LUT R4, R18, 0x64006400, RZ, 0xfc, !PT ;  /* 0x6400640012047812 */ /* 0x000fe400078efcff */
[----:B------:R-:W-:Y:S02]  /*3390*/  LOP3.LUT R36, R37, 0x300030, R36, 0xf8, !PT ;  /* 0x0030003025247812 */ /* 0x000fe400078ef824 */
[----:B------:R-:W-:Y:S02]  /*33a0*/  LOP3.LUT R33, R33, 0x3f003f, RZ, 0xc0, !PT ;  /* 0x003f003f21217812 */ /* 0x000fe400078ec0ff */
[----:B------:R-:W-:-:S02]  /*33b0*/  LOP3.LUT R37, R6, 0xf000f, RZ, 0xc0, !PT ;  /* 0x000f000f06257812 */ /* 0x000fc400078ec0ff */
[----:B------:R-:W-:Y:S02]  /*33c0*/  LOP3.LUT R51, R2, 0x300030, R51, 0xf8, !PT ;  /* 0x0030003002337812 */ /* 0x000fe400078ef833 */
        /* <DEDUP_REMOVED lines=121> */
.L_x_1824:
        /* <DEDUP_REMOVED lines=51> */
.L_x_1825:
        /* <DEDUP_REMOVED lines=52> */
.L_x_1826:
[----:B------:R-:W-:Y:S01]  /*41d0*/  MOV R97, R0 ;  /* 0x0000000000617202 */ /* 0x000fe20000000f00 */
[----:B------:R-:W-:Y:S06]  /*41e0*/  @P0 BRA `(.L_x_1819) ;  /* 0x0000000000b80947 */ /* 0x000fec0003800000 */
[----:B------:R-:W0:Y:S01]  /*41f0*/  LDS.128 R4, [UR5+0xe0] ;  /* 0x0000e005ff047984 */ /* 0x000e220008000c00 */
[----:B------:R-:W-:Y:S02]  /*4200*/  MOV R55, R12 ;  /* 0x0000000c00377202 */ /* 0x000fe40000000f00 */
[----:B------:R-:W-:Y:S01]  /*4210*/  PRMT R44, R44, 0x5410, R43 ;  /* 0x000054102c2c7816 */ /* 0x000fe2000000002b */
[----:B------:R-:W1:Y:S01]  /*4220*/  LDS.128 R8, [UR5+0xf0] ;  /* 0x0000f005ff087984 */ /* 0x000e620008000c00 */
[----:B------:R-:W-:Y:S02]  /*4230*/  PRMT R42, R42, 0x5410, R41 ;  /* 0x000054102a2a7816 */ /* 0x000fe40000000029 */
[----:B------:R-:W-:Y:S01]  /*4240*/  MOV R97, R0 ;  /* 0x0000000000617202 */ /* 0x000fe20000000f00 */
        /* <DEDUP_REMOVED lines=40> */
.L_x_1819:
[----:B------:R-:W-:-:S04]  /*44d0*/  VIMNMX R0, PT, PT, R96, UR12, PT ;  /* 0x0000000c60007c48 */ /* 0x000fc8000bfe0100 */
[----:B------:R-:W-:-:S13]  /*44e0*/  ISETP.GT.AND P0, PT, R0, R97, PT ;  /* 0x000000610000720c */ /* 0x000fda0003f04270 */
[----:B------:R-:W-:Y:S05]  /*44f0*/  @!P0 BRA `(.L_x_1827) ;  /* 0x0000002000e88947 */ /* 0x000fea0003800000 */
[----:B------:R-:W-:Y:S02]  /*4500*/  PRMT R0, R93, 0x9910, RZ ;  /* 0x000099105d007816 */ /* 0x000fe400000000ff */
[----:B------:R-:W-:Y:S02]  /*4510*/  VIMNMX.U32 R90, PT, PT, R96, UR12, PT ;  /* 0x0000000c605a7c48 */ /* 0x000fe4000bfe0000 */
[----:B------:R-:W-:-:S04]  /*4520*/  ISETP.NE.AND P0, PT, R0, RZ, PT ;  /* 0x000000ff0000720c */ /* 0x000fc80003f05270 */
[----:B------:R-:W-:-:S13]  /*4530*/  ISETP.EQ.OR P0, PT, R98, 0x3, !P0 ;  /* 0x000000036200780c */ /* 0x000fda0004702670 */
.L_x_1832:
[----:B------:R-:W0:Y:S01]  /*4540*/  LDC R89, c[0x0][0x3ac] ;  /* 0x0000eb00ff597b82 */ /* 0x000e220000000800 */
[----:B------:R-:W2:Y:S01]  /*4550*/  LDG.E.128.CONSTANT R12, desc[UR8][R104.64] ;  /* 0x00000008680c7981 */ /* 0x000ea2000c1e9d00 */
[----:B0-----:R-:W-:-:S05]  /*4560*/  IMAD.WIDE R2, R89, 0x4, R104 ;  /* 0x0000000459027825 */ /* 0x001fca00078e0268 */
[----:B------:R0:W3:Y:S01]  /*4570*/  LDG.E.128.CONSTANT R8, desc[UR8][R2.64] ;  /* 0x0000000802087981 */ /* 0x0000e2000c1e9d00 */
[----:B------:R-:W-:-:S05]  /*4580*/  IMAD.WIDE R100, R89, 0x4, R2 ;  /* 0x0000000459647825 */ /* 0x000fca00078e0202 */
[----:B------:R-:W4:Y:S01]  /*4590*/  LDG.E.128.CONSTANT R4, desc[UR8][R100.64] ;  /* 0x0000000864047981 */ /* 0x000f22000c1e9d00 */
[----:B------:R-:W-:Y:S01]  /*45a0*/  HFMA2 R0, -RZ, RZ, 0, 0.125 ;  /* 0x00003000ff007431 */ /* 0x000fe200000001ff */
        /* <DEDUP_REMOVED lines=307> */
.L_x_1828:
        /* <DEDUP_REMOVED lines=85> */
.L_x_1830:
        /* <DEDUP_REMOVED lines=82> */
.L_x_1831:
        /* <DEDUP_REMOVED lines=79> */
.L_x_1829:
[----:B------:R-:W-:Y:S01]  /*6840*/  IADD3 R97, PT, PT, R97, 0x20, RZ ;  /* 0x0000002061617810 */ /* 0x000fe20007ffe0ff */
[----:B------:R-:W-:Y:S01]  /*6850*/  UIADD3 UR4, UPT, UPT, UR4, 0x40, URZ ;  /* 0x0000004004047890 */ /* 0x000fe2000fffe0ff */
[----:B------:R-:W-:Y:S02]  /*6860*/  IMAD.WIDE R104, R89, 0x4, R100 ;  /* 0x0000000459687825 */ /* 0x000fe400078e0264 */
[----:B------:R-:W-:-:S13]  /*6870*/  ISETP.GE.AND P2, PT, R97, R90, PT ;  /* 0x0000005a6100720c */ /* 0x000fda0003f46270 */
[----:B------:R-:W-:Y:S05]  /*6880*/  @!P2 BRA `(.L_x_1832) ;  /* 0xffffffdc002ca947 */ /* 0x000fea000383ffff */
[----:B------:R-:W-:-:S07]  /*6890*/  IMAD.WIDE R104, R89, 0xc, R102 ;  /* 0x0000000c59687825 */ /* 0x000fce00078e0266 */
.L_x_1827:
        /* <DEDUP_REMOVED lines=8> */
.L_x_1838:
[----:B------:R-:W2:Y:S01]  /*6920*/  LDG.E.128.CONSTANT R4, desc[UR8][R104.64] ;  /* 0x0000000868047981 */ /* 0x000ea2000c1e9d00 */
[----:B------:R-:W-:Y:S01]  /*6930*/  MOV R8, 0x3400 ;  /* 0x0000340000087802 */ /* 0x000fe20000000f00 */
[----:B------:R-:W-:Y:S01]  /*6940*/  HFMA2 R33, -RZ, RZ, 0, 0.0625 ;  /* 0x00002c00ff217431 */ /* 0x000fe200000001ff */
[----:B------:R-:W-:Y:S02]  /*6950*/  MOV R0, 0x2400 ;  /* 0x0000240000007802 */ /* 0x000fe40000000f00 */
[----:B------:R-:W-:Y:S02]  /*6960*/  ISETP.NE.AND P2, PT, R95, RZ, PT ;  /* 0x000000ff5f00720c */ /* 0x000fe40003f45270 */
[----:B------:R-:W-:Y:S02]  /*6970*/  PRMT R8, R0, 0x5410, R8 ;  /* 0x0000541000087816 */ /* 0x000fe40000000008 */
[----:B------:R-:W-:Y:S02]  /*6980*/  ISETP.NE.AND P1, PT, R98, 0x1, PT ;  /* 0x000000016200780c */ /* 0x000fe40003f25270 */
[----:B--2---:R-:W-:-:S02]  /*6990*/  LOP3.LUT R45, R5, 0x30003, RZ, 0xc0, !PT ;  /* 0x00030003052d7812 */ /* 0x004fc400078ec0ff */
[C---:B------:R-:W-:Y:S02]  /*69a0*/  LOP3.LUT R2, R5.reuse, 0xc000c, RZ, 0xc0, !PT ;  /* 0x000c000c05027812 */ /* 0x040fe400078ec0ff */
[C---:B------:R-:W-:Y:S02]  /*69b0*/  LOP3.LUT R17, R5.reuse, 0x300030, RZ, 0xc0, !PT ;  /* 0x0030003005117812 */ /* 0x040fe400078ec0ff */
[----:B------:R-:W-:Y:S02]  /*69c0*/  LOP3.LUT R32, R5, 0xc000c0, RZ, 0xc0, !PT ;  /* 0x00c000c005207812 */ /* 0x000fe400078ec0ff */
[----:B------:R-:W-:Y:S02]  /*69d0*/  SHF.R.U32.HI R47, RZ, 0x8, R5 ;  /* 0x00000008ff2f7819 */ /* 0x000fe40000011605 */
[C---:B------:R-:W-:Y:S02]  /*69e0*/  LOP3.LUT R5, R6.reuse, 0xc000c, RZ, 0xc0, !PT ;  /* 0x000c000c06057812 */ /* 0x040fe400078ec0ff */
[----:B------:R-:W-:-:S02]  /*69f0*/  LOP3.LUT R48, R6, 0x30003, RZ, 0xc0, !PT ;  /* 0x0003000306307812 */ /* 0x000fc400078ec0ff */
[C---:B------:R-:W-:Y:S02]  /*6a00*/  LOP3.LUT R19, R6.reuse, 0x300030, RZ, 0xc0, !PT ;  /* 0x0030003006137812 */ /* 0x040fe400078ec0ff */
[----:B------:R-:W-:Y:S02]  /*6a10*/  LOP3.LUT R34, R6, 0xc000c0, RZ, 0xc0, !PT ;  /* 0x00c000c006227812 */ /* 0x000fe400078ec0ff */
[----:B------:R-:W-:Y:S02]  /*6a20*/  SHF.R.U32.HI R49, RZ, 0x8, R6 ;  /* 0x00000008ff317819 */ /* 0x000fe40000011606 */
[----:B------:R-:W-:Y:S02]  /*6a30*/  LOP3.LUT R6, R5, 0x64006400, RZ, 0xfc, !PT ;  /* 0x6400640005067812 */ /* 0x000fe400078efcff */
[C---:B------:R-:W-:Y:S02]  /*6a40*/  LOP3.LUT R9, R4.reuse, 0x30003, RZ, 0xc0, !PT ;  /* 0x0003000304097812 */ /* 0x040fe400078ec0ff */
[----:B------:R-:W-:-:S02]  /*6a50*/  LOP3.LUT R0, R4, 0xc000c, RZ, 0xc0, !PT ;  /* 0x000c000c04007812 */ /* 0x000fc400078ec0ff */
[C---:B------:R-:W-:Y:S02]  /*6a60*/  LOP3.LUT R10, R4.reuse, 0x300030, RZ, 0xc0, !PT ;  /* 0x00300030040a7812 */ /* 0x040fe400078ec0ff */
[----:B------:R-:W-:Y:S02]  /*6a70*/  LOP3.LUT R11, R4, 0xc000c0, RZ, 0xc0, !PT ;  /* 0x00c000c0040b7812 */ /* 0x000fe400078ec0ff */
[----:B------:R-:W-:Y:S02]  /*6a80*/  SHF.R.U32.HI R51, RZ, 0x8, R7 ;  /* 0x00000008ff337819 */ /* 0x000fe40000011607 */
[----:B------:R-:W-:Y:S02]  /*6a90*/  LOP3.LUT R5, R47, 0xc000c, RZ, 0xc0, !PT ;  /* 0x000c000c2f057812 */ /* 0x000fe400078ec0ff */
[----:B------:R-:W-:Y:S02]  /*6aa0*/  SHF.R.U32.HI R4, RZ, 0x8, R4 ;  /* 0x00000008ff047819 */ /* 0x000fe40000011604 */
[----:B------:R-:W-:-:S02]  /*6ab0*/  LOP3.LUT R3, R2, 0x64006400, RZ, 0xfc, !PT ;  /* 0x6400640002037812 */ /* 0x000fc400078efcff */
[----:B------:R-:W-:Y:S02]  /*6ac0*/  LOP3.LUT R14, R51, 0xc000c, RZ, 0xc0, !PT ;  /* 0x000c000c330e7812 */ /* 0x000fe400078ec0ff */
[----:B------:R-:W-:Y:S02]  /*6ad0*/  LOP3.LUT R5, R5, 0x64006400, RZ, 0xfc, !PT ;  /* 0x6400640005057812 */ /* 0x000fe400078efcff */
[C---:B------:R-:W-:Y:S02]  /*6ae0*/  LOP3.LUT R50, R7.reuse, 0x30003, RZ, 0xc0, !PT ;  /* 0x0003000307327812 */ /* 0x040fe400078ec0ff */
[C---:B------:R-:W-:Y:S02]  /*6af0*/  LOP3.LUT R12, R7.reuse, 0xc000c, RZ, 0xc0, !PT ;  /* 0x000c000c070c7812 */ /* 0x040fe400078ec0ff */
[C---:B-----5:R-:W-:Y:S02]  /*6b00*/  LOP3.LUT R20, R7.reuse, 0x300030, RZ, 0xc0, !PT ;  /* 0x0030003007147812 */ /* 0x060fe400078ec0ff */
        /* <DEDUP_REMOVED lines=17> */
[-C--:B------:R-:W-:Y:S01]  /*6c20*/  HFMA2 R28, R5, R33.reuse.H0_H0, -66, -66 ;  /* 0xd420d420051c7431 */ /* 0x080fe20000040021 */
[----:B------:R-:W-:Y:S01]  /*6c30*/  LOP3.LUT R17, R51, 0x300030, RZ, 0xc0, !PT ;  /* 0x0030003033117812 */ /* 0x000fe200078ec0ff */
[-C--:B------:R-:W-:Y:S01]  /*6c40*/  HFMA2 R18, R18, R33.reuse.H0_H0, -66, -66 ;  /* 0xd420d42012127431 */ /* 0x080fe20000040021 */
        /* <DEDUP_REMOVED lines=101> */
.L_x_1834:
        /* <DEDUP_REMOVED lines=49> */
.L_x_1836:
        /* <DEDUP_REMOVED lines=48> */
.L_x_1837:
        /* <DEDUP_REMOVED lines=46> */
.L_x_1835:
[----:B------:R-:W0:Y:S01]  /*7b90*/  LDC R89, c[0x0][0x3ac] ;  /* 0x0000eb00ff597b82 */ /* 0x000e220000000800 */
[----:B------:R-:W-:Y:S01]  /*7ba0*/  IADD3 R97, PT, PT, R97, 0x10, RZ ;  /* 0x0000001061617810 */ /* 0x000fe20007ffe0ff */
[----:B------:R-:W-:-:S03]  /*7bb0*/  UIADD3 UR4, UPT, UPT, UR4, 0x20, URZ ;  /* 0x0000002004047890 */ /* 0x000fc6000fffe0ff */
[----:B------:R-:W-:Y:S01]  /*7bc0*/  ISETP.GE.AND P2, PT, R97, R96, PT ;  /* 0x000000606100720c */ /* 0x000fe20003f46270 */
[----:B0-----:R-:W-:-:S12]  /*7bd0*/  IMAD.WIDE R104, R89, 0x4, R104 ;  /* 0x0000000459687825 */ /* 0x001fd800078e0268 */
[----:B------:R-:W-:Y:S05]  /*7be0*/  @!P2 BRA `(.L_x_1838) ;  /* 0xffffffec004ca947 */ /* 0x000fea000383ffff */
.L_x_1833:
        /* <DEDUP_REMOVED lines=12> */
.L_x_1842:
[----:B------:R-:W0:Y:S02]  /*7cb0*/  LDS R2, [R0] ;  /* 0x0000000000027984 */ /* 0x000e240000000800 */
[----:B0-----:R-:W-:-:S05]  /*7cc0*/  HADD2 R3, R2, R7 ;  /* 0x0000000702037230 */ /* 0x001fca0000000000 */
[----:B------:R-:W0:Y:S02]  /*7cd0*/  ATOMS.CAST.SPIN P0, [R0], R2, R3 ;  /* 0x000000020000758d */ /* 0x000e240001800003 */
[----:B0-----:R-:W-:Y:S05]  /*7ce0*/  @!P0 BRA `(.L_x_1842) ;  /* 0xfffffffc00f08947 */ /* 0x001fea000383ffff */
[----:B------:R-:W-:Y:S05]  /*7cf0*/  BRA `(.L_x_1840) ;  /* 0x00000000000c7947 */ /* 0x000fea0003800000 */
.L_x_1841:
[----:B------:R-:W2:Y:S02]  /*7d00*/  LD.E R0, desc[UR8][R4.64] ;  /* 0x0000000804007980 */ /* 0x000ea4000c101900 */
[----:B--2---:R-:W-:-:S05]  /*7d10*/  IADD3 R3, PT, PT, R7, R0, RZ ;  /* 0x0000000007037210 */ /* 0x004fca0007ffe0ff */
[----:B------:R0:W-:Y:S02]  /*7d20*/  ST.E desc[UR8][R4.64], R3 ;  /* 0x0000000304007985 */ /* 0x0001e4000c101908 */
.L_x_1840:
[----:B------:R-:W-:Y:S05]  /*7d30*/  BSYNC.RECONVERGENT B0 ;  /* 0x0000000000007941 */ /* 0x000fea0003800200 */
.L_x_1839:
[----:B------:R1:W-:Y:S01]  /*7d40*/  ATOM.E.ADD.F16x2.RN.STRONG.GPU P0, RZ, desc[UR8][R4.64+0x4], R27 ;  /* 0x8000041b04ff79a2 */ /* 0x0003e2000c10e108 */
[----:B------:R-:W-:Y:S04]  /*7d50*/  BSSY.RECONVERGENT B0, `(.L_x_1843) ;  /* 0x000000e000007945 */ /* 0x000fe80003800200 */
[----:B-1----:R-:W-:Y:S05]  /*7d60*/  @P0 BRA `(.L_x_1844) ;  /* 0x0000000000300947 */ /* 0x002fea0003800000 */
[----:B------:R-:W1:Y:S02]  /*7d70*/  QSPC.E.S P0, RZ, [R4+0x4] ;  /* 0x0000040004ff73aa */ /* 0x000e640000000500 */
[----:B-1----:R-:W-:Y:S05]  /*7d80*/  @!P0 BRA `(.L_x_1845) ;  /* 0x00000000001c8947 */ /* 0x002fea0003800000 */
[----:B------:R-:W-:-:S04]  /*7d90*/  MOV R2, R4 ;  /* 0x0000000400027202 */ /* 0x000fc80000000f00 */
[----:B------:R-:W-:-:S07]  /*7da0*/  MOV R0, R2 ;  /* 0x0000000200007202 */ /* 0x000fce0000000f00 */
.L_x_1846:
[----:B------:R-:W0:Y:S02]  /*7db0*/  LDS R2, [R0+0x4] ;  /* 0x0000040000027984 */ /* 0x000e240000000800 */
[----:B0-----:R-:W-:-:S05]  /*7dc0*/  HFMA2 R3, R2, 1, 1, R27 ;  /* 0x3c003c0002037831 */ /* 0x001fca000000001b */
[----:B------:R-:W0:Y:S02]  /*7dd0*/  ATOMS.CAST.SPIN P0, [R0+0x4], R2, R3 ;  /* 0x000004020000758d */ /* 0x000e240001800003 */
[----:B0-----:R-:W-:Y:S05]  /*7de0*/  @!P0 BRA `(.L_x_1846) ;  /* 0xfffffffc00f08947 */ /* 0x001fea000383ffff */
[----:B------:R-:W-:Y:S05]  /*7df0*/  BRA `(.L_x_1844) ;  /* 0x00000000000c7947 */ /* 0x000fea0003800000 */
.L_x_1845:
[----:B------:R-:W0:Y:S02]  /*7e00*/  LD.E R0, desc[UR8][R4.64+0x4] ;  /* 0x0000040804007980 */ /* 0x000e24000c101900 */
[----:B0-----:R-:W-:-:S05]  /*7e10*/  IADD3 R3, PT, PT, R27, R0, RZ ;  /* 0x000000001b037210 */ /* 0x001fca0007ffe0ff */
[----:B------:R1:W-:Y:S02]  /*7e20*/  ST.E desc[UR8][R4.64+0x4], R3 ;  /* 0x0000040304007985 */ /* 0x0003e4000c101908 */
.L_x_1844:
[----:B------:R-:W-:Y:S05]  /*7e30*/  BSYNC.RECONVERGENT B0 ;  /* 0x0000000000007941 */ /* 0x000fea0003800200 */
.L_x_1843:
        /* <DEDUP_REMOVED lines=11> */
.L_x_1850:
[----:B------:R-:W0:Y:S02]  /*7ef0*/  LDS R2, [R0] ;  /* 0x0000000000027984 */ /* 0x000e240000000800 */
[----:B0-----:R-:W-:-:S05]  /*7f00*/  HADD2 R3, R2, R7 ;  /* 0x0000000702037230 */ /* 0x001fca0000000000 */
[----:B------:R-:W0:Y:S02]  /*7f10*/  ATOMS.CAST.SPIN P0, [R0], R2, R3 ;  /* 0x000000020000758d */ /* 0x000e240001800003 */
[----:B0-----:R-:W-:Y:S05]  /*7f20*/  @!P0 BRA `(.L_x_1850) ;  /* 0xfffffffc00f08947 */ /* 0x001fea000383ffff */
[----:B------:R-:W-:Y:S05]  /*7f30*/  BRA `(.L_x_1848) ;  /* 0x00000000000c7947 */ /* 0x000fea0003800000 */
.L_x_1849:
[----:B------:R-:W2:Y:S02]  /*7f40*/  LD.E R0, desc[UR8][R4.64] ;  /* 0x0000000804007980 */ /* 0x000ea4000c101900 */
[----:B--2---:R-:W-:-:S05]  /*7f50*/  IADD3 R3, PT, PT, R7, R0, RZ ;  /* 0x0000000007037210 */ /* 0x004fca0007ffe0ff */
[----:B------:R0:W-:Y:S02]  /*7f60*/  ST.E desc[UR8][R4.64], R3 ;  /* 0x0000000304007985 */ /* 0x0001e4000c101908 */
.L_x_1848:
[----:B------:R-:W-:Y:S05]  /*7f70*/  BSYNC.RECONVERGENT B0 ;  /* 0x0000000000007941 */ /* 0x000fea0003800200 */
.L_x_1847:
[----:B------:R1:W-:Y:S01]  /*7f80*/  ATOM.E.ADD.F16x2.RN.STRONG.GPU P0, RZ, desc[UR8][R4.64+0x4], R25 ;  /* 0x8000041904ff79a2 */ /* 0x0003e2000c10e108 */
[----:B------:R-:W-:Y:S04]  /*7f90*/  BSSY.RECONVERGENT B0, `(.L_x_1851) ;  /* 0x000000e000007945 */ /* 0x000fe80003800200 */
[----:B-1----:R-:W-:Y:S05]  /*7fa0*/  @P0 BRA `(.L_x_1852) ;  /* 0x0000000000300947 */ /* 0x002fea0003800000 */
[----:B------:R-:W1:Y:S02]  /*7fb0*/  QSPC.E.S P0, RZ, [R4+0x4] ;  /* 0x0000040004ff73aa */ /* 0x000e640000000500 */
[----:B-1----:R-:W-:Y:S05]  /*7fc0*/  @!P0 BRA `(.L_x_1853) ;  /* 0x00000000001c8947 */ /* 0x002fea0003800000 */
[----:B------:R-:W-:-:S04]  /*7fd0*/  MOV R2, R4 ;  /* 0x0000000400027202 */ /* 0x000fc80000000f00 */
[----:B------:R-:W-:-:S07]  /*7fe0*/  MOV R0, R2 ;  /* 0x0000000200007202 */ /* 0x000fce0000000f00 */
.L_x_1854:
[----:B------:R-:W0:Y:S02]  /*7ff0*/  LDS R2, [R0+0x4] ;  /* 0x0000040000027984 */ /* 0x000e240000000800 */
[----:B0-----:R-:W-:-:S05]  /*8000*/  HFMA2 R3, R2, 1, 1, R25 ;  /* 0x3c003c0002037831 */ /* 0x001fca0000000019 */
[----:B------:R-:W0:Y:S02]  /*8010*/  ATOMS.CAST.SPIN P0, [R0+0x4], R2, R3 ;  /* 0x000004020000758d */ /* 0x000e240001800003 */
[----:B0-----:R-:W-:Y:S05]  /*8020*/  @!P0 BRA `(.L_x_1854) ;  /* 0xfffffffc00f08947 */ /* 0x001fea000383ffff */
[----:B------:R-:W-:Y:S05]  /*8030*/  BRA `(.L_x_1852) ;  /* 0x00000000000c7947 */ /* 0x000fea0003800000 */
.L_x_1853:
[----:B------:R-:W0:Y:S02]  /*8040*/  LD.E R0, desc[UR8][R4.64+0x4] ;  /* 0x0000040804007980 */ /* 0x000e24000c101900 */
[----:B0-----:R-:W-:-:S05]  /*8050*/  IADD3 R3, PT, PT, R25, R0, RZ ;  /* 0x0000000019037210 */ /* 0x001fca0007ffe0ff */
[----:B------:R1:W-:Y:S02]  /*8060*/  ST.E desc[UR8][R4.64+0x4], R3 ;  /* 0x0000040304007985 */ /* 0x0003e4000c101908 */
.L_x_1852:
[----:B------:R-:W-:Y:S05]  /*8070*/  BSYNC.RECONVERGENT B0 ;  /* 0x0000000000007941 */ /* 0x000fea0003800200 */
.L_x_1851:
        /* <DEDUP_REMOVED lines=12> */
.L_x_1858:
[----:B------:R-:W0:Y:S02]  /*8140*/  LDS R2, [R0] ;  /* 0x0000000000027984 */ /* 0x000e240000000800 */
[----:B0-----:R-:W-:-:S05]  /*8150*/  HADD2 R3, R2, R7 ;  /* 0x0000000702037230 */ /* 0x001fca0000000000 */
[----:B------:R-:W0:Y:S02]  /*8160*/  ATOMS.CAST.SPIN P0, [R0], R2, R3 ;  /* 0x000000020000758d */ /* 0x000e240001800003 */
[----:B0-----:R-:W-:Y:S05]  /*8170*/  @!P0 BRA `(.L_x_1858) ;  /* 0xfffffffc00f08947 */ /* 0x001fea000383ffff */
[----:B------:R-:W-:Y:S05]  /*8180*/  BRA `(.L_x_1856) ;  /* 0x00000000000c7947 */ /* 0x000fea0003800000 */
.L_x_1857:
[----:B------:R-:W2:Y:S02]  /*8190*/  LD.E R0, desc[UR8][R4.64] ;  /* 0x0000000804007980 */ /* 0x000ea4000c101900 */
[----:B--2---:R-:W-:-:S05]  /*81a0*/  IADD3 R3, PT, PT, R7, R0, RZ ;  /* 0x0000000007037210 */ /* 0x004fca0007ffe0ff */
[----:B------:R0:W-:Y:S02]  /*81b0*/  ST.E desc[UR8][R4.64], R3 ;  /* 0x0000000304007985 */ /* 0x0001e4000c101908 */
.L_x_1856:
[----:B------:R-:W-:Y:S05]  /*81c0*/  BSYNC.RECONVERGENT B0 ;  /* 0x0000000000007941 */ /* 0x000fea0003800200 */
.L_x_1855:
[----:B------:R1:W-:Y:S01]  /*81d0*/  ATOM.E.ADD.F16x2.RN.STRONG.GPU P0, RZ, desc[UR8][R4.64+0x4], R23 ;  /* 0x8000041704ff79a2 */ /* 0x0003e2000c10e108 */
[----:B------:R-:W-:Y:S04]  /*81e0*/  BSSY.RECONVERGENT B0, `(.L_x_1859) ;  /* 0x000000e000007945 */ /* 0x000fe80003800200 */
[----:B-1----:R-:W-:Y:S05]  /*81f0*/  @P0 BRA `(.L_x_1860) ;  /* 0x0000000000300947 */ /* 0x002fea0003800000 */
[----:B------:R-:W1:Y:S02]  /*8200*/  QSPC.E.S P0, RZ, [R4+0x4] ;  /* 0x0000040004ff73aa */ /* 0x000e640000000500 */
[----:B-1----:R-:W-:Y:S05]  /*8210*/  @!P0 BRA `(.L_x_1861) ;  /* 0x00000000001c8947 */ /* 0x002fea0003800000 */
[----:B------:R-:W-:-:S04]  /*8220*/  MOV R2, R4 ;  /* 0x0000000400027202 */ /* 0x000fc80000000f00 */
[----:B------:R-:W-:-:S07]  /*8230*/  MOV R0, R2 ;  /* 0x0000000200007202 */ /* 0x000fce0000000f00 */
.L_x_1862:
[----:B------:R-:W0:Y:S02]  /*8240*/  LDS R2, [R0+0x4] ;  /* 0x0000040000027984 */ /* 0x000e240000000800 */
[----:B0-----:R-:W-:-:S05]  /*8250*/  HFMA2 R3, R2, 1, 1, R23 ;  /* 0x3c003c0002037831 */ /* 0x001fca0000000017 */
[----:B------:R-:W0:Y:S02]  /*8260*/  ATOMS.CAST.SPIN P0, [R0+0x4], R2, R3 ;  /* 0x000004020000758d */ /* 0x000e240001800003 */
[----:B0-----:R-:W-:Y:S05]  /*8270*/  @!P0 BRA `(.L_x_1862) ;  /* 0xfffffffc00f08947 */ /* 0x001fea000383ffff */
[----:B------:R-:W-:Y:S05]  /*8280*/  BRA `(.L_x_1860) ;  /* 0x00000000000c7947 */ /* 0x000fea0003800000 */
.L_x_1861:
[----:B------:R-:W0:Y:S02]  /*8290*/  LD.E R0, desc[UR8][R4.64+0x4] ;  /* 0x0000040804007980 */ /* 0x000e24000c101900 */
[----:B0-----:R-:W-:-:S05]  /*82a0*/  IADD3 R3, PT, PT, R23, R0, RZ ;  /* 0x0000000017037210 */ /* 0x001fca0007ffe0ff */
[----:B------:R1:W-:Y:S02]  /*82b0*/  ST.E desc[UR8][R4.64+0x4], R3 ;  /* 0x0000040304007985 */ /* 0x0003e4000c101908 */
.L_x_1860:
[----:B------:R-:W-:Y:S05]  /*82c0*/  BSYNC.RECONVERGENT B0 ;  /* 0x0000000000007941 */ /* 0x000fea0003800200 */
.L_x_1859:
        /* <DEDUP_REMOVED lines=12> */
.L_x_1866:
[----:B------:R-:W0:Y:S02]  /*8390*/  LDS R2, [R0] ;  /* 0x0000000000027984 */ /* 0x000e240000000800 */
[----:B0-----:R-:W-:-:S05]  /*83a0*/  HADD2 R3, R2, R7 ;  /* 0x0000000702037230 */ /* 0x001fca0000000000 */
[----:B------:R-:W0:Y:S02]  /*83b0*/  ATOMS.CAST.SPIN P0, [R0], R2, R3 ;  /* 0x000000020000758d */ /* 0x000e240001800003 */
[----:B0-----:R-:W-:Y:S05]  /*83c0*/  @!P0 BRA `(.L_x_1866) ;  /* 0xfffffffc00f08947 */ /* 0x001fea000383ffff */
[----:B------:R-:W-:Y:S05]  /*83d0*/  BRA `(.L_x_1864) ;  /* 0x00000000000c7947 */ /* 0x000fea0003800000 */
.L_x_1865:
[----:B------:R-:W2:Y:S02]  /*83e0*/  LD.E R0, desc[UR8][R4.64] ;  /* 0x0000000804007980 */ /* 0x000ea4000c101900 */
[----:B--2---:R-:W-:-:S05]  /*83f0*/  IADD3 R3, PT, PT, R7, R0, RZ ;  /* 0x0000000007037210 */ /* 0x004fca0007ffe0ff */
[----:B------:R0:W-:Y:S02]  /*8400*/  ST.E desc[UR8][R4.64], R3 ;  /* 0x0000000304007985 */ /* 0x0001e4000c101908 */
.L_x_1864:
[----:B------:R-:W-:Y:S05]  /*8410*/  BSYNC.RECONVERGENT B0 ;  /* 0x0000000000007941 */ /* 0x000fea0003800200 */
.L_x_1863:
[----:B------:R1:W-:Y:S02]  /*8420*/  ATOM.E.ADD.F16x2.RN.STRONG.GPU P0, RZ, desc[UR8][R4.64+0x4], R21 ;  /* 0x8000041504ff79a2 */ /* 0x0003e4000c10e108 */
[----:B-1----:R-:W-:Y:S05]  /*8430*/  @P0 EXIT ;  /* 0x000000000000094d */ /* 0x002fea0003800000 */
[----:B------:R-:W1:Y:S02]  /*8440*/  QSPC.E.S P0, RZ, [R4+0x4] ;  /* 0x0000040004ff73aa */ /* 0x000e640000000500 */
[----:B-1----:R-:W-:Y:S05]  /*8450*/  @!P0 BRA `(.L_x_1867) ;  /* 0x00000000001c8947 */ /* 0x002fea0003800000 */
[----:B------:R-:W-:-:S04]  /*8460*/  MOV R2, R4 ;  /* 0x0000000400027202 */ /* 0x000fc80000000f00 */
[----:B------:R-:W-:-:S07]  /*8470*/  MOV R0, R2 ;  /* 0x0000000200007202 */ /* 0x000fce0000000f00 */
.L_x_1868:
[----:B------:R-:W0:Y:S02]  /*8480*/  LDS R2, [R0+0x4] ;  /* 0x0000040000027984 */ /* 0x000e240000000800 */
[----:B0-----:R-:W-:-:S05]  /*8490*/  HFMA2 R3, R2, 1, 1, R21 ;  /* 0x3c003c0002037831 */ /* 0x001fca0000000015 */
[----:B------:R-:W0:Y:S02]  /*84a0*/  ATOMS.CAST.SPIN P0, [R0+0x4], R2, R3 ;  /* 0x000004020000758d */ /* 0x000e240001800003 */
[----:B0-----:R-:W-:Y:S05]  /*84b0*/  @!P0 BRA `(.L_x_1868) ;  /* 0xfffffffc00f08947 */ /* 0x001fea000383ffff */
[----:B------:R-:W-:Y:S05]  /*84c0*/  EXIT ;  /* 0x000000000000794d */ /* 0x000fea0003800000 */
.L_x_1867:
[----:B------:R-:W0:Y:S02]  /*84d0*/  LD.E R0, desc[UR8][R4.64+0x4] ;  /* 0x0000040804007980 */ /* 0x000e24000c101900 */
[----:B0-----:R-:W-:-:S05]  /*84e0*/  IADD3 R3, PT, PT, R21, R0, RZ ;  /* 0x0000000015037210 */ /* 0x001fca0007ffe0ff */
[----:B------:R-:W-:Y:S01]  /*84f0*/  ST.E desc[UR8][R4.64+0x4], R3 ;  /* 0x0000040304007985 */ /* 0x000fe2000c101908 */
[----:B------:R-:W-:Y:S05]  /*8500*/  EXIT ;  /* 0x000000000000794d */ /* 0x000fea0003800000 */
.L_x_1869:
        /* <DEDUP_REMOVED lines=15> */
.L_x_5306:


//--------------------- .text._Z23gemm_half_q_half_kernelILi4ELi128ELb1ELb1ELi32EEvPK6__halfPKjS4_S2_PS0_iiiiPKtS7_iiiiiibS2_i --------------------------
	.section	.text._Z23gemm_half_q_half_kernelILi4ELi128ELb1ELb1ELi32EEvPK6__halfPKjS4_S2_PS0_iiiiPKtS7_iiiiiibS2_i,"ax",@progbits
	.align	128
        .global         _Z23gemm_half_q_half_kernelILi4ELi128ELb1ELb1ELi32EEvPK6__halfPKjS4_S2_PS0_iiiiPKtS7_iiiiiibS2_i
        .type           _Z23gemm_half_q_half_kernelILi4ELi128ELb1ELb1ELi32EEvPK6__halfPKjS4_S2_PS0_iiiiPKtS7_iiiiiibS2_i,@function
        .size           _Z23gemm_half_q_half_kernelILi4ELi128ELb1ELb1ELi32EEvPK6__halfPKjS4_S2_PS0_iiiiPKtS7_iiiiiibS2_i,(.L_x_5307 - _Z23gemm_half_q_half_kernelILi4ELi128ELb1ELb1ELi32EEvPK6__halfPKjS4_S2_PS0_iiiiPKtS7_iiiiiibS2_i)
        .other          _Z23gemm_half_q_half_kernelILi4ELi128ELb1ELb1ELi32EEvPK6__halfPKjS4_S2_PS0_iiiiPKtS7_iiiiiibS2_i,@"STO_CUDA_ENTRY STV_DEFAULT"
_Z23gemm_half_q_half_kernelILi4ELi128ELb1ELb1ELi32EEvPK6__halfPKjS4_S2_PS0_iiiiPKtS7_iiiiiibS2_i:
.text._Z23gemm_half_q_half_kernelILi4ELi128ELb1ELb1ELi32EEvPK6__halfPKjS4_S2_PS0_iiiiPKtS7_iiiiiibS2_i:
[----:B------:R-:W-:Y:S08]  /*0000*/  LDC R1, c[0x0][0x37c] ;  /* 0x0000df00ff017b82 */ /* 0x000ff00000000800 */
[----:B------:R-:W0:Y:S01]  /*0010*/  S2UR UR5, SR_CTAID.Y ;  /* 0x00000000000579c3 */ /* 0x000e220000002600 */
[----:B------:R-:W0:Y:S02]  /*0020*/  LDCU UR10, c[0x0][0x3a8] ;  /* 0x00007500ff0a77ac */ /* 0x000e240008000800 */
[----:B0-----:R-:W-:-:S04]  /*0030*/  UIMAD UR12, UR5, -0x4, UR10 ;  /* 0xfffffffc050c78a4 */ /* 0x001fc8000f8e020a */
[----:B------:R-:W-:-:S06]  /*0040*/  UISETP.GE.AND UP0, UPT, UR12, 0x1, UPT ;  /* 0x000000010c00788c */ /* 0x000fcc000bf06270 */
[----:B------:R-:W-:-:S13]  /*0050*/  PLOP3.LUT P0, PT, PT, PT, UP0, 0x80, 0x8 ;  /* 0x000000000008781c */ /* 0x000fda0003f0f008 */
[----:B------:R-:W-:Y:S05]  /*0060*/  @!P0 EXIT ;  /* 0x000000000000894d */ /* 0x000fea0003800000 */
[----:B------:R-:W0:Y:S01]  /*0070*/  LDC.64 R10, c[0x0][0x3e8] ;  /* 0x0000fa00ff0a7b82 */ /* 0x000e220000000a00 */
[----:B------:R-:W0:Y:S01]  /*0080*/  LDCU.64 UR8, c[0x0][0x358] ;  /* 0x00006b00ff0877ac */ /* 0x000e220008000a00 */
[----:B------:R-:W1:Y:S06]  /*0090*/  S2R R5, SR_TID.X ;  /* 0x0000000000057919 */ /* 0x000e6c0000002100 */
[----:B------:R-:W2:Y:S01]  /*00a0*/  LDC R9, c[0x0][0x3b0] ;  /* 0x0000ec00ff097b82 */ /* 0x000ea20000000800 */
[----:B0-----:R-:W3:Y:S01]  /*00b0*/  LDG.E.U16 R10, desc[UR8][R10.64] ;  /* 0x000000080a0a7981 */ /* 0x001ee2000c1e1500 */
[----:B------:R-:W-:Y:S01]  /*00c0*/  UISETP.NE.AND UP1, UPT, UR12, 0x1, UPT ;  /* 0x000000010c00788c */ /* 0x000fe2000bf25270 */
[----:B------:R-:W-:Y:S01]  /*00d0*/  PRMT R2, RZ, 0x7610, R2 ;  /* 0x00007610ff027816 */ /* 0x000fe20000000002 */
[----:B------:R-:W0:Y:S01]  /*00e0*/  S2R R6, SR_CTAID.Z ;  /* 0x0000000000067919 */ /* 0x000e220000002700 */
[----:B------:R-:W-:-:S02]  /*00f0*/  PRMT R3, RZ, 0x7610, R3 ;  /* 0x00007610ff037816 */ /* 0x000fc40000000003 */
[----:B------:R-:W-:Y:S01]  /*0100*/  PRMT R4, RZ, 0x7610, R4 ;  /* 0x00007610ff047816 */ /* 0x000fe20000000004 */
[----:B------:R-:W4:Y:S01]  /*0110*/  S2R R0, SR_CTAID.X ;  /* 0x0000000000007919 */ /* 0x000f220000002500 */
[----:B---3--:R-:W-:-:S13]  /*0120*/  R2UR UR11, R10 ;  /* 0x000000000a0b72ca */ /* 0x008fda00000e0000 */
[----:B------:R-:W-:Y:S01]  /*0130*/  MOV R7, UR11 ;  /* 0x0000000b00077c02 */ /* 0x000fe20008000f00 */
[----:B012-4-:R-:W-:Y:S06]  /*0140*/  BRA.U !UP1, `(.L_x_1870) ;  /* 0x0000000109407547 */ /* 0x017fec000b800000 */
        /* <DEDUP_REMOVED lines=16> */
.L_x_1870:
[----:B------:R-:W-:Y:S02]  /*0250*/  PRMT R7, R7, 0x9910, RZ ;  /* 0x0000991007077816 */ /* 0x000fe400000000ff */
[----:B------:R-:W-:Y:S02]  /*0260*/  SHF.L.U32 R10, R6, 0x5, RZ ;  /* 0x00000005060a7819 */ /* 0x000fe400000006ff */
[----:B------:R-:W-:Y:S02]  /*0270*/  ISETP.NE.AND P0, PT, R7, RZ, PT ;  /* 0x000000ff0700720c */ /* 0x000fe40003f05270 */
[----:B------:R-:W-:-:S11]  /*0280*/  VIADDMNMX R11, R10, 0x20, R9, PT ;  /* 0x000000200a0b7846 */ /* 0x000fd60003800109 */
[----:B------:R-:W-:Y:S05]  /*0290*/  @!P0 EXIT ;  /* 0x000000000000894d */ /* 0x000fea0003800000 */
[----:B------:R-:W-:Y:S01]  /*02a0*/  IADD3 R14, PT, PT, R10, R5, RZ ;  /* 0x000000050a0e7210 */ /* 0x000fe20007ffe0ff */
[----:B------:R-:W-:Y:S01]  /*02b0*/  UISETP.LT.U32.AND UP0, UPT, UR12, 0x4, UPT ;  /* 0x000000040c00788c */ /* 0x000fe2000bf01070 */
[----:B------:R-:W-:Y:S01]  /*02c0*/  SHF.L.U32 R8, R0, 0x7, RZ ;  /* 0x0000000700087819 */ /* 0x000fe200000006ff */
[----:B------:R-:W-:Y:S01]  /*02d0*/  BSSY.RECONVERGENT B0, `(.L_x_1871) ;  /* 0x00000b5000007945 */ /* 0x000fe20003800200 */
[----:B------:R-:W-:Y:S01]  /*02e0*/  ISETP.GE.AND P0, PT, R14, R11, PT ;  /* 0x0000000b0e00720c */ /* 0x000fe20003f06270 */
[----:B------:R-:W-:Y:S01]  /*02f0*/  USEL UR4, UR12, 0x4, UP0 ;  /* 0x000000040c047887 */ /* 0x000fe20008000000 */
[----:B------:R-:W-:-:S11]  /*0300*/  LEA R12, R5, R8, 0x2 ;  /* 0x00000008050c7211 */ /* 0x000fd600078e10ff */
        /* <DEDUP_REMOVED lines=17> */
[----:B------:R-:W-:-:S04]  /*0420*/  UIADD3 UR6, UPT, UPT, -UR4, 0x1, URZ ;  /* 0x0000000104067890 */ /* 0x000fc8000fffe1ff */
[----:B------:R-:W-:Y:S01]  /*0430*/  UISETP.NE.AND UP0, UPT, UR6, URZ, UPT ;  /* 0x000000ff0600728c */ /* 0x000fe2000bf05270 */
[----:B--2---:R0:W-:Y:S08]  /*0440*/  STS.U16 [R7], R16 ;  /* 0x0000001007007388 */ /* 0x0041f00000000400 */
[----:B------:R-:W-:Y:S05]  /*0450*/  BRA.U !UP0, `(.L_x_1872) ;  /* 0x0000000908707547 */ /* 0x000fea000b800000 */
[----:B------:R-:W-:Y:S01]  /*0460*/  UISETP.GE.AND UP0, UPT, UR6, URZ, UPT ;  /* 0x000000ff0600728c */ /* 0x000fe2000bf06270 */
[----:B0-----:R-:W-:Y:S02]  /*0470*/  IADD3 R7, PT, PT, R7, 0x40, RZ ;  /* 0x0000004007077810 */ /* 0x001fe40007ffe0ff */
[----:B------:R-:W-:-:S06]  /*0480*/  IADD3 R13, PT, PT, R13, R9, RZ ;  /* 0x000000090d0d7210 */ /* 0x000fcc0007ffe0ff */
[----:B------:R-:W-:Y:S05]  /*0490*/  BRA.U UP0, `(.L_x_1874) ;  /* 0x0000000100ec7547 */ /* 0x000fea000b800000 */
[----:B------:R-:W-:Y:S01]  /*04a0*/  UIADD3 UR7, UPT, UPT, URZ, -UR6, URZ ;  /* 0x80000006ff077290 */ /* 0x000fe2000fffe0ff */
[----:B------:R-:W-:-:S03]  /*04b0*/  PLOP3.LUT P0, PT, PT, PT, PT, 0x80, 0x8 ;  /* 0x000000000008781c */ /* 0x000fc60003f0f070 */
[----:B------:R-:W-:-:S09]  /*04c0*/  UISETP.GT.AND UP0, UPT, UR7, 0x3, UPT ;  /* 0x000000030700788c */ /* 0x000fd2000bf04270 */
[----:B------:R-:W-:Y:S05]  /*04d0*/  BRA.U !UP0, `(.L_x_1875) ;  /* 0x0000000108847547 */ /* 0x000fea000b800000 */
[----:B------:R-:W-:-:S13]  /*04e0*/  PLOP3.LUT P0, PT, PT, PT, PT, 0x8, 0x80 ;  /* 0x000000000080781c */ /* 0x000fda0003f0e170 */
.L_x_1876:
        /* <DEDUP_REMOVED lines=32> */
.L_x_1875:
        /* <DEDUP_REMOVED lines=20> */
.L_x_1877:
[----:B------:R-:W-:-:S13]  /*0830*/  ISETP.EQ.AND P1, PT, RZ, UR6, PT ;  /* 0x00000006ff007c0c */ /* 0x000fda000bf22270 */
[----:B------:R-:W-:Y:S05]  /*0840*/  @!P0 BRA P1, `(.L_x_1872) ;  /* 0x0000000400748947 */ /* 0x000fea0000800000 */
.L_x_1874:
        /* <DEDUP_REMOVED lines=12> */
.L_x_1873:
        /* <DEDUP_REMOVED lines=15> */
.L_x_1880:
        /* <DEDUP_REMOVED lines=32> */
.L_x_1879:
        /* <DEDUP_REMOVED lines=21> */
.L_x_1881:
[----:B------:R-:W-:-:S09]  /*0d50*/  UISETP.NE.OR UP0, UPT, UR6, URZ, UP0 ;  /* 0x000000ff0600728c */ /* 0x000fd20008705670 */
[----:B------:R-:W-:Y:S05]  /*0d60*/  BRA.U !UP0, `(.L_x_1872) ;  /* 0x00000001082c7547 */ /* 0x000fea000b800000 */
.L_x_1878:
[----:B-----5:R-:W-:-:S04]  /*0d70*/  IADD3 R15, P0, PT, R13, R22, RZ ;  /* 0x000000160d0f7210 */ /* 0x020fc80007f1e0ff */
        /* <DEDUP_REMOVED lines=10> */
.L_x_1872:
[----:B------:R-:W-:Y:S05]  /*0e20*/  BSYNC.RECONVERGENT B0 ;  /* 0x0000000000007941 */ /* 0x000fea0003800200 */
.L_x_1871:
[----:B------:R-:W1:Y:S02]  /*0e30*/  LDCU UR7, c[0x0][0x3ac] ;  /* 0x00007580ff0777ac */ /* 0x000e640008000800 */
[----:B-1----:R-:W-:-:S13]  /*0e40*/  ISETP.GE.AND P0, PT, R12, UR7, PT ;  /* 0x000000070c007c0c */ /* 0x002fda000bf06270 */
[----:B------:R-:W-:Y:S05]  /*0e50*/  @P0 EXIT ;  /* 0x000000000000094d */ /* 0x000fea0003800000 */
[----:B------:R-:W1:Y:S02]  /*0e60*/  LDCU.U8 UR6, c[0x0][0x3e0] ;  /* 0x00007c00ff0677ac */ /* 0x000e640008000000 */
[----:B-1----:R-:W-:-:S06]  /*0e70*/  UPRMT UR6, UR6, 0x8880, URZ ;  /* 0x0000888006067896 */ /* 0x002fcc00080000ff */
[----:B------:R-:W-:-:S04]  /*0e80*/  ISETP.NE.AND P0, PT, RZ, UR6, PT ;  /* 0x00000006ff007c0c */ /* 0x000fc8000bf05270 */
[----:B------:R-:W-:-:S13]  /*0e90*/  ISETP.NE.OR P0, PT, R6, RZ, !P0 ;  /* 0x000000ff0600720c */ /* 0x000fda0004705670 */
[----:B------:R-:W-:Y:S05]  /*0ea0*/  @P0 BRA `(.L_x_1882) ;  /* 0x0000000000c40947 */ /* 0x000fea0003800000 */
[----:B------:R-:W-:Y:S02]  /*0eb0*/  UIADD3 UR4, UPT, UPT, URZ, -UR4, URZ ;  /* 0x80000004ff047290 */ /* 0x000fe4000fffe0ff */
[----:B------:R-:W-:Y:S02]  /*0ec0*/  UIMAD UR6, UR5, UR7, URZ ;  /* 0x00000007050672a4 */ /* 0x000fe4000f8e02ff */
[----:B------:R-:W-:-:S04]  /*0ed0*/  UISETP.GE.AND UP0, UPT, UR4, URZ, UPT ;  /* 0x000000ff0400728c */ /* 0x000fc8000bf06270 */
[----:B0-----:R-:W-:-:S04]  /*0ee0*/  MOV R7, UR6 ;  /* 0x0000000600077c02 */ /* 0x001fc80008000f00 */
[----:B------:R-:W-:-:S04]  /*0ef0*/  LEA R8, R7, R8, 0x2 ;  /* 0x0000000807087211 */ /* 0x000fc800078e10ff */
[----:B------:R-:W-:Y:S01]  /*0f00*/  LEA R7, R5, R8, 0x2 ;  /* 0x0000000805077211 */ /* 0x000fe200078e10ff */
[----:B------:R-:W-:Y:S06]  /*0f10*/  BRA.U UP0, `(.L_x_1883) ;  /* 0x00000001008c7547 */ /* 0x000fec000b800000 */
[----:B------:R-:W-:Y:S02]  /*0f20*/  UIADD3 UR6, UPT, UPT, URZ, -UR4, URZ ;  /* 0x80000004ff067290 */ /* 0x000fe4000fffe0ff */
[----:B------:R-:W-:Y:S02]  /*0f30*/  UPLOP3.LUT UP0, UPT, UPT, UPT, UPT, 0x80, 0x8 ;  /* 0x000000000008789c */ /* 0x000fe40003f0f070 */
[----:B------:R-:W-:-:S09]  /*0f40*/  UISETP.GT.AND UP2, UPT, UR6, 0x3, UPT ;  /* 0x000000030600788c */ /* 0x000fd2000bf44270 */
[----:B------:R-:W-:Y:S05]  /*0f50*/  BRA.U !UP2, `(.L_x_1884) ;  /* 0x000000010a447547 */ /* 0x000fea000b800000 */
[----:B------:R-:W0:Y:S01]  /*0f60*/  LDC.64 R22, c[0x0][0x3a0] ;  /* 0x0000e800ff167b82 */ /* 0x000e220000000a00 */
[----:B------:R-:W-:-:S11]  /*0f70*/  UPLOP3.LUT UP0, UPT, UPT, UPT, UPT, 0x40, 0x4 ;  /* 0x000000000004789c */ /* 0x000fd60003f0e870 */
.L_x_1885:
[C---:B-1----:R-:W-:Y:S01]  /*0f80*/  IADD3 R17, PT, PT, R7.reuse, UR7, RZ ;  /* 0x0000000707117c10 */ /* 0x042fe2000fffe0ff */
[--C-:B0-----:R-:W-:Y:S01]  /*0f90*/  IMAD.WIDE R14, R7, 0x2, R22.reuse ;  /* 0x00000002070e7825 */ /* 0x101fe200078e0216 */
[----:B------:R-:W-:Y:S02]  /*0fa0*/  UIADD3 UR4, UPT, UPT, UR4, 0x4, URZ ;  /* 0x0000000404047890 */ /* 0x000fe4000fffe0ff */
[C---:B------:R-:W-:Y:S01]  /*0fb0*/  IADD3 R19, PT, PT, R17.reuse, UR7, RZ ;  /* 0x0000000711137c10 */ /* 0x040fe2000fffe0ff */
[--C-:B------:R-:W-:Y:S01]  /*0fc0*/  IMAD.WIDE R16, R17, 0x2, R22.reuse ;  /* 0x0000000211107825 */ /* 0x100fe200078e0216 */
[----:B------:R1:W-:Y:S01]  /*0fd0*/  STG.E.64 desc[UR8][R14.64], RZ ;  /* 0x000000ff0e007986 */ /* 0x0003e2000c101b08 */
[----:B------:R-:W-:Y:S01]  /*0fe0*/  UISETP.GE.AND UP2, UPT, UR4, -0x3, UPT ;  /* 0xfffffffd0400788c */ /* 0x000fe2000bf46270 */
[C---:B-----5:R-:W-:Y:S01]  /*0ff0*/  IADD3 R13, PT, PT, R19.reuse, UR7, RZ ;  /* 0x00000007130d7c10 */ /* 0x060fe2000fffe0ff */
[--C-:B------:R-:W-:Y:S01]  /*1000*/  IMAD.WIDE R18, R19, 0x2, R22.reuse ;  /* 0x0000000213127825 */ /* 0x100fe200078e0216 */
[----:B------:R1:W-:Y:S02]  /*1010*/  STG.E.64 desc[UR8][R16.64], RZ ;  /* 0x000000ff10007986 */ /* 0x0003e4000c101b08 */
[C---:B------:R-:W-:Y:S01]  /*1020*/  IADD3 R7, PT, PT, R13.reuse, UR7, RZ ;  /* 0x000000070d077c10 */ /* 0x040fe2000fffe0ff */
[----:B------:R-:W-:Y:S01]  /*1030*/  IMAD.WIDE R20, R13, 0x2, R22 ;  /* 0x000000020d147825 */ /* 0x000fe200078e0216 */
[----:B------:R1:W-:Y:S04]  /*1040*/  STG.E.64 desc[UR8][R18.64], RZ ;  /* 0x000000ff12007986 */ /* 0x0003e8000c101b08 */
[----:B------:R1:W-:Y:S01]  /*1050*/  STG.E.64 desc[UR8][R20.64], RZ ;  /* 0x000000ff14007986 */ /* 0x0003e2000c101b08 */
[----:B------:R-:W-:Y:S05]  /*1060*/  BRA.U !UP2, `(.L_x_1885) ;  /* 0xfffffffd0ac47547 */ /* 0x000fea000b83ffff */
.L_x_1884:
[----:B------:R-:W-:-:S04]  /*1070*/  UIADD3 UR6, UPT, UPT, URZ, -UR4, URZ ;  /* 0x80000004ff067290 */ /* 0x000fc8000fffe0ff */
[----:B------:R-:W-:-:S09]  /*1080*/  UISETP.GT.AND UP2, UPT, UR6, 0x1, UPT ;  /* 0x000000010600788c */ /* 0x000fd2000bf44270 */
[----:B------:R-:W-:Y:S05]  /*1090*/  BRA.U !UP2, `(.L_x_1886) ;  /* 0x000000010a247547 */ /* 0x000fea000b800000 */
[----:B-1----:R-:W0:Y:S01]  /*10a0*/  LDC.64 R16, c[0x0][0x3a0] ;  /* 0x0000e800ff107b82 */ /* 0x002e220000000a00 */
[C---:B-----5:R-:W-:Y:S01]  /*10b0*/  IADD3 R13, PT, PT, R7.reuse, UR7, RZ ;  /* 0x00000007070d7c10 */ /* 0x060fe2000fffe0ff */
[----:B------:R-:W-:Y:S02]  /*10c0*/  UIADD3 UR4, UPT, UPT, UR4, 0x2, URZ ;  /* 0x0000000204047890 */ /* 0x000fe4000fffe0ff */
[----:B------:R-:W-:Y:S01]  /*10d0*/  UPLOP3.LUT UP0, UPT, UPT, UPT, UPT, 0x40, 0x4 ;  /* 0x000000000004789c */ /* 0x000fe20003f0e870 */
[----:B0-----:R-:W-:Y:S01]  /*10e0*/  IMAD.WIDE R14, R7, 0x2, R16 ;  /* 0x00000002070e7825 */ /* 0x001fe200078e0210 */
[----:B------:R-:W-:-:S03]  /*10f0*/  IADD3 R7, PT, PT, R13, UR7, RZ ;  /* 0x000000070d077c10 */ /* 0x000fc6000fffe0ff */
[----:B------:R-:W-:Y:S01]  /*1100*/  IMAD.WIDE R16, R13, 0x2, R16 ;  /* 0x000000020d107825 */ /* 0x000fe200078e0210 */
[----:B------:R0:W-:Y:S04]  /*1110*/  STG.E.64 desc[UR8][R14.64], RZ ;  /* 0x000000ff0e007986 */ /* 0x0001e8000c101b08 */
[----:B------:R0:W-:Y:S02]  /*1120*/  STG.E.64 desc[UR8][R16.64], RZ ;  /* 0x000000ff10007986 */ /* 0x0001e4000c101b08 */
.L_x_1886:
[----:B------:R-:W-:-:S09]  /*1130*/  UISETP.NE.OR UP0, UPT, UR4, URZ, UP0 ;  /* 0x000000ff0400728c */ /* 0x000fd20008705670 */
[----:B------:R-:W-:Y:S05]  /*1140*/  BRA.U !UP0, `(.L_x_1882) ;  /* 0x00000001081c7547 */ /* 0x000fea000b800000 */
.L_x_1883:
[----:B01----:R-:W0:Y:S02]  /*1150*/  LDC.64 R14, c[0x0][0x3a0] ;  /* 0x0000e800ff0e7b82 */ /* 0x003e240000000a00 */
.L_x_1887:
[C---:B0-----:R-:W-:Y:S01]  /*1160*/  IMAD.WIDE R16, R7.reuse, 0x2, R14 ;  /* 0x0000000207107825 */ /* 0x041fe200078e020e */
[----:B------:R-:W-:Y:S01]  /*1170*/  UIADD3 UR4, UPT, UPT, UR4, 0x1, URZ ;  /* 0x0000000104047890 */ /* 0x000fe2000fffe0ff */
[----:B------:R-:W-:-:S03]  /*1180*/  IADD3 R7, PT, PT, R7, UR7, RZ ;  /* 0x0000000707077c10 */ /* 0x000fc6000fffe0ff */
[----:B------:R2:W-:Y:S01]  /*1190*/  STG.E.64 desc[UR8][R16.64], RZ ;  /* 0x000000ff10007986 */ /* 0x0005e2000c101b08 */
[----:B------:R-:W-:-:S09]  /*11a0*/  UISETP.NE.AND UP0, UPT, UR4, URZ, UPT ;  /* 0x000000ff0400728c */ /* 0x000fd2000bf05270 */
[----:B--2---:R-:W-:Y:S05]  /*11b0*/  BRA.U UP0, `(.L_x_1887) ;  /* 0xfffffffd00e87547 */ /* 0x004fea000b83ffff */
.L_x_1882:
        /* <DEDUP_REMOVED lines=11> */
[----:B0-----:R-:W-:-:S06]  /*1270*/  IMAD.WIDE.U32 R16, R17, 0x2, R14 ;  /* 0x0000000211107825 */ /* 0x001fcc00078e000e */
        /* <DEDUP_REMOVED lines=8> */
.L_x_1889:
[----:B------:R-:W0:Y:S01]  /*1300*/  LDC.64 R6, c[0x0][0x390] ;  /* 0x0000e400ff067b82 */ /* 0x000e220000000a00 */
[----:B-----5:R-:W-:-:S05]  /*1310*/  IADD3 R5, PT, PT, R16, UR4, RZ ;  /* 0x0000000410057c10 */ /* 0x020fca000fffe0ff */
[----:B------:R-:W-:Y:S02]  /*1320*/  IMAD R8, R5, UR7, RZ ;  /* 0x0000000705087c24 */ /* 0x000fe4000f8e02ff */
[----:B------:R-:W1:Y:S03]  /*1330*/  LDC.64 R18, c[0x0][0x398] ;  /* 0x0000e600ff127b82 */ /* 0x000e660000000a00 */
[----:B------:R-:W-:-:S04]  /*1340*/  SHF.R.S32.HI R17, RZ, 0x1f, R8 ;  /* 0x0000001fff117819 */ /* 0x000fc80000011408 */
[----:B------:R-:W-:-:S04]  /*1350*/  LEA.HI R8, R17, R8, RZ, 0x3 ;  /* 0x0000000811087211 */ /* 0x000fc800078f18ff */
[----:B------:R-:W-:-:S05]  /*1360*/  LEA.HI.SX32 R17, R8, R23, 0x1d ;  /* 0x0000001708117211 */ /* 0x000fca00078feaff */
[----:B0-----:R-:W-:-:S06]  /*1370*/  IMAD.WIDE R6, R17, 0x4, R6 ;  /* 0x0000000411067825 */ /* 0x001fcc00078e0206 */
[----:B------:R-:W2:Y:S01]  /*1380*/  LDG.E.CONSTANT R7, desc[UR8][R6.64] ;  /* 0x0000000806077981 */ /* 0x000ea2000c1e9900 */
[----:B------:R-:W-:-:S05]  /*1390*/  SHF.L.U32 R21, R24, 0x1, RZ ;  /* 0x0000000118157819 */ /* 0x000fca00000006ff */
[----:B------:R-:W-:-:S05]  /*13a0*/  IMAD.WIDE.U32 R20, R21, 0x2, R14 ;  /* 0x0000000215147825 */ /* 0x000fca00078e000e */
[----:B------:R-:W3:Y:S01]  /*13b0*/  LDG.E.U16.CONSTANT R27, desc[UR8][R20.64+0x2] ;  /* 0x00000208141b7981 */ /* 0x000ee2000c1e9500 */
[----:B-1----:R-:W-:-:S06]  /*13c0*/  IMAD.WIDE.U32 R18, R5, 0x2, R18 ;  /* 0x0000000205127825 */ /* 0x002fcc00078e0012 */
[----:B------:R0:W4:Y:S01]  /*13d0*/  LDG.E.U16.CONSTANT R18, desc[UR8][R18.64] ;  /* 0x0000000812127981 */ /* 0x000122000c1e9500 */
        /* <DEDUP_REMOVED lines=13> */
[----:B0-----:R-:W-:Y:S01]  /*14b0*/  IADD3 R19, PT, PT, R6, 0x1, R7 ;  /* 0x0000000106137810 */ /* 0x001fe20007ffe007 */
        /* <DEDUP_REMOVED lines=14> */
.L_x_1888:
[C---:B------:R-:W-:Y:S01]  /*15a0*/  ISETP.GT.AND P0, PT, R10.reuse, UR6, PT ;  /* 0x000000060a007c0c */ /* 0x040fe2000bf04270 */
[----:B------:R-:W-:Y:S01]  /*15b0*/  HFMA2 R11, -RZ, RZ, 0, 0 ;  /* 0x00000000ff0b7431 */ /* 0x000fe200000001ff */
[----:B01----:R-:W-:Y:S02]  /*15c0*/  SHF.R.S32.HI R14, RZ, 0x1f, R13 ;  /* 0x0000001fff0e7819 */ /* 0x003fe4000001140d */
        /* <DEDUP_REMOVED lines=17> */
.L_x_1890:
        /* <DEDUP_REMOVED lines=8> */
.L_x_1891:
        /* <DEDUP_REMOVED lines=8> */
.L_x_1892:
        /* <DEDUP_REMOVED lines=8> */
.L_x_1893:
        /* <DEDUP_REMOVED lines=8> */
.L_x_1894:
[----:B------:R-:W-:Y:S01]  /*18e0*/  LEA R11, R20, R11, 0x3 ;  /* 0x0000000b140b7211 */ /* 0x000fe200078e18ff */
[----:B------:R-:W0:Y:S01]  /*18f0*/  LDCU.64 UR14, c[0x0][0x388] ;  /* 0x00007100ff0e77ac */ /* 0x000e220008000a00 */
[----:B------:R-:W-:Y:S02]  /*1900*/  SHF.R.S32.HI R14, RZ, 0x1f, R12 ;  /* 0x0000001fff0e7819 */ /* 0x000fe4000001140c */
[----:B------:R-:W-:Y:S02]  /*1910*/  IADD3 R11, PT, PT, R16, R11, R13 ;  /* 0x0000000b100b7210 */ /* 0x000fe40007ffe00d */
[----:B------:R-:W-:Y:S02]  /*1920*/  VIMNMX R9, PT, PT, R9, UR6, PT ;  /* 0x0000000609097c48 */ /* 0x000fe4000bfe0100 */
[----:B------:R-:W-:Y:S02]  /*1930*/  IADD3 R11, PT, PT, R18, R11, R17 ;  /* 0x0000000b120b7210 */ /* 0x000fe40007ffe011 */
[----:B------:R-:W-:-:S02]  /*1940*/  PRMT R24, RZ, 0x5410, RZ ;  /* 0x00005410ff187816 */ /* 0x000fc400000000ff */
[----:B------:R-:W-:Y:S01]  /*1950*/  PRMT R13, RZ, 0x5410, RZ ;  /* 0x00005410ff0d7816 */ /* 0x000fe200000000ff */
[----:B------:R-:W-:Y:S01]  /*1960*/  IMAD R11, R11, UR7, RZ ;  /* 0x000000070b0b7c24 */ /* 0x000fe2000f8e02ff */
[----:B------:R-:W-:-:S04]  /*1970*/  PRMT R15, RZ, 0x5410, RZ ;  /* 0x00005410ff0f7816 */ /* 0x000fc800000000ff */
[----:B------:R-:W-:-:S04]  /*1980*/  IADD3 R12, P0, PT, R12, R11, RZ ;  /* 0x0000000b0c0c7210 */ /* 0x000fc80007f1e0ff */
[----:B------:R-:W-:Y:S02]  /*1990*/  LEA.HI.X.SX32 R11, R11, R14, 0x1, P0 ;  /* 0x0000000e0b0b7211 */ /* 0x000fe400000f0eff */
[----:B------:R-:W-:Y:S02]  /*19a0*/  ISETP.GT.AND P0, PT, R9, R10, PT ;  /* 0x0000000a0900720c */ /* 0x000fe40003f04270 */
[C---:B0-----:R-:W-:Y:S02]  /*19b0*/  LEA R16, P1, R12.reuse, UR14, 0x2 ;  /* 0x0000000e0c107c11 */ /* 0x041fe4000f8210ff */
[----:B------:R-:W-:Y:S02]  /*19c0*/  PRMT R9, RZ, 0x5410, RZ ;  /* 0x00005410ff097816 */ /* 0x000fe400000000ff */
[----:B------:R-:W-:Y:S02]  /*19d0*/  LEA.HI.X R17, R12, UR15, R11, 0x2, P1 ;  /* 0x0000000f0c117c11 */ /* 0x000fe400088f140b */
[----:B------:R-:W-:-:S02]  /*19e0*/  PRMT R10, RZ, 0x5410, RZ ;  /* 0x00005410ff0a7816 */ /* 0x000fc400000000ff */
[----:B------:R-:W-:Y:S02]  /*19f0*/  PRMT R11, RZ, 0x5410, RZ ;  /* 0x00005410ff0b7816 */ /* 0x000fe400000000ff */
[----:B------:R-:W-:Y:S02]  /*1a00*/  PRMT R12, RZ, 0x5410, RZ ;  /* 0x00005410ff0c7816 */ /* 0x000fe400000000ff */
[----:B------:R-:W-:Y:S01]  /*1a10*/  PRMT R14, RZ, 0x5410, RZ ;  /* 0x00005410ff0e7816 */ /* 0x000fe200000000ff */
[----:B------:R-:W-:Y:S06]  /*1a20*/  @!P0 BRA `(.L_x_1895) ;  /* 0x0000007c00708947 */ /* 0x000fec0003800000 */
[----:B------:R-:W2:Y:S01]  /*1a30*/  LDG.E.128.CONSTANT R12, desc[UR8][R16.64] ;  /* 0x00000008100c7981 */ /* 0x000ea2000c1e9d00 */
[----:B------:R-:W-:-:S05]  /*1a40*/  MOV R55, UR7 ;  /* 0x0000000700377c02 */ /* 0x000fca0008000f00 */
[----:B------:R-:W-:-:S05]  /*1a50*/  IMAD.WIDE R54, R55, 0x4, R16 ;  /* 0x0000000437367825 */ /* 0x000fca00078e0210 */
[----:B------:R-:W3:Y:S01]  /*1a60*/  LDG.E.128.CONSTANT R20, desc[UR8][R54.64] ;  /* 0x0000000836147981 */ /* 0x000ee2000c1e9d00 */
[----:B------:R-:W-:Y:S01]  /*1a70*/  UISETP.NE.AND UP2, UPT, UR11, URZ, UPT ;  /* 0x000000ff0b00728c */ /* 0x000fe2000bf45270 */
[----:B--2---:R-:W-:Y:S02]  /*1a80*/  LOP3.LUT R10, R13, 0xff, RZ, 0xc0, !PT ;  /* 0x000000ff0d0a7812 */ /* 0x004fe400078ec0ff */
[----:B------:R-:W-:Y:S02]  /*1a90*/  LOP3.LUT R9, R12, 0xff, RZ, 0xc0, !PT ;  /* 0x000000ff0c097812 */ /* 0x000fe400078ec0ff */
[----:B------:R-:W-:Y:S02]  /*1aa0*/  IADD3 R18, PT, PT, R10, -0x80, RZ ;  /* 0xffffff800a127810 */ /* 0x000fe40007ffe0ff */
[----:B------:R-:W-:Y:S02]  /*1ab0*/  LOP3.LUT R10, R14, 0xff, RZ, 0xc0, !PT ;  /* 0x000000ff0e0a7812 */ /* 0x000fe400078ec0ff */
[----:B------:R-:W-:-:S02]  /*1ac0*/  LOP3.LUT R11, R15, 0xff, RZ, 0xc0, !PT ;  /* 0x000000ff0f0b7812 */ /* 0x000fc400078ec0ff */
[----:B------:R-:W-:Y:S01]  /*1ad0*/  IADD3 R17, PT, PT, R10, -0x80, RZ ;  /* 0xffffff800a117810 */ /* 0x000fe20007ffe0ff */
[----:B------:R-:W0:Y:S01]  /*1ae0*/  I2F.F16 R18, R18 ;  /* 0x0000001200127306 */ /* 0x000e220000200c00 */
[----:B------:R-:W-:Y:S02]  /*1af0*/  SHF.R.U32.HI R10, RZ, 0x8, R12 ;  /* 0x00000008ff0a7819 */ /* 0x000fe4000001160c */
[----:B------:R-:W-:Y:S02]  /*1b00*/  IADD3 R9, PT, PT, R9, -0x80, RZ ;  /* 0xffffff8009097810 */ /* 0x000fe40007ffe0ff */
[----:B------:R-:W-:Y:S02]  /*1b10*/  LOP3.LUT R10, R10, 0xff, RZ, 0xc0, !PT ;  /* 0x000000ff0a0a7812 */ /* 0x000fe400078ec0ff */
[----:B------:R-:W-:Y:S01]  /*1b20*/  IADD3 R11, PT, PT, R11, -0x80, RZ ;  /* 0xffffff800b0b7810 */ /* 0x000fe20007ffe0ff */
[----:B------:R1:W2:Y:S01]  /*1b30*/  I2F.F16 R19, R9 ;  /* 0x0000000900137306 */ /* 0x0002a20000200c00 */
[----:B------:R-:W-:-:S02]  /*1b40*/  IADD3 R10, PT, PT, R10, -0x80, RZ ;  /* 0xffffff800a0a7810 */ /* 0x000fc40007ffe0ff */
[----:B------:R-:W-:Y:S02]  /*1b50*/  LEA.HI R28, R12, 0xffffff80, RZ, 0x8 ;  /* 0xffffff800c1c7811 */ /* 0x000fe400078f40ff */
[----:B---3--:R-:W-:Y:S02]  /*1b60*/  LEA.HI R42, R20, 0xffffff80, RZ, 0x8 ;  /* 0xffffff80142a7811 */ /* 0x008fe400078f40ff */
[----:B------:R-:W-:Y:S01]  /*1b70*/  LEA.HI R41, R21, 0xffffff80, RZ, 0x8 ;  /* 0xffffff8015297811 */ /* 0x000fe200078f40ff */
[----:B------:R3:W4:Y:S01]  /*1b80*/  I2F.F16 R30, R10 ;  /* 0x0000000a001e7306 */ /* 0x0007220000200c00 */
[----:B-1----:R-:W-:Y:S02]  /*1b90*/  SHF.R.U32.HI R9, RZ, 0x8, R13 ;  /* 0x00000008ff097819 */ /* 0x002fe4000001160d */
[----:B------:R-:W-:Y:S02]  /*1ba0*/  LEA.HI R40, R22, 0xffffff80, RZ, 0x8 ;  /* 0xffffff8016287811 */ /* 0x000fe400078f40ff */
[----:B------:R-:W-:-:S02]  /*1bb0*/  LOP3.LUT R9, R9, 0xff, RZ, 0xc0, !PT ;  /* 0x000000ff09097812 */ /* 0x000fc400078ec0ff */
[----:B------:R-:W-:Y:S01]  /*1bc0*/  LEA.HI R39, R23, 0xffffff80, RZ, 0x8 ;  /* 0xffffff8017277811 */ /* 0x000fe200078f40ff */
[----:B------:R1:W0:Y:S01]  /*1bd0*/  I2F.F16 R16, R11 ;  /* 0x0000000b00107306 */ /* 0x0002220000200c00 */
[----:B---3--:R-:W-:Y:S02]  /*1be0*/  SHF.R.U32.HI R10, RZ, 0x8, R15 ;  /* 0x00000008ff0a7819 */ /* 0x008fe4000001160f */
[----:B------:R-:W-:Y:S02]  /*1bf0*/  IADD3 R9, PT, PT, R9, -0x80, RZ ;  /* 0xffffff8009097810 */ /* 0x000fe40007ffe0ff */
[----:B------:R-:W-:Y:S02]  /*1c00*/  LOP3.LUT R10, R10, 0xff, RZ, 0xc0, !PT ;  /* 0x000000ff0a0a7812 */ /* 0x000fe400078ec0ff */
[----:B------:R-:W-:Y:S01]  /*1c10*/  SHF.R.U32.HI R12, RZ, 0x10, R12 ;  /* 0x00000010ff0c7819 */ /* 0x000fe2000001160c */
[----:B------:R3:W0:Y:S01]  /*1c20*/  I2F.F16 R32, R9 ;  /* 0x0000000900207306 */ /* 0x0006220000200c00 */
[----:B------:R-:W-:-:S02]  /*1c30*/  IADD3 R10, PT, PT, R10, -0x80, RZ ;  /* 0xffffff800a0a7810 */ /* 0x000fc40007ffe0ff */
[----:B-1----:R-:W-:Y:S02]  /*1c40*/  SHF.R.U32.HI R11, RZ, 0x8, R14 ;  /* 0x00000008ff0b7819 */ /* 0x002fe4000001160e */
[----:B------:R-:W-:Y:S02]  /*1c50*/  LOP3.LUT R12, R12, 0xff, RZ, 0xc0, !PT ;  /* 0x000000ff0c0c7812 */ /* 0x000fe400078ec0ff */
[----:B------:R-:W-:Y:S01]  /*1c60*/  LOP3.LUT R11, R11, 0xff, RZ, 0xc0, !PT ;  /* 0x000000ff0b0b7812 */ /* 0x000fe200078ec0ff */
[----:B------:R1:W0:Y:S01]  /*1c70*/  I2F.F16 R44, R10 ;  /* 0x0000000a002c7306 */ /* 0x0002220000200c00 */
[----:B---3--:R-:W-:Y:S02]  /*1c80*/  LOP3.LUT R9, R20, 0xff, RZ, 0xc0, !PT ;  /* 0x000000ff14097812 */ /* 0x008fe400078ec0ff */
[----:B------:R-:W-:Y:S02]  /*1c90*/  IADD3 R11, PT, PT, R11, -0x80, RZ ;  /* 0xffffff800b0b7810 */ /* 0x000fe40007ffe0ff */
[----:B------:R-:W-:-:S02]  /*1ca0*/  IADD3 R9, PT, PT, R9, -0x80, RZ ;  /* 0xffffff8009097810 */ /* 0x000fc40007ffe0ff */
[----:B------:R-:W-:Y:S01]  /*1cb0*/  LEA.HI R27, R13, 0xffffff80, RZ, 0x8 ;  /* 0xffffff800d1b7811 */ /* 0x000fe200078f40ff */
[----:B------:R3:W0:Y:S01]  /*1cc0*/  I2F.F16 R34, R11 ;  /* 0x0000000b00227306 */ /* 0x0006220000200c00 */
[----:B-1----:R-:W-:Y:S02]  /*1cd0*/  LOP3.LUT R10, R21, 0xff, RZ, 0xc0, !PT ;  /* 0x000000ff150a7812 */ /* 0x002fe400078ec0ff */
[----:B------:R-:W-:Y:S02]  /*1ce0*/  LEA.HI R26, R14, 0xffffff80, RZ, 0x8 ;  /* 0xffffff800e1a7811 */ /* 0x000fe400078f40ff */
[----:B------:R-:W-:Y:S02]  /*1cf0*/  IADD3 R37, PT, PT, R10, -0x80, RZ ;  /* 0xffffff800a257810 */ /* 0x000fe40007ffe0ff */
[----:B------:R-:W-:Y:S01]  /*1d00*/  LOP3.LUT R10, R22, 0xff, RZ, 0xc0, !PT ;  /* 0x000000ff160a7812 */ /* 0x000fe200078ec0ff */
[----:B------:R1:W0:Y:S01]  /*1d10*/  I2F.F16 R38, R9 ;  /* 0x0000000900267306 */ /* 0x0002220000200c00 */
[----:B---3--:R-:W-:-:S02]  /*1d20*/  LOP3.LUT R11, R23, 0xff, RZ, 0xc0, !PT ;  /* 0x000000ff170b7812 */ /* 0x008fc400078ec0ff */
[----:B------:R-:W-:Y:S02]  /*1d30*/  IADD3 R36, PT, PT, R10, -0x80, RZ ;  /* 0xffffff800a247810 */ /* 0x000fe40007ffe0ff */
[----:B------:R-:W-:Y:S02]  /*1d40*/  SHF.R.U32.HI R10, RZ, 0x8, R20 ;  /* 0x00000008ff0a7819 */ /* 0x000fe40000011614 */
[----:B------:R-:W-:Y:S01]  /*1d50*/  IADD3 R11, PT, PT, R11, -0x80, RZ ;  /* 0xffffff800b0b7810 */ /* 0x000fe20007ffe0ff */
[----:B------:R-:W3:Y:S01]  /*1d60*/  I2F.F16 R28, R28 ;  /* 0x0000001c001c7306 */ /* 0x000ee20000200c00 */
[----:B------:R-:W-:Y:S02]  /*1d70*/  LOP3.LUT R10, R10, 0xff, RZ, 0xc0, !PT ;  /* 0x000000ff0a0a7812 */ /* 0x000fe400078ec0ff */
[----:B-1----:R-:W-:Y:S02]  /*1d80*/  SHF.R.U32.HI R9, RZ, 0x8, R21 ;  /* 0x00000008ff097819 */ /* 0x002fe40000011615 */
[----:B------:R-:W-:-:S02]  /*1d90*/  IADD3 R10, PT, PT, R10, -0x80, RZ ;  /* 0xffffff800a0a7810 */ /* 0x000fc40007ffe0ff */
[----:B------:R-:W-:Y:S01]  /*1da0*/  SHF.R.U32.HI R20, RZ, 0x10, R20 ;  /* 0x00000010ff147819 */ /* 0x000fe20000011614 */
[----:B------:R1:W0:Y:S01]  /*1db0*/  I2F.F16 R35, R11 ;  /* 0x0000000b00237306 */ /* 0x0002220000200c00 */
[----:B------:R-:W-:Y:S02]  /*1dc0*/  SHF.R.U32.HI R21, RZ, 0x10, R21 ;  /* 0x00000010ff157819 */ /* 0x000fe40000011615 */
[----:B------:R-:W-:Y:S02]  /*1dd0*/  LOP3.LUT R20, R20, 0xff, RZ, 0xc0, !PT ;  /* 0x000000ff14147812 */ /* 0x000fe400078ec0ff */
[----:B------:R-:W-:Y:S02]  /*1de0*/  LOP3.LUT R21, R21, 0xff, RZ, 0xc0, !PT ;  /* 0x000000ff15157812 */ /* 0x000fe400078ec0ff */
[----:B------:R-:W-:Y:S01]  /*1df0*/  LEA.HI R25, R15, 0xffffff80, RZ, 0x8 ;  /* 0xffffff800f197811 */ /* 0x000fe200078f40ff */
[----:B------:R5:W0:Y:S01]  /*1e00*/  I2F.F16 R46, R10 ;  /* 0x0000000a002e7306 */ /* 0x000a220000200c00 */
[----:B-1----:R-:W-:-:S02]  /*1e10*/  SHF.R.U32.HI R11, RZ, 0x8, R22 ;  /* 0x00000008ff0b7819 */ /* 0x002fc40000011616 */
[----:B------:R-:W-:Y:S02]  /*1e20*/  SHF.R.U32.HI R22, RZ, 0x10, R22 ;  /* 0x00000010ff167819 */ /* 0x000fe40000011616 */
[----:B------:R-:W-:Y:S02]  /*1e30*/  SHF.R.U32.HI R13, RZ, 0x10, R13 ;  /* 0x00000010ff0d7819 */ /* 0x000fe4000001160d */
[----:B------:R-:W-:Y:S01]  /*1e40*/  LOP3.LUT R22, R22, 0xff, RZ, 0xc0, !PT ;  /* 0x000000ff16167812 */ /* 0x000fe200078ec0ff */
[----:B------:R-:W1:Y:S01]  /*1e50*/  I2F.F16 R27, R27 ;  /* 0x0000001b001b7306 */ /* 0x000e620000200c00 */
[--C-:B-----5:R-:W-:Y:S02]  /*1e60*/  SHF.R.U32.HI R10, RZ, 0x8, R23.reuse ;  /* 0x00000008ff0a7819 */ /* 0x120fe40000011617 */
[----:B------:R-:W-:Y:S02]  /*1e70*/  SHF.R.U32.HI R23, RZ, 0x10, R23 ;  /* 0x00000010ff177819 */ /* 0x000fe40000011617 */
[----:B------:R-:W-:-:S02]  /*1e80*/  LOP3.LUT R10, R10, 0xff, RZ, 0xc0, !PT ;  /* 0x000000ff0a0a7812 */ /* 0x000fc400078ec0ff */
[----:B------:R-:W-:Y:S01]  /*1e90*/  LOP3.LUT R23, R23, 0xff, RZ, 0xc0, !PT ;  /* 0x000000ff17177812 */ /* 0x000fe200078ec0ff */
[----:B------:R-:W0:Y:S01]  /*1ea0*/  I2F.F16 R26, R26 ;  /* 0x0000001a001a7306 */ /* 0x000e220000200c00 */
[----:B------:R-:W-:Y:S02]  /*1eb0*/  IADD3 R52, PT, PT, R10, -0x80, RZ ;  /* 0xffffff800a347810 */ /* 0x000fe40007ffe0ff */
[----:B------:R-:W-:Y:S02]  /*1ec0*/  IADD3 R12, PT, PT, R12, -0x80, RZ ;  /* 0xffffff800c0c7810 */ /* 0x000fe40007ffe0ff */
[----:B------:R-:W-:Y:S02]  /*1ed0*/  IADD3 R20, PT, PT, R20, -0x80, RZ ;  /* 0xffffff8014147810 */ /* 0x000fe40007ffe0ff */
[----:B------:R-:W-:Y:S01]  /*1ee0*/  IADD3 R21, PT, PT, R21, -0x80, RZ ;  /* 0xffffff8015157810 */ /* 0x000fe20007ffe0ff */
[----:B------:R-:W0:Y:S01]  /*1ef0*/  I2F.F16 R25, R25 ;  /* 0x0000001900197306 */ /* 0x000e220000200c00 */
[----:B------:R-:W-:-:S02]  /*1f00*/  IADD3 R22, PT, PT, R22, -0x80, RZ ;  /* 0xffffff8016167810 */ /* 0x000fc40007ffe0ff */
[----:B------:R-:W-:Y:S02]  /*1f10*/  IADD3 R23, PT, PT, R23, -0x80, RZ ;  /* 0xffffff8017177810 */ /* 0x000fe40007ffe0ff */
[----:B------:R-:W-:Y:S02]  /*1f20*/  LOP3.LUT R13, R13, 0xff, RZ, 0xc0, !PT ;  /* 0x000000ff0d0d7812 */ /* 0x000fe400078ec0ff */
[----:B------:R-:W-:Y:S01]  /*1f30*/  SHF.R.U32.HI R14, RZ, 0x10, R14 ;  /* 0x00000010ff0e7819 */ /* 0x000fe2000001160e */
[----:B------:R-:W0:Y:S01]  /*1f40*/  I2F.F16 R17, R17 ;  /* 0x0000001100117306 */ /* 0x000e220000200c00 */
[----:B------:R-:W-:Y:S02]  /*1f50*/  SHF.R.U32.HI R15, RZ, 0x10, R15 ;  /* 0x00000010ff0f7819 */ /* 0x000fe4000001160f */
[----:B------:R-:W-:Y:S02]  /*1f60*/  IADD3 R13, PT, PT, R13, -0x80, RZ ;  /* 0xffffff800d0d7810 */ /* 0x000fe40007ffe0ff */
        /* <DEDUP_REMOVED lines=23> */
[----:B-----5:R-:W-:-:S05]  /*20e0*/  MOV R13, UR7 ;  /* 0x00000007000d7c02 */ /* 0x020fca0008000f00 */
[----:B------:R-:W-:Y:S02]  /*20f0*/  IMAD.WIDE R54, R13, 0x4, R54 ;  /* 0x000000040d367825 */ /* 0x000fe400078e0236 */
[----:B------:R5:W0:Y:S01]  /*2100*/  I2F.F16 R43, R15 ;  /* 0x0000000f002b7306 */ /* 0x000a220000200c00 */
[----:B--2---:R-:W-:-:S07]  /*2110*/  PRMT R14, RZ, 0x5410, RZ ;  /* 0x00005410ff0e7816 */ /* 0x004fce00000000ff */
[----:B------:R2:W0:Y:S01]  /*2120*/  I2F.F16 R48, R9 ;  /* 0x0000000900307306 */ /* 0x0004220000200c00 */
[----:B-----5:R-:W-:-:S07]  /*2130*/  PRMT R15, RZ, 0x5410, RZ ;  /* 0x00005410ff0f7816 */ /* 0x020fce00000000ff */
[----:B------:R5:W0:Y:S01]  /*2140*/  I2F.F16 R50, R11 ;  /* 0x0000000b00327306 */ /* 0x000a220000200c00 */
[----:B--2---:R-:W-:Y:S02]  /*2150*/  PRMT R9, RZ, 0x5410, RZ ;  /* 0x00005410ff097816 */ /* 0x004fe400000000ff */
[----:B-----5:R-:W-:Y:S01]  /*2160*/  PRMT R11, R11, 0x5410, RZ ;  /* 0x000054100b0b7816 */ /* 0x020fe200000000ff */
[----:B-1-34-:R-:W-:Y:S06]  /*2170*/  BRA.U !UP2, `(.L_x_1896) ;  /* 0x000000050a747547 */ /* 0x01afec000b800000 */
[----:B------:R-:W1:Y:S01]  /*2180*/  S2UR UR6, SR_CgaCtaId ;  /* 0x00000000000679c3 */ /* 0x000e620000008800 */
[----:B------:R-:W-:Y:S01]  /*2190*/  UMOV UR4, 0x400 ;  /* 0x0000040000047882 */ /* 0x000fe20000000000 */
[----:B------:R-:W-:Y:S02]  /*21a0*/  HADD2.F32 R20, -RZ, R19.H0_H0 ;  /* 0x20000013ff147230 */ /* 0x000fe40000004100 */
[----:B0-----:R-:W-:Y:S02]  /*21b0*/  HADD2.F32 R56, -RZ, R18.H0_H0 ;  /* 0x20000012ff387230 */ /* 0x001fe40000004100 */
[----:B------:R-:W-:Y:S02]  /*21c0*/  HADD2.F32 R22, -RZ, R17.H0_H0 ;  /* 0x20000011ff167230 */ /* 0x000fe40000004100 */
[----:B------:R-:W-:Y:S02]  /*21d0*/  HADD2.F32 R24, -RZ, R16.H0_H0 ;  /* 0x20000010ff187230 */ /* 0x000fe40000004100 */
[----:B------:R-:W-:-:S02]  /*21e0*/  HADD2.F32 R53, -RZ, R30.H0_H0 ;  /* 0x2000001eff357230 */ /* 0x000fc40000004100 */
[----:B------:R-:W-:Y:S02]  /*21f0*/  HADD2.F32 R23, -RZ, R32.H0_H0 ;  /* 0x20000020ff177230 */ /* 0x000fe40000004100 */
[----:B------:R-:W-:Y:S02]  /*2200*/  HADD2.F32 R59, -RZ, R34.H0_H0 ;  /* 0x20000022ff3b7230 */ /* 0x000fe40000004100 */
[----:B------:R-:W-:Y:S01]  /*2210*/  HADD2.F32 R58, -RZ, R25.H0_H0 ;  /* 0x20000019ff3a7230 */ /* 0x000fe20000004100 */
[----:B-1----:R-:W-:-:S09]  /*2220*/  ULEA UR4, UR6, UR4, 0x18 ;  /* 0x0000000406047291 */ /* 0x002fd2000f8ec0ff */
[----:B------:R-:W0:Y:S04]  /*2230*/  LDS.64 R12, [UR4] ;  /* 0x00000004ff0c7984 */ /* 0x000e280008000a00 */
[----:B------:R-:W1:Y:S01]  /*2240*/  LDS.64 R14, [UR4+0x8] ;  /* 0x00000804ff0e7984 */ /* 0x000e620008000a00 */
[--C-:B0-----:R-:W-:Y:S02]  /*2250*/  HADD2.F32 R21, -RZ, R12.reuse.H0_H0 ;  /* 0x2000000cff157230 */ /* 0x101fe40000004100 */
[----:B------:R-:W-:-:S03]  /*2260*/  HADD2.F32 R12, -RZ, R12.H1_H1 ;  /* 0x3000000cff0c7230 */ /* 0x000fc60000004100 */
[----:B------:R-:W-:Y:S01]  /*2270*/  FFMA.FTZ R20, R20, R21, RZ ;  /* 0x0000001514147223 */ /* 0x000fe200000100ff */
[C---:B------:R-:W-:Y:S01]  /*2280*/  FFMA.FTZ R57, R21.reuse, R56, RZ ;  /* 0x0000003815397223 */ /* 0x040fe200000100ff */
[C---:B------:R-:W-:Y:S01]  /*2290*/  FFMA.FTZ R22, R21.reuse, R22, RZ ;  /* 0x0000001615167223 */ /* 0x040fe200000100ff */
[----:B------:R-:W-:Y:S01]  /*22a0*/  FFMA.FTZ R21, R21, R24, RZ ;  /* 0x0000001815157223 */ /* 0x000fe200000100ff */
        /* <DEDUP_REMOVED lines=17> */
[----:B------:R-:W-:Y:S01]  /*23c0*/  FFMA.FTZ R57, R13, R58, R57 ;  /* 0x0000003a0d397223 */ /* 0x000fe20000010039 */
[----:B------:R-:W-:Y:S02]  /*23d0*/  HADD2.F32 R23, -RZ, R26.H0_H0 ;  /* 0x2000001aff177230 */ /* 0x000fe40000004100 */
[----:B------:R-:W-:Y:S01]  /*23e0*/  FFMA.FTZ R20, R21, R13, R20 ;  /* 0x0000000d15147223 */ /* 0x000fe20000010014 */
[----:B-1----:R-:W-:Y:S02]  /*23f0*/  HADD2.F32 R12, -RZ, R14.H0_H0 ;  /* 0x2000000eff0c7230 */ /* 0x002fe40000004100 */
        /* <DEDUP_REMOVED lines=53> */
.L_x_1896:
[----:B------:R-:W-:Y:S02]  /*2750*/  PRMT R11, RZ, 0x7610, R11 ;  /* 0x00007610ff0b7816 */ /* 0x000fe4000000000b */
[----:B------:R-:W-:Y:S02]  /*2760*/  PRMT R24, RZ, 0x5410, RZ ;  /* 0x00005410ff187816 */ /* 0x000fe400000000ff */
[----:B------:R-:W-:Y:S02]  /*2770*/  PRMT R12, RZ, 0x5410, RZ ;  /* 0x00005410ff0c7816 */ /* 0x000fe400000000ff */
[----:B------:R-:W-:Y:S01]  /*2780*/  PRMT R13, RZ, 0x5410, RZ ;  /* 0x00005410ff0d7816 */ /* 0x000fe200000000ff */
[----:B------:R-:W-:Y:S06]  /*2790*/  BRA.U !UP1, `(.L_x_1897) ;  /* 0x0000001109bc7547 */ /* 0x000fec000b800000 */
[----:B------:R-:W-:Y:S01]  /*27a0*/  PRMT R9, R4, 0x9910, RZ ;  /* 0x0000991004097816 */ /* 0x000fe200000000ff */
[----:B------:R-:W-:Y:S01]  /*27b0*/  UISETP.NE.AND UP0, UPT, UR12, 0x2, UPT ;  /* 0x000000020c00788c */ /* 0x000fe2000bf05270 */
[----:B------:R-:W-:Y:S02]  /*27c0*/  PRMT R12, RZ, 0x5410, RZ ;  /* 0x00005410ff0c7816 */ /* 0x000fe400000000ff */
[C---:B------:R-:W-:Y:S02]  /*27d0*/  ISETP.NE.AND P0, PT, R9.reuse, RZ, PT ;  /* 0x000000ff0900720c */ /* 0x040fe40003f05270 */
[----:B------:R-:W-:Y:S02]  /*27e0*/  PRMT R13, RZ, 0x5410, RZ ;  /* 0x00005410ff0d7816 */ /* 0x000fe400000000ff */
[----:B------:R-:W-:-:S09]  /*27f0*/  PRMT R9, R9, 0x5410, RZ ;  /* 0x0000541009097816 */ /* 0x000fd200000000ff */
[----:B------:R-:W-:Y:S05]  /*2800*/  @!P0 BRA `(.L_x_1898) ;  /* 0x0000000400748947 */ /* 0x000fea0003800000 */
[----:B------:R-:W1:Y:S01]  /*2810*/  S2UR UR6, SR_CgaCtaId ;  /* 0x00000000000679c3 */ /* 0x000e620000008800 */
[----:B------:R-:W-:Y:S01]  /*2820*/  UMOV UR4, 0x400 ;  /* 0x0000040000047882 */ /* 0x000fe20000000000 */
[----:B0-----:R-:W-:Y:S02]  /*2830*/  HADD2.F32 R21, -RZ, R18.H0_H0 ;  /* 0x20000012ff157230 */ /* 0x001fe40000004100 */
[----:B------:R-:W-:Y:S02]  /*2840*/  HADD2.F32 R22, -RZ, R17.H0_H0 ;  /* 0x20000011ff167230 */ /* 0x000fe40000004100 */
[----:B------:R-:W-:Y:S02]  /*2850*/  HADD2.F32 R20, -RZ, R19.H0_H0 ;  /* 0x20000013ff147230 */ /* 0x000fe40000004100 */
[----:B------:R-:W-:Y:S02]  /*2860*/  HADD2.F32 R23, -RZ, R16.H0_H0 ;  /* 0x20000010ff177230 */ /* 0x000fe40000004100 */
[----:B------:R-:W-:-:S02]  /*2870*/  HADD2.F32 R57, -RZ, R30.H0_H0 ;  /* 0x2000001eff397230 */ /* 0x000fc40000004100 */
[----:B------:R-:W-:Y:S02]  /*2880*/  HADD2.F32 R53, -RZ, R32.H0_H0 ;  /* 0x20000020ff357230 */ /* 0x000fe40000004100 */
[----:B------:R-:W-:Y:S02]  /*2890*/  HADD2.F32 R58, -RZ, R44.H0_H0 ;  /* 0x2000002cff3a7230 */ /* 0x000fe40000004100 */
[----:B------:R-:W-:Y:S01]  /*28a0*/  HADD2.F32 R59, -RZ, R43.H0_H0 ;  /* 0x2000002bff3b7230 */ /* 0x000fe20000004100 */
[----:B-1----:R-:W-:-:S09]  /*28b0*/  ULEA UR4, UR6, UR4, 0x18 ;  /* 0x0000000406047291 */ /* 0x002fd2000f8ec0ff */
[----:B------:R-:W0:Y:S04]  /*28c0*/  LDS.64 R10, [UR4+0x40] ;  /* 0x00004004ff0a7984 */ /* 0x000e280008000a00 */
[----:B------:R-:W1:Y:S01]  /*28d0*/  LDS.64 R12, [UR4+0x48] ;  /* 0x00004804ff0c7984 */ /* 0x000e620008000a00 */
[--C-:B0-----:R-:W-:Y:S02]  /*28e0*/  HADD2.F32 R24, -RZ, R10.reuse.H0_H0 ;  /* 0x2000000aff187230 */ /* 0x101fe40000004100 */
[----:B------:R-:W-:-:S03]  /*28f0*/  HADD2.F32 R10, -RZ, R10.H1_H1 ;  /* 0x3000000aff0a7230 */ /* 0x000fc60000004100 */
[-C--:B------:R-:W-:Y:S01]  /*2900*/  FFMA.FTZ R56, R21, R24.reuse, RZ ;  /* 0x0000001815387223 */ /* 0x080fe200000100ff */
[-C--:B------:R-:W-:Y:S01]  /*2910*/  FFMA.FTZ R21, R22, R24.reuse, RZ ;  /* 0x0000001816157223 */ /* 0x080fe200000100ff */
[----:B------:R-:W-:Y:S02]  /*2920*/  HADD2.F32 R22, -RZ, R34.H0_H0 ;  /* 0x20000022ff167230 */ /* 0x000fe40000004100 */
[-C--:B------:R-:W-:Y:S01]  /*2930*/  FFMA.FTZ R20, R20, R24.reuse, RZ ;  /* 0x0000001814147223 */ /* 0x080fe200000100ff */
[----:B------:R-:W-:Y:S01]  /*2940*/  FFMA.FTZ R23, R23, R24, RZ ;  /* 0x0000001817177223 */ /* 0x000fe200000100ff */
[-C--:B------:R-:W-:Y:S02]  /*2950*/  FFMA.FTZ R53, R53, R10.reuse, R56 ;  /* 0x0000000a35357223 */ /* 0x080fe40000010038 */
[-C--:B------:R-:W-:Y:S01]  /*2960*/  FFMA.FTZ R20, R57, R10.reuse, R20 ;  /* 0x0000000a39147223 */ /* 0x080fe20000010014 */
[-C--:B------:R-:W-:Y:S01]  /*2970*/  FFMA.FTZ R24, R22, R10.reuse, R21 ;  /* 0x0000000a16187223 */ /* 0x080fe20000010015 */
[----:B------:R-:W-:Y:S01]  /*2980*/  FFMA.FTZ R10, R58, R10, R23 ;  /* 0x0000000a3a0a7223 */ /* 0x000fe20000010017 */
[----:B------:R-:W-:-:S02]  /*2990*/  HADD2.F32 R57, -RZ, R29.H0_H0 ;  /* 0x2000001dff397230 */ /* 0x000fc40000004100 */
[----:B------:R-:W-:Y:S02]  /*29a0*/  HADD2.F32 R21, -RZ, R11.H0_H0 ;  /* 0x2000000bff157230 */ /* 0x000fe40000004100 */
        /* <DEDUP_REMOVED lines=9> */
[----:B------:R-:W-:Y:S02]  /*2a40*/  HADD2.F32 R57, -RZ, R26.H0_H0 ;  /* 0x2000001aff397230 */ /* 0x000fe40000004100 */
[-C--:B------:R-:W-:Y:S01]  /*2a50*/  FFMA.FTZ R20, R21, R11.reuse, R20 ;  /* 0x0000000b15147223 */ /* 0x080fe20000010014 */
[----:B------:R-:W-:Y:S02]  /*2a60*/  HADD2.F32 R59, -RZ, R25.H0_H0 ;  /* 0x20000019ff3b7230 */ /* 0x000fe40000004100 */
        /* <DEDUP_REMOVED lines=55> */
.L_x_1898:
[----:B------:R-:W-:Y:S02]  /*2de0*/  PRMT R9, RZ, 0x7610, R9 ;  /* 0x00007610ff097816 */ /* 0x000fe40000000009 */
[----:B------:R-:W-:Y:S02]  /*2df0*/  PRMT R10, RZ, 0x5410, RZ ;  /* 0x00005410ff0a7816 */ /* 0x000fe400000000ff */
[----:B------:R-:W-:Y:S02]  /*2e00*/  PRMT R11, RZ, 0x5410, RZ ;  /* 0x00005410ff0b7816 */ /* 0x000fe400000000ff */
[----:B------:R-:W-:Y:S01]  /*2e10*/  PRMT R24, RZ, 0x5410, RZ ;  /* 0x00005410ff187816 */ /* 0x000fe200000000ff */
[----:B------:R-:W-:Y:S06]  /*2e20*/  BRA.U !UP0, `(.L_x_1897) ;  /* 0x0000000d08187547 */ /* 0x000fec000b800000 */
[----:B------:R-:W-:Y:S02]  /*2e30*/  PRMT R9, R2, 0x9910, RZ ;  /* 0x0000991002097816 */ /* 0x000fe400000000ff */
[----:B------:R-:W-:Y:S02]  /*2e40*/  PRMT R11, RZ, 0x5410, RZ ;  /* 0x00005410ff0b7816 */ /* 0x000fe400000000ff */
[----:B------:R-:W-:Y:S02]  /*2e50*/  ISETP.NE.AND P1, PT, R9, RZ, PT ;  /* 0x000000ff0900720c */ /* 0x000fe40003f25270 */
[----:B------:R-:W-:Y:S02]  /*2e60*/  PRMT R9, R3, 0x9910, RZ ;  /* 0x0000991003097816 */ /* 0x000fe400000000ff */
[----:B------:R-:W-:Y:S02]  /*2e70*/  PRMT R24, RZ, 0x5410, RZ ;  /* 0x00005410ff187816 */ /* 0x000fe400000000ff */
[----:B------:R-:W-:-:S07]  /*2e80*/  ISETP.NE.AND P0, PT, R9, RZ, PT ;  /* 0x000000ff0900720c */ /* 0x000fce0003f05270 */
[----:B------:R-:W-:Y:S01]  /*2e90*/  VOTEU.ANY UP0, P1 ;  /* 0x0000000000ff7886 */ /* 0x000fe20000800100 */
[----:B------:R-:W-:-:S05]  /*2ea0*/  UISETP.EQ.OR UP0, UPT, UR12, 0x3, !UP0 ;  /* 0x000000030c00788c */ /* 0x000fca000c702670 */
[----:B------:R-:W-:Y:S06]  /*2eb0*/  @!P0 BRA `(.L_x_1899) ;  /* 0x0000000400748947 */ /* 0x000fec0003800000 */
[----:B------:R-:W1:Y:S01]  /*2ec0*/  S2UR UR6, SR_CgaCtaId ;  /* 0x00000000000679c3 */ /* 0x000e620000008800 */
[----:B------:R-:W-:Y:S01]  /*2ed0*/  UMOV UR4, 0x400 ;  /* 0x0000040000047882 */ /* 0x000fe20000000000 */
[----:B------:R-:W-:Y:S02]  /*2ee0*/  HADD2.F32 R9, -RZ, R19.H0_H0 ;  /* 0x20000013ff097230 */ /* 0x000fe40000004100 */
[----:B0-----:R-:W-:Y:S02]  /*2ef0*/  HADD2.F32 R22, -RZ, R18.H0_H0 ;  /* 0x20000012ff167230 */ /* 0x001fe40000004100 */
[----:B------:R-:W-:Y:S02]  /*2f00*/  HADD2.F32 R23, -RZ, R17.H0_H0 ;  /* 0x20000011ff177230 */ /* 0x000fe40000004100 */
[----:B------:R-:W-:Y:S02]  /*2f10*/  HADD2.F32 R24, -RZ, R16.H0_H0 ;  /* 0x20000010ff187230 */ /* 0x000fe40000004100 */
[----:B------:R-:W-:-:S02]  /*2f20*/  HADD2.F32 R57, -RZ, R34.H0_H0 ;  /* 0x20000022ff397230 */ /* 0x000fc40000004100 */
[----:B------:R-:W-:Y:S01]  /*2f30*/  HADD2.F32 R59, -RZ, R51.H0_H0 ;  /* 0x20000033ff3b7230 */ /* 0x000fe20000004100 */
[----:B-1----:R-:W-:-:S09]  /*2f40*/  ULEA UR4, UR6, UR4, 0x18 ;  /* 0x0000000406047291 */ /* 0x002fd2000f8ec0ff */
[----:B------:R-:W0:Y:S04]  /*2f50*/  LDS.64 R10, [UR4+0x80] ;  /* 0x00008004ff0a7984 */ /* 0x000e280008000a00 */
[----:B------:R-:W1:Y:S01]  /*2f60*/  LDS.64 R20, [UR4+0x88] ;  /* 0x00008804ff147984 */ /* 0x000e620008000a00 */
[----:B0-----:R-:W-:-:S05]  /*2f70*/  HADD2.F32 R53, -RZ, R10.H0_H0 ;  /* 0x2000000aff357230 */ /* 0x001fca0000004100 */
[-C--:B------:R-:W-:Y:S01]  /*2f80*/  FFMA.FTZ R58, R9, R53.reuse, RZ ;  /* 0x00000035093a7223 */ /* 0x080fe200000100ff */
[-C--:B------:R-:W-:Y:S01]  /*2f90*/  FFMA.FTZ R22, R22, R53.reuse, RZ ;  /* 0x0000003516167223 */ /* 0x080fe200000100ff */
[-C--:B------:R-:W-:Y:S01]  /*2fa0*/  FFMA.FTZ R56, R23, R53.reuse, RZ ;  /* 0x0000003517387223 */ /* 0x080fe200000100ff */
[----:B------:R-:W-:Y:S01]  /*2fb0*/  FFMA.FTZ R24, R24, R53, RZ ;  /* 0x0000003518187223 */ /* 0x000fe200000100ff */
[----:B------:R-:W-:Y:S02]  /*2fc0*/  HADD2.F32 R9, -RZ, R30.H0_H0 ;  /* 0x2000001eff097230 */ /* 0x000fe40000004100 */
[----:B------:R-:W-:Y:S02]  /*2fd0*/  HADD2.F32 R23, -RZ, R10.H1_H1 ;  /* 0x3000000aff177230 */ /* 0x000fe40000004100 */
[----:B------:R-:W-:-:S03]  /*2fe0*/  HADD2.F32 R53, -RZ, R32.H0_H0 ;  /* 0x20000020ff357230 */ /* 0x000fc60000004100 */
[-C--:B------:R-:W-:Y:S01]  /*2ff0*/  FFMA.FTZ R58, R9, R23.reuse, R58 ;  /* 0x00000017093a7223 */ /* 0x080fe2000001003a */
[-C--:B------:R-:W-:Y:S01]  /*3000*/  FFMA.FTZ R56, R57, R23.reuse, R56 ;  /* 0x0000001739387223 */ /* 0x080fe20000010038 */
[-C--:B------:R-:W-:Y:S01]  /*3010*/  FFMA.FTZ R22, R53, R23.reuse, R22 ;  /* 0x0000001735167223 */ /* 0x080fe20000010016 */
[----:B------:R-:W-:Y:S02]  /*3020*/  HADD2.F32 R57, -RZ, R44.H0_H0 ;  /* 0x2000002cff397230 */ /* 0x000fe40000004100 */
[----:B------:R-:W-:Y:S02]  /*3030*/  HADD2.F32 R53, -RZ, R29.H0_H0 ;  /* 0x2000001dff357230 */ /* 0x000fe40000004100 */
        /* <DEDUP_REMOVED lines=69> */
.L_x_1899:
[----:B------:R-:W-:Y:S02]  /*3490*/  PRMT R9, RZ, 0x5410, RZ ;  /* 0x00005410ff097816 */ /* 0x000fe400000000ff */
[----:B------:R-:W-:Y:S01]  /*34a0*/  PRMT R10, RZ, 0x5410, RZ ;  /* 0x00005410ff0a7816 */ /* 0x000fe200000000ff */
[----:B------:R-:W-:Y:S06]  /*34b0*/  BRA.U UP0, `(.L_x_1897) ;  /* 0x0000000500747547 */ /* 0x000fec000b800000 */
        /* <DEDUP_REMOVED lines=12> */
[----:B------:R-:W-:Y:S01]  /*3580*/  HADD2.F32 R35, -RZ, R35.H0_H0 ;  /* 0x20000023ff237230 */ /* 0x000fe20000004100 */
[----:B-1----:R-:W-:Y:S01]  /*3590*/  ULEA UR4, UR6, UR4, 0x18 ;  /* 0x0000000406047291 */ /* 0x002fe2000f8ec0ff */
[----:B------:R-:W-:-:S02]  /*35a0*/  HADD2.F32 R46, -RZ, R46.H0_H0 ;  /* 0x2000002eff2e7230 */ /* 0x000fc40000004100 */
[----:B------:R-:W-:Y:S02]  /*35b0*/  HADD2.F32 R52, -RZ, R52.H0_H0 ;  /* 0x20000034ff347230 */ /* 0x000fe40000004100 */
[----:B------:R-:W-:Y:S02]  /*35c0*/  HADD2.F32 R45, -RZ, R45.H0_H0 ;  /* 0x2000002dff2d7230 */ /* 0x000fe40000004100 */
[----:B------:R-:W-:Y:S02]  /*35d0*/  HADD2.F32 R47, -RZ, R47.H0_H0 ;  /* 0x2000002fff2f7230 */ /* 0x000fe40000004100 */
[----:B------:R-:W0:Y:S01]  /*35e0*/  LDS.64 R20, [UR4+0xc0] ;  /* 0x0000c004ff147984 */ /* 0x000e220008000a00 */
[----:B------:R-:W-:Y:S02]  /*35f0*/  HADD2.F32 R49, -RZ, R49.H0_H0 ;  /* 0x20000031ff317230 */ /* 0x000fe40000004100 */
[----:B------:R-:W-:Y:S01]  /*3600*/  HADD2.F32 R51, -RZ, R51.H0_H0 ;  /* 0x20000033ff337230 */ /* 0x000fe20000004100 */
[----:B------:R-:W1:Y:S01]  /*3610*/  LDS.64 R22, [UR4+0xc8] ;  /* 0x0000c804ff167984 */ /* 0x000e620008000a00 */
[----:B------:R-:W-:-:S02]  /*3620*/  HADD2.F32 R41, -RZ, R41.H0_H0 ;  /* 0x20000029ff297230 */ /* 0x000fc40000004100 */
        /* <DEDUP_REMOVED lines=24> */
[----:B-1----:R-:W-:Y:S02]  /*37b0*/  HADD2.F32 R9, -RZ, R23.H0_H0 ;  /* 0x20000017ff097230 */ /* 0x002fe40000004100 */
        /* <DEDUP_REMOVED lines=16> */
[----:B------:R-:W-:Y:S02]  /*38c0*/  HADD2.F32 R23, -RZ, R23.H1_H1 ;  /* 0x30000017ff177230 */ /* 0x000fe40000004100 */
[-C--:B------:R-:W-:Y:S01]  /*38d0*/  FFMA.FTZ R18, R18, R22.reuse, R25 ;  /* 0x0000001612127223 */ /* 0x080fe20000010019 */
[----:B------:R-:W-:Y:S01]  /*38e0*/  FFMA.FTZ R22, R52, R22, R17 ;  /* 0x0000001634167223 */ /* 0x000fe20000010011 */
[----:B------:R-:W-:-:S02]  /*38f0*/  HADD2.F32 R17, -RZ, R42.H0_H0 ;  /* 0x2000002aff117230 */ /* 0x000fc40000004100 */
        /* <DEDUP_REMOVED lines=25> */
.L_x_1897:
[----:B0-----:R0:W2:Y:S01]  /*3a90*/  LDG.E.128.CONSTANT R16, desc[UR8][R54.64] ;  /* 0x0000000836107981 */ /* 0x0010a2000c1e9d00 */
[----:B------:R-:W-:-:S05]  /*3aa0*/  MOV R57, UR7 ;  /* 0x0000000700397c02 */ /* 0x000fca0008000f00 */
[----:B------:R-:W-:-:S05]  /*3ab0*/  IMAD.WIDE R56, R57, 0x4, R54 ;  /* 0x0000000439387825 */ /* 0x000fca00078e0236 */
[----:B------:R-:W3:Y:S01]  /*3ac0*/  LDG.E.128.CONSTANT R20, desc[UR8][R56.64] ;  /* 0x0000000838147981 */ /* 0x000ee2000c1e9d00 */
[----:B0-----:R-:W-:-:S05]  /*3ad0*/  MOV R55, UR7 ;  /* 0x0000000700377c02 */ /* 0x001fca0008000f00 */
[----:B------:R-:W-:Y:S01]  /*3ae0*/  IMAD.WIDE R54, R55, 0x4, R56 ;  /* 0x0000000437367825 */ /* 0x000fe200078e0238 */
[----:B--2---:R-:W-:Y:S02]  /*3af0*/  LOP3.LUT R25, R16, 0xff, RZ, 0xc0, !PT ;  /* 0x000000ff10197812 */ /* 0x004fe400078ec0ff */
[----:B------:R-:W-:Y:S02]  /*3b00*/  LOP3.LUT R33, R19, 0xff, RZ, 0xc0, !PT ;  /* 0x000000ff13217812 */ /* 0x000fe400078ec0ff */
[----:B------:R-:W-:Y:S02]  /*3b10*/  IADD3 R28, PT, PT, R25, -0x80, RZ ;  /* 0xffffff80191c7810 */ /* 0x000fe40007ffe0ff */
[----:B------:R-:W-:Y:S02]  /*3b20*/  LOP3.LUT R25, R17, 0xff, RZ, 0xc0, !PT ;  /* 0x000000ff11197812 */ /* 0x000fe400078ec0ff */
[----:B------:R-:W-:Y:S02]  /*3b30*/  IADD3 R35, PT, PT, R33, -0x80, RZ ;  /* 0xffffff8021237810 */ /* 0x000fe40007ffe0ff */
[----:B------:R-:W-:Y:S01]  /*3b40*/  IADD3 R27, PT, PT, R25, -0x80, RZ ;  /* 0xffffff80191b7810 */ /* 0x000fe20007ffe0ff */
[----:B------:R-:W0:Y:S01]  /*3b50*/  I2F.F16 R28, R28 ;  /* 0x0000001c001c7306 */ /* 0x000e220000200c00 */
[----:B------:R-:W-:-:S02]  /*3b60*/  LOP3.LUT R25, R18, 0xff, RZ, 0xc0, !PT ;  /* 0x000000ff12197812 */ /* 0x000fc400078ec0ff */
[----:B------:R-:W-:Y:S02]  /*3b70*/  LEA.HI R29, R19, 0xffffff80, RZ, 0x8 ;  /* 0xffffff80131d7811 */ /* 0x000fe400078f40ff */
[----:B------:R-:W-:Y:S02]  /*3b80*/  IADD3 R26, PT, PT, R25, -0x80, RZ ;  /* 0xffffff80191a7810 */ /* 0x000fe40007ffe0ff */
[----:B------:R-:W-:Y:S01]  /*3b90*/  SHF.R.U32.HI R25, RZ, 0x8, R16 ;  /* 0x00000008ff197819 */ /* 0x000fe20000011610 */
[----:B------:R-:W1:Y:S01]  /*3ba0*/  I2F.F16 R27, R27 ;  /* 0x0000001b001b7306 */ /* 0x000e620000200c00 */
[----:B------:R-:W-:Y:S02]  /*3bb0*/  LEA.HI R30, R18, 0xffffff80, RZ, 0x8 ;  /* 0xffffff80121e7811 */ /* 0x000fe400078f40ff */
[----:B------:R-:W-:Y:S02]  /*3bc0*/  LOP3.LUT R33, R25, 0xff, RZ, 0xc0, !PT ;  /* 0x000000ff19217812 */ /* 0x000fe400078ec0ff */
[----:B---3--:R-:W-:-:S02]  /*3bd0*/  LEA.HI R44, R20, 0xffffff80, RZ, 0x8 ;  /* 0xffffff80142c7811 */ /* 0x008fc400078f40ff */
[----:B------:R-:W-:Y:S01]  /*3be0*/  LEA.HI R32, R16, 0xffffff80, RZ, 0x8 ;  /* 0xffffff8010207811 */ /* 0x000fe200078f40ff */
[----:B------:R2:W3:Y:S01]  /*3bf0*/  I2F.F16 R25, R35 ;  /* 0x0000002300197306 */ /* 0x0004e20000200c00 */
[----:B------:R-:W-:Y:S02]  /*3c00*/  LEA.HI R31, R17, 0xffffff80, RZ, 0x8 ;  /* 0xffffff80111f7811 */ /* 0x000fe400078f40ff */
[----:B------:R-:W-:Y:S02]  /*3c10*/  SHF.R.U32.HI R34, RZ, 0x8, R17 ;  /* 0x00000008ff227819 */ /* 0x000fe40000011611 */
[----:B------:R-:W-:Y:S02]  /*3c20*/  LEA.HI R42, R22, 0xffffff80, RZ, 0x8 ;  /* 0xffffff80162a7811 */ /* 0x000fe400078f40ff */
[----:B------:R-:W-:Y:S01]  /*3c30*/  LEA.HI R41, R23, 0xffffff80, RZ, 0x8 ;  /* 0xffffff8017297811 */ /* 0x000fe200078f40ff */
[----:B------:R-:W4:Y:S01]  /*3c40*/  I2F.F16 R32, R32 ;  /* 0x0000002000207306 */ /* 0x000f220000200c00 */
[----:B--2---:R-:W-:-:S02]  /*3c50*/  SHF.R.U32.HI R35, RZ, 0x8, R18 ;  /* 0x00000008ff237819 */ /* 0x004fc40000011612 */
[----:B------:R-:W-:Y:S02]  /*3c60*/  SHF.R.U32.HI R18, RZ, 0x10, R18 ;  /* 0x00000010ff127819 */ /* 0x000fe40000011612 */
[----:B------:R-:W-:Y:S02]  /*3c70*/  LOP3.LUT R35, R35, 0xff, RZ, 0xc0, !PT ;  /* 0x000000ff23237812 */ /* 0x000fe400078ec0ff */
[----:B------:R-:W-:Y:S01]  /*3c80*/  LOP3.LUT R18, R18, 0xff, RZ, 0xc0, !PT ;  /* 0x000000ff12127812 */ /* 0x000fe200078ec0ff */
[----:B------:R-:W2:Y:S01]  /*3c90*/  I2F.F16 R31, R31 ;  /* 0x0000001f001f7306 */ /* 0x000ea20000200c00 */
[----:B------:R-:W-:Y:S02]  /*3ca0*/  IADD3 R36, PT, PT, R35, -0x80, RZ ;  /* 0xffffff8023247810 */ /* 0x000fe40007ffe0ff */
[--C-:B------:R-:W-:Y:S02]  /*3cb0*/  SHF.R.U32.HI R35, RZ, 0x8, R19.reuse ;  /* 0x00000008ff237819 */ /* 0x100fe40000011613 */
[----:B------:R-:W-:-:S02]  /*3cc0*/  SHF.R.U32.HI R19, RZ, 0x10, R19 ;  /* 0x00000010ff137819 */ /* 0x000fc40000011613 */
[----:B------:R-:W-:Y:S01]  /*3cd0*/  IADD3 R18, PT, PT, R18, -0x80, RZ ;  /* 0xffffff8012127810 */ /* 0x000fe20007ffe0ff */
[----:B------:R-:W0:Y:S01]  /*3ce0*/  I2F.F16 R30, R30 ;  /* 0x0000001e001e7306 */ /* 0x000e220000200c00 */
[----:B------:R-:W-:Y:S02]  /*3cf0*/  LOP3.LUT R19, R19, 0xff, RZ, 0xc0, !PT ;  /* 0x000000ff13137812 */ /* 0x000fe400078ec0ff */
[----:B------:R-:W-:Y:S02]  /*3d00*/  LOP3.LUT R37, R35, 0xff, RZ, 0xc0, !PT ;  /* 0x000000ff23257812 */ /* 0x000fe400078ec0ff */
[----:B------:R-:W-:Y:S02]  /*3d10*/  IADD3 R19, PT, PT, R19, -0x80, RZ ;  /* 0xffffff8013137810 */ /* 0x000fe40007ffe0ff */
[----:B------:R-:W-:Y:S01]  /*3d20*/  IADD3 R37, PT, PT, R37, -0x80, RZ ;  /* 0xffffff8025257810 */ /* 0x000fe20007ffe0ff */
[----:B------:R5:W0:Y:S01]  /*3d30*/  I2F.F16 R35, R18 ;  /* 0x0000001200237306 */ /* 0x000a220000200c00 */
[----:B------:R-:W-:-:S02]  /*3d40*/  SHF.R.U32.HI R49, RZ, 0x8, R22 ;  /* 0x00000008ff317819 */ /* 0x000fc40000011616 */
[----:B------:R-:W-:Y:S02]  /*3d50*/  SHF.R.U32.HI R16, RZ, 0x10, R16 ;  /* 0x00000010ff107819 */ /* 0x000fe40000011610 */
[----:B------:R-:W-:Y:S02]  /*3d60*/  SHF.R.U32.HI R17, RZ, 0x10, R17 ;  /* 0x00000010ff117819 */ /* 0x000fe40000011611 */
[----:B------:R-:W-:Y:S01]  /*3d70*/  LEA.HI R43, R21, 0xffffff80, RZ, 0x8 ;  /* 0xffffff80152b7811 */ /* 0x000fe200078f40ff */
[----:B------:R1:W0:Y:S01]  /*3d80*/  I2F.F16 R45, R19 ;  /* 0x00000013002d7306 */ /* 0x0002220000200c00 */
[----:B-----5:R-:W-:Y:S02]  /*3d90*/  LOP3.LUT R18, R20, 0xff, RZ, 0xc0, !PT ;  /* 0x000000ff14127812 */ /* 0x020fe400078ec0ff */
[----:B------:R-:W-:Y:S02]  /*3da0*/  LOP3.LUT R16, R16, 0xff, RZ, 0xc0, !PT ;  /* 0x000000ff10107812 */ /* 0x000fe400078ec0ff */
[----:B------:R-:W-:-:S02]  /*3db0*/  IADD3 R18, PT, PT, R18, -0x80, RZ ;  /* 0xffffff8012127810 */ /* 0x000fc40007ffe0ff */
[----:B------:R-:W-:Y:S01]  /*3dc0*/  LOP3.LUT R34, R34, 0xff, RZ, 0xc0, !PT ;  /* 0x000000ff22227812 */ /* 0x000fe200078ec0ff */
[----:B------:R5:W0:Y:S01]  /*3dd0*/  I2F.F16 R46, R37 ;  /* 0x00000025002e7306 */ /* 0x000a220000200c00 */
[----:B-1----:R-:W-:Y:S02]  /*3de0*/  LOP3.LUT R19, R21, 0xff, RZ, 0xc0, !PT ;  /* 0x000000ff15137812 */ /* 0x002fe400078ec0ff */
[----:B------:R-:W-:Y:S02]  /*3df0*/  LOP3.LUT R17, R17, 0xff, RZ, 0xc0, !PT ;  /* 0x000000ff11117812 */ /* 0x000fe400078ec0ff */
[----:B------:R-:W-:Y:S02]  /*3e00*/  IADD3 R39, PT, PT, R19, -0x80, RZ ;  /* 0xffffff8013277810 */ /* 0x000fe40007ffe0ff */
[----:B------:R-:W-:Y:S01]  /*3e10*/  LOP3.LUT R19, R22, 0xff, RZ, 0xc0, !PT ;  /* 0x000000ff16137812 */ /* 0x000fe200078ec0ff */
[----:B------:R1:W0:Y:S01]  /*3e20*/  I2F.F16 R40, R18 ;  /* 0x0000001200287306 */ /* 0x0002220000200c00 */
[----:B-----5:R-:W-:-:S02]  /*3e30*/  LOP3.LUT R37, R23, 0xff, RZ, 0xc0, !PT ;  /* 0x000000ff17257812 */ /* 0x020fc400078ec0ff */
[----:B------:R-:W-:Y:S02]  /*3e40*/  IADD3 R38, PT, PT, R19, -0x80, RZ ;  /* 0xffffff8013267810 */ /* 0x000fe40007ffe0ff */
[--C-:B------:R-:W-:Y:S02]  /*3e50*/  SHF.R.U32.HI R19, RZ, 0x8, R20.reuse ;  /* 0x00000008ff137819 */ /* 0x100fe40000011614 */
[----:B------:R-:W-:Y:S01]  /*3e60*/  SHF.R.U32.HI R20, RZ, 0x10, R20 ;  /* 0x00000010ff147819 */ /* 0x000fe20000011614 */
[----:B------:R-:W0:Y:S01]  /*3e70*/  I2F.F16 R29, R29 ;  /* 0x0000001d001d7306 */ /* 0x000e220000200c00 */
[----:B------:R-:W-:Y:S02]  /*3e80*/  LOP3.LUT R19, R19, 0xff, RZ, 0xc0, !PT ;  /* 0x000000ff13137812 */ /* 0x000fe400078ec0ff */
[----:B------:R-:W-:Y:S02]  /*3e90*/  LOP3.LUT R20, R20, 0xff, RZ, 0xc0, !PT ;  /* 0x000000ff14147812 */ /* 0x000fe400078ec0ff */
[----:B------:R-:W-:-:S02]  /*3ea0*/  SHF.R.U32.HI R22, RZ, 0x10, R22 ;  /* 0x00000010ff167819 */ /* 0x000fc40000011616 */
[----:B------:R-:W-:Y:S01]  /*3eb0*/  IADD3 R20, PT, PT, R20, -0x80, RZ ;  /* 0xffffff8014147810 */ /* 0x000fe20007ffe0ff */
[----:B------:R-:W0:Y:S01]  /*3ec0*/  I2F.F16 R26, R26 ;  /* 0x0000001a001a7306 */ /* 0x000e220000200c00 */
[----:B------:R-:W-:Y:S02]  /*3ed0*/  IADD3 R19, PT, PT, R19, -0x80, RZ ;  /* 0xffffff8013137810 */ /* 0x000fe40007ffe0ff */
[--C-:B-1----:R-:W-:Y:S02]  /*3ee0*/  SHF.R.U32.HI R18, RZ, 0x8, R21.reuse ;  /* 0x00000008ff127819 */ /* 0x102fe40000011615 */
[----:B------:R-:W-:Y:S02]  /*3ef0*/  SHF.R.U32.HI R21, RZ, 0x10, R21 ;  /* 0x00000010ff157819 */ /* 0x000fe40000011615 */
[----:B------:R-:W-:Y:S01]  /*3f00*/  LOP3.LUT R22, R22, 0xff, RZ, 0xc0, !PT ;  /* 0x000000ff16167812 */ /* 0x000fe200078ec0ff */
[----:B------:R1:W0:Y:S01]  /*3f10*/  I2F.F16 R47, R20 ;  /* 0x00000014002f7306 */ /* 0x0002220000200c00 */
[----:B------:R-:W-:-:S02]  /*3f20*/  LOP3.LUT R18, R18, 0xff, RZ, 0xc0, !PT ;  /* 0x000000ff12127812 */ /* 0x000fc400078ec0ff */
[----:B------:R-:W-:Y:S02]  /*3f30*/  LOP3.LUT R21, R21, 0xff, RZ, 0xc0, !PT ;  /* 0x000000ff15157812 */ /* 0x000fe400078ec0ff */
[----:B------:R-:W-:Y:S02]  /*3f40*/  IADD3 R33, PT, PT, R33, -0x80, RZ ;  /* 0xffffff8021217810 */ /* 0x000fe40007ffe0ff */
[----:B------:R-:W-:Y:S01]  /*3f50*/  IADD3 R16, PT, PT, R16, -0x80, RZ ;  /* 0xffffff8010107810 */ /* 0x000fe20007ffe0ff */
[----:B------:R5:W0:Y:S01]  /*3f60*/  I2F.F16 R48, R19 ;  /* 0x0000001300307306 */ /* 0x000a220000200c00 */
[--C-:B-1----:R-:W-:Y:S02]  /*3f70*/  SHF.R.U32.HI R20, RZ, 0x8, R23.reuse ;  /* 0x00000008ff147819 */ /* 0x102fe40000011617 */
[----:B------:R-:W-:Y:S02]  /*3f80*/  SHF.R.U32.HI R23, RZ, 0x10, R23 ;  /* 0x00000010ff177819 */ /* 0x000fe40000011617 */
[----:B------:R-:W-:-:S02]  /*3f90*/  LOP3.LUT R20, R20, 0xff, RZ, 0xc0, !PT ;  /* 0x000000ff14147812 */ /* 0x000fc400078ec0ff */
[----:B------:R-:W-:Y:S01]  /*3fa0*/  LOP3.LUT R23, R23, 0xff, RZ, 0xc0, !PT ;  /* 0x000000ff17177812 */ /* 0x000fe200078ec0ff */
[----:B------:R-:W1:Y:S01]  /*3fb0*/  I2F.F16 R33, R33 ;  /* 0x0000002100217306 */ /* 0x000e620000200c00 */
[----:B-----5:R-:W-:Y:S02]  /*3fc0*/  LOP3.LUT R19, R49, 0xff, RZ, 0xc0, !PT ;  /* 0x000000ff31137812 */ /* 0x020fe400078ec0ff */
[----:B------:R-:W-:Y:S02]  /*3fd0*/  IADD3 R34, PT, PT, R34, -0x80, RZ ;  /* 0xffffff8022227810 */ /* 0x000fe40007ffe0ff */
        /* <DEDUP_REMOVED lines=9> */
[----:B------:R-:W-:-:S05]  /*4070*/  IADD3 R20, PT, PT, R20, -0x80, RZ ;  /* 0xffffff8014147810 */ /* 0x000fca0007ffe0ff */
        /* <DEDUP_REMOVED lines=12> */
[----:B------:R-:W0:Y:S08]  /*4140*/  I2F.F16 R22, R22 ;  /* 0x0000001600167306 */ /* 0x000e300000200c00 */
[----:B------:R0:W0:Y:S08]  /*4150*/  I2F.F16 R52, R20 ;  /* 0x0000001400347306 */ /* 0x0000300000200c00 */
[----:B------:R-:W0:Y:S01]  /*4160*/  I2F.F16 R23, R23 ;  /* 0x0000001700177306 */ /* 0x000e220000200c00 */
[----:B-1234-:R-:W-:Y:S05]  /*4170*/  BRA.U !UP2, `(.L_x_1900) ;  /* 0x000000050a747547 */ /* 0x01efea000b800000 */
[----:B------:R-:W1:Y:S01]  /*4180*/  S2UR UR6, SR_CgaCtaId ;  /* 0x00000000000679c3 */ /* 0x000e620000008800 */
[----:B------:R-:W-:Y:S01]  /*4190*/  UMOV UR4, 0x400 ;  /* 0x0000040000047882 */ /* 0x000fe20000000000 */
[----:B0-----:R-:W-:Y:S02]  /*41a0*/  HADD2.F32 R56, -RZ, R28.H0_H0 ;  /* 0x2000001cff387230 */ /* 0x001fe40000004100 */
[----:B------:R-:W-:Y:S01]  /*41b0*/  HADD2.F32 R60, -RZ, R27.H0_H0 ;  /* 0x2000001bff3c7230 */ /* 0x000fe20000004100 */
[----:B-1----:R-:W-:-:S09]  /*41c0*/  ULEA UR4, UR6, UR4, 0x18 ;  /* 0x0000000406047291 */ /* 0x002fd2000f8ec0ff */
[----:B------:R-:W0:Y:S04]  /*41d0*/  LDS.64 R18, [UR4+0x10] ;  /* 0x00001004ff127984 */ /* 0x000e280008000a00 */
[----:B------:R-:W1:Y:S01]  /*41e0*/  LDS.64 R20, [UR4+0x18] ;  /* 0x00001804ff147984 */ /* 0x000e620008000a00 */
[--C-:B0-----:R-:W-:Y:S02]  /*41f0*/  HADD2.F32 R53, -RZ, R18.reuse.H0_H0 ;  /* 0x20000012ff357230 */ /* 0x101fe40000004100 */
[----:B------:R-:W-:Y:S02]  /*4200*/  HADD2.F32 R57, -RZ, R18.H1_H1 ;  /* 0x30000012ff397230 */ /* 0x000fe40000004100 */
[----:B------:R-:W-:Y:S02]  /*4210*/  HADD2.F32 R18, -RZ, R33.H0_H0 ;  /* 0x20000021ff127230 */ /* 0x000fe40000004100 */
[----:B------:R-:W-:Y:S01]  /*4220*/  FFMA.FTZ R59, R56, R53, RZ ;  /* 0x00000035383b7223 */ /* 0x000fe200000100ff */
[----:B------:R-:W-:-:S02]  /*4230*/  HADD2.F32 R56, -RZ, R19.H0_H0 ;  /* 0x20000013ff387230 */ /* 0x000fc40000004100 */
[----:B------:R-:W-:Y:S02]  /*4240*/  HADD2.F32 R58, -RZ, R19.H1_H1 ;  /* 0x30000013ff3a7230 */ /* 0x000fe40000004100 */
[----:B------:R-:W-:Y:S01]  /*4250*/  FFMA.FTZ R59, R18, R57, R59 ;  /* 0x00000039123b7223 */ /* 0x000fe2000001003b */
[----:B------:R-:W-:Y:S02]  /*4260*/  HADD2.F32 R18, -RZ, R16.H0_H0 ;  /* 0x20000010ff127230 */ /* 0x000fe40000004100 */
[----:B------:R-:W-:-:S03]  /*4270*/  HADD2.F32 R19, -RZ, R32.H0_H0 ;  /* 0x20000020ff137230 */ /* 0x000fc60000004100 */
[----:B------:R-:W-:Y:S01]  /*4280*/  FFMA.FTZ R18, R18, R56, R59 ;  /* 0x0000003812127223 */ /* 0x000fe2000001003b */
[----:B------:R-:W-:-:S03]  /*4290*/  HADD2.F32 R59, -RZ, R40.H0_H0 ;  /* 0x20000028ff3b7230 */ /* 0x000fc60000004100 */
[----:B------:R-:W-:Y:S01]  /*42a0*/  FFMA.FTZ R18, R19, R58, R18 ;  /* 0x0000003a13127223 */ /* 0x000fe20000010012 */
[----:B-1----:R-:W-:-:S05]  /*42b0*/  HADD2.F32 R19, -RZ, R20.H0_H0 ;  /* 0x20000014ff137230 */ /* 0x002fca0000004100 */
[----:B------:R-:W-:Y:S01]  /*42c0*/  FFMA.FTZ R61, R59, R19, R18 ;  /* 0x000000133b3d7223 */ /* 0x000fe20000010012 */
[----:B------:R-:W-:Y:S02]  /*42d0*/  HADD2.F32 R59, -RZ, R20.H1_H1 ;  /* 0x30000014ff3b7230 */ /* 0x000fe40000004100 */
        /* <DEDUP_REMOVED lines=9> */
[----:B------:R-:W-:Y:S01]  /*4370*/  FMUL.FTZ R18, R61, R18 ;  /* 0x000000123d127220 */ /* 0x000fe20000410000 */
[----:B------:R-:W-:Y:S01]  /*4380*/  FFMA.FTZ R61, R53, R60, RZ ;  /* 0x0000003c353d7223 */ /* 0x000fe200000100ff */
[----:B------:R-:W-:-:S03]  /*4390*/  HADD2.F32 R60, -RZ, R34.H0_H0 ;  /* 0x20000022ff3c7230 */ /* 0x000fc60000004100 */
[----:B------:R-:W-:Y:S02]  /*43a0*/  F2FP.F16.F32.PACK_AB R18, RZ, R18 ;  /* 0x00000012ff12723e */ /* 0x000fe400000000ff */
        /* <DEDUP_REMOVED lines=15> */
[----:B------:R-:W-:-:S04]  /*44a0*/  HADD2.F32 R61, -RZ, R46.H0_H0 ;  /* 0x2000002eff3d7230 */ /* 0x000fc80000004100 */
[----:B------:R-:W-:-:S04]  /*44b0*/  F2FP.F16.F32.PACK_AB R60, RZ, R60 ;  /* 0x0000003cff3c723e */ /* 0x000fc800000000ff */
[----:B------:R-:W-:Y:S01]  /*44c0*/  PRMT R18, R18, 0x5410, R60 ;  /* 0x0000541012127816 */ /* 0x000fe2000000003c */
[----:B------:R-:W-:-:S04]  /*44d0*/  HADD2.F32 R60, -RZ, R26.H0_H0 ;  /* 0x2000001aff3c7230 */ /* 0x000fc80000004100 */
[----:B------:R-:W-:Y:S02]  /*44e0*/  HFMA2 R15, R18, 1, 1, R15 ;  /* 0x3c003c00120f7831 */ /* 0x000fe4000000000f */
[----:B------:R-:W-:Y:S02]  /*44f0*/  HADD2.F32 R18, -RZ, R25.H0_H0 ;  /* 0x20000019ff127230 */ /* 0x000fe40000004100 */
[----:B------:R-:W-:-:S03]  /*4500*/  FFMA.FTZ R60, R53, R60, RZ ;  /* 0x0000003c353c7223 */ /* 0x000fc600000100ff */
[----:B------:R-:W-:Y:S01]  /*4510*/  FFMA.FTZ R18, R53, R18, RZ ;  /* 0x0000001235127223 */ /* 0x000fe200000100ff */
        /* <DEDUP_REMOVED lines=8> */
[----:B------:R-:W-:-:S03]  /*45a0*/  FFMA.FTZ R60, R56, R60, R61 ;  /* 0x0000003c383c7223 */ /* 0x000fc6000001003d */
        /* <DEDUP_REMOVED lines=10> */
[----:B------:R-:W-:Y:S01]  /*4650*/  FFMA.FTZ R57, R59, R58, R57 ;  /* 0x0000003a3b397223 */ /* 0x000fe20000010039 */
[----:B------:R-:W-:Y:S02]  /*4660*/  HADD2.F32 R18, -RZ, R22.H0_H0 ;  /* 0x20000016ff127230 */ /* 0x000fe40000004100 */
[----:B------:R-:W-:Y:S02]  /*4670*/  HADD2.F32 R58, -RZ, R23.H0_H0 ;  /* 0x20000017ff3a7230 */ /* 0x000fe40000004100 */
[----:B------:R-:W-:Y:S02]  /*4680*/  HADD2.F32 R56, -RZ, R42.H0_H0 ;  /* 0x2000002aff387230 */ /* 0x000fe40000004100 */
[C---:B------:R-:W-:Y:S01]  /*4690*/  FFMA.FTZ R18, R20.reuse, R18, R19 ;  /* 0x0000001214127223 */ /* 0x040fe20000010013 */
[----:B------:R-:W-:Y:S02]  /*46a0*/  HADD2.F32 R19, -RZ, R7.H0_H0 ;  /* 0x20000007ff137230 */ /* 0x000fe40000004100 */
[----:B------:R-:W-:Y:S01]  /*46b0*/  FFMA.FTZ R57, R20, R58, R57 ;  /* 0x0000003a14397223 */ /* 0x000fe20000010039 */
[----:B------:R-:W-:-:S02]  /*46c0*/  HADD2.F32 R20, -RZ, R41.H0_H0 ;  /* 0x20000029ff147230 */ /* 0x000fc40000004100 */
[----:B------:R-:W-:-:S03]  /*46d0*/  FFMA.FTZ R18, R21, R56, R18 ;  /* 0x0000003815127223 */ /* 0x000fc60000010012 */
[----:B------:R-:W-:Y:S01]  /*46e0*/  FFMA.FTZ R20, R21, R20, R57 ;  /* 0x0000001415147223 */ /* 0x000fe20000010039 */
[----:B------:R-:W-:-:S03]  /*46f0*/  FMUL.FTZ R18, R19, R18 ;  /* 0x0000001213127220 */ /* 0x000fc60000410000 */
[----:B------:R-:W-:Y:S02]  /*4700*/  FMUL.FTZ R20, R53, R20 ;  /* 0x0000001435147220 */ /* 0x000fe40000410000 */
[----:B------:R-:W-:-:S03]  /*4710*/  F2FP.F16.F32.PACK_AB R18, RZ, R18 ;  /* 0x00000012ff12723e */ /* 0x000fc600000000ff */
[----:B------:R-:W-:-:S04]  /*4720*/  F2FP.F16.F32.PACK_AB R20, RZ, R20 ;  /* 0x00000014ff14723e */ /* 0x000fc800000000ff */
[----:B------:R-:W-:-:S05]  /*4730*/  PRMT R18, R18, 0x5410, R20 ;  /* 0x0000541012127816 */ /* 0x000fca0000000014 */
[----:B------:R-:W-:-:S07]  /*4740*/  HFMA2 R14, R18, 1, 1, R14 ;  /* 0x3c003c00120e7831 */ /* 0x000fce000000000e */
.L_x_1900:
[----:B------:R-:W-:Y:S05]  /*4750*/  BRA.U !UP1, `(.L_x_1901) ;  /* 0x0000001109987547 */ /* 0x000fea000b800000 */
[----:B0-----:R-:W-:Y:S01]  /*4760*/  PRMT R18, R4, 0x9910, RZ ;  /* 0x0000991004127816 */ /* 0x001fe200000000ff */
[----:B------:R-:W-:-:S03]  /*4770*/  UIMAD UR4, UR5, -0x4, UR10 ;  /* 0xfffffffc050478a4 */ /* 0x000fc6000f8e020a */
[----:B------:R-:W-:Y:S01]  /*4780*/  ISETP.NE.AND P0, PT, R18, RZ, PT ;  /* 0x000000ff1200720c */ /* 0x000fe20003f05270 */
[----:B------:R-:W-:-:S12]  /*4790*/  UISETP.NE.AND UP0, UPT, UR4, 0x2, UPT ;  /* 0x000000020400788c */ /* 0x000fd8000bf05270 */
[----:B------:R-:W-:Y:S05]  /*47a0*/  @!P0 BRA `(.L_x_1902) ;  /* 0x0000000400748947 */ /* 0x000fea0003800000 */
[----:B------:R-:W0:Y:S01]  /*47b0*/  S2UR UR6, SR_CgaCtaId ;  /* 0x00000000000679c3 */ /* 0x000e220000008800 */
[----:B------:R-:W-:Y:S01]  /*47c0*/  UMOV UR4, 0x400 ;  /* 0x0000040000047882 */ /* 0x000fe20000000000 */
[----:B------:R-:W-:Y:S02]  /*47d0*/  HADD2.F32 R53, -RZ, R28.H0_H0 ;  /* 0x2000001cff357230 */ /* 0x000fe40000004100 */
[----:B------:R-:W-:Y:S02]  /*47e0*/  HADD2.F32 R59, -RZ, R33.H0_H0 ;  /* 0x20000021ff3b7230 */ /* 0x000fe40000004100 */
[----:B------:R-:W-:Y:S01]  /*47f0*/  HADD2.F32 R61, -RZ, R34.H0_H0 ;  /* 0x20000022ff3d7230 */ /* 0x000fe20000004100 */
[----:B0-----:R-:W-:-:S09]  /*4800*/  ULEA UR4, UR6, UR4, 0x18 ;  /* 0x0000000406047291 */ /* 0x001fd2000f8ec0ff */
[----:B------:R-:W0:Y:S04]  /*4810*/  LDS.64 R18, [UR4+0x50] ;  /* 0x00005004ff127984 */ /* 0x000e280008000a00 */
[----:B------:R-:W1:Y:S01]  /*4820*/  LDS.64 R20, [UR4+0x58] ;  /* 0x00005804ff147984 */ /* 0x000e620008000a00 */
[--C-:B0-----:R-:W-:Y:S02]  /*4830*/  HADD2.F32 R56, -RZ, R18.reuse.H0_H0 ;  /* 0x20000012ff387230 */ /* 0x101fe40000004100 */
[----:B------:R-:W-:Y:S02]  /*4840*/  HADD2.F32 R57, -RZ, R18.H1_H1 ;  /* 0x30000012ff397230 */ /* 0x000fe40000004100 */
[----:B-1----:R-:W-:Y:S02]  /*4850*/  HADD2.F32 R58, -RZ, R20.H0_H0 ;  /* 0x20000014ff3a7230 */ /* 0x002fe40000004100 */
[----:B------:R-:W-:Y:S01]  /*4860*/  FFMA.FTZ R18, R53, R56, RZ ;  /* 0x0000003835127223 */ /* 0x000fe200000100ff */
[----:B------:R-:W-:-:S02]  /*4870*/  HADD2.F32 R53, -RZ, R19.H0_H0 ;  /* 0x20000013ff357230 */ /* 0x000fc40000004100 */
[----:B------:R-:W-:Y:S02]  /*4880*/  HADD2.F32 R60, -RZ, R20.H1_H1 ;  /* 0x30000014ff3c7230 */ /* 0x000fe40000004100 */
[----:B------:R-:W-:Y:S01]  /*4890*/  FFMA.FTZ R18, R59, R57, R18 ;  /* 0x000000393b127223 */ /* 0x000fe20000010012 */
[----:B------:R-:W-:Y:S02]  /*48a0*/  HADD2.F32 R59, -RZ, R16.H0_H0 ;  /* 0x20000010ff3b7230 */ /* 0x000fe40000004100 */
[--C-:B------:R-:W-:Y:S02]  /*48b0*/  HADD2.F32 R20, -RZ, R21.reuse.H0_H0 ;  /* 0x20000015ff147230 */ /* 0x100fe40000004100 */
[----:B------:R-:W-:Y:S02]  /*48c0*/  HADD2.F32 R21, -RZ, R21.H1_H1 ;  /* 0x30000015ff157230 */ /* 0x000fe40000004100 */
[----:B------:R-:W-:Y:S01]  /*48d0*/  FFMA.FTZ R18, R59, R53, R18 ;  /* 0x000000353b127223 */ /* 0x000fe20000010012 */
[----:B------:R-:W-:-:S02]  /*48e0*/  HADD2.F32 R59, -RZ, R19.H1_H1 ;  /* 0x30000013ff3b7230 */ /* 0x000fc40000004100 */
        /* <DEDUP_REMOVED lines=13> */
[----:B------:R-:W-:Y:S01]  /*49c0*/  F2FP.F16.F32.PACK_AB R19, RZ, R19 ;  /* 0x00000013ff13723e */ /* 0x000fe200000000ff */
[----:B------:R-:W-:-:S04]  /*49d0*/  FFMA.FTZ R18, R18, R56, RZ ;  /* 0x0000003812127223 */ /* 0x000fc800000100ff */
        /* <DEDUP_REMOVED lines=14> */
[----:B------:R-:W-:-:S05]  /*4ac0*/  FMUL.FTZ R18, R61, R18 ;  /* 0x000000123d127220 */ /* 0x000fca0000410000 */
[----:B------:R-:W-:-:S04]  /*4ad0*/  F2FP.F16.F32.PACK_AB R18, RZ, R18 ;  /* 0x00000012ff12723e */ /* 0x000fc800000000ff */
[----:B------:R-:W-:Y:S01]  /*4ae0*/  PRMT R19, R19, 0x5410, R18 ;  /* 0x0000541013137816 */ /* 0x000fe20000000012 */
[----:B------:R-:W-:-:S04]  /*4af0*/  HADD2.F32 R18, -RZ, R26.H0_H0 ;  /* 0x2000001aff127230 */ /* 0x000fc80000004100 */
[----:B------:R-:W-:Y:S02]  /*4b00*/  HFMA2 R13, R19, 1, 1, R13 ;  /* 0x3c003c00130d7831 */ /* 0x000fe4000000000d */
[----:B------:R-:W-:Y:S02]  /*4b10*/  HADD2.F32 R19, -RZ, R25.H0_H0 ;  /* 0x20000019ff137230 */ /* 0x000fe40000004100 */
[----:B------:R-:W-:-:S03]  /*4b20*/  FFMA.FTZ R18, R18, R56, RZ ;  /* 0x0000003812127223 */ /* 0x000fc600000100ff */
[----:B------:R-:W-:Y:S01]  /*4b30*/  FFMA.FTZ R56, R19, R56, RZ ;  /* 0x0000003813387223 */ /* 0x000fe200000100ff */
[----:B------:R-:W-:-:S05]  /*4b40*/  HADD2.F32 R19, -RZ, R36.H0_H0 ;  /* 0x20000024ff137230 */ /* 0x000fca0000004100 */
[----:B------:R-:W-:Y:S01]  /*4b50*/  FFMA.FTZ R18, R19, R57, R18 ;  /* 0x0000003913127223 */ /* 0x000fe20000010012 */
[----:B------:R-:W-:-:S05]  /*4b60*/  HADD2.F32 R19, -RZ, R46.H0_H0 ;  /* 0x2000002eff137230 */ /* 0x000fca0000004100 */
[----:B------:R-:W-:Y:S01]  /*4b70*/  FFMA.FTZ R56, R19, R57, R56 ;  /* 0x0000003913387223 */ /* 0x000fe20000010038 */
[----:B------:R-:W-:Y:S02]  /*4b80*/  HADD2.F32 R19, -RZ, R35.H0_H0 ;  /* 0x20000023ff137230 */ /* 0x000fe40000004100 */
        /* <DEDUP_REMOVED lines=30> */
[----:B------:R-:W-:-:S07]  /*4d70*/  HFMA2 R12, R18, 1, 1, R12 ;  /* 0x3c003c00120c7831 */ /* 0x000fce000000000c */
.L_x_1902:
[----:B------:R-:W-:Y:S05]  /*4d80*/  BRA.U !UP0, `(.L_x_1901) ;  /* 0x0000000d080c7547 */ /* 0x000fea000b800000 */
[----:B------:R-:W-:Y:S01]  /*4d90*/  PRMT R18, R2, 0x9910, RZ ;  /* 0x0000991002127816 */ /* 0x000fe200000000ff */
[----:B------:R-:W-:-:S03]  /*4da0*/  UIMAD UR4, UR5, -0x4, UR10 ;  /* 0xfffffffc050478a4 */ /* 0x000fc6000f8e020a */
[----:B------:R-:W-:Y:S02]  /*4db0*/  ISETP.NE.AND P1, PT, R18, RZ, PT ;  /* 0x000000ff1200720c */ /* 0x000fe40003f25270 */
[----:B------:R-:W-:-:S04]  /*4dc0*/  PRMT R18, R3, 0x9910, RZ ;  /* 0x0000991003127816 */ /* 0x000fc800000000ff */
[----:B------:R-:W-:-:S07]  /*4dd0*/  ISETP.NE.AND P0, PT, R18, RZ, PT ;  /* 0x000000ff1200720c */ /* 0x000fce0003f05270 */
[----:B------:R-:W-:Y:S01]  /*4de0*/  VOTEU.ANY UP0, P1 ;  /* 0x0000000000ff7886 */ /* 0x000fe20000800100 */
[----:B------:R-:W-:-:S05]  /*4df0*/  UISETP.EQ.OR UP0, UPT, UR4, 0x3, !UP0 ;  /* 0x000000030400788c */ /* 0x000fca000c702670 */
[----:B------:R-:W-:Y:S06]  /*4e00*/  @!P0 BRA `(.L_x_1903) ;  /* 0x0000000400748947 */ /* 0x000fec0003800000 */
        /* <DEDUP_REMOVED lines=93> */
.L_x_1903:
[----:B------:R-:W-:Y:S05]  /*53e0*/  BRA.U UP0, `(.L_x_1901) ;  /* 0x0000000500747547 */ /* 0x000fea000b800000 */
[----:B------:R-:W0:Y:S01]  /*53f0*/  S2UR UR6, SR_CgaCtaId ;  /* 0x00000000000679c3 */ /* 0x000e220000008800 */
[----:B------:R-:W-:Y:S01]  /*5400*/  UMOV UR4, 0x400 ;  /* 0x0000040000047882 */ /* 0x000fe20000000000 */
        /* <DEDUP_REMOVED lines=11> */
[----:B0-----:R-:W-:Y:S01]  /*54c0*/  ULEA UR4, UR6, UR4, 0x18 ;  /* 0x0000000406047291 */ /* 0x001fe2000f8ec0ff */
        /* <DEDUP_REMOVED lines=33> */
[-C--:B------:R-:W-:Y:S01]  /*56e0*/  FFMA.FTZ R27, R27, R19.reuse, R28 ;  /* 0x000000131b1b7223 */ /* 0x080fe2000001001c */
[----:B------:R-:W-:Y:S01]  /*56f0*/  FFMA.FTZ R19, R29, R19, R18 ;  /* 0x000000131d137223 */ /* 0x000fe20000010012 */
[----:B-1----:R-:W-:Y:S02]  /*5700*/  HADD2.F32 R18, -RZ, R20.H0_H0 ;  /* 0x20000014ff127230 */ /* 0x002fe40000004100 */
[----:B------:R-:W-:-:S02]  /*5710*/  HADD2.F32 R26, -RZ, R39.H0_H0 ;  /* 0x20000027ff1a7230 */ /* 0x000fc40000004100 */
[----:B------:R-:W-:Y:S02]  /*5720*/  HADD2.F32 R28, -RZ, R37.H0_H0 ;  /* 0x20000025ff1c7230 */ /* 0x000fe40000004100 */
[-C--:B------:R-:W-:Y:S01]  /*5730*/  FFMA.FTZ R17, R40, R18.reuse, R17 ;  /* 0x0000001228117223 */ /* 0x080fe20000010011 */
[----:B------:R-:W-:Y:S02]  /*5740*/  HADD2.F32 R20, -RZ, R20.H1_H1 ;  /* 0x30000014ff147230 */ /* 0x000fe40000004100 */
[-C--:B------:R-:W-:Y:S01]  /*5750*/  FFMA.FTZ R25, R26, R18.reuse, R25 ;  /* 0x000000121a197223 */ /* 0x080fe20000010019 */
        /* <DEDUP_REMOVED lines=22> */
[-C--:B------:R-:W-:Y:S01]  /*58c0*/  FFMA.FTZ R22, R23, R21.reuse, R22 ;  /* 0x0000001517167223 */ /* 0x080fe20000010016 */
        /* <DEDUP_REMOVED lines=15> */
.L_x_1901:
        /* <DEDUP_REMOVED lines=204> */
.L_x_1904:
        /* <DEDUP_REMOVED lines=99> */
.L_x_1906:
        /* <DEDUP_REMOVED lines=102> */
.L_x_1907:
        /* <DEDUP_REMOVED lines=94> */
.L_x_1905:
[----:B0-----:R-:W2:Y:S01]  /*78f0*/  LDG.E.128.CONSTANT R16, desc[UR8][R54.64] ;  /* 0x0000000836107981 */ /* 0x001ea2000c1e9d00 */
[----:B------:R-:W-:-:S05]  /*7900*/  MOV R21, UR7 ;  /* 0x0000000700157c02 */ /* 0x000fca0008000f00 */
[----:B------:R-:W-:-:S06]  /*7910*/  IMAD.WIDE R20, R21, 0x4, R54 ;  /* 0x0000000415147825 */ /* 0x000fcc00078e0236 */
[----:B------:R-:W3:Y:S01]  /*7920*/  LDG.E.128.CONSTANT R20, desc[UR8][R20.64] ;  /* 0x0000000814147981 */ /* 0x000ee2000c1e9d00 */
        /* <DEDUP_REMOVED lines=108> */
[----:B------:R-:W-:Y:S02]  /*7ff0*/  HADD2.F32 R58, -RZ, R27.H0_H0 ;  /* 0x2000001bff3a7230 */ /* 0x000fe40000004100 */
[----:B------:R-:W-:Y:S02]  /*8000*/  HADD2.F32 R56, -RZ, R33.H0_H0 ;  /* 0x20000021ff387230 */ /* 0x000fe40000004100 */
        /* <DEDUP_REMOVED lines=8> */
[----:B------:R-:W-:Y:S01]  /*8090*/  FFMA.FTZ R58, R53, R58, RZ ;  /* 0x0000003a353a7223 */ /* 0x000fe200000100ff */
[----:B------:R-:W-:-:S02]  /*80a0*/  HADD2.F32 R54, -RZ, R19.H0_H0 ;  /* 0x20000013ff367230 */ /* 0x000fc40000004100 */
[----:B------:R-:W-:Y:S01]  /*80b0*/  FFMA.FTZ R57, R56, R55, R57 ;  /* 0x0000003738397223 */ /* 0x000fe20000010039 */
[----:B------:R-:W-:Y:S01]  /*80c0*/  FFMA.FTZ R59, R55, R18, R58 ;  /* 0x00000012373b7223 */ /* 0x000fe2000001003a */
[----:B------:R-:W-:Y:S02]  /*80d0*/  HADD2.F32 R56, -RZ, R17.H0_H0 ;  /* 0x20000011ff387230 */ /* 0x000fe40000004100 */
[----:B------:R-:W-:-:S03]  /*80e0*/  HADD2.F32 R18, -RZ, R16.H0_H0 ;  /* 0x20000010ff127230 */ /* 0x000fc60000004100 */
[----:B------:R-:W-:Y:S01]  /*80f0*/  FFMA.FTZ R59, R54, R56, R59 ;  /* 0x00000038363b7223 */ /* 0x000fe2000001003b */
[----:B------:R-:W-:Y:S02]  /*8100*/  HADD2.F32 R56, -RZ, R19.H1_H1 ;  /* 0x30000013ff387230 */ /* 0x000fe40000004100 */
[----:B------:R-:W-:Y:S01]  /*8110*/  FFMA.FTZ R18, R18, R54, R57 ;  /* 0x0000003612127223 */ /* 0x000fe20000010039 */
[----:B------:R-:W-:Y:S02]  /*8120*/  HADD2.F32 R19, -RZ, R32.H0_H0 ;  /* 0x20000020ff137230 */ /* 0x000fe40000004100 */
[----:B------:R-:W-:-:S03]  /*8130*/  HADD2.F32 R57, -RZ, R31.H0_H0 ;  /* 0x2000001fff397230 */ /* 0x000fc60000004100 */
[----:B------:R-:W-:Y:S01]  /*8140*/  FFMA.FTZ R18, R19, R56, R18 ;  /* 0x0000003813127223 */ /* 0x000fe20000010012 */
[----:B-1----:R-:W-:Y:S02]  /*8150*/  HADD2.F32 R19, -RZ, R20.H0_H0 ;  /* 0x20000014ff137230 */ /* 0x002fe40000004100 */
[----:B------:R-:W-:Y:S01]  /*8160*/  FFMA.FTZ R58, R56, R57, R59 ;  /* 0x00000039383a7223 */ /* 0x000fe2000001003b */
[----:B------:R-:W-:Y:S02]  /*8170*/  HADD2.F32 R57, -RZ, R40.H0_H0 ;  /* 0x20000028ff397230 */ /* 0x000fe40000004100 */
[----:B------:R-:W-:Y:S02]  /*8180*/  HADD2.F32 R59, -RZ, R39.H0_H0 ;  /* 0x20000027ff3b7230 */ /* 0x000fe40000004100 */
        /* <DEDUP_REMOVED lines=19> */
[----:B------:R-:W-:Y:S01]  /*82c0*/  FMUL.FTZ R58, R61, R58 ;  /* 0x0000003a3d3a7220 */ /* 0x000fe20000410000 */
[----:B------:R-:W-:-:S02]  /*82d0*/  HADD2.F32 R61, -RZ, R46.H0_H0 ;  /* 0x2000002eff3d7230 */ /* 0x000fc40000004100 */
[----:B------:R-:W-:Y:S01]  /*82e0*/  FFMA.FTZ R60, R53, R60, RZ ;  /* 0x0000003c353c7223 */ /* 0x000fe200000100ff */
[----:B------:R-:W-:Y:S01]  /*82f0*/  FMUL.FTZ R59, R59, R18 ;  /* 0x000000123b3b7220 */ /* 0x000fe20000410000 */
[----:B------:R-:W-:Y:S01]  /*8300*/  HADD2.F32 R18, -RZ, R25.H0_H0 ;  /* 0x20000019ff127230 */ /* 0x000fe20000004100 */
[----:B------:R-:W-:-:S03]  /*8310*/  F2FP.F16.F32.PACK_AB R58, RZ, R58 ;  /* 0x0000003aff3a723e */ /* 0x000fc600000000ff */
[----:B------:R-:W-:Y:S01]  /*8320*/  F2FP.F16.F32.PACK_AB R59, RZ, R59 ;  /* 0x0000003bff3b723e */ /* 0x000fe200000000ff */
[----:B------:R-:W-:Y:S01]  /*8330*/  FFMA.FTZ R18, R53, R18, RZ ;  /* 0x0000001235127223 */ /* 0x000fe200000100ff */
[----:B------:R-:W-:Y:S02]  /*8340*/  HADD2.F32 R53, -RZ, R36.H0_H0 ;  /* 0x20000024ff357230 */ /* 0x000fe40000004100 */
[----:B------:R-:W-:Y:S01]  /*8350*/  PRMT R59, R59, 0x5410, R58 ;  /* 0x000054103b3b7816 */ /* 0x000fe2000000003a */
[C---:B------:R-:W-:Y:S01]  /*8360*/  FFMA.FTZ R61, R55.reuse, R61, R18 ;  /* 0x0000003d373d7223 */ /* 0x040fe20000010012 */
[----:B------:R-:W-:Y:S02]  /*8370*/  HADD2.F32 R18, -RZ, R35.H0_H0 ;  /* 0x20000023ff127230 */ /* 0x000fe40000004100 */
[----:B------:R-:W-:Y:S01]  /*8380*/  FFMA.FTZ R53, R55, R53, R60 ;  /* 0x0000003537357223 */ /* 0x000fe2000001003c */
[----:B------:R-:W-:Y:S02]  /*8390*/  HADD2.F32 R60, -RZ, R45.H0_H0 ;  /* 0x2000002dff3c7230 */ /* 0x000fe40000004100 */
[----:B------:R-:W-:-:S02]  /*83a0*/  HADD2.F32 R55, -RZ, R29.H0_H0 ;  /* 0x2000001dff377230 */ /* 0x000fc40000004100 */
[C---:B------:R-:W-:Y:S01]  /*83b0*/  FFMA.FTZ R53, R54.reuse, R18, R53 ;  /* 0x0000001236357223 */ /* 0x040fe20000010035 */
[----:B------:R-:W-:Y:S02]  /*83c0*/  HADD2.F32 R18, -RZ, R30.H0_H0 ;  /* 0x2000001eff127230 */ /* 0x000fe40000004100 */
[----:B------:R-:W-:Y:S01]  /*83d0*/  FFMA.FTZ R60, R54, R60, R61 ;  /* 0x0000003c363c7223 */ /* 0x000fe2000001003d */
[----:B------:R-:W-:Y:S02]  /*83e0*/  HADD2.F32 R54, -RZ, R41.H0_H0 ;  /* 0x20000029ff367230 */ /* 0x000fe40000004100 */
[----:B------:R-:W-:Y:S02]  /*83f0*/  HFMA2 R15, R59, 1, 1, R15 ;  /* 0x3c003c003b0f7831 */ /* 0x000fe4000000000f */
[C---:B------:R-:W-:Y:S01]  /*8400*/  FFMA.FTZ R18, R56.reuse, R18, R53 ;  /* 0x0000001238127223 */ /* 0x040fe20000010035 */
[----:B------:R-:W-:Y:S01]  /*8410*/  FFMA.FTZ R60, R56, R55, R60 ;  /* 0x00000037383c7223 */ /* 0x000fe2000001003c */
[----:B------:R-:W-:-:S02]  /*8420*/  HADD2.F32 R53, -RZ, R38.H0_H0 ;  /* 0x20000026ff357230 */ /* 0x000fc40000004100 */
        /* <DEDUP_REMOVED lines=13> */
[----:B------:R-:W-:Y:S01]  /*8500*/  FFMA.FTZ R18, R21, R20, R18 ;  /* 0x0000001415127223 */ /* 0x000fe20000010012 */
[----:B------:R-:W-:-:S02]  /*8510*/  HADD2.F32 R20, -RZ, R8.H0_H0 ;  /* 0x20000008ff147230 */ /* 0x000fc40000004100 */
[----:B------:R-:W-:Y:S01]  /*8520*/  FFMA.FTZ R53, R21, R54, R53 ;  /* 0x0000003615357223 */ /* 0x000fe20000010035 */
[----:B------:R-:W-:-:S03]  /*8530*/  FMUL.FTZ R18, R19, R18 ;  /* 0x0000001213127220 */ /* 0x000fc60000410000 */
[----:B------:R-:W-:Y:S02]  /*8540*/  FMUL.FTZ R53, R20, R53 ;  /* 0x0000003514357220 */ /* 0x000fe40000410000 */
[----:B------:R-:W-:-:S03]  /*8550*/  F2FP.F16.F32.PACK_AB R18, RZ, R18 ;  /* 0x00000012ff12723e */ /* 0x000fc600000000ff */
[----:B------:R-:W-:-:S04]  /*8560*/  F2FP.F16.F32.PACK_AB R53, RZ, R53 ;  /* 0x00000035ff35723e */ /* 0x000fc800000000ff */
[----:B------:R-:W-:-:S05]  /*8570*/  PRMT R18, R18, 0x5410, R53 ;  /* 0x0000541012127816 */ /* 0x000fca0000000035 */
[----:B------:R-:W-:-:S07]  /*8580*/  HADD2 R14, R18, R14 ;  /* 0x0000000e120e7230 */ /* 0x000fce0000000000 */
.L_x_1908:
        /* <DEDUP_REMOVED lines=10> */
[----:B------:R-:W-:Y:S02]  /*8630*/  HADD2.F32 R58, -RZ, R33.H0_H0 ;  /* 0x20000021ff3a7230 */ /* 0x000fe40000004100 */
[----:B------:R-:W-:Y:S02]  /*8640*/  HADD2.F32 R60, -RZ, R34.H0_H0 ;  /* 0x20000022ff3c7230 */ /* 0x000fe40000004100 */
[----:B------:R-:W-:-:S02]  /*8650*/  HADD2.F32 R59, -RZ, R17.H0_H0 ;  /* 0x20000011ff3b7230 */ /* 0x000fc40000004100 */
[----:B------:R-:W-:Y:S01]  /*8660*/  HADD2.F32 R61, -RZ, R6.H0_H0 ;  /* 0x20000006ff3d7230 */ /* 0x000fe20000004100 */
[----:B0-----:R-:W-:-:S09]  /*8670*/  ULEA UR4, UR6, UR4, 0x18 ;  /* 0x0000000406047291 */ /* 0x001fd2000f8ec0ff */
[----:B------:R-:W0:Y:S04]  /*8680*/  LDS.64 R18, [UR4+0x70] ;  /* 0x00007004ff127984 */ /* 0x000e280008000a00 */
[----:B------:R-:W1:Y:S01]  /*8690*/  LDS.64 R20, [UR4+0x78] ;  /* 0x00007804ff147984 */ /* 0x000e620008000a00 */
[--C-:B0-----:R-:W-:Y:S02]  /*86a0*/  HADD2.F32 R55, -RZ, R18.reuse.H0_H0 ;  /* 0x20000012ff377230 */ /* 0x101fe40000004100 */
[----:B------:R-:W-:-:S03]  /*86b0*/  HADD2.F32 R56, -RZ, R18.H1_H1 ;  /* 0x30000012ff387230 */ /* 0x000fc60000004100 */
[-C--:B------:R-:W-:Y:S01]  /*86c0*/  FFMA.FTZ R53, R53, R55.reuse, RZ ;  /* 0x0000003735357223 */ /* 0x080fe200000100ff */
[----:B------:R-:W-:-:S03]  /*86d0*/  FFMA.FTZ R57, R54, R55, RZ ;  /* 0x0000003736397223 */ /* 0x000fc600000100ff */
[-C--:B------:R-:W-:Y:S01]  /*86e0*/  FFMA.FTZ R18, R58, R56.reuse, R53 ;  /* 0x000000383a127223 */ /* 0x080fe20000010035 */
[----:B------:R-:W-:Y:S01]  /*86f0*/  FFMA.FTZ R54, R60, R56, R57 ;  /* 0x000000383c367223 */ /* 0x000fe20000010039 */
[----:B------:R-:W-:Y:S02]  /*8700*/  HADD2.F32 R57, -RZ, R16.H0_H0 ;  /* 0x20000010ff397230 */ /* 0x000fe40000004100 */
[----:B------:R-:W-:Y:S02]  /*8710*/  HADD2.F32 R53, -RZ, R19.H0_H0 ;  /* 0x20000013ff357230 */ /* 0x000fe40000004100 */
[----:B------:R-:W-:Y:S02]  /*8720*/  HADD2.F32 R58, -RZ, R39.H0_H0 ;  /* 0x20000027ff3a7230 */ /* 0x000fe40000004100 */
[----:B------:R-:W-:Y:S02]  /*8730*/  HADD2.F32 R60, -RZ, R49.H0_H0 ;  /* 0x20000031ff3c7230 */ /* 0x000fe40000004100 */
[-C--:B------:R-:W-:Y:S01]  /*8740*/  FFMA.FTZ R18, R57, R53.reuse, R18 ;  /* 0x0000003539127223 */ /* 0x080fe20000010012 */
[----:B------:R-:W-:Y:S01]  /*8750*/  FFMA.FTZ R54, R59, R53, R54 ;  /* 0x000000353b367223 */ /* 0x000fe20000010036 */
[----:B------:R-:W-:-:S02]  /*8760*/  HADD2.F32 R57, -RZ, R19.H1_H1 ;  /* 0x30000013ff397230 */ /* 0x000fc40000004100 */
[----:B------:R-:W-:Y:S02]  /*8770*/  HADD2.F32 R19, -RZ, R32.H0_H0 ;  /* 0x20000020ff137230 */ /* 0x000fe40000004100 */
[----:B------:R-:W-:-:S03]  /*8780*/  HADD2.F32 R59, -RZ, R31.H0_H0 ;  /* 0x2000001fff3b7230 */ /* 0x000fc60000004100 */
[-C--:B------:R-:W-:Y:S01]  /*8790*/  FFMA.FTZ R19, R19, R57.reuse, R18 ;  /* 0x0000003913137223 */ /* 0x080fe20000010012 */
[----:B------:R-:W-:Y:S02]  /*87a0*/  HADD2.F32 R18, -RZ, R40.H0_H0 ;  /* 0x20000028ff127230 */ /* 0x000fe40000004100 */
[----:B------:R-:W-:Y:S01]  /*87b0*/  FFMA.FTZ R59, R59, R57, R54 ;  /* 0x000000393b3b7223 */ /* 0x000fe20000010036 */
[--C-:B-1----:R-:W-:Y:S02]  /*87c0*/  HADD2.F32 R54, -RZ, R20.reuse.H0_H0 ;  /* 0x20000014ff367230 */ /* 0x102fe40000004100 */
[----:B------:R-:W-:-:S03]  /*87d0*/  HADD2.F32 R20, -RZ, R20.H1_H1 ;  /* 0x30000014ff147230 */ /* 0x000fc60000004100 */
[-C--:B------:R-:W-:Y:S01]  /*87e0*/  FFMA.FTZ R19, R18, R54.reuse, R19 ;  /* 0x0000003612137223 */ /* 0x080fe20000010013 */
[----:B------:R-:W-:Y:S01]  /*87f0*/  FFMA.FTZ R59, R58, R54, R59 ;  /* 0x000000363a3b7223 */ /* 0x000fe2000001003b */
[----:B------:R-:W-:Y:S02]  /*8800*/  HADD2.F32 R18, -RZ, R48.H0_H0 ;  /* 0x20000030ff127230 */ /* 0x000fe40000004100 */
[----:B------:R-:W-:-:S03]  /*8810*/  HADD2.F32 R58, -RZ, R50.H0_H0 ;  /* 0x20000032ff3a7230 */ /* 0x000fc60000004100 */
[-C--:B------:R-:W-:Y:S01]  /*8820*/  FFMA.FTZ R19, R18, R20.reuse, R19 ;  /* 0x0000001412137223 */ /* 0x080fe20000010013 */
[----:B------:R-:W-:Y:S02]  /*8830*/  HADD2.F32 R18, -RZ, R47.H0_H0 ;  /* 0x2000002fff127230 */ /* 0x000fe40000004100 */
[----:B------:R-:W-:Y:S01]  /*8840*/  FFMA.FTZ R59, R58, R20, R59 ;  /* 0x000000143a3b7223 */ /* 0x000fe2000001003b */
[--C-:B------:R-:W-:Y:S02]  /*8850*/  HADD2.F32 R58, -RZ, R21.reuse.H0_H0 ;  /* 0x20000015ff3a7230 */ /* 0x100fe40000004100 */
[----:B------:R-:W-:-:S03]  /*8860*/  HADD2.F32 R21, -RZ, R21.H1_H1 ;  /* 0x30000015ff157230 */ /* 0x000fc60000004100 */
[-C--:B------:R-:W-:Y:S01]  /*8870*/  FFMA.FTZ R18, R18, R58.reuse, R19 ;  /* 0x0000003a12127223 */ /* 0x080fe20000010013 */
[----:B------:R-:W-:Y:S02]  /*8880*/  HADD2.F32 R19, -RZ, R44.H0_H0 ;  /* 0x2000002cff137230 */ /* 0x000fe40000004100 */
[----:B------:R-:W-:Y:S01]  /*8890*/  FFMA.FTZ R60, R60, R58, R59 ;  /* 0x0000003a3c3c7223 */ /* 0x000fe2000001003b */
[----:B------:R-:W-:Y:S02]  /*88a0*/  HADD2.F32 R59, -RZ, R43.H0_H0 ;  /* 0x2000002bff3b7230 */ /* 0x000fe40000004100 */
[-C--:B------:R-:W-:Y:S01]  /*88b0*/  FFMA.FTZ R18, R19, R21.reuse, R18 ;  /* 0x0000001513127223 */ /* 0x080fe20000010012 */
[----:B------:R-:W-:Y:S02]  /*88c0*/  HADD2.F32 R19, -RZ, R5.H0_H0 ;  /* 0x20000005ff137230 */ /* 0x000fe40000004100 */
[----:B------:R-:W-:-:S03]  /*88d0*/  FFMA.FTZ R59, R59, R21, R60 ;  /* 0x000000153b3b7223 */ /* 0x000fc6000001003c */
[----:B------:R-:W-:Y:S01]  /*88e0*/  FMUL.FTZ R60, R19, R18 ;  /* 0x00000012133c7220 */ /* 0x000fe20000410000 */
[----:B------:R-:W-:Y:S02]  /*88f0*/  HADD2.F32 R18, -RZ, R26.H0_H0 ;  /* 0x2000001aff127230 */ /* 0x000fe40000004100 */
[----:B------:R-:W-:Y:S01]  /*8900*/  FMUL.FTZ R59, R61, R59 ;  /* 0x0000003b3d3b7220 */ /* 0x000fe20000410000 */
[----:B------:R-:W-:Y:S01]  /*8910*/  HADD2.F32 R19, -RZ, R25.H0_H0 ;  /* 0x20000019ff137230 */ /* 0x000fe20000004100 */
[----:B------:R-:W-:Y:S01]  /*8920*/  F2FP.F16.F32.PACK_AB R60, RZ, R60 ;  /* 0x0000003cff3c723e */ /* 0x000fe200000000ff */
[-C--:B------:R-:W-:Y:S01]  /*8930*/  FFMA.FTZ R61, R18, R55.reuse, RZ ;  /* 0x00000037123d7223 */ /* 0x080fe200000100ff */
[----:B------:R-:W-:Y:S02]  /*8940*/  HADD2.F32 R18, -RZ, R36.H0_H0 ;  /* 0x20000024ff127230 */ /* 0x000fe40000004100 */
[----:B------:R-:W-:Y:S01]  /*8950*/  FFMA.FTZ R19, R19, R55, RZ ;  /* 0x0000003713137223 */ /* 0x000fe200000100ff */
[----:B------:R-:W-:Y:S01]  /*8960*/  HADD2.F32 R55, -RZ, R46.H0_H0 ;  /* 0x2000002eff377230 */ /* 0x000fe20000004100 */
[----:B------:R-:W-:Y:S01]  /*8970*/  F2FP.F16.F32.PACK_AB R59, RZ, R59 ;  /* 0x0000003bff3b723e */ /* 0x000fe200000000ff */
[----:B------:R-:W-:-:S03]  /*8980*/  FFMA.FTZ R18, R18, R56, R61 ;  /* 0x0000003812127223 */ /* 0x000fc6000001003d */
[----:B------:R-:W-:Y:S01]  /*8990*/  FFMA.FTZ R56, R55, R56, R19 ;  /* 0x0000003837387223 */ /* 0x000fe20000010013 */
[----:B------:R-:W-:Y:S01]  /*89a0*/  HADD2.F32 R19, -RZ, R35.H0_H0 ;  /* 0x20000023ff137230 */ /* 0x000fe20000004100 */
[----:B------:R-:W-:Y:S01]  /*89b0*/  PRMT R60, R60, 0x5410, R59 ;  /* 0x000054103c3c7816 */ /* 0x000fe2000000003b */
[----:B------:R-:W-:-:S03]  /*89c0*/  HADD2.F32 R55, -RZ, R45.H0_H0 ;  /* 0x2000002dff377230 */ /* 0x000fc60000004100 */
[-C--:B------:R-:W-:Y:S01]  /*89d0*/  FFMA.FTZ R18, R19, R53.reuse, R18 ;  /* 0x0000003513127223 */ /* 0x080fe20000010012 */
[----:B------:R-:W-:Y:S02]  /*89e0*/  HADD2.F32 R19, -RZ, R30.H0_H0 ;  /* 0x2000001eff137230 */ /* 0x000fe40000004100 */
[----:B------:R-:W-:Y:S01]  /*89f0*/  FFMA.FTZ R56, R55, R53, R56 ;  /* 0x0000003537387223 */ /* 0x000fe20000010038 */
[----:B------:R-:W-:Y:S02]  /*8a00*/  HADD2.F32 R53, -RZ, R29.H0_H0 ;  /* 0x2000001dff357230 */ /* 0x000fe40000004100 */
[----:B------:R-:W-:Y:S02]  /*8a10*/  HFMA2 R13, R60, 1, 1, R13 ;  /* 0x3c003c003c0d7831 */ /* 0x000fe4000000000d */
        /* <DEDUP_REMOVED lines=26> */
.L_x_1909:
[----:B------:R-:W-:Y:S05]  /*8bc0*/  BRA.U !UP0, `(.L_x_1895) ;  /* 0x0000000d08087547 */ /* 0x000fea000b800000 */
[----:B------:R-:W-:-:S04]  /*8bd0*/  PRMT R18, R2, 0x9910, RZ ;  /* 0x0000991002127816 */ /* 0x000fc800000000ff */
        /* <DEDUP_REMOVED lines=99> */
.L_x_1910:
        /* <DEDUP_REMOVED lines=36> */
[-C--:B------:R-:W-:Y:S01]  /*9450*/  FFMA.FTZ R27, R36, R54.reuse, R27 ;  /* 0x00000036241b7223 */ /* 0x080fe2000001001b */
        /* <DEDUP_REMOVED lines=11> */
[-C--:B------:R-:W-:Y:S01]  /*9510*/  FFMA.FTZ R17, R17, R19.reuse, R16 ;  /* 0x0000001311117223 */ /* 0x080fe20000010010 */
[-C--:B------:R-:W-:Y:S01]  /*9520*/  FFMA.FTZ R25, R31, R19.reuse, R26 ;  /* 0x000000131f197223 */ /* 0x080fe2000001001a */
[-C--:B------:R-:W-:Y:S01]  /*9530*/  FFMA.FTZ R27, R27, R19.reuse, R28 ;  /* 0x000000131b1b7223 */ /* 0x080fe2000001001c */
[----:B------:R-:W-:Y:S01]  /*9540*/  FFMA.FTZ R19, R29, R19, R18 ;  /* 0x000000131d137223 */ /* 0x000fe20000010012 */
[----:B-1----:R-:W-:-:S02]  /*9550*/  HADD2.F32 R18, -RZ, R20.H0_H0 ;  /* 0x20000014ff127230 */ /* 0x002fc40000004100 */
[----:B------:R-:W-:Y:S02]  /*9560*/  HADD2.F32 R26, -RZ, R39.H0_H0 ;  /* 0x20000027ff1a7230 */ /* 0x000fe40000004100 */
[----:B------:R-:W-:Y:S02]  /*9570*/  HADD2.F32 R28, -RZ, R37.H0_H0 ;  /* 0x20000025ff1c7230 */ /* 0x000fe40000004100 */
[-C--:B------:R-:W-:Y:S01]  /*9580*/  FFMA.FTZ R17, R40, R18.reuse, R17 ;  /* 0x0000001228117223 */ /* 0x080fe20000010011 */
[----:B------:R-:W-:Y:S02]  /*9590*/  HADD2.F32 R20, -RZ, R20.H1_H1 ;  /* 0x30000014ff147230 */ /* 0x000fe40000004100 */
        /* <DEDUP_REMOVED lines=21> */
[-C--:B------:R-:W-:Y:S01]  /*96f0*/  FFMA.FTZ R20, R43, R21.reuse, R20 ;  /* 0x000000152b147223 */ /* 0x080fe20000010014 */
[----:B------:R-:W-:Y:S02]  /*9700*/  HADD2.F32 R19, -RZ, R8.H0_H0 ;  /* 0x20000008ff137230 */ /* 0x000fe40000004100 */
[-C--:B------:R-:W-:Y:S01]  /*9710*/  FFMA.FTZ R22, R23, R21.reuse, R22 ;  /* 0x0000001517167223 */ /* 0x080fe20000010016 */
[----:B------:R-:W-:Y:S01]  /*9720*/  FFMA.FTZ R16, R41, R21, R16 ;  /* 0x0000001529107223 */ /* 0x000fe20000010010 */
        /* <DEDUP_REMOVED lines=12> */
.L_x_1895:
[----:B------:R-:W1:Y:S01]  /*97f0*/  S2R R5, SR_TID.X ;  /* 0x0000000000057919 */ /* 0x000e620000002100 */
[----:B------:R-:W2:Y:S01]  /*9800*/  LDC.64 R6, c[0x0][0x3a0] ;  /* 0x0000e800ff067b82 */ /* 0x000ea20000000a00 */
[----:B------:R-:W-:Y:S01]  /*9810*/  USHF.L.U32 UR5, UR5, 0x2, URZ ;  /* 0x0000000205057899 */ /* 0x000fe200080006ff */
[----:B0-----:R-:W-:-:S05]  /*9820*/  HMUL2 R19, R15, UR11.H0_H0 ;  /* 0x2000000b0f137c32 */ /* 0x001fca0008000000 */
[----:B------:R-:W-:Y:S02]  /*9830*/  MOV R17, UR5 ;  /* 0x0000000500117c02 */ /* 0x000fe40008000f00 */
[----:B-1----:R-:W-:-:S04]  /*9840*/  LEA R0, R0, R5, 0x5 ;  /* 0x0000000500007211 */ /* 0x002fc800078e28ff */
[----:B------:R-:W-:-:S05]  /*9850*/  SHF.L.U32 R0, R0, 0x2, RZ ;  /* 0x0000000200007819 */ /* 0x000fca00000006ff */
[----:B------:R-:W-:-:S04]  /*9860*/  IMAD R5, R17, UR7, R0 ;  /* 0x0000000711057c24 */ /* 0x000fc8000f8e0200 */
[----:B--2---:R-:W-:-:S05]  /*9870*/  IMAD.WIDE R6, R5, 0x2, R6 ;  /* 0x0000000205067825 */ /* 0x004fca00078e0206 */
[----:B------:R0:W-:Y:S01]  /*9880*/  ATOM.E.ADD.F16x2.RN.STRONG.GPU P1, RZ, desc[UR8][R6.64], R19 ;  /* 0x8000001306ff79a2 */ /* 0x0001e2000c12e108 */
[----:B------:R-:W-:Y:S01]  /*9890*/  IADD3 R0, PT, PT, -R17, UR10, RZ ;  /* 0x0000000a11007c10 */ /* 0x000fe2000fffe1ff */
[----:B------:R-:W-:Y:S01]  /*98a0*/  BSSY.RECONVERGENT B0, `(.L_x_1911) ;  /* 0x0000010000007945 */ /* 0x000fe20003800200 */
[----:B------:R-:W-:Y:S02]  /*98b0*/  HMUL2 R21, R14, UR11.H0_H0 ;  /* 0x2000000b0e157c32 */ /* 0x000fe40008000000 */
[----:B------:R-:W-:Y:S01]  /*98c0*/  ISETP.NE.AND P0, PT, R0, 0x1, PT ;  /* 0x000000010000780c */ /* 0x000fe20003f05270 */
[----:B0-----:R-:W-:-:S12]  /*98d0*/  @P1 BRA `(.L_x_1912) ;  /* 0x0000000000301947 */ /* 0x001fd80003800000 */
[----:B------:R-:W0:Y:S02]  /*98e0*/  QSPC.E.S P1, RZ, [R6] ;  /* 0x0000000006ff73aa */ /* 0x000e240000020500 */
[----:B0-----:R-:W-:Y:S05]  /*98f0*/  @!P1 BRA `(.L_x_1913) ;  /* 0x00000000001c9947 */ /* 0x001fea0003800000 */
[----:B------:R-:W-:-:S04]  /*9900*/  MOV R14, R6 ;  /* 0x00000006000e7202 */ /* 0x000fc80000000f00 */
[----:B------:R-:W-:-:S07]  /*9910*/  MOV R14, R14 ;  /* 0x0000000e000e7202 */ /* 0x000fce0000000f00 */
.L_x_1914:
[----:B------:R-:W0:Y:S02]  /*9920*/  LDS R16, [R14] ;  /* 0x000000000e107984 */ /* 0x000e240000000800 */
[----:B0-----:R-:W-:-:S05]  /*9930*/  HFMA2 R17, R16, 1, 1, R19 ;  /* 0x3c003c0010117831 */ /* 0x001fca0000000013 */
[----:B------:R-:W0:Y:S02]  /*9940*/  ATOMS.CAST.SPIN P1, [R14], R16, R17 ;  /* 0x000000100e00758d */ /* 0x000e240001820011 */
[----:B0-----:R-:W-:Y:S05]  /*9950*/  @!P1 BRA `(.L_x_1914) ;  /* 0xfffffffc00f09947 */ /* 0x001fea000383ffff */
[----:B------:R-:W-:Y:S05]  /*9960*/  BRA `(.L_x_1912) ;  /* 0x00000000000c7947 */ /* 0x000fea0003800000 */
.L_x_1913:
[----:B------:R-:W2:Y:S02]  /*9970*/  LD.E R5, desc[UR8][R6.64] ;  /* 0x0000000806057980 */ /* 0x000ea4000c101900 */
[----:B--2---:R-:W-:-:S05]  /*9980*/  IADD3 R5, PT, PT, R19, R5, RZ ;  /* 0x0000000513057210 */ /* 0x004fca0007ffe0ff */
[----:B------:R0:W-:Y:S02]  /*9990*/  ST.E desc[UR8][R6.64], R5 ;  /* 0x0000000506007985 */ /* 0x0001e4000c101908 */
.L_x_1912:
[----:B------:R-:W-:Y:S05]  /*99a0*/  BSYNC.RECONVERGENT B0 ;  /* 0x0000000000007941 */ /* 0x000fea0003800200 */
.L_x_1911:
[----:B------:R1:W-:Y:S01]  /*99b0*/  ATOM.E.ADD.F16x2.RN.STRONG.GPU P1, RZ, desc[UR8][R6.64+0x4], R21 ;  /* 0x8000041506ff79a2 */ /* 0x0003e2000c12e108 */
[----:B------:R-:W-:Y:S04]  /*99c0*/  BSSY.RECONVERGENT B0, `(.L_x_1915) ;  /* 0x000000e000007945 */ /* 0x000fe80003800200 */
[----:B-1----:R-:W-:Y:S05]  /*99d0*/  @P1 BRA `(.L_x_1916) ;  /* 0x0000000000301947 */ /* 0x002fea0003800000 */
[----:B------:R-:W1:Y:S02]  /*99e0*/  QSPC.E.S P1, RZ, [R6+0x4] ;  /* 0x0000040006ff73aa */ /* 0x000e640000020500 */
[----:B-1----:R-:W-:Y:S05]  /*99f0*/  @!P1 BRA `(.L_x_1917) ;  /* 0x00000000001c9947 */ /* 0x002fea0003800000 */
[----:B------:R-:W-:-:S04]  /*9a00*/  MOV R14, R6 ;  /* 0x00000006000e7202 */ /* 0x000fc80000000f00 */
[----:B------:R-:W-:-:S07]  /*9a10*/  MOV R14, R14 ;  /* 0x0000000e000e7202 */ /* 0x000fce0000000f00 */
.L_x_1918:
[----:B------:R-:W1:Y:S02]  /*9a20*/  LDS R16, [R14+0x4] ;  /* 0x000004000e107984 */ /* 0x000e640000000800 */
[----:B-1----:R-:W-:-:S05]  /*9a30*/  HADD2 R17, R16, R21 ;  /* 0x0000001510117230 */ /* 0x002fca0000000000 */
[----:B------:R-:W1:Y:S02]  /*9a40*/  ATOMS.CAST.SPIN P1, [R14+0x4], R16, R17 ;  /* 0x000004100e00758d */ /* 0x000e640001820011 */
[----:B-1----:R-:W-:Y:S05]  /*9a50*/  @!P1 BRA `(.L_x_1918) ;  /* 0xfffffffc00f09947 */ /* 0x002fea000383ffff */
[----:B------:R-:W-:Y:S05]  /*9a60*/  BRA `(.L_x_1916) ;  /* 0x00000000000c7947 */ /* 0x000fea0003800000 */
.L_x_1917:
[----:B0-----:R-:W2:Y:S02]  /*9a70*/  LD.E R5, desc[UR8][R6.64+0x4] ;  /* 0x0000040806057980 */ /* 0x001ea4000c101900 */
[----:B--2---:R-:W-:-:S05]  /*9a80*/  IADD3 R5, PT, PT, R21, R5, RZ ;  /* 0x0000000515057210 */ /* 0x004fca0007ffe0ff */
[----:B------:R1:W-:Y:S02]  /*9a90*/  ST.E desc[UR8][R6.64+0x4], R5 ;  /* 0x0000040506007985 */ /* 0x0003e4000c101908 */
.L_x_1916:
[----:B------:R-:W-:Y:S05]  /*9aa0*/  BSYNC.RECONVERGENT B0 ;  /* 0x0000000000007941 */ /* 0x000fea0003800200 */
.L_x_1915:
        /* <DEDUP_REMOVED lines=12> */
.L_x_1922:
[----:B------:R-:W0:Y:S02]  /*9b70*/  LDS R12, [R4] ;  /* 0x00000000040c7984 */ /* 0x000e240000000800 */
[----:B0-----:R-:W-:-:S05]  /*9b80*/  HFMA2 R13, R12, 1, 1, R15 ;  /* 0x3c003c000c0d7831 */ /* 0x001fca000000000f */
[----:B------:R-:W0:Y:S02]  /*9b90*/  ATOMS.CAST.SPIN P0, [R4], R12, R13 ;  /* 0x0000000c0400758d */ /* 0x000e24000180000d */
[----:B0-----:R-:W-:Y:S05]  /*9ba0*/  @!P0 BRA `(.L_x_1922) ;  /* 0xfffffffc00f08947 */ /* 0x001fea000383ffff */
[----:B------:R-:W-:Y:S05]  /*9bb0*/  BRA `(.L_x_1920) ;  /* 0x00000000000c7947 */ /* 0x000fea0003800000 */
.L_x_1921:
[----:B------:R-:W2:Y:S02]  /*9bc0*/  LD.E R4, desc[UR8][R6.64] ;  /* 0x0000000806047980 */ /* 0x000ea4000c101900 */
[----:B--2---:R-:W-:-:S05]  /*9bd0*/  IADD3 R5, PT, PT, R15, R4, RZ ;  /* 0x000000040f057210 */ /* 0x004fca0007ffe0ff */
[----:B------:R0:W-:Y:S02]  /*9be0*/  ST.E desc[UR8][R6.64], R5 ;  /* 0x0000000506007985 */ /* 0x0001e4000c101908 */
.L_x_1920:
[----:B------:R-:W-:Y:S05]  /*9bf0*/  BSYNC.RECONVERGENT B0 ;  /* 0x0000000000007941 */ /* 0x000fea0003800200 */
.L_x_1919:
[----:B------:R1:W-:Y:S01]  /*9c00*/  ATOM.E.ADD.F16x2.RN.STRONG.GPU P0, RZ, desc[UR8][R6.64+0x4], R17 ;  /* 0x8000041106ff79a2 */ /* 0x0003e2000c10e108 */
[----:B------:R-:W-:Y:S04]  /*9c10*/  BSSY.RECONVERGENT B0, `(.L_x_1923) ;  /* 0x000000e000007945 */ /* 0x000fe80003800200 */
[----:B-1----:R-:W-:Y:S05]  /*9c20*/  @P0 BRA `(.L_x_1924) ;  /* 0x0000000000300947 */ /* 0x002fea0003800000 */
[----:B------:R-:W1:Y:S02]  /*9c30*/  QSPC.E.S P0, RZ, [R6+0x4] ;  /* 0x0000040006ff73aa */ /* 0x000e640000000500 */
[----:B-1----:R-:W-:Y:S05]  /*9c40*/  @!P0 BRA `(.L_x_1925) ;  /* 0x00000000001c8947 */ /* 0x002fea0003800000 */
[----:B------:R-:W-:-:S04]  /*9c50*/  MOV R4, R6 ;  /* 0x0000000600047202 */ /* 0x000fc80000000f00 */
[----:B------:R-:W-:-:S07]  /*9c60*/  MOV R4, R4 ;  /* 0x0000000400047202 */ /* 0x000fce0000000f00 */
.L_x_1926:
[----:B------:R-:W1:Y:S02]  /*9c70*/  LDS R12, [R4+0x4] ;  /* 0x00000400040c7984 */ /* 0x000e640000000800 */
[----:B-1----:R-:W-:-:S05]  /*9c80*/  HADD2 R13, R12, R17 ;  /* 0x000000110c0d7230 */ /* 0x002fca0000000000 */
[----:B------:R-:W1:Y:S02]  /*9c90*/  ATOMS.CAST.SPIN P0, [R4+0x4], R12, R13 ;  /* 0x0000040c0400758d */ /* 0x000e64000180000d */
[----:B-1----:R-:W-:Y:S05]  /*9ca0*/  @!P0 BRA `(.L_x_1926) ;  /* 0xfffffffc00f08947 */ /* 0x002fea000383ffff */
[----:B------:R-:W-:Y:S05]  /*9cb0*/  BRA `(.L_x_1924) ;  /* 0x00000000000c7947 */ /* 0x000fea0003800000 */
.L_x_1925:
[----:B------:R-:W0:Y:S02]  /*9cc0*/  LD.E R4, desc[UR8][R6.64+0x4] ;  /* 0x0000040806047980 */ /* 0x000e24000c101900 */
[----:B0-----:R-:W-:-:S05]  /*9cd0*/  IADD3 R5, PT, PT, R17, R4, RZ ;  /* 0x0000000411057210 */ /* 0x001fca0007ffe0ff */
[----:B------:R1:W-:Y:S02]  /*9ce0*/  ST.E desc[UR8][R6.64+0x4], R5 ;  /* 0x0000040506007985 */ /* 0x0003e4000c101908 */
.L_x_1924:
[----:B------:R-:W-:Y:S05]  /*9cf0*/  BSYNC.RECONVERGENT B0 ;  /* 0x0000000000007941 */ /* 0x000fea0003800200 */
.L_x_1923:
[----:B------:R-:W-:-:S13]  /*9d00*/  ISETP.NE.AND P0, PT, R0, 0x2, PT ;  /* 0x000000020000780c */ /* 0x000fda0003f05270 */
        /* <DEDUP_REMOVED lines=12> */
.L_x_1930:
[----:B------:R-:W0:Y:S02]  /*9dd0*/  LDS R12, [R4] ;  /* 0x00000000040c7984 */ /* 0x000e240000000800 */
[----:B0-----:R-:W-:-:S05]  /*9de0*/  HFMA2 R13, R12, 1, 1, R15 ;  /* 0x3c003c000c0d7831 */ /* 0x001fca000000000f */
[----:B------:R-:W0:Y:S02]  /*9df0*/  ATOMS.CAST.SPIN P0, [R4], R12, R13 ;  /* 0x0000000c0400758d */ /* 0x000e24000180000d */
[----:B0-----:R-:W-:Y:S05]  /*9e00*/  @!P0 BRA `(.L_x_1930) ;  /* 0xfffffffc00f08947 */ /* 0x001fea000383ffff */
[----:B------:R-:W-:Y:S05]  /*9e10*/  BRA `(.L_x_1928) ;  /* 0x00000000000c7947 */ /* 0x000fea0003800000 */
.L_x_1929:
[----:B------:R-:W2:Y:S02]  /*9e20*/  LD.E R3, desc[UR8][R6.64] ;  /* 0x0000000806037980 */ /* 0x000ea4000c101900 */
[----:B--2---:R-:W-:-:S05]  /*9e30*/  IADD3 R3, PT, PT, R15, R3, RZ ;  /* 0x000000030f037210 */ /* 0x004fca0007ffe0ff */
[----:B------:R0:W-:Y:S02]  /*9e40*/  ST.E desc[UR8][R6.64], R3 ;  /* 0x0000000306007985 */ /* 0x0001e4000c101908 */
.L_x_1928:
[----:B------:R-:W-:Y:S05]  /*9e50*/  BSYNC.RECONVERGENT B0 ;  /* 0x0000000000007941 */ /* 0x000fea0003800200 */
.L_x_1927:
[----:B------:R1:W-:Y:S01]  /*9e60*/  ATOM.E.ADD.F16x2.RN.STRONG.GPU P0, RZ, desc[UR8][R6.64+0x4], R11 ;  /* 0x8000040b06ff79a2 */ /* 0x0003e2000c10e108 */
[----:B------:R-:W-:Y:S04]  /*9e70*/  BSSY.RECONVERGENT B0, `(.L_x_1931) ;  /* 0x000000e000007945 */ /* 0x000fe80003800200 */
[----:B-1----:R-:W-:Y:S05]  /*9e80*/  @P0 BRA `(.L_x_1932) ;  /* 0x0000000000300947 */ /* 0x002fea0003800000 */
[----:B------:R-:W1:Y:S02]  /*9e90*/  QSPC.E.S P0, RZ, [R6+0x4] ;  /* 0x0000040006ff73aa */ /* 0x000e640000000500 */
[----:B-1----:R-:W-:Y:S05]  /*9ea0*/  @!P0 BRA `(.L_x_1933) ;  /* 0x00000000001c8947 */ /* 0x002fea0003800000 */
[----:B------:R-:W-:-:S04]  /*9eb0*/  MOV R4, R6 ;  /* 0x0000000600047202 */ /* 0x000fc80000000f00 */
[----:B------:R-:W-:-:S07]  /*9ec0*/  MOV R4, R4 ;  /* 0x0000000400047202 */ /* 0x000fce0000000f00 */
.L_x_1934:
[----:B------:R-:W1:Y:S02]  /*9ed0*/  LDS R12, [R4+0x4] ;  /* 0x00000400040c7984 */ /* 0x000e640000000800 */
[----:B-1----:R-:W-:-:S05]  /*9ee0*/  HADD2 R13, R12, R11 ;  /* 0x0000000b0c0d7230 */ /* 0x002fca0000000000 */
[----:B------:R-:W1:Y:S02]  /*9ef0*/  ATOMS.CAST.SPIN P0, [R4+0x4], R12, R13 ;  /* 0x0000040c0400758d */ /* 0x000e64000180000d */
[----:B-1----:R-:W-:Y:S05]  /*9f00*/  @!P0 BRA `(.L_x_1934) ;  /* 0xfffffffc00f08947 */ /* 0x002fea000383ffff */
[----:B------:R-:W-:Y:S05]  /*9f10*/  BRA `(.L_x_1932) ;  /* 0x00000000000c7947 */ /* 0x000fea0003800000 */
.L_x_1933:
[----:B0-----:R-:W2:Y:S02]  /*9f20*/  LD.E R3, desc[UR8][R6.64+0x4] ;  /* 0x0000040806037980 */ /* 0x001ea4000c101900 */
[----:B--2---:R-:W-:-:S05]  /*9f30*/  IADD3 R3, PT, PT, R11, R3, RZ ;  /* 0x000000030b037210 */ /* 0x004fca0007ffe0ff */
[----:B------:R1:W-:Y:S02]  /*9f40*/  ST.E desc[UR8][R6.64+0x4], R3 ;  /* 0x0000040306007985 */ /* 0x0003e4000c101908 */
.L_x_1932:
[----:B------:R-:W-:Y:S05]  /*9f50*/  BSYNC.RECONVERGENT B0 ;  /* 0x0000000000007941 */ /* 0x000fea0003800200 */
.L_x_1931:
        /* <DEDUP_REMOVED lines=13> */
.L_x_1938:
[----:B------:R-:W0:Y:S02]  /*a030*/  LDS R4, [R2] ;  /* 0x0000000002047984 */ /* 0x000e240000000800 */
[----:B0-----:R-:W-:-:S05]  /*a040*/  HFMA2 R5, R4, 1, 1, R11 ;  /* 0x3c003c0004057831 */ /* 0x001fca000000000b */
[----:B------:R-:W0:Y:S02]  /*a050*/  ATOMS.CAST.SPIN P0, [R2], R4, R5 ;  /* 0x000000040200758d */ /* 0x000e240001800005 */
[----:B0-----:R-:W-:Y:S05]  /*a060*/  @!P0 BRA `(.L_x_1938) ;  /* 0xfffffffc00f08947 */ /* 0x001fea000383ffff */
[----:B------:R-:W-:Y:S05]  /*a070*/  BRA `(.L_x_1936) ;  /* 0x00000000000c7947 */ /* 0x000fea0003800000 */
.L_x_1937:
[----:B------:R-:W2:Y:S02]  /*a080*/  LD.E R0, desc[UR8][R6.64] ;  /* 0x0000000806007980 */ /* 0x000ea4000c101900 */
[----:B--2---:R-:W-:-:S05]  /*a090*/  IADD3 R3, PT, PT, R11, R0, RZ ;  /* 0x000000000b037210 */ /* 0x004fca0007ffe0ff */
[----:B------:R0:W-:Y:S02]  /*a0a0*/  ST.E desc[UR8][R6.64], R3 ;  /* 0x0000000306007985 */ /* 0x0001e4000c101908 */
.L_x_1936:
[----:B------:R-:W-:Y:S05]  /*a0b0*/  BSYNC.RECONVERGENT B0 ;  /* 0x0000000000007941 */ /* 0x000fea0003800200 */
.L_x_1935:
[----:B------:R1:W-:Y:S02]  /*a0c0*/  ATOM.E.ADD.F16x2.RN.STRONG.GPU P0, RZ, desc[UR8][R6.64+0x4], R9 ;  /* 0x8000040906ff79a2 */ /* 0x0003e4000c10e108 */
[----:B-1----:R-:W-:Y:S05]  /*a0d0*/  @P0 EXIT ;  /* 0x000000000000094d */ /* 0x002fea0003800000 */
[----:B------:R-:W1:Y:S02]  /*a0e0*/  QSPC.E.S P0, RZ, [R6+0x4] ;  /* 0x0000040006ff73aa */ /* 0x000e640000000500 */
[----:B-1----:R-:W-:Y:S05]  /*a0f0*/  @!P0 BRA `(.L_x_1939) ;  /* 0x0000000000188947 */ /* 0x002fea0003800000 */
[----:B0-----:R-:W-:-:S07]  /*a100*/  MOV R6, R6 ;  /* 0x0000000600067202 */ /* 0x001fce0000000f00 */
.L_x_1940:
[----:B------:R-:W0:Y:S02]  /*a110*/  LDS R2, [R6+0x4] ;  /* 0x0000040006027984 */ /* 0x000e240000000800 */
[----:B0-----:R-:W-:-:S05]  /*a120*/  HADD2 R3, R2, R9 ;  /* 0x0000000902037230 */ /* 0x001fca0000000000 */
[----:B------:R-:W0:Y:S02]  /*a130*/  ATOMS.CAST.SPIN P0, [R6+0x4], R2, R3 ;  /* 0x000004020600758d */ /* 0x000e240001800003 */
[----:B0-----:R-:W-:Y:S05]  /*a140*/  @!P0 BRA `(.L_x_1940) ;  /* 0xfffffffc00f08947 */ /* 0x001fea000383ffff */
[----:B------:R-:W-:Y:S05]  /*a150*/  EXIT ;  /* 0x000000000000794d */ /* 0x000fea0003800000 */
.L_x_1939:
[----:B------:R-:W0:Y:S02]  /*a160*/  LD.E R0, desc[UR8][R6.64+0x4] ;  /* 0x0000040806007980 */ /* 0x000e24000c101900 */
[----:B0-----:R-:W-:-:S05]  /*a170*/  IADD3 R3, PT, PT, R9, R0, RZ ;  /* 0x0000000009037210 */ /* 0x001fca0007ffe0ff */
[----:B------:R-:W-:Y:S01]  /*a180*/  ST.E desc[UR8][R6.64+0x4], R3 ;  /* 0x0000040306007985 */ /* 0x000fe2000c101908 */
[----:B------:R-:W-:Y:S05]  /*a190*/  EXIT ;  /* 0x000000000000794d */ /* 0x000fea0003800000 */
.L_x_1941:
        /* <DEDUP_REMOVED lines=14> */
.L_x_5307:


//--------------------- .text._Z23gemm_half_q_half_kernelILi3ELi190ELb1ELb1ELi64EEvPK6__halfPKjS4_S2_PS0_iiiiPKtS7_iiiiiibS2_i --------------------------
	.section	.text._Z23gemm_half_q_half_kernelILi3ELi190ELb1ELb1ELi64EEvPK6__halfPKjS4_S2_PS0_iiiiPKtS7_iiiiiibS2_i,"ax",@progbits
	.align	128
        .global         _Z23gemm_half_q_half_kernelILi3ELi190ELb1ELb1ELi64EEvPK6__halfPKjS4_S2_PS0_iiiiPKtS7_iiiiiibS2_i
        .type           _Z23gemm_half_q_half_kernelILi3ELi190ELb1ELb1ELi64EEvPK6__halfPKjS4_S2_PS0_iiiiPKtS7_iiiiiibS2_i,@function
        .size           _Z23gemm_half_q_half_kernelILi3ELi190ELb1ELb1ELi64EEvPK6__halfPKjS4_S2_PS0_iiiiPKtS7_iiiiiibS2_i,(.L_x_5308 - _Z23gemm_half_q_half_kernelILi3ELi190ELb1ELb1ELi64EEvPK6__halfPKjS4_S2_PS0_iiiiPKtS7_iiiiiibS2_i)
        .other          _Z23gemm_half_q_half_kernelILi3ELi190ELb1ELb1ELi64EEvPK6__halfPKjS4_S2_PS0_iiiiPKtS7_iiiiiibS2_i,@"STO_CUDA_ENTRY STV_DEFAULT"
_Z23gemm_half_q_half_kernelILi3ELi190ELb1ELb1ELi64EEvPK6__halfPKjS4_S2_PS0_iiiiPKtS7_iiiiiibS2_i:
.text._Z23gemm_half_q_half_kernelILi3ELi190ELb1ELb1ELi64EEvPK6__halfPKjS4_S2_PS0_iiiiPKtS7_iiiiiibS2_i:
[----:B------:R-:W0:Y:S08]  /*0000*/  LDC R1, c[0x0][0x37c] ;  /* 0x0000df00ff017b82 */ /* 0x000e300000000800 */
[----:B------:R-:W1:Y:S01]  /*0010*/  S2UR UR7, SR_CTAID.Y ;  /* 0x00000000000779c3 */ /* 0x000e620000002600 */
[----:B0-----:R-:W-:-:S07]  /*0020*/  IADD3 R1, PT, PT, R1, -0x10, RZ ;  /* 0xfffffff001017810 */ /* 0x001fce0007ffe0ff */
[----:B------:R-:W0:Y:S01]  /*0030*/  LDC R52, c[0x0][0x3a8] ;  /* 0x0000ea00ff347b82 */ /* 0x000e220000000800 */
[----:B-1----:R-:W-:-:S06]  /*0040*/  UIMAD UR6, UR7, 0x3, URZ ;  /* 0x00000003070678a4 */ /* 0x002fcc000f8e02ff */
        /* <DEDUP_REMOVED lines=11> */
[----:B------:R-:W-:Y:S01]  /*0100*/  PRMT R49, RZ, 0x7610, R49 ;  /* 0x00007610ff317816 */ /* 0x000fe20000000031 */
[----:B------:R-:W4:Y:S01]  /*0110*/  S2R R10, SR_CTAID.X ;  /* 0x00000000000a7919 */ /* 0x000f220000002500 */
[----:B---3--:R-:W-:-:S07]  /*0120*/  PRMT R0, R51, 0x7610, R0 ;  /* 0x0000761033007816 */ /* 0x008fce0000000000 */
[----:B012-4-:R-:W-:Y:S05]  /*0130*/  @!P1 BRA `(.L_x_1942) ;  /* 0x0000000000289947 */ /* 0x017fea0003800000 */
[----:B------:R-:W0:Y:S01]  /*0140*/  LDC R9, c[0x0][0x3f0] ;  /* 0x0000fc00ff097b82 */ /* 0x000e220000000800 */
[----:B------:R-:W-:-:S07]  /*0150*/  ISETP.NE.AND P0, PT, R52, 0x2, PT ;  /* 0x000000023400780c */ /* 0x000fce0003f05270 */
[----:B------:R-:W0:Y:S02]  /*0160*/  LDC.64 R6, c[0x0][0x3e8] ;  /* 0x0000fa00ff067b82 */ /* 0x000e240000000a00 */
[----:B0-----:R-:W-:-:S05]  /*0170*/  IMAD.WIDE R6, R9, 0x2, R6 ;  /* 0x0000000209067825 */ /* 0x001fca00078e0206 */
[----:B------:R-:W2:Y:S01]  /*0180*/  LDG.E.U16 R50, desc[UR8][R6.64] ;  /* 0x0000000806327981 */ /* 0x000ea2000c1e1500 */
[----:B------:R-:W-:-:S05]  /*0190*/  IMAD.WIDE R8, R9, 0x2, R6 ;  /* 0x0000000209087825 */ /* 0x000fca00078e0206 */
[----:B------:R-:W3:Y:S01]  /*01a0*/  @P0 LDG.E.U16 R49, desc[UR8][R8.64] ;  /* 0x0000000808310981 */ /* 0x000ee2000c1e1500 */
[----:B--2---:R-:W-:-:S04]  /*01b0*/  LOP3.LUT R0, R50, R51, RZ, 0xfc, !PT ;  /* 0x0000003332007212 */ /* 0x004fc800078efcff */
[----:B---3--:R-:W-:-:S04]  /*01c0*/  @P0 LOP3.LUT R4, R49, R0, RZ, 0xfc, !PT ;  /* 0x0000000031040212 */ /* 0x008fc800078efcff */
[----:B------:R-:W-:-:S07]  /*01d0*/  @P0 PRMT R0, R4, 0x7610, R0 ;  /* 0x0000761004000816 */ /* 0x000fce0000000000 */
.L_x_1942:
[----:B------:R-:W-:Y:S02]  /*01e0*/  PRMT R0, R0, 0x9910, RZ ;  /* 0x0000991000007816 */ /* 0x000fe400000000ff */
[----:B------:R-:W-:Y:S02]  /*01f0*/  SHF.L.U32 R48, R2, 0x6, RZ ;  /* 0x0000000602307819 */ /* 0x000fe400000006ff */
[----:B------:R-:W-:Y:S02]  /*0200*/  ISETP.NE.AND P0, PT, R0, RZ, PT ;  /* 0x000000ff0000720c */ /* 0x000fe40003f05270 */
[----:B------:R-:W-:-:S11]  /*0210*/  VIADDMNMX R47, R48, 0x40, R5, PT ;  /* 0x00000040302f7846 */ /* 0x000fd60003800105 */
[----:B------:R-:W-:Y:S05]  /*0220*/  @!P0 EXIT ;  /* 0x000000000000894d */ /* 0x000fea0003800000 */
[----:B------:R-:W-:Y:S01]  /*0230*/  IADD3 R17, PT, PT, R48, R3, RZ ;  /* 0x0000000330117210 */ /* 0x000fe20007ffe0ff */
[----:B------:R-:W-:Y:S01]  /*0240*/  BSSY.RECONVERGENT B0, `(.L_x_1943) ;  /* 0x00000b7000007945 */ /* 0x000fe20003800200 */
[----:B------:R-:W-:Y:S02]  /*0250*/  SHF.L.U32 R0, R10, 0x8, RZ ;  /* 0x000000080a007819 */ /* 0x000fe400000006ff */
[----:B------:R-:W-:Y:S02]  /*0260*/  ISETP.GE.AND P0, PT, R17, R47, PT ;  /* 0x0000002f1100720c */ /* 0x000fe40003f06270 */
[----:B------:R-:W-:Y:S02]  /*0270*/  VIMNMX.U32 R4, PT, PT, R52, 0x3, PT ;  /* 0x0000000334047848 */ /* 0x000fe40003fe0000 */
[----:B------:R-:W-:-:S09]  /*0280*/  LEA R46, R3, R0, 0x2 ;  /* 0x00000000032e7211 */ /* 0x000fd200078e10ff */
        /* <DEDUP_REMOVED lines=11> */
[----:B------:R-:W-:-:S04]  /*0340*/  LEA R8, R6, R6, 0x1 ;  /* 0x0000000606087211 */ /* 0x000fc800078e08ff */
        /* <DEDUP_REMOVED lines=18> */
.L_x_1948:
        /* <DEDUP_REMOVED lines=32> */
.L_x_1947:
        /* <DEDUP_REMOVED lines=20> */
.L_x_1949:
[----:B------:R-:W-:-:S13]  /*07b0*/  ISETP.EQ.AND P2, PT, R15, RZ, PT ;  /* 0x000000ff0f00720c */ /* 0x000fda0003f42270 */
[----:B------:R-:W-:Y:S05]  /*07c0*/  @!P0 BRA P2, `(.L_x_1944) ;  /* 0x0000000400788947 */ /* 0x000fea0001000000 */
.L_x_1946:
        /* <DEDUP_REMOVED lines=12> */
.L_x_1945:
[----:B------:R-:W-:-:S04]  /*0890*/  LEA R6, P0, R17, UR10, 0x1 ;  /* 0x0000000a11067c11 */ /* 0x000fc8000f8008ff */
[----:B------:R-:W-:Y:S02]  /*08a0*/  LEA.HI.X R7, R17, UR11, RZ, 0x1, P0 ;  /* 0x0000000b11077c11 */ /* 0x000fe400080f0cff */
[----:B------:R-:W-:Y:S01]  /*08b0*/  IADD3 R15, PT, PT, RZ, -R4, RZ ;  /* 0x80000004ff0f7210 */ /* 0x000fe20007ffe0ff */
[----:B------:R-:W-:Y:S01]  /*08c0*/  IMAD R16, R5, UR7, RZ ;  /* 0x0000000705107c24 */ /* 0x000fe2000f8e02ff */
[----:B------:R-:W0:Y:S01]  /*08d0*/  LDCU.64 UR10, c[0x0][0x380] ;  /* 0x00007000ff0a77ac */ /* 0x000e220008000a00 */
[----:B------:R1:W5:Y:S01]  /*08e0*/  LDG.E.U16.CONSTANT R17, desc[UR8][R6.64] ;  /* 0x0000000806117981 */ /* 0x000362000c1e9500 */
[----:B------:R-:W-:Y:S02]  /*08f0*/  ISETP.GE.AND P0, PT, R15, RZ, PT ;  /* 0x000000ff0f00720c */ /* 0x000fe40003f06270 */
[----:B------:R-:W-:-:S11]  /*0900*/  LEA R16, R16, R16, 0x1 ;  /* 0x0000001010107211 */ /* 0x000fd600078e08ff */
        /* <DEDUP_REMOVED lines=8> */
.L_x_1952:
        /* <DEDUP_REMOVED lines=32> */
.L_x_1951:
        /* <DEDUP_REMOVED lines=21> */
.L_x_1953:
[----:B------:R-:W-:-:S13]  /*0ce0*/  ISETP.NE.OR P0, PT, R15, RZ, P0 ;  /* 0x000000ff0f00720c */ /* 0x000fda0000705670 */
[----:B------:R-:W-:Y:S05]  /*0cf0*/  @!P0 BRA `(.L_x_1944) ;  /* 0x00000000002c8947 */ /* 0x000fea0003800000 */
.L_x_1950:
        /* <DEDUP_REMOVED lines=11> */
.L_x_1944:
[----:B0-----:R-:W-:Y:S05]  /*0db0*/  BSYNC.RECONVERGENT B0 ;  /* 0x0000000000007941 */ /* 0x001fea0003800200 */
.L_x_1943:
[----:B------:R-:W0:Y:S02]  /*0dc0*/  LDC R45, c[0x0][0x3ac] ;  /* 0x0000eb00ff2d7b82 */ /* 0x000e240000000800 */
[----:B0-----:R-:W-:-:S13]  /*0dd0*/  ISETP.GE.AND P0, PT, R46, R45, PT ;  /* 0x0000002d2e00720c */ /* 0x001fda0003f06270 */
[----:B------:R-:W-:Y:S05]  /*0de0*/  @P0 EXIT ;  /* 0x000000000000094d */ /* 0x000fea0003800000 */
[----:B------:R-:W0:Y:S02]  /*0df0*/  LDCU.U8 UR4, c[0x0][0x3e0] ;  /* 0x00007c00ff0477ac */ /* 0x000e240008000000 */
[----:B0-----:R-:W-:-:S06]  /*0e00*/  UPRMT UR4, UR4, 0x8880, URZ ;  /* 0x0000888004047896 */ /* 0x001fcc00080000ff */
[----:B------:R-:W-:-:S04]  /*0e10*/  ISETP.NE.AND P0, PT, RZ, UR4, PT ;  /* 0x00000004ff007c0c */ /* 0x000fc8000bf05270 */
[----:B------:R-:W-:-:S13]  /*0e20*/  ISETP.NE.OR P0, PT, R2, RZ, !P0 ;  /* 0x000000ff0200720c */ /* 0x000fda0004705670 */
[----:B------:R-:W-:Y:S05]  /*0e30*/  @P0 BRA `(.L_x_1954) ;  /* 0x0000000000c00947 */ /* 0x000fea0003800000 */
[----:B------:R-:W-:Y:S01]  /*0e40*/  IADD3 R4, PT, PT, RZ, -R4, RZ ;  /* 0x80000004ff047210 */ /* 0x000fe20007ffe0ff */
[----:B-1----:R-:W-:-:S03]  /*0e50*/  IMAD R7, R45, UR7, RZ ;  /* 0x000000072d077c24 */ /* 0x002fc6000f8e02ff */
[----:B------:R-:W-:Y:S01]  /*0e60*/  ISETP.GE.AND P0, PT, R4, RZ, PT ;  /* 0x000000ff0400720c */ /* 0x000fe20003f06270 */
[----:B------:R-:W-:-:S05]  /*0e70*/  IMAD R0, R7, 0x3, R0 ;  /* 0x0000000307007824 */ /* 0x000fca00078e0200 */
        /* <DEDUP_REMOVED lines=8> */
.L_x_1957:
        /* <DEDUP_REMOVED lines=15> */
.L_x_1956:
        /* <DEDUP_REMOVED lines=12> */
.L_x_1958:
[----:B------:R-:W-:-:S13]  /*10b0*/  ISETP.NE.OR P0, PT, R4, RZ, P0 ;  /* 0x000000ff0400720c */ /* 0x000fda0000705670 */
[----:B------:R-:W-:Y:S05]  /*10c0*/  @!P0 BRA `(.L_x_1954) ;  /* 0x00000000001c8947 */ /* 0x000fea0003800000 */
.L_x_1955:
[----:B0-----:R-:W0:Y:S02]  /*10d0*/  LDC.64 R6, c[0x0][0x3a0] ;  /* 0x0000e800ff067b82 */ /* 0x001e240000000a00 */
.L_x_1959:
[----:B0-----:R-:W-:Y:S01]  /*10e0*/  IMAD.WIDE R8, R0, 0x2, R6 ;  /* 0x0000000200087825 */ /* 0x001fe200078e0206 */
[----:B------:R-:W-:Y:S02]  /*10f0*/  IADD3 R4, PT, PT, R4, 0x1, RZ ;  /* 0x0000000104047810 */ /* 0x000fe40007ffe0ff */
[----:B------:R-:W-:Y:S02]  /*1100*/  IADD3 R0, PT, PT, R0, R45, RZ ;  /* 0x0000002d00007210 */ /* 0x000fe40007ffe0ff */
[----:B------:R2:W-:Y:S01]  /*1110*/  STG.E.64 desc[UR8][R8.64], RZ ;  /* 0x000000ff08007986 */ /* 0x0005e2000c101b08 */
[----:B------:R-:W-:-:S13]  /*1120*/  ISETP.NE.AND P0, PT, R4, RZ, PT ;  /* 0x000000ff0400720c */ /* 0x000fda0003f05270 */
[----:B--2---:R-:W-:Y:S05]  /*1130*/  @P0 BRA `(.L_x_1959) ;  /* 0xfffffffc00e80947 */ /* 0x004fea000383ffff */
.L_x_1954:
        /* <DEDUP_REMOVED lines=15> */
.L_x_1961:
        /* <DEDUP_REMOVED lines=44> */
.L_x_1960:
[----:B------:R1:W5:Y:S01]  /*14f0*/  LDL.64 R96, [R1] ;  /* 0x0000000001607983 */ /* 0x0003620000100a00 */
[----:B------:R-:W2:Y:S01]  /*1500*/  LDCU UR7, c[0x0][0x3c8] ;  /* 0x00007900ff0777ac */ /* 0x000ea20008000800 */
[----:B------:R-:W-:Y:S01]  /*1510*/  HFMA2 R4, -RZ, RZ, 0, 0 ;  /* 0x00000000ff047431 */ /* 0x000fe200000001ff */
[----:B------:R-:W-:Y:S02]  /*1520*/  MOV R9, RZ ;  /* 0x000000ff00097202 */ /* 0x000fe40000000f00 */
[----:B------:R-:W-:Y:S01]  /*1530*/  CS2R R10, SRZ ;  /* 0x00000000000a7805 */ /* 0x000fe2000001ff00 */
[----:B------:R-:W3:Y:S01]  /*1540*/  LDCU UR4, c[0x0][0x3cc] ;  /* 0x00007980ff0477ac */ /* 0x000ee20008000800 */
        /* <DEDUP_REMOVED lines=21> */
.L_x_1962:
        /* <DEDUP_REMOVED lines=8> */
.L_x_1963:
        /* <DEDUP_REMOVED lines=8> */
.L_x_1964:
        /* <DEDUP_REMOVED lines=8> */
.L_x_1965:
        /* <DEDUP_REMOVED lines=8> */
.L_x_1966:
        /* <DEDUP_REMOVED lines=23> */
[----:B------:R-:W-:Y:S02]  /*1a10*/  PRMT R39, RZ, 0x5410, RZ ;  /* 0x00005410ff277816 */ /* 0x000fe400000000ff */
[----:B------:R-:W-:Y:S02]  /*1a20*/  PRMT R38, RZ, 0x5410, RZ ;  /* 0x00005410ff267816 */ /* 0x000fe400000000ff */
[----:B------:R-:W-:Y:S02]  /*1a30*/  IADD3 R37, PT, PT, R48, R37, RZ ;  /* 0x0000002530257210 */ /* 0x000fe40007ffe0ff */
        /* <DEDUP_REMOVED lines=12> */
.L_x_1980:
        /* <DEDUP_REMOVED lines=133> */
[----:B------:R-:W-:Y:S01]  /*2350*/  FFMA.FTZ R73, R3, R68, RZ ;  /* 0x0000004403497223 */ /* 0x000fe200000100ff */
[--C-:B------:R-:W-:Y:S02]  /*2360*/  HADD2.F32 R67, -RZ, R5.reuse.H0_H0 ;  /* 0x20000005ff437230 */ /* 0x100fe40000004100 */
[----:B------:R-:W-:Y:S01]  /*2370*/  FFMA.FTZ R2, R2, R3, RZ ;  /* 0x0000000302027223 */ /* 0x000fe200000100ff */
[----:B------:R-:W-:-:S02]  /*2380*/  HADD2.F32 R69, -RZ, R5.H1_H1 ;  /* 0x30000005ff457230 */ /* 0x000fc40000004100 */
[C---:B------:R-:W-:Y:S01]  /*2390*/  FFMA.FTZ R75, R3.reuse, R4, RZ ;  /* 0x00000004034b7223 */ /* 0x040fe200000100ff */
[----:B------:R-:W-:Y:S02]  /*23a0*/  HADD2.F32 R5, -RZ, R34.H0_H0 ;  /* 0x20000022ff057230 */ /* 0x000fe40000004100 */
[----:B------:R-:W-:Y:S01]  /*23b0*/  FFMA.FTZ R4, R66, R71, R73 ;  /* 0x0000004742047223 */ /* 0x000fe20000010049 */
[----:B------:R-:W-:Y:S02]  /*23c0*/  HADD2.F32 R71, -RZ, R14.H0_H0 ;  /* 0x2000000eff477230 */ /* 0x000fe40000004100 */
[----:B------:R-:W-:Y:S01]  /*23d0*/  FFMA.FTZ R6, R3, R6, RZ ;  /* 0x0000000603067223 */ /* 0x000fe200000100ff */
[----:B------:R-:W-:Y:S02]  /*23e0*/  HADD2.F32 R3, -RZ, R36.H0_H0 ;  /* 0x20000024ff037230 */ /* 0x000fe40000004100 */
[----:B------:R-:W-:Y:S01]  /*23f0*/  FFMA.FTZ R2, R5, R66, R2 ;  /* 0x0000004205027223 */ /* 0x000fe20000010002 */
[----:B------:R-:W-:-:S02]  /*2400*/  HADD2.F32 R5, -RZ, R54.H0_H0 ;  /* 0x20000036ff057230 */ /* 0x000fc40000004100 */
[C---:B------:R-:W-:Y:S01]  /*2410*/  FFMA.FTZ R68, R66.reuse, R71, R75 ;  /* 0x0000004742447223 */ /* 0x040fe2000001004b */
[----:B------:R-:W-:Y:S01]  /*2420*/  FFMA.FTZ R66, R66, R77, R6 ;  /* 0x0000004d42427223 */ /* 0x000fe20000010006 */
        /* <DEDUP_REMOVED lines=65> */
.L_x_1968:
[----:B------:R-:W-:Y:S02]  /*2840*/  @!P3 MOV R44, R65 ;  /* 0x00000041002cb202 */ /* 0x000fe40000000f00 */
[----:B-----5:R-:W-:Y:S01]  /*2850*/  @!P3 IADD3 R37, PT, PT, R35, R48, RZ ;  /* 0x000000302325b210 */ /* 0x020fe20007ffe0ff */
[----:B------:R-:W-:Y:S06]  /*2860*/  @!P1 BRA `(.L_x_1969) ;  /* 0x0000000800e09947 */ /* 0x000fec0003800000 */
[----:B------:R-:W-:-:S04]  /*2870*/  PRMT R2, R50, 0x9910, RZ ;  /* 0x0000991032027816 */ /* 0x000fc800000000ff */
[----:B------:R-:W-:-:S13]  /*2880*/  ISETP.NE.AND P3, PT, R2, RZ, PT ;  /* 0x000000ff0200720c */ /* 0x000fda0003f65270 */
[----:B------:R-:W-:Y:S05]  /*2890*/  @!P3 BRA `(.L_x_1970) ;  /* 0x000000040068b947 */ /* 0x000fea0003800000 */
        /* <DEDUP_REMOVED lines=18> */
[----:B------:R-:W-:Y:S02]  /*29c0*/  HADD2.F32 R67, -RZ, R14.H0_H0 ;  /* 0x2000000eff437230 */ /* 0x000fe40000004100 */
[-C--:B------:R-:W-:Y:S01]  /*29d0*/  FFMA.FTZ R68, R3, R6.reuse, RZ ;  /* 0x0000000603447223 */ /* 0x080fe200000100ff */
[----:B------:R-:W-:Y:S02]  /*29e0*/  HADD2.F32 R3, -RZ, R36.H0_H0 ;  /* 0x20000024ff037230 */ /* 0x000fe40000004100 */
[----:B------:R-:W-:Y:S01]  /*29f0*/  FFMA.FTZ R6, R5, R6, RZ ;  /* 0x0000000605067223 */ /* 0x000fe200000100ff */
[----:B------:R-:W-:Y:S02]  /*2a00*/  HADD2.F32 R5, -RZ, R54.H0_H0 ;  /* 0x20000036ff057230 */ /* 0x000fe40000004100 */
[----:B------:R-:W-:Y:S01]  /*2a10*/  FFMA.FTZ R68, R69, R35, R68 ;  /* 0x0000002345447223 */ /* 0x000fe20000010044 */
[----:B------:R-:W-:-:S02]  /*2a20*/  HADD2.F32 R69, -RZ, R55.H0_H0 ;  /* 0x20000037ff457230 */ /* 0x000fc40000004100 */
[----:B------:R-:W-:Y:S01]  /*2a30*/  FFMA.FTZ R4, R67, R35, R4 ;  /* 0x0000002343047223 */ /* 0x000fe20000010004 */
        /* <DEDUP_REMOVED lines=9> */
[-C--:B------:R-:W-:Y:S01]  /*2ad0*/  FFMA.FTZ R3, R2, R66.reuse, R3 ;  /* 0x0000004202037223 */ /* 0x080fe20000010003 */
[----:B0-----:R-:W-:Y:S02]  /*2ae0*/  HADD2.F32 R2, -RZ, R12.H0_H0 ;  /* 0x2000000cff027230 */ /* 0x001fe40000004100 */
        /* <DEDUP_REMOVED lines=35> */
[--C-:B------:R-:W-:Y:S02]  /*2d20*/  HADD2.F32 R3, -RZ, R0.reuse.H0_H0 ;  /* 0x20000000ff037230 */ /* 0x100fe40000004100 */
[-C--:B------:R-:W-:Y:S01]  /*2d30*/  FFMA.FTZ R12, R67, R13.reuse, R12 ;  /* 0x0000000d430c7223 */ /* 0x080fe2000001000c */
        /* <DEDUP_REMOVED lines=16> */
.L_x_1970:
[----:B------:R-:W-:Y:S05]  /*2e40*/  @P0 BRA `(.L_x_1969) ;  /* 0x0000000400680947 */ /* 0x000fea0003800000 */
        /* <DEDUP_REMOVED lines=20> */
[-C--:B------:R-:W-:Y:S01]  /*2f90*/  FFMA.FTZ R4, R4, R6.reuse, RZ ;  /* 0x0000000604047223 */ /* 0x080fe200000100ff */
[----:B------:R-:W-:Y:S02]  /*2fa0*/  HADD2.F32 R66, -RZ, R3.H1_H1 ;  /* 0x30000003ff427230 */ /* 0x000fe40000004100 */
[----:B------:R-:W-:Y:S02]  /*2fb0*/  HADD2.F32 R2, -RZ, R26.H0_H0 ;  /* 0x2000001aff027230 */ /* 0x000fe40000004100 */
[----:B------:R-:W-:Y:S02]  /*2fc0*/  HADD2.F32 R3, -RZ, R27.H0_H0 ;  /* 0x2000001bff037230 */ /* 0x000fe40000004100 */
[----:B------:R-:W-:Y:S02]  /*2fd0*/  HADD2.F32 R27, -RZ, R14.H0_H0 ;  /* 0x2000000eff1b7230 */ /* 0x000fe40000004100 */
[----:B------:R-:W-:Y:S01]  /*2fe0*/  FFMA.FTZ R2, R2, R6, RZ ;  /* 0x0000000602027223 */ /* 0x000fe200000100ff */
[----:B------:R-:W-:-:S02]  /*2ff0*/  HADD2.F32 R14, -RZ, R59.H0_H0 ;  /* 0x2000003bff0e7230 */ /* 0x000fc40000004100 */
[-C--:B------:R-:W-:Y:S01]  /*3000*/  FFMA.FTZ R26, R3, R6.reuse, RZ ;  /* 0x00000006031a7223 */ /* 0x080fe200000100ff */
[----:B------:R-:W-:Y:S02]  /*3010*/  HADD2.F32 R3, -RZ, R36.H0_H0 ;  /* 0x20000024ff037230 */ /* 0x000fe40000004100 */
[----:B------:R-:W-:Y:S01]  /*3020*/  FFMA.FTZ R6, R5, R6, RZ ;  /* 0x0000000605067223 */ /* 0x000fe200000100ff */
[-C--:B------:R-:W-:Y:S01]  /*3030*/  FFMA.FTZ R2, R67, R35.reuse, R2 ;  /* 0x0000002343027223 */ /* 0x080fe20000010002 */
        /* <DEDUP_REMOVED lines=15> */
[--C-:B0-----:R-:W-:Y:S02]  /*3130*/  HADD2.F32 R2, -RZ, R12.reuse.H0_H0 ;  /* 0x2000000cff027230 */ /* 0x101fe40000004100 */
[-C--:B------:R-:W-:Y:S01]  /*3140*/  FFMA.FTZ R3, R22, R66.reuse, R3 ;  /* 0x0000004216037223 */ /* 0x080fe20000010003 */
[-C--:B------:R-:W-:Y:S01]  /*3150*/  FFMA.FTZ R15, R24, R66.reuse, R15 ;  /* 0x00000042180f7223 */ /* 0x080fe2000001000f */
[----:B------:R-:W-:Y:S01]  /*3160*/  FFMA.FTZ R65, R4, R66, R65 ;  /* 0x0000004204417223 */ /* 0x000fe20000010041 */
[----:B------:R-:W-:Y:S02]  /*3170*/  HADD2.F32 R12, -RZ, R12.H1_H1 ;  /* 0x3000000cff0c7230 */ /* 0x000fe40000004100 */
[-C--:B------:R-:W-:Y:S01]  /*3180*/  FFMA.FTZ R3, R6, R2.reuse, R3 ;  /* 0x0000000206037223 */ /* 0x080fe20000010003 */
        /* <DEDUP_REMOVED lines=11> */
[----:B------:R-:W-:-:S02]  /*3240*/  HADD2.F32 R12, -RZ, R63.H0_H0 ;  /* 0x2000003fff0c7230 */ /* 0x000fc40000004100 */
[-C--:B------:R-:W-:Y:S01]  /*3250*/  FFMA.FTZ R2, R2, R4.reuse, R3 ;  /* 0x0000000402027223 */ /* 0x080fe20000010003 */
[----:B------:R-:W-:Y:S02]  /*3260*/  HADD2.F32 R13, -RZ, R13.H1_H1 ;  /* 0x3000000dff0d7230 */ /* 0x000fe40000004100 */
[-C--:B------:R-:W-:Y:S01]  /*3270*/  FFMA.FTZ R6, R62, R4.reuse, R5 ;  /* 0x000000043e067223 */ /* 0x080fe20000010005 */
[----:B------:R-:W-:Y:S02]  /*3280*/  HADD2.F32 R3, -RZ, R32.H0_H0 ;  /* 0x20000020ff037230 */ /* 0x000fe40000004100 */
[-C--:B------:R-:W-:Y:S01]  /*3290*/  FFMA.FTZ R12, R12, R4.reuse, R15 ;  /* 0x000000040c0c7223 */ /* 0x080fe2000001000f */
[----:B------:R-:W-:Y:S01]  /*32a0*/  FFMA.FTZ R4, R64, R4, R65 ;  /* 0x0000000440047223 */ /* 0x000fe20000010041 */
[--C-:B------:R-:W-:Y:S02]  /*32b0*/  HADD2.F32 R5, -RZ, R0.reuse.H1_H1 ;  /* 0x30000000ff057230 */ /* 0x100fe40000004100 */
[-C--:B------:R-:W-:Y:S01]  /*32c0*/  FFMA.FTZ R2, R29, R13.reuse, R2 ;  /* 0x0000000d1d027223 */ /* 0x080fe20000010002 */
[----:B------:R-:W-:Y:S01]  /*32d0*/  FFMA.FTZ R12, R3, R13, R12 ;  /* 0x0000000d030c7223 */ /* 0x000fe2000001000c */
[----:B------:R-:W-:-:S02]  /*32e0*/  HADD2.F32 R3, -RZ, R0.H0_H0 ;  /* 0x20000000ff037230 */ /* 0x000fc40000004100 */
        /* <DEDUP_REMOVED lines=16> */
.L_x_1969:
        /* <DEDUP_REMOVED lines=8> */
[----:B------:R-:W-:Y:S01]  /*3470*/  LOP3.LUT R4, R12, 0xff, RZ, 0xc0, !PT ;  /* 0x000000ff0c047812 */ /* 0x000fe200078ec0ff */
[----:B------:R0:W1:Y:S01]  /*3480*/  I2F.F16 R27, R2 ;  /* 0x00000002001b7306 */ /* 0x0000620000200c00 */
[----:B------:R-:W-:-:S02]  /*3490*/  LOP3.LUT R5, R15, 0xff, RZ, 0xc0, !PT ;  /* 0x000000ff0f057812 */ /* 0x000fc400078ec0ff */
[----:B------:R-:W-:Y:S02]  /*34a0*/  IADD3 R4, PT, PT, R4, -0x80, RZ ;  /* 0xffffff8004047810 */ /* 0x000fe40007ffe0ff */
[----:B------:R-:W-:Y:S02]  /*34b0*/  LEA.HI R24, R14, 0xffffff80, RZ, 0x8 ;  /* 0xffffff800e187811 */ /* 0x000fe400078f40ff */
[----:B------:R-:W-:Y:S01]  /*34c0*/  IADD3 R5, PT, PT, R5, -0x80, RZ ;  /* 0xffffff8005057810 */ /* 0x000fe20007ffe0ff */
[----:B------:R2:W4:Y:S01]  /*34d0*/  I2F.F16 R30, R3 ;  /* 0x00000003001e7306 */ /* 0x0005220000200c00 */
[----:B0-----:R-:W-:Y:S02]  /*34e0*/  SHF.R.U32.HI R2, RZ, 0x8, R12 ;  /* 0x00000008ff027819 */ /* 0x001fe4000001160c */
[----:B------:R-:W-:Y:S02]  /*34f0*/  LEA.HI R25, R15, 0xffffff80, RZ, 0x8 ;  /* 0xffffff800f197811 */ /* 0x000fe400078f40ff */
[----:B------:R-:W-:-:S02]  /*3500*/  LOP3.LUT R2, R2, 0xff, RZ, 0xc0, !PT ;  /* 0x000000ff02027812 */ /* 0x000fc400078ec0ff */
[----:B---3--:R-:W-:Y:S01]  /*3510*/  LEA.HI R29, R16, 0xffffff80, RZ, 0x8 ;  /* 0xffffff80101d7811 */ /* 0x008fe200078f40ff */
[----:B------:R0:W3:Y:S01]  /*3520*/  I2F.F16 R26, R4 ;  /* 0x00000004001a7306 */ /* 0x0000e20000200c00 */
[----:B--2---:R-:W-:Y:S02]  /*3530*/  SHF.R.U32.HI R3, RZ, 0x8, R13 ;  /* 0x00000008ff037819 */ /* 0x004fe4000001160d */
[----:B------:R-:W-:Y:S02]  /*3540*/  IADD3 R2, PT, PT, R2, -0x80, RZ ;  /* 0xffffff8002027810 */ /* 0x000fe40007ffe0ff */
[----:B------:R-:W-:Y:S02]  /*3550*/  LOP3.LUT R3, R3, 0xff, RZ, 0xc0, !PT ;  /* 0x000000ff03037812 */ /* 0x000fe400078ec0ff */
[----:B------:R-:W-:Y:S01]  /*3560*/  LEA.HI R31, R17, 0xffffff80, RZ, 0x8 ;  /* 0xffffff80111f7811 */ /* 0x000fe200078f40ff */
[----:B------:R2:W1:Y:S01]  /*3570*/  I2F.F16 R28, R5 ;  /* 0x00000005001c7306 */ /* 0x0004620000200c00 */
        /* <DEDUP_REMOVED lines=11> */
[----:B------:R-:W-:Y:S02]  /*3630*/  IADD3 R5, PT, PT, R5, -0x80, RZ ;  /* 0xffffff8005057810 */ /* 0x000fe40007ffe0ff */
        /* <DEDUP_REMOVED lines=21> */
[----:B------:R-:W-:Y:S01]  /*3790*/  SHF.R.U32.HI R17, RZ, 0x10, R17 ;  /* 0x00000010ff117819 */ /* 0x000fe20000011611 */
[----:B------:R-:W0:Y:S01]  /*37a0*/  I2F.F16 R25, R25 ;  /* 0x0000001900197306 */ /* 0x000e220000200c00 */
[----:B-----5:R-:W-:Y:S02]  /*37b0*/  LOP3.LUT R2, R16, 0xff, RZ, 0xc0, !PT ;  /* 0x000000ff10027812 */ /* 0x020fe400078ec0ff */
[----:B------:R-:W-:Y:S02]  /*37c0*/  LEA.HI R22, R12, 0xffffff80, RZ, 0x8 ;  /* 0xffffff800c167811 */ /* 0x000fe400078f40ff */
[----:B------:R-:W-:-:S02]  /*37d0*/  LEA.HI R23, R13, 0xffffff80, RZ, 0x8 ;  /* 0xffffff800d177811 */ /* 0x000fc400078f40ff */
[----:B------:R-:W-:Y:S01]  /*37e0*/  LEA.HI R32, R18, 0xffffff80, RZ, 0x8 ;  /* 0xffffff8012207811 */ /* 0x000fe200078f40ff */
[----:B------:R5:W0:Y:S01]  /*37f0*/  I2F.F16 R16, R3 ;  /* 0x0000000300107306 */ /* 0x000a220000200c00 */
[----:B------:R-:W-:Y:S02]  /*3800*/  LEA.HI R33, R19, 0xffffff80, RZ, 0x8 ;  /* 0xffffff8013217811 */ /* 0x000fe400078f40ff */
[----:B------:R-:W-:Y:S02]  /*3810*/  IADD3 R2, PT, PT, R2, -0x80, RZ ;  /* 0xffffff8002027810 */ /* 0x000fe40007ffe0ff */
[----:B------:R-:W-:Y:S02]  /*3820*/  IADD3 R4, PT, PT, R4, -0x80, RZ ;  /* 0xffffff8004047810 */ /* 0x000fe40007ffe0ff */
[----:B------:R-:W-:Y:S01]  /*3830*/  SHF.R.U32.HI R6, RZ, 0x8, R18 ;  /* 0x00000008ff067819 */ /* 0x000fe20000011612 */
[----:B------:R4:W0:Y:S01]  /*3840*/  I2F.F16 R60, R2 ;  /* 0x00000002003c7306 */ /* 0x0008220000200c00 */
[----:B-----5:R-:W-:-:S02]  /*3850*/  SHF.R.U32.HI R3, RZ, 0x8, R19 ;  /* 0x00000008ff037819 */ /* 0x020fc40000011613 */
[----:B------:R-:W-:Y:S02]  /*3860*/  SHF.R.U32.HI R12, RZ, 0x10, R12 ;  /* 0x00000010ff0c7819 */ /* 0x000fe4000001160c */
[----:B------:R-:W-:Y:S02]  /*3870*/  SHF.R.U32.HI R13, RZ, 0x10, R13 ;  /* 0x00000010ff0d7819 */ /* 0x000fe4000001160d */
[----:B------:R-:W-:Y:S01]  /*3880*/  SHF.R.U32.HI R18, RZ, 0x10, R18 ;  /* 0x00000010ff127819 */ /* 0x000fe20000011612 */
[----:B------:R-:W0:Y:S01]  /*3890*/  I2F.F16 R22, R22 ;  /* 0x0000001600167306 */ /* 0x000e220000200c00 */
[----:B------:R-:W-:Y:S02]  /*38a0*/  SHF.R.U32.HI R19, RZ, 0x10, R19 ;  /* 0x00000010ff137819 */ /* 0x000fe40000011613 */
[----:B------:R-:W-:Y:S02]  /*38b0*/  LOP3.LUT R5, R17, 0xff, RZ, 0xc0, !PT ;  /* 0x000000ff11057812 */ /* 0x000fe400078ec0ff */
[----:B------:R-:W-:-:S02]  /*38c0*/  LOP3.LUT R12, R12, 0xff, RZ, 0xc0, !PT ;  /* 0x000000ff0c0c7812 */ /* 0x000fc400078ec0ff */
[----:B------:R-:W-:Y:S01]  /*38d0*/  LOP3.LUT R13, R13, 0xff, RZ, 0xc0, !PT ;  /* 0x000000ff0d0d7812 */ /* 0x000fe200078ec0ff */
[----:B------:R5:W0:Y:S01]  /*38e0*/  I2F.F16 R17, R4 ;  /* 0x0000000400117306 */ /* 0x000a220000200c00 */
[----:B------:R-:W-:Y:S02]  /*38f0*/  LOP3.LUT R6, R6, 0xff, RZ, 0xc0, !PT ;  /* 0x000000ff06067812 */ /* 0x000fe400078ec0ff */
[----:B----4-:R-:W-:Y:S02]  /*3900*/  LOP3.LUT R2, R18, 0xff, RZ, 0xc0, !PT ;  /* 0x000000ff12027812 */ /* 0x010fe400078ec0ff */
[----:B------:R-:W-:Y:S02]  /*3910*/  LOP3.LUT R3, R3, 0xff, RZ, 0xc0, !PT ;  /* 0x000000ff03037812 */ /* 0x000fe400078ec0ff */
[----:B------:R-:W-:Y:S01]  /*3920*/  IADD3 R12, PT, PT, R12, -0x80, RZ ;  /* 0xffffff800c0c7810 */ /* 0x000fe20007ffe0ff */
[----:B------:R-:W4:Y:S01]  /*3930*/  I2F.F16 R23, R23 ;  /* 0x0000001700177306 */ /* 0x000f220000200c00 */
[----:B-----5:R-:W-:-:S02]  /*3940*/  LOP3.LUT R4, R19, 0xff, RZ, 0xc0, !PT ;  /* 0x000000ff13047812 */ /* 0x020fc400078ec0ff */
[----:B------:R-:W-:Y:S02]  /*3950*/  IADD3 R13, PT, PT, R13, -0x80, RZ ;  /* 0xffffff800d0d7810 */ /* 0x000fe40007ffe0ff */
[----:B------:R-:W-:Y:S02]  /*3960*/  IADD3 R5, PT, PT, R5, -0x80, RZ ;  /* 0xffffff8005057810 */ /* 0x000fe40007ffe0ff */
[----:B------:R-:W-:Y:S01]  /*3970*/  IADD3 R6, PT, PT, R6, -0x80, RZ ;  /* 0xffffff8006067810 */ /* 0x000fe20007ffe0ff */
[----:B------:R-:W0:Y:S01]  /*3980*/  I2F.F16 R29, R29 ;  /* 0x0000001d001d7306 */ /* 0x000e220000200c00 */
[----:B------:R-:W-:Y:S02]  /*3990*/  IADD3 R2, PT, PT, R2, -0x80, RZ ;  /* 0xffffff8002027810 */ /* 0x000fe40007ffe0ff */
[----:B------:R-:W-:Y:S02]  /*39a0*/  IADD3 R3, PT, PT, R3, -0x80, RZ ;  /* 0xffffff8003037810 */ /* 0x000fe40007ffe0ff */
[----:B------:R-:W-:-:S03]  /*39b0*/  IADD3 R4, PT, PT, R4, -0x80, RZ ;  /* 0xffffff8004047810 */ /* 0x000fc60007ffe0ff */
        /* <DEDUP_REMOVED lines=106> */
.L_x_1971:
[----:B------:R-:W-:Y:S05]  /*4060*/  @!P1 BRA `(.L_x_1972) ;  /* 0x0000000800e09947 */ /* 0x000fea0003800000 */
[----:B0-----:R-:W-:-:S04]  /*4070*/  PRMT R2, R50, 0x9910, RZ ;  /* 0x0000991032027816 */ /* 0x001fc800000000ff */
        /* <DEDUP_REMOVED lines=12> */
[----:B------:R-:W-:Y:S02]  /*4140*/  HADD2.F32 R3, -RZ, R27.H0_H0 ;  /* 0x2000001bff037230 */ /* 0x000fe40000004100 */
[----:B------:R-:W-:Y:S02]  /*4150*/  HADD2.F32 R64, -RZ, R2.H1_H1 ;  /* 0x30000002ff407230 */ /* 0x000fe40000004100 */
[-C--:B------:R-:W-:Y:S01]  /*4160*/  FFMA.FTZ R69, R4, R6.reuse, RZ ;  /* 0x0000000604457223 */ /* 0x080fe200000100ff */
[----:B------:R-:W-:Y:S02]  /*4170*/  HADD2.F32 R2, -RZ, R26.H0_H0 ;  /* 0x2000001aff027230 */ /* 0x000fe40000004100 */
[-C--:B------:R-:W-:Y:S01]  /*4180*/  FFMA.FTZ R3, R3, R6.reuse, RZ ;  /* 0x0000000603037223 */ /* 0x080fe200000100ff */
[----:B------:R-:W-:Y:S01]  /*4190*/  FFMA.FTZ R5, R5, R6, RZ ;  /* 0x0000000605057223 */ /* 0x000fe200000100ff */
[----:B------:R-:W-:-:S02]  /*41a0*/  HADD2.F32 R4, -RZ, R53.H0_H0 ;  /* 0x20000035ff047230 */ /* 0x000fc40000004100 */
[----:B------:R-:W-:Y:S01]  /*41b0*/  FFMA.FTZ R65, R2, R6, RZ ;  /* 0x0000000602417223 */ /* 0x000fe200000100ff */
        /* <DEDUP_REMOVED lines=72> */
.L_x_1973:
        /* <DEDUP_REMOVED lines=20> */
[----:B------:R-:W-:-:S02]  /*4780*/  HADD2.F32 R3, -RZ, R27.H0_H0 ;  /* 0x2000001bff037230 */ /* 0x000fc40000004100 */
[----:B------:R-:W-:Y:S02]  /*4790*/  HADD2.F32 R64, -RZ, R2.H1_H1 ;  /* 0x30000002ff407230 */ /* 0x000fe40000004100 */
[-C--:B------:R-:W-:Y:S01]  /*47a0*/  FFMA.FTZ R67, R4, R6.reuse, RZ ;  /* 0x0000000604437223 */ /* 0x080fe200000100ff */
[----:B------:R-:W-:Y:S02]  /*47b0*/  HADD2.F32 R2, -RZ, R26.H0_H0 ;  /* 0x2000001aff027230 */ /* 0x000fe40000004100 */
[-C--:B------:R-:W-:Y:S01]  /*47c0*/  FFMA.FTZ R3, R3, R6.reuse, RZ ;  /* 0x0000000603037223 */ /* 0x080fe200000100ff */
[----:B------:R-:W-:Y:S01]  /*47d0*/  FFMA.FTZ R5, R5, R6, RZ ;  /* 0x0000000605057223 */ /* 0x000fe200000100ff */
[----:B------:R-:W-:Y:S02]  /*47e0*/  HADD2.F32 R4, -RZ, R53.H0_H0 ;  /* 0x20000035ff047230 */ /* 0x000fe40000004100 */
[----:B------:R-:W-:Y:S01]  /*47f0*/  FFMA.FTZ R67, R14, R64, R67 ;  /* 0x000000400e437223 */ /* 0x000fe20000010043 */
[----:B------:R-:W-:Y:S01]  /*4800*/  FFMA.FTZ R27, R2, R6, RZ ;  /* 0x00000006021b7223 */ /* 0x000fe200000100ff */
[----:B------:R-:W-:-:S02]  /*4810*/  HADD2.F32 R6, -RZ, R15.H0_H0 ;  /* 0x2000000fff067230 */ /* 0x000fc40000004100 */
[-C--:B------:R-:W-:Y:S01]  /*4820*/  FFMA.FTZ R3, R36, R64.reuse, R3 ;  /* 0x0000004024037223 */ /* 0x080fe20000010003 */
[----:B------:R-:W-:Y:S02]  /*4830*/  HADD2.F32 R2, -RZ, R35.H0_H0 ;  /* 0x20000023ff027230 */ /* 0x000fe40000004100 */
[----:B------:R-:W-:Y:S01]  /*4840*/  FFMA.FTZ R27, R34, R64, R27 ;  /* 0x00000040221b7223 */ /* 0x000fe2000001001b */
[----:B------:R-:W-:Y:S01]  /*4850*/  FFMA.FTZ R14, R54, R66, R67 ;  /* 0x00000042360e7223 */ /* 0x000fe20000010043 */
[----:B------:R-:W-:Y:S01]  /*4860*/  FFMA.FTZ R5, R6, R64, R5 ;  /* 0x0000004006057223 */ /* 0x000fe20000010005 */
[-C--:B------:R-:W-:Y:S01]  /*4870*/  FFMA.FTZ R4, R4, R66.reuse, R3 ;  /* 0x0000004204047223 */ /* 0x080fe20000010003 */
[----:B------:R-:W-:Y:S02]  /*4880*/  HADD2.F32 R6, -RZ, R55.H0_H0 ;  /* 0x20000037ff067230 */ /* 0x000fe40000004100 */
[----:B------:R-:W-:Y:S01]  /*4890*/  FFMA.FTZ R2, R2, R66, R27 ;  /* 0x0000004202027223 */ /* 0x000fe2000001001b */
[----:B------:R-:W-:-:S02]  /*48a0*/  HADD2.F32 R3, -RZ, R22.H0_H0 ;  /* 0x20000016ff037230 */ /* 0x000fc40000004100 */
[----:B------:R-:W-:Y:S02]  /*48b0*/  HADD2.F32 R15, -RZ, R24.H0_H0 ;  /* 0x20000018ff0f7230 */ /* 0x000fe40000004100 */
[----:B------:R-:W-:Y:S01]  /*48c0*/  FFMA.FTZ R66, R6, R66, R5 ;  /* 0x0000004206427223 */ /* 0x000fe20000010005 */
[----:B------:R-:W-:Y:S02]  /*48d0*/  HADD2.F32 R5, -RZ, R56.H0_H0 ;  /* 0x20000038ff057230 */ /* 0x000fe40000004100 */
[-C--:B------:R-:W-:Y:S01]  /*48e0*/  FFMA.FTZ R2, R3, R65.reuse, R2 ;  /* 0x0000004103027223 */ /* 0x080fe20000010002 */
[--C-:B-1----:R-:W-:Y:S02]  /*48f0*/  HADD2.F32 R3, -RZ, R12.reuse.H0_H0 ;  /* 0x2000000cff037230 */ /* 0x102fe40000004100 */
[-C--:B------:R-:W-:Y:S01]  /*4900*/  FFMA.FTZ R14, R15, R65.reuse, R14 ;  /* 0x000000410f0e7223 */ /* 0x080fe2000001000e */
[----:B------:R-:W-:Y:S01]  /*4910*/  FFMA.FTZ R6, R23, R65, R4 ;  /* 0x0000004117067223 */ /* 0x000fe20000010004 */
[----:B------:R-:W-:-:S02]  /*4920*/  HADD2.F32 R12, -RZ, R12.H1_H1 ;  /* 0x3000000cff0c7230 */ /* 0x000fc40000004100 */
[----:B------:R-:W-:Y:S01]  /*4930*/  FFMA.FTZ R66, R25, R65, R66 ;  /* 0x0000004119427223 */ /* 0x000fe20000010042 */
[----:B------:R-:W-:Y:S02]  /*4940*/  HADD2.F32 R15, -RZ, R57.H0_H0 ;  /* 0x20000039ff0f7230 */ /* 0x000fe40000004100 */
[-C--:B------:R-:W-:Y:S01]  /*4950*/  FFMA.FTZ R5, R5, R3.reuse, R2 ;  /* 0x0000000305057223 */ /* 0x080fe20000010002 */
[----:B------:R-:W-:Y:S02]  /*4960*/  HADD2.F32 R23, -RZ, R58.H0_H0 ;  /* 0x2000003aff177230 */ /* 0x000fe40000004100 */
[----:B------:R-:W-:Y:S02]  /*4970*/  HADD2.F32 R4, -RZ, R13.H0_H0 ;  /* 0x2000000dff047230 */ /* 0x000fe40000004100 */
[-C--:B------:R-:W-:Y:S01]  /*4980*/  FFMA.FTZ R15, R15, R3.reuse, R6 ;  /* 0x000000030f0f7223 */ /* 0x080fe20000010006 */
[----:B------:R-:W-:Y:S01]  /*4990*/  FFMA.FTZ R5, R16, R12, R5 ;  /* 0x0000000c10057223 */ /* 0x000fe20000010005 */
        /* <DEDUP_REMOVED lines=37> */
.L_x_1972:
        /* <DEDUP_REMOVED lines=199> */
.L_x_1974:
        /* <DEDUP_REMOVED lines=94> */
.L_x_1976:
        /* <DEDUP_REMOVED lines=91> */
.L_x_1975:
        /* <DEDUP_REMOVED lines=199> */
.L_x_1977:
        /* <DEDUP_REMOVED lines=94> */
.L_x_1979:
        /* <DEDUP_REMOVED lines=91> */
.L_x_1978:
        /* <DEDUP_REMOVED lines=8> */
.L_x_1967:
[----:B------:R-:W1:Y:S02]  /*7c70*/  LDCU UR5, c[0x0][0x3cc] ;  /* 0x00007980ff0577ac */ /* 0x000e640008000800 */
[----:B-1----:R-:W-:-:S04]  /*7c80*/  VIMNMX R15, PT, PT, R47, UR5, PT ;  /* 0x000000052f0f7c48 */ /* 0x002fc8000bfe0100 */
[----:B------:R-:W-:-:S13]  /*7c90*/  ISETP.GT.AND P0, PT, R15, R48, PT ;  /* 0x000000300f00720c */ /* 0x000fda0003f04270 */
[----:B------:R-:W-:Y:S05]  /*7ca0*/  @!P0 BRA `(.L_x_1981) ;  /* 0x0000002000f48947 */ /* 0x000fea0003800000 */
[----:B0-----:R-:W0:Y:S01]  /*7cb0*/  LDC.64 R2, c[0x0][0x3b8] ;  /* 0x0000ee00ff027b82 */ /* 0x001e220000000a00 */
        /* <DEDUP_REMOVED lines=8> */
.L_x_1988:
        /* <DEDUP_REMOVED lines=15> */
[----:B--2---:R-:W-:Y:S02]  /*7e30*/  SHF.R.U32.HI R2, RZ, 0xc, R9 ;  /* 0x0000000cff027819 */ /* 0x004fe40000011609 */
[----:B0-----:R-:W-:Y:S02]  /*7e40*/  SHF.R.U32.HI R16, RZ, 0xc, R10 ;  /* 0x0000000cff107819 */ /* 0x001fe4000001160a */
[----:B------:R-:W-:-:S02]  /*7e50*/  LOP3.LUT R29, R9, 0x3f003f, RZ, 0xc0, !PT ;  /* 0x003f003f091d7812 */ /* 0x000fc400078ec0ff */
[----:B------:R-:W-:Y:S02]  /*7e60*/  SHF.R.U32.HI R30, RZ, 0x6, R9 ;  /* 0x00000006ff1e7819 */ /* 0x000fe40000011609 */
[----:B------:R-:W-:Y:S02]  /*7e70*/  LOP3.LUT R36, R10, 0x3f003f, RZ, 0xc0, !PT ;  /* 0x003f003f0a247812 */ /* 0x000fe400078ec0ff */
[----:B---3--:R-:W-:Y:S02]  /*7e80*/  @!P2 PRMT R0, R24, 0x7610, R0 ;  /* 0x000076101800a816 */ /* 0x008fe40000000000 */
[----:B------:R-:W-:Y:S02]  /*7e90*/  @!P2 PRMT R97, R25, 0x7610, R97 ;  /* 0x000076101961a816 */ /* 0x000fe40000000061 */
[----:B------:R-:W-:Y:S02]  /*7ea0*/  @!P2 PRMT R0, R0, 0x7610, R24 ;  /* 0x000076100000a816 */ /* 0x000fe40000000018 */
[----:B------:R-:W-:-:S02]  /*7eb0*/  @!P2 PRMT R97, R97, 0x7610, R25 ;  /* 0x000076106161a816 */ /* 0x000fc40000000019 */
[----:B------:R-:W-:Y:S02]  /*7ec0*/  LOP3.LUT R24, R8, 0x3f003f, RZ, 0xc0, !PT ;  /* 0x003f003f08187812 */ /* 0x000fe400078ec0ff */
[--C-:B------:R-:W-:Y:S02]  /*7ed0*/  SHF.R.U32.HI R25, RZ, 0x6, R8.reuse ;  /* 0x00000006ff197819 */ /* 0x100fe40000011608 */
[----:B------:R-:W-:Y:S02]  /*7ee0*/  SHF.R.U32.HI R8, RZ, 0xc, R8 ;  /* 0x0000000cff087819 */ /* 0x000fe40000011608 */
[----:B------:R-:W-:Y:S02]  /*7ef0*/  SHF.R.U32.HI R53, RZ, 0x6, R10 ;  /* 0x00000006ff357819 */ /* 0x000fe4000001160a */
[----:B------:R-:W-:Y:S02]  /*7f00*/  LOP3.LUT R58, R11, 0x3f003f, RZ, 0xc0, !PT ;  /* 0x003f003f0b3a7812 */ /* 0x000fe400078ec0ff */
[----:B------:R-:W-:-:S02]  /*7f10*/  SHF.R.U32.HI R60, RZ, 0x6, R11 ;  /* 0x00000006ff3c7819 */ /* 0x000fc4000001160b */
[----:B------:R-:W-:Y:S02]  /*7f20*/  SHF.R.U32.HI R31, RZ, 0xc, R11 ;  /* 0x0000000cff1f7819 */ /* 0x000fe4000001160b */
[----:B----4-:R-:W-:Y:S02]  /*7f30*/  SHF.R.U32.HI R9, RZ, 0x8, R20 ;  /* 0x00000008ff097819 */ /* 0x010fe40000011614 */
[----:B------:R-:W-:Y:S02]  /*7f40*/  LOP3.LUT R8, R8, 0xf000f, RZ, 0xc0, !PT ;  /* 0x000f000f08087812 */ /* 0x000fe400078ec0ff */
[----:B------:R-:W-:Y:S02]  /*7f50*/  SHF.R.U32.HI R10, RZ, 0x8, R21 ;  /* 0x00000008ff0a7819 */ /* 0x000fe40000011615 */
[----:B------:R-:W-:Y:S02]  /*7f60*/  SHF.R.U32.HI R32, RZ, 0x8, R23 ;  /* 0x00000008ff207819 */ /* 0x000fe40000011617 */
[----:B------:R-:W-:-:S02]  /*7f70*/  LOP3.LUT R63, R23, 0x3f003f, RZ, 0xc0, !PT ;  /* 0x003f003f173f7812 */ /* 0x000fc400078ec0ff */
[--C-:B------:R-:W-:Y:S02]  /*7f80*/  SHF.R.U32.HI R64, RZ, 0x6, R23.reuse ;  /* 0x00000006ff407819 */ /* 0x100fe40000011617 */
[----:B------:R-:W-:Y:S02]  /*7f90*/  SHF.R.U32.HI R65, RZ, 0xa, R23 ;  /* 0x0000000aff417819 */ /* 0x000fe40000011617 */
[----:B------:R-:W-:Y:S02]  /*7fa0*/  LOP3.LUT R11, R2, 0xf000f, RZ, 0xc0, !PT ;  /* 0x000f000f020b7812 */ /* 0x000fe400078ec0ff */
[----:B------:R-:W-:Y:S02]  /*7fb0*/  SHF.R.U32.HI R26, RZ, 0x8, R22 ;  /* 0x00000008ff1a7819 */ /* 0x000fe40000011616 */
[----:B------:R-:W-:Y:S02]  /*7fc0*/  LOP3.LUT R23, R16, 0xf000f, RZ, 0xc0, !PT ;  /* 0x000f000f10177812 */ /* 0x000fe400078ec0ff */
[----:B------:R-:W-:-:S02]  /*7fd0*/  LOP3.LUT R9, R8, 0x300030, R9, 0xf8, !PT ;  /* 0x0030003008097812 */ /* 0x000fc400078ef809 */
[----:B------:R-:W-:Y:S02]  /*7fe0*/  LOP3.LUT R8, R11, 0x300030, R10, 0xf8, !PT ;  /* 0x003000300b087812 */ /* 0x000fe400078ef80a */
[----:B------:R-:W-:Y:S02]  /*7ff0*/  LOP3.LUT R31, R31, 0xf000f, RZ, 0xc0, !PT ;  /* 0x000f000f1f1f7812 */ /* 0x000fe400078ec0ff */
[----:B------:R-:W-:Y:S02]  /*8000*/  LOP3.LUT R10, R23, 0x300030, R26, 0xf8, !PT ;  /* 0x00300030170a7812 */ /* 0x000fe400078ef81a */
[----:B------:R-:W-:Y:S02]  /*8010*/  LOP3.LUT R11, R4, 0x3f003f, RZ, 0xc0, !PT ;  /* 0x003f003f040b7812 */ /* 0x000fe400078ec0ff */
[--C-:B------:R-:W-:Y:S02]  /*8020*/  SHF.R.U32.HI R26, RZ, 0x6, R4.reuse ;  /* 0x00000006ff1a7819 */ /* 0x100fe40000011604 */
[----:B------:R-:W-:-:S02]  /*8030*/  SHF.R.U32.HI R4, RZ, 0xc, R4 ;  /* 0x0000000cff047819 */ /* 0x000fc40000011604 */
[----:B------:R-:W-:Y:S02]  /*8040*/  LOP3.LUT R54, R6, 0x3f003f, RZ, 0xc0, !PT ;  /* 0x003f003f06367812 */ /* 0x000fe400078ec0ff */
[----:B------:R-:W-:Y:S02]  /*8050*/  SHF.R.U32.HI R55, RZ, 0x6, R6 ;  /* 0x00000006ff377819 */ /* 0x000fe40000011606 */
[----:B------:R-:W-:Y:S02]  /*8060*/  SHF.R.U32.HI R23, RZ, 0xc, R7 ;  /* 0x0000000cff177819 */ /* 0x000fe40000011607 */
[----:B------:R-:W-:Y:S02]  /*8070*/  LOP3.LUT R2, R31, 0x300030, R32, 0xf8, !PT ;  /* 0x003000301f027812 */ /* 0x000fe400078ef820 */
[----:B------:R-:W-:Y:S02]  /*8080*/  SHF.R.U32.HI R16, RZ, 0xc, R5 ;  /* 0x0000000cff107819 */ /* 0x000fe40000011605 */
[----:B------:R-:W-:-:S02]  /*8090*/  SHF.R.U32.HI R6, RZ, 0xc, R6 ;  /* 0x0000000cff067819 */ /* 0x000fc40000011606 */
[----:B------:R-:W-:Y:S02]  /*80a0*/  LOP3.LUT R31, R5, 0x3f003f, RZ, 0xc0, !PT ;  /* 0x003f003f051f7812 */ /* 0x000fe400078ec0ff */
        /* <DEDUP_REMOVED lines=8> */
[----:B------:R-:W-:Y:S02]  /*8130*/  SHF.R.U32.HI R34, RZ, 0x6, R21 ;  /* 0x00000006ff227819 */ /* 0x000fe40000011615 */
[----:B------:R-:W-:Y:S02]  /*8140*/  LOP3.LUT R56, R22, 0x3f003f, RZ, 0xc0, !PT ;  /* 0x003f003f16387812 */ /* 0x000fe400078ec0ff */
[----:B------:R-:W-:-:S02]  /*8150*/  SHF.R.U32.HI R57, RZ, 0x6, R22 ;  /* 0x00000006ff397819 */ /* 0x000fc40000011616 */
[----:B------:R-:W-:Y:S02]  /*8160*/  LOP3.LUT R61, R7, 0x3f003f, RZ, 0xc0, !PT ;  /* 0x003f003f073d7812 */ /* 0x000fe400078ec0ff */
[----:B------:R-:W-:Y:S02]  /*8170*/  LOP3.LUT R4, R23, 0xf000f, RZ, 0xc0, !PT ;  /* 0x000f000f17047812 */ /* 0x000fe400078ec0ff */
[----:B------:R-:W-:Y:S02]  /*8180*/  SHF.R.U32.HI R21, RZ, 0xa, R21 ;  /* 0x0000000aff157819 */ /* 0x000fe40000011615 */
[----:B------:R-:W-:Y:S02]  /*8190*/  SHF.R.U32.HI R22, RZ, 0xa, R22 ;  /* 0x0000000aff167819 */ /* 0x000fe40000011616 */
[----:B------:R-:W-:Y:S02]  /*81a0*/  LOP3.LUT R16, R16, 0xf000f, RZ, 0xc0, !PT ;  /* 0x000f000f10107812 */ /* 0x000fe400078ec0ff */
[----:B------:R-:W-:-:S02]  /*81b0*/  LOP3.LUT R7, R6, 0xf000f, RZ, 0xc0, !PT ;  /* 0x000f000f06077812 */ /* 0x000fc400078ec0ff */
[----:B------:R-:W-:Y:S02]  /*81c0*/  LOP3.LUT R25, R25, 0x3f003f, RZ, 0xc0, !PT ;  /* 0x003f003f19197812 */ /* 0x000fe400078ec0ff */
[----:B------:R-:W-:Y:S02]  /*81d0*/  LOP3.LUT R60, R60, 0x64006400, RZ, 0xfc, !PT ;  /* 0x640064003c3c7812 */ /* 0x000fe400078efcff */
[----:B------:R-:W-:Y:S02]  /*81e0*/  LOP3.LUT R62, R62, 0x3f003f, RZ, 0xc0, !PT ;  /* 0x003f003f3e3e7812 */ /* 0x000fe400078ec0ff */
[----:B------:R-:W-:Y:S02]  /*81f0*/  LOP3.LUT R6, R5, 0x300030, R20, 0xf8, !PT ;  /* 0x0030003005067812 */ /* 0x000fe400078ef814 */
[----:B------:R-:W-:Y:S02]  /*8200*/  LOP3.LUT R66, R4, 0x300030, R65, 0xf8, !PT ;  /* 0x0030003004427812 */ /* 0x000fe400078ef841 */
        /* <DEDUP_REMOVED lines=117> */
.L_x_1982:
[----:B-----5:R-:W-:Y:S02]  /*8960*/  @!P2 IADD3 R37, PT, PT, R3, R48, RZ ;  /* 0x000000300325a210 */ /* 0x020fe40007ffe0ff */
[----:B------:R-:W-:Y:S02]  /*8970*/  MOV R2, R18 ;  /* 0x0000001200027202 */ /* 0x000fe40000000f00 */
[----:B------:R-:W-:Y:S01]  /*8980*/  MOV R3, R19 ;  /* 0x0000001300037202 */ /* 0x000fe20000000f00 */
[----:B------:R-:W-:Y:S06]  /*8990*/  @!P1 BRA `(.L_x_1983) ;  /* 0x0000000400609947 */ /* 0x000fec0003800000 */
        /* <DEDUP_REMOVED lines=45> */
.L_x_1984:
        /* <DEDUP_REMOVED lines=43> */
.L_x_1983:
        /* <DEDUP_REMOVED lines=10> */
[--C-:B------:R-:W-:Y:S02]  /*8fc0*/  SHF.R.U32.HI R13, RZ, 0xc, R10.reuse ;  /* 0x0000000cff0d7819 */ /* 0x100fe4000001160a */
[----:B------:R-:W-:Y:S02]  /*8fd0*/  LOP3.LUT R25, R9, 0x3f003f, RZ, 0xc0, !PT ;  /* 0x003f003f09197812 */ /* 0x000fe400078ec0ff */
[----:B------:R-:W-:Y:S02]  /*8fe0*/  SHF.R.U32.HI R28, RZ, 0x6, R9 ;  /* 0x00000006ff1c7819 */ /* 0x000fe40000011609 */
[----:B------:R-:W-:Y:S02]  /*8ff0*/  LOP3.LUT R33, R10, 0x3f003f, RZ, 0xc0, !PT ;  /* 0x003f003f0a217812 */ /* 0x000fe400078ec0ff */
[----:B------:R-:W-:-:S02]  /*9000*/  SHF.R.U32.HI R34, RZ, 0x6, R10 ;  /* 0x00000006ff227819 */ /* 0x000fc4000001160a */
[----:B------:R-:W-:Y:S02]  /*9010*/  LOP3.LUT R56, R11, 0x3f003f, RZ, 0xc0, !PT ;  /* 0x003f003f0b387812 */ /* 0x000fe400078ec0ff */
[--C-:B------:R-:W-:Y:S02]  /*9020*/  SHF.R.U32.HI R57, RZ, 0x6, R11.reuse ;  /* 0x00000006ff397819 */ /* 0x100fe4000001160b */
[----:B------:R-:W-:Y:S02]  /*9030*/  SHF.R.U32.HI R35, RZ, 0xc, R11 ;  /* 0x0000000cff237819 */ /* 0x000fe4000001160b */
[----:B----4-:R-:W-:Y:S02]  /*9040*/  SHF.R.U32.HI R10, RZ, 0x8, R20 ;  /* 0x00000008ff0a7819 */ /* 0x010fe40000011614 */
[----:B------:R-:W-:Y:S02]  /*9050*/  LOP3.LUT R9, R8, 0xf000f, RZ, 0xc0, !PT ;  /* 0x000f000f08097812 */ /* 0x000fe400078ec0ff */
[----:B------:R-:W-:-:S02]  /*9060*/  LOP3.LUT R26, R20, 0x3f003f, RZ, 0xc0, !PT ;  /* 0x003f003f141a7812 */ /* 0x000fc400078ec0ff */
[--C-:B------:R-:W-:Y:S02]  /*9070*/  SHF.R.U32.HI R27, RZ, 0x6, R20.reuse ;  /* 0x00000006ff1b7819 */ /* 0x100fe40000011614 */
[----:B------:R-:W-:Y:S02]  /*9080*/  SHF.R.U32.HI R12, RZ, 0xa, R20 ;  /* 0x0000000aff0c7819 */ /* 0x000fe40000011614 */
[----:B------:R-:W-:Y:S02]  /*9090*/  SHF.R.U32.HI R11, RZ, 0x8, R21 ;  /* 0x00000008ff0b7819 */ /* 0x000fe40000011615 */
[----:B------:R-:W-:Y:S02]  /*90a0*/  LOP3.LUT R8, R29, 0xf000f, RZ, 0xc0, !PT ;  /* 0x000f000f1d087812 */ /* 0x000fe400078ec0ff */
[----:B------:R-:W-:Y:S02]  /*90b0*/  SHF.R.U32.HI R20, RZ, 0x8, R22 ;  /* 0x00000008ff147819 */ /* 0x000fe40000011616 */
[----:B------:R-:W-:-:S02]  /*90c0*/  LOP3.LUT R13, R13, 0xf000f, RZ, 0xc0, !PT ;  /* 0x000f000f0d0d7812 */ /* 0x000fc400078ec0ff */
[----:B------:R-:W-:Y:S02]  /*90d0*/  LOP3.LUT R30, R21, 0x3f003f, RZ, 0xc0, !PT ;  /* 0x003f003f151e7812 */ /* 0x000fe400078ec0ff */
[--C-:B------:R-:W-:Y:S02]  /*90e0*/  SHF.R.U32.HI R31, RZ, 0x6, R21.reuse ;  /* 0x00000006ff1f7819 */ /* 0x100fe40000011615 */
[----:B------:R-:W-:Y:S02]  /*90f0*/  SHF.R.U32.HI R32, RZ, 0xa, R21 ;  /* 0x0000000aff207819 */ /* 0x000fe40000011615 */
[----:B------:R-:W-:Y:S02]  /*9100*/  LOP3.LUT R10, R9, 0x300030, R10, 0xf8, !PT ;  /* 0x00300030090a7812 */ /* 0x000fe400078ef80a */
[----:B------:R-:W-:Y:S02]  /*9110*/  SHF.R.U32.HI R21, RZ, 0x8, R23 ;  /* 0x00000008ff157819 */ /* 0x000fe40000011617 */
[----:B------:R-:W-:-:S02]  /*9120*/  LOP3.LUT R36, R35, 0xf000f, RZ, 0xc0, !PT ;  /* 0x000f000f23247812 */ /* 0x000fc400078ec0ff */
[----:B------:R-:W-:Y:S02]  /*9130*/  LOP3.LUT R9, R8, 0x300030, R11, 0xf8, !PT ;  /* 0x0030003008097812 */ /* 0x000fe400078ef80b */
[----:B------:R-:W-:Y:S02]  /*9140*/  LOP3.LUT R11, R13, 0x300030, R20, 0xf8, !PT ;  /* 0x003000300d0b7812 */ /* 0x000fe400078ef814 */
[----:B---3--:R-:W-:Y:S02]  /*9150*/  LOP3.LUT R13, R4, 0x3f003f, RZ, 0xc0, !PT ;  /* 0x003f003f040d7812 */ /* 0x008fe400078ec0ff */
        /* <DEDUP_REMOVED lines=11> */
[----:B------:R-:W-:Y:S02]  /*9210*/  SHF.R.U32.HI R6, RZ, 0xc, R6 ;  /* 0x0000000cff067819 */ /* 0x000fe40000011606 */
[----:B------:R-:W-:Y:S02]  /*9220*/  LOP3.LUT R5, R4, 0xf000f, RZ, 0xc0, !PT ;  /* 0x000f000f04057812 */ /* 0x000fe400078ec0ff */
[----:B------:R-:W-:Y:S02]  /*9230*/  LOP3.LUT R58, R7, 0x3f003f, RZ, 0xc0, !PT ;  /* 0x003f003f073a7812 */ /* 0x000fe400078ec0ff */
[----:B------:R-:W-:-:S02]  /*9240*/  SHF.R.U32.HI R59, RZ, 0x6, R7 ;  /* 0x00000006ff3b7819 */ /* 0x000fc40000011607 */
[----:B------:R-:W-:Y:S02]  /*9250*/  SHF.R.U32.HI R55, RZ, 0xc, R7 ;  /* 0x0000000cff377819 */ /* 0x000fe40000011607 */
[----:B------:R-:W-:Y:S02]  /*9260*/  LOP3.LUT R7, R6, 0xf000f, RZ, 0xc0, !PT ;  /* 0x000f000f06077812 */ /* 0x000fe400078ec0ff */
[----:B------:R-:W-:Y:S02]  /*9270*/  LOP3.LUT R53, R22, 0x3f003f, RZ, 0xc0, !PT ;  /* 0x003f003f16357812 */ /* 0x000fe400078ec0ff */
[----:B------:R-:W-:Y:S02]  /*9280*/  SHF.R.U32.HI R54, RZ, 0x6, R22 ;  /* 0x00000006ff367819 */ /* 0x000fe40000011616 */
[----:B------:R-:W-:Y:S02]  /*9290*/  LOP3.LUT R6, R5, 0x300030, R12, 0xf8, !PT ;  /* 0x0030003005067812 */ /* 0x000fe400078ef80c */
[----:B------:R-:W-:-:S02]  /*92a0*/  SHF.R.U32.HI R22, RZ, 0xa, R22 ;  /* 0x0000000aff167819 */ /* 0x000fc40000011616 */
        /* <DEDUP_REMOVED lines=124> */
.L_x_1985:
        /* <DEDUP_REMOVED lines=46> */
.L_x_1987:
        /* <DEDUP_REMOVED lines=43> */
.L_x_1986:
        /* <DEDUP_REMOVED lines=8> */
.L_x_1981:
        /* <DEDUP_REMOVED lines=11> */
.L_x_1993:
        /* <DEDUP_REMOVED lines=9> */
[----:B------:R0:W5:Y:S01]  /*a1c0*/  LDG.E.128.CONSTANT R12, desc[UR8][R26.64] ;  /* 0x000000081a0c7981 */ /* 0x000162000c1e9d00 */
[----:B------:R-:W-:-:S05]  /*a1d0*/  IMAD.WIDE R30, R45, 0x4, R26 ;  /* 0x000000042d1e7825 */ /* 0x000fca00078e021a */
[----:B------:R1:W5:Y:S01]  /*a1e0*/  LDG.E.128.CONSTANT R16, desc[UR8][R30.64] ;  /* 0x000000081e107981 */ /* 0x000362000c1e9d00 */
[----:B------:R-:W-:-:S05]  /*a1f0*/  IMAD.WIDE R100, R45, 0x4, R30 ;  /* 0x000000042d647825 */ /* 0x000fca00078e021e */
[----:B------:R-:W5:Y:S01]  /*a200*/  LDG.E.128.CONSTANT R20, desc[UR8][R100.64] ;  /* 0x0000000864147981 */ /* 0x000f62000c1e9d00 */
[----:B------:R-:W-:Y:S02]  /*a210*/  MOV R2, 0x2800 ;  /* 0x0000280000027802 */ /* 0x000fe40000000f00 */
[----:B------:R-:W-:Y:S02]  /*a220*/  ISETP.NE.AND P3, PT, R51, RZ, PT ;  /* 0x000000ff3300720c */ /* 0x000fe40003f65270 */
[----:B------:R-:W-:Y:S02]  /*a230*/  ISETP.NE.AND P1, PT, R52, 0x1, PT ;  /* 0x000000013400780c */ /* 0x000fe40003f25270 */
[----:B------:R-:W-:Y:S02]  /*a240*/  @!P2 IADD3 R96, PT, PT, R44, 0x1, RZ ;  /* 0x000000012c60a810 */ /* 0x000fe40007ffe0ff */
[----:B--2---:R-:W-:Y:S02]  /*a250*/  SHF.R.U32.HI R25, RZ, 0xf, R4 ;  /* 0x0000000fff197819 */ /* 0x004fe40000011604 */
[----:B0-----:R-:W-:-:S02]  /*a260*/  SHF.R.U32.HI R26, RZ, 0xf, R5 ;  /* 0x0000000fff1a7819 */ /* 0x001fc40000011605 */
[----:B-1----:R-:W-:Y:S02]  /*a270*/  SHF.R.U32.HI R31, RZ, 0xf, R6 ;  /* 0x0000000fff1f7819 */ /* 0x002fe40000011606 */
[----:B------:R-:W-:Y:S02]  /*a280*/  SHF.R.U32.HI R32, RZ, 0xf, R7 ;  /* 0x0000000fff207819 */ /* 0x000fe40000011607 */
[----:B------:R-:W-:Y:S02]  /*a290*/  LOP3.LUT R53, R5, 0x1f001f, RZ, 0xc0, !PT ;  /* 0x001f001f05357812 */ /* 0x000fe400078ec0ff */
[----:B------:R-:W-:Y:S02]  /*a2a0*/  SHF.R.U32.HI R54, RZ, 0xa, R5 ;  /* 0x0000000aff367819 */ /* 0x000fe40000011605 */
[----:B---3--:R-:W-:Y:S02]  /*a2b0*/  @!P2 IADD3 R37, PT, PT, R3, R48, RZ ;  /* 0x000000300325a210 */ /* 0x008fe40007ffe0ff */
[----:B----4-:R-:W-:-:S02]  /*a2c0*/  @!P2 PRMT R0, R28, 0x7610, R0 ;  /* 0x000076101c00a816 */ /* 0x010fc40000000000 */
[----:B------:R-:W-:Y:S02]  /*a2d0*/  @!P2 PRMT R97, R29, 0x7610, R97 ;  /* 0x000076101d61a816 */ /* 0x000fe40000000061 */
[----:B------:R-:W-:Y:S02]  /*a2e0*/  @!P2 PRMT R0, R0, 0x7610, R28 ;  /* 0x000076100000a816 */ /* 0x000fe4000000001c */
[----:B------:R-:W-:Y:S02]  /*a2f0*/  LOP3.LUT R66, R5, 0x3e003e0, RZ, 0xc0, !PT ;  /* 0x03e003e005427812 */ /* 0x000fe400078ec0ff */
[----:B------:R-:W-:Y:S02]  /*a300*/  LOP3.LUT R59, R6, 0x1f001f, RZ, 0xc0, !PT ;  /* 0x001f001f063b7812 */ /* 0x000fe400078ec0ff */
[----:B-----5:R-:W-:Y:S02]  /*a310*/  LOP3.LUT R30, R8, 0x1f001f, RZ, 0xc0, !PT ;  /* 0x001f001f081e7812 */ /* 0x020fe400078ec0ff */
[----:B------:R-:W-:-:S02]  /*a320*/  SHF.R.U32.HI R28, RZ, 0xa, R8 ;  /* 0x0000000aff1c7819 */ /* 0x000fc40000011608 */
[----:B------:R-:W-:Y:S02]  /*a330*/  LOP3.LUT R3, R8, 0x3e003e0, RZ, 0xc0, !PT ;  /* 0x03e003e008037812 */ /* 0x000fe400078ec0ff */
[----:B------:R-:W-:Y:S02]  /*a340*/  SHF.R.U32.HI R62, RZ, 0xa, R6 ;  /* 0x0000000aff3e7819 */ /* 0x000fe40000011606 */
[----:B------:R-:W-:Y:S02]  /*a350*/  LOP3.LUT R24, R6, 0x3e003e0, RZ, 0xc0, !PT ;  /* 0x03e003e006187812 */ /* 0x000fe400078ec0ff */
[C---:B------:R-:W-:Y:S02]  /*a360*/  LOP3.LUT R75, R7.reuse, 0x1f001f, RZ, 0xc0, !PT ;  /* 0x001f001f074b7812 */ /* 0x040fe400078ec0ff */
[----:B------:R-:W-:Y:S02]  /*a370*/  SHF.R.U32.HI R74, RZ, 0xa, R7 ;  /* 0x0000000aff4a7819 */ /* 0x000fe40000011607 */
[----:B------:R-:W-:-:S02]  /*a380*/  LOP3.LUT R67, R7, 0x3e003e0, RZ, 0xc0, !PT ;  /* 0x03e003e007437812 */ /* 0x000fc400078ec0ff */
[----:B------:R-:W-:Y:S02]  /*a390*/  SHF.R.U32.HI R8, RZ, 0xe, R8 ;  /* 0x0000000eff087819 */ /* 0x000fe40000011608 */
[----:B------:R-:W-:Y:S02]  /*a3a0*/  LOP3.LUT R25, R25, 0x10001, RZ, 0xc0, !PT ;  /* 0x0001000119197812 */ /* 0x000fe400078ec0ff */
[----:B------:R-:W-:Y:S02]  /*a3b0*/  @!P2 PRMT R97, R97, 0x7610, R29 ;  /* 0x000076106161a816 */ /* 0x000fe4000000001d */
        /* <DEDUP_REMOVED lines=11> */
[----:B------:R-:W-:Y:S02]  /*a470*/  SHF.R.U32.HI R10, RZ, 0xe, R10 ;  /* 0x0000000eff0a7819 */ /* 0x000fe4000001160a */
[----:B------:R-:W-:Y:S02]  /*a480*/  SHF.R.U32.HI R11, RZ, 0xe, R11 ;  /* 0x0000000eff0b7819 */ /* 0x000fe4000001160b */
[----:B------:R-:W-:Y:S02]  /*a490*/  LOP3.LUT R31, R31, 0x10001, RZ, 0xc0, !PT ;  /* 0x000100011f1f7812 */ /* 0x000fe400078ec0ff */
[----:B------:R-:W-:-:S02]  /*a4a0*/  LOP3.LUT R32, R32, 0x10001, RZ, 0xc0, !PT ;  /* 0x0001000120207812 */ /* 0x000fc400078ec0ff */
[C---:B------:R-:W-:Y:S02]  /*a4b0*/  LOP3.LUT R33, R9.reuse, 0x1f001f, RZ, 0xc0, !PT ;  /* 0x001f001f09217812 */ /* 0x040fe400078ec0ff */
[----:B------:R-:W-:Y:S02]  /*a4c0*/  SHF.R.U32.HI R36, RZ, 0xa, R9 ;  /* 0x0000000aff247819 */ /* 0x000fe40000011609 */
[----:B------:R-:W-:Y:S02]  /*a4d0*/  LOP3.LUT R4, R9, 0x3e003e0, RZ, 0xc0, !PT ;  /* 0x03e003e009047812 */ /* 0x000fe400078ec0ff */
[----:B------:R-:W-:Y:S02]  /*a4e0*/  LOP3.LUT R9, R25, 0x20002, R8, 0xf8, !PT ;  /* 0x0002000219097812 */ /* 0x000fe400078ef808 */
        /* <DEDUP_REMOVED lines=28> */
[----:B------:R-:W-:Y:S02]  /*a6b0*/  SHF.R.U32.HI R17, RZ, 0xc, R17 ;  /* 0x0000000cff117819 */ /* 0x000fe40000011611 */
[C---:B------:R-:W-:Y:S02]  /*a6c0*/  LOP3.LUT R76, R19.reuse, 0x1f001f, RZ, 0xc0, !PT ;  /* 0x001f001f134c7812 */ /* 0x040fe400078ec0ff */
[----:B------:R-:W-:Y:S02]  /*a6d0*/  SHF.R.U32.HI R77, RZ, 0xa, R19 ;  /* 0x0000000aff4d7819 */ /* 0x000fe40000011613 */
[----:B------:R-:W-:-:S02]  /*a6e0*/  LOP3.LUT R86, R19, 0x3e003e0, RZ, 0xc0, !PT ;  /* 0x03e003e013567812 */ /* 0x000fc400078ec0ff */
[----:B------:R-:W-:Y:S02]  /*a6f0*/  LOP3.LUT R9, R9, 0x40004, R12, 0xf8, !PT ;  /* 0x0004000409097812 */ /* 0x000fe400078ef80c */
[----:B------:R-:W-:Y:S02]  /*a700*/  SHF.R.U32.HI R16, RZ, 0xc, R16 ;  /* 0x0000000cff107819 */ /* 0x000fe40000011610 */
[----:B------:R-:W-:Y:S02]  /*a710*/  SHF.R.U32.HI R19, RZ, 0xc, R19 ;  /* 0x0000000cff137819 */ /* 0x000fe40000011613 */
[C---:B------:R-:W-:Y:S02]  /*a720*/  LOP3.LUT R58, R18.reuse, 0x1f001f, RZ, 0xc0, !PT ;  /* 0x001f001f123a7812 */ /* 0x040fe400078ec0ff */
[----:B------:R-:W-:Y:S02]  /*a730*/  SHF.R.U32.HI R64, RZ, 0xa, R18 ;  /* 0x0000000aff407819 */ /* 0x000fe40000011612 */
[----:B------:R-:W-:-:S02]  /*a740*/  LOP3.LUT R84, R18, 0x3e003e0, RZ, 0xc0, !PT ;  /* 0x03e003e012547812 */ /* 0x000fc400078ec0ff */
[----:B------:R-:W-:Y:S02]  /*a750*/  SHF.R.U32.HI R18, RZ, 0xc, R18 ;  /* 0x0000000cff127819 */ /* 0x000fe40000011612 */
[----:B------:R-:W-:Y:S02]  /*a760*/  LOP3.LUT R11, R8, 0x80008, R17, 0xf8, !PT ;  /* 0x00080008080b7812 */ /* 0x000fe400078ef811 */
[----:B------:R-:W-:Y:S02]  /*a770*/  LOP3.LUT R9, R9, 0x80008, R16, 0xf8, !PT ;  /* 0x0008000809097812 */ /* 0x000fe400078ef810 */
[----:B------:R-:W-:Y:S02]  /*a780*/  LOP3.LUT R83, R10, 0x80008, R19, 0xf8, !PT ;  /* 0x000800080a537812 */ /* 0x000fe400078ef813 */
[----:B------:R-:W-:Y:S02]  /*a790*/  SHF.R.U32.HI R8, RZ, 0xb, R20 ;  /* 0x0000000bff087819 */ /* 0x000fe40000011614 */
[----:B------:R-:W-:-:S02]  /*a7a0*/  SHF.R.U32.HI R10, RZ, 0xb, R21 ;  /* 0x0000000bff0a7819 */ /* 0x000fc40000011615 */
[----:B------:R-:W-:Y:S02]  /*a7b0*/  LOP3.LUT R81, R13, 0x80008, R18, 0xf8, !PT ;  /* 0x000800080d517812 */ /* 0x000fe400078ef812 */
[--C-:B------:R-:W-:Y:S02]  /*a7c0*/  SHF.R.U32.HI R80, RZ, 0xb, R23.reuse ;  /* 0x0000000bff507819 */ /* 0x100fe40000011617 */
[----:B------:R-:W-:Y:S02]  /*a7d0*/  LOP3.LUT R67, R67, 0x64006400, RZ, 0xfc, !PT ;  /* 0x6400640043437812 */ /* 0x000fe400078efcff */
[C---:B------:R-:W-:Y:S02]  /*a7e0*/  LOP3.LUT R88, R23.reuse, 0x3e003e0, RZ, 0xc0, !PT ;  /* 0x03e003e017587812 */ /* 0x040fe400078ec0ff */
[----:B------:R-:W-:Y:S02]  /*a7f0*/  LOP3.LUT R18, R23, 0x1f001f, RZ, 0xc0, !PT ;  /* 0x001f001f17127812 */ /* 0x000fe400078ec0ff */
[----:B------:R-:W-:-:S02]  /*a800*/  SHF.R.U32.HI R19, RZ, 0xa, R23 ;  /* 0x0000000aff137819 */ /* 0x000fc40000011617 */
[----:B------:R-:W-:Y:S02]  /*a810*/  LOP3.LUT R8, R9, 0x100010, R8, 0xf8, !PT ;  /* 0x0010001009087812 */ /* 0x000fe400078ef808 */
[----:B------:R-:W-:Y:S02]  /*a820*/  LOP3.LUT R23, R24, 0x64006400, RZ, 0xfc, !PT ;  /* 0x6400640018177812 */ /* 0x000fe400078efcff */
[----:B------:R-:W-:Y:S02]  /*a830*/  LOP3.LUT R9, R11, 0x100010, R10, 0xf8, !PT ;  /* 0x001000100b097812 */ /* 0x000fe400078ef80a */
[----:B------:R-:W-:Y:S01]  /*a840*/  LOP3.LUT R11, R83, 0x100010, R80, 0xf8, !PT ;  /* 0x00100010530b7812 */ /* 0x000fe200078ef850 */
[-C--:B------:R-:W-:Y:S01]  /*a850*/  HFMA2 R83, R67, R2.reuse.H0_H0, -48, -48 ;  /* 0xd200d20043537431 */ /* 0x080fe20000040002 */
[----:B------:R-:W-:Y:S01]  /*a860*/  LOP3.LUT R12, R20, 0x1f001f, RZ, 0xc0, !PT ;  /* 0x001f001f140c7812 */ /* 0x000fe200078ec0ff */
[----:B------:R-:W-:Y:S01]  /*a870*/  HFMA2 R82, R23, R2.H0_H0, -48, -48 ;  /* 0xd200d20017527431 */ /* 0x000fe20000040002 */
[----:B------:R-:W-:-:S02]  /*a880*/  SHF.R.U32.HI R13, RZ, 0xa, R20 ;  /* 0x0000000aff0d7819 */ /* 0x000fc40000011614 */
[----:B------:R-:W-:Y:S02]  /*a890*/  LOP3.LUT R87, R20, 0x3e003e0, RZ, 0xc0, !PT ;  /* 0x03e003e014577812 */ /* 0x000fe400078ec0ff */
[----:B------:R-:W-:Y:S02]  /*a8a0*/  LOP3.LUT R65, R65, 0x64006400, RZ, 0xfc, !PT ;  /* 0x6400640041417812 */ /* 0x000fe400078efcff */
[----:B------:R-:W-:Y:S02]  /*a8b0*/  LOP3.LUT R67, R5, 0x64006400, RZ, 0xfc, !PT ;  /* 0x6400640005437812 */ /* 0x000fe400078efcff */
[C---:B------:R-:W-:Y:S02]  /*a8c0*/  LOP3.LUT R14, R21.reuse, 0x1f001f, RZ, 0xc0, !PT ;  /* 0x001f001f150e7812 */ /* 0x040fe400078ec0ff */
[----:B------:R-:W-:Y:S02]  /*a8d0*/  SHF.R.U32.HI R15, RZ, 0xa, R21 ;  /* 0x0000000aff0f7819 */ /* 0x000fe40000011615 */
[----:B------:R-:W-:-:S02]  /*a8e0*/  LOP3.LUT R20, R21, 0x3e003e0, RZ, 0xc0, !PT ;  /* 0x03e003e015147812 */ /* 0x000fc400078ec0ff */
[----:B------:R-:W-:Y:S02]  /*a8f0*/  LOP3.LUT R3, R3, 0x64006400, RZ, 0xfc, !PT ;  /* 0x6400640003037812 */ /* 0x000fe400078efcff */
[----:B------:R-:W-:Y:S02]  /*a900*/  LOP3.LUT R5, R69, 0x64006400, RZ, 0xfc, !PT ;  /* 0x6400640045057812 */ /* 0x000fe400078efcff */
[C---:B------:R-:W-:Y:S02]  /*a910*/  LOP3.LUT R16, R22.reuse, 0x1f001f, RZ, 0xc0, !PT ;  /* 0x001f001f16107812 */ /* 0x040fe400078ec0ff */
[----:B------:R-:W-:Y:S02]  /*a920*/  SHF.R.U32.HI R17, RZ, 0xa, R22 ;  /* 0x0000000aff117819 */ /* 0x000fe40000011616 */
[----:B------:R-:W-:Y:S02]  /*a930*/  LOP3.LUT R21, R22, 0x3e003e0, RZ, 0xc0, !PT ;  /* 0x03e003e016157812 */ /* 0x000fe400078ec0ff */
[----:B------:R-:W-:-:S02]  /*a940*/  LOP3.LUT R23, R4, 0x64006400, RZ, 0xfc, !PT ;  /* 0x6400640004177812 */ /* 0x000fc400078efcff */
[----:B------:R-:W-:Y:S02]  /*a950*/  SHF.R.U32.HI R22, RZ, 0xb, R22 ;  /* 0x0000000bff167819 */ /* 0x000fe40000011616 */
        /* <DEDUP_REMOVED lines=217> */
.L_x_1990:
[----:B------:R-:W-:Y:S02]  /*b6f0*/  @!P2 MOV R44, R96 ;  /* 0x00000060002ca202 */ /* 0x000fe40000000f00 */
        /* <DEDUP_REMOVED lines=82> */
.L_x_1992:
        /* <DEDUP_REMOVED lines=77> */
.L_x_1991:
        /* <DEDUP_REMOVED lines=8> */
.L_x_1989:
        /* <DEDUP_REMOVED lines=11> */
.L_x_2007:
[----:B------:R-:W-:Y:S01]  /*c220*/  ISETP.NE.AND P3, PT, R48, R37, PT ;  /* 0x000000253000720c */ /* 0x000fe20003f65270 */
[----:B------:R-:W2:-:S12]  /*c230*/  LDG.E.128.CONSTANT R16, desc[UR8][R102.64] ;  /* 0x0000000866107981 */ /* 0x000e98000c1e9d00 */
[----:B------:R-:W-:-:S06]  /*c240*/  @!P3 LEA R2, R44, R1, 0x3 ;  /* 0x000000012c02b211 */ /* 0x000fcc00078e18ff */
[----:B------:R-:W3:Y:S01]  /*c250*/  @!P3 LDL.64 R2, [R2+0x8] ;  /* 0x000008000202b983 */ /* 0x000ee20000100a00 */
[----:B------:R-:W-:Y:S02]  /*c260*/  @!P3 IADD3 R4, PT, PT, R44, 0x1, RZ ;  /* 0x000000012c04b810 */ /* 0x000fe40007ffe0ff */
[----:B------:R-:W-:Y:S02]  /*c270*/  @!P3 MOV R12, R10 ;  /* 0x0000000a000cb202 */ /* 0x000fe40000000f00 */
[----:B------:R-:W-:Y:S02]  /*c280*/  @!P3 MOV R44, R4 ;  /* 0x00000004002cb202 */ /* 0x000fe40000000f00 */
[----:B------:R-:W-:Y:S01]  /*c290*/  ISETP.NE.AND P2, PT, R51, RZ, PT ;  /* 0x000000ff3300720c */ /* 0x000fe20003f45270 */
[----:B------:R0:W5:Y:S01]  /*c2a0*/  @!P3 LDG.E.U16.CONSTANT R5, desc[UR8][R12.64] ;  /* 0x000000080c05b981 */ /* 0x000162000c1e9500 */
[----:B------:R-:W-:Y:S01]  /*c2b0*/  HFMA2 R7, -RZ, RZ, 0, 0.0625 ;  /* 0x00002c00ff077431 */ /* 0x000fe200000001ff */
[----:B------:R-:W-:-:S02]  /*c2c0*/  ISETP.NE.AND P1, PT, R52, 0x1, PT ;  /* 0x000000013400780c */ /* 0x000fc40003f25270 */
[C---:B--2---:R-:W-:Y:S02]  /*c2d0*/  LOP3.LUT R4, R17.reuse, 0xf000f, RZ, 0xc0, !PT ;  /* 0x000f000f11047812 */ /* 0x044fe400078ec0ff */
[----:B------:R-:W-:Y:S02]  /*c2e0*/  LOP3.LUT R6, R17, 0xf000f0, RZ, 0xc0, !PT ;  /* 0x00f000f011067812 */ /* 0x000fe400078ec0ff */
[----:B------:R-:W-:Y:S02]  /*c2f0*/  LOP3.LUT R14, R18, 0xf000f0, RZ, 0xc0, !PT ;  /* 0x00f000f0120e7812 */ /* 0x000fe400078ec0ff */
[----:B------:R-:W-:Y:S02]  /*c300*/  LOP3.LUT R20, R19, 0xf000f, RZ, 0xc0, !PT ;  /* 0x000f000f13147812 */ /* 0x000fe400078ec0ff */
[----:B------:R-:W-:Y:S02]  /*c310*/  SHF.R.U32.HI R17, RZ, 0x8, R17 ;  /* 0x00000008ff117819 */ /* 0x000fe40000011611 */
[----:B------:R-:W-:-:S02]  /*c320*/  SHF.R.U32.HI R15, RZ, 0x8, R18 ;  /* 0x00000008ff0f7819 */ /* 0x000fc40000011612 */
[----:B------:R-:W-:Y:S02]  /*c330*/  LOP3.LUT R21, R19, 0xf000f0, RZ, 0xc0, !PT ;  /* 0x00f000f013157812 */ /* 0x000fe400078ec0ff */
[----:B---3--:R-:W-:Y:S02]  /*c340*/  @!P3 PRMT R0, R2, 0x7610, R0 ;  /* 0x000076100200b816 */ /* 0x008fe40000000000 */
[----:B------:R-:W-:Y:S02]  /*c350*/  @!P3 PRMT R97, R3, 0x7610, R97 ;  /* 0x000076100361b816 */ /* 0x000fe40000000061 */
[----:B------:R-:W-:Y:S02]  /*c360*/  @!P3 PRMT R0, R0, 0x7610, R2 ;  /* 0x000076100000b816 */ /* 0x000fe40000000002 */
[----:B------:R-:W-:Y:S02]  /*c370*/  @!P3 PRMT R97, R97, 0x7610, R3 ;  /* 0x000076106161b816 */ /* 0x000fe40000000003 */
[----:B------:R-:W-:-:S02]  /*c380*/  LOP3.LUT R2, R16, 0xf000f, RZ, 0xc0, !PT ;  /* 0x000f000f10027812 */ /* 0x000fc400078ec0ff */
[----:B------:R-:W-:Y:S02]  /*c390*/  LOP3.LUT R3, R16, 0xf000f0, RZ, 0xc0, !PT ;  /* 0x00f000f010037812 */ /* 0x000fe400078ec0ff */
[----:B------:R-:W-:Y:S02]  /*c3a0*/  SHF.R.U32.HI R16, RZ, 0x8, R16 ;  /* 0x00000008ff107819 */ /* 0x000fe40000011610 */
[----:B------:R-:W-:Y:S02]  /*c3b0*/  SHF.R.U32.HI R22, RZ, 0x8, R19 ;  /* 0x00000008ff167819 */ /* 0x000fe40000011613 */
[----:B------:R-:W-:Y:S02]  /*c3c0*/  LOP3.LUT R9, R18, 0xf000f, RZ, 0xc0, !PT ;  /* 0x000f000f12097812 */ /* 0x000fe400078ec0ff */
[----:B0-----:R-:W-:Y:S02]  /*c3d0*/  LOP3.LUT R12, R3, 0x64006400, RZ, 0xfc, !PT ;  /* 0x64006400030c7812 */ /* 0x001fe400078efcff */
[----:B------:R-:W-:-:S02]  /*c3e0*/  LOP3.LUT R18, R14, 0x64006400, RZ, 0xfc, !PT ;  /* 0x640064000e127812 */ /* 0x000fc400078efcff */
[----:B------:R-:W-:Y:S02]  /*c3f0*/  LOP3.LUT R19, R20, 0x64006400, RZ, 0xfc, !PT ;  /* 0x6400640014137812 */ /* 0x000fe400078efcff */
[C---:B------:R-:W-:Y:S02]  /*c400*/  LOP3.LUT R3, R16.reuse, 0xf000f, RZ, 0xc0, !PT ;  /* 0x000f000f10037812 */ /* 0x040fe400078ec0ff */
[----:B------:R-:W-:Y:S02]  /*c410*/  LOP3.LUT R8, R17, 0xf000f, RZ, 0xc0, !PT ;  /* 0x000f000f11087812 */ /* 0x000fe400078ec0ff */
[----:B------:R-:W-:Y:S02]  /*c420*/  LOP3.LUT R14, R15, 0xf000f, RZ, 0xc0, !PT ;  /* 0x000f000f0f0e7812 */ /* 0x000fe400078ec0ff */
        /* <DEDUP_REMOVED lines=69> */
[----:B------:R-:W-:-:S02]  /*c880*/  HADD2.F32 R3, -RZ, R21.H0_H0 ;  /* 0x20000015ff037230 */ /* 0x000fc40000004100 */
[C---:B------:R-:W-:Y:S01]  /*c890*/  FFMA.FTZ R33, R31.reuse, R4, R6 ;  /* 0x000000041f217223 */ /* 0x040fe20000010006 */
[----:B-1----:R-:W-:Y:S02]  /*c8a0*/  HADD2.F32 R6, -RZ, R8.H0_H0 ;  /* 0x20000008ff067230 */ /* 0x002fe40000004100 */
[----:B------:R-:W-:Y:S01]  /*c8b0*/  FFMA.FTZ R35, R31, R30, R29 ;  /* 0x0000001e1f237223 */ /* 0x000fe2000001001d */
[----:B------:R-:W-:Y:S02]  /*c8c0*/  HADD2.F32 R34, -RZ, R20.H1_H1 ;  /* 0x30000014ff227230 */ /* 0x000fe40000004100 */
[----:B------:R-:W-:Y:S02]  /*c8d0*/  HADD2.F32 R29, -RZ, R8.H1_H1 ;  /* 0x30000008ff1d7230 */ /* 0x000fe40000004100 */
[----:B------:R-:W-:Y:S01]  /*c8e0*/  FFMA.FTZ R3, R3, R6, R2 ;  /* 0x0000000603037223 */ /* 0x000fe20000010002 */
[----:B------:R-:W-:Y:S02]  /*c8f0*/  HADD2.F32 R4, -RZ, R21.H1_H1 ;  /* 0x30000015ff047230 */ /* 0x000fe40000004100 */
        /* <DEDUP_REMOVED lines=8> */
[----:B------:R-:W-:Y:S02]  /*c980*/  HADD2.F32 R8, -RZ, R9.H0_H0 ;  /* 0x20000009ff087230 */ /* 0x000fe40000004100 */
[----:B------:R-:W-:Y:S01]  /*c990*/  FFMA.FTZ R45, R6, R34, R45 ;  /* 0x00000022062d7223 */ /* 0x000fe2000001002d */
[----:B------:R-:W-:-:S02]  /*c9a0*/  HADD2.F32 R2, -RZ, R22.H0_H0 ;  /* 0x20000016ff027230 */ /* 0x000fc40000004100 */
[C---:B------:R-:W-:Y:S01]  /*c9b0*/  FFMA.FTZ R31, R29.reuse, R4, R30 ;  /* 0x000000041d1f7223 */ /* 0x040fe2000001001e */
        /* <DEDUP_REMOVED lines=36> */
.L_x_1995:
[----:B-----5:R-:W-:Y:S02]  /*cc00*/  @!P3 IADD3 R37, PT, PT, R5, R48, RZ ;  /* 0x000000300525b210 */ /* 0x020fe40007ffe0ff */
[----:B------:R-:W-:Y:S02]  /*cc10*/  MOV R8, R102 ;  /* 0x0000006600087202 */ /* 0x000fe40000000f00 */
[----:B------:R-:W-:Y:S01]  /*cc20*/  MOV R9, R103 ;  /* 0x0000006700097202 */ /* 0x000fe20000000f00 */
[----:B------:R-:W-:Y:S06]  /*cc30*/  @!P1 BRA `(.L_x_1996) ;  /* 0x0000000800e09947 */ /* 0x000fec0003800000 */
        /* <DEDUP_REMOVED lines=93> */
.L_x_1997:
        /* <DEDUP_REMOVED lines=40> */
[----:B------:R-:W-:Y:S02]  /*d490*/  HADD2.F32 R30, -RZ, R30.H1_H1 ;  /* 0x3000001eff1e7230 */ /* 0x000fe40000004100 */
[----:B------:R-:W-:Y:S01]  /*d4a0*/  FFMA.FTZ R5, R14, R2, R5 ;  /* 0x000000020e057223 */ /* 0x000fe20000010005 */
[----:B------:R-:W-:-:S02]  /*d4b0*/  HADD2.F32 R12, -RZ, R21.H1_H1 ;  /* 0x30000015ff0c7230 */ /* 0x000fc40000004100 */
[----:B------:R-:W-:Y:S01]  /*d4c0*/  FFMA.FTZ R15, R18, R32, R15 ;  /* 0x00000020120f7223 */ /* 0x000fe2000001000f */
[----:B------:R-:W-:Y:S02]  /*d4d0*/  HADD2.F32 R20, -RZ, R20.H1_H1 ;  /* 0x30000014ff147230 */ /* 0x000fe40000004100 */
[----:B------:R-:W-:Y:S02]  /*d4e0*/  HADD2.F32 R6, -RZ, R23.H1_H1 ;  /* 0x30000017ff067230 */ /* 0x000fe40000004100 */
        /* <DEDUP_REMOVED lines=19> */
[----:B------:R-:W-:Y:S01]  /*d620*/  FFMA.FTZ R33, R16, R30, R33 ;  /* 0x0000001e10217223 */ /* 0x000fe20000010021 */
[----:B------:R-:W-:Y:S02]  /*d630*/  HADD2.F32 R3, -RZ, R22.H1_H1 ;  /* 0x30000016ff037230 */ /* 0x000fe40000004100 */
[----:B------:R-:W-:Y:S02]  /*d640*/  HADD2.F32 R5, -RZ, R24.H1_H1 ;  /* 0x30000018ff057230 */ /* 0x000fe40000004100 */
        /* <DEDUP_REMOVED lines=8> */
[--C-:B------:R-:W-:Y:S02]  /*d6d0*/  HADD2.F32 R15, -RZ, R97.reuse.H0_H0 ;  /* 0x20000061ff0f7230 */ /* 0x100fe40000004100 */
[----:B------:R-:W-:Y:S01]  /*d6e0*/  FFMA.FTZ R4, R17, R31, R4 ;  /* 0x0000001f11047223 */ /* 0x000fe20000010004 */
[----:B------:R-:W-:-:S02]  /*d6f0*/  HADD2.F32 R19, -RZ, R97.H1_H1 ;  /* 0x30000061ff137230 */ /* 0x000fc40000004100 */
[----:B------:R-:W-:Y:S01]  /*d700*/  FMUL.FTZ R2, R3, R2 ;  /* 0x0000000203027220 */ /* 0x000fe20000410000 */
[----:B------:R-:W-:Y:S01]  /*d710*/  FMUL.FTZ R6, R5, R6 ;  /* 0x0000000605067220 */ /* 0x000fe20000410000 */
[----:B------:R-:W-:Y:S01]  /*d720*/  FMUL.FTZ R12, R15, R12 ;  /* 0x0000000c0f0c7220 */ /* 0x000fe20000410000 */
[----:B------:R-:W-:Y:S02]  /*d730*/  FMUL.FTZ R4, R19, R4 ;  /* 0x0000000413047220 */ /* 0x000fe40000410000 */
[----:B------:R-:W-:Y:S02]  /*d740*/  F2FP.F16.F32.PACK_AB R2, RZ, R2 ;  /* 0x00000002ff02723e */ /* 0x000fe400000000ff */
[----:B------:R-:W-:Y:S02]  /*d750*/  F2FP.F16.F32.PACK_AB R6, RZ, R6 ;  /* 0x00000006ff06723e */ /* 0x000fe400000000ff */
[----:B------:R-:W-:Y:S02]  /*d760*/  F2FP.F16.F32.PACK_AB R12, RZ, R12 ;  /* 0x0000000cff0c723e */ /* 0x000fe400000000ff */
[----:B------:R-:W-:-:S02]  /*d770*/  F2FP.F16.F32.PACK_AB R4, RZ, R4 ;  /* 0x00000004ff04723e */ /* 0x000fc400000000ff */
[----:B------:R-:W-:Y:S02]  /*d780*/  PRMT R2, R2, 0x5410, R6 ;  /* 0x0000541002027816 */ /* 0x000fe40000000006 */
[----:B------:R-:W-:-:S03]  /*d790*/  PRMT R12, R12, 0x5410, R4 ;  /* 0x000054100c0c7816 */ /* 0x000fc60000000004 */
[----:B------:R-:W-:Y:S02]  /*d7a0*/  HFMA2 R39, R2, 1, 1, R39 ;  /* 0x3c003c0002277831 */ /* 0x000fe40000000027 */
[----:B------:R-:W-:-:S07]  /*d7b0*/  HADD2 R38, R12, R38 ;  /* 0x000000260c267230 */ /* 0x000fce0000000000 */
.L_x_1996:
        /* <DEDUP_REMOVED lines=37> */
[----:B------:R-:W-:Y:S01]  /*da10*/  HFMA2 R24, R24, R7.H0_H0, -72, -72 ;  /* 0xd480d48018187431 */ /* 0x000fe20000040007 */
[----:B------:R-:W-:-:S02]  /*da20*/  LOP3.LUT R5, R5, 0x64006400, RZ, 0xfc, !PT ;  /* 0x6400640005057812 */ /* 0x000fc400078efcff */
        /* <DEDUP_REMOVED lines=11> */
[-C--:B------:R-:W-:Y:S02]  /*dae0*/  HFMA2 R28, R28, R7.reuse.H0_H0, -72, -72 ;  /* 0xd480d4801c1c7431 */ /* 0x080fe40000040007 */
[----:B------:R-:W-:Y:S02]  /*daf0*/  HADD2 R29, R29, -1032, -1032 ;  /* 0xe408e4081d1d7430 */ /* 0x000fe40000000000 */
[-C--:B------:R-:W-:Y:S02]  /*db00*/  HFMA2 R30, R30, R7.reuse.H0_H0, -72, -72 ;  /* 0xd480d4801e1e7431 */ /* 0x080fe40000040007 */
[----:B------:R-:W-:Y:S02]  /*db10*/  HADD2 R31, R31, -1032, -1032 ;  /* 0xe408e4081f1f7430 */ /* 0x000fe40000000000 */
[----:B------:R-:W-:Y:S01]  /*db20*/  HFMA2 R32, R32, R7.H0_H0, -72, -72 ;  /* 0xd480d48020207431 */ /* 0x000fe20000040007 */
[----:B------:R-:W-:Y:S06]  /*db30*/  @!P2 BRA `(.L_x_1998) ;  /* 0x000000040068a947 */ /* 0x000fec0003800000 */
[----:B------:R-:W0:Y:S01]  /*db40*/  LDS.64 R4, [UR4+0x10] ;  /* 0x00001004ff047984 */ /* 0x000e220008000a00 */
[--C-:B------:R-:W-:Y:S02]  /*db50*/  HADD2.F32 R36, -RZ, R18.reuse.H0_H0 ;  /* 0x20000012ff247230 */ /* 0x100fe40000004100 */
[----:B------:R-:W-:Y:S01]  /*db60*/  HADD2.F32 R2, -RZ, R19.H0_H0 ;  /* 0x20000013ff027230 */ /* 0x000fe20000004100 */
        /* <DEDUP_REMOVED lines=13> */
[----:B------:R-:W-:Y:S02]  /*dc40*/  HADD2.F32 R5, -RZ, R19.H1_H1 ;  /* 0x30000013ff057230 */ /* 0x000fe40000004100 */
[----:B------:R-:W-:Y:S01]  /*dc50*/  FFMA.FTZ R4, R34, R53, R55 ;  /* 0x0000003522047223 */ /* 0x000fe20000010037 */
[----:B------:R-:W-:Y:S02]  /*dc60*/  HADD2.F32 R53, -RZ, R21.H1_H1 ;  /* 0x30000015ff357230 */ /* 0x000fe40000004100 */
[----:B------:R-:W-:Y:S01]  /*dc70*/  FFMA.FTZ R6, R3, R6, RZ ;  /* 0x0000000603067223 */ /* 0x000fe200000100ff */
[----:B------:R-:W-:Y:S02]  /*dc80*/  HADD2.F32 R3, -RZ, R12.H0_H0 ;  /* 0x2000000cff037230 */ /* 0x000fe40000004100 */
[----:B------:R-:W-:Y:S01]  /*dc90*/  FFMA.FTZ R2, R5, R34, R2 ;  /* 0x0000002205027223 */ /* 0x000fe20000010002 */
[----:B------:R-:W-:-:S02]  /*dca0*/  HADD2.F32 R5, -RZ, R20.H0_H0 ;  /* 0x20000014ff057230 */ /* 0x000fc40000004100 */
[C---:B------:R-:W-:Y:S01]  /*dcb0*/  FFMA.FTZ R36, R34.reuse, R53, R57 ;  /* 0x0000003522247223 */ /* 0x040fe20000010039 */
[----:B------:R-:W-:Y:S01]  /*dcc0*/  FFMA.FTZ R34, R34, R59, R6 ;  /* 0x0000003b22227223 */ /* 0x000fe20000010006 */
[----:B------:R-:W-:Y:S01]  /*dcd0*/  FFMA.FTZ R3, R3, R33, R2 ;  /* 0x0000002103037223 */ /* 0x000fe20000010002 */
[----:B------:R-:W-:Y:S02]  /*dce0*/  HADD2.F32 R2, -RZ, R12.H1_H1 ;  /* 0x3000000cff027230 */ /* 0x000fe40000004100 */
        /* <DEDUP_REMOVED lines=8> */
[----:B------:R-:W-:Y:S02]  /*dd70*/  HADD2.F32 R36, -RZ, R22.H1_H1 ;  /* 0x30000016ff247230 */ /* 0x000fe40000004100 */
[C---:B------:R-:W-:Y:S01]  /*dd80*/  FFMA.FTZ R54, R35.reuse, R54, R5 ;  /* 0x0000003623367223 */ /* 0x040fe20000010005 */
[--C-:B-1----:R-:W-:Y:S02]  /*dd90*/  HADD2.F32 R5, -RZ, R16.reuse.H0_H0 ;  /* 0x20000010ff057230 */ /* 0x102fe40000004100 */
[----:B------:R-:W-:Y:S01]  /*dda0*/  FFMA.FTZ R34, R35, R4, R6 ;  /* 0x0000000423227223 */ /* 0x000fe20000010006 */
[----:B------:R-:W-:-:S02]  /*ddb0*/  HADD2.F32 R33, -RZ, R16.H1_H1 ;  /* 0x30000010ff217230 */ /* 0x000fc40000004100 */
[----:B------:R-:W-:Y:S01]  /*ddc0*/  FFMA.FTZ R36, R35, R36, R55 ;  /* 0x0000002423247223 */ /* 0x000fe20000010037 */
[----:B------:R-:W-:Y:S02]  /*ddd0*/  HADD2.F32 R4, -RZ, R25.H1_H1 ;  /* 0x30000019ff047230 */ /* 0x000fe40000004100 */
[----:B------:R-:W-:Y:S01]  /*dde0*/  FFMA.FTZ R3, R3, R5, R2 ;  /* 0x0000000503037223 */ /* 0x000fe20000010002 */
[----:B------:R-:W-:Y:S02]  /*ddf0*/  HADD2.F32 R16, -RZ, R27.H0_H0 ;  /* 0x2000001bff107230 */ /* 0x000fe40000004100 */
        /* <DEDUP_REMOVED lines=10> */
[----:B------:R-:W-:Y:S02]  /*dea0*/  HADD2.F32 R34, -RZ, R28.H0_H0 ;  /* 0x2000001cff227230 */ /* 0x000fe40000004100 */
        /* <DEDUP_REMOVED lines=13> */
[----:B------:R-:W-:Y:S02]  /*df80*/  HADD2.F32 R16, -RZ, R30.H1_H1 ;  /* 0x3000001eff107230 */ /* 0x000fe40000004100 */
[----:B------:R-:W-:Y:S01]  /*df90*/  FFMA.FTZ R2, R2, R17, R3 ;  /* 0x0000001102027223 */ /* 0x000fe20000010003 */
[----:B------:R-:W-:Y:S02]  /*dfa0*/  HADD2.F32 R6, -RZ, R32.H1_H1 ;  /* 0x30000020ff067230 */ /* 0x000fe40000004100 */
        /* <DEDUP_REMOVED lines=19> */
.L_x_1998:
        /* <DEDUP_REMOVED lines=94> */
.L_x_2000:
        /* <DEDUP_REMOVED lines=58> */
[----:B------:R-:W-:Y:S02]  /*ea60*/  HADD2.F32 R20, -RZ, R31.H1_H1 ;  /* 0x3000001fff147230 */ /* 0x000fe40000004100 */
[----:B------:R-:W-:Y:S01]  /*ea70*/  FFMA.FTZ R19, R18, R16, R19 ;  /* 0x0000001012137223 */ /* 0x000fe20000010013 */
[----:B------:R-:W-:-:S02]  /*ea80*/  HADD2.F32 R12, -RZ, R30.H0_H0 ;  /* 0x2000001eff0c7230 */ /* 0x000fc40000004100 */
[----:B------:R-:W-:Y:S01]  /*ea90*/  FFMA.FTZ R2, R2, R4, R3 ;  /* 0x0000000402027223 */ /* 0x000fe20000010003 */
        /* <DEDUP_REMOVED lines=29> */
.L_x_1999:
        /* <DEDUP_REMOVED lines=145> */
.L_x_2001:
        /* <DEDUP_REMOVED lines=94> */
.L_x_2003:
        /* <DEDUP_REMOVED lines=91> */
.L_x_2002:
[----:B------:R-:W-:-:S05]  /*10110*/  IMAD.WIDE R14, R45, 0x4, R14 ;  /* 0x000000042d0e7825 */ /* 0x000fca00078e020e */
[----:B------:R-:W2:Y:S02]  /*10120*/  LDG.E.128.CONSTANT R16, desc[UR8][R14.64] ;  /* 0x000000080e107981 */ /* 0x000ea4000c1e9d00 */
[C---:B--2---:R-:W-:Y:S02]  /*10130*/  LOP3.LUT R2, R16.reuse, 0xf000f, RZ, 0xc0, !PT ;  /* 0x000f000f10027812 */ /* 0x044fe400078ec0ff */
[----:B------:R-:W-:Y:S02]  /*10140*/  LOP3.LUT R3, R16, 0xf000f0, RZ, 0xc0, !PT ;  /* 0x00f000f010037812 */ /* 0x000fe400078ec0ff */
[C---:B------:R-:W-:Y:S02]  /*10150*/  LOP3.LUT R5, R17.reuse, 0xf000f, RZ, 0xc0, !PT ;  /* 0x000f000f11057812 */ /* 0x040fe400078ec0ff */
[----:B------:R-:W-:Y:S02]  /*10160*/  LOP3.LUT R4, R17, 0xf000f0, RZ, 0xc0, !PT ;  /* 0x00f000f011047812 */ /* 0x000fe400078ec0ff */
        /* <DEDUP_REMOVED lines=139> */
.L_x_2004:
        /* <DEDUP_REMOVED lines=33> */
[----:B------:R-:W-:Y:S02]  /*10c30*/  HADD2.F32 R3, -RZ, R12.H1_H1 ;  /* 0x3000000cff037230 */ /* 0x000fe40000004100 */
        /* <DEDUP_REMOVED lines=60> */
.L_x_2006:
[----:B------:R-:W-:Y:S05]  /*11000*/  @P0 BRA `(.L_x_2005) ;  /* 0x0000000400680947 */ /* 0x000fea0003800000 */
[----:B------:R-:W0:Y:S01]  /*11010*/  LDS.64 R2, [UR4+0x130] ;  /* 0x00013004ff027984 */ /* 0x000e220008000a00 */
[----:B------:R-:W-:Y:S02]  /*11020*/  HADD2.F32 R4, -RZ, R25.H0_H0 ;  /* 0x20000019ff047230 */ /* 0x000fe40000004100 */
[----:B------:R-:W-:Y:S01]  /*11030*/  HADD2.F32 R5, -RZ, R27.H0_H0 ;  /* 0x2000001bff057230 */ /* 0x000fe20000004100 */
[----:B------:R-:W1:Y:S01]  /*11040*/  LDS.64 R16, [UR4+0x138] ;  /* 0x00013804ff107984 */ /* 0x000e620008000a00 */
[--C-:B0-----:R-:W-:Y:S02]  /*11050*/  HADD2.F32 R6, -RZ, R2.reuse.H0_H0 ;  /* 0x20000002ff067230 */ /* 0x101fe40000004100 */
[----:B------:R-:W-:Y:S02]  /*11060*/  HADD2.F32 R32, -RZ, R2.H1_H1 ;  /* 0x30000002ff207230 */ /* 0x000fe40000004100 */
[--C-:B------:R-:W-:Y:S02]  /*11070*/  HADD2.F32 R34, -RZ, R3.reuse.H0_H0 ;  /* 0x20000003ff227230 */ /* 0x100fe40000004100 */
[----:B------:R-:W-:Y:S01]  /*11080*/  FFMA.FTZ R53, R4, R6, RZ ;  /* 0x0000000604357223 */ /* 0x000fe200000100ff */
[----:B------:R-:W-:-:S02]  /*11090*/  HADD2.F32 R35, -RZ, R3.H1_H1 ;  /* 0x30000003ff237230 */ /* 0x000fc40000004100 */
[-C--:B------:R-:W-:Y:S01]  /*110a0*/  FFMA.FTZ R5, R5, R6.reuse, RZ ;  /* 0x0000000605057223 */ /* 0x080fe200000100ff */
[----:B------:R-:W-:Y:S02]  /*110b0*/  HADD2.F32 R2, -RZ, R26.H0_H0 ;  /* 0x2000001aff027230 */ /* 0x000fe40000004100 */
[--C-:B------:R-:W-:Y:S02]  /*110c0*/  HADD2.F32 R3, -RZ, R24.reuse.H0_H0 ;  /* 0x20000018ff037230 */ /* 0x100fe40000004100 */
[----:B------:R-:W-:Y:S02]  /*110d0*/  HADD2.F32 R24, -RZ, R24.H1_H1 ;  /* 0x30000018ff187230 */ /* 0x000fe40000004100 */
[-C--:B------:R-:W-:Y:S01]  /*110e0*/  FFMA.FTZ R33, R2, R6.reuse, RZ ;  /* 0x0000000602217223 */ /* 0x080fe200000100ff */
[----:B------:R-:W-:Y:S02]  /*110f0*/  HADD2.F32 R26, -RZ, R26.H1_H1 ;  /* 0x3000001aff1a7230 */ /* 0x000fe40000004100 */
[----:B------:R-:W-:Y:S01]  /*11100*/  FFMA.FTZ R3, R3, R6, RZ ;  /* 0x0000000603037223 */ /* 0x000fe200000100ff */
[----:B------:R-:W-:-:S02]  /*11110*/  HADD2.F32 R6, -RZ, R25.H1_H1 ;  /* 0x30000019ff067230 */ /* 0x000fc40000004100 */
[----:B------:R-:W-:Y:S02]  /*11120*/  HADD2.F32 R4, -RZ, R18.H0_H0 ;  /* 0x20000012ff047230 */ /* 0x000fe40000004100 */
[-C--:B------:R-:W-:Y:S01]  /*11130*/  FFMA.FTZ R3, R24, R32.reuse, R3 ;  /* 0x0000002018037223 */ /* 0x080fe20000010003 */
        /* <DEDUP_REMOVED lines=11> */
[----:B------:R-:W-:Y:S02]  /*111f0*/  HADD2.F32 R6, -RZ, R20.H0_H0 ;  /* 0x20000014ff067230 */ /* 0x000fe40000004100 */
[----:B------:R-:W-:Y:S01]  /*11200*/  FFMA.FTZ R2, R3, R35, R2 ;  /* 0x0000002303027223 */ /* 0x000fe20000010002 */
[----:B------:R-:W-:-:S02]  /*11210*/  HADD2.F32 R25, -RZ, R18.H1_H1 ;  /* 0x30000012ff197230 */ /* 0x000fc40000004100 */
[-C--:B------:R-:W-:Y:S01]  /*11220*/  FFMA.FTZ R24, R19, R35.reuse, R24 ;  /* 0x0000002313187223 */ /* 0x080fe20000010018 */
[----:B-1----:R-:W-:Y:S02]  /*11230*/  HADD2.F32 R3, -RZ, R16.H0_H0 ;  /* 0x20000010ff037230 */ /* 0x002fe40000004100 */
[----:B------:R-:W-:Y:S01]  /*11240*/  FFMA.FTZ R34, R6, R34, R5 ;  /* 0x0000002206227223 */ /* 0x000fe20000010005 */
[----:B------:R-:W-:Y:S02]  /*11250*/  HADD2.F32 R19, -RZ, R29.H0_H0 ;  /* 0x2000001dff137230 */ /* 0x000fe40000004100 */
[----:B------:R-:W-:Y:S01]  /*11260*/  FFMA.FTZ R6, R25, R35, R4 ;  /* 0x0000002319067223 */ /* 0x000fe20000010004 */
[----:B------:R-:W-:Y:S02]  /*11270*/  HADD2.F32 R27, -RZ, R20.H1_H1 ;  /* 0x30000014ff1b7230 */ /* 0x000fe40000004100 */
[----:B------:R-:W-:Y:S02]  /*11280*/  HADD2.F32 R5, -RZ, R28.H0_H0 ;  /* 0x2000001cff057230 */ /* 0x000fe40000004100 */
[----:B------:R-:W-:Y:S01]  /*11290*/  FFMA.FTZ R19, R19, R3, R6 ;  /* 0x0000000313137223 */ /* 0x000fe20000010006 */
[----:B------:R-:W-:-:S02]  /*112a0*/  HADD2.F32 R16, -RZ, R16.H1_H1 ;  /* 0x30000010ff107230 */ /* 0x000fc40000004100 */
[----:B------:R-:W-:Y:S01]  /*112b0*/  FFMA.FTZ R34, R27, R35, R34 ;  /* 0x000000231b227223 */ /* 0x000fe20000010022 */
[----:B------:R-:W-:Y:S02]  /*112c0*/  HADD2.F32 R25, -RZ, R30.H0_H0 ;  /* 0x2000001eff197230 */ /* 0x000fe40000004100 */
[-C--:B------:R-:W-:Y:S01]  /*112d0*/  FFMA.FTZ R5, R5, R3.reuse, R2 ;  /* 0x0000000305057223 */ /* 0x080fe20000010002 */
[----:B------:R-:W-:Y:S02]  /*112e0*/  HADD2.F32 R6, -RZ, R29.H1_H1 ;  /* 0x3000001dff067230 */ /* 0x000fe40000004100 */
[----:B------:R-:W-:Y:S02]  /*112f0*/  HADD2.F32 R27, -RZ, R31.H0_H0 ;  /* 0x2000001fff1b7230 */ /* 0x000fe40000004100 */
[----:B------:R-:W-:Y:S01]  /*11300*/  FFMA.FTZ R25, R25, R3, R24 ;  /* 0x0000000319197223 */ /* 0x000fe20000010018 */
[----:B------:R-:W-:Y:S02]  /*11310*/  HADD2.F32 R28, -RZ, R28.H1_H1 ;  /* 0x3000001cff1c7230 */ /* 0x000fe40000004100 */
[----:B------:R-:W-:Y:S01]  /*11320*/  FFMA.FTZ R19, R6, R16, R19 ;  /* 0x0000001006137223 */ /* 0x000fe20000010013 */
[----:B------:R-:W-:-:S02]  /*11330*/  HADD2.F32 R4, -RZ, R17.H0_H0 ;  /* 0x20000011ff047230 */ /* 0x000fc40000004100 */
[----:B------:R-:W-:Y:S01]  /*11340*/  FFMA.FTZ R3, R27, R3, R34 ;  /* 0x000000031b037223 */ /* 0x000fe20000010022 */
[----:B------:R-:W-:Y:S02]  /*11350*/  HADD2.F32 R12, -RZ, R22.H0_H0 ;  /* 0x20000016ff0c7230 */ /* 0x000fe40000004100 */
[----:B------:R-:W-:Y:S01]  /*11360*/  FFMA.FTZ R5, R28, R16, R5 ;  /* 0x000000101c057223 */ /* 0x000fe20000010005 */
[----:B------:R-:W-:Y:S02]  /*11370*/  HADD2.F32 R30, -RZ, R30.H1_H1 ;  /* 0x3000001eff1e7230 */ /* 0x000fe40000004100 */
[----:B------:R-:W-:Y:S02]  /*11380*/  HADD2.F32 R18, -RZ, R31.H1_H1 ;  /* 0x3000001fff127230 */ /* 0x000fe40000004100 */
[----:B------:R-:W-:Y:S01]  /*11390*/  FFMA.FTZ R6, R12, R4, R19 ;  /* 0x000000040c067223 */ /* 0x000fe20000010013 */
        /* <DEDUP_REMOVED lines=33> */
.L_x_2005:
        /* <DEDUP_REMOVED lines=8> */
.L_x_1994:
        /* <DEDUP_REMOVED lines=11> */
.L_x_2012:
        /* <DEDUP_REMOVED lines=15> */
[----:B--2---:R-:W-:Y:S02]  /*117d0*/  SHF.R.U32.HI R16, RZ, 0xf, R4 ;  /* 0x0000000fff107819 */ /* 0x004fe40000011604 */
[----:B------:R-:W-:-:S02]  /*117e0*/  SHF.R.U32.HI R23, RZ, 0xf, R6 ;  /* 0x0000000fff177819 */ /* 0x000fc40000011606 */
[----:B------:R-:W-:Y:S02]  /*117f0*/  SHF.R.U32.HI R26, RZ, 0xf, R7 ;  /* 0x0000000fff1a7819 */ /* 0x000fe40000011607 */
[----:B------:R-:W-:Y:S02]  /*11800*/  LOP3.LUT R66, R5, 0x70007, RZ, 0xc0, !PT ;  /* 0x0007000705427812 */ /* 0x000fe400078ec0ff */
[----:B------:R-:W-:Y:S02]  /*11810*/  SHF.R.U32.HI R63, RZ, 0x6, R5 ;  /* 0x00000006ff3f7819 */ /* 0x000fe40000011605 */
[----:B------:R-:W-:Y:S02]  /*11820*/  LOP3.LUT R67, R6, 0x70007, RZ, 0xc0, !PT ;  /* 0x0007000706437812 */ /* 0x000fe400078ec0ff */
[----:B----4-:R-:W-:Y:S02]  /*11830*/  @!P2 PRMT R0, R18, 0x7610, R0 ;  /* 0x000076101200a816 */ /* 0x010fe40000000000 */
[----:B------:R-:W-:-:S02]  /*11840*/  @!P2 PRMT R97, R19, 0x7610, R97 ;  /* 0x000076101361a816 */ /* 0x000fc40000000061 */
[----:B------:R-:W-:Y:S02]  /*11850*/  @!P2 PRMT R0, R0, 0x7610, R18 ;  /* 0x000076100000a816 */ /* 0x000fe40000000012 */
[----:B------:R-:W-:Y:S02]  /*11860*/  SHF.R.U32.HI R18, RZ, 0xf, R5 ;  /* 0x0000000fff127819 */ /* 0x000fe40000011605 */
[----:B------:R-:W-:Y:S02]  /*11870*/  @!P2 PRMT R97, R97, 0x7610, R19 ;  /* 0x000076106161a816 */ /* 0x000fe40000000013 */
[----:B------:R-:W-:Y:S02]  /*11880*/  LOP3.LUT R19, R5, 0x380038, RZ, 0xc0, !PT ;  /* 0x0038003805137812 */ /* 0x000fe400078ec0ff */
[----:B------:R-:W-:Y:S02]  /*11890*/  LOP3.LUT R24, R6, 0x380038, RZ, 0xc0, !PT ;  /* 0x0038003806187812 */ /* 0x000fe400078ec0ff */
[----:B------:R-:W-:-:S02]  /*118a0*/  SHF.R.U32.HI R64, RZ, 0x6, R6 ;  /* 0x00000006ff407819 */ /* 0x000fc40000011606 */
[C---:B------:R-:W-:Y:S02]  /*118b0*/  LOP3.LUT R79, R7.reuse, 0x70007, RZ, 0xc0, !PT ;  /* 0x00070007074f7812 */ /* 0x040fe400078ec0ff */
[----:B------:R-:W-:Y:S02]  /*118c0*/  LOP3.LUT R27, R7, 0x380038, RZ, 0xc0, !PT ;  /* 0x00380038071b7812 */ /* 0x000fe400078ec0ff */
[----:B------:R-:W-:Y:S02]  /*118d0*/  SHF.R.U32.HI R78, RZ, 0x6, R7 ;  /* 0x00000006ff4e7819 */ /* 0x000fe40000011607 */
[C---:B-----5:R-:W-:Y:S02]  /*118e0*/  LOP3.LUT R54, R13.reuse, 0x70007, RZ, 0xc0, !PT ;  /* 0x000700070d367812 */ /* 0x060fe400078ec0ff */
        /* <DEDUP_REMOVED lines=9> */
[--C-:B------:R-:W-:Y:S02]  /*11980*/  SHF.R.U32.HI R56, RZ, 0x6, R15.reuse ;  /* 0x00000006ff387819 */ /* 0x100fe4000001160f */
[----:B------:R-:W-:Y:S02]  /*11990*/  LOP3.LUT R16, R16, 0x10001, RZ, 0xc0, !PT ;  /* 0x0001000110107812 */ /* 0x000fe400078ec0ff */
[----:B------:R-:W-:Y:S02]  /*119a0*/  LOP3.LUT R6, R18, 0x10001, RZ, 0xc0, !PT ;  /* 0x0001000112067812 */ /* 0x000fe400078ec0ff */
[----:B------:R-:W-:Y:S02]  /*119b0*/  SHF.R.U32.HI R14, RZ, 0xe, R14 ;  /* 0x0000000eff0e7819 */ /* 0x000fe4000001160e */
[----:B------:R-:W-:-:S02]  /*119c0*/  SHF.R.U32.HI R15, RZ, 0xe, R15 ;  /* 0x0000000eff0f7819 */ /* 0x000fc4000001160f */
[----:B------:R-:W-:Y:S02]  /*119d0*/  LOP3.LUT R23, R23, 0x10001, RZ, 0xc0, !PT ;  /* 0x0001000117177812 */ /* 0x000fe400078ec0ff */
[----:B------:R-:W-:Y:S02]  /*119e0*/  LOP3.LUT R26, R26, 0x10001, RZ, 0xc0, !PT ;  /* 0x000100011a1a7812 */ /* 0x000fe400078ec0ff */
[----:B---3--:R-:W-:Y:S02]  /*119f0*/  @!P2 IADD3 R37, PT, PT, R3, R48, RZ ;  /* 0x000000300325a210 */ /* 0x008fe40007ffe0ff */
[C---:B------:R-:W-:Y:S02]  /*11a00*/  LOP3.LUT R65, R4.reuse, 0x70007, RZ, 0xc0, !PT ;  /* 0x0007000704417812 */ /* 0x040fe400078ec0ff */
[----:B------:R-:W-:Y:S02]  /*11a10*/  LOP3.LUT R3, R4, 0x380038, RZ, 0xc0, !PT ;  /* 0x0038003804037812 */ /* 0x000fe400078ec0ff */
[----:B------:R-:W-:-:S02]  /*11a20*/  SHF.R.U32.HI R62, RZ, 0x6, R4 ;  /* 0x00000006ff3e7819 */ /* 0x000fc40000011604 */
[C---:B------:R-:W-:Y:S02]  /*11a30*/  LOP3.LUT R53, R12.reuse, 0x70007, RZ, 0xc0, !PT ;  /* 0x000700070c357812 */ /* 0x040fe400078ec0ff */
[----:B------:R-:W-:Y:S02]  /*11a40*/  LOP3.LUT R17, R12, 0x380038, RZ, 0xc0, !PT ;  /* 0x003800380c117812 */ /* 0x000fe400078ec0ff */
[----:B------:R-:W-:Y:S02]  /*11a50*/  SHF.R.U32.HI R4, RZ, 0x6, R12 ;  /* 0x00000006ff047819 */ /* 0x000fe4000001160c */
[----:B------:R-:W-:Y:S02]  /*11a60*/  LOP3.LUT R18, R16, 0x20002, R7, 0xf8, !PT ;  /* 0x0002000210127812 */ /* 0x000fe400078ef807 */
[----:B------:R-:W-:Y:S02]  /*11a70*/  LOP3.LUT R21, R6, 0x20002, R21, 0xf8, !PT ;  /* 0x0002000206157812 */ /* 0x000fe400078ef815 */
[----:B------:R-:W-:-:S02]  /*11a80*/  LOP3.LUT R28, R23, 0x20002, R14, 0xf8, !PT ;  /* 0x00020002171c7812 */ /* 0x000fc400078ef80e */
[----:B------:R-:W-:Y:S02]  /*11a90*/  LOP3.LUT R29, R26, 0x20002, R15, 0xf8, !PT ;  /* 0x000200021a1d7812 */ /* 0x000fe400078ef80f */
        /* <DEDUP_REMOVED lines=8> */
[C---:B------:R-:W-:Y:S02]  /*11b20*/  LOP3.LUT R58, R10.reuse, 0x70007, RZ, 0xc0, !PT ;  /* 0x000700070a3a7812 */ /* 0x040fe400078ec0ff */
[----:B------:R-:W-:Y:S02]  /*11b30*/  LOP3.LUT R26, R10, 0x380038, RZ, 0xc0, !PT ;  /* 0x003800380a1a7812 */ /* 0x000fe400078ec0ff */
[----:B------:R-:W-:-:S02]  /*11b40*/  SHF.R.U32.HI R57, RZ, 0x6, R10 ;  /* 0x00000006ff397819 */ /* 0x000fc4000001160a */
[----:B------:R-:W-:Y:S02]  /*11b50*/  SHF.R.U32.HI R9, RZ, 0xd, R10 ;  /* 0x0000000dff097819 */ /* 0x000fe4000001160a */
[C---:B------:R-:W-:Y:S02]  /*11b60*/  LOP3.LUT R61, R11.reuse, 0x70007, RZ, 0xc0, !PT ;  /* 0x000700070b3d7812 */ /* 0x040fe400078ec0ff */
[----:B------:R-:W-:Y:S02]  /*11b70*/  LOP3.LUT R32, R11, 0x380038, RZ, 0xc0, !PT ;  /* 0x003800380b207812 */ /* 0x000fe400078ec0ff */
[--C-:B------:R-:W-:Y:S02]  /*11b80*/  SHF.R.U32.HI R59, RZ, 0x6, R11.reuse ;  /* 0x00000006ff3b7819 */ /* 0x100fe4000001160b */
[----:B------:R-:W-:Y:S02]  /*11b90*/  SHF.R.U32.HI R10, RZ, 0xd, R11 ;  /* 0x0000000dff0a7819 */ /* 0x000fe4000001160b */
[----:B------:R-:W-:-:S02]  /*11ba0*/  LOP3.LUT R11, R62, 0x380038, RZ, 0xc0, !PT ;  /* 0x003800383e0b7812 */ /* 0x000fc400078ec0ff */
[----:B------:R-:W-:Y:S02]  /*11bb0*/  LOP3.LUT R7, R18, 0x40004, R7, 0xf8, !PT ;  /* 0x0004000412077812 */ /* 0x000fe400078ef807 */
[----:B------:R-:W-:Y:S02]  /*11bc0*/  LOP3.LUT R9, R28, 0x40004, R9, 0xf8, !PT ;  /* 0x000400041c097812 */ /* 0x000fe400078ef809 */
[----:B------:R-:W-:Y:S02]  /*11bd0*/  LOP3.LUT R18, R63, 0x380038, RZ, 0xc0, !PT ;  /* 0x003800383f127812 */ /* 0x000fe400078ec0ff */
[----:B------:R-:W-:Y:S02]  /*11be0*/  LOP3.LUT R28, R78, 0x380038, RZ, 0xc0, !PT ;  /* 0x003800384e1c7812 */ /* 0x000fe400078ec0ff */
[----:B------:R-:W-:Y:S02]  /*11bf0*/  LOP3.LUT R3, R3, 0x64006400, RZ, 0xfc, !PT ;  /* 0x6400640003037812 */ /* 0x000fe400078efcff */
[----:B------:R-:W-:-:S02]  /*11c00*/  LOP3.LUT R11, R11, 0x64006400, RZ, 0xfc, !PT ;  /* 0x640064000b0b7812 */ /* 0x000fc400078efcff */
[----:B------:R-:W-:Y:S02]  /*11c10*/  LOP3.LUT R8, R21, 0x40004, R8, 0xf8, !PT ;  /* 0x0004000415087812 */ /* 0x000fe400078ef808 */
[----:B------:R-:W-:Y:S02]  /*11c20*/  LOP3.LUT R10, R29, 0x40004, R10, 0xf8, !PT ;  /* 0x000400041d0a7812 */ /* 0x000fe400078ef80a */
        /* <DEDUP_REMOVED lines=128> */
[-C--:B------:R-:W-:Y:S02]  /*12430*/  HFMA2 R21, R11, R2.reuse.H0_H0, -20, -20 ;  /* 0xcd00cd000b157431 */ /* 0x080fe40000040002 */
[-C--:B------:R-:W-:Y:S02]  /*12440*/  HFMA2 R19, R19, R2.reuse.H0_H0, -20, -20 ;  /* 0xcd00cd0013137431 */ /* 0x080fe40000040002 */
[-C--:B------:R-:W-:Y:S02]  /*12450*/  HFMA2 R16, R81, R2.reuse.H0_H0, -20, -20 ;  /* 0xcd00cd0051107431 */ /* 0x080fe40000040002 */
[-C--:B------:R-:W-:Y:S02]  /*12460*/  HFMA2 R3, R89, R2.reuse.H0_H0, -20, -20 ;  /* 0xcd00cd0059037431 */ /* 0x080fe40000040002 */
[----:B------:R-:W-:Y:S02]  /*12470*/  HFMA2 R2, R93, R2.H0_H0, -20, -20 ;  /* 0xcd00cd005d027431 */ /* 0x000fe40000040002 */
        /* <DEDUP_REMOVED lines=60> */
[----:B------:R-:W1:Y:S01]  /*12840*/  LDS.128 R12, [UR4+0x30] ;  /* 0x00003004ff0c7984 */ /* 0x000e620008000c00 */
[-C--:B------:R-:W-:Y:S02]  /*12850*/  HFMA2 R101, R54, R7.reuse, R101 ;  /* 0x0000000736657231 */ /* 0x080fe40000000065 */
        /* <DEDUP_REMOVED lines=41> */
.L_x_2009:
        /* <DEDUP_REMOVED lines=83> */
.L_x_2011:
        /* <DEDUP_REMOVED lines=77> */
.L_x_2010:
        /* <DEDUP_REMOVED lines=8> */
.L_x_2008:
        /* <DEDUP_REMOVED lines=12> */
.L_x_2017:
[----:B------:R-:W-:Y:S01]  /*13630*/  ISETP.NE.AND P2, PT, R48, R37, PT ;  /* 0x000000253000720c */ /* 0x000fe20003f45270 */
[----:B------:R-:W2:-:S12]  /*13640*/  LDG.E.128.CONSTANT R4, desc[UR8][R102.64] ;  /* 0x0000000866047981 */ /* 0x000e98000c1e9d00 */
[----:B------:R-:W-:Y:S01]  /*13650*/  @!P2 LEA R10, R44, R1, 0x3 ;  /* 0x000000012c0aa211 */ /* 0x000fe200078e18ff */
[----:B------:R0:W5:Y:S05]  /*13660*/  @!P2 LDG.E.U16.CONSTANT R17, desc[UR8][R2.64] ;  /* 0x000000080211a981 */ /* 0x00016a000c1e9500 */
[----:B------:R-:W3:Y:S01]  /*13670*/  @!P2 LDL.64 R10, [R10+0x8] ;  /* 0x000008000a0aa983 */ /* 0x000ee20000100a00 */
[----:B------:R-:W-:Y:S01]  /*13680*/  MOV R22, 0x3400 ;  /* 0x0000340000167802 */ /* 0x000fe20000000f00 */
[----:B------:R-:W-:Y:S01]  /*13690*/  HFMA2 R28, -RZ, RZ, 0, 0.0625 ;  /* 0x00002c00ff1c7431 */ /* 0x000fe200000001ff */
[----:B------:R-:W-:Y:S02]  /*136a0*/  ISETP.NE.AND P3, PT, R51, RZ, PT ;  /* 0x000000ff3300720c */ /* 0x000fe40003f65270 */
[----:B------:R-:W-:-:S02]  /*136b0*/  MOV R8, 0x2400 ;  /* 0x0000240000087802 */ /* 0x000fc40000000f00 */
[----:B------:R-:W-:Y:S02]  /*136c0*/  ISETP.NE.AND P1, PT, R52, 0x1, PT ;  /* 0x000000013400780c */ /* 0x000fe40003f25270 */
[----:B------:R-:W-:Y:S02]  /*136d0*/  @!P2 IADD3 R63, PT, PT, R44, 0x1, RZ ;  /* 0x000000012c3fa810 */ /* 0x000fe40007ffe0ff */
[C---:B--2---:R-:W-:Y:S02]  /*136e0*/  LOP3.LUT R45, R5.reuse, 0x30003, RZ, 0xc0, !PT ;  /* 0x00030003052d7812 */ /* 0x044fe400078ec0ff */
[C---:B------:R-:W-:Y:S02]  /*136f0*/  LOP3.LUT R12, R5.reuse, 0xc000c, RZ, 0xc0, !PT ;  /* 0x000c000c050c7812 */ /* 0x040fe400078ec0ff */
[C---:B------:R-:W-:Y:S02]  /*13700*/  LOP3.LUT R21, R5.reuse, 0x300030, RZ, 0xc0, !PT ;  /* 0x0030003005157812 */ /* 0x040fe400078ec0ff */
[----:B------:R-:W-:-:S02]  /*13710*/  LOP3.LUT R30, R5, 0xc000c0, RZ, 0xc0, !PT ;  /* 0x00c000c0051e7812 */ /* 0x000fc400078ec0ff */
[----:B------:R-:W-:Y:S02]  /*13720*/  SHF.R.U32.HI R54, RZ, 0x8, R5 ;  /* 0x00000008ff367819 */ /* 0x000fe40000011605 */
[C---:B------:R-:W-:Y:S02]  /*13730*/  LOP3.LUT R9, R4.reuse, 0x30003, RZ, 0xc0, !PT ;  /* 0x0003000304097812 */ /* 0x040fe400078ec0ff */
[----:B------:R-:W-:Y:S02]  /*13740*/  LOP3.LUT R29, R4, 0xc000c0, RZ, 0xc0, !PT ;  /* 0x00c000c0041d7812 */ /* 0x000fe400078ec0ff */
[----:B---3--:R-:W-:Y:S02]  /*13750*/  @!P2 PRMT R0, R10, 0x7610, R0 ;  /* 0x000076100a00a816 */ /* 0x008fe40000000000 */
[----:B------:R-:W-:Y:S02]  /*13760*/  @!P2 PRMT R97, R11, 0x7610, R97 ;  /* 0x000076100b61a816 */ /* 0x000fe40000000061 */
[----:B------:R-:W-:-:S02]  /*13770*/  @!P2 PRMT R0, R0, 0x7610, R10 ;  /* 0x000076100000a816 */ /* 0x000fc4000000000a */
[----:B------:R-:W-:Y:S02]  /*13780*/  @!P2 PRMT R97, R97, 0x7610, R11 ;  /* 0x000076106161a816 */ /* 0x000fe4000000000b */
[C---:B------:R-:W-:Y:S02]  /*13790*/  LOP3.LUT R10, R4.reuse, 0xc000c, RZ, 0xc0, !PT ;  /* 0x000c000c040a7812 */ /* 0x040fe400078ec0ff */
[----:B------:R-:W-:Y:S02]  /*137a0*/  LOP3.LUT R11, R4, 0x300030, RZ, 0xc0, !PT ;  /* 0x00300030040b7812 */ /* 0x000fe400078ec0ff */
[C---:B------:R-:W-:Y:S02]  /*137b0*/  LOP3.LUT R5, R6.reuse, 0xc000c, RZ, 0xc0, !PT ;  /* 0x000c000c06057812 */ /* 0x040fe400078ec0ff */
[----:B------:R-:W-:Y:S02]  /*137c0*/  SHF.R.U32.HI R4, RZ, 0x8, R4 ;  /* 0x00000008ff047819 */ /* 0x000fe40000011604 */
[----:B------:R-:W-:-:S02]  /*137d0*/  LOP3.LUT R55, R6, 0x30003, RZ, 0xc0, !PT ;  /* 0x0003000306377812 */ /* 0x000fc400078ec0ff */
[C---:B------:R-:W-:Y:S02]  /*137e0*/  LOP3.LUT R23, R6.reuse, 0x300030, RZ, 0xc0, !PT ;  /* 0x0030003006177812 */ /* 0x040fe400078ec0ff */
[----:B------:R-:W-:Y:S02]  /*137f0*/  LOP3.LUT R31, R6, 0xc000c0, RZ, 0xc0, !PT ;  /* 0x00c000c0061f7812 */ /* 0x000fe400078ec0ff */
[----:B------:R-:W-:Y:S02]  /*13800*/  SHF.R.U32.HI R56, RZ, 0x8, R6 ;  /* 0x00000008ff387819 */ /* 0x000fe40000011606 */
[C---:B------:R-:W-:Y:S02]  /*13810*/  LOP3.LUT R6, R7.reuse, 0xc000c, RZ, 0xc0, !PT ;  /* 0x000c000c07067812 */ /* 0x040fe400078ec0ff */
[C---:B------:R-:W-:Y:S02]  /*13820*/  LOP3.LUT R57, R7.reuse, 0x30003, RZ, 0xc0, !PT ;  /* 0x0003000307397812 */ /* 0x040fe400078ec0ff */
        /* <DEDUP_REMOVED lines=71> */
[-C--:B------:R-:W-:Y:S02]  /*13ca0*/  HFMA2 R29, R29, R8.reuse.H0_H0, -18, -18 ;  /* 0xcc80cc801d1d7431 */ /* 0x080fe40000040008 */
[-C--:B------:R-:W-:Y:S02]  /*13cb0*/  HFMA2 R30, R7, R8.reuse.H0_H0, -18, -18 ;  /* 0xcc80cc80071e7431 */ /* 0x080fe40000040008 */
[-C--:B------:R-:W-:Y:S02]  /*13cc0*/  HFMA2 R31, R31, R8.reuse.H0_H0, -18, -18 ;  /* 0xcc80cc801f1f7431 */ /* 0x080fe40000040008 */
[----:B------:R-:W-:-:S02]  /*13cd0*/  HFMA2 R34, R11, R8.H0_H0, -18, -18 ;  /* 0xcc80cc800b227431 */ /* 0x000fc40000040008 */
[----:B------:R-:W-:Y:S02]  /*13ce0*/  HFMA2 R35, R35, R8.H0_H0, -18, -18 ;  /* 0xcc80cc8023237431 */ /* 0x000fe40000040008 */
[----:B------:R-:W-:Y:S02]  /*13cf0*/  HADD2 R45, R9, -1026, -1026 ;  /* 0xe402e402092d7430 */ /* 0x000fe40000000000 */
[----:B------:R-:W-:Y:S02]  /*13d00*/  HADD2 R53, R53, -1026, -1026 ;  /* 0xe402e40235357430 */ /* 0x000fe40000000000 */
[----:B------:R-:W-:Y:S02]  /*13d10*/  HADD2 R55, R5, -1026, -1026 ;  /* 0xe402e40205377430 */ /* 0x000fe40000000000 */
[----:B------:R-:W-:Y:S02]  /*13d20*/  HADD2 R56, R4, -1026, -1026 ;  /* 0xe402e40204387430 */ /* 0x000fe40000000000 */
[----:B------:R-:W-:-:S02]  /*13d30*/  HADD2 R57, R57, -1026, -1026 ;  /* 0xe402e40239397430 */ /* 0x000fc40000000000 */
        /* <DEDUP_REMOVED lines=45> */
.L_x_2014:
[----:B------:R-:W-:Y:S02]  /*14010*/  @!P2 MOV R44, R63 ;  /* 0x0000003f002ca202 */ /* 0x000fe40000000f00 */
[----:B-----5:R-:W-:Y:S01]  /*14020*/  @!P2 IADD3 R37, PT, PT, R17, R48, RZ ;  /* 0x000000301125a210 */ /* 0x020fe20007ffe0ff */
[----:B------:R-:W-:Y:S06]  /*14030*/  @!P1 BRA `(.L_x_2015) ;  /* 0x0000000400649947 */ /* 0x000fec0003800000 */
[----:B------:R-:W-:-:S04]  /*14040*/  PRMT R4, R50, 0x9910, RZ ;  /* 0x0000991032047816 */ /* 0x000fc800000000ff */
[----:B------:R-:W-:-:S13]  /*14050*/  ISETP.NE.AND P2, PT, R4, RZ, PT ;  /* 0x000000ff0400720c */ /* 0x000fda0003f45270 */
[----:B------:R-:W-:Y:S05]  /*14060*/  @!P2 BRA `(.L_x_2016) ;  /* 0x0000000000a8a947 */ /* 0x000fea0003800000 */
[----:B------:R-:W0:Y:S04]  /*14070*/  LDS.128 R4, [UR4+-0x10] ;  /* 0xfffff004ff047984 */ /* 0x000e280008000c00 */
[----:B------:R-:W1:Y:S01]  /*14080*/  LDS.128 R8, [UR4] ;  /* 0x00000004ff087984 */ /* 0x000e620008000c00 */
        /* <DEDUP_REMOVED lines=40> */
.L_x_2016:
        /* <DEDUP_REMOVED lines=14> */
[----:B------:R-:W-:Y:S02]  /*143f0*/  HFMA2 R12, R21, R6, R12 ;  /* 0x00000006150c7231 */ /* 0x000fe4000000000c */
[----:B-1----:R-:W-:-:S02]  /*14400*/  HFMA2 R17, R57, R8, R17 ;  /* 0x0000000839117231 */ /* 0x002fc40000000011 */
[-C--:B------:R-:W-:Y:S02]  /*14410*/  HFMA2 R45, R23, R6.reuse, R45 ;  /* 0x00000006172d7231 */ /* 0x080fe4000000002d */
[----:B------:R-:W-:Y:S02]  /*14420*/  HFMA2 R6, R24, R6, R4 ;  /* 0x0000000618067231 */ /* 0x000fe40000000004 */
[----:B------:R-:W-:Y:S02]  /*14430*/  HFMA2 R17, R18, R9, R17 ;  /* 0x0000000912117231 */ /* 0x000fe40000000011 */
[-C--:B------:R-:W-:Y:S02]  /*14440*/  HFMA2 R6, R32, R7.reuse, R6 ;  /* 0x0000000720067231 */ /* 0x080fe40000000006 */
[----:B------:R-:W-:Y:S02]  /*14450*/  HFMA2 R4, R29, R7, R12 ;  /* 0x000000071d047231 */ /* 0x000fe4000000000c */
[----:B------:R-:W-:-:S02]  /*14460*/  HFMA2 R17, R26, R10, R17 ;  /* 0x0000000a1a117231 */ /* 0x000fc40000000011 */
[----:B------:R-:W-:Y:S02]  /*14470*/  HFMA2 R45, R31, R7, R45 ;  /* 0x000000071f2d7231 */ /* 0x000fe4000000002d */
[-C--:B------:R-:W-:Y:S02]  /*14480*/  HFMA2 R6, R59, R8.reuse, R6 ;  /* 0x000000083b067231 */ /* 0x080fe40000000006 */
[----:B------:R-:W-:Y:S02]  /*14490*/  HFMA2 R17, R34, R11, R17 ;  /* 0x0000000b22117231 */ /* 0x000fe40000000011 */
[----:B------:R-:W-:Y:S02]  /*144a0*/  HFMA2 R6, R19, R9, R6 ;  /* 0x0000000913067231 */ /* 0x000fe40000000006 */
[----:B------:R-:W-:Y:S02]  /*144b0*/  HFMA2 R4, R56, R8, R4 ;  /* 0x0000000838047231 */ /* 0x000fe40000000004 */
[----:B------:R-:W-:-:S02]  /*144c0*/  HADD2 R17, R17.H0_H0, R17.H1_H1 ;  /* 0x3000001111117230 */ /* 0x000fc40000000800 */
        /* <DEDUP_REMOVED lines=16> */
.L_x_2015:
        /* <DEDUP_REMOVED lines=8> */
.L_x_2013:
        /* <DEDUP_REMOVED lines=12> */
.L_x_2021:
[----:B------:R-:W0:Y:S02]  /*14710*/  LDS R2, [R0] ;  /* 0x0000000000027984 */ /* 0x000e240000000800 */
[----:B0-----:R-:W-:-:S05]  /*14720*/  HADD2 R3, R2, R43 ;  /* 0x0000002b02037230 */ /* 0x001fca0000000000 */
[----:B------:R-:W0:Y:S02]  /*14730*/  ATOMS.CAST.SPIN P0, [R0], R2, R3 ;  /* 0x000000020000758d */ /* 0x000e240001800003 */
[----:B0-----:R-:W-:Y:S05]  /*14740*/  @!P0 BRA `(.L_x_2021) ;  /* 0xfffffffc00f08947 */ /* 0x001fea000383ffff */
[----:B------:R-:W-:Y:S05]  /*14750*/  BRA `(.L_x_2019) ;  /* 0x00000000000c7947 */ /* 0x000fea0003800000 */
.L_x_2020:
[----:B------:R-:W2:Y:S02]  /*14760*/  LD.E R0, desc[UR8][R4.64] ;  /* 0x0000000804007980 */ /* 0x000ea4000c101900 */
[----:B--2---:R-:W-:-:S05]  /*14770*/  IADD3 R3, PT, PT, R43, R0, RZ ;  /* 0x000000002b037210 */ /* 0x004fca0007ffe0ff */
[----:B------:R0:W-:Y:S02]  /*14780*/  ST.E desc[UR8][R4.64], R3 ;  /* 0x0000000304007985 */ /* 0x0001e4000c101908 */
.L_x_2019:
[----:B------:R-:W-:Y:S05]  /*14790*/  BSYNC.RECONVERGENT B0 ;  /* 0x0000000000007941 */ /* 0x000fea0003800200 */
.L_x_2018:
[----:B------:R1:W-:Y:S01]  /*147a0*/  ATOM.E.ADD.F16x2.RN.STRONG.GPU P0, RZ, desc[UR8][R4.64+0x4], R51 ;  /* 0x8000043304ff79a2 */ /* 0x0003e2000c10e108 */
[----:B------:R-:W-:Y:S04]  /*147b0*/  BSSY.RECONVERGENT B0, `(.L_x_2022) ;  /* 0x000000e000007945 */ /* 0x000fe80003800200 */
[----:B-1----:R-:W-:Y:S05]  /*147c0*/  @P0 BRA `(.L_x_2023) ;  /* 0x0000000000300947 */ /* 0x002fea0003800000 */
[----:B------:R-:W1:Y:S02]  /*147d0*/  QSPC.E.S P0, RZ, [R4+0x4] ;  /* 0x0000040004ff73aa */ /* 0x000e640000000500 */
[----:B-1----:R-:W-:Y:S05]  /*147e0*/  @!P0 BRA `(.L_x_2024) ;  /* 0x00000000001c8947 */ /* 0x002fea0003800000 */
[----:B------:R-:W-:-:S04]  /*147f0*/  MOV R2, R4 ;  /* 0x0000000400027202 */ /* 0x000fc80000000f00 */
[----:B------:R-:W-:-:S07]  /*14800*/  MOV R0, R2 ;  /* 0x0000000200007202 */ /* 0x000fce0000000f00 */
.L_x_2025:
[----:B------:R-:W0:Y:S02]  /*14810*/  LDS R2, [R0+0x4] ;  /* 0x0000040000027984 */ /* 0x000e240000000800 */
[----:B0-----:R-:W-:-:S05]  /*14820*/  HFMA2 R3, R2, 1, 1, R51 ;  /* 0x3c003c0002037831 */ /* 0x001fca0000000033 */
[----:B------:R-:W0:Y:S02]  /*14830*/  ATOMS.CAST.SPIN P0, [R0+0x4], R2, R3 ;  /* 0x000004020000758d */ /* 0x000e240001800003 */
[----:B0-----:R-:W-:Y:S05]  /*14840*/  @!P0 BRA `(.L_x_2025) ;  /* 0xfffffffc00f08947 */ /* 0x001fea000383ffff */
[----:B------:R-:W-:Y:S05]  /*14850*/  BRA `(.L_x_2023) ;  /* 0x00000000000c7947 */ /* 0x000fea0003800000 */
.L_x_2024:
[----:B------:R-:W0:Y:S02]  /*14860*/  LD.E R0, desc[UR8][R4.64+0x4] ;  /* 0x0000040804007980 */ /* 0x000e24000c101900 */
[----:B0-----:R-:W-:-:S05]  /*14870*/  IADD3 R3, PT, PT, R51, R0, RZ ;  /* 0x0000000033037210 */ /* 0x001fca0007ffe0ff */
[----:B------:R1:W-:Y:S02]  /*14880*/  ST.E desc[UR8][R4.64+0x4], R3 ;  /* 0x0000040304007985 */ /* 0x0003e4000c101908 */
.L_x_2023:
[----:B------:R-:W-:Y:S05]  /*14890*/  BSYNC.RECONVERGENT B0 ;  /* 0x0000000000007941 */ /* 0x000fea0003800200 */
.L_x_2022:
        /* <DEDUP_REMOVED lines=11> */
.L_x_2029:
[----:B------:R-:W0:Y:S02]  /*14950*/  LDS R2, [R0] ;  /* 0x0000000000027984 */ /* 0x000e240000000800 */
[----:B0-----:R-:W-:-:S05]  /*14960*/  HADD2 R3, R2, R41 ;  /* 0x0000002902037230 */ /* 0x001fca0000000000 */
[----:B------:R-:W0:Y:S02]  /*14970*/  ATOMS.CAST.SPIN P0, [R0], R2, R3 ;  /* 0x000000020000758d */ /* 0x000e240001800003 */
[----:B0-----:R-:W-:Y:S05]  /*14980*/  @!P0 BRA `(.L_x_2029) ;  /* 0xfffffffc00f08947 */ /* 0x001fea000383ffff */
[----:B------:R-:W-:Y:S05]  /*14990*/  BRA `(.L_x_2027) ;  /* 0x00000000000c7947 */ /* 0x000fea0003800000 */
.L_x_2028:
[----:B------:R-:W2:Y:S02]  /*149a0*/  LD.E R0, desc[UR8][R4.64] ;  /* 0x0000000804007980 */ /* 0x000ea4000c101900 */
[----:B--2---:R-:W-:-:S05]  /*149b0*/  IADD3 R3, PT, PT, R41, R0, RZ ;  /* 0x0000000029037210 */ /* 0x004fca0007ffe0ff */
[----:B------:R0:W-:Y:S02]  /*149c0*/  ST.E desc[UR8][R4.64], R3 ;  /* 0x0000000304007985 */ /* 0x0001e4000c101908 */
.L_x_2027:
[----:B------:R-:W-:Y:S05]  /*149d0*/  BSYNC.RECONVERGENT B0 ;  /* 0x0000000000007941 */ /* 0x000fea0003800200 */
.L_x_2026:
[----:B------:R1:W-:Y:S01]  /*149e0*/  ATOM.E.ADD.F16x2.RN.STRONG.GPU P0, RZ, desc[UR8][R4.64+0x4], R7 ;  /* 0x8000040704ff79a2 */ /* 0x0003e2000c10e108 */
[----:B------:R-:W-:Y:S04]  /*149f0*/  BSSY.RECONVERGENT B0, `(.L_x_2030) ;  /* 0x000000e000007945 */ /* 0x000fe80003800200 */
[----:B-1----:R-:W-:Y:S05]  /*14a00*/  @P0 BRA `(.L_x_2031) ;  /* 0x0000000000300947 */ /* 0x002fea0003800000 */
[----:B------:R-:W1:Y:S02]  /*14a10*/  QSPC.E.S P0, RZ, [R4+0x4] ;  /* 0x0000040004ff73aa */ /* 0x000e640000000500 */
[----:B-1----:R-:W-:Y:S05]  /*14a20*/  @!P0 BRA `(.L_x_2032) ;  /* 0x00000000001c8947 */ /* 0x002fea0003800000 */
[----:B------:R-:W-:-:S04]  /*14a30*/  MOV R2, R4 ;  /* 0x0000000400027202 */ /* 0x000fc80000000f00 */
[----:B------:R-:W-:-:S07]  /*14a40*/  MOV R0, R2 ;  /* 0x0000000200007202 */ /* 0x000fce0000000f00 */
.L_x_2033:
[----:B------:R-:W0:Y:S02]  /*14a50*/  LDS R2, [R0+0x4] ;  /* 0x0000040000027984 */ /* 0x000e240000000800 */
[----:B0-----:R-:W-:-:S05]  /*14a60*/  HFMA2 R3, R2, 1, 1, R7 ;  /* 0x3c003c0002037831 */ /* 0x001fca0000000007 */
[----:B------:R-:W0:Y:S02]  /*14a70*/  ATOMS.CAST.SPIN P0, [R0+0x4], R2, R3 ;  /* 0x000004020000758d */ /* 0x000e240001800003 */
[----:B0-----:R-:W-:Y:S05]  /*14a80*/  @!P0 BRA `(.L_x_2033) ;  /* 0xfffffffc00f08947 */ /* 0x001fea000383ffff */
[----:B------:R-:W-:Y:S05]  /*14a90*/  BRA `(.L_x_2031) ;  /* 0x00000000000c7947 */ /* 0x000fea0003800000 */
.L_x_2032:
[----:B------:R-:W0:Y:S02]  /*14aa0*/  LD.E R0, desc[UR8][R4.64+0x4] ;  /* 0x0000040804007980 */ /* 0x000e24000c101900 */
[----:B0-----:R-:W-:-:S05]  /*14ab0*/  IADD3 R3, PT, PT, R7, R0, RZ ;  /* 0x0000000007037210 */ /* 0x001fca0007ffe0ff */
[----:B------:R1:W-:Y:S02]  /*14ac0*/  ST.E desc[UR8][R4.64+0x4], R3 ;  /* 0x0000040304007985 */ /* 0x0003e4000c101908 */
.L_x_2031:
[----:B------:R-:W-:Y:S05]  /*14ad0*/  BSYNC.RECONVERGENT B0 ;  /* 0x0000000000007941 */ /* 0x000fea0003800200 */
.L_x_2030:
        /* <DEDUP_REMOVED lines=12> */
.L_x_2037:
[----:B------:R-:W0:Y:S02]  /*14ba0*/  LDS R2, [R0] ;  /* 0x0000000000027984 */ /* 0x000e240000000800 */
[----:B0-----:R-:W-:-:S05]  /*14bb0*/  HADD2 R3, R2, R39 ;  /* 0x0000002702037230 */ /* 0x001fca0000000000 */
[----:B------:R-:W0:Y:S02]  /*14bc0*/  ATOMS.CAST.SPIN P0, [R0], R2, R3 ;  /* 0x000000020000758d */ /* 0x000e240001800003 */
[----:B0-----:R-:W-:Y:S05]  /*14bd0*/  @!P0 BRA `(.L_x_2037) ;  /* 0xfffffffc00f08947 */ /* 0x001fea000383ffff */
[----:B------:R-:W-:Y:S05]  /*14be0*/  BRA `(.L_x_2035) ;  /* 0x00000000000c7947 */ /* 0x000fea0003800000 */
.L_x_2036:
[----:B------:R-:W2:Y:S02]  /*14bf0*/  LD.E R0, desc[UR8][R4.64] ;  /* 0x0000000804007980 */ /* 0x000ea4000c101900 */
[----:B--2---:R-:W-:-:S05]  /*14c00*/  IADD3 R3, PT, PT, R39, R0, RZ ;  /* 0x0000000027037210 */ /* 0x004fca0007ffe0ff */
[----:B------:R0:W-:Y:S02]  /*14c10*/  ST.E desc[UR8][R4.64], R3 ;  /* 0x0000000304007985 */ /* 0x0001e4000c101908 */
.L_x_2035:
[----:B------:R-:W-:Y:S05]  /*14c20*/  BSYNC.RECONVERGENT B0 ;  /* 0x0000000000007941 */ /* 0x000fea0003800200 */
.L_x_2034:
[----:B------:R1:W-:Y:S02]  /*14c30*/  ATOM.E.ADD.F16x2.RN.STRONG.GPU P0, RZ, desc[UR8][R4.64+0x4], R49 ;  /* 0x8000043104ff79a2 */ /* 0x0003e4000c10e108 */
[----:B-1----:R-:W-:Y:S05]  /*14c40*/  @P0 EXIT ;  /* 0x000000000000094d */ /* 0x002fea0003800000 */
[----:B------:R-:W1:Y:S02]  /*14c50*/  QSPC.E.S P0, RZ, [R4+0x4] ;  /* 0x0000040004ff73aa */ /* 0x000e640000000500 */
[----:B-1----:R-:W-:Y:S05]  /*14c60*/  @!P0 BRA `(.L_x_2038) ;  /* 0x00000000001c8947 */ /* 0x002fea0003800000 */
[----:B------:R-:W-:-:S04]  /*14c70*/  MOV R2, R4 ;  /* 0x0000000400027202 */ /* 0x000fc80000000f00 */
[----:B------:R-:W-:-:S07]  /*14c80*/  MOV R0, R2 ;  /* 0x0000000200007202 */ /* 0x000fce0000000f00 */
.L_x_2039:
[----:B------:R-:W0:Y:S02]  /*14c90*/  LDS R2, [R0+0x4] ;  /* 0x0000040000027984 */ /* 0x000e240000000800 */
[----:B0-----:R-:W-:-:S05]  /*14ca0*/  HFMA2 R3, R2, 1, 1, R49 ;  /* 0x3c003c0002037831 */ /* 0x001fca0000000031 */
[----:B------:R-:W0:Y:S02]  /*14cb0*/  ATOMS.CAST.SPIN P0, [R0+0x4], R2, R3 ;  /* 0x000004020000758d */ /* 0x000e240001800003 */
[----:B0-----:R-:W-:Y:S05]  /*14cc0*/  @!P0 BRA `(.L_x_2039) ;  /* 0xfffffffc00f08947 */ /* 0x001fea000383ffff */
[----:B------:R-:W-:Y:S05]  /*14cd0*/  EXIT ;  /* 0x000000000000794d */ /* 0x000fea0003800000 */
.L_x_2038:
[----:B------:R-:W0:Y:S02]  /*14ce0*/  LD.E R0, desc[UR8][R4.64+0x4] ;  /* 0x0000040804007980 */ /* 0x000e24000c101900 */
[----:B0-----:R-:W-:-:S05]  /*14cf0*/  IADD3 R3, PT, PT, R49, R0, RZ ;  /* 0x0000000031037210 */ /* 0x001fca0007ffe0ff */
[----:B------:R-:W-:Y:S01]  /*14d00*/  ST.E desc[UR8][R4.64+0x4], R3 ;  /* 0x0000040304007985 */ /* 0x000fe2000c101908 */
[----:B------:R-:W-:Y:S05]  /*14d10*/  EXIT ;  /* 0x000000000000794d */ /* 0x000fea0003800000 */
.L_x_2040:
        /* <DEDUP_REMOVED lines=14> */
.L_x_5308:


//--------------------- .text._Z23gemm_half_q_half_kernelILi3ELi160ELb1ELb1ELi64EEvPK6__halfPKjS4_S2_PS0_iiiiPKtS7_iiiiiibS2_i --------------------------
	.section	.text._Z23gemm_half_q_half_kernelILi3ELi160ELb1ELb1ELi64EEvPK6__halfPKjS4_S2_PS0_iiiiPKtS7_iiiiiibS2_i,"ax",@progbits
	.align	128
        .global         _Z23gemm_half_q_half_kernelILi3ELi160ELb1ELb1ELi64EEvPK6__halfPKjS4_S2_PS0_iiiiPKtS7_iiiiiibS2_i
        .type           _Z23gemm_half_q_half_kernelILi3ELi160ELb1ELb1ELi64EEvPK6__halfPKjS4_S2_PS0_iiiiPKtS7_iiiiiibS2_i,@function
        .size           _Z23gemm_half_q_half_kernelILi3ELi160ELb1ELb1ELi64EEvPK6__halfPKjS4_S2_PS0_iiiiPKtS7_iiiiiibS2_i,(.L_x_5309 - _Z23gemm_half_q_half_kernelILi3ELi160ELb1ELb1ELi64EEvPK6__halfPKjS4_S2_PS0_iiiiPKtS7_iiiiiibS2_i)
        .other          _Z23gemm_half_q_half_kernelILi3ELi160ELb1ELb1ELi64EEvPK6__halfPKjS4_S2_PS0_iiiiPKtS7_iiiiiibS2_i,@"STO_CUDA_ENTRY STV_DEFAULT"
_Z23gemm_half_q_half_kernelILi3ELi160ELb1ELb1ELi64EEvPK6__halfPKjS4_S2_PS0_iiiiPKtS7_iiiiiibS2_i:
.text._Z23gemm_half_q_half_kernelILi3ELi160ELb1ELb1ELi64EEvPK6__halfPKjS4_S2_PS0_iiiiPKtS7_iiiiiibS2_i:
        /* <DEDUP_REMOVED lines=30> */
.L_x_2041:
        /* <DEDUP_REMOVED lines=41> */
.L_x_2047:
        /* <DEDUP_REMOVED lines=32> */
.L_x_2046:
        /* <DEDUP_REMOVED lines=20> */
.L_x_2048:
[----:B------:R-:W-:-:S13]  /*07b0*/  ISETP.EQ.AND P2, PT, R13, RZ, PT ;  /* 0x000000ff0d00720c */ /* 0x000fda0003f42270 */
[----:B------:R-:W-:Y:S05]  /*07c0*/  @!P0 BRA P2, `(.L_x_2043) ;  /* 0x0000000400788947 */ /* 0x000fea0001000000 */
.L_x_2045:
        /* <DEDUP_REMOVED lines=12> */
.L_x_2044:
        /* <DEDUP_REMOVED lines=16> */
.L_x_2051:
        /* <DEDUP_REMOVED lines=32> */
.L_x_2050:
        /* <DEDUP_REMOVED lines=21> */
.L_x_2052:
[----:B------:R-:W-:-:S13]  /*0ce0*/  ISETP.NE.OR P0, PT, R13, RZ, P0 ;  /* 0x000000ff0d00720c */ /* 0x000fda0000705670 */
[----:B------:R-:W-:Y:S05]  /*0cf0*/  @!P0 BRA `(.L_x_2043) ;  /* 0x00000000002c8947 */ /* 0x000fea0003800000 */
.L_x_2049:
        /* <DEDUP_REMOVED lines=11> */
.L_x_2043:
[----:B0-----:R-:W-:Y:S05]  /*0db0*/  BSYNC.RECONVERGENT B0 ;  /* 0x0000000000007941 */ /* 0x001fea0003800200 */
.L_x_2042:
        /* <DEDUP_REMOVED lines=20> */
.L_x_2056:
        /* <DEDUP_REMOVED lines=15> */
.L_x_2055:
        /* <DEDUP_REMOVED lines=12> */
.L_x_2057:
[----:B------:R-:W-:-:S13]  /*10b0*/  ISETP.NE.OR P0, PT, R2, RZ, P0 ;  /* 0x000000ff0200720c */ /* 0x000fda0000705670 */
[----:B------:R-:W-:Y:S05]  /*10c0*/  @!P0 BRA `(.L_x_2053) ;  /* 0x00000000001c8947 */ /* 0x000fea0003800000 */
.L_x_2054:
[----:B01----:R-:W0:Y:S02]  /*10d0*/  LDC.64 R6, c[0x0][0x3a0] ;  /* 0x0000e800ff067b82 */ /* 0x003e240000000a00 */
.L_x_2058:
[----:B0-----:R-:W-:Y:S01]  /*10e0*/  IMAD.WIDE R8, R0, 0x2, R6 ;  /* 0x0000000200087825 */ /* 0x001fe200078e0206 */
[----:B------:R-:W-:Y:S02]  /*10f0*/  IADD3 R2, PT, PT, R2, 0x1, RZ ;  /* 0x0000000102027810 */ /* 0x000fe40007ffe0ff */
[----:B------:R-:W-:Y:S02]  /*1100*/  IADD3 R0, PT, PT, R0, R11, RZ ;  /* 0x0000000b00007210 */ /* 0x000fe40007ffe0ff */
[----:B------:R2:W-:Y:S01]  /*1110*/  STG.E.64 desc[UR8][R8.64], RZ ;  /* 0x000000ff08007986 */ /* 0x0005e2000c101b08 */
[----:B------:R-:W-:-:S13]  /*1120*/  ISETP.NE.AND P0, PT, R2, RZ, PT ;  /* 0x000000ff0200720c */ /* 0x000fda0003f05270 */
[----:B--2---:R-:W-:Y:S05]  /*1130*/  @P0 BRA `(.L_x_2058) ;  /* 0xfffffffc00e80947 */ /* 0x004fea000383ffff */
.L_x_2053:
[----:B-1----:R-:W1:Y:S01]  /*1140*/  LDC.64 R14, c[0x0][0x3b8] ;  /* 0x0000ee00ff0e7b82 */ /* 0x002e620000000a00 */
        /* <DEDUP_REMOVED lines=14> */
.L_x_2060:
        /* <DEDUP_REMOVED lines=44> */
.L_x_2059:
[----:B------:R1:W5:Y:S01]  /*14f0*/  LDL.64 R6, [R1] ;  /* 0x0000000001067983 */ /* 0x0003620000100a00 */
[----:B------:R-:W2:Y:S01]  /*1500*/  LDCU UR7, c[0x0][0x3c8] ;  /* 0x00007900ff0777ac */ /* 0x000ea20008000800 */
[----:B0-----:R-:W-:Y:S01]  /*1510*/  HFMA2 R2, -RZ, RZ, 0, 0 ;  /* 0x00000000ff027431 */ /* 0x001fe200000001ff */
[----:B------:R-:W-:Y:S02]  /*1520*/  CS2R R8, SRZ ;  /* 0x0000000000087805 */ /* 0x000fe4000001ff00 */
[----:B-----5:R-:W-:Y:S01]  /*1530*/  MOV R17, RZ ;  /* 0x000000ff00117202 */ /* 0x020fe20000000f00 */
        /* <DEDUP_REMOVED lines=22> */
.L_x_2061:
        /* <DEDUP_REMOVED lines=8> */
.L_x_2062:
        /* <DEDUP_REMOVED lines=8> */
.L_x_2063:
        /* <DEDUP_REMOVED lines=8> */
.L_x_2064:
        /* <DEDUP_REMOVED lines=8> */
.L_x_2065:
        /* <DEDUP_REMOVED lines=13> */
[----:B------:R-:W-:-:S04]  /*1970*/  IADD3 R2, P0, PT, R56, R3, RZ ;  /* 0x0000000338027210 */ /* 0x000fc80007f1e0ff */
[----:B------:R-:W-:Y:S02]  /*1980*/  LEA.HI.X.SX32 R3, R3, R0, 0x1, P0 ;  /* 0x0000000003037211 */ /* 0x000fe400000f0eff */
[----:B------:R-:W-:Y:S01]  /*1990*/  ISETP.GT.AND P0, PT, R5, R54, PT ;  /* 0x000000360500720c */ /* 0x000fe20003f04270 */
[----:B0-----:R-:W-:Y:S01]  /*19a0*/  ULEA UR4, UR5, UR4, 0x18 ;  /* 0x0000000405047291 */ /* 0x001fe2000f8ec0ff */
[C---:B------:R-:W-:Y:S02]  /*19b0*/  SHF.L.U32 R0, R2.reuse, 0x2, RZ ;  /* 0x0000000202007819 */ /* 0x040fe400000006ff */
[----:B------:R-:W-:Y:S02]  /*19c0*/  SHF.L.U64.HI R3, R2, 0x2, R3 ;  /* 0x0000000202037819 */ /* 0x000fe40000010203 */
[----:B-1----:R-:W-:Y:S02]  /*19d0*/  IADD3 R62, P2, PT, R0, UR10, RZ ;  /* 0x0000000a003e7c10 */ /* 0x002fe4000ff5e0ff */
[----:B------:R-:W-:-:S02]  /*19e0*/  PRMT R2, R6, 0x7610, R6 ;  /* 0x0000761006027816 */ /* 0x000fc40000000006 */
[----:B------:R-:W-:Y:S02]  /*19f0*/  IADD3.X R63, PT, PT, R3, UR11, RZ, P2, !PT ;  /* 0x0000000b033f7c10 */ /* 0x000fe400097fe4ff */
[----:B------:R-:W-:Y:S02]  /*1a00*/  PRMT R0, R7, 0x7610, R7 ;  /* 0x0000761007007816 */ /* 0x000fe40000000007 */
        /* <DEDUP_REMOVED lines=8> */
[----:B------:R-:W-:Y:S02]  /*1a90*/  PRMT R10, R53, 0x9910, RZ ;  /* 0x00009910350a7816 */ /* 0x000fe400000000ff */
[----:B------:R-:W-:Y:S02]  /*1aa0*/  VIMNMX R25, PT, PT, R61, UR7, PT ;  /* 0x000000073d197c48 */ /* 0x000fe4000bfe0100 */
[----:B------:R-:W-:Y:S01]  /*1ab0*/  ISETP.NE.AND P0, PT, R10, RZ, PT ;  /* 0x000000ff0a00720c */ /* 0x000fe20003f05270 */
[----:B------:R-:W-:Y:S01]  /*1ac0*/  HFMA2 R10, -RZ, RZ, 0, 0 ;  /* 0x00000000ff0a7431 */ /* 0x000fe200000001ff */
[----:B------:R-:W-:Y:S02]  /*1ad0*/  IADD3 R22, P1, PT, R12, 0x2, RZ ;  /* 0x000000020c167810 */ /* 0x000fe40007f3e0ff */
[----:B------:R-:W-:Y:S02]  /*1ae0*/  ISETP.EQ.OR P0, PT, R57, 0x2, !P0 ;  /* 0x000000023900780c */ /* 0x000fe40004702670 */
[----:B------:R-:W-:-:S02]  /*1af0*/  IADD3.X R23, PT, PT, RZ, R13, RZ, P1, !PT ;  /* 0x0000000dff177210 */ /* 0x000fc40000ffe4ff */
[----:B------:R-:W-:-:S09]  /*1b00*/  PRMT R9, R9, 0x5410, RZ ;  /* 0x0000541009097816 */ /* 0x000fd200000000ff */
.L_x_2079:
        /* <DEDUP_REMOVED lines=8> */
[----:B------:R-:W4:Y:S05]  /*1b90*/  @!P3 LDG.E.U16.CONSTANT R59, desc[UR8][R22.64] ;  /* 0x00000008163bb981 */ /* 0x000f2a000c1e9500 */
[----:B------:R-:W5:Y:S01]  /*1ba0*/  @!P3 LDL.64 R30, [R30+0x8] ;  /* 0x000008001e1eb983 */ /* 0x000f620000100a00 */
[----:B------:R-:W-:Y:S02]  /*1bb0*/  ISETP.NE.AND P2, PT, R55, RZ, PT ;  /* 0x000000ff3700720c */ /* 0x000fe40003f45270 */
[----:B------:R-:W-:Y:S02]  /*1bc0*/  ISETP.NE.AND P1, PT, R57, 0x1, PT ;  /* 0x000000013900780c */ /* 0x000fe40003f25270 */
[----:B--2---:R-:W-:-:S04]  /*1bd0*/  LOP3.LUT R24, R12, 0xff, RZ, 0xc0, !PT ;  /* 0x000000ff0c187812 */ /* 0x004fc800078ec0ff */
[----:B------:R-:W-:-:S04]  /*1be0*/  IADD3 R24, PT, PT, R24, -0x80, RZ ;  /* 0xffffff8018187810 */ /* 0x000fc80007ffe0ff */
[----:B------:R0:W1:Y:S01]  /*1bf0*/  I2F.F16 R42, R24 ;  /* 0x00000018002a7306 */ /* 0x0000620000200c00 */
[----:B------:R-:W-:Y:S02]  /*1c00*/  LOP3.LUT R26, R13, 0xff, RZ, 0xc0, !PT ;  /* 0x000000ff0d1a7812 */ /* 0x000fe400078ec0ff */
[----:B0-----:R-:W-:Y:S02]  /*1c10*/  SHF.R.U32.HI R24, RZ, 0x8, R12 ;  /* 0x00000008ff187819 */ /* 0x001fe4000001160c */
[----:B------:R-:W-:Y:S02]  /*1c20*/  IADD3 R26, PT, PT, R26, -0x80, RZ ;  /* 0xffffff801a1a7810 */ /* 0x000fe40007ffe0ff */
[----:B------:R-:W-:Y:S02]  /*1c30*/  LOP3.LUT R37, R24, 0xff, RZ, 0xc0, !PT ;  /* 0x000000ff18257812 */ /* 0x000fe400078ec0ff */
[----:B---3--:R-:W-:Y:S02]  /*1c40*/  LEA.HI R39, R18, 0xffffff80, RZ, 0x8 ;  /* 0xffffff8012277811 */ /* 0x008fe400078f40ff */
[----:B------:R-:W-:-:S02]  /*1c50*/  IADD3 R38, PT, PT, R37, -0x80, RZ ;  /* 0xffffff8025267810 */ /* 0x000fc40007ffe0ff */
[----:B------:R-:W-:Y:S02]  /*1c60*/  LEA.HI R36, R12, 0xffffff80, RZ, 0x8 ;  /* 0xffffff800c247811 */ /* 0x000fe400078f40ff */
[--C-:B------:R-:W-:Y:S01]  /*1c70*/  SHF.R.U32.HI R37, RZ, 0x8, R13.reuse ;  /* 0x00000008ff257819 */ /* 0x100fe2000001160d */
[----:B------:R-:W0:Y:S01]  /*1c80*/  I2F.F16 R41, R26 ;  /* 0x0000001a00297306 */ /* 0x000e220000200c00 */
[----:B------:R-:W-:Y:S02]  /*1c90*/  SHF.R.U32.HI R12, RZ, 0x10, R12 ;  /* 0x00000010ff0c7819 */ /* 0x000fe4000001160c */
[----:B------:R-:W-:Y:S02]  /*1ca0*/  LEA.HI R35, R13, 0xffffff80, RZ, 0x8 ;  /* 0xffffff800d237811 */ /* 0x000fe400078f40ff */
[----:B------:R-:W-:-:S03]  /*1cb0*/  SHF.R.U32.HI R13, RZ, 0x10, R13 ;  /* 0x00000010ff0d7819 */ /* 0x000fc6000001160d */
[----:B------:R2:W3:Y:S01]  /*1cc0*/  I2F.F16 R26, R39 ;  /* 0x00000027001a7306 */ /* 0x0004e20000200c00 */
[----:B------:R-:W-:Y:S02]  /*1cd0*/  LOP3.LUT R12, R12, 0xff, RZ, 0xc0, !PT ;  /* 0x000000ff0c0c7812 */ /* 0x000fe400078ec0ff */
[----:B------:R-:W-:Y:S02]  /*1ce0*/  LOP3.LUT R13, R13, 0xff, RZ, 0xc0, !PT ;  /* 0x000000ff0d0d7812 */ /* 0x000fe400078ec0ff */
[----:B--2---:R-:W-:Y:S02]  /*1cf0*/  LOP3.LUT R39, R37, 0xff, RZ, 0xc0, !PT ;  /* 0x000000ff25277812 */ /* 0x004fe400078ec0ff */
[----:B------:R-:W-:Y:S02]  /*1d00*/  LEA.HI R43, R19, 0xffffff80, RZ, 0x8 ;  /* 0xffffff80132b7811 */ /* 0x000fe400078f40ff */
[----:B------:R-:W-:Y:S02]  /*1d10*/  IADD3 R40, PT, PT, R39, -0x80, RZ ;  /* 0xffffff8027287810 */ /* 0x000fe40007ffe0ff */
[----:B------:R-:W-:-:S02]  /*1d20*/  IADD3 R12, PT, PT, R12, -0x80, RZ ;  /* 0xffffff800c0c7810 */ /* 0x000fc40007ffe0ff */
[--C-:B------:R-:W-:Y:S02]  /*1d30*/  SHF.R.U32.HI R39, RZ, 0x8, R14.reuse ;  /* 0x00000008ff277819 */ /* 0x100fe4000001160e */
[C---:B------:R-:W-:Y:S02]  /*1d40*/  LEA.HI R34, R14.reuse, 0xffffff80, RZ, 0x8 ;  /* 0xffffff800e227811 */ /* 0x040fe400078f40ff */
[----:B------:R-:W-:Y:S02]  /*1d50*/  LOP3.LUT R27, R14, 0xff, RZ, 0xc0, !PT ;  /* 0x000000ff0e1b7812 */ /* 0x000fe400078ec0ff */
[----:B------:R-:W-:Y:S01]  /*1d60*/  IADD3 R13, PT, PT, R13, -0x80, RZ ;  /* 0xffffff800d0d7810 */ /* 0x000fe20007ffe0ff */
[----:B------:R2:W0:Y:S01]  /*1d70*/  I2F.F16 R24, R43 ;  /* 0x0000002b00187306 */ /* 0x0004220000200c00 */
[----:B------:R-:W-:-:S04]  /*1d80*/  SHF.R.U32.HI R14, RZ, 0x10, R14 ;  /* 0x00000010ff0e7819 */ /* 0x000fc8000001160e */
[----:B------:R-:W-:-:S03]  /*1d90*/  LOP3.LUT R14, R14, 0xff, RZ, 0xc0, !PT ;  /* 0x000000ff0e0e7812 */ /* 0x000fc600078ec0ff */
[----:B------:R1:W0:Y:S01]  /*1da0*/  I2F.F16 R37, R12 ;  /* 0x0000000c00257306 */ /* 0x0002220000200c00 */
[----:B--2---:R-:W-:Y:S02]  /*1db0*/  LOP3.LUT R43, R39, 0xff, RZ, 0xc0, !PT ;  /* 0x000000ff272b7812 */ /* 0x004fe400078ec0ff */
[----:B------:R-:W-:-:S05]  /*1dc0*/  IADD3 R32, PT, PT, R27, -0x80, RZ ;  /* 0xffffff801b207810 */ /* 0x000fca0007ffe0ff */
[----:B------:R2:W0:Y:S01]  /*1dd0*/  I2F.F16 R39, R13 ;  /* 0x0000000d00277306 */ /* 0x0004220000200c00 */
[----:B-1----:R-:W-:Y:S02]  /*1de0*/  SHF.R.U32.HI R12, RZ, 0x8, R15 ;  /* 0x00000008ff0c7819 */ /* 0x002fe4000001160f */
[----:B------:R-:W-:Y:S02]  /*1df0*/  LEA.HI R33, R15, 0xffffff80, RZ, 0x8 ;  /* 0xffffff800f217811 */ /* 0x000fe400078f40ff */
[----:B------:R-:W-:Y:S02]  /*1e00*/  LOP3.LUT R12, R12, 0xff, RZ, 0xc0, !PT ;  /* 0x000000ff0c0c7812 */ /* 0x000fe400078ec0ff */
[----:B--2---:R-:W-:Y:S02]  /*1e10*/  LOP3.LUT R13, R17, 0xff, RZ, 0xc0, !PT ;  /* 0x000000ff110d7812 */ /* 0x004fe400078ec0ff */
[----:B------:R-:W-:Y:S02]  /*1e20*/  LOP3.LUT R27, R15, 0xff, RZ, 0xc0, !PT ;  /* 0x000000ff0f1b7812 */ /* 0x000fe400078ec0ff */
[----:B------:R-:W-:-:S02]  /*1e30*/  IADD3 R14, PT, PT, R14, -0x80, RZ ;  /* 0xffffff800e0e7810 */ /* 0x000fc40007ffe0ff */
[----:B------:R-:W-:Y:S02]  /*1e40*/  IADD3 R47, PT, PT, R13, -0x80, RZ ;  /* 0xffffff800d2f7810 */ /* 0x000fe40007ffe0ff */
[----:B------:R-:W-:Y:S02]  /*1e50*/  SHF.R.U32.HI R15, RZ, 0x10, R15 ;  /* 0x00000010ff0f7819 */ /* 0x000fe4000001160f */
[----:B------:R-:W-:Y:S02]  /*1e60*/  LOP3.LUT R13, R18, 0xff, RZ, 0xc0, !PT ;  /* 0x000000ff120d7812 */ /* 0x000fe400078ec0ff */
[----:B------:R-:W-:Y:S02]  /*1e70*/  IADD3 R50, PT, PT, R12, -0x80, RZ ;  /* 0xffffff800c327810 */ /* 0x000fe40007ffe0ff */
[----:B------:R-:W-:Y:S02]  /*1e80*/  IADD3 R44, PT, PT, R43, -0x80, RZ ;  /* 0xffffff802b2c7810 */ /* 0x000fe40007ffe0ff */
[----:B------:R-:W-:Y:S01]  /*1e90*/  LOP3.LUT R12, R16, 0xff, RZ, 0xc0, !PT ;  /* 0x000000ff100c7812 */ /* 0x000fe200078ec0ff */
[----:B------:R1:W2:Y:S01]  /*1ea0*/  I2F.F16 R43, R14 ;  /* 0x0000000e002b7306 */ /* 0x0002a20000200c00 */
[----:B------:R-:W-:-:S02]  /*1eb0*/  LOP3.LUT R15, R15, 0xff, RZ, 0xc0, !PT ;  /* 0x000000ff0f0f7812 */ /* 0x000fc400078ec0ff */
[----:B------:R-:W-:Y:S02]  /*1ec0*/  IADD3 R46, PT, PT, R13, -0x80, RZ ;  /* 0xffffff800d2e7810 */ /* 0x000fe40007ffe0ff */
[----:B------:R-:W-:Y:S02]  /*1ed0*/  SHF.R.U32.HI R13, RZ, 0x8, R16 ;  /* 0x00000008ff0d7819 */ /* 0x000fe40000011610 */
[----:B------:R-:W-:Y:S02]  /*1ee0*/  IADD3 R12, PT, PT, R12, -0x80, RZ ;  /* 0xffffff800c0c7810 */ /* 0x000fe40007ffe0ff */
[----:B-1----:R-:W-:Y:S02]  /*1ef0*/  LOP3.LUT R14, R19, 0xff, RZ, 0xc0, !PT ;  /* 0x000000ff130e7812 */ /* 0x002fe400078ec0ff */
[----:B------:R-:W-:Y:S02]  /*1f00*/  IADD3 R15, PT, PT, R15, -0x80, RZ ;  /* 0xffffff800f0f7810 */ /* 0x000fe40007ffe0ff */
[----:B------:R-:W-:Y:S01]  /*1f10*/  IADD3 R14, PT, PT, R14, -0x80, RZ ;  /* 0xffffff800e0e7810 */ /* 0x000fe20007ffe0ff */
[----:B------:R1:W0:Y:S01]  /*1f20*/  I2F.F16 R48, R12 ;  /* 0x0000000c00307306 */ /* 0x0002220000200c00 */
[----:B------:R-:W-:-:S02]  /*1f30*/  LOP3.LUT R13, R13, 0xff, RZ, 0xc0, !PT ;  /* 0x000000ff0d0d7812 */ /* 0x000fc400078ec0ff */
[----:B------:R-:W-:Y:S02]  /*1f40*/  IADD3 R29, PT, PT, R27, -0x80, RZ ;  /* 0xffffff801b1d7810 */ /* 0x000fe40007ffe0ff */
[----:B------:R-:W-:Y:S02]  /*1f50*/  LEA.HI R28, R16, 0xffffff80, RZ, 0x8 ;  /* 0xffffff80101c7811 */ /* 0x000fe400078f40ff */
[----:B------:R-:W-:Y:S01]  /*1f60*/  LEA.HI R27, R17, 0xffffff80, RZ, 0x8 ;  /* 0xffffff80111b7811 */ /* 0x000fe200078f40ff */
[----:B------:R4:W0:Y:S01]  /*1f70*/  I2F.F16 R49, R15 ;  /* 0x0000000f00317306 */ /* 0x0008220000200c00 */
[--C-:B-1----:R-:W-:Y:S02]  /*1f80*/  SHF.R.U32.HI R12, RZ, 0x8, R17.reuse ;  /* 0x00000008ff0c7819 */ /* 0x102fe40000011611 */
[----:B------:R-:W-:Y:S02]  /*1f90*/  SHF.R.U32.HI R16, RZ, 0x10, R16 ;  /* 0x00000010ff107819 */ /* 0x000fe40000011610 */
[----:B------:R-:W-:-:S02]  /*1fa0*/  SHF.R.U32.HI R17, RZ, 0x10, R17 ;  /* 0x00000010ff117819 */ /* 0x000fc40000011611 */
[----:B------:R-:W-:Y:S01]  /*1fb0*/  IADD3 R13, PT, PT, R13, -0x80, RZ ;  /* 0xffffff800d0d7810 */ /* 0x000fe20007ffe0ff */
[----:B------:R1:W0:Y:S01]  /*1fc0*/  I2F.F16 R45, R14 ;  /* 0x0000000e002d7306 */ /* 0x0002220000200c00 */
[--C-:B----4-:R-:W-:Y:S02]  /*1fd0*/  SHF.R.U32.HI R15, RZ, 0x8, R19.reuse ;  /* 0x00000008ff0f7819 */ /* 0x110fe40000011613 */
[----:B------:R-:W-:Y:S02]  /*1fe0*/  SHF.R.U32.HI R19, RZ, 0x10, R19 ;  /* 0x00000010ff137819 */ /* 0x000fe40000011613 */
[----:B------:R-:W-:Y:S02]  /*1ff0*/  LOP3.LUT R16, R16, 0xff, RZ, 0xc0, !PT ;  /* 0x000000ff10107812 */ /* 0x000fe400078ec0ff */
[--C-:B-1----:R-:W-:Y:S02]  /*2000*/  SHF.R.U32.HI R14, RZ, 0x8, R18.reuse ;  /* 0x00000008ff0e7819 */ /* 0x102fe40000011612 */
[----:B------:R-:W-:Y:S01]  /*2010*/  SHF.R.U32.HI R18, RZ, 0x10, R18 ;  /* 0x00000010ff127819 */ /* 0x000fe20000011612 */
[----:B------:R1:W4:Y:S01]  /*2020*/  I2F.F16 R51, R13 ;  /* 0x0000000d00337306 */ /* 0x0003220000200c00 */
[----:B------:R-:W-:-:S02]  /*2030*/  LOP3.LUT R17, R17, 0xff, RZ, 0xc0, !PT ;  /* 0x000000ff11117812 */ /* 0x000fc400078ec0ff */
[----:B------:R-:W-:Y:S02]  /*2040*/  LOP3.LUT R14, R14, 0xff, RZ, 0xc0, !PT ;  /* 0x000000ff0e0e7812 */ /* 0x000fe400078ec0ff */
[----:B------:R-:W-:Y:S02]  /*2050*/  LOP3.LUT R15, R15, 0xff, RZ, 0xc0, !PT ;  /* 0x000000ff0f0f7812 */ /* 0x000fe400078ec0ff */
[----:B------:R-:W-:Y:S02]  /*2060*/  LOP3.LUT R60, R19, 0xff, RZ, 0xc0, !PT ;  /* 0x000000ff133c7812 */ /* 0x000fe400078ec0ff */
[----:B-1----:R-:W-:Y:S02]  /*2070*/  LOP3.LUT R13, R18, 0xff, RZ, 0xc0, !PT ;  /* 0x000000ff120d7812 */ /* 0x002fe400078ec0ff */
[----:B------:R-:W-:Y:S02]  /*2080*/  IADD3 R16, PT, PT, R16, -0x80, RZ ;  /* 0xffffff8010107810 */ /* 0x000fe40007ffe0ff */
[----:B------:R-:W-:-:S02]  /*2090*/  IADD3 R17, PT, PT, R17, -0x80, RZ ;  /* 0xffffff8011117810 */ /* 0x000fc40007ffe0ff */
[----:B-----5:R-:W-:Y:S02]  /*20a0*/  @!P3 PRMT R2, R30, 0x7610, R2 ;  /* 0x000076101e02b816 */ /* 0x020fe40000000002 */
[----:B------:R-:W-:Y:S02]  /*20b0*/  @!P3 PRMT R0, R31, 0x7610, R0 ;  /* 0x000076101f00b816 */ /* 0x000fe40000000000 */
[----:B------:R-:W-:Y:S02]  /*20c0*/  IADD3 R14, PT, PT, R14, -0x80, RZ ;  /* 0xffffff800e0e7810 */ /* 0x000fe40007ffe0ff */
[----:B------:R-:W-:Y:S02]  /*20d0*/  IADD3 R13, PT, PT, R13, -0x80, RZ ;  /* 0xffffff800d0d7810 */ /* 0x000fe40007ffe0ff */
[----:B------:R-:W-:Y:S02]  /*20e0*/  IADD3 R15, PT, PT, R15, -0x80, RZ ;  /* 0xffffff800f0f7810 */ /* 0x000fe40007ffe0ff */
[----:B------:R-:W-:Y:S01]  /*20f0*/  IADD3 R60, PT, PT, R60, -0x80, RZ ;  /* 0xffffff803c3c7810 */ /* 0x000fe20007ffe0ff */
[----:B------:R-:W1:Y:S01]  /*2100*/  I2F.F16 R36, R36 ;  /* 0x0000002400247306 */ /* 0x000e620000200c00 */
[----:B------:R-:W-:-:S02]  /*2110*/  LOP3.LUT R12, R12, 0xff, RZ, 0xc0, !PT ;  /* 0x000000ff0c0c7812 */ /* 0x000fc400078ec0ff */
[----:B------:R-:W-:Y:S02]  /*2120*/  @!P3 PRMT R2, R2, 0x7610, R30 ;  /* 0x000076100202b816 */ /* 0x000fe4000000001e */
[----:B------:R-:W-:-:S03]  /*2130*/  @!P3 PRMT R0, R0, 0x7610, R31 ;  /* 0x000076100000b816 */ /* 0x000fc6000000001f */
        /* <DEDUP_REMOVED lines=19> */
[----:B------:R-:W0:Y:S01]  /*2270*/  I2F.F16 R31, R60 ;  /* 0x0000003c001f7306 */ /* 0x000e220000200c00 */
[----:B------:R-:W-:-:S07]  /*2280*/  @!P3 IADD3 R3, PT, PT, R59, R54, RZ ;  /* 0x000000363b03b210 */ /* 0x000fce0007ffe0ff */
[----:B------:R5:W0:Y:S02]  /*2290*/  I2F.F16 R58, R12 ;  /* 0x0000000c003a7306 */ /* 0x000a240000200c00 */
[----:B-----5:R-:W-:-:S04]  /*22a0*/  @!P3 IADD3 R12, PT, PT, R10, 0x1, RZ ;  /* 0x000000010a0cb810 */ /* 0x020fc80007ffe0ff */
[----:B------:R-:W-:Y:S01]  /*22b0*/  @!P3 MOV R10, R12 ;  /* 0x0000000c000ab202 */ /* 0x000fe20000000f00 */
[----:B-1234-:R-:W-:Y:S06]  /*22c0*/  @!P2 BRA `(.L_x_2067) ;  /* 0x000000040068a947 */ /* 0x01efec0003800000 */
[----:B------:R-:W1:Y:S01]  /*22d0*/  LDS.64 R12, [UR4] ;  /* 0x00000004ff0c7984 */ /* 0x000e620008000a00 */
[----:B------:R-:W-:Y:S02]  /*22e0*/  HADD2.F32 R15, -RZ, R42.H0_H0 ;  /* 0x2000002aff0f7230 */ /* 0x000fe40000004100 */
[----:B0-----:R-:W-:Y:S02]  /*22f0*/  HADD2.F32 R65, -RZ, R37.H0_H0 ;  /* 0x20000025ff417230 */ /* 0x001fe40000004100 */
[----:B------:R-:W-:Y:S02]  /*2300*/  HADD2.F32 R66, -RZ, R48.H0_H0 ;  /* 0x20000030ff427230 */ /* 0x000fe40000004100 */
[----:B------:R-:W-:Y:S02]  /*2310*/  HADD2.F32 R67, -RZ, R51.H0_H0 ;  /* 0x20000033ff437230 */ /* 0x000fe40000004100 */
[----:B------:R-:W-:Y:S02]  /*2320*/  HADD2.F32 R69, -RZ, R40.H0_H0 ;  /* 0x20000028ff457230 */ /* 0x000fe40000004100 */
[----:B-1----:R-:W-:-:S02]  /*2330*/  HADD2.F32 R14, -RZ, R12.H0_H0 ;  /* 0x2000000cff0e7230 */ /* 0x002fc40000004100 */
[----:B------:R-:W-:Y:S02]  /*2340*/  HADD2.F32 R59, -RZ, R12.H1_H1 ;  /* 0x3000000cff3b7230 */ /* 0x000fe40000004100 */
[----:B------:R-:W-:Y:S02]  /*2350*/  HADD2.F32 R12, -RZ, R38.H0_H0 ;  /* 0x20000026ff0c7230 */ /* 0x000fe40000004100 */
[----:B------:R-:W-:Y:S01]  /*2360*/  FFMA.FTZ R15, R15, R14, RZ ;  /* 0x0000000e0f0f7223 */ /* 0x000fe200000100ff */
[----:B------:R-:W-:-:S03]  /*2370*/  HADD2.F32 R64, -RZ, R13.H1_H1 ;  /* 0x3000000dff407230 */ /* 0x000fc60000004100 */
[----:B------:R-:W-:Y:S01]  /*2380*/  FFMA.FTZ R12, R12, R59, R15 ;  /* 0x0000003b0c0c7223 */ /* 0x000fe2000001000f */
[----:B------:R-:W-:Y:S02]  /*2390*/  HADD2.F32 R15, -RZ, R13.H0_H0 ;  /* 0x2000000dff0f7230 */ /* 0x000fe40000004100 */
[----:B------:R-:W-:-:S03]  /*23a0*/  HADD2.F32 R13, -RZ, R36.H0_H0 ;  /* 0x20000024ff0d7230 */ /* 0x000fc60000004100 */
[----:B------:R-:W-:-:S04]  /*23b0*/  FFMA.FTZ R12, R65, R15, R12 ;  /* 0x0000000f410c7223 */ /* 0x000fc8000001000c */
[----:B------:R-:W-:Y:S02]  /*23c0*/  FFMA.FTZ R65, R13, R64, R12 ;  /* 0x000000400d417223 */ /* 0x000fe4000001000c */
[----:B------:R-:W0:Y:S02]  /*23d0*/  LDS.64 R12, [UR4+0x8] ;  /* 0x00000804ff0c7984 */ /* 0x000e240008000a00 */
[----:B0-----:R-:W-:-:S05]  /*23e0*/  HADD2.F32 R60, -RZ, R12.H0_H0 ;  /* 0x2000000cff3c7230 */ /* 0x001fca0000004100 */
[----:B------:R-:W-:Y:S01]  /*23f0*/  FFMA.FTZ R66, R66, R60, R65 ;  /* 0x0000003c42427223 */ /* 0x000fe20000010041 */
[----:B------:R-:W-:Y:S02]  /*2400*/  HADD2.F32 R65, -RZ, R12.H1_H1 ;  /* 0x3000000cff417230 */ /* 0x000fe40000004100 */
[----:B------:R-:W-:-:S03]  /*2410*/  HADD2.F32 R12, -RZ, R13.H0_H0 ;  /* 0x2000000dff0c7230 */ /* 0x000fc60000004100 */
[----:B------:R-:W-:Y:S01]  /*2420*/  FFMA.FTZ R66, R67, R65, R66 ;  /* 0x0000004143427223 */ /* 0x000fe20000010042 */
[----:B------:R-:W-:-:S05]  /*2430*/  HADD2.F32 R67, -RZ, R16.H0_H0 ;  /* 0x20000010ff437230 */ /* 0x000fca0000004100 */
[----:B------:R-:W-:Y:S01]  /*2440*/  FFMA.FTZ R66, R67, R12, R66 ;  /* 0x0000000c43427223 */ /* 0x000fe20000010042 */
[----:B------:R-:W-:Y:S02]  /*2450*/  HADD2.F32 R67, -RZ, R13.H1_H1 ;  /* 0x3000000dff437230 */ /* 0x000fe40000004100 */
[----:B------:R-:W-:-:S05]  /*2460*/  HADD2.F32 R13, -RZ, R28.H0_H0 ;  /* 0x2000001cff0d7230 */ /* 0x000fca0000004100 */
[----:B------:R-:W-:Y:S01]  /*2470*/  FFMA.FTZ R66, R13, R67, R66 ;  /* 0x000000430d427223 */ /* 0x000fe20000010042 */
[----:B------:R-:W-:-:S05]  /*2480*/  HADD2.F32 R13, -RZ, R2.H0_H0 ;  /* 0x20000002ff0d7230 */ /* 0x000fca0000004100 */
[----:B------:R-:W-:Y:S01]  /*2490*/  FMUL.FTZ R66, R66, R13 ;  /* 0x0000000d42427220 */ /* 0x000fe20000410000 */
[----:B------:R-:W-:-:S04]  /*24a0*/  HADD2.F32 R13, -RZ, R41.H0_H0 ;  /* 0x20000029ff0d7230 */ /* 0x000fc80000004100 */
[----:B------:R-:W-:Y:S01]  /*24b0*/  F2FP.F16.F32.PACK_AB R66, RZ, R66 ;  /* 0x00000042ff42723e */ /* 0x000fe200000000ff */
[----:B------:R-:W-:Y:S01]  /*24c0*/  FFMA.FTZ R68, R14, R13, RZ ;  /* 0x0000000d0e447223 */ /* 0x000fe200000100ff */
[----:B------:R-:W-:-:S03]  /*24d0*/  HADD2.F32 R13, -RZ, R35.H0_H0 ;  /* 0x20000023ff0d7230 */ /* 0x000fc60000004100 */
[----:B------:R-:W-:Y:S01]  /*24e0*/  FFMA.FTZ R69, R59, R69, R68 ;  /* 0x000000453b457223 */ /* 0x000fe20000010044 */
[----:B------:R-:W-:-:S05]  /*24f0*/  HADD2.F32 R68, -RZ, R39.H0_H0 ;  /* 0x20000027ff447230 */ /* 0x000fca0000004100 */
[----:B------:R-:W-:-:S04]  /*2500*/  FFMA.FTZ R69, R15, R68, R69 ;  /* 0x000000440f457223 */ /* 0x000fc80000010045 */
[----:B------:R-:W-:Y:S01]  /*2510*/  FFMA.FTZ R69, R64, R13, R69 ;  /* 0x0000000d40457223 */ /* 0x000fe20000010045 */
[----:B------:R-:W-:-:S05]  /*2520*/  HADD2.F32 R13, -RZ, R47.H0_H0 ;  /* 0x2000002fff0d7230 */ /* 0x000fca0000004100 */
[----:B------:R-:W-:Y:S01]  /*2530*/  FFMA.FTZ R68, R60, R13, R69 ;  /* 0x0000000d3c447223 */ /* 0x000fe20000010045 */
[----:B------:R-:W-:Y:S02]  /*2540*/  HADD2.F32 R69, -RZ, R58.H0_H0 ;  /* 0x2000003aff457230 */ /* 0x000fe40000004100 */
[----:B------:R-:W-:-:S03]  /*2550*/  HADD2.F32 R13, -RZ, R17.H0_H0 ;  /* 0x20000011ff0d7230 */ /* 0x000fc60000004100 */
[----:B------:R-:W-:-:S04]  /*2560*/  FFMA.FTZ R69, R65, R69, R68 ;  /* 0x0000004541457223 */ /* 0x000fc80000010044 */
[----:B------:R-:W-:Y:S01]  /*2570*/  FFMA.FTZ R68, R12, R13, R69 ;  /* 0x0000000d0c447223 */ /* 0x000fe20000010045 */
[----:B------:R-:W-:Y:S02]  /*2580*/  HADD2.F32 R13, -RZ, R27.H0_H0 ;  /* 0x2000001bff0d7230 */ /* 0x000fe40000004100 */
[----:B------:R-:W-:-:S03]  /*2590*/  HADD2.F32 R69, -RZ, R32.H0_H0 ;  /* 0x20000020ff457230 */ /* 0x000fc60000004100 */
[----:B------:R-:W-:Y:S01]  /*25a0*/  FFMA.FTZ R68, R67, R13, R68 ;  /* 0x0000000d43447223 */ /* 0x000fe20000010044 */
[----:B------:R-:W-:-:S05]  /*25b0*/  HADD2.F32 R13, -RZ, R2.H1_H1 ;  /* 0x30000002ff0d7230 */ /* 0x000fca0000004100 */
[----:B------:R-:W-:-:S05]  /*25c0*/  FMUL.FTZ R13, R68, R13 ;  /* 0x0000000d440d7220 */ /* 0x000fca0000410000 */
[----:B------:R-:W-:-:S04]  /*25d0*/  F2FP.F16.F32.PACK_AB R13, RZ, R13 ;  /* 0x0000000dff0d723e */ /* 0x000fc800000000ff */
[----:B------:R-:W-:Y:S01]  /*25e0*/  PRMT R66, R66, 0x5410, R13 ;  /* 0x0000541042427816 */ /* 0x000fe2000000000d */
[----:B------:R-:W-:-:S04]  /*25f0*/  HADD2.F32 R13, -RZ, R29.H0_H0 ;  /* 0x2000001dff0d7230 */ /* 0x000fc80000004100 */
[----:B------:R-:W-:Y:S02]  /*2600*/  HFMA2 R4, R66, 1, 1, R4 ;  /* 0x3c003c0042047831 */ /* 0x000fe40000000004 */
[C---:B------:R-:W-:Y:S01]  /*2610*/  FFMA.FTZ R66, R14.reuse, R69, RZ ;  /* 0x000000450e427223 */ /* 0x040fe200000100ff */
[----:B------:R-:W-:Y:S01]  /*2620*/  FFMA.FTZ R14, R14, R13, RZ ;  /* 0x0000000d0e0e7223 */ /* 0x000fe200000100ff */
[----:B------:R-:W-:-:S05]  /*2630*/  HADD2.F32 R13, -RZ, R44.H0_H0 ;  /* 0x2000002cff0d7230 */ /* 0x000fca0000004100 */
[----:B------:R-:W-:Y:S01]  /*2640*/  FFMA.FTZ R66, R59, R13, R66 ;  /* 0x0000000d3b427223 */ /* 0x000fe20000010042 */
[----:B------:R-:W-:-:S05]  /*2650*/  HADD2.F32 R13, -RZ, R50.H0_H0 ;  /* 0x20000032ff0d7230 */ /* 0x000fca0000004100 */
[----:B------:R-:W-:Y:S01]  /*2660*/  FFMA.FTZ R14, R59, R13, R14 ;  /* 0x0000000d3b0e7223 */ /* 0x000fe2000001000e */
[----:B------:R-:W-:Y:S02]  /*2670*/  HADD2.F32 R13, -RZ, R43.H0_H0 ;  /* 0x2000002bff0d7230 */ /* 0x000fe40000004100 */
[----:B------:R-:W-:-:S03]  /*2680*/  HADD2.F32 R59, -RZ, R49.H0_H0 ;  /* 0x20000031ff3b7230 */ /* 0x000fc60000004100 */
[C---:B------:R-:W-:Y:S02]  /*2690*/  FFMA.FTZ R13, R15.reuse, R13, R66 ;  /* 0x0000000d0f0d7223 */ /* 0x040fe40000010042 */
[----:B------:R-:W-:Y:S01]  /*26a0*/  FFMA.FTZ R15, R15, R59, R14 ;  /* 0x0000003b0f0f7223 */ /* 0x000fe2000001000e */
[----:B------:R-:W-:-:S05]  /*26b0*/  HADD2.F32 R14, -RZ, R34.H0_H0 ;  /* 0x20000022ff0e7230 */ /* 0x000fca0000004100 */
[----:B------:R-:W-:Y:S01]  /*26c0*/  FFMA.FTZ R13, R64, R14, R13 ;  /* 0x0000000e400d7223 */ /* 0x000fe2000001000d */
[----:B------:R-:W-:-:S05]  /*26d0*/  HADD2.F32 R14, -RZ, R33.H0_H0 ;  /* 0x20000021ff0e7230 */ /* 0x000fca0000004100 */
        /* <DEDUP_REMOVED lines=15> */
[----:B------:R-:W-:-:S03]  /*27d0*/  HADD2.F32 R60, -RZ, R24.H0_H0 ;  /* 0x20000018ff3c7230 */ /* 0x000fc60000004100 */
        /* <DEDUP_REMOVED lines=8> */
[----:B------:R-:W-:-:S07]  /*2860*/  HFMA2 R5, R12, 1, 1, R5 ;  /* 0x3c003c000c057831 */ /* 0x000fce0000000005 */
.L_x_2067:
[----:B------:R-:W-:Y:S05]  /*2870*/  @!P1 BRA `(.L_x_2068) ;  /* 0x0000000800e09947 */ /* 0x000fea0003800000 */
[----:B------:R-:W-:-:S04]  /*2880*/  PRMT R12, R52, 0x9910, RZ ;  /* 0x00009910340c7816 */ /* 0x000fc800000000ff */
[----:B------:R-:W-:-:S13]  /*2890*/  ISETP.NE.AND P3, PT, R12, RZ, PT ;  /* 0x000000ff0c00720c */ /* 0x000fda0003f65270 */
[----:B------:R-:W-:Y:S05]  /*28a0*/  @!P3 BRA `(.L_x_2069) ;  /* 0x000000040068b947 */ /* 0x000fea0003800000 */
[----:B------:R-:W1:Y:S01]  /*28b0*/  LDS.64 R12, [UR4+0x80] ;  /* 0x00008004ff0c7984 */ /* 0x000e620008000a00 */
[----:B------:R-:W-:Y:S02]  /*28c0*/  HADD2.F32 R59, -RZ, R42.H0_H0 ;  /* 0x2000002aff3b7230 */ /* 0x000fe40000004100 */
[----:B0-----:R-:W-:Y:S02]  /*28d0*/  HADD2.F32 R65, -RZ, R37.H0_H0 ;  /* 0x20000025ff417230 */ /* 0x001fe40000004100 */
[----:B------:R-:W-:Y:S02]  /*28e0*/  HADD2.F32 R66, -RZ, R48.H0_H0 ;  /* 0x20000030ff427230 */ /* 0x000fe40000004100 */
[----:B------:R-:W-:Y:S02]  /*28f0*/  HADD2.F32 R67, -RZ, R51.H0_H0 ;  /* 0x20000033ff437230 */ /* 0x000fe40000004100 */
[----:B------:R-:W-:Y:S02]  /*2900*/  HADD2.F32 R68, -RZ, R40.H0_H0 ;  /* 0x20000028ff447230 */ /* 0x000fe40000004100 */
[----:B------:R-:W-:-:S02]  /*2910*/  HADD2.F32 R69, -RZ, R32.H0_H0 ;  /* 0x20000020ff457230 */ /* 0x000fc40000004100 */
[--C-:B-1----:R-:W-:Y:S02]  /*2920*/  HADD2.F32 R14, -RZ, R12.reuse.H0_H0 ;  /* 0x2000000cff0e7230 */ /* 0x102fe40000004100 */
[----:B------:R-:W-:Y:S02]  /*2930*/  HADD2.F32 R15, -RZ, R12.H1_H1 ;  /* 0x3000000cff0f7230 */ /* 0x000fe40000004100 */
[----:B------:R-:W-:Y:S02]  /*2940*/  HADD2.F32 R64, -RZ, R13.H1_H1 ;  /* 0x3000000dff407230 */ /* 0x000fe40000004100 */
[----:B------:R-:W-:Y:S01]  /*2950*/  FFMA.FTZ R12, R59, R14, RZ ;  /* 0x0000000e3b0c7223 */ /* 0x000fe200000100ff */
[----:B------:R-:W-:-:S05]  /*2960*/  HADD2.F32 R59, -RZ, R38.H0_H0 ;  /* 0x20000026ff3b7230 */ /* 0x000fca0000004100 */
[----:B------:R-:W-:Y:S01]  /*2970*/  FFMA.FTZ R12, R59, R15, R12 ;  /* 0x0000000f3b0c7223 */ /* 0x000fe2000001000c */
[----:B------:R-:W-:-:S05]  /*2980*/  HADD2.F32 R59, -RZ, R13.H0_H0 ;  /* 0x2000000dff3b7230 */ /* 0x000fca0000004100 */
[----:B------:R-:W-:Y:S01]  /*2990*/  FFMA.FTZ R65, R65, R59, R12 ;  /* 0x0000003b41417223 */ /* 0x000fe2000001000c */
[----:B------:R-:W-:-:S05]  /*29a0*/  HADD2.F32 R12, -RZ, R36.H0_H0 ;  /* 0x20000024ff0c7230 */ /* 0x000fca0000004100 */
        /* <DEDUP_REMOVED lines=30> */
[----:B------:R-:W-:-:S05]  /*2b90*/  HADD2.F32 R13, -RZ, R2.H1_H1 ;  /* 0x30000002ff0d7230 */ /* 0x000fca0000004100 */
[----:B------:R-:W-:-:S05]  /*2ba0*/  FMUL.FTZ R13, R13, R68 ;  /* 0x000000440d0d7220 */ /* 0x000fca0000410000 */
[----:B------:R-:W-:-:S04]  /*2bb0*/  F2FP.F16.F32.PACK_AB R13, RZ, R13 ;  /* 0x0000000dff0d723e */ /* 0x000fc800000000ff */
[----:B------:R-:W-:Y:S01]  /*2bc0*/  PRMT R66, R66, 0x5410, R13 ;  /* 0x0000541042427816 */ /* 0x000fe2000000000d */
[----:B------:R-:W-:-:S04]  /*2bd0*/  HADD2.F32 R13, -RZ, R29.H0_H0 ;  /* 0x2000001dff0d7230 */ /* 0x000fc80000004100 */
[----:B------:R-:W-:Y:S02]  /*2be0*/  HFMA2 R6, R66, 1, 1, R6 ;  /* 0x3c003c0042067831 */ /* 0x000fe40000000006 */
[-C--:B------:R-:W-:Y:S01]  /*2bf0*/  FFMA.FTZ R66, R69, R14.reuse, RZ ;  /* 0x0000000e45427223 */ /* 0x080fe200000100ff */
[----:B------:R-:W-:Y:S01]  /*2c00*/  FFMA.FTZ R14, R13, R14, RZ ;  /* 0x0000000e0d0e7223 */ /* 0x000fe200000100ff */
[----:B------:R-:W-:-:S05]  /*2c10*/  HADD2.F32 R13, -RZ, R44.H0_H0 ;  /* 0x2000002cff0d7230 */ /* 0x000fca0000004100 */
[----:B------:R-:W-:Y:S01]  /*2c20*/  FFMA.FTZ R66, R13, R15, R66 ;  /* 0x0000000f0d427223 */ /* 0x000fe20000010042 */
[----:B------:R-:W-:-:S05]  /*2c30*/  HADD2.F32 R13, -RZ, R50.H0_H0 ;  /* 0x20000032ff0d7230 */ /* 0x000fca0000004100 */
[----:B------:R-:W-:Y:S01]  /*2c40*/  FFMA.FTZ R14, R13, R15, R14 ;  /* 0x0000000f0d0e7223 */ /* 0x000fe2000001000e */
[----:B------:R-:W-:Y:S02]  /*2c50*/  HADD2.F32 R13, -RZ, R43.H0_H0 ;  /* 0x2000002bff0d7230 */ /* 0x000fe40000004100 */
[----:B------:R-:W-:-:S03]  /*2c60*/  HADD2.F32 R15, -RZ, R49.H0_H0 ;  /* 0x20000031ff0f7230 */ /* 0x000fc60000004100 */
[-C--:B------:R-:W-:Y:S02]  /*2c70*/  FFMA.FTZ R13, R13, R59.reuse, R66 ;  /* 0x0000003b0d0d7223 */ /* 0x080fe40000010042 */
[----:B------:R-:W-:Y:S01]  /*2c80*/  FFMA.FTZ R59, R15, R59, R14 ;  /* 0x0000003b0f3b7223 */ /* 0x000fe2000001000e */
[----:B------:R-:W-:Y:S02]  /*2c90*/  HADD2.F32 R14, -RZ, R34.H0_H0 ;  /* 0x20000022ff0e7230 */ /* 0x000fe40000004100 */
[----:B------:R-:W-:-:S03]  /*2ca0*/  HADD2.F32 R15, -RZ, R19.H0_H0 ;  /* 0x20000013ff0f7230 */ /* 0x000fc60000004100 */
[----:B------:R-:W-:Y:S01]  /*2cb0*/  FFMA.FTZ R13, R14, R64, R13 ;  /* 0x000000400e0d7223 */ /* 0x000fe2000001000d */
[----:B------:R-:W-:-:S05]  /*2cc0*/  HADD2.F32 R14, -RZ, R33.H0_H0 ;  /* 0x20000021ff0e7230 */ /* 0x000fca0000004100 */
[----:B------:R-:W-:Y:S01]  /*2cd0*/  FFMA.FTZ R59, R14, R64, R59 ;  /* 0x000000400e3b7223 */ /* 0x000fe2000001003b */
[----:B------:R-:W-:Y:S02]  /*2ce0*/  HADD2.F32 R14, -RZ, R46.H0_H0 ;  /* 0x2000002eff0e7230 */ /* 0x000fe40000004100 */
[----:B------:R-:W-:-:S03]  /*2cf0*/  HADD2.F32 R64, -RZ, R45.H0_H0 ;  /* 0x2000002dff407230 */ /* 0x000fc60000004100 */
[-C--:B------:R-:W-:Y:S01]  /*2d00*/  FFMA.FTZ R14, R14, R60.reuse, R13 ;  /* 0x0000003c0e0e7223 */ /* 0x080fe2000001000d */
[----:B------:R-:W-:Y:S02]  /*2d10*/  HADD2.F32 R13, -RZ, R18.H0_H0 ;  /* 0x20000012ff0d7230 */ /* 0x000fe40000004100 */
[----:B------:R-:W-:-:S03]  /*2d20*/  FFMA.FTZ R60, R64, R60, R59 ;  /* 0x0000003c403c7223 */ /* 0x000fc6000001003b */
[-C--:B------:R-:W-:Y:S01]  /*2d30*/  FFMA.FTZ R13, R13, R65.reuse, R14 ;  /* 0x000000410d0d7223 */ /* 0x080fe2000001000e */
[----:B------:R-:W-:Y:S02]  /*2d40*/  HADD2.F32 R14, -RZ, R30.H0_H0 ;  /* 0x2000001eff0e7230 */ /* 0x000fe40000004100 */
[----:B------:R-:W-:Y:S01]  /*2d50*/  FFMA.FTZ R65, R15, R65, R60 ;  /* 0x000000410f417223 */ /* 0x000fe2000001003c */
[----:B------:R-:W-:Y:S02]  /*2d60*/  HADD2.F32 R60, -RZ, R31.H0_H0 ;  /* 0x2000001fff3c7230 */ /* 0x000fe40000004100 */
[----:B------:R-:W-:Y:S02]  /*2d70*/  HADD2.F32 R15, -RZ, R24.H0_H0 ;  /* 0x20000018ff0f7230 */ /* 0x000fe40000004100 */
[-C--:B------:R-:W-:Y:S01]  /*2d80*/  FFMA.FTZ R14, R14, R12.reuse, R13 ;  /* 0x0000000c0e0e7223 */ /* 0x080fe2000001000d */
[----:B------:R-:W-:Y:S02]  /*2d90*/  HADD2.F32 R13, -RZ, R26.H0_H0 ;  /* 0x2000001aff0d7230 */ /* 0x000fe40000004100 */
[----:B------:R-:W-:-:S03]  /*2da0*/  FFMA.FTZ R12, R60, R12, R65 ;  /* 0x0000000c3c0c7223 */ /* 0x000fc60000010041 */
[-C--:B------:R-:W-:Y:S01]  /*2db0*/  FFMA.FTZ R14, R13, R67.reuse, R14 ;  /* 0x000000430d0e7223 */ /* 0x080fe2000001000e */
[----:B------:R-:W-:Y:S01]  /*2dc0*/  FFMA.FTZ R12, R15, R67, R12 ;  /* 0x000000430f0c7223 */ /* 0x000fe2000001000c */
[--C-:B------:R-:W-:Y:S02]  /*2dd0*/  HADD2.F32 R13, -RZ, R0.reuse.H0_H0 ;  /* 0x20000000ff0d7230 */ /* 0x100fe40000004100 */
[----:B------:R-:W-:-:S03]  /*2de0*/  HADD2.F32 R15, -RZ, R0.H1_H1 ;  /* 0x30000000ff0f7230 */ /* 0x000fc60000004100 */
[----:B------:R-:W-:Y:S02]  /*2df0*/  FMUL.FTZ R14, R13, R14 ;  /* 0x0000000e0d0e7220 */ /* 0x000fe40000410000 */
[----:B------:R-:W-:-:S03]  /*2e00*/  FMUL.FTZ R12, R15, R12 ;  /* 0x0000000c0f0c7220 */ /* 0x000fc60000410000 */
[----:B------:R-:W-:Y:S02]  /*2e10*/  F2FP.F16.F32.PACK_AB R14, RZ, R14 ;  /* 0x0000000eff0e723e */ /* 0x000fe400000000ff */
[----:B------:R-:W-:-:S04]  /*2e20*/  F2FP.F16.F32.PACK_AB R12, RZ, R12 ;  /* 0x0000000cff0c723e */ /* 0x000fc800000000ff */
[----:B------:R-:W-:-:S05]  /*2e30*/  PRMT R14, R14, 0x5410, R12 ;  /* 0x000054100e0e7816 */ /* 0x000fca000000000c */
[----:B------:R-:W-:-:S07]  /*2e40*/  HFMA2 R7, R14, 1, 1, R7 ;  /* 0x3c003c000e077831 */ /* 0x000fce0000000007 */
.L_x_2069:
[----:B------:R-:W-:Y:S05]  /*2e50*/  @P0 BRA `(.L_x_2068) ;  /* 0x0000000400680947 */ /* 0x000fea0003800000 */
        /* <DEDUP_REMOVED lines=28> */
[----:B------:R-:W-:Y:S01]  /*3020*/  FFMA.FTZ R59, R65, R12, R32 ;  /* 0x0000000c413b7223 */ /* 0x000fe20000010020 */
[--C-:B------:R-:W-:Y:S02]  /*3030*/  HADD2.F32 R32, -RZ, R13.reuse.H0_H0 ;  /* 0x2000000dff207230 */ /* 0x100fe40000004100 */
[----:B------:R-:W-:Y:S02]  /*3040*/  HADD2.F32 R13, -RZ, R13.H1_H1 ;  /* 0x3000000dff0d7230 */ /* 0x000fe40000004100 */
        /* <DEDUP_REMOVED lines=8> */
[----:B------:R-:W-:Y:S01]  /*30d0*/  FFMA.FTZ R34, R40, R32, R29 ;  /* 0x0000002028227223 */ /* 0x000fe2000001001d */
        /* <DEDUP_REMOVED lines=50> */
.L_x_2068:
        /* <DEDUP_REMOVED lines=199> */
.L_x_2070:
[----:B------:R-:W-:Y:S05]  /*4070*/  @!P1 BRA `(.L_x_2071) ;  /* 0x0000000800e09947 */ /* 0x000fea0003800000 */
[----:B0-----:R-:W-:-:S04]  /*4080*/  PRMT R12, R52, 0x9910, RZ ;  /* 0x00009910340c7816 */ /* 0x001fc800000000ff */
        /* <DEDUP_REMOVED lines=92> */
.L_x_2072:
        /* <DEDUP_REMOVED lines=91> */
.L_x_2071:
        /* <DEDUP_REMOVED lines=199> */
.L_x_2073:
        /* <DEDUP_REMOVED lines=94> */
.L_x_2075:
        /* <DEDUP_REMOVED lines=91> */
.L_x_2074:
        /* <DEDUP_REMOVED lines=199> */
.L_x_2076:
        /* <DEDUP_REMOVED lines=94> */
.L_x_2078:
        /* <DEDUP_REMOVED lines=91> */
.L_x_2077:
        /* <DEDUP_REMOVED lines=8> */
.L_x_2066:
        /* <DEDUP_REMOVED lines=12> */
.L_x_2087:
        /* <DEDUP_REMOVED lines=10> */
[----:B------:R-:W-:-:S04]  /*7de0*/  @!P1 IADD3 R28, PT, PT, R10, 0x1, RZ ;  /* 0x000000010a1c9810 */ /* 0x000fc80007ffe0ff */
[----:B------:R-:W-:Y:S02]  /*7df0*/  @!P1 MOV R10, R28 ;  /* 0x0000001c000a9202 */ /* 0x000fe40000000f00 */
[----:B------:R-:W-:Y:S02]  /*7e00*/  ISETP.NE.AND P2, PT, R55, RZ, PT ;  /* 0x000000ff3700720c */ /* 0x000fe40003f45270 */
[----:B--2---:R-:W-:Y:S02]  /*7e10*/  SHF.R.U32.HI R36, RZ, 0xc, R15 ;  /* 0x0000000cff247819 */ /* 0x004fe4000001160f */
[----:B------:R-:W-:Y:S02]  /*7e20*/  SHF.R.U32.HI R31, RZ, 0xc, R14 ;  /* 0x0000000cff1f7819 */ /* 0x000fe4000001160e */
[----:B------:R-:W-:Y:S02]  /*7e30*/  SHF.R.U32.HI R30, RZ, 0xc, R13 ;  /* 0x0000000cff1e7819 */ /* 0x000fe4000001160d */
[----:B------:R-:W-:-:S02]  /*7e40*/  LOP3.LUT R26, R13, 0x3f003f, RZ, 0xc0, !PT ;  /* 0x003f003f0d1a7812 */ /* 0x000fc400078ec0ff */
[----:B------:R-:W-:Y:S02]  /*7e50*/  LOP3.LUT R27, R14, 0x3f003f, RZ, 0xc0, !PT ;  /* 0x003f003f0e1b7812 */ /* 0x000fe400078ec0ff */
[----:B---3--:R-:W-:Y:S02]  /*7e60*/  @!P1 IADD3 R3, PT, PT, R29, R54, RZ ;  /* 0x000000361d039210 */ /* 0x008fe40007ffe0ff */
[----:B----4-:R-:W-:Y:S02]  /*7e70*/  @!P1 PRMT R2, R24, 0x7610, R2 ;  /* 0x0000761018029816 */ /* 0x010fe40000000002 */
[----:B------:R-:W-:Y:S02]  /*7e80*/  @!P1 PRMT R0, R25, 0x7610, R0 ;  /* 0x0000761019009816 */ /* 0x000fe40000000000 */
[----:B------:R-:W-:Y:S02]  /*7e90*/  @!P1 PRMT R2, R2, 0x7610, R24 ;  /* 0x0000761002029816 */ /* 0x000fe40000000018 */
[----:B------:R-:W-:-:S02]  /*7ea0*/  @!P1 PRMT R0, R0, 0x7610, R25 ;  /* 0x0000761000009816 */ /* 0x000fc40000000019 */
[--C-:B------:R-:W-:Y:S02]  /*7eb0*/  SHF.R.U32.HI R29, RZ, 0xc, R12.reuse ;  /* 0x0000000cff1d7819 */ /* 0x100fe4000001160c */
[----:B------:R-:W-:Y:S02]  /*7ec0*/  LOP3.LUT R25, R12, 0x3f003f, RZ, 0xc0, !PT ;  /* 0x003f003f0c197812 */ /* 0x000fe400078ec0ff */
[----:B------:R-:W-:Y:S02]  /*7ed0*/  SHF.R.U32.HI R24, RZ, 0x6, R12 ;  /* 0x00000006ff187819 */ /* 0x000fe4000001160c */
[--C-:B-----5:R-:W-:Y:S02]  /*7ee0*/  SHF.R.U32.HI R42, RZ, 0x8, R17.reuse ;  /* 0x00000008ff2a7819 */ /* 0x120fe40000011611 */
[----:B------:R-:W-:Y:S02]  /*7ef0*/  LOP3.LUT R33, R17, 0x3f003f, RZ, 0xc0, !PT ;  /* 0x003f003f11217812 */ /* 0x000fe400078ec0ff */
[----:B------:R-:W-:-:S02]  /*7f00*/  SHF.R.U32.HI R43, RZ, 0x6, R17 ;  /* 0x00000006ff2b7819 */ /* 0x000fc40000011611 */
[----:B------:R-:W-:Y:S02]  /*7f10*/  SHF.R.U32.HI R49, RZ, 0xa, R17 ;  /* 0x0000000aff317819 */ /* 0x000fe40000011611 */
[----:B------:R-:W-:Y:S02]  /*7f20*/  SHF.R.U32.HI R46, RZ, 0x8, R19 ;  /* 0x00000008ff2e7819 */ /* 0x000fe40000011613 */
[----:B------:R-:W-:Y:S02]  /*7f30*/  LOP3.LUT R17, R36, 0xf000f, RZ, 0xc0, !PT ;  /* 0x000f000f24117812 */ /* 0x000fe400078ec0ff */
[----:B------:R-:W-:Y:S02]  /*7f40*/  SHF.R.U32.HI R12, RZ, 0x6, R13 ;  /* 0x00000006ff0c7819 */ /* 0x000fe4000001160d */
[----:B------:R-:W-:Y:S02]  /*7f50*/  SHF.R.U32.HI R13, RZ, 0x6, R14 ;  /* 0x00000006ff0d7819 */ /* 0x000fe4000001160e */
[----:B------:R-:W-:-:S02]  /*7f60*/  LOP3.LUT R28, R15, 0x3f003f, RZ, 0xc0, !PT ;  /* 0x003f003f0f1c7812 */ /* 0x000fc400078ec0ff */
[----:B------:R-:W-:Y:S02]  /*7f70*/  SHF.R.U32.HI R14, RZ, 0x6, R15 ;  /* 0x00000006ff0e7819 */ /* 0x000fe4000001160f */
[----:B------:R-:W-:Y:S02]  /*7f80*/  SHF.R.U32.HI R40, RZ, 0x8, R16 ;  /* 0x00000008ff287819 */ /* 0x000fe40000011610 */
[----:B------:R-:W-:Y:S02]  /*7f90*/  SHF.R.U32.HI R44, RZ, 0x8, R18 ;  /* 0x00000008ff2c7819 */ /* 0x000fe40000011612 */
[----:B------:R-:W-:Y:S02]  /*7fa0*/  LOP3.LUT R29, R29, 0xf000f, RZ, 0xc0, !PT ;  /* 0x000f000f1d1d7812 */ /* 0x000fe400078ec0ff */
[----:B------:R-:W-:Y:S02]  /*7fb0*/  LOP3.LUT R31, R31, 0xf000f, RZ, 0xc0, !PT ;  /* 0x000f000f1f1f7812 */ /* 0x000fe400078ec0ff */
[----:B------:R-:W-:-:S02]  /*7fc0*/  LOP3.LUT R46, R17, 0x300030, R46, 0xf8, !PT ;  /* 0x00300030112e7812 */ /* 0x000fc400078ef82e */
[----:B------:R-:W-:Y:S02]  /*7fd0*/  LOP3.LUT R15, R30, 0xf000f, RZ, 0xc0, !PT ;  /* 0x000f000f1e0f7812 */ /* 0x000fe400078ec0ff */
        /* <DEDUP_REMOVED lines=8> */
[----:B------:R-:W-:Y:S02]  /*8060*/  LOP3.LUT R42, R15, 0x300030, R42, 0xf8, !PT ;  /* 0x003000300f2a7812 */ /* 0x000fe400078ef82a */
[----:B------:R-:W-:Y:S02]  /*8070*/  LOP3.LUT R29, R21, 0x3f003f, RZ, 0xc0, !PT ;  /* 0x003f003f151d7812 */ /* 0x000fe400078ec0ff */
        /* <DEDUP_REMOVED lines=9> */
[----:B------:R-:W-:Y:S02]  /*8110*/  LOP3.LUT R34, R18, 0x3f003f, RZ, 0xc0, !PT ;  /* 0x003f003f12227812 */ /* 0x000fe400078ec0ff */
[--C-:B------:R-:W-:Y:S02]  /*8120*/  SHF.R.U32.HI R45, RZ, 0x6, R18.reuse ;  /* 0x00000006ff2d7819 */ /* 0x100fe40000011612 */
[----:B------:R-:W-:Y:S02]  /*8130*/  SHF.R.U32.HI R50, RZ, 0xa, R18 ;  /* 0x0000000aff327819 */ /* 0x000fe40000011612 */
[----:B------:R-:W-:-:S02]  /*8140*/  LOP3.LUT R35, R19, 0x3f003f, RZ, 0xc0, !PT ;  /* 0x003f003f13237812 */ /* 0x000fc400078ec0ff */
[--C-:B------:R-:W-:Y:S02]  /*8150*/  SHF.R.U32.HI R47, RZ, 0x6, R19.reuse ;  /* 0x00000006ff2f7819 */ /* 0x100fe40000011613 */
[----:B------:R-:W-:Y:S02]  /*8160*/  SHF.R.U32.HI R51, RZ, 0xa, R19 ;  /* 0x0000000aff337819 */ /* 0x000fe40000011613 */
[----:B------:R-:W-:Y:S02]  /*8170*/  LOP3.LUT R18, R21, 0xf000f, RZ, 0xc0, !PT ;  /* 0x000f000f15127812 */ /* 0x000fe400078ec0ff */
[----:B------:R-:W-:Y:S02]  /*8180*/  LOP3.LUT R19, R22, 0xf000f, RZ, 0xc0, !PT ;  /* 0x000f000f16137812 */ /* 0x000fe400078ec0ff */
[----:B------:R-:W-:Y:S02]  /*8190*/  LOP3.LUT R20, R23, 0xf000f, RZ, 0xc0, !PT ;  /* 0x000f000f17147812 */ /* 0x000fe400078ec0ff */
[----:B------:R-:W-:-:S02]  /*81a0*/  LOP3.LUT R48, R15, 0x300030, R48, 0xf8, !PT ;  /* 0x003000300f307812 */ /* 0x000fc400078ef830 */
        /* <DEDUP_REMOVED lines=50> */
[----:B------:R-:W-:Y:S01]  /*84d0*/  ISETP.NE.AND P1, PT, R57, 0x1, PT ;  /* 0x000000013900780c */ /* 0x000fe20003f25270 */
        /* <DEDUP_REMOVED lines=72> */
.L_x_2081:
[----:B------:R-:W-:Y:S05]  /*8960*/  @!P1 BRA `(.L_x_2082) ;  /* 0x0000000400649947 */ /* 0x000fea0003800000 */
[----:B------:R-:W-:-:S04]  /*8970*/  PRMT R16, R52, 0x9910, RZ ;  /* 0x0000991034107816 */ /* 0x000fc800000000ff */
        /* <DEDUP_REMOVED lines=44> */
.L_x_2083:
        /* <DEDUP_REMOVED lines=44> */
.L_x_2082:
[----:B------:R-:W-:-:S05]  /*8f00*/  IMAD.WIDE R26, R11, 0x4, R62 ;  /* 0x000000040b1a7825 */ /* 0x000fca00078e023e */
[----:B------:R-:W2:Y:S01]  /*8f10*/  LDG.E.128.CONSTANT R12, desc[UR8][R26.64] ;  /* 0x000000081a0c7981 */ /* 0x000ea2000c1e9d00 */
[----:B------:R-:W-:-:S04]  /*8f20*/  IMAD.WIDE R20, R11, 0x4, R26 ;  /* 0x000000040b147825 */ /* 0x000fc800078e021a */
[----:B------:R-:W-:Y:S02]  /*8f30*/  IMAD.WIDE R62, R11, 0x4, R20 ;  /* 0x000000040b3e7825 */ /* 0x000fe400078e0214 */
[----:B------:R-:W3:Y:S04]  /*8f40*/  LDG.E.128.CONSTANT R20, desc[UR8][R20.64] ;  /* 0x0000000814147981 */ /* 0x000ee8000c1e9d00 */
[----:B------:R-:W4:Y:S01]  /*8f50*/  LDG.E.128.CONSTANT R16, desc[UR8][R62.64] ;  /* 0x000000083e107981 */ /* 0x000f22000c1e9d00 */
[--C-:B--2---:R-:W-:Y:S02]  /*8f60*/  SHF.R.U32.HI R29, RZ, 0xc, R13.reuse ;  /* 0x0000000cff1d7819 */ /* 0x104fe4000001160d */
[----:B------:R-:W-:Y:S02]  /*8f70*/  LOP3.LUT R28, R13, 0x3f003f, RZ, 0xc0, !PT ;  /* 0x003f003f0d1c7812 */ /* 0x000fe400078ec0ff */
[----:B------:R-:W-:-:S02]  /*8f80*/  SHF.R.U32.HI R24, RZ, 0x6, R13 ;  /* 0x00000006ff187819 */ /* 0x000fc4000001160d */
[----:B------:R-:W-:Y:S02]  /*8f90*/  LOP3.LUT R60, R14, 0x3f003f, RZ, 0xc0, !PT ;  /* 0x003f003f0e3c7812 */ /* 0x000fe400078ec0ff */
[--C-:B------:R-:W-:Y:S02]  /*8fa0*/  SHF.R.U32.HI R13, RZ, 0x6, R14.reuse ;  /* 0x00000006ff0d7819 */ /* 0x100fe4000001160e */
[----:B------:R-:W-:Y:S02]  /*8fb0*/  SHF.R.U32.HI R30, RZ, 0xc, R15 ;  /* 0x0000000cff1e7819 */ /* 0x000fe4000001160f */
[----:B------:R-:W-:Y:S02]  /*8fc0*/  SHF.R.U32.HI R14, RZ, 0xc, R14 ;  /* 0x0000000cff0e7819 */ /* 0x000fe4000001160e */
[----:B------:R-:W-:Y:S02]  /*8fd0*/  LOP3.LUT R64, R12, 0x3f003f, RZ, 0xc0, !PT ;  /* 0x003f003f0c407812 */ /* 0x000fe400078ec0ff */
[----:B------:R-:W-:-:S02]  /*8fe0*/  SHF.R.U32.HI R25, RZ, 0x6, R12 ;  /* 0x00000006ff197819 */ /* 0x000fc4000001160c */
[----:B----4-:R-:W-:Y:S02]  /*8ff0*/  SHF.R.U32.HI R42, RZ, 0x8, R17 ;  /* 0x00000008ff2a7819 */ /* 0x010fe40000011611 */
[----:B------:R-:W-:Y:S02]  /*9000*/  LOP3.LUT R29, R29, 0xf000f, RZ, 0xc0, !PT ;  /* 0x000f000f1d1d7812 */ /* 0x000fe400078ec0ff */
[----:B------:R-:W-:Y:S02]  /*9010*/  SHF.R.U32.HI R12, RZ, 0xc, R12 ;  /* 0x0000000cff0c7819 */ /* 0x000fe4000001160c */
[--C-:B------:R-:W-:Y:S02]  /*9020*/  SHF.R.U32.HI R46, RZ, 0x8, R19.reuse ;  /* 0x00000008ff2e7819 */ /* 0x100fe40000011613 */
[----:B------:R-:W-:Y:S02]  /*9030*/  LOP3.LUT R35, R19, 0x3f003f, RZ, 0xc0, !PT ;  /* 0x003f003f13237812 */ /* 0x000fe400078ec0ff */
[----:B------:R-:W-:-:S02]  /*9040*/  SHF.R.U32.HI R47, RZ, 0x6, R19 ;  /* 0x00000006ff2f7819 */ /* 0x000fc40000011613 */
[----:B------:R-:W-:Y:S02]  /*9050*/  SHF.R.U32.HI R51, RZ, 0xa, R19 ;  /* 0x0000000aff337819 */ /* 0x000fe40000011613 */
[----:B------:R-:W-:Y:S02]  /*9060*/  LOP3.LUT R33, R17, 0x3f003f, RZ, 0xc0, !PT ;  /* 0x003f003f11217812 */ /* 0x000fe400078ec0ff */
[--C-:B------:R-:W-:Y:S02]  /*9070*/  SHF.R.U32.HI R43, RZ, 0x6, R17.reuse ;  /* 0x00000006ff2b7819 */ /* 0x100fe40000011611 */
[----:B------:R-:W-:Y:S02]  /*9080*/  SHF.R.U32.HI R49, RZ, 0xa, R17 ;  /* 0x0000000aff317819 */ /* 0x000fe40000011611 */
[----:B------:R-:W-:Y:S02]  /*9090*/  LOP3.LUT R19, R30, 0xf000f, RZ, 0xc0, !PT ;  /* 0x000f000f1e137812 */ /* 0x000fe400078ec0ff */
[----:B------:R-:W-:-:S02]  /*90a0*/  SHF.R.U32.HI R44, RZ, 0x8, R18 ;  /* 0x00000008ff2c7819 */ /* 0x000fc40000011612 */
[----:B------:R-:W-:Y:S02]  /*90b0*/  LOP3.LUT R17, R14, 0xf000f, RZ, 0xc0, !PT ;  /* 0x000f000f0e117812 */ /* 0x000fe400078ec0ff */
[----:B---3--:R-:W-:Y:S02]  /*90c0*/  LOP3.LUT R30, R22, 0x3f003f, RZ, 0xc0, !PT ;  /* 0x003f003f161e7812 */ /* 0x008fe400078ec0ff */
[----:B------:R-:W-:Y:S02]  /*90d0*/  SHF.R.U32.HI R38, RZ, 0x6, R22 ;  /* 0x00000006ff267819 */ /* 0x000fe40000011616 */
[----:B------:R-:W-:Y:S02]  /*90e0*/  LOP3.LUT R27, R15, 0x3f003f, RZ, 0xc0, !PT ;  /* 0x003f003f0f1b7812 */ /* 0x000fe400078ec0ff */
        /* <DEDUP_REMOVED lines=14> */
[----:B------:R-:W-:Y:S02]  /*91d0*/  SHF.R.U32.HI R20, RZ, 0xc, R20 ;  /* 0x0000000cff147819 */ /* 0x000fe40000011614 */
[----:B------:R-:W-:Y:S02]  /*91e0*/  SHF.R.U32.HI R21, RZ, 0xc, R21 ;  /* 0x0000000cff157819 */ /* 0x000fe40000011615 */
[----:B------:R-:W-:Y:S02]  /*91f0*/  SHF.R.U32.HI R23, RZ, 0xc, R23 ;  /* 0x0000000cff177819 */ /* 0x000fe40000011617 */
[----:B------:R-:W-:Y:S02]  /*9200*/  LOP3.LUT R44, R17, 0x300030, R44, 0xf8, !PT ;  /* 0x00300030112c7812 */ /* 0x000fe400078ef82c */
[----:B------:R-:W-:Y:S02]  /*9210*/  SHF.R.U32.HI R50, RZ, 0xa, R18 ;  /* 0x0000000aff327819 */ /* 0x000fe40000011612 */
[----:B------:R-:W-:-:S02]  /*9220*/  LOP3.LUT R17, R22, 0xf000f, RZ, 0xc0, !PT ;  /* 0x000f000f16117812 */ /* 0x000fc400078ec0ff */
[----:B------:R-:W-:Y:S02]  /*9230*/  LOP3.LUT R40, R15, 0x300030, R40, 0xf8, !PT ;  /* 0x003000300f287812 */ /* 0x000fe400078ef828 */
        /* <DEDUP_REMOVED lines=129> */
.L_x_2084:
[----:B------:R-:W-:Y:S05]  /*9a50*/  @!P1 BRA `(.L_x_2085) ;  /* 0x0000000400649947 */ /* 0x000fea0003800000 */
        /* <DEDUP_REMOVED lines=45> */
.L_x_2086:
        /* <DEDUP_REMOVED lines=44> */
.L_x_2085:
[----:B------:R-:W-:Y:S01]  /*9ff0*/  IADD3 R54, PT, PT, R54, 0x20, RZ ;  /* 0x0000002036367810 */ /* 0x000fe20007ffe0ff */
[----:B------:R-:W-:Y:S01]  /*a000*/  UIADD3 UR4, UPT, UPT, UR4, 0x40, URZ ;  /* 0x0000004004047890 */ /* 0x000fe2000fffe0ff */
[----:B------:R-:W-:Y:S01]  /*a010*/  IADD3 R58, P3, PT, R58, 0x80, RZ ;  /* 0x000000803a3a7810 */ /* 0x000fe20007f7e0ff */
[----:B------:R-:W-:Y:S01]  /*a020*/  IMAD.WIDE R26, R11, 0x4, R62 ;  /* 0x000000040b1a7825 */ /* 0x000fe200078e023e */
[----:B------:R-:W-:Y:S02]  /*a030*/  ISETP.GE.AND P2, PT, R54, R61, PT ;  /* 0x0000003d3600720c */ /* 0x000fe40003f46270 */
[----:B------:R-:W-:-:S11]  /*a040*/  IADD3.X R59, PT, PT, RZ, R59, RZ, P3, !PT ;  /* 0x0000003bff3b7210 */ /* 0x000fd60001ffe4ff */
[----:B------:R-:W-:Y:S05]  /*a050*/  @!P2 BRA `(.L_x_2087) ;  /* 0xffffffdc0038a947 */ /* 0x000fea000383ffff */
.L_x_2080:
        /* <DEDUP_REMOVED lines=12> */
.L_x_2091:
[----:B------:R-:W0:Y:S02]  /*a120*/  LDS R2, [R0] ;  /* 0x0000000000027984 */ /* 0x000e240000000800 */
[----:B0-----:R-:W-:-:S05]  /*a130*/  HADD2 R3, R2, R15 ;  /* 0x0000000f02037230 */ /* 0x001fca0000000000 */
[----:B------:R-:W0:Y:S02]  /*a140*/  ATOMS.CAST.SPIN P0, [R0], R2, R3 ;  /* 0x000000020000758d */ /* 0x000e240001800003 */
[----:B0-----:R-:W-:Y:S05]  /*a150*/  @!P0 BRA `(.L_x_2091) ;  /* 0xfffffffc00f08947 */ /* 0x001fea000383ffff */
[----:B------:R-:W-:Y:S05]  /*a160*/  BRA `(.L_x_2089) ;  /* 0x00000000000c7947 */ /* 0x000fea0003800000 */
.L_x_2090:
[----:B------:R-:W2:Y:S02]  /*a170*/  LD.E R0, desc[UR8][R12.64] ;  /* 0x000000080c007980 */ /* 0x000ea4000c101900 */
[----:B--2---:R-:W-:-:S05]  /*a180*/  IADD3 R3, PT, PT, R15, R0, RZ ;  /* 0x000000000f037210 */ /* 0x004fca0007ffe0ff */
[----:B------:R0:W-:Y:S02]  /*a190*/  ST.E desc[UR8][R12.64], R3 ;  /* 0x000000030c007985 */ /* 0x0001e4000c101908 */
.L_x_2089:
[----:B------:R-:W-:Y:S05]  /*a1a0*/  BSYNC.RECONVERGENT B0 ;  /* 0x0000000000007941 */ /* 0x000fea0003800200 */
.L_x_2088:
[----:B------:R1:W-:Y:S01]  /*a1b0*/  ATOM.E.ADD.F16x2.RN.STRONG.GPU P0, RZ, desc[UR8][R12.64+0x4], R5 ;  /* 0x800004050cff79a2 */ /* 0x0003e2000c10e108 */
[----:B------:R-:W-:Y:S04]  /*a1c0*/  BSSY.RECONVERGENT B0, `(.L_x_2092) ;  /* 0x000000e000007945 */ /* 0x000fe80003800200 */
[----:B-1----:R-:W-:Y:S05]  /*a1d0*/  @P0 BRA `(.L_x_2093) ;  /* 0x0000000000300947 */ /* 0x002fea0003800000 */
[----:B------:R-:W1:Y:S02]  /*a1e0*/  QSPC.E.S P0, RZ, [R12+0x4] ;  /* 0x000004000cff73aa */ /* 0x000e640000000500 */
[----:B-1----:R-:W-:Y:S05]  /*a1f0*/  @!P0 BRA `(.L_x_2094) ;  /* 0x00000000001c8947 */ /* 0x002fea0003800000 */
[----:B------:R-:W-:-:S04]  /*a200*/  MOV R2, R12 ;  /* 0x0000000c00027202 */ /* 0x000fc80000000f00 */
[----:B------:R-:W-:-:S07]  /*a210*/  MOV R0, R2 ;  /* 0x0000000200007202 */ /* 0x000fce0000000f00 */
.L_x_2095:
[----:B------:R-:W0:Y:S02]  /*a220*/  LDS R2, [R0+0x4] ;  /* 0x0000040000027984 */ /* 0x000e240000000800 */
[----:B0-----:R-:W-:-:S05]  /*a230*/  HFMA2 R3, R2, 1, 1, R5 ;  /* 0x3c003c0002037831 */ /* 0x001fca0000000005 */
[----:B------:R-:W0:Y:S02]  /*a240*/  ATOMS.CAST.SPIN P0, [R0+0x4], R2, R3 ;  /* 0x000004020000758d */ /* 0x000e240001800003 */
[----:B0-----:R-:W-:Y:S05]  /*a250*/  @!P0 BRA `(.L_x_2095) ;  /* 0xfffffffc00f08947 */ /* 0x001fea000383ffff */
[----:B------:R-:W-:Y:S05]  /*a260*/  BRA `(.L_x_2093) ;  /* 0x00000000000c7947 */ /* 0x000fea0003800000 */
.L_x_2094:
[----:B------:R-:W0:Y:S02]  /*a270*/  LD.E R0, desc[UR8][R12.64+0x4] ;  /* 0x000004080c007980 */ /* 0x000e24000c101900 */
[----:B0-----:R-:W-:-:S05]  /*a280*/  IADD3 R3, PT, PT, R5, R0, RZ ;  /* 0x0000000005037210 */ /* 0x001fca0007ffe0ff */
[----:B------:R1:W-:Y:S02]  /*a290*/  ST.E desc[UR8][R12.64+0x4], R3 ;  /* 0x000004030c007985 */ /* 0x0003e4000c101908 */
.L_x_2093:
[----:B------:R-:W-:Y:S05]  /*a2a0*/  BSYNC.RECONVERGENT B0 ;  /* 0x0000000000007941 */ /* 0x000fea0003800200 */
.L_x_2092:
        /* <DEDUP_REMOVED lines=11> */
.L_x_2099:
[----:B------:R-:W0:Y:S02]  /*a360*/  LDS R2, [R0] ;  /* 0x0000000000027984 */ /* 0x000e240000000800 */
[----:B0-----:R-:W-:-:S05]  /*a370*/  HADD2 R3, R2, R5 ;  /* 0x0000000502037230 */ /* 0x001fca0000000000 */
[----:B------:R-:W0:Y:S02]  /*a380*/  ATOMS.CAST.SPIN P0, [R0], R2, R3 ;  /* 0x000000020000758d */ /* 0x000e240001800003 */
[----:B0-----:R-:W-:Y:S05]  /*a390*/  @!P0 BRA `(.L_x_2099) ;  /* 0xfffffffc00f08947 */ /* 0x001fea000383ffff */
[----:B------:R-:W-:Y:S05]  /*a3a0*/  BRA `(.L_x_2097) ;  /* 0x00000000000c7947 */ /* 0x000fea0003800000 */
.L_x_2098:
[----:B------:R-:W2:Y:S02]  /*a3b0*/  LD.E R0, desc[UR8][R12.64] ;  /* 0x000000080c007980 */ /* 0x000ea4000c101900 */
[----:B--2---:R-:W-:-:S05]  /*a3c0*/  IADD3 R3, PT, PT, R5, R0, RZ ;  /* 0x0000000005037210 */ /* 0x004fca0007ffe0ff */
[----:B------:R0:W-:Y:S02]  /*a3d0*/  ST.E desc[UR8][R12.64], R3 ;  /* 0x000000030c007985 */ /* 0x0001e4000c101908 */
.L_x_2097:
[----:B------:R-:W-:Y:S05]  /*a3e0*/  BSYNC.RECONVERGENT B0 ;  /* 0x0000000000007941 */ /* 0x000fea0003800200 */
.L_x_2096:
[----:B------:R1:W-:Y:S01]  /*a3f0*/  ATOM.E.ADD.F16x2.RN.STRONG.GPU P0, RZ, desc[UR8][R12.64+0x4], R7 ;  /* 0x800004070cff79a2 */ /* 0x0003e2000c10e108 */
[----:B------:R-:W-:Y:S04]  /*a400*/  BSSY.RECONVERGENT B0, `(.L_x_2100) ;  /* 0x000000e000007945 */ /* 0x000fe80003800200 */
[----:B-1----:R-:W-:Y:S05]  /*a410*/  @P0 BRA `(.L_x_2101) ;  /* 0x0000000000300947 */ /* 0x002fea0003800000 */
[----:B------:R-:W1:Y:S02]  /*a420*/  QSPC.E.S P0, RZ, [R12+0x4] ;  /* 0x000004000cff73aa */ /* 0x000e640000000500 */
[----:B-1----:R-:W-:Y:S05]  /*a430*/  @!P0 BRA `(.L_x_2102) ;  /* 0x00000000001c8947 */ /* 0x002fea0003800000 */
[----:B------:R-:W-:-:S04]  /*a440*/  MOV R2, R12 ;  /* 0x0000000c00027202 */ /* 0x000fc80000000f00 */
[----:B------:R-:W-:-:S07]  /*a450*/  MOV R0, R2 ;  /* 0x0000000200007202 */ /* 0x000fce0000000f00 */
.L_x_2103:
[----:B------:R-:W0:Y:S02]  /*a460*/  LDS R2, [R0+0x4] ;  /* 0x0000040000027984 */ /* 0x000e240000000800 */
[----:B0-----:R-:W-:-:S05]  /*a470*/  HFMA2 R3, R2, 1, 1, R7 ;  /* 0x3c003c0002037831 */ /* 0x001fca0000000007 */
[----:B------:R-:W0:Y:S02]  /*a480*/  ATOMS.CAST.SPIN P0, [R0+0x4], R2, R3 ;  /* 0x000004020000758d */ /* 0x000e240001800003 */
[----:B0-----:R-:W-:Y:S05]  /*a490*/  @!P0 BRA `(.L_x_2103) ;  /* 0xfffffffc00f08947 */ /* 0x001fea000383ffff */
[----:B------:R-:W-:Y:S05]  /*a4a0*/  BRA `(.L_x_2101) ;  /* 0x00000000000c7947 */ /* 0x000fea0003800000 */
.L_x_2102:
[----:B------:R-:W0:Y:S02]  /*a4b0*/  LD.E R0, desc[UR8][R12.64+0x4] ;  /* 0x000004080c007980 */ /* 0x000e24000c101900 */
[----:B0-----:R-:W-:-:S05]  /*a4c0*/  IADD3 R3, PT, PT, R7, R0, RZ ;  /* 0x0000000007037210 */ /* 0x001fca0007ffe0ff */
[----:B------:R1:W-:Y:S02]  /*a4d0*/  ST.E desc[UR8][R12.64+0x4], R3 ;  /* 0x000004030c007985 */ /* 0x0003e4000c101908 */
.L_x_2101:
[----:B------:R-:W-:Y:S05]  /*a4e0*/  BSYNC.RECONVERGENT B0 ;  /* 0x0000000000007941 */ /* 0x000fea0003800200 */
.L_x_2100:
        /* <DEDUP_REMOVED lines=12> */
.L_x_2107:
[----:B------:R-:W0:Y:S02]  /*a5b0*/  LDS R2, [R0] ;  /* 0x0000000000027984 */ /* 0x000e240000000800 */
[----:B0-----:R-:W-:-:S05]  /*a5c0*/  HADD2 R3, R2, R5 ;  /* 0x0000000502037230 */ /* 0x001fca0000000000 */
[----:B------:R-:W0:Y:S02]  /*a5d0*/  ATOMS.CAST.SPIN P0, [R0], R2, R3 ;  /* 0x000000020000758d */ /* 0x000e240001800003 */
[----:B0-----:R-:W-:Y:S05]  /*a5e0*/  @!P0 BRA `(.L_x_2107) ;  /* 0xfffffffc00f08947 */ /* 0x001fea000383ffff */
[----:B------:R-:W-:Y:S05]  /*a5f0*/  BRA `(.L_x_2105) ;  /* 0x00000000000c7947 */ /* 0x000fea0003800000 */
.L_x_2106:
[----:B------:R-:W2:Y:S02]  /*a600*/  LD.E R0, desc[UR8][R12.64] ;  /* 0x000000080c007980 */ /* 0x000ea4000c101900 */
[----:B--2---:R-:W-:-:S05]  /*a610*/  IADD3 R3, PT, PT, R5, R0, RZ ;  /* 0x0000000005037210 */ /* 0x004fca0007ffe0ff */
[----:B------:R0:W-:Y:S02]  /*a620*/  ST.E desc[UR8][R12.64], R3 ;  /* 0x000000030c007985 */ /* 0x0001e4000c101908 */
.L_x_2105:
[----:B------:R-:W-:Y:S05]  /*a630*/  BSYNC.RECONVERGENT B0 ;  /* 0x0000000000007941 */ /* 0x000fea0003800200 */
.L_x_2104:
[----:B------:R1:W-:Y:S02]  /*a640*/  ATOM.E.ADD.F16x2.RN.STRONG.GPU P0, RZ, desc[UR8][R12.64+0x4], R9 ;  /* 0x800004090cff79a2 */ /* 0x0003e4000c10e108 */
[----:B-1----:R-:W-:Y:S05]  /*a650*/  @P0 EXIT ;  /* 0x000000000000094d */ /* 0x002fea0003800000 */
[----:B------:R-:W1:Y:S02]  /*a660*/  QSPC.E.S P0, RZ, [R12+0x4] ;  /* 0x000004000cff73aa */ /* 0x000e640000000500 */
[----:B-1----:R-:W-:Y:S05]  /*a670*/  @!P0 BRA `(.L_x_2108) ;  /* 0x00000000001c8947 */ /* 0x002fea0003800000 */
[----:B------:R-:W-:-:S04]  /*a680*/  MOV R2, R12 ;  /* 0x0000000c00027202 */ /* 0x000fc80000000f00 */
[----:B------:R-:W-:-:S07]  /*a690*/  MOV R0, R2 ;  /* 0x0000000200007202 */ /* 0x000fce0000000f00 */
.L_x_2109:
[----:B------:R-:W0:Y:S02]  /*a6a0*/  LDS R2, [R0+0x4] ;  /* 0x0000040000027984 */ /* 0x000e240000000800 */
[----:B0-----:R-:W-:-:S05]  /*a6b0*/  HFMA2 R3, R2, 1, 1, R9 ;  /* 0x3c003c0002037831 */ /* 0x001fca0000000009 */
[----:B------:R-:W0:Y:S02]  /*a6c0*/  ATOMS.CAST.SPIN P0, [R0+0x4], R2, R3 ;  /* 0x000004020000758d */ /* 0x000e240001800003 */
[----:B0-----:R-:W-:Y:S05]  /*a6d0*/  @!P0 BRA `(.L_x_2109) ;  /* 0xfffffffc00f08947 */ /* 0x001fea000383ffff */
[----:B------:R-:W-:Y:S05]  /*a6e0*/  EXIT ;  /* 0x000000000000794d */ /* 0x000fea0003800000 */
.L_x_2108:
[----:B------:R-:W0:Y:S02]  /*a6f0*/  LD.E R0, desc[UR8][R12.64+0x4] ;  /* 0x000004080c007980 */ /* 0x000e24000c101900 */
[----:B0-----:R-:W-:-:S05]  /*a700*/  IADD3 R3, PT, PT, R9, R0, RZ ;  /* 0x0000000009037210 */ /* 0x001fca0007ffe0ff */
[----:B------:R-:W-:Y:S01]  /*a710*/  ST.E desc[UR8][R12.64+0x4], R3 ;  /* 0x000004030c007985 */ /* 0x000fe2000c101908 */
[----:B------:R-:W-:Y:S05]  /*a720*/  EXIT ;  /* 0x000000000000794d */ /* 0x000fea0003800000 */
.L_x_2110:
        /* <DEDUP_REMOVED lines=13> */
.L_x_5309:


//--------------------- .text._Z23gemm_half_q_half_kernelILi3ELi40ELb1ELb1ELi64EEvPK6__halfPKjS4_S2_PS0_iiiiPKtS7_iiiiiibS2_i --------------------------
	.section	.text._Z23gemm_half_q_half_kernelILi3ELi40ELb1ELb1ELi64EEvPK6__halfPKjS4_S2_PS0_iiiiPKtS7_iiiiiibS2_i,"ax",@progbits
	.align	128
        .global         _Z23gemm_half_q_half_kernelILi3ELi40ELb1ELb1ELi64EEvPK6__halfPKjS4_S2_PS0_iiiiPKtS7_iiiiiibS2_i
        .type           _Z23gemm_half_q_half_kernelILi3ELi40ELb1ELb1ELi64EEvPK6__halfPKjS4_S2_PS0_iiiiPKtS7_iiiiiibS2_i,@function
        .size           _Z23gemm_half_q_half_kernelILi3ELi40ELb1ELb1ELi64EEvPK6__halfPKjS4_S2_PS0_iiiiPKtS7_iiiiiibS2_i,(.L_x_5310 - _Z23gemm_half_q_half_kernelILi3ELi40ELb1ELb1ELi64EEvPK6__halfPKjS4_S2_PS0_iiiiPKtS7_iiiiiibS2_i)
        .other          _Z23gemm_half_q_half_kernelILi3ELi40ELb1ELb1ELi64EEvPK6__halfPKjS4_S2_PS0_iiiiPKtS7_iiiiiibS2_i,@"STO_CUDA_ENTRY STV_DEFAULT"
_Z23gemm_half_q_half_kernelILi3ELi40ELb1ELb1ELi64EEvPK6__halfPKjS4_S2_PS0_iiiiPKtS7_iiiiiibS2_i:
.text._Z23gemm_half_q_half_kernelILi3ELi40ELb1ELb1ELi64EEvPK6__halfPKjS4_S2_PS0_iiiiPKtS7_iiiiiibS2_i:
        /* <DEDUP_REMOVED lines=10> */
[----:B------:R-:W1:Y:S01]  /*00a0*/  S2R R2, SR_CTAID.X ;  /* 0x0000000000027919 */ /* 0x000e620000002500 */
[----:B------:R-:W2:Y:S05]  /*00b0*/  S2R R3, SR_TID.X ;  /* 0x0000000000037919 */ /* 0x000eaa0000002100 */
[----:B------:R-:W3:Y:S01]  /*00c0*/  LDC R5, c[0x0][0x3b0] ;  /* 0x0000ec00ff057b82 */ /* 0x000ee20000000800 */
[----:B0-----:R-:W4:Y:S01]  /*00d0*/  LDG.E.U16 R52, desc[UR8][R6.64] ;  /* 0x0000000806347981 */ /* 0x001f22000c1e1500 */
[----:B------:R-:W-:-:S02]  /*00e0*/  ISETP.NE.AND P1, PT, R53, 0x1, PT ;  /* 0x000000013500780c */ /* 0x000fc40003f25270 */
[----:B------:R-:W-:Y:S01]  /*00f0*/  PRMT R24, RZ, 0x7610, R24 ;  /* 0x00007610ff187816 */ /* 0x000fe20000000018 */
[----:B------:R-:W0:Y:S01]  /*0100*/  S2R R12, SR_CTAID.Z ;  /* 0x00000000000c7919 */ /* 0x000e220000002700 */
[----:B------:R-:W-:Y:S02]  /*0110*/  PRMT R11, RZ, 0x7610, R11 ;  /* 0x00007610ff0b7816 */ /* 0x000fe4000000000b */
[----:B----4-:R-:W-:-:S07]  /*0120*/  PRMT R13, R52, 0x7610, R13 ;  /* 0x00007610340d7816 */ /* 0x010fce000000000d */
[----:B0123--:R-:W-:Y:S05]  /*0130*/  @!P1 BRA `(.L_x_2111) ;  /* 0x0000000000289947 */ /* 0x00ffea0003800000 */
        /* <DEDUP_REMOVED lines=10> */
.L_x_2111:
        /* <DEDUP_REMOVED lines=41> */
.L_x_2117:
        /* <DEDUP_REMOVED lines=32> */
.L_x_2116:
        /* <DEDUP_REMOVED lines=20> */
.L_x_2118:
[----:B------:R-:W-:-:S13]  /*07b0*/  ISETP.EQ.AND P2, PT, R10, RZ, PT ;  /* 0x000000ff0a00720c */ /* 0x000fda0003f42270 */
[----:B------:R-:W-:Y:S05]  /*07c0*/  @!P0 BRA P2, `(.L_x_2113) ;  /* 0x0000000400788947 */ /* 0x000fea0001000000 */
.L_x_2115:
        /* <DEDUP_REMOVED lines=12> */
.L_x_2114:
        /* <DEDUP_REMOVED lines=16> */
.L_x_2121:
[----:B-----5:R-:W-:Y:S02]  /*0990*/  IADD3 R9, P2, PT, R21, R10, RZ ;  /* 0x0000000a15097210 */ /* 0x020fe40007f5e0ff */
[CC--:B------:R-:W-:Y:S02]  /*09a0*/  IADD3 R14, PT, PT, R10.reuse, R5.reuse, RZ ;  /* 0x000000050a0e7210 */ /* 0x0c0fe40007ffe0ff */
[----:B------:R-:W-:Y:S02]  /*09b0*/  LEA.HI.X.SX32 R16, R10, RZ, 0x1, P2 ;  /* 0x000000ff0a107211 */ /* 0x000fe400010f0eff */
[----:B------:R-:W-:Y:S02]  /*09c0*/  IADD3 R10, PT, PT, R14, R5, RZ ;  /* 0x000000050e0a7210 */ /* 0x000fe40007ffe0ff */
[----:B-1----:R-:W-:Y:S02]  /*09d0*/  LEA R8, P2, R9, UR4, 0x1 ;  /* 0x0000000409087c11 */ /* 0x002fe4000f8408ff */
        /* <DEDUP_REMOVED lines=27> */
.L_x_2120:
        /* <DEDUP_REMOVED lines=21> */
.L_x_2122:
[----:B------:R-:W-:-:S13]  /*0ce0*/  ISETP.NE.OR P0, PT, R6, RZ, P0 ;  /* 0x000000ff0600720c */ /* 0x000fda0000705670 */
[----:B------:R-:W-:Y:S05]  /*0cf0*/  @!P0 BRA `(.L_x_2113) ;  /* 0x00000000002c8947 */ /* 0x000fea0003800000 */
.L_x_2119:
        /* <DEDUP_REMOVED lines=11> */
.L_x_2113:
[----:B0-----:R-:W-:Y:S05]  /*0db0*/  BSYNC.RECONVERGENT B0 ;  /* 0x0000000000007941 */ /* 0x001fea0003800200 */
.L_x_2112:
        /* <DEDUP_REMOVED lines=20> */
.L_x_2126:
        /* <DEDUP_REMOVED lines=15> */
.L_x_2125:
        /* <DEDUP_REMOVED lines=12> */
.L_x_2127:
[----:B------:R-:W-:-:S13]  /*10b0*/  ISETP.NE.OR P0, PT, R2, RZ, P0 ;  /* 0x000000ff0200720c */ /* 0x000fda0000705670 */
[----:B------:R-:W-:Y:S05]  /*10c0*/  @!P0 BRA `(.L_x_2123) ;  /* 0x00000000001c8947 */ /* 0x000fea0003800000 */
.L_x_2124:
[----:B01----:R-:W0:Y:S02]  /*10d0*/  LDC.64 R8, c[0x0][0x3a0] ;  /* 0x0000e800ff087b82 */ /* 0x003e240000000a00 */
.L_x_2128:
[C---:B0-----:R-:W-:Y:S01]  /*10e0*/  IMAD.WIDE R14, R13.reuse, 0x2, R8 ;  /* 0x000000020d0e7825 */ /* 0x041fe200078e0208 */
[----:B------:R-:W-:Y:S02]  /*10f0*/  IADD3 R2, PT, PT, R2, 0x1, RZ ;  /* 0x0000000102027810 */ /* 0x000fe40007ffe0ff */
[----:B------:R-:W-:Y:S02]  /*1100*/  IADD3 R13, PT, PT, R13, R56, RZ ;  /* 0x000000380d0d7210 */ /* 0x000fe40007ffe0ff */
[----:B------:R2:W-:Y:S01]  /*1110*/  STG.E.64 desc[UR8][R14.64], RZ ;  /* 0x000000ff0e007986 */ /* 0x0005e2000c101b08 */
[----:B------:R-:W-:-:S13]  /*1120*/  ISETP.NE.AND P0, PT, R2, RZ, PT ;  /* 0x000000ff0200720c */ /* 0x000fda0003f05270 */
[----:B--2---:R-:W-:Y:S05]  /*1130*/  @P0 BRA `(.L_x_2128) ;  /* 0xfffffffc00e80947 */ /* 0x004fea000383ffff */
.L_x_2123:
        /* <DEDUP_REMOVED lines=15> */
.L_x_2130:
        /* <DEDUP_REMOVED lines=11> */
[----:B------:R-:W3:Y:S01]  /*12e0*/  LDG.E.U16.CONSTANT R9, desc[UR8][R8.64] ;  /* 0x0000000808097981 */ /* 0x000ee2000c1e9500 */
[----:B------:R-:W-:-:S05]  /*12f0*/  IMAD.WIDE.U32 R16, R17, 0x2, R14 ;  /* 0x0000000211107825 */ /* 0x000fca00078e000e */
        /* <DEDUP_REMOVED lines=31> */
.L_x_2129:
[----:B------:R1:W5:Y:S01]  /*14f0*/  LDL.64 R8, [R1] ;  /* 0x0000000001087983 */ /* 0x0003620000100a00 */
[----:B------:R-:W2:Y:S01]  /*1500*/  LDCU UR4, c[0x0][0x3c8] ;  /* 0x00007900ff0477ac */ /* 0x000ea20008000800 */
[----:B0-----:R-:W-:Y:S01]  /*1510*/  HFMA2 R2, -RZ, RZ, 0, 0 ;  /* 0x00000000ff027431 */ /* 0x001fe200000001ff */
[----:B------:R-:W-:Y:S01]  /*1520*/  MOV R17, RZ ;  /* 0x000000ff00117202 */ /* 0x000fe20000000f00 */
[----:B------:R-:W-:Y:S01]  /*1530*/  HFMA2 R6, -RZ, RZ, 0, 0 ;  /* 0x00000000ff067431 */ /* 0x000fe200000001ff */
[----:B------:R-:W0:Y:S01]  /*1540*/  LDCU UR7, c[0x0][0x3cc] ;  /* 0x00007980ff0777ac */ /* 0x000e220008000800 */
[----:B------:R-:W-:Y:S01]  /*1550*/  MOV R19, RZ ;  /* 0x000000ff00137202 */ /* 0x000fe20000000f00 */
        /* <DEDUP_REMOVED lines=11> */
[----:B-----5:R-:W-:Y:S02]  /*1610*/  SHF.R.S32.HI R21, RZ, 0x5, R3 ;  /* 0x00000005ff157819 */ /* 0x020fe40000011403 */
        /* <DEDUP_REMOVED lines=9> */
.L_x_2131:
        /* <DEDUP_REMOVED lines=8> */
.L_x_2132:
        /* <DEDUP_REMOVED lines=8> */
.L_x_2133:
        /* <DEDUP_REMOVED lines=8> */
.L_x_2134:
        /* <DEDUP_REMOVED lines=8> */
.L_x_2135:
        /* <DEDUP_REMOVED lines=8> */
[----:B------:R-:W-:-:S02]  /*1930*/  PRMT R2, R8, 0x7610, R8 ;  /* 0x0000761008027816 */ /* 0x000fc40000000008 */
[----:B------:R-:W-:Y:S01]  /*1940*/  MOV R10, RZ ;  /* 0x000000ff000a7202 */ /* 0x000fe20000000f00 */
        /* <DEDUP_REMOVED lines=13> */
[----:B------:R-:W-:Y:S02]  /*1a20*/  PRMT R9, RZ, 0x5410, RZ ;  /* 0x00005410ff097816 */ /* 0x000fe400000000ff */
[----:B------:R-:W-:Y:S02]  /*1a30*/  PRMT R7, RZ, 0x5410, RZ ;  /* 0x00005410ff077816 */ /* 0x000fe400000000ff */
[----:B------:R-:W-:Y:S02]  /*1a40*/  PRMT R5, RZ, 0x5410, RZ ;  /* 0x00005410ff057816 */ /* 0x000fe400000000ff */
[----:B------:R-:W-:Y:S02]  /*1a50*/  IADD3 R3, PT, PT, R54, R13, RZ ;  /* 0x0000000d36037210 */ /* 0x000fe40007ffe0ff */
        /* <DEDUP_REMOVED lines=12> */
.L_x_2143:
[----:B------:R-:W0:Y:S01]  /*1b20*/  LDC R56, c[0x0][0x3ac] ;  /* 0x0000eb00ff387b82 */ /* 0x000e220000000800 */
[----:B------:R-:W-:Y:S02]  /*1b30*/  ISETP.NE.AND P1, PT, R54, R3, PT ;  /* 0x000000033600720c */ /* 0x000fe40003f25270 */
[----:B------:R-:W-:Y:S02]  /*1b40*/  MOV R62, R64 ;  /* 0x00000040003e7202 */ /* 0x000fe40000000f00 */
[----:B------:R-:W-:-:S05]  /*1b50*/  MOV R63, R65 ;  /* 0x00000041003f7202 */ /* 0x000fca0000000f00 */
[----:B------:R-:W2:Y:S04]  /*1b60*/  LDG.E.128.CONSTANT R12, desc[UR8][R62.64] ;  /* 0x000000083e0c7981 */ /* 0x000ea8000c1e9d00 */
[----:B------:R-:W-:Y:S02]  /*1b70*/  @!P1 MOV R29, R57 ;  /* 0x00000039001d9202 */ /* 0x000fe40000000f00 */
[----:B------:R-:W-:Y:S02]  /*1b80*/  @!P1 MOV R28, R58 ;  /* 0x0000003a001c9202 */ /* 0x000fe40000000f00 */
[----:B------:R-:W-:-:S03]  /*1b90*/  @!P1 LEA R26, R10, R1, 0x3 ;  /* 0x000000010a1a9211 */ /* 0x000fc600078e18ff */
[----:B------:R-:W3:Y:S01]  /*1ba0*/  @!P1 LDG.E.U16.CONSTANT R29, desc[UR8][R28.64] ;  /* 0x000000081c1d9981 */ /* 0x000ee2000c1e9500 */
[----:B0-----:R-:W-:-:S03]  /*1bb0*/  IMAD.WIDE R20, R56, 0x4, R62 ;  /* 0x0000000438147825 */ /* 0x001fc600078e023e */
[----:B------:R-:W4:Y:S01]  /*1bc0*/  @!P1 LDL.64 R26, [R26+0x8] ;  /* 0x000008001a1a9983 */ /* 0x000f220000100a00 */
[----:B------:R-:W-:-:S03]  /*1bd0*/  IMAD.WIDE R64, R56, 0x4, R20 ;  /* 0x0000000438407825 */ /* 0x000fc600078e0214 */
[----:B------:R-:W5:Y:S04]  /*1be0*/  LDG.E.128.CONSTANT R20, desc[UR8][R20.64] ;  /* 0x0000000814147981 */ /* 0x000f68000c1e9d00 */
[----:B------:R-:W5:Y:S01]  /*1bf0*/  LDG.E.128.CONSTANT R16, desc[UR8][R64.64] ;  /* 0x0000000840107981 */ /* 0x000f62000c1e9d00 */
[----:B------:R-:W-:-:S04]  /*1c00*/  @!P1 IADD3 R25, PT, PT, R10, 0x1, RZ ;  /* 0x000000010a199810 */ /* 0x000fc80007ffe0ff */
[----:B------:R-:W-:Y:S02]  /*1c10*/  @!P1 MOV R10, R25 ;  /* 0x00000019000a9202 */ /* 0x000fe40000000f00 */
[----:B------:R-:W-:Y:S02]  /*1c20*/  ISETP.NE.AND P3, PT, R52, RZ, PT ;  /* 0x000000ff3400720c */ /* 0x000fe40003f65270 */
[----:B--2---:R-:W-:Y:S02]  /*1c30*/  SHF.R.U32.HI R30, RZ, 0xc, R13 ;  /* 0x0000000cff1e7819 */ /* 0x004fe4000001160d */
[----:B------:R-:W-:Y:S02]  /*1c40*/  LOP3.LUT R55, R12, 0x3f003f, RZ, 0xc0, !PT ;  /* 0x003f003f0c377812 */ /* 0x000fe400078ec0ff */
[----:B------:R-:W-:Y:S02]  /*1c50*/  SHF.R.U32.HI R25, RZ, 0x6, R12 ;  /* 0x00000006ff197819 */ /* 0x000fe4000001160c */
[----:B---3--:R-:W-:-:S02]  /*1c60*/  @!P1 IADD3 R3, PT, PT, R29, R54, RZ ;  /* 0x000000361d039210 */ /* 0x008fc40007ffe0ff */
[----:B------:R-:W-:Y:S02]  /*1c70*/  SHF.R.U32.HI R29, RZ, 0xc, R12 ;  /* 0x0000000cff1d7819 */ /* 0x000fe4000001160c */
[----:B----4-:R-:W-:Y:S02]  /*1c80*/  @!P1 PRMT R0, R27, 0x7610, R0 ;  /* 0x000076101b009816 */ /* 0x010fe40000000000 */
[----:B------:R-:W-:Y:S02]  /*1c90*/  @!P1 PRMT R2, R26, 0x7610, R2 ;  /* 0x000076101a029816 */ /* 0x000fe40000000002 */
[----:B------:R-:W-:Y:S02]  /*1ca0*/  LOP3.LUT R29, R29, 0xf000f, RZ, 0xc0, !PT ;  /* 0x000f000f1d1d7812 */ /* 0x000fe400078ec0ff */
[----:B------:R-:W-:Y:S02]  /*1cb0*/  @!P1 PRMT R0, R0, 0x7610, R27 ;  /* 0x0000761000009816 */ /* 0x000fe4000000001b */
[----:B------:R-:W-:-:S02]  /*1cc0*/  LOP3.LUT R27, R13, 0x3f003f, RZ, 0xc0, !PT ;  /* 0x003f003f0d1b7812 */ /* 0x000fc400078ec0ff */
[----:B-----5:R-:W-:Y:S02]  /*1cd0*/  SHF.R.U32.HI R40, RZ, 0x8, R16 ;  /* 0x00000008ff287819 */ /* 0x020fe40000011610 */
[----:B------:R-:W-:Y:S02]  /*1ce0*/  SHF.R.U32.HI R12, RZ, 0x6, R13 ;  /* 0x00000006ff0c7819 */ /* 0x000fe4000001160d */
[----:B------:R-:W-:Y:S02]  /*1cf0*/  @!P1 PRMT R2, R2, 0x7610, R26 ;  /* 0x0000761002029816 */ /* 0x000fe4000000001a */
[----:B------:R-:W-:Y:S02]  /*1d00*/  LOP3.LUT R28, R14, 0x3f003f, RZ, 0xc0, !PT ;  /* 0x003f003f0e1c7812 */ /* 0x000fe400078ec0ff */
        /* <DEDUP_REMOVED lines=8> */
[----:B------:R-:W-:Y:S02]  /*1d90*/  SHF.R.U32.HI R36, RZ, 0xc, R15 ;  /* 0x0000000cff247819 */ /* 0x000fe4000001160f */
[----:B------:R-:W-:Y:S02]  /*1da0*/  LOP3.LUT R40, R29, 0x300030, R40, 0xf8, !PT ;  /* 0x003000301d287812 */ /* 0x000fe400078ef828 */
[----:B------:R-:W-:Y:S02]  /*1db0*/  LOP3.LUT R17, R30, 0xf000f, RZ, 0xc0, !PT ;  /* 0x000f000f1e117812 */ /* 0x000fe400078ec0ff */
[--C-:B------:R-:W-:Y:S02]  /*1dc0*/  SHF.R.U32.HI R44, RZ, 0x8, R18.reuse ;  /* 0x00000008ff2c7819 */ /* 0x100fe40000011612 */
[----:B------:R-:W-:Y:S02]  /*1dd0*/  LOP3.LUT R34, R18, 0x3f003f, RZ, 0xc0, !PT ;  /* 0x003f003f12227812 */ /* 0x000fe400078ec0ff */
[----:B------:R-:W-:-:S02]  /*1de0*/  SHF.R.U32.HI R45, RZ, 0x6, R18 ;  /* 0x00000006ff2d7819 */ /* 0x000fc40000011612 */
[----:B------:R-:W-:Y:S02]  /*1df0*/  SHF.R.U32.HI R50, RZ, 0xa, R18 ;  /* 0x0000000aff327819 */ /* 0x000fe40000011612 */
        /* <DEDUP_REMOVED lines=8> */
[--C-:B------:R-:W-:Y:S02]  /*1e80*/  SHF.R.U32.HI R46, RZ, 0x8, R19.reuse ;  /* 0x00000008ff2e7819 */ /* 0x100fe40000011613 */
[----:B------:R-:W-:Y:S02]  /*1e90*/  LOP3.LUT R35, R19, 0x3f003f, RZ, 0xc0, !PT ;  /* 0x003f003f13237812 */ /* 0x000fe400078ec0ff */
[----:B------:R-:W-:-:S02]  /*1ea0*/  SHF.R.U32.HI R47, RZ, 0x6, R19 ;  /* 0x00000006ff2f7819 */ /* 0x000fc40000011613 */
[----:B------:R-:W-:Y:S02]  /*1eb0*/  SHF.R.U32.HI R51, RZ, 0xa, R19 ;  /* 0x0000000aff337819 */ /* 0x000fe40000011613 */
[----:B------:R-:W-:Y:S02]  /*1ec0*/  LOP3.LUT R31, R31, 0xf000f, RZ, 0xc0, !PT ;  /* 0x000f000f1f1f7812 */ /* 0x000fe400078ec0ff */
[----:B------:R-:W-:Y:S02]  /*1ed0*/  LOP3.LUT R32, R16, 0x3f003f, RZ, 0xc0, !PT ;  /* 0x003f003f10207812 */ /* 0x000fe400078ec0ff */
[--C-:B------:R-:W-:Y:S02]  /*1ee0*/  SHF.R.U32.HI R41, RZ, 0x6, R16.reuse ;  /* 0x00000006ff297819 */ /* 0x100fe40000011610 */
[----:B------:R-:W-:Y:S02]  /*1ef0*/  SHF.R.U32.HI R48, RZ, 0xa, R16 ;  /* 0x0000000aff307819 */ /* 0x000fe40000011610 */
[----:B------:R-:W-:-:S02]  /*1f00*/  LOP3.LUT R19, R36, 0xf000f, RZ, 0xc0, !PT ;  /* 0x000f000f24137812 */ /* 0x000fc400078ec0ff */
[----:B------:R-:W-:Y:S02]  /*1f10*/  LOP3.LUT R15, R15, 0xf000f, RZ, 0xc0, !PT ;  /* 0x000f000f0f0f7812 */ /* 0x000fe400078ec0ff */
[----:B------:R-:W-:Y:S02]  /*1f20*/  LOP3.LUT R42, R17, 0x300030, R42, 0xf8, !PT ;  /* 0x00300030112a7812 */ /* 0x000fe400078ef82a */
[----:B------:R-:W-:Y:S02]  /*1f30*/  SHF.R.U32.HI R36, RZ, 0x6, R20 ;  /* 0x00000006ff247819 */ /* 0x000fe40000011614 */
[----:B------:R-:W-:Y:S02]  /*1f40*/  LOP3.LUT R16, R21, 0xf000f, RZ, 0xc0, !PT ;  /* 0x000f000f15107812 */ /* 0x000fe400078ec0ff */
[----:B------:R-:W-:Y:S02]  /*1f50*/  LOP3.LUT R17, R22, 0xf000f, RZ, 0xc0, !PT ;  /* 0x000f000f16117812 */ /* 0x000fe400078ec0ff */
[----:B------:R-:W-:-:S02]  /*1f60*/  LOP3.LUT R18, R18, 0xf000f, RZ, 0xc0, !PT ;  /* 0x000f000f12127812 */ /* 0x000fc400078ec0ff */
[----:B------:R-:W-:Y:S02]  /*1f70*/  SHF.R.U32.HI R39, RZ, 0x6, R23 ;  /* 0x00000006ff277819 */ /* 0x000fe40000011617 */
[----:B------:R-:W-:Y:S02]  /*1f80*/  LOP3.LUT R44, R31, 0x300030, R44, 0xf8, !PT ;  /* 0x003000301f2c7812 */ /* 0x000fe400078ef82c */
[----:B------:R-:W-:Y:S02]  /*1f90*/  LOP3.LUT R48, R15, 0x300030, R48, 0xf8, !PT ;  /* 0x003000300f307812 */ /* 0x000fe400078ef830 */
[----:B------:R-:W-:Y:S02]  /*1fa0*/  LOP3.LUT R31, R23, 0x3f003f, RZ, 0xc0, !PT ;  /* 0x003f003f171f7812 */ /* 0x000fe400078ec0ff */
[----:B------:R-:W-:Y:S02]  /*1fb0*/  LOP3.LUT R46, R19, 0x300030, R46, 0xf8, !PT ;  /* 0x00300030132e7812 */ /* 0x000fe400078ef82e */
[----:B------:R-:W-:-:S02]  /*1fc0*/  LOP3.LUT R15, R20, 0x3f003f, RZ, 0xc0, !PT ;  /* 0x003f003f140f7812 */ /* 0x000fc400078ec0ff */
[----:B------:R-:W-:Y:S02]  /*1fd0*/  LOP3.LUT R49, R16, 0x300030, R49, 0xf8, !PT ;  /* 0x0030003010317812 */ /* 0x000fe400078ef831 */
        /* <DEDUP_REMOVED lines=80> */
[----:B------:R-:W0:Y:S02]  /*24e0*/  LDS.128 R12, [UR4] ;  /* 0x00000004ff0c7984 */ /* 0x000e240008000c00 */
[-C--:B0-----:R-:W-:Y:S02]  /*24f0*/  HFMA2 R16, R55, R12.reuse, RZ ;  /* 0x0000000c37107231 */ /* 0x081fe400000000ff */
[----:B------:R-:W-:Y:S02]  /*2500*/  HFMA2 R66, R20, R12, RZ ;  /* 0x0000000c14427231 */ /* 0x000fe400000000ff */
[-C--:B------:R-:W-:Y:S02]  /*2510*/  HFMA2 R16, R23, R13.reuse, R16 ;  /* 0x0000000d17107231 */ /* 0x080fe40000000010 */
[----:B------:R-:W-:Y:S02]  /*2520*/  HFMA2 R66, R25, R13, R66 ;  /* 0x0000000d19427231 */ /* 0x000fe40000000042 */
[----:B------:R-:W-:-:S02]  /*2530*/  HFMA2 R16, R28, R14, R16 ;  /* 0x0000000e1c107231 */ /* 0x000fc40000000010 */
[----:B------:R-:W-:Y:S02]  /*2540*/  HFMA2 R66, R29, R14, R66 ;  /* 0x0000000e1d427231 */ /* 0x000fe40000000042 */
[-C--:B------:R-:W-:Y:S02]  /*2550*/  HFMA2 R61, R36, R15.reuse, R16 ;  /* 0x0000000f243d7231 */ /* 0x080fe40000000010 */
[----:B------:R-:W0:Y:S01]  /*2560*/  LDS.128 R16, [UR4+0x10] ;  /* 0x00001004ff107984 */ /* 0x000e220008000c00 */
[----:B------:R-:W-:Y:S02]  /*2570*/  HFMA2 R66, R37, R15, R66 ;  /* 0x0000000f25427231 */ /* 0x000fe40000000042 */
[-C--:B0-----:R-:W-:Y:S02]  /*2580*/  HFMA2 R61, R32, R16.reuse, R61 ;  /* 0x00000010203d7231 */ /* 0x081fe4000000003d */
[----:B------:R-:W-:Y:S02]  /*2590*/  HFMA2 R66, R33, R16, R66 ;  /* 0x0000001021427231 */ /* 0x000fe40000000042 */
[----:B------:R-:W-:-:S02]  /*25a0*/  HFMA2 R61, R41, R17, R61 ;  /* 0x00000011293d7231 */ /* 0x000fc4000000003d */
[----:B------:R-:W-:Y:S02]  /*25b0*/  HFMA2 R66, R43, R17, R66 ;  /* 0x000000112b427231 */ /* 0x000fe40000000042 */
[-C--:B------:R-:W-:Y:S02]  /*25c0*/  HFMA2 R61, R40, R18.reuse, R61 ;  /* 0x00000012283d7231 */ /* 0x080fe4000000003d */
[----:B------:R-:W-:Y:S02]  /*25d0*/  HFMA2 R66, R42, R18, R66 ;  /* 0x000000122a427231 */ /* 0x000fe40000000042 */
[-C--:B------:R-:W-:Y:S02]  /*25e0*/  HFMA2 R61, R48, R19.reuse, R61 ;  /* 0x00000013303d7231 */ /* 0x080fe4000000003d */
[----:B------:R-:W-:Y:S02]  /*25f0*/  HFMA2 R66, R49, R19, R66 ;  /* 0x0000001331427231 */ /* 0x000fe40000000042 */
[----:B------:R-:W-:-:S02]  /*2600*/  HADD2 R61, R61.H0_H0, R61.H1_H1 ;  /* 0x3000003d3d3d7230 */ /* 0x000fc40000000800 */
        /* <DEDUP_REMOVED lines=23> */
.L_x_2137:
[----:B------:R-:W-:Y:S05]  /*2780*/  @!P1 BRA `(.L_x_2138) ;  /* 0x0000000400609947 */ /* 0x000fea0003800000 */
[----:B------:R-:W-:-:S04]  /*2790*/  PRMT R12, R11, 0x9910, RZ ;  /* 0x000099100b0c7816 */ /* 0x000fc800000000ff */
[----:B------:R-:W-:-:S13]  /*27a0*/  ISETP.NE.AND P2, PT, R12, RZ, PT ;  /* 0x000000ff0c00720c */ /* 0x000fda0003f45270 */
[----:B------:R-:W-:Y:S05]  /*27b0*/  @!P2 BRA `(.L_x_2139) ;  /* 0x0000000000a8a947 */ /* 0x000fea0003800000 */
[----:B------:R-:W0:Y:S02]  /*27c0*/  LDS.128 R12, [UR4+0x80] ;  /* 0x00008004ff0c7984 */ /* 0x000e240008000c00 */
        /* <DEDUP_REMOVED lines=41> */
.L_x_2139:
        /* <DEDUP_REMOVED lines=43> */
.L_x_2138:
        /* <DEDUP_REMOVED lines=16> */
[--C-:B------:R-:W-:Y:S02]  /*2e10*/  SHF.R.U32.HI R14, RZ, 0x6, R15.reuse ;  /* 0x00000006ff0e7819 */ /* 0x100fe4000001160f */
[----:B------:R-:W-:Y:S02]  /*2e20*/  SHF.R.U32.HI R36, RZ, 0xc, R15 ;  /* 0x0000000cff247819 */ /* 0x000fe4000001160f */
[----:B------:R-:W-:Y:S02]  /*2e30*/  LOP3.LUT R15, R30, 0xf000f, RZ, 0xc0, !PT ;  /* 0x000f000f1e0f7812 */ /* 0x000fe400078ec0ff */
[----:B----4-:R-:W-:Y:S02]  /*2e40*/  SHF.R.U32.HI R40, RZ, 0x8, R16 ;  /* 0x00000008ff287819 */ /* 0x010fe40000011610 */
[----:B------:R-:W-:-:S02]  /*2e50*/  SHF.R.U32.HI R44, RZ, 0x8, R18 ;  /* 0x00000008ff2c7819 */ /* 0x000fc40000011612 */
[----:B------:R-:W-:Y:S02]  /*2e60*/  LOP3.LUT R29, R29, 0xf000f, RZ, 0xc0, !PT ;  /* 0x000f000f1d1d7812 */ /* 0x000fe400078ec0ff */
[--C-:B------:R-:W-:Y:S02]  /*2e70*/  SHF.R.U32.HI R42, RZ, 0x8, R17.reuse ;  /* 0x00000008ff2a7819 */ /* 0x100fe40000011611 */
        /* <DEDUP_REMOVED lines=8> */
[----:B------:R-:W-:Y:S02]  /*2f00*/  SHF.R.U32.HI R46, RZ, 0x8, R19 ;  /* 0x00000008ff2e7819 */ /* 0x000fe40000011613 */
[----:B---3--:R-:W-:-:S02]  /*2f10*/  SHF.R.U32.HI R15, RZ, 0xc, R20 ;  /* 0x0000000cff0f7819 */ /* 0x008fc40000011614 */
[----:B------:R-:W-:Y:S02]  /*2f20*/  LOP3.LUT R17, R36, 0xf000f, RZ, 0xc0, !PT ;  /* 0x000f000f24117812 */ /* 0x000fe400078ec0ff */
[----:B------:R-:W-:Y:S02]  /*2f30*/  LOP3.LUT R29, R21, 0x3f003f, RZ, 0xc0, !PT ;  /* 0x003f003f151d7812 */ /* 0x000fe400078ec0ff */
[--C-:B------:R-:W-:Y:S02]  /*2f40*/  SHF.R.U32.HI R37, RZ, 0x6, R21.reuse ;  /* 0x00000006ff257819 */ /* 0x100fe40000011615 */
[----:B------:R-:W-:Y:S02]  /*2f50*/  LOP3.LUT R30, R22, 0x3f003f, RZ, 0xc0, !PT ;  /* 0x003f003f161e7812 */ /* 0x000fe400078ec0ff */
[----:B------:R-:W-:Y:S02]  /*2f60*/  SHF.R.U32.HI R38, RZ, 0x6, R22 ;  /* 0x00000006ff267819 */ /* 0x000fe40000011616 */
[----:B------:R-:W-:-:S02]  /*2f70*/  SHF.R.U32.HI R21, RZ, 0xc, R21 ;  /* 0x0000000cff157819 */ /* 0x000fc40000011615 */
[----:B------:R-:W-:Y:S02]  /*2f80*/  SHF.R.U32.HI R22, RZ, 0xc, R22 ;  /* 0x0000000cff167819 */ /* 0x000fe40000011616 */
[----:B------:R-:W-:Y:S02]  /*2f90*/  SHF.R.U32.HI R18, RZ, 0xc, R23 ;  /* 0x0000000cff127819 */ /* 0x000fe40000011617 */
[----:B------:R-:W-:Y:S02]  /*2fa0*/  LOP3.LUT R31, R31, 0xf000f, RZ, 0xc0, !PT ;  /* 0x000f000f1f1f7812 */ /* 0x000fe400078ec0ff */
[----:B------:R-:W-:Y:S02]  /*2fb0*/  LOP3.LUT R32, R16, 0x3f003f, RZ, 0xc0, !PT ;  /* 0x003f003f10207812 */ /* 0x000fe400078ec0ff */
[--C-:B------:R-:W-:Y:S02]  /*2fc0*/  SHF.R.U32.HI R41, RZ, 0x6, R16.reuse ;  /* 0x00000006ff297819 */ /* 0x100fe40000011610 */
[----:B------:R-:W-:-:S02]  /*2fd0*/  SHF.R.U32.HI R48, RZ, 0xa, R16 ;  /* 0x0000000aff307819 */ /* 0x000fc40000011610 */
[----:B------:R-:W-:Y:S02]  /*2fe0*/  LOP3.LUT R15, R15, 0xf000f, RZ, 0xc0, !PT ;  /* 0x000f000f0f0f7812 */ /* 0x000fe400078ec0ff */
[----:B------:R-:W-:Y:S02]  /*2ff0*/  LOP3.LUT R46, R17, 0x300030, R46, 0xf8, !PT ;  /* 0x00300030112e7812 */ /* 0x000fe400078ef82e */
[--C-:B------:R-:W-:Y:S02]  /*3000*/  SHF.R.U32.HI R47, RZ, 0x6, R19.reuse ;  /* 0x00000006ff2f7819 */ /* 0x100fe40000011613 */
[----:B------:R-:W-:Y:S02]  /*3010*/  SHF.R.U32.HI R51, RZ, 0xa, R19 ;  /* 0x0000000aff337819 */ /* 0x000fe40000011613 */
[----:B------:R-:W-:Y:S02]  /*3020*/  SHF.R.U32.HI R36, RZ, 0x6, R20 ;  /* 0x00000006ff247819 */ /* 0x000fe40000011614 */
[----:B------:R-:W-:-:S02]  /*3030*/  LOP3.LUT R16, R21, 0xf000f, RZ, 0xc0, !PT ;  /* 0x000f000f15107812 */ /* 0x000fc400078ec0ff */
[----:B------:R-:W-:Y:S02]  /*3040*/  LOP3.LUT R17, R22, 0xf000f, RZ, 0xc0, !PT ;  /* 0x000f000f16117812 */ /* 0x000fe400078ec0ff */
[----:B------:R-:W-:Y:S02]  /*3050*/  LOP3.LUT R18, R18, 0xf000f, RZ, 0xc0, !PT ;  /* 0x000f000f12127812 */ /* 0x000fe400078ec0ff */
[----:B------:R-:W-:Y:S02]  /*3060*/  SHF.R.U32.HI R39, RZ, 0x6, R23 ;  /* 0x00000006ff277819 */ /* 0x000fe40000011617 */
[----:B------:R-:W-:Y:S02]  /*3070*/  LOP3.LUT R42, R31, 0x300030, R42, 0xf8, !PT ;  /* 0x003000301f2a7812 */ /* 0x000fe400078ef82a */
        /* <DEDUP_REMOVED lines=126> */
.L_x_2140:
        /* <DEDUP_REMOVED lines=46> */
.L_x_2142:
        /* <DEDUP_REMOVED lines=43> */
.L_x_2141:
        /* <DEDUP_REMOVED lines=8> */
.L_x_2136:
        /* <DEDUP_REMOVED lines=12> */
.L_x_2157:
        /* <DEDUP_REMOVED lines=12> */
[----:B------:R-:W-:Y:S02]  /*3ff0*/  LOP3.LUT R26, R14, 0xf000f, RZ, 0xc0, !PT ;  /* 0x000f000f0e1a7812 */ /* 0x000fe400078ec0ff */
[----:B------:R-:W-:-:S02]  /*4000*/  SHF.R.U32.HI R29, RZ, 0x8, R14 ;  /* 0x00000008ff1d7819 */ /* 0x000fc4000001160e */
[----:B------:R-:W-:Y:S02]  /*4010*/  SHF.R.U32.HI R12, RZ, 0x8, R12 ;  /* 0x00000008ff0c7819 */ /* 0x000fe4000001160c */
[----:B---3--:R-:W-:Y:S02]  /*4020*/  @!P3 PRMT R0, R23, 0x7610, R0 ;  /* 0x000076101700b816 */ /* 0x008fe40000000000 */
[----:B------:R-:W-:Y:S02]  /*4030*/  @!P3 PRMT R2, R22, 0x7610, R2 ;  /* 0x000076101602b816 */ /* 0x000fe40000000002 */
[----:B------:R-:W-:Y:S02]  /*4040*/  @!P3 PRMT R0, R0, 0x7610, R23 ;  /* 0x000076100000b816 */ /* 0x000fe40000000017 */
[----:B------:R-:W-:Y:S02]  /*4050*/  LOP3.LUT R23, R13, 0xf000f0, RZ, 0xc0, !PT ;  /* 0x00f000f00d177812 */ /* 0x000fe400078ec0ff */
[----:B------:R-:W-:-:S02]  /*4060*/  SHF.R.U32.HI R33, RZ, 0x8, R15 ;  /* 0x00000008ff217819 */ /* 0x000fc4000001160f */
[----:B------:R-:W-:Y:S02]  /*4070*/  LOP3.LUT R27, R14, 0xf000f0, RZ, 0xc0, !PT ;  /* 0x00f000f00e1b7812 */ /* 0x000fe400078ec0ff */
[----:B------:R-:W-:Y:S02]  /*4080*/  @!P3 PRMT R2, R2, 0x7610, R22 ;  /* 0x000076100202b816 */ /* 0x000fe40000000016 */
        /* <DEDUP_REMOVED lines=27> */
[----:B------:R-:W-:Y:S02]  /*4240*/  HFMA2 R29, R30, R17.H0_H0, -72, -72 ;  /* 0xd480d4801e1d7431 */ /* 0x000fe40000040011 */
[----:B------:R-:W-:-:S02]  /*4250*/  HADD2 R30, R31, -1032, -1032 ;  /* 0xe408e4081f1e7430 */ /* 0x000fc40000000000 */
[-C--:B------:R-:W-:Y:S02]  /*4260*/  HFMA2 R25, R20, R17.reuse.H0_H0, -72, -72 ;  /* 0xd480d48014197431 */ /* 0x080fe40000040011 */
[-C--:B------:R-:W-:Y:S02]  /*4270*/  HFMA2 R31, R32, R17.reuse.H0_H0, -72, -72 ;  /* 0xd480d480201f7431 */ /* 0x080fe40000040011 */
[-C--:B------:R-:W-:Y:S02]  /*4280*/  HFMA2 R35, R36, R17.reuse.H0_H0, -72, -72 ;  /* 0xd480d48024237431 */ /* 0x080fe40000040011 */
[----:B------:R-:W-:Y:S02]  /*4290*/  HFMA2 R37, R38, R17.H0_H0, -72, -72 ;  /* 0xd480d48026257431 */ /* 0x000fe40000040011 */
[----:B------:R-:W-:Y:S02]  /*42a0*/  HADD2 R39, R16, -1032, -1032 ;  /* 0xe408e40810277430 */ /* 0x000fe40000000000 */
[----:B------:R-:W-:-:S02]  /*42b0*/  HADD2 R26, R22, -1032, -1032 ;  /* 0xe408e408161a7430 */ /* 0x000fc40000000000 */
[-C--:B------:R-:W-:Y:S02]  /*42c0*/  HFMA2 R27, R14, R17.reuse.H0_H0, -72, -72 ;  /* 0xd480d4800e1b7431 */ /* 0x080fe40000040011 */
[----:B------:R-:W-:Y:S02]  /*42d0*/  HADD2 R28, R28, -1032, -1032 ;  /* 0xe408e4081c1c7430 */ /* 0x000fe40000000000 */
[----:B------:R-:W-:Y:S02]  /*42e0*/  HADD2 R32, R13, -1032, -1032 ;  /* 0xe408e4080d207430 */ /* 0x000fe40000000000 */
[----:B------:R-:W-:Y:S02]  /*42f0*/  HFMA2 R33, R12, R17.H0_H0, -72, -72 ;  /* 0xd480d4800c217431 */ /* 0x000fe40000040011 */
[----:B------:R-:W-:Y:S02]  /*4300*/  HADD2 R34, R15, -1032, -1032 ;  /* 0xe408e4080f227430 */ /* 0x000fe40000000000 */
[----:B------:R-:W-:-:S02]  /*4310*/  HADD2 R36, R23, -1032, -1032 ;  /* 0xe408e40817247430 */ /* 0x000fc40000000000 */
[----:B------:R-:W-:Y:S02]  /*4320*/  HADD2 R38, R40, -1032, -1032 ;  /* 0xe408e40828267430 */ /* 0x000fe40000000000 */
[----:B------:R-:W-:Y:S01]  /*4330*/  HFMA2 R20, R44, R17.H0_H0, -72, -72 ;  /* 0xd480d4802c147431 */ /* 0x000fe20000040011 */
[----:B0-----:R-:W-:Y:S06]  /*4340*/  @!P2 BRA `(.L_x_2145) ;  /* 0x000000040068a947 */ /* 0x001fec0003800000 */
[----:B------:R-:W0:Y:S01]  /*4350*/  LDS.64 R14, [UR4+-0xa0] ;  /* 0xffff6004ff0e7984 */ /* 0x000e220008000a00 */
[----:B------:R-:W-:Y:S02]  /*4360*/  HADD2.F32 R46, -RZ, R26.H0_H0 ;  /* 0x2000001aff2e7230 */ /* 0x000fe40000004100 */
[--C-:B------:R-:W-:Y:S01]  /*4370*/  HADD2.F32 R12, -RZ, R39.reuse.H0_H0 ;  /* 0x20000027ff0c7230 */ /* 0x100fe20000004100 */
        /* <DEDUP_REMOVED lines=8> */
[C---:B------:R-:W-:Y:S01]  /*4400*/  FFMA.FTZ R47, R13.reuse, R46, RZ ;  /* 0x0000002e0d2f7223 */ /* 0x040fe200000100ff */
[----:B------:R-:W-:Y:S01]  /*4410*/  FFMA.FTZ R12, R12, R13, RZ ;  /* 0x0000000d0c0c7223 */ /* 0x000fe200000100ff */
[C---:B------:R-:W-:Y:S01]  /*4420*/  FFMA.FTZ R16, R13.reuse, R16, RZ ;  /* 0x000000100d107223 */ /* 0x040fe200000100ff */
[----:B------:R-:W-:Y:S02]  /*4430*/  HADD2.F32 R40, -RZ, R15.H0_H0 ;  /* 0x2000000fff287230 */ /* 0x000fe40000004100 */
[----:B------:R-:W-:Y:S01]  /*4440*/  FFMA.FTZ R49, R13, R14, RZ ;  /* 0x0000000e0d317223 */ /* 0x000fe200000100ff */
        /* <DEDUP_REMOVED lines=24> */
[----:B-1----:R-:W-:Y:S02]  /*45d0*/  HADD2.F32 R15, -RZ, R22.H0_H0 ;  /* 0x20000016ff0f7230 */ /* 0x002fe40000004100 */
[----:B------:R-:W-:Y:S02]  /*45e0*/  HADD2.F32 R45, -RZ, R36.H0_H0 ;  /* 0x20000024ff2d7230 */ /* 0x000fe40000004100 */
[----:B------:R-:W-:-:S02]  /*45f0*/  HADD2.F32 R47, -RZ, R38.H0_H0 ;  /* 0x20000026ff2f7230 */ /* 0x000fc40000004100 */
[----:B------:R-:W-:Y:S01]  /*4600*/  FFMA.FTZ R14, R14, R15, R43 ;  /* 0x0000000f0e0e7223 */ /* 0x000fe2000001002b */
[C---:B------:R-:W-:Y:S01]  /*4610*/  FFMA.FTZ R43, R15.reuse, R40, R16 ;  /* 0x000000280f2b7223 */ /* 0x040fe20000010010 */
[C---:B------:R-:W-:Y:S01]  /*4620*/  FFMA.FTZ R44, R15.reuse, R45, R44 ;  /* 0x0000002d0f2c7223 */ /* 0x040fe2000001002c */
[----:B------:R-:W-:Y:S02]  /*4630*/  HADD2.F32 R22, -RZ, R22.H1_H1 ;  /* 0x30000016ff167230 */ /* 0x000fe40000004100 */
[----:B------:R-:W-:Y:S01]  /*4640*/  FFMA.FTZ R46, R15, R47, R46 ;  /* 0x0000002f0f2e7223 */ /* 0x000fe2000001002e */
[----:B------:R-:W-:Y:S02]  /*4650*/  HADD2.F32 R15, -RZ, R34.H1_H1 ;  /* 0x30000022ff0f7230 */ /* 0x000fe40000004100 */
[----:B------:R-:W-:Y:S02]  /*4660*/  HADD2.F32 R13, -RZ, R32.H1_H1 ;  /* 0x30000020ff0d7230 */ /* 0x000fe40000004100 */
[----:B------:R-:W-:-:S02]  /*4670*/  HADD2.F32 R45, -RZ, R36.H1_H1 ;  /* 0x30000024ff2d7230 */ /* 0x000fc40000004100 */
        /* <DEDUP_REMOVED lines=8> */
[----:B------:R-:W-:Y:S02]  /*4700*/  HADD2.F32 R23, -RZ, R23.H1_H1 ;  /* 0x30000017ff177230 */ /* 0x000fe40000004100 */
        /* <DEDUP_REMOVED lines=30> */
.L_x_2145:
[----:B------:R-:W-:Y:S02]  /*48f0*/  @!P3 MOV R10, R42 ;  /* 0x0000002a000ab202 */ /* 0x000fe40000000f00 */
[----:B-----5:R-:W-:Y:S01]  /*4900*/  @!P3 IADD3 R3, PT, PT, R41, R54, RZ ;  /* 0x000000362903b210 */ /* 0x020fe20007ffe0ff */
[----:B------:R-:W-:Y:S06]  /*4910*/  @!P1 BRA `(.L_x_2146) ;  /* 0x0000000800e09947 */ /* 0x000fec0003800000 */
[----:B------:R-:W-:-:S04]  /*4920*/  PRMT R12, R11, 0x9910, RZ ;  /* 0x000099100b0c7816 */ /* 0x000fc800000000ff */
        /* <DEDUP_REMOVED lines=92> */
.L_x_2147:
        /* <DEDUP_REMOVED lines=18> */
[----:B------:R-:W-:Y:S02]  /*5010*/  HADD2.F32 R14, -RZ, R27.H0_H0 ;  /* 0x2000001bff0e7230 */ /* 0x000fe40000004100 */
[----:B------:R-:W-:Y:S01]  /*5020*/  FFMA.FTZ R39, R12, R41, RZ ;  /* 0x000000290c277223 */ /* 0x000fe200000100ff */
[----:B------:R-:W-:Y:S02]  /*5030*/  HADD2.F32 R12, -RZ, R25.H0_H0 ;  /* 0x20000019ff0c7230 */ /* 0x000fe40000004100 */
[-C--:B------:R-:W-:Y:S01]  /*5040*/  FFMA.FTZ R13, R26, R42.reuse, R13 ;  /* 0x0000002a1a0d7223 */ /* 0x080fe2000001000d */
[----:B------:R-:W-:Y:S02]  /*5050*/  HADD2.F32 R26, -RZ, R29.H0_H0 ;  /* 0x2000001dff1a7230 */ /* 0x000fe40000004100 */
[-C--:B------:R-:W-:Y:S01]  /*5060*/  FFMA.FTZ R39, R44, R42.reuse, R39 ;  /* 0x0000002a2c277223 */ /* 0x080fe20000010027 */
        /* <DEDUP_REMOVED lines=67> */
.L_x_2146:
[----:B------:R-:W0:Y:S02]  /*54a0*/  LDC R56, c[0x0][0x3ac] ;  /* 0x0000eb00ff387b82 */ /* 0x000e240000000800 */
[----:B0-----:R-:W-:-:S05]  /*54b0*/  IMAD.WIDE R62, R56, 0x4, R62 ;  /* 0x00000004383e7825 */ /* 0x001fca00078e023e */
[----:B------:R-:W2:Y:S02]  /*54c0*/  LDG.E.128.CONSTANT R12, desc[UR8][R62.64] ;  /* 0x000000083e0c7981 */ /* 0x000ea4000c1e9d00 */
[----:B--2---:R-:W-:Y:S02]  /*54d0*/  LOP3.LUT R23, R13, 0xf000f0, RZ, 0xc0, !PT ;  /* 0x00f000f00d177812 */ /* 0x004fe400078ec0ff */
[C---:B------:R-:W-:Y:S02]  /*54e0*/  LOP3.LUT R16, R12.reuse, 0xf000f, RZ, 0xc0, !PT ;  /* 0x000f000f0c107812 */ /* 0x040fe400078ec0ff */
[----:B------:R-:W-:Y:S02]  /*54f0*/  LOP3.LUT R20, R12, 0xf000f0, RZ, 0xc0, !PT ;  /* 0x00f000f00c147812 */ /* 0x000fe400078ec0ff */
[----:B------:R-:W-:Y:S02]  /*5500*/  SHF.R.U32.HI R25, RZ, 0x8, R13 ;  /* 0x00000008ff197819 */ /* 0x000fe4000001160d */
[----:B------:R-:W-:-:S02]  /*5510*/  LOP3.LUT R26, R14, 0xf000f, RZ, 0xc0, !PT ;  /* 0x000f000f0e1a7812 */ /* 0x000fc400078ec0ff */
[----:B------:R-:W-:Y:S02]  /*5520*/  SHF.R.U32.HI R29, RZ, 0x8, R14 ;  /* 0x00000008ff1d7819 */ /* 0x000fe4000001160e */
[----:B------:R-:W-:Y:S02]  /*5530*/  SHF.R.U32.HI R12, RZ, 0x8, R12 ;  /* 0x00000008ff0c7819 */ /* 0x000fe4000001160c */
[----:B------:R-:W-:Y:S02]  /*5540*/  SHF.R.U32.HI R33, RZ, 0x8, R15 ;  /* 0x00000008ff217819 */ /* 0x000fe4000001160f */
[----:B------:R-:W-:Y:S02]  /*5550*/  LOP3.LUT R27, R14, 0xf000f0, RZ, 0xc0, !PT ;  /* 0x00f000f00e1b7812 */ /* 0x000fe400078ec0ff */
[C---:B------:R-:W-:Y:S02]  /*5560*/  LOP3.LUT R31, R15.reuse, 0xf000f, RZ, 0xc0, !PT ;  /* 0x000f000f0f1f7812 */ /* 0x040fe400078ec0ff */
        /* <DEDUP_REMOVED lines=37> */
[----:B------:R-:W-:-:S02]  /*57c0*/  HFMA2 R33, R12, R17.H0_H0, -72, -72 ;  /* 0xd480d4800c217431 */ /* 0x000fc40000040011 */
[----:B------:R-:W-:Y:S02]  /*57d0*/  HADD2 R34, R15, -1032, -1032 ;  /* 0xe408e4080f227430 */ /* 0x000fe40000000000 */
        /* <DEDUP_REMOVED lines=48> */
[----:B------:R-:W-:Y:S02]  /*5ae0*/  HADD2.F32 R22, -RZ, R22.H1_H1 ;  /* 0x30000016ff167230 */ /* 0x000fe40000004100 */
[C---:B------:R-:W-:Y:S01]  /*5af0*/  FFMA.FTZ R41, R15.reuse, R40, R16 ;  /* 0x000000280f297223 */ /* 0x040fe20000010010 */
[----:B------:R-:W-:Y:S02]  /*5b00*/  HADD2.F32 R13, -RZ, R32.H1_H1 ;  /* 0x30000020ff0d7230 */ /* 0x000fe40000004100 */
[C---:B------:R-:W-:Y:S01]  /*5b10*/  FFMA.FTZ R42, R15.reuse, R43, R42 ;  /* 0x0000002b0f2a7223 */ /* 0x040fe2000001002a */
[----:B------:R-:W-:Y:S01]  /*5b20*/  FFMA.FTZ R44, R15, R45, R44 ;  /* 0x0000002d0f2c7223 */ /* 0x000fe2000001002c */
[----:B------:R-:W-:Y:S02]  /*5b30*/  HADD2.F32 R15, -RZ, R34.H1_H1 ;  /* 0x30000022ff0f7230 */ /* 0x000fe40000004100 */
        /* <DEDUP_REMOVED lines=40> */
.L_x_2148:
[----:B------:R-:W-:Y:S05]  /*5dc0*/  @!P1 BRA `(.L_x_2149) ;  /* 0x0000000800e09947 */ /* 0x000fea0003800000 */
        /* <DEDUP_REMOVED lines=93> */
.L_x_2150:
        /* <DEDUP_REMOVED lines=91> */
.L_x_2149:
[----:B------:R-:W-:-:S05]  /*6950*/  IMAD.WIDE R62, R56, 0x4, R62 ;  /* 0x00000004383e7825 */ /* 0x000fca00078e023e */
        /* <DEDUP_REMOVED lines=144> */
.L_x_2151:
        /* <DEDUP_REMOVED lines=94> */
.L_x_2153:
        /* <DEDUP_REMOVED lines=91> */
.L_x_2152:
[----:B------:R-:W-:-:S05]  /*7df0*/  IMAD.WIDE R62, R56, 0x4, R62 ;  /* 0x00000004383e7825 */ /* 0x000fca00078e023e */
[----:B------:R-:W2:Y:S02]  /*7e00*/  LDG.E.128.CONSTANT R12, desc[UR8][R62.64] ;  /* 0x000000083e0c7981 */ /* 0x000ea4000c1e9d00 */
[----:B--2---:R-:W-:Y:S02]  /*7e10*/  LOP3.LUT R23, R13, 0xf000f0, RZ, 0xc0, !PT ;  /* 0x00f000f00d177812 */ /* 0x004fe400078ec0ff */
[----:B------:R-:W-:Y:S02]  /*7e20*/  SHF.R.U32.HI R31, RZ, 0x8, R13 ;  /* 0x00000008ff1f7819 */ /* 0x000fe4000001160d */
[----:B------:R-:W-:Y:S02]  /*7e30*/  SHF.R.U32.HI R35, RZ, 0x8, R14 ;  /* 0x00000008ff237819 */ /* 0x000fe4000001160e */
[----:B------:R-:W-:Y:S02]  /*7e40*/  LOP3.LUT R25, R15, 0xf000f0, RZ, 0xc0, !PT ;  /* 0x00f000f00f197812 */ /* 0x000fe400078ec0ff */
[----:B------:R-:W-:-:S02]  /*7e50*/  LOP3.LUT R22, R13, 0xf000f, RZ, 0xc0, !PT ;  /* 0x000f000f0d167812 */ /* 0x000fc400078ec0ff */
[----:B------:R-:W-:Y:S02]  /*7e60*/  SHF.R.U32.HI R37, RZ, 0x8, R15 ;  /* 0x00000008ff257819 */ /* 0x000fe4000001160f */
[C---:B------:R-:W-:Y:S02]  /*7e70*/  LOP3.LUT R33, R14.reuse, 0xf000f, RZ, 0xc0, !PT ;  /* 0x000f000f0e217812 */ /* 0x040fe400078ec0ff */
[----:B------:R-:W-:Y:S02]  /*7e80*/  LOP3.LUT R13, R14, 0xf000f0, RZ, 0xc0, !PT ;  /* 0x00f000f00e0d7812 */ /* 0x000fe400078ec0ff */
[----:B------:R-:W-:Y:S02]  /*7e90*/  LOP3.LUT R36, R15, 0xf000f, RZ, 0xc0, !PT ;  /* 0x000f000f0f247812 */ /* 0x000fe400078ec0ff */
[----:B------:R-:W-:Y:S02]  /*7ea0*/  LOP3.LUT R14, R23, 0x64006400, RZ, 0xfc, !PT ;  /* 0x64006400170e7812 */ /* 0x000fe400078efcff */
[----:B------:R-:W-:-:S02]  /*7eb0*/  LOP3.LUT R15, R31, 0xf000f0, RZ, 0xc0, !PT ;  /* 0x00f000f01f0f7812 */ /* 0x000fc400078ec0ff */
[----:B------:R-:W-:Y:S02]  /*7ec0*/  LOP3.LUT R34, R25, 0x64006400, RZ, 0xfc, !PT ;  /* 0x6400640019227812 */ /* 0x000fe400078efcff */
[----:B------:R-:W-:Y:S02]  /*7ed0*/  LOP3.LUT R23, R35, 0xf000f0, RZ, 0xc0, !PT ;  /* 0x00f000f023177812 */ /* 0x000fe400078ec0ff */
[C---:B------:R-:W-:Y:S01]  /*7ee0*/  LOP3.LUT R16, R12.reuse, 0xf000f, RZ, 0xc0, !PT ;  /* 0x000f000f0c107812 */ /* 0x040fe200078ec0ff */
[----:B------:R-:W-:Y:S01]  /*7ef0*/  HFMA2 R27, R34, R17.H0_H0, -72, -72 ;  /* 0xd480d480221b7431 */ /* 0x000fe20000040011 */
[----:B------:R-:W-:Y:S02]  /*7f00*/  LOP3.LUT R20, R12, 0xf000f0, RZ, 0xc0, !PT ;  /* 0x00f000f00c147812 */ /* 0x000fe400078ec0ff */
[----:B------:R-:W-:Y:S02]  /*7f10*/  LOP3.LUT R25, R37, 0xf000f0, RZ, 0xc0, !PT ;  /* 0x00f000f025197812 */ /* 0x000fe400078ec0ff */
[----:B------:R-:W-:-:S02]  /*7f20*/  SHF.R.U32.HI R12, RZ, 0x8, R12 ;  /* 0x00000008ff0c7819 */ /* 0x000fc4000001160c */
[----:B------:R-:W-:Y:S02]  /*7f30*/  LOP3.LUT R30, R15, 0x64006400, RZ, 0xfc, !PT ;  /* 0x640064000f1e7812 */ /* 0x000fe400078efcff */
[----:B------:R-:W-:Y:S02]  /*7f40*/  LOP3.LUT R32, R23, 0x64006400, RZ, 0xfc, !PT ;  /* 0x6400640017207812 */ /* 0x000fe400078efcff */
[----:B------:R-:W-:Y:S01]  /*7f50*/  LOP3.LUT R26, R13, 0x64006400, RZ, 0xfc, !PT ;  /* 0x640064000d1a7812 */ /* 0x000fe200078efcff */
[-C--:B------:R-:W-:Y:S01]  /*7f60*/  HFMA2 R29, R30, R17.reuse.H0_H0, -72, -72 ;  /* 0xd480d4801e1d7431 */ /* 0x080fe20000040011 */
[----:B------:R-:W-:Y:S01]  /*7f70*/  LOP3.LUT R38, R25, 0x64006400, RZ, 0xfc, !PT ;  /* 0x6400640019267812 */ /* 0x000fe200078efcff */
        /* <DEDUP_REMOVED lines=120> */
.L_x_2154:
        /* <DEDUP_REMOVED lines=94> */
.L_x_2156:
[----:B------:R-:W-:Y:S05]  /*8ce0*/  @P0 BRA `(.L_x_2155) ;  /* 0x0000000400680947 */ /* 0x000fea0003800000 */
[----:B------:R-:W0:Y:S01]  /*8cf0*/  LDS.64 R12, [UR4+0x90] ;  /* 0x00009004ff0c7984 */ /* 0x000e220008000a00 */
[----:B------:R-:W-:Y:S02]  /*8d00*/  HADD2.F32 R14, -RZ, R34.H0_H0 ;  /* 0x20000022ff0e7230 */ /* 0x000fe40000004100 */
[----:B------:R-:W-:Y:S01]  /*8d10*/  HADD2.F32 R15, -RZ, R35.H0_H0 ;  /* 0x20000023ff0f7230 */ /* 0x000fe20000004100 */
[----:B------:R-:W1:Y:S01]  /*8d20*/  LDS.64 R16, [UR4+0x98] ;  /* 0x00009804ff107984 */ /* 0x000e620008000a00 */
        /* <DEDUP_REMOVED lines=8> */
[----:B------:R-:W-:Y:S02]  /*8db0*/  HADD2.F32 R33, -RZ, R33.H1_H1 ;  /* 0x30000021ff217230 */ /* 0x000fe40000004100 */
[----:B------:R-:W-:Y:S02]  /*8dc0*/  HADD2.F32 R39, -RZ, R39.H1_H1 ;  /* 0x30000027ff277230 */ /* 0x000fe40000004100 */
[----:B------:R-:W-:Y:S01]  /*8dd0*/  FFMA.FTZ R12, R12, R40, RZ ;  /* 0x000000280c0c7223 */ /* 0x000fe200000100ff */
[----:B------:R-:W-:-:S02]  /*8de0*/  HADD2.F32 R13, -RZ, R20.H0_H0 ;  /* 0x20000014ff0d7230 */ /* 0x000fc40000004100 */
[-C--:B------:R-:W-:Y:S01]  /*8df0*/  FFMA.FTZ R42, R33, R41.reuse, R42 ;  /* 0x00000029212a7223 */ /* 0x080fe2000001002a */
[----:B------:R-:W-:Y:S02]  /*8e00*/  HADD2.F32 R33, -RZ, R34.H1_H1 ;  /* 0x30000022ff217230 */ /* 0x000fe40000004100 */
[-C--:B------:R-:W-:Y:S01]  /*8e10*/  FFMA.FTZ R12, R39, R41.reuse, R12 ;  /* 0x00000029270c7223 */ /* 0x080fe2000001000c */
[----:B------:R-:W-:Y:S02]  /*8e20*/  HADD2.F32 R39, -RZ, R35.H1_H1 ;  /* 0x30000023ff277230 */ /* 0x000fe40000004100 */
        /* <DEDUP_REMOVED lines=70> */
.L_x_2155:
[----:B------:R-:W-:Y:S01]  /*9290*/  IADD3 R54, PT, PT, R54, 0x20, RZ ;  /* 0x0000002036367810 */ /* 0x000fe20007ffe0ff */
[----:B------:R-:W-:Y:S01]  /*92a0*/  UIADD3 UR4, UPT, UPT, UR4, 0x40, URZ ;  /* 0x0000004004047890 */ /* 0x000fe2000fffe0ff */
[----:B------:R-:W-:Y:S01]  /*92b0*/  IADD3 R18, P3, PT, R18, 0x80, RZ ;  /* 0x0000008012127810 */ /* 0x000fe20007f7e0ff */
[----:B------:R-:W-:Y:S01]  /*92c0*/  IMAD.WIDE R62, R56, 0x4, R62 ;  /* 0x00000004383e7825 */ /* 0x000fe200078e023e */
[----:B------:R-:W-:Y:S02]  /*92d0*/  ISETP.GE.AND P2, PT, R54, R21, PT ;  /* 0x000000153600720c */ /* 0x000fe40003f46270 */
[----:B------:R-:W-:-:S11]  /*92e0*/  IADD3.X R19, PT, PT, RZ, R19, RZ, P3, !PT ;  /* 0x00000013ff137210 */ /* 0x000fd60001ffe4ff */
[----:B------:R-:W-:Y:S05]  /*92f0*/  @!P2 BRA `(.L_x_2157) ;  /* 0xffffffac000ca947 */ /* 0x000fea000383ffff */
.L_x_2144:
        /* <DEDUP_REMOVED lines=16> */
.L_x_2161:
[----:B------:R-:W0:Y:S02]  /*9400*/  LDS R2, [R0] ;  /* 0x0000000000027984 */ /* 0x000e240000000800 */
[----:B0-----:R-:W-:-:S05]  /*9410*/  HFMA2 R3, R2, 1, 1, R15 ;  /* 0x3c003c0002037831 */ /* 0x001fca000000000f */
[----:B------:R-:W0:Y:S02]  /*9420*/  ATOMS.CAST.SPIN P0, [R0], R2, R3 ;  /* 0x000000020000758d */ /* 0x000e240001800003 */
[----:B0-----:R-:W-:Y:S05]  /*9430*/  @!P0 BRA `(.L_x_2161) ;  /* 0xfffffffc00f08947 */ /* 0x001fea000383ffff */
[----:B------:R-:W-:Y:S05]  /*9440*/  BRA `(.L_x_2159) ;  /* 0x00000000000c7947 */ /* 0x000fea0003800000 */
.L_x_2160:
[----:B------:R-:W2:Y:S02]  /*9450*/  LD.E R0, desc[UR8][R12.64] ;  /* 0x000000080c007980 */ /* 0x000ea4000c101900 */
[----:B--2---:R-:W-:-:S05]  /*9460*/  IADD3 R3, PT, PT, R15, R0, RZ ;  /* 0x000000000f037210 */ /* 0x004fca0007ffe0ff */
[----:B------:R0:W-:Y:S02]  /*9470*/  ST.E desc[UR8][R12.64], R3 ;  /* 0x000000030c007985 */ /* 0x0001e4000c101908 */
.L_x_2159:
[----:B------:R-:W-:Y:S05]  /*9480*/  BSYNC.RECONVERGENT B0 ;  /* 0x0000000000007941 */ /* 0x000fea0003800200 */
.L_x_2158:
[----:B------:R1:W-:Y:S01]  /*9490*/  ATOM.E.ADD.F16x2.RN.STRONG.GPU P0, RZ, desc[UR8][R12.64+0x4], R5 ;  /* 0x800004050cff79a2 */ /* 0x0003e2000c10e108 */
[----:B------:R-:W-:Y:S04]  /*94a0*/  BSSY.RECONVERGENT B0, `(.L_x_2162) ;  /* 0x000000e000007945 */ /* 0x000fe80003800200 */
[----:B-1----:R-:W-:Y:S05]  /*94b0*/  @P0 BRA `(.L_x_2163) ;  /* 0x0000000000300947 */ /* 0x002fea0003800000 */
[----:B------:R-:W1:Y:S02]  /*94c0*/  QSPC.E.S P0, RZ, [R12+0x4] ;  /* 0x000004000cff73aa */ /* 0x000e640000000500 */
[----:B-1----:R-:W-:Y:S05]  /*94d0*/  @!P0 BRA `(.L_x_2164) ;  /* 0x00000000001c8947 */ /* 0x002fea0003800000 */
[----:B------:R-:W-:-:S04]  /*94e0*/  MOV R2, R12 ;  /* 0x0000000c00027202 */ /* 0x000fc80000000f00 */
[----:B------:R-:W-:-:S07]  /*94f0*/  MOV R0, R2 ;  /* 0x0000000200007202 */ /* 0x000fce0000000f00 */
.L_x_2165:
[----:B------:R-:W0:Y:S02]  /*9500*/  LDS R2, [R0+0x4] ;  /* 0x0000040000027984 */ /* 0x000e240000000800 */
[----:B0-----:R-:W-:-:S05]  /*9510*/  HADD2 R3, R2, R5 ;  /* 0x0000000502037230 */ /* 0x001fca0000000000 */
[----:B------:R-:W0:Y:S02]  /*9520*/  ATOMS.CAST.SPIN P0, [R0+0x4], R2, R3 ;  /* 0x000004020000758d */ /* 0x000e240001800003 */
[----:B0-----:R-:W-:Y:S05]  /*9530*/  @!P0 BRA `(.L_x_2165) ;  /* 0xfffffffc00f08947 */ /* 0x001fea000383ffff */
[----:B------:R-:W-:Y:S05]  /*9540*/  BRA `(.L_x_2163) ;  /* 0x00000000000c7947 */ /* 0x000fea0003800000 */
.L_x_2164:
[----:B------:R-:W0:Y:S02]  /*9550*/  LD.E R0, desc[UR8][R12.64+0x4] ;  /* 0x000004080c007980 */ /* 0x000e24000c101900 */
[----:B0-----:R-:W-:-:S05]  /*9560*/  IADD3 R3, PT, PT, R5, R0, RZ ;  /* 0x0000000005037210 */ /* 0x001fca0007ffe0ff */
[----:B------:R1:W-:Y:S02]  /*9570*/  ST.E desc[UR8][R12.64+0x4], R3 ;  /* 0x000004030c007985 */ /* 0x0003e4000c101908 */
.L_x_2163:
[----:B------:R-:W-:Y:S05]  /*9580*/  BSYNC.RECONVERGENT B0 ;  /* 0x0000000000007941 */ /* 0x000fea0003800200 */
.L_x_2162:
        /* <DEDUP_REMOVED lines=11> */
.L_x_2169:
[----:B------:R-:W0:Y:S02]  /*9640*/  LDS R2, [R0] ;  /* 0x0000000000027984 */ /* 0x000e240000000800 */
[----:B0-----:R-:W-:-:S05]  /*9650*/  HFMA2 R3, R2, 1, 1, R5 ;  /* 0x3c003c0002037831 */ /* 0x001fca0000000005 */
[----:B------:R-:W0:Y:S02]  /*9660*/  ATOMS.CAST.SPIN P0, [R0], R2, R3 ;  /* 0x000000020000758d */ /* 0x000e240001800003 */
[----:B0-----:R-:W-:Y:S05]  /*9670*/  @!P0 BRA `(.L_x_2169) ;  /* 0xfffffffc00f08947 */ /* 0x001fea000383ffff */
[----:B------:R-:W-:Y:S05]  /*9680*/  BRA `(.L_x_2167) ;  /* 0x00000000000c7947 */ /* 0x000fea0003800000 */
.L_x_2168:
[----:B------:R-:W2:Y:S02]  /*9690*/  LD.E R0, desc[UR8][R12.64] ;  /* 0x000000080c007980 */ /* 0x000ea4000c101900 */
[----:B--2---:R-:W-:-:S05]  /*96a0*/  IADD3 R3, PT, PT, R5, R0, RZ ;  /* 0x0000000005037210 */ /* 0x004fca0007ffe0ff */
[----:B------:R0:W-:Y:S02]  /*96b0*/  ST.E desc[UR8][R12.64], R3 ;  /* 0x000000030c007985 */ /* 0x0001e4000c101908 */
.L_x_2167:
[----:B------:R-:W-:Y:S05]  /*96c0*/  BSYNC.RECONVERGENT B0 ;  /* 0x0000000000007941 */ /* 0x000fea0003800200 */
.L_x_2166:
[----:B------:R1:W-:Y:S01]  /*96d0*/  ATOM.E.ADD.F16x2.RN.STRONG.GPU P0, RZ, desc[UR8][R12.64+0x4], R7 ;  /* 0x800004070cff79a2 */ /* 0x0003e2000c10e108 */
[----:B------:R-:W-:Y:S04]  /*96e0*/  BSSY.RECONVERGENT B0, `(.L_x_2170) ;  /* 0x000000e000007945 */ /* 0x000fe80003800200 */
[----:B-1----:R-:W-:Y:S05]  /*96f0*/  @P0 BRA `(.L_x_2171) ;  /* 0x0000000000300947 */ /* 0x002fea0003800000 */
[----:B------:R-:W1:Y:S02]  /*9700*/  QSPC.E.S P0, RZ, [R12+0x4] ;  /* 0x000004000cff73aa */ /* 0x000e640000000500 */
[----:B-1----:R-:W-:Y:S05]  /*9710*/  @!P0 BRA `(.L_x_2172) ;  /* 0x00000000001c8947 */ /* 0x002fea0003800000 */
[----:B------:R-:W-:-:S04]  /*9720*/  MOV R2, R12 ;  /* 0x0000000c00027202 */ /* 0x000fc80000000f00 */
[----:B------:R-:W-:-:S07]  /*9730*/  MOV R0, R2 ;  /* 0x0000000200007202 */ /* 0x000fce0000000f00 */
.L_x_2173:
[----:B------:R-:W0:Y:S02]  /*9740*/  LDS R2, [R0+0x4] ;  /* 0x0000040000027984 */ /* 0x000e240000000800 */
[----:B0-----:R-:W-:-:S05]  /*9750*/  HADD2 R3, R2, R7 ;  /* 0x0000000702037230 */ /* 0x001fca0000000000 */
[----:B------:R-:W0:Y:S02]  /*9760*/  ATOMS.CAST.SPIN P0, [R0+0x4], R2, R3 ;  /* 0x000004020000758d */ /* 0x000e240001800003 */
[----:B0-----:R-:W-:Y:S05]  /*9770*/  @!P0 BRA `(.L_x_2173) ;  /* 0xfffffffc00f08947 */ /* 0x001fea000383ffff */
[----:B------:R-:W-:Y:S05]  /*9780*/  BRA `(.L_x_2171) ;  /* 0x00000000000c7947 */ /* 0x000fea0003800000 */
.L_x_2172:
[----:B------:R-:W0:Y:S02]  /*9790*/  LD.E R0, desc[UR8][R12.64+0x4] ;  /* 0x000004080c007980 */ /* 0x000e24000c101900 */
[----:B0-----:R-:W-:-:S05]  /*97a0*/  IADD3 R3, PT, PT, R7, R0, RZ ;  /* 0x0000000007037210 */ /* 0x001fca0007ffe0ff */
[----:B------:R1:W-:Y:S02]  /*97b0*/  ST.E desc[UR8][R12.64+0x4], R3 ;  /* 0x000004030c007985 */ /* 0x0003e4000c101908 */
.L_x_2171:
[----:B------:R-:W-:Y:S05]  /*97c0*/  BSYNC.RECONVERGENT B0 ;  /* 0x0000000000007941 */ /* 0x000fea0003800200 */
.L_x_2170:
        /* <DEDUP_REMOVED lines=12> */
.L_x_2177:
[----:B------:R-:W0:Y:S02]  /*9890*/  LDS R2, [R0] ;  /* 0x0000000000027984 */ /* 0x000e240000000800 */
[----:B0-----:R-:W-:-:S05]  /*98a0*/  HFMA2 R3, R2, 1, 1, R5 ;  /* 0x3c003c0002037831 */ /* 0x001fca0000000005 */
[----:B------:R-:W0:Y:S02]  /*98b0*/  ATOMS.CAST.SPIN P0, [R0], R2, R3 ;  /* 0x000000020000758d */ /* 0x000e240001800003 */
[----:B0-----:R-:W-:Y:S05]  /*98c0*/  @!P0 BRA `(.L_x_2177) ;  /* 0xfffffffc00f08947 */ /* 0x001fea000383ffff */
[----:B------:R-:W-:Y:S05]  /*98d0*/  BRA `(.L_x_2175) ;  /* 0x00000000000c7947 */ /* 0x000fea0003800000 */
.L_x_2176:
[----:B------:R-:W2:Y:S02]  /*98e0*/  LD.E R0, desc[UR8][R12.64] ;  /* 0x000000080c007980 */ /* 0x000ea4000c101900 */
[----:B--2---:R-:W-:-:S05]  /*98f0*/  IADD3 R3, PT, PT, R5, R0, RZ ;  /* 0x0000000005037210 */ /* 0x004fca0007ffe0ff */
[----:B------:R0:W-:Y:S02]  /*9900*/  ST.E desc[UR8][R12.64], R3 ;  /* 0x000000030c007985 */ /* 0x0001e4000c101908 */
.L_x_2175:
[----:B------:R-:W-:Y:S05]  /*9910*/  BSYNC.RECONVERGENT B0 ;  /* 0x0000000000007941 */ /* 0x000fea0003800200 */
.L_x_2174:
[----:B------:R1:W-:Y:S02]  /*9920*/  ATOM.E.ADD.F16x2.RN.STRONG.GPU P0, RZ, desc[UR8][R12.64+0x4], R9 ;  /* 0x800004090cff79a2 */ /* 0x0003e4000c10e108 */
[----:B-1----:R-:W-:Y:S05]  /*9930*/  @P0 EXIT ;  /* 0x000000000000094d */ /* 0x002fea0003800000 */
[----:B------:R-:W1:Y:S02]  /*9940*/  QSPC.E.S P0, RZ, [R12+0x4] ;  /* 0x000004000cff73aa */ /* 0x000e640000000500 */
[----:B-1----:R-:W-:Y:S05]  /*9950*/  @!P0 BRA `(.L_x_2178) ;  /* 0x00000000001c8947 */ /* 0x002fea0003800000 */
[----:B------:R-:W-:-:S04]  /*9960*/  MOV R2, R12 ;  /* 0x0000000c00027202 */ /* 0x000fc80000000f00 */
[----:B------:R-:W-:-:S07]  /*9970*/  MOV R0, R2 ;  /* 0x0000000200007202 */ /* 0x000fce0000000f00 */
.L_x_2179:
[----:B------:R-:W0:Y:S02]  /*9980*/  LDS R2, [R0+0x4] ;  /* 0x0000040000027984 */ /* 0x000e240000000800 */
[----:B0-----:R-:W-:-:S05]  /*9990*/  HADD2 R3, R2, R9 ;  /* 0x0000000902037230 */ /* 0x001fca0000000000 */
[----:B------:R-:W0:Y:S02]  /*99a0*/  ATOMS.CAST.SPIN P0, [R0+0x4], R2, R3 ;  /* 0x000004020000758d */ /* 0x000e240001800003 */
[----:B0-----:R-:W-:Y:S05]  /*99b0*/  @!P0 BRA `(.L_x_2179) ;  /* 0xfffffffc00f08947 */ /* 0x001fea000383ffff */
[----:B------:R-:W-:Y:S05]  /*99c0*/  EXIT ;  /* 0x000000000000794d */ /* 0x000fea0003800000 */
.L_x_2178:
[----:B------:R-:W0:Y:S02]  /*99d0*/  LD.E R0, desc[UR8][R12.64+0x4] ;  /* 0x000004080c007980 */ /* 0x000e24000c101900 */
[----:B0-----:R-:W-:-:S05]  /*99e0*/  IADD3 R3, PT, PT, R9, R0, RZ ;  /* 0x0000000009037210 */ /* 0x001fca0007ffe0ff */
[----:B------:R-:W-:Y:S01]  /*99f0*/  ST.E desc[UR8][R12.64+0x4], R3 ;  /* 0x000004030c007985 */ /* 0x000fe2000c101908 */
[----:B------:R-:W-:Y:S05]  /*9a00*/  EXIT ;  /* 0x000000000000794d */ /* 0x000fea0003800000 */
.L_x_2180:
        /* <DEDUP_REMOVED lines=15> */
.L_x_5310:


//--------------------- .text._Z23gemm_half_q_half_kernelILi3ELi10ELb1ELb1ELi64EEvPK6__halfPKjS4_S2_PS0_iiiiPKtS7_iiiiiibS2_i --------------------------
	.section	.text._Z23gemm_half_q_half_kernelILi3ELi10ELb1ELb1ELi64EEvPK6__halfPKjS4_S2_PS0_iiiiPKtS7_iiiiiibS2_i,"ax",@progbits
	.align	128
        .global         _Z23gemm_half_q_half_kernelILi3ELi10ELb1ELb1ELi64EEvPK6__halfPKjS4_S2_PS0_iiiiPKtS7_iiiiiibS2_i
        .type           _Z23gemm_half_q_half_kernelILi3ELi10ELb1ELb1ELi64EEvPK6__halfPKjS4_S2_PS0_iiiiPKtS7_iiiiiibS2_i,@function
        .size           _Z23gemm_half_q_half_kernelILi3ELi10ELb1ELb1ELi64EEvPK6__halfPKjS4_S2_PS0_iiiiPKtS7_iiiiiibS2_i,(.L_x_5311 - _Z23gemm_half_q_half_kernelILi3ELi10ELb1ELb1ELi64EEvPK6__halfPKjS4_S2_PS0_iiiiPKtS7_iiiiiibS2_i)
        .other          _Z23gemm_half_q_half_kernelILi3ELi10ELb1ELb1ELi64EEvPK6__halfPKjS4_S2_PS0_iiiiPKtS7_iiiiiibS2_i,@"STO_CUDA_ENTRY STV_DEFAULT"
_Z23gemm_half_q_half_kernelILi3ELi10ELb1ELb1ELi64EEvPK6__halfPKjS4_S2_PS0_iiiiPKtS7_iiiiiibS2_i:
.text._Z23gemm_half_q_half_kernelILi3ELi10ELb1ELb1ELi64EEvPK6__halfPKjS4_S2_PS0_iiiiPKtS7_iiiiiibS2_i:
        /* <DEDUP_REMOVED lines=29> */
.L_x_2181:
        /* <DEDUP_REMOVED lines=22> */
[----:B------:R-:W-:-:S04]  /*0330*/  LEA R14, R12, R12, 0x1 ;  /* 0x0000000c0c0e7211 */ /* 0x000fc800078e08ff */
        /* <DEDUP_REMOVED lines=18> */
.L_x_2187:
        /* <DEDUP_REMOVED lines=32> */
.L_x_2186:
        /* <DEDUP_REMOVED lines=20> */
.L_x_2188:
[----:B------:R-:W-:-:S13]  /*07a0*/  ISETP.EQ.AND P1, PT, R22, RZ, PT ;  /* 0x000000ff1600720c */ /* 0x000fda0003f22270 */
[----:B------:R-:W-:Y:S05]  /*07b0*/  @!P0 BRA P1, `(.L_x_2183) ;  /* 0x0000000400788947 */ /* 0x000fea0000800000 */
.L_x_2185:
        /* <DEDUP_REMOVED lines=12> */
.L_x_2184:
[----:B------:R-:W-:-:S04]  /*0880*/  LEA R12, P0, R10, UR8, 0x1 ;  /* 0x000000080a0c7c11 */ /* 0x000fc8000f8008ff */
[----:B------:R-:W-:Y:S01]  /*0890*/  LEA.HI.X R13, R10, UR9, RZ, 0x1, P0 ;  /* 0x000000090a0d7c11 */ /* 0x000fe200080f0cff */
[----:B------:R-:W-:Y:S01]  /*08a0*/  IMAD R22, R4, R5, RZ ;  /* 0x0000000504167224 */ /* 0x000fe200078e02ff */
[----:B------:R-:W-:Y:S01]  /*08b0*/  IADD3 R10, PT, PT, RZ, -R7, RZ ;  /* 0x80000007ff0a7210 */ /* 0x000fe20007ffe0ff */
[----:B------:R-:W0:Y:S02]  /*08c0*/  LDCU.64 UR8, c[0x0][0x380] ;  /* 0x00007000ff0877ac */ /* 0x000e240008000a00 */
        /* <DEDUP_REMOVED lines=11> */
.L_x_2191:
        /* <DEDUP_REMOVED lines=32> */
.L_x_2190:
        /* <DEDUP_REMOVED lines=21> */
.L_x_2192:
[----:B------:R-:W-:-:S13]  /*0cd0*/  ISETP.NE.OR P0, PT, R10, RZ, P0 ;  /* 0x000000ff0a00720c */ /* 0x000fda0000705670 */
[----:B------:R-:W-:Y:S05]  /*0ce0*/  @!P0 BRA `(.L_x_2183) ;  /* 0x00000000002c8947 */ /* 0x000fea0003800000 */
.L_x_2189:
        /* <DEDUP_REMOVED lines=11> */
.L_x_2183:
[----:B0-----:R-:W-:Y:S05]  /*0da0*/  BSYNC.RECONVERGENT B0 ;  /* 0x0000000000007941 */ /* 0x001fea0003800200 */
.L_x_2182:
        /* <DEDUP_REMOVED lines=20> */
.L_x_2196:
[CC--:B-12---:R-:W-:Y:S01]  /*0ef0*/  IADD3 R12, PT, PT, R4.reuse, R25.reuse, RZ ;  /* 0x00000019040c7210 */ /* 0x0c6fe20007ffe0ff */
        /* <DEDUP_REMOVED lines=14> */
.L_x_2195:
[----:B------:R-:W-:-:S04]  /*0fe0*/  IADD3 R7, PT, PT, RZ, -R10, RZ ;  /* 0x8000000aff077210 */ /* 0x000fc80007ffe0ff */
[----:B------:R-:W-:-:S13]  /*0ff0*/  ISETP.GT.AND P1, PT, R7, 0x1, PT ;  /* 0x000000010700780c */ /* 0x000fda0003f24270 */
[----:B------:R-:W-:Y:S05]  /*1000*/  @!P1 BRA `(.L_x_2197) ;  /* 0x0000000000249947 */ /* 0x000fea0003800000 */
[----:B-12---:R-:W0:Y:S01]  /*1010*/  LDC.64 R12, c[0x0][0x3a0] ;  /* 0x0000e800ff0c7b82 */ /* 0x006e220000000a00 */
        /* <DEDUP_REMOVED lines=8> */
.L_x_2197:
[----:B------:R-:W-:-:S13]  /*10a0*/  ISETP.NE.OR P0, PT, R10, RZ, P0 ;  /* 0x000000ff0a00720c */ /* 0x000fda0000705670 */
[----:B------:R-:W-:Y:S05]  /*10b0*/  @!P0 BRA `(.L_x_2193) ;  /* 0x00000000001c8947 */ /* 0x000fea0003800000 */
.L_x_2194:
[----:B012---:R-:W0:Y:S02]  /*10c0*/  LDC.64 R8, c[0x0][0x3a0] ;  /* 0x0000e800ff087b82 */ /* 0x007e240000000a00 */
.L_x_2198:
[----:B0-----:R-:W-:Y:S01]  /*10d0*/  IMAD.WIDE R12, R4, 0x2, R8 ;  /* 0x00000002040c7825 */ /* 0x001fe200078e0208 */
[----:B------:R-:W-:Y:S02]  /*10e0*/  IADD3 R10, PT, PT, R10, 0x1, RZ ;  /* 0x000000010a0a7810 */ /* 0x000fe40007ffe0ff */
[----:B------:R-:W-:Y:S02]  /*10f0*/  IADD3 R4, PT, PT, R4, R25, RZ ;  /* 0x0000001904047210 */ /* 0x000fe40007ffe0ff */
[----:B------:R3:W-:Y:S01]  /*1100*/  STG.E.64 desc[UR6][R12.64], RZ ;  /* 0x000000ff0c007986 */ /* 0x0007e2000c101b06 */
[----:B------:R-:W-:-:S13]  /*1110*/  ISETP.NE.AND P0, PT, R10, RZ, PT ;  /* 0x000000ff0a00720c */ /* 0x000fda0003f05270 */
[----:B---3--:R-:W-:Y:S05]  /*1120*/  @P0 BRA `(.L_x_2198) ;  /* 0xfffffffc00e80947 */ /* 0x008fea000383ffff */
.L_x_2193:
[----:B012---:R-:W0:Y:S01]  /*1130*/  LDC.64 R12, c[0x0][0x3b8] ;  /* 0x0000ee00ff0c7b82 */ /* 0x007e220000000a00 */
        /* <DEDUP_REMOVED lines=14> */
.L_x_2200:
        /* <DEDUP_REMOVED lines=44> */
.L_x_2199:
[----:B------:R1:W5:Y:S01]  /*14e0*/  LDL.64 R58, [R1] ;  /* 0x00000000013a7983 */ /* 0x0003620000100a00 */
[----:B------:R-:W2:Y:S01]  /*14f0*/  LDCU UR4, c[0x0][0x3c8] ;  /* 0x00007900ff0477ac */ /* 0x000ea20008000800 */
[----:B------:R-:W-:Y:S01]  /*1500*/  HFMA2 R7, -RZ, RZ, 0, 0 ;  /* 0x00000000ff077431 */ /* 0x000fe200000001ff */
[----:B0-----:R-:W-:Y:S01]  /*1510*/  MOV R8, RZ ;  /* 0x000000ff00087202 */ /* 0x001fe20000000f00 */
        /* <DEDUP_REMOVED lines=24> */
.L_x_2201:
        /* <DEDUP_REMOVED lines=8> */
.L_x_2202:
        /* <DEDUP_REMOVED lines=8> */
.L_x_2203:
        /* <DEDUP_REMOVED lines=8> */
.L_x_2204:
        /* <DEDUP_REMOVED lines=8> */
.L_x_2205:
        /* <DEDUP_REMOVED lines=12> */
[----:B-----5:R-:W-:Y:S02]  /*1960*/  IADD3 R10, PT, PT, R54, R15, RZ ;  /* 0x0000000f360a7210 */ /* 0x020fe40007ffe0ff */
[----:B------:R-:W-:-:S04]  /*1970*/  IADD3 R6, P0, PT, R6, R3, RZ ;  /* 0x0000000306067210 */ /* 0x000fc80007f1e0ff */
[----:B------:R-:W-:Y:S02]  /*1980*/  LEA.HI.X.SX32 R3, R3, R4, 0x1, P0 ;  /* 0x0000000403037211 */ /* 0x000fe400000f0eff */
[----:B------:R-:W-:Y:S01]  /*1990*/  ISETP.GT.AND P0, PT, R5, R54, PT ;  /* 0x000000360500720c */ /* 0x000fe20003f04270 */
[----:B0-----:R-:W-:Y:S01]  /*19a0*/  ULEA UR4, UR5, UR4, 0x18 ;  /* 0x0000000405047291 */ /* 0x001fe2000f8ec0ff */
[C---:B------:R-:W-:Y:S02]  /*19b0*/  SHF.L.U32 R4, R6.reuse, 0x2, RZ ;  /* 0x0000000206047819 */ /* 0x040fe400000006ff */
[----:B------:R-:W-:Y:S02]  /*19c0*/  SHF.L.U64.HI R3, R6, 0x2, R3 ;  /* 0x0000000206037819 */ /* 0x000fe40000010203 */
[----:B-1----:R-:W-:Y:S02]  /*19d0*/  IADD3 R56, P1, PT, R4, UR8, RZ ;  /* 0x0000000804387c10 */ /* 0x002fe4000ff3e0ff */
[----:B------:R-:W-:-:S02]  /*19e0*/  PRMT R4, RZ, 0x5410, RZ ;  /* 0x00005410ff047816 */ /* 0x000fc400000000ff */
[----:B------:R-:W-:Y:S02]  /*19f0*/  IADD3.X R57, PT, PT, R3, UR9, RZ, P1, !PT ;  /* 0x0000000903397c10 */ /* 0x000fe40008ffe4ff */
[----:B------:R-:W-:Y:S02]  /*1a00*/  MOV R3, RZ ;  /* 0x000000ff00037202 */ /* 0x000fe40000000f00 */
[----:B------:R-:W-:Y:S02]  /*1a10*/  PRMT R5, RZ, 0x5410, RZ ;  /* 0x00005410ff057816 */ /* 0x000fe400000000ff */
[----:B------:R-:W-:Y:S01]  /*1a20*/  PRMT R6, RZ, 0x5410, RZ ;  /* 0x00005410ff067816 */ /* 0x000fe200000000ff */
[----:B------:R-:W-:Y:S06]  /*1a30*/  @!P0 BRA `(.L_x_2206) ;  /* 0x0000005400348947 */ /* 0x000fec0003800000 */
[----:B------:R-:W-:Y:S01]  /*1a40*/  IMAD.WIDE.U32 R12, R11, 0x100, R12 ;  /* 0x000001000b0c7825 */ /* 0x000fe200078e000c */
[----:B------:R-:W-:Y:S02]  /*1a50*/  PRMT R3, R2, 0x9910, RZ ;  /* 0x0000991002037816 */ /* 0x000fe400000000ff */
[----:B------:R-:W-:Y:S02]  /*1a60*/  VIMNMX R19, PT, PT, R17, UR10, PT ;  /* 0x0000000a11137c48 */ /* 0x000fe4000bfe0100 */
[----:B------:R-:W-:Y:S02]  /*1a70*/  IADD3 R20, P1, PT, R12, 0x2, RZ ;  /* 0x000000020c147810 */ /* 0x000fe40007f3e0ff */
[----:B------:R-:W-:Y:S01]  /*1a80*/  ISETP.NE.AND P0, PT, R3, RZ, PT ;  /* 0x000000ff0300720c */ /* 0x000fe20003f05270 */
[----:B------:R-:W-:Y:S01]  /*1a90*/  HFMA2 R3, -RZ, RZ, 0, 0 ;  /* 0x00000000ff037431 */ /* 0x000fe200000001ff */
[----:B------:R-:W-:Y:S02]  /*1aa0*/  IADD3.X R21, PT, PT, RZ, R13, RZ, P1, !PT ;  /* 0x0000000dff157210 */ /* 0x000fe40000ffe4ff */
[----:B------:R-:W-:-:S02]  /*1ab0*/  ISETP.EQ.OR P0, PT, R16, 0x2, !P0 ;  /* 0x000000021000780c */ /* 0x000fc40004702670 */
[----:B------:R-:W-:Y:S02]  /*1ac0*/  MOV R12, R56 ;  /* 0x00000038000c7202 */ /* 0x000fe40000000f00 */
[----:B------:R-:W-:Y:S02]  /*1ad0*/  MOV R13, R57 ;  /* 0x00000039000d7202 */ /* 0x000fe40000000f00 */
[----:B------:R-:W-:-:S07]  /*1ae0*/  PRMT R4, RZ, 0x7610, R4 ;  /* 0x00007610ff047816 */ /* 0x000fce0000000004 */
.L_x_2219:
[----:B------:R-:W-:Y:S02]  /*1af0*/  ISETP.NE.AND P3, PT, R54, R10, PT ;  /* 0x0000000a3600720c */ /* 0x000fe40003f65270 */
[----:B------:R-:W-:Y:S02]  /*1b00*/  MOV R56, R12 ;  /* 0x0000000c00387202 */ /* 0x000fe40000000f00 */
[----:B------:R-:W-:-:S05]  /*1b10*/  MOV R57, R13 ;  /* 0x0000000d00397202 */ /* 0x000fca0000000f00 */
[----:B------:R-:W2:Y:S04]  /*1b20*/  LDG.E.128.CONSTANT R12, desc[UR6][R56.64] ;  /* 0x00000006380c7981 */ /* 0x000ea8000c1e9d00 */
[----:B------:R-:W-:Y:S01]  /*1b30*/  @!P3 LEA R11, R3, R1, 0x3 ;  /* 0x00000001030bb211 */ /* 0x000fe200078e18ff */
[----:B------:R-:W5:Y:S04]  /*1b40*/  @!P3 LDG.E.U16.CONSTANT R41, desc[UR6][R20.64] ;  /* 0x000000061429b981 */ /* 0x000f68000c1e9500 */
[----:B------:R2:W3:Y:S01]  /*1b50*/  @!P3 LDL.64 R22, [R11+0x8] ;  /* 0x000008000b16b983 */ /* 0x0004e20000100a00 */
[----:B------:R-:W-:-:S02]  /*1b60*/  ISETP.NE.AND P1, PT, R55, RZ, PT ;  /* 0x000000ff3700720c */ /* 0x000fc40003f25270 */
[----:B------:R-:W-:Y:S02]  /*1b70*/  MOV R18, 0x2c00 ;  /* 0x00002c0000127802 */ /* 0x000fe40000000f00 */
[----:B------:R-:W-:Y:S02]  /*1b80*/  ISETP.NE.AND P2, PT, R16, 0x1, PT ;  /* 0x000000011000780c */ /* 0x000fe40003f45270 */
[----:B------:R-:W-:Y:S02]  /*1b90*/  @!P3 IADD3 R42, PT, PT, R3, 0x1, RZ ;  /* 0x00000001032ab810 */ /* 0x000fe40007ffe0ff */
[----:B--2---:R-:W-:Y:S02]  /*1ba0*/  LOP3.LUT R11, R12, 0xf000f, RZ, 0xc0, !PT ;  /* 0x000f000f0c0b7812 */ /* 0x004fe400078ec0ff */
[----:B------:R-:W-:Y:S02]  /*1bb0*/  LOP3.LUT R24, R13, 0xf000f0, RZ, 0xc0, !PT ;  /* 0x00f000f00d187812 */ /* 0x000fe400078ec0ff */
[----:B---3--:R-:W-:-:S02]  /*1bc0*/  @!P3 PRMT R58, R22, 0x7610, R58 ;  /* 0x00007610163ab816 */ /* 0x008fc4000000003a */
[----:B------:R-:W-:Y:S02]  /*1bd0*/  @!P3 PRMT R59, R23, 0x7610, R59 ;  /* 0x00007610173bb816 */ /* 0x000fe4000000003b */
[----:B------:R-:W-:Y:S02]  /*1be0*/  @!P3 PRMT R58, R58, 0x7610, R22 ;  /* 0x000076103a3ab816 */ /* 0x000fe40000000016 */
[----:B------:R-:W-:Y:S02]  /*1bf0*/  LOP3.LUT R22, R12, 0xf000f0, RZ, 0xc0, !PT ;  /* 0x00f000f00c167812 */ /* 0x000fe400078ec0ff */
[----:B------:R-:W-:Y:S02]  /*1c00*/  SHF.R.U32.HI R12, RZ, 0x8, R12 ;  /* 0x00000008ff0c7819 */ /* 0x000fe4000001160c */
[----:B------:R-:W-:Y:S02]  /*1c10*/  SHF.R.U32.HI R26, RZ, 0x8, R13 ;  /* 0x00000008ff1a7819 */ /* 0x000fe4000001160d */
[----:B------:R-:W-:-:S02]  /*1c20*/  SHF.R.U32.HI R30, RZ, 0x8, R14 ;  /* 0x00000008ff1e7819 */ /* 0x000fc4000001160e */
[----:B------:R-:W-:Y:S02]  /*1c30*/  SHF.R.U32.HI R33, RZ, 0x8, R15 ;  /* 0x00000008ff217819 */ /* 0x000fe4000001160f */
[----:B------:R-:W-:Y:S02]  /*1c40*/  @!P3 PRMT R59, R59, 0x7610, R23 ;  /* 0x000076103b3bb816 */ /* 0x000fe40000000017 */
[----:B------:R-:W-:Y:S02]  /*1c50*/  LOP3.LUT R23, R13, 0xf000f, RZ, 0xc0, !PT ;  /* 0x000f000f0d177812 */ /* 0x000fe400078ec0ff */
[C---:B------:R-:W-:Y:S02]  /*1c60*/  LOP3.LUT R28, R14.reuse, 0xf000f, RZ, 0xc0, !PT ;  /* 0x000f000f0e1c7812 */ /* 0x040fe400078ec0ff */
        /* <DEDUP_REMOVED lines=29> */
[-C--:B------:R-:W-:Y:S02]  /*1e40*/  HFMA2 R25, R25, R18.reuse.H0_H0, -72, -72 ;  /* 0xd480d48019197431 */ /* 0x080fe40000040012 */
[----:B------:R-:W-:Y:S02]  /*1e50*/  HADD2 R26, R23, -1032, -1032 ;  /* 0xe408e408171a7430 */ /* 0x000fe40000000000 */
[----:B------:R-:W-:Y:S02]  /*1e60*/  HFMA2 R27, R27, R18.H0_H0, -72, -72 ;  /* 0xd480d4801b1b7431 */ /* 0x000fe40000040012 */
[----:B------:R-:W-:-:S02]  /*1e70*/  HADD2 R28, R28, -1032, -1032 ;  /* 0xe408e4081c1c7430 */ /* 0x000fc40000000000 */
[-C--:B------:R-:W-:Y:S02]  /*1e80*/  HFMA2 R29, R29, R18.reuse.H0_H0, -72, -72 ;  /* 0xd480d4801d1d7431 */ /* 0x080fe40000040012 */
        /* <DEDUP_REMOVED lines=46> */
[----:B-1----:R-:W-:Y:S02]  /*2170*/  HADD2.F32 R15, -RZ, R22.H0_H0 ;  /* 0x20000016ff0f7230 */ /* 0x002fe40000004100 */
        /* <DEDUP_REMOVED lines=53> */
.L_x_2207:
[----:B------:R-:W-:Y:S02]  /*24d0*/  @!P3 MOV R3, R42 ;  /* 0x0000002a0003b202 */ /* 0x000fe40000000f00 */
[----:B-----5:R-:W-:Y:S01]  /*24e0*/  @!P3 IADD3 R10, PT, PT, R41, R54, RZ ;  /* 0x00000036290ab210 */ /* 0x020fe20007ffe0ff */
[----:B------:R-:W-:Y:S06]  /*24f0*/  @!P2 BRA `(.L_x_2208) ;  /* 0x0000000800e0a947 */ /* 0x000fec0003800000 */
        /* <DEDUP_REMOVED lines=93> */
.L_x_2209:
        /* <DEDUP_REMOVED lines=91> */
.L_x_2208:
        /* <DEDUP_REMOVED lines=12> */
[C---:B------:R-:W-:Y:S02]  /*3140*/  LOP3.LUT R26, R13.reuse, 0xf000f, RZ, 0xc0, !PT ;  /* 0x000f000f0d1a7812 */ /* 0x040fe400078ec0ff */
[----:B------:R-:W-:-:S02]  /*3150*/  LOP3.LUT R27, R13, 0xf000f0, RZ, 0xc0, !PT ;  /* 0x00f000f00d1b7812 */ /* 0x000fc400078ec0ff */
[----:B------:R-:W-:Y:S02]  /*3160*/  SHF.R.U32.HI R15, RZ, 0x8, R15 ;  /* 0x00000008ff0f7819 */ /* 0x000fe4000001160f */
        /* <DEDUP_REMOVED lines=10> */
[C---:B------:R-:W-:Y:S02]  /*3210*/  LOP3.LUT R30, R15.reuse, 0xf000f, RZ, 0xc0, !PT ;  /* 0x000f000f0f1e7812 */ /* 0x040fe400078ec0ff */
        /* <DEDUP_REMOVED lines=46> */
[C---:B------:R-:W-:Y:S01]  /*3500*/  FFMA.FTZ R46, R45.reuse, R46, R48 ;  /* 0x0000002e2d2e7223 */ /* 0x040fe20000010030 */
[----:B------:R-:W-:Y:S02]  /*3510*/  HADD2.F32 R48, -RZ, R31.H1_H1 ;  /* 0x3000001fff307230 */ /* 0x000fe40000004100 */
[----:B------:R-:W-:Y:S01]  /*3520*/  FFMA.FTZ R44, R44, R45, R11 ;  /* 0x0000002d2c2c7223 */ /* 0x000fe2000001000b */
[----:B------:R-:W-:Y:S01]  /*3530*/  FFMA.FTZ R15, R12, R15, RZ ;  /* 0x0000000f0c0f7223 */ /* 0x000fe200000100ff */
[----:B------:R-:W-:Y:S02]  /*3540*/  HADD2.F32 R12, -RZ, R30.H0_H0 ;  /* 0x2000001eff0c7230 */ /* 0x000fe40000004100 */
[----:B------:R-:W-:Y:S02]  /*3550*/  HADD2.F32 R13, -RZ, R32.H0_H0 ;  /* 0x20000020ff0d7230 */ /* 0x000fe40000004100 */
[C---:B------:R-:W-:Y:S01]  /*3560*/  FFMA.FTZ R52, R45.reuse, R52, R15 ;  /* 0x000000342d347223 */ /* 0x040fe2000001000f */
[----:B------:R-:W-:Y:S01]  /*3570*/  FFMA.FTZ R48, R45, R48, R50 ;  /* 0x000000302d307223 */ /* 0x000fe20000010032 */
[----:B------:R-:W-:Y:S01]  /*3580*/  FFMA.FTZ R15, R43, R12, R46 ;  /* 0x0000000c2b0f7223 */ /* 0x000fe2000001002e */
[----:B------:R-:W-:-:S02]  /*3590*/  HADD2.F32 R11, -RZ, R28.H0_H0 ;  /* 0x2000001cff0b7230 */ /* 0x000fc40000004100 */
[----:B------:R-:W-:Y:S02]  /*35a0*/  HADD2.F32 R12, -RZ, R34.H0_H0 ;  /* 0x20000022ff0c7230 */ /* 0x000fe40000004100 */
[----:B------:R-:W-:Y:S01]  /*35b0*/  FFMA.FTZ R48, R43, R13, R48 ;  /* 0x0000000d2b307223 */ /* 0x000fe20000010030 */
[----:B------:R-:W-:Y:S02]  /*35c0*/  HADD2.F32 R13, -RZ, R30.H1_H1 ;  /* 0x3000001eff0d7230 */ /* 0x000fe40000004100 */
[----:B------:R-:W-:Y:S01]  /*35d0*/  FFMA.FTZ R44, R11, R43, R44 ;  /* 0x0000002b0b2c7223 */ /* 0x000fe2000001002c */
[----:B------:R-:W-:Y:S02]  /*35e0*/  HADD2.F32 R47, -RZ, R34.H1_H1 ;  /* 0x30000022ff2f7230 */ /* 0x000fe40000004100 */
[----:B------:R-:W-:Y:S01]  /*35f0*/  FFMA.FTZ R12, R43, R12, R52 ;  /* 0x0000000c2b0c7223 */ /* 0x000fe20000010034 */
[----:B------:R-:W-:Y:S02]  /*3600*/  HADD2.F32 R11, -RZ, R28.H1_H1 ;  /* 0x3000001cff0b7230 */ /* 0x000fe40000004100 */
[----:B------:R-:W-:Y:S01]  /*3610*/  FFMA.FTZ R43, R14, R13, R15 ;  /* 0x0000000d0e2b7223 */ /* 0x000fe2000001000f */
[----:B------:R-:W-:-:S02]  /*3620*/  HADD2.F32 R45, -RZ, R32.H1_H1 ;  /* 0x30000020ff2d7230 */ /* 0x000fc40000004100 */
[C---:B------:R-:W-:Y:S01]  /*3630*/  FFMA.FTZ R47, R14.reuse, R47, R12 ;  /* 0x0000002f0e2f7223 */ /* 0x040fe2000001000c */
[--C-:B-1----:R-:W-:Y:S02]  /*3640*/  HADD2.F32 R12, -RZ, R26.reuse.H0_H0 ;  /* 0x2000001aff0c7230 */ /* 0x102fe40000004100 */
[----:B------:R-:W-:Y:S01]  /*3650*/  FFMA.FTZ R44, R11, R14, R44 ;  /* 0x0000000e0b2c7223 */ /* 0x000fe2000001002c */
[--C-:B------:R-:W-:Y:S02]  /*3660*/  HADD2.F32 R13, -RZ, R35.reuse.H0_H0 ;  /* 0x20000023ff0d7230 */ /* 0x100fe40000004100 */
[----:B------:R-:W-:Y:S01]  /*3670*/  FFMA.FTZ R45, R14, R45, R48 ;  /* 0x0000002d0e2d7223 */ /* 0x000fe20000010030 */
[----:B------:R-:W-:Y:S02]  /*3680*/  HADD2.F32 R26, -RZ, R26.H1_H1 ;  /* 0x3000001aff1a7230 */ /* 0x000fe40000004100 */
        /* <DEDUP_REMOVED lines=12> */
[C---:B------:R-:W-:Y:S01]  /*3750*/  FFMA.FTZ R12, R26.reuse, R15, R43 ;  /* 0x0000000f1a0c7223 */ /* 0x040fe2000001002b */
[--C-:B------:R-:W-:Y:S02]  /*3760*/  HADD2.F32 R11, -RZ, R27.reuse.H0_H0 ;  /* 0x2000001bff0b7230 */ /* 0x100fe40000004100 */
[C---:B------:R-:W-:Y:S01]  /*3770*/  FFMA.FTZ R46, R26.reuse, R45, R46 ;  /* 0x0000002d1a2e7223 */ /* 0x040fe2000001002e */
[----:B------:R-:W-:Y:S02]  /*3780*/  HADD2.F32 R14, -RZ, R38.H0_H0 ;  /* 0x20000026ff0e7230 */ /* 0x000fe40000004100 */
[----:B------:R-:W-:Y:S01]  /*3790*/  FFMA.FTZ R48, R26, R47, R48 ;  /* 0x0000002f1a307223 */ /* 0x000fe20000010030 */
[----:B------:R-:W-:Y:S02]  /*37a0*/  HADD2.F32 R13, -RZ, R36.H0_H0 ;  /* 0x20000024ff0d7230 */ /* 0x000fe40000004100 */
[----:B------:R-:W-:Y:S02]  /*37b0*/  HADD2.F32 R27, -RZ, R27.H1_H1 ;  /* 0x3000001bff1b7230 */ /* 0x000fe40000004100 */
        /* <DEDUP_REMOVED lines=30> */
.L_x_2210:
        /* <DEDUP_REMOVED lines=22> */
[-C--:B------:R-:W-:Y:S01]  /*3b00*/  FFMA.FTZ R12, R49, R45.reuse, R12 ;  /* 0x0000002d310c7223 */ /* 0x080fe2000001000c */
        /* <DEDUP_REMOVED lines=71> */
.L_x_2212:
        /* <DEDUP_REMOVED lines=12> */
[-C--:B------:R-:W-:Y:S01]  /*4040*/  FFMA.FTZ R14, R14, R44.reuse, RZ ;  /* 0x0000002c0e0e7223 */ /* 0x080fe200000100ff */
[----:B------:R-:W-:Y:S02]  /*4050*/  HADD2.F32 R15, -RZ, R13.H1_H1 ;  /* 0x3000000dff0f7230 */ /* 0x000fe40000004100 */
[----:B------:R-:W-:Y:S01]  /*4060*/  FFMA.FTZ R12, R12, R44, RZ ;  /* 0x0000002c0c0c7223 */ /* 0x000fe200000100ff */
[----:B------:R-:W-:Y:S02]  /*4070*/  HADD2.F32 R13, -RZ, R31.H0_H0 ;  /* 0x2000001fff0d7230 */ /* 0x000fe40000004100 */
[----:B------:R-:W-:Y:S01]  /*4080*/  FFMA.FTZ R42, R47, R45, R42 ;  /* 0x0000002d2f2a7223 */ /* 0x000fe2000001002a */
[----:B------:R-:W-:-:S02]  /*4090*/  HADD2.F32 R29, -RZ, R29.H1_H1 ;  /* 0x3000001dff1d7230 */ /* 0x000fc40000004100 */
[-C--:B------:R-:W-:Y:S01]  /*40a0*/  FFMA.FTZ R14, R33, R45.reuse, R14 ;  /* 0x0000002d210e7223 */ /* 0x080fe2000001000e */
[----:B------:R-:W-:Y:S02]  /*40b0*/  HADD2.F32 R31, -RZ, R31.H1_H1 ;  /* 0x3000001fff1f7230 */ /* 0x000fe40000004100 */
        /* <DEDUP_REMOVED lines=71> */
.L_x_2211:
        /* <DEDUP_REMOVED lines=145> */
.L_x_2213:
        /* <DEDUP_REMOVED lines=94> */
.L_x_2215:
        /* <DEDUP_REMOVED lines=91> */
.L_x_2214:
[----:B------:R-:W-:-:S05]  /*59d0*/  IMAD.WIDE R22, R25, 0x4, R22 ;  /* 0x0000000419167825 */ /* 0x000fca00078e0216 */
[----:B------:R-:W2:Y:S02]  /*59e0*/  LDG.E.128.CONSTANT R12, desc[UR6][R22.64] ;  /* 0x00000006160c7981 */ /* 0x000ea4000c1e9d00 */
[----:B--2---:R-:W-:Y:S02]  /*59f0*/  LOP3.LUT R24, R12, 0xf000f0, RZ, 0xc0, !PT ;  /* 0x00f000f00c187812 */ /* 0x004fe400078ec0ff */
        /* <DEDUP_REMOVED lines=10> */
[----:B------:R-:W-:Y:S02]  /*5aa0*/  SHF.R.U32.HI R12, RZ, 0x8, R12 ;  /* 0x00000008ff0c7819 */ /* 0x000fe4000001160c */
[----:B------:R-:W-:Y:S02]  /*5ab0*/  SHF.R.U32.HI R40, RZ, 0x8, R15 ;  /* 0x00000008ff287819 */ /* 0x000fe4000001160f */
        /* <DEDUP_REMOVED lines=34> */
[----:B------:R-:W-:Y:S02]  /*5ce0*/  HADD2 R36, R36, -1032, -1032 ;  /* 0xe408e40824247430 */ /* 0x000fe40000000000 */
[----:B------:R-:W-:Y:S02]  /*5cf0*/  HADD2 R38, R12, -1032, -1032 ;  /* 0xe408e4080c267430 */ /* 0x000fe40000000000 */
[----:B------:R-:W-:Y:S02]  /*5d00*/  HADD2 R39, R39, -1032, -1032 ;  /* 0xe408e40827277430 */ /* 0x000fe40000000000 */
[----:B------:R-:W-:-:S02]  /*5d10*/  HADD2 R40, R40, -1032, -1032 ;  /* 0xe408e40828287430 */ /* 0x000fc40000000000 */
        /* <DEDUP_REMOVED lines=43> */
[--C-:B------:R-:W-:Y:S02]  /*5fd0*/  HADD2.F32 R26, -RZ, R39.reuse.H0_H0 ;  /* 0x20000027ff1a7230 */ /* 0x100fe40000004100 */
        /* <DEDUP_REMOVED lines=17> */
[----:B------:R-:W-:Y:S02]  /*60f0*/  HADD2.F32 R27, -RZ, R27.H1_H1 ;  /* 0x3000001bff1b7230 */ /* 0x000fe40000004100 */
        /* <DEDUP_REMOVED lines=30> */
.L_x_2216:
        /* <DEDUP_REMOVED lines=94> */
.L_x_2218:
[----:B------:R-:W-:Y:S05]  /*68c0*/  @P0 BRA `(.L_x_2217) ;  /* 0x0000000400680947 */ /* 0x000fea0003800000 */
[----:B------:R-:W0:Y:S01]  /*68d0*/  LDS.64 R12, [UR4+0x130] ;  /* 0x00013004ff0c7984 */ /* 0x000e220008000a00 */
[----:B------:R-:W-:Y:S02]  /*68e0*/  HADD2.F32 R11, -RZ, R41.H0_H0 ;  /* 0x20000029ff0b7230 */ /* 0x000fe40000004100 */
[----:B------:R-:W-:Y:S01]  /*68f0*/  HADD2.F32 R48, -RZ, R35.H1_H1 ;  /* 0x30000023ff307230 */ /* 0x000fe20000004100 */
[----:B------:R-:W1:Y:S01]  /*6900*/  LDS.64 R26, [UR4+0x138] ;  /* 0x00013804ff1a7984 */ /* 0x000e620008000a00 */
[----:B------:R-:W-:Y:S02]  /*6910*/  HADD2.F32 R14, -RZ, R37.H0_H0 ;  /* 0x20000025ff0e7230 */ /* 0x000fe40000004100 */
        /* <DEDUP_REMOVED lines=8> */
[--C-:B------:R-:W-:Y:S02]  /*69a0*/  HADD2.F32 R13, -RZ, R36.reuse.H0_H0 ;  /* 0x20000024ff0d7230 */ /* 0x100fe40000004100 */
[----:B------:R-:W-:Y:S01]  /*69b0*/  FFMA.FTZ R11, R46, R44, R11 ;  /* 0x0000002c2e0b7223 */ /* 0x000fe2000001000b */
[----:B------:R-:W-:-:S02]  /*69c0*/  HADD2.F32 R36, -RZ, R36.H1_H1 ;  /* 0x30000024ff247230 */ /* 0x000fc40000004100 */
[-C--:B------:R-:W-:Y:S01]  /*69d0*/  FFMA.FTZ R35, R48, R44.reuse, R35 ;  /* 0x0000002c30237223 */ /* 0x080fe20000010023 */
[----:B------:R-:W-:Y:S02]  /*69e0*/  HADD2.F32 R48, -RZ, R37.H1_H1 ;  /* 0x30000025ff307230 */ /* 0x000fe40000004100 */
[-C--:B------:R-:W-:Y:S01]  /*69f0*/  FFMA.FTZ R13, R13, R43.reuse, RZ ;  /* 0x0000002b0d0d7223 */ /* 0x080fe200000100ff */
[----:B------:R-:W-:Y:S01]  /*6a00*/  FFMA.FTZ R43, R14, R43, RZ ;  /* 0x0000002b0e2b7223 */ /* 0x000fe200000100ff */
[----:B------:R-:W-:Y:S02]  /*6a10*/  HADD2.F32 R12, -RZ, R24.H0_H0 ;  /* 0x20000018ff0c7230 */ /* 0x000fe40000004100 */
        /* <DEDUP_REMOVED lines=31> */
[----:B------:R-:W-:Y:S02]  /*6c10*/  HADD2.F32 R11, -RZ, R27.H0_H0 ;  /* 0x2000001bff0b7230 */ /* 0x000fe40000004100 */
[-C--:B------:R-:W-:Y:S01]  /*6c20*/  FFMA.FTZ R14, R14, R26.reuse, R29 ;  /* 0x0000001a0e0e7223 */ /* 0x080fe2000001001d */
[----:B------:R-:W-:Y:S02]  /*6c30*/  HADD2.F32 R24, -RZ, R18.H1_H1 ;  /* 0x30000012ff187230 */ /* 0x000fe40000004100 */
[----:B------:R-:W-:Y:S01]  /*6c40*/  FFMA.FTZ R18, R40, R26, R35 ;  /* 0x0000001a28127223 */ /* 0x000fe20000010023 */
[----:B------:R-:W-:-:S02]  /*6c50*/  HADD2.F32 R15, -RZ, R31.H0_H0 ;  /* 0x2000001fff0f7230 */ /* 0x000fc40000004100 */
[----:B------:R-:W-:Y:S02]  /*6c60*/  HADD2.F32 R37, -RZ, R32.H0_H0 ;  /* 0x20000020ff257230 */ /* 0x000fe40000004100 */
        /* <DEDUP_REMOVED lines=32> */
.L_x_2217:
[----:B------:R-:W-:Y:S01]  /*6e70*/  IADD3 R54, PT, PT, R54, 0x20, RZ ;  /* 0x0000002036367810 */ /* 0x000fe20007ffe0ff */
[----:B------:R-:W-:Y:S01]  /*6e80*/  IMAD.WIDE R22, R25, 0x4, R22 ;  /* 0x0000000419167825 */ /* 0x000fe200078e0216 */
[----:B------:R-:W-:Y:S01]  /*6e90*/  IADD3 R20, P2, PT, R20, 0x80, RZ ;  /* 0x0000008014147810 */ /* 0x000fe20007f5e0ff */
[----:B------:R-:W-:Y:S01]  /*6ea0*/  UIADD3 UR4, UPT, UPT, UR4, 0x40, URZ ;  /* 0x0000004004047890 */ /* 0x000fe2000fffe0ff */
[----:B------:R-:W-:Y:S02]  /*6eb0*/  ISETP.GE.AND P1, PT, R54, R19, PT ;  /* 0x000000133600720c */ /* 0x000fe40003f26270 */
[----:B------:R-:W-:Y:S02]  /*6ec0*/  MOV R12, R22 ;  /* 0x00000016000c7202 */ /* 0x000fe40000000f00 */
[----:B------:R-:W-:Y:S02]  /*6ed0*/  MOV R13, R23 ;  /* 0x00000017000d7202 */ /* 0x000fe40000000f00 */
[----:B------:R-:W-:-:S07]  /*6ee0*/  IADD3.X R21, PT, PT, RZ, R21, RZ, P2, !PT ;  /* 0x00000015ff157210 */ /* 0x000fce00017fe4ff */
[----:B------:R-:W-:Y:S05]  /*6ef0*/  @!P1 BRA `(.L_x_2219) ;  /* 0xffffffa800fc9947 */ /* 0x000fea000383ffff */
[----:B------:R-:W-:-:S07]  /*6f00*/  IMAD.WIDE R56, R25, 0x10, R56 ;  /* 0x0000001019387825 */ /* 0x000fce00078e0238 */
.L_x_2206:
        /* <DEDUP_REMOVED lines=13> */
.L_x_2224:
[----:B------:R-:W-:Y:S01]  /*6fe0*/  ISETP.NE.AND P1, PT, R54, R10, PT ;  /* 0x0000000a3600720c */ /* 0x000fe20003f25270 */
[----:B------:R-:W2:-:S12]  /*6ff0*/  LDG.E.128.CONSTANT R16, desc[UR6][R56.64] ;  /* 0x0000000638107981 */ /* 0x000e98000c1e9d00 */
[----:B------:R-:W-:Y:S01]  /*7000*/  @!P1 LEA R20, R3, R1, 0x3 ;  /* 0x0000000103149211 */ /* 0x000fe200078e18ff */
[----:B------:R-:W3:Y:S05]  /*7010*/  @!P1 LDG.E.U16.CONSTANT R15, desc[UR6][R12.64] ;  /* 0x000000060c0f9981 */ /* 0x000eea000c1e9500 */
[----:B------:R-:W4:Y:S01]  /*7020*/  @!P1 LDL.64 R20, [R20+0x8] ;  /* 0x0000080014149983 */ /* 0x000f220000100a00 */
[----:B------:R-:W0:Y:S01]  /*7030*/  S2UR UR5, SR_CTAID.Y ;  /* 0x00000000000579c3 */ /* 0x000e220000002600 */
[----:B------:R-:W-:Y:S01]  /*7040*/  MOV R29, 0x3400 ;  /* 0x00003400001d7802 */ /* 0x000fe20000000f00 */
[----:B------:R-:W-:Y:S01]  /*7050*/  HFMA2 R37, -RZ, RZ, 0, 0.0625 ;  /* 0x00002c00ff257431 */ /* 0x000fe200000001ff */
[----:B------:R-:W-:-:S02]  /*7060*/  ISETP.NE.AND P2, PT, R55, RZ, PT ;  /* 0x000000ff3700720c */ /* 0x000fc40003f45270 */
[----:B------:R-:W-:Y:S01]  /*7070*/  MOV R45, 0x2400 ;  /* 0x00002400002d7802 */ /* 0x000fe20000000f00 */
[----:B0-----:R-:W-:-:S04]  /*7080*/  UIMAD UR5, UR5, -0x3, UR8 ;  /* 0xfffffffd050578a4 */ /* 0x001fc8000f8e0208 */
[----:B------:R-:W-:Y:S01]  /*7090*/  UISETP.NE.AND UP0, UPT, UR5, 0x1, UPT ;  /* 0x000000010500788c */ /* 0x000fe2000bf05270 */
[C---:B--2---:R-:W-:Y:S02]  /*70a0*/  LOP3.LUT R14, R16.reuse, 0xc000c, RZ, 0xc0, !PT ;  /* 0x000c000c100e7812 */ /* 0x044fe400078ec0ff */
[C---:B------:R-:W-:Y:S02]  /*70b0*/  LOP3.LUT R30, R16.reuse, 0x300030, RZ, 0xc0, !PT ;  /* 0x00300030101e7812 */ /* 0x040fe400078ec0ff */
[----:B------:R-:W-:Y:S02]  /*70c0*/  LOP3.LUT R39, R16, 0xc000c0, RZ, 0xc0, !PT ;  /* 0x00c000c010277812 */ /* 0x000fe400078ec0ff */
[C---:B------:R-:W-:Y:S02]  /*70d0*/  LOP3.LUT R31, R17.reuse, 0x300030, RZ, 0xc0, !PT ;  /* 0x00300030111f7812 */ /* 0x040fe400078ec0ff */
[----:B------:R-:W-:Y:S02]  /*70e0*/  LOP3.LUT R38, R17, 0xc000c0, RZ, 0xc0, !PT ;  /* 0x00c000c011267812 */ /* 0x000fe400078ec0ff */
[----:B------:R-:W-:-:S02]  /*70f0*/  SHF.R.U32.HI R22, RZ, 0x8, R17 ;  /* 0x00000008ff167819 */ /* 0x000fc40000011611 */
[----:B------:R-:W-:Y:S02]  /*7100*/  LOP3.LUT R25, R18, 0xc000c, RZ, 0xc0, !PT ;  /* 0x000c000c12197812 */ /* 0x000fe400078ec0ff */
[----:B----4-:R-:W-:Y:S02]  /*7110*/  @!P1 PRMT R58, R20, 0x7610, R58 ;  /* 0x00007610143a9816 */ /* 0x010fe4000000003a */
[----:B------:R-:W-:Y:S02]  /*7120*/  @!P1 PRMT R59, R21, 0x7610, R59 ;  /* 0x00007610153b9816 */ /* 0x000fe4000000003b */
[----:B------:R-:W-:Y:S02]  /*7130*/  @!P1 PRMT R58, R58, 0x7610, R20 ;  /* 0x000076103a3a9816 */ /* 0x000fe40000000014 */
[----:B------:R-:W-:Y:S02]  /*7140*/  @!P1 PRMT R59, R59, 0x7610, R21 ;  /* 0x000076103b3b9816 */ /* 0x000fe40000000015 */
[----:B---3--:R-:W-:-:S02]  /*7150*/  @!P1 IADD3 R10, PT, PT, R15, R54, RZ ;  /* 0x000000360f0a9210 */ /* 0x008fc40007ffe0ff */
[----:B------:R-:W-:Y:S02]  /*7160*/  LOP3.LUT R20, R16, 0x30003, RZ, 0xc0, !PT ;  /* 0x0003000310147812 */ /* 0x000fe400078ec0ff */
[----:B------:R-:W-:Y:S02]  /*7170*/  SHF.R.U32.HI R21, RZ, 0x8, R16 ;  /* 0x00000008ff157819 */ /* 0x000fe40000011610 */
[C---:B------:R-:W-:Y:S02]  /*7180*/  LOP3.LUT R16, R17.reuse, 0x30003, RZ, 0xc0, !PT ;  /* 0x0003000311107812 */ /* 0x040fe400078ec0ff */
[----:B------:R-:W-:Y:S02]  /*7190*/  LOP3.LUT R15, R17, 0xc000c, RZ, 0xc0, !PT ;  /* 0x000c000c110f7812 */ /* 0x000fe400078ec0ff */
[C---:B------:R-:W-:Y:S02]  /*71a0*/  LOP3.LUT R17, R18.reuse, 0x30003, RZ, 0xc0, !PT ;  /* 0x0003000312117812 */ /* 0x040fe400078ec0ff */
[----:B------:R-:W-:-:S02]  /*71b0*/  LOP3.LUT R33, R18, 0x300030, RZ, 0xc0, !PT ;  /* 0x0030003012217812 */ /* 0x000fc400078ec0ff */
[----:B------:R-:W-:Y:S02]  /*71c0*/  LOP3.LUT R40, R18, 0xc000c0, RZ, 0xc0, !PT ;  /* 0x00c000c012287812 */ /* 0x000fe400078ec0ff */
[----:B------:R-:W-:Y:S02]  /*71d0*/  SHF.R.U32.HI R18, RZ, 0x8, R18 ;  /* 0x00000008ff127819 */ /* 0x000fe40000011612 */
[C---:B------:R-:W-:Y:S02]  /*71e0*/  LOP3.LUT R23, R19.reuse, 0x30003, RZ, 0xc0, !PT ;  /* 0x0003000313177812 */ /* 0x040fe400078ec0ff */
[C---:B------:R-:W-:Y:S02]  /*71f0*/  LOP3.LUT R26, R19.reuse, 0xc000c, RZ, 0xc0, !PT ;  /* 0x000c000c131a7812 */ /* 0x040fe400078ec0ff */
[C---:B------:R-:W-:Y:S02]  /*7200*/  LOP3.LUT R35, R19.reuse, 0x300030, RZ, 0xc0, !PT ;  /* 0x0030003013237812 */ /* 0x040fe400078ec0ff */
        /* <DEDUP_REMOVED lines=73> */
[----:B------:R-:W-:Y:S01]  /*76a0*/  HFMA2 R45, R60, R45.H0_H0, -18, -18 ;  /* 0xcc80cc803c2d7431 */ /* 0x000fe2000004002d */
[----:B------:R-:W-:Y:S01]  /*76b0*/  @!P1 IADD3 R60, PT, PT, R3, 0x1, RZ ;  /* 0x00000001033c9810 */ /* 0x000fe20007ffe0ff */
        /* <DEDUP_REMOVED lines=51> */
.L_x_2221:
[----:B------:R-:W-:Y:S01]  /*79f0*/  @!P1 MOV R3, R60 ;  /* 0x0000003c00039202 */ /* 0x000fe20000000f00 */
[----:B------:R-:W-:Y:S06]  /*7a00*/  BRA.U !UP0, `(.L_x_2222) ;  /* 0x0000000508647547 */ /* 0x000fec000b800000 */
        /* <DEDUP_REMOVED lines=45> */
.L_x_2223:
        /* <DEDUP_REMOVED lines=44> */
.L_x_2222:
        /* <DEDUP_REMOVED lines=8> */
.L_x_2220:
[----:B------:R-:W0:Y:S01]  /*8020*/  S2R R12, SR_CTAID.X ;  /* 0x00000000000c7919 */ /* 0x000e220000002500 */
[----:B------:R-:W1:Y:S01]  /*8030*/  S2UR UR4, SR_CTAID.Y ;  /* 0x00000000000479c3 */ /* 0x000e620000002600 */
[----:B------:R-:W-:Y:S01]  /*8040*/  HMUL2 R13, R4, R55.H0_H0 ;  /* 0x20000037040d7232 */ /* 0x000fe20000000000 */
[----:B------:R-:W0:Y:S06]  /*8050*/  S2R R3, SR_TID.X ;  /* 0x0000000000037919 */ /* 0x000e2c0000002100 */
[----:B------:R-:W2:Y:S01]  /*8060*/  LDC.64 R10, c[0x0][0x3a0] ;  /* 0x0000e800ff0a7b82 */ /* 0x000ea20000000a00 */
[----:B-1----:R-:W-:Y:S01]  /*8070*/  UIMAD UR4, UR4, 0x3, URZ ;  /* 0x00000003040478a4 */ /* 0x002fe2000f8e02ff */
[----:B0-----:R-:W-:-:S04]  /*8080*/  LEA R12, R12, R3, 0x6 ;  /* 0x000000030c0c7211 */ /* 0x001fc800078e30ff */
[----:B------:R-:W-:-:S05]  /*8090*/  SHF.L.U32 R12, R12, 0x2, RZ ;  /* 0x000000020c0c7819 */ /* 0x000fca00000006ff */
[----:B------:R-:W-:-:S04]  /*80a0*/  IMAD R3, R25, UR4, R12 ;  /* 0x0000000419037c24 */ /* 0x000fc8000f8e020c */
[----:B--2---:R-:W-:Y:S02]  /*80b0*/  IMAD.WIDE R10, R3, 0x2, R10 ;  /* 0x00000002030a7825 */ /* 0x004fe400078e020a */
[----:B------:R-:W0:Y:S03]  /*80c0*/  LDC R3, c[0x0][0x3a8] ;  /* 0x0000ea00ff037b82 */ /* 0x000e260000000800 */
        /* <DEDUP_REMOVED lines=10> */
.L_x_2228:
[----:B------:R-:W0:Y:S02]  /*8170*/  LDS R4, [R12] ;  /* 0x000000000c047984 */ /* 0x000e240000000800 */
[----:B0-----:R-:W-:-:S05]  /*8180*/  HADD2 R5, R4, R13 ;  /* 0x0000000d04057230 */ /* 0x001fca0000000000 */
[----:B------:R-:W0:Y:S02]  /*8190*/  ATOMS.CAST.SPIN P1, [R12], R4, R5 ;  /* 0x000000040c00758d */ /* 0x000e240001820005 */
[----:B0-----:R-:W-:Y:S05]  /*81a0*/  @!P1 BRA `(.L_x_2228) ;  /* 0xfffffffc00f09947 */ /* 0x001fea000383ffff */
[----:B------:R-:W-:Y:S05]  /*81b0*/  BRA `(.L_x_2226) ;  /* 0x00000000000c7947 */ /* 0x000fea0003800000 */
.L_x_2227:
[----:B------:R-:W2:Y:S02]  /*81c0*/  LD.E R4, desc[UR6][R10.64] ;  /* 0x000000060a047980 */ /* 0x000ea4000c101900 */
[----:B--2---:R-:W-:-:S05]  /*81d0*/  IADD3 R5, PT, PT, R13, R4, RZ ;  /* 0x000000040d057210 */ /* 0x004fca0007ffe0ff */
[----:B------:R0:W-:Y:S02]  /*81e0*/  ST.E desc[UR6][R10.64], R5 ;  /* 0x000000050a007985 */ /* 0x0001e4000c101906 */
.L_x_2226:
[----:B------:R-:W-:Y:S05]  /*81f0*/  BSYNC.RECONVERGENT B0 ;  /* 0x0000000000007941 */ /* 0x000fea0003800200 */
.L_x_2225:
[----:B------:R1:W-:Y:S01]  /*8200*/  ATOM.E.ADD.F16x2.RN.STRONG.GPU P1, RZ, desc[UR6][R10.64+0x4], R55 ;  /* 0x800004370aff79a2 */ /* 0x0003e2000c12e106 */
[----:B------:R-:W-:Y:S04]  /*8210*/  BSSY.RECONVERGENT B0, `(.L_x_2229) ;  /* 0x000000e000007945 */ /* 0x000fe80003800200 */
[----:B-1----:R-:W-:Y:S05]  /*8220*/  @P1 BRA `(.L_x_2230) ;  /* 0x0000000000301947 */ /* 0x002fea0003800000 */
[----:B------:R-:W1:Y:S02]  /*8230*/  QSPC.E.S P1, RZ, [R10+0x4] ;  /* 0x000004000aff73aa */ /* 0x000e640000020500 */
[----:B-1----:R-:W-:Y:S05]  /*8240*/  @!P1 BRA `(.L_x_2231) ;  /* 0x00000000001c9947 */ /* 0x002fea0003800000 */
[----:B------:R-:W-:-:S04]  /*8250*/  MOV R4, R10 ;  /* 0x0000000a00047202 */ /* 0x000fc80000000f00 */
[----:B------:R-:W-:-:S07]  /*8260*/  MOV R12, R4 ;  /* 0x00000004000c7202 */ /* 0x000fce0000000f00 */
.L_x_2232:
[----:B------:R-:W0:Y:S02]  /*8270*/  LDS R4, [R12+0x4] ;  /* 0x000004000c047984 */ /* 0x000e240000000800 */
[----:B0-----:R-:W-:-:S05]  /*8280*/  HFMA2 R5, R4, 1, 1, R55 ;  /* 0x3c003c0004057831 */ /* 0x001fca0000000037 */
[----:B------:R-:W0:Y:S02]  /*8290*/  ATOMS.CAST.SPIN P1, [R12+0x4], R4, R5 ;  /* 0x000004040c00758d */ /* 0x000e240001820005 */
[----:B0-----:R-:W-:Y:S05]  /*82a0*/  @!P1 BRA `(.L_x_2232) ;  /* 0xfffffffc00f09947 */ /* 0x001fea000383ffff */
[----:B------:R-:W-:Y:S05]  /*82b0*/  BRA `(.L_x_2230) ;  /* 0x00000000000c7947 */ /* 0x000fea0003800000 */
.L_x_2231:
[----:B------:R-:W0:Y:S02]  /*82c0*/  LD.E R4, desc[UR6][R10.64+0x4] ;  /* 0x000004060a047980 */ /* 0x000e24000c101900 */
[----:B0-----:R-:W-:-:S05]  /*82d0*/  IADD3 R5, PT, PT, R55, R4, RZ ;  /* 0x0000000437057210 */ /* 0x001fca0007ffe0ff */
[----:B------:R1:W-:Y:S02]  /*82e0*/  ST.E desc[UR6][R10.64+0x4], R5 ;  /* 0x000004050a007985 */ /* 0x0003e4000c101906 */
.L_x_2230:
[----:B------:R-:W-:Y:S05]  /*82f0*/  BSYNC.RECONVERGENT B0 ;  /* 0x0000000000007941 */ /* 0x000fea0003800200 */
.L_x_2229:
        /* <DEDUP_REMOVED lines=11> */
.L_x_2236:
[----:B------:R-:W0:Y:S02]  /*83b0*/  LDS R4, [R0] ;  /* 0x0000000000047984 */ /* 0x000e240000000800 */
[----:B0-----:R-:W-:-:S05]  /*83c0*/  HADD2 R5, R4, R13 ;  /* 0x0000000d04057230 */ /* 0x001fca0000000000 */
[----:B------:R-:W0:Y:S02]  /*83d0*/  ATOMS.CAST.SPIN P0, [R0], R4, R5 ;  /* 0x000000040000758d */ /* 0x000e240001800005 */
[----:B0-----:R-:W-:Y:S05]  /*83e0*/  @!P0 BRA `(.L_x_2236) ;  /* 0xfffffffc00f08947 */ /* 0x001fea000383ffff */
[----:B------:R-:W-:Y:S05]  /*83f0*/  BRA `(.L_x_2234) ;  /* 0x00000000000c7947 */ /* 0x000fea0003800000 */
.L_x_2235:
[----:B------:R-:W2:Y:S02]  /*8400*/  LD.E R0, desc[UR6][R10.64] ;  /* 0x000000060a007980 */ /* 0x000ea4000c101900 */
[----:B--2---:R-:W-:-:S05]  /*8410*/  IADD3 R5, PT, PT, R13, R0, RZ ;  /* 0x000000000d057210 */ /* 0x004fca0007ffe0ff */
[----:B------:R0:W-:Y:S02]  /*8420*/  ST.E desc[UR6][R10.64], R5 ;  /* 0x000000050a007985 */ /* 0x0001e4000c101906 */
.L_x_2234:
[----:B------:R-:W-:Y:S05]  /*8430*/  BSYNC.RECONVERGENT B0 ;  /* 0x0000000000007941 */ /* 0x000fea0003800200 */
.L_x_2233:
[----:B------:R1:W-:Y:S01]  /*8440*/  ATOM.E.ADD.F16x2.RN.STRONG.GPU P0, RZ, desc[UR6][R10.64+0x4], R7 ;  /* 0x800004070aff79a2 */ /* 0x0003e2000c10e106 */
[----:B------:R-:W-:Y:S04]  /*8450*/  BSSY.RECONVERGENT B0, `(.L_x_2237) ;  /* 0x000000e000007945 */ /* 0x000fe80003800200 */
[----:B-1----:R-:W-:Y:S05]  /*8460*/  @P0 BRA `(.L_x_2238) ;  /* 0x0000000000300947 */ /* 0x002fea0003800000 */
[----:B------:R-:W1:Y:S02]  /*8470*/  QSPC.E.S P0, RZ, [R10+0x4] ;  /* 0x000004000aff73aa */ /* 0x000e640000000500 */
[----:B-1----:R-:W-:Y:S05]  /*8480*/  @!P0 BRA `(.L_x_2239) ;  /* 0x00000000001c8947 */ /* 0x002fea0003800000 */
[----:B------:R-:W-:-:S04]  /*8490*/  MOV R4, R10 ;  /* 0x0000000a00047202 */ /* 0x000fc80000000f00 */
[----:B------:R-:W-:-:S07]  /*84a0*/  MOV R0, R4 ;  /* 0x0000000400007202 */ /* 0x000fce0000000f00 */
.L_x_2240:
[----:B------:R-:W0:Y:S02]  /*84b0*/  LDS R4, [R0+0x4] ;  /* 0x0000040000047984 */ /* 0x000e240000000800 */
[----:B0-----:R-:W-:-:S05]  /*84c0*/  HFMA2 R5, R4, 1, 1, R7 ;  /* 0x3c003c0004057831 */ /* 0x001fca0000000007 */
[----:B------:R-:W0:Y:S02]  /*84d0*/  ATOMS.CAST.SPIN P0, [R0+0x4], R4, R5 ;  /* 0x000004040000758d */ /* 0x000e240001800005 */
[----:B0-----:R-:W-:Y:S05]  /*84e0*/  @!P0 BRA `(.L_x_2240) ;  /* 0xfffffffc00f08947 */ /* 0x001fea000383ffff */
[----:B------:R-:W-:Y:S05]  /*84f0*/  BRA `(.L_x_2238) ;  /* 0x00000000000c7947 */ /* 0x000fea0003800000 */
.L_x_2239:
[----:B------:R-:W0:Y:S02]  /*8500*/  LD.E R0, desc[UR6][R10.64+0x4] ;  /* 0x000004060a007980 */ /* 0x000e24000c101900 */
[----:B0-----:R-:W-:-:S05]  /*8510*/  IADD3 R5, PT, PT, R7, R0, RZ ;  /* 0x0000000007057210 */ /* 0x001fca0007ffe0ff */
[----:B------:R1:W-:Y:S02]  /*8520*/  ST.E desc[UR6][R10.64+0x4], R5 ;  /* 0x000004050a007985 */ /* 0x0003e4000c101906 */
.L_x_2238:
[----:B------:R-:W-:Y:S05]  /*8530*/  BSYNC.RECONVERGENT B0 ;  /* 0x0000000000007941 */ /* 0x000fea0003800200 */
.L_x_2237:
        /* <DEDUP_REMOVED lines=12> */
.L_x_2244:
[----:B------:R-:W0:Y:S02]  /*8600*/  LDS R2, [R0] ;  /* 0x0000000000027984 */ /* 0x000e240000000800 */
[----:B0-----:R-:W-:-:S05]  /*8610*/  HADD2 R3, R2, R5 ;  /* 0x0000000502037230 */ /* 0x001fca0000000000 */
[----:B------:R-:W0:Y:S02]  /*8620*/  ATOMS.CAST.SPIN P0, [R0], R2, R3 ;  /* 0x000000020000758d */ /* 0x000e240001800003 */
[----:B0-----:R-:W-:Y:S05]  /*8630*/  @!P0 BRA `(.L_x_2244) ;  /* 0xfffffffc00f08947 */ /* 0x001fea000383ffff */
[----:B------:R-:W-:Y:S05]  /*8640*/  BRA `(.L_x_2242) ;  /* 0x00000000000c7947 */ /* 0x000fea0003800000 */
.L_x_2243:
[----:B------:R-:W2:Y:S02]  /*8650*/  LD.E R0, desc[UR6][R10.64] ;  /* 0x000000060a007980 */ /* 0x000ea4000c101900 */
[----:B--2---:R-:W-:-:S05]  /*8660*/  IADD3 R3, PT, PT, R5, R0, RZ ;  /* 0x0000000005037210 */ /* 0x004fca0007ffe0ff */
[----:B------:R0:W-:Y:S02]  /*8670*/  ST.E desc[UR6][R10.64], R3 ;  /* 0x000000030a007985 */ /* 0x0001e4000c101906 */
.L_x_2242:
[----:B------:R-:W-:Y:S05]  /*8680*/  BSYNC.RECONVERGENT B0 ;  /* 0x0000000000007941 */ /* 0x000fea0003800200 */
.L_x_2241:
[----:B------:R1:W-:Y:S02]  /*8690*/  ATOM.E.ADD.F16x2.RN.STRONG.GPU P0, RZ, desc[UR6][R10.64+0x4], R9 ;  /* 0x800004090aff79a2 */ /* 0x0003e4000c10e106 */
[----:B-1----:R-:W-:Y:S05]  /*86a0*/  @P0 EXIT ;  /* 0x000000000000094d */ /* 0x002fea0003800000 */
[----:B------:R-:W1:Y:S02]  /*86b0*/  QSPC.E.S P0, RZ, [R10+0x4] ;  /* 0x000004000aff73aa */ /* 0x000e640000000500 */
[----:B-1----:R-:W-:Y:S05]  /*86c0*/  @!P0 BRA `(.L_x_2245) ;  /* 0x00000000001c8947 */ /* 0x002fea0003800000 */
[----:B------:R-:W-:-:S04]  /*86d0*/  MOV R2, R10 ;  /* 0x0000000a00027202 */ /* 0x000fc80000000f00 */
[----:B------:R-:W-:-:S07]  /*86e0*/  MOV R0, R2 ;  /* 0x0000000200007202 */ /* 0x000fce0000000f00 */
.L_x_2246:
[----:B------:R-:W0:Y:S02]  /*86f0*/  LDS R2, [R0+0x4] ;  /* 0x0000040000027984 */ /* 0x000e240000000800 */
[----:B0-----:R-:W-:-:S05]  /*8700*/  HFMA2 R3, R2, 1, 1, R9 ;  /* 0x3c003c0002037831 */ /* 0x001fca0000000009 */
[----:B------:R-:W0:Y:S02]  /*8710*/  ATOMS.CAST.SPIN P0, [R0+0x4], R2, R3 ;  /* 0x000004020000758d */ /* 0x000e240001800003 */
[----:B0-----:R-:W-:Y:S05]  /*8720*/  @!P0 BRA `(.L_x_2246) ;  /* 0xfffffffc00f08947 */ /* 0x001fea000383ffff */
[----:B------:R-:W-:Y:S05]  /*8730*/  EXIT ;  /* 0x000000000000794d */ /* 0x000fea0003800000 */
.L_x_2245:
[----:B------:R-:W0:Y:S02]  /*8740*/  LD.E R0, desc[UR6][R10.64+0x4] ;  /* 0x000004060a007980 */ /* 0x000e24000c101900 */
[----:B0-----:R-:W-:-:S05]  /*8750*/  IADD3 R3, PT, PT, R9, R0, RZ ;  /* 0x0000000009037210 */ /* 0x001fca0007ffe0ff */
[----:B------:R-:W-:Y:S01]  /*8760*/  ST.E desc[UR6][R10.64+0x4], R3 ;  /* 0x000004030a007985 */ /* 0x000fe2000c101906 */
[----:B------:R-:W-:Y:S05]  /*8770*/  EXIT ;  /* 0x000000000000794d */ /* 0x000fea0003800000 */
.L_x_2247:
        /* <DEDUP_REMOVED lines=16> */
.L_x_5311:


//--------------------- .text._Z23gemm_half_q_half_kernelILi3ELi172ELb1ELb1ELi64EEvPK6__halfPKjS4_S2_PS0_iiiiPKtS7_iiiiiibS2_i --------------------------
	.section	.text._Z23gemm_half_q_half_kernelILi3ELi172ELb1ELb1ELi64EEvPK6__halfPKjS4_S2_PS0_iiiiPKtS7_iiiiiibS2_i,"ax",@progbits
	.align	128
        .global         _Z23gemm_half_q_half_kernelILi3ELi172ELb1ELb1ELi64EEvPK6__halfPKjS4_S2_PS0_iiiiPKtS7_iiiiiibS2_i
        .type           _Z23gemm_half_q_half_kernelILi3ELi172ELb1ELb1ELi64EEvPK6__halfPKjS4_S2_PS0_iiiiPKtS7_iiiiiibS2_i,@function
        .size           _Z23gemm_half_q_half_kernelILi3ELi172ELb1ELb1ELi64EEvPK6__halfPKjS4_S2_PS0_iiiiPKtS7_iiiiiibS2_i,(.L_x_5312 - _Z23gemm_half_q_half_kernelILi3ELi172ELb1ELb1ELi64EEvPK6__halfPKjS4_S2_PS0_iiiiPKtS7_iiiiiibS2_i)
        .other          _Z23gemm_half_q_half_kernelILi3ELi172ELb1ELb1ELi64EEvPK6__halfPKjS4_S2_PS0_iiiiPKtS7_iiiiiibS2_i,@"STO_CUDA_ENTRY STV_DEFAULT"
_Z23gemm_half_q_half_kernelILi3ELi172ELb1ELb1ELi64EEvPK6__halfPKjS4_S2_PS0_iiiiPKtS7_iiiiiibS2_i:
.text._Z23gemm_half_q_half_kernelILi3ELi172ELb1ELb1ELi64EEvPK6__halfPKjS4_S2_PS0_iiiiPKtS7_iiiiiibS2_i:
        /* <DEDUP_REMOVED lines=29> */
.L_x_2248:
        /* <DEDUP_REMOVED lines=41> */
.L_x_2254:
        /* <DEDUP_REMOVED lines=32> */
.L_x_2253:
        /* <DEDUP_REMOVED lines=20> */
.L_x_2255:
[----:B------:R-:W-:-:S13]  /*07a0*/  ISETP.EQ.AND P1, PT, R18, RZ, PT ;  /* 0x000000ff1200720c */ /* 0x000fda0003f22270 */
[----:B------:R-:W-:Y:S05]  /*07b0*/  @!P0 BRA P1, `(.L_x_2250) ;  /* 0x0000000400788947 */ /* 0x000fea0000800000 */
.L_x_2252:
        /* <DEDUP_REMOVED lines=12> */
.L_x_2251:
[----:B------:R-:W-:-:S04]  /*0880*/  LEA R8, P0, R19, UR8, 0x1 ;  /* 0x0000000813087c11 */ /* 0x000fc8000f8008ff */
[----:B------:R-:W-:Y:S02]  /*0890*/  LEA.HI.X R9, R19, UR9, RZ, 0x1, P0 ;  /* 0x0000000913097c11 */ /* 0x000fe400080f0cff */
[----:B------:R-:W-:Y:S01]  /*08a0*/  IADD3 R18, PT, PT, RZ, -R6, RZ ;  /* 0x80000006ff127210 */ /* 0x000fe20007ffe0ff */
[----:B------:R-:W-:Y:S01]  /*08b0*/  IMAD R20, R10, R5, RZ ;  /* 0x000000050a147224 */ /* 0x000fe200078e02ff */
        /* <DEDUP_REMOVED lines=12> */
.L_x_2258:
        /* <DEDUP_REMOVED lines=32> */
.L_x_2257:
        /* <DEDUP_REMOVED lines=21> */
.L_x_2259:
[----:B------:R-:W-:-:S13]  /*0cd0*/  ISETP.NE.OR P0, PT, R18, RZ, P0 ;  /* 0x000000ff1200720c */ /* 0x000fda0000705670 */
[----:B------:R-:W-:Y:S05]  /*0ce0*/  @!P0 BRA `(.L_x_2250) ;  /* 0x00000000002c8947 */ /* 0x000fea0003800000 */
.L_x_2256:
        /* <DEDUP_REMOVED lines=11> */
.L_x_2250:
[----:B0-----:R-:W-:Y:S05]  /*0da0*/  BSYNC.RECONVERGENT B0 ;  /* 0x0000000000007941 */ /* 0x001fea0003800200 */
.L_x_2249:
        /* <DEDUP_REMOVED lines=14> */
[----:B-1----:R-:W-:Y:S02]  /*0e90*/  IADD3 R8, PT, PT, RZ, -R6, RZ ;  /* 0x80000006ff087210 */ /* 0x002fe40007ffe0ff */
[----:B------:R-:W-:Y:S02]  /*0ea0*/  PLOP3.LUT P0, PT, PT, PT, PT, 0x80, 0x8 ;  /* 0x000000000008781c */ /* 0x000fe40003f0f070 */
[----:B------:R-:W-:-:S13]  /*0eb0*/  ISETP.GT.AND P1, PT, R8, 0x3, PT ;  /* 0x000000030800780c */ /* 0x000fda0003f24270 */
[----:B------:R-:W-:Y:S05]  /*0ec0*/  @!P1 BRA `(.L_x_2262) ;  /* 0x0000000000449947 */ /* 0x000fea0003800000 */
[----:B-----5:R-:W0:Y:S01]  /*0ed0*/  LDC.64 R18, c[0x0][0x3a0] ;  /* 0x0000e800ff127b82 */ /* 0x020e220000000a00 */
[----:B------:R-:W-:-:S13]  /*0ee0*/  PLOP3.LUT P0, PT, PT, PT, PT, 0x8, 0x80 ;  /* 0x000000000080781c */ /* 0x000fda0003f0e170 */
.L_x_2263:
        /* <DEDUP_REMOVED lines=15> */
.L_x_2262:
        /* <DEDUP_REMOVED lines=12> */
.L_x_2264:
[----:B------:R-:W-:-:S13]  /*10a0*/  ISETP.NE.OR P0, PT, R6, RZ, P0 ;  /* 0x000000ff0600720c */ /* 0x000fda0000705670 */
[----:B------:R-:W-:Y:S05]  /*10b0*/  @!P0 BRA `(.L_x_2260) ;  /* 0x00000000001c8947 */ /* 0x000fea0003800000 */
.L_x_2261:
[----:B01----:R-:W0:Y:S02]  /*10c0*/  LDC.64 R8, c[0x0][0x3a0] ;  /* 0x0000e800ff087b82 */ /* 0x003e240000000a00 */
.L_x_2265:
[----:B0-----:R-:W-:Y:S01]  /*10d0*/  IMAD.WIDE R12, R0, 0x2, R8 ;  /* 0x00000002000c7825 */ /* 0x001fe200078e0208 */
[----:B------:R-:W-:Y:S02]  /*10e0*/  IADD3 R6, PT, PT, R6, 0x1, RZ ;  /* 0x0000000106067810 */ /* 0x000fe40007ffe0ff */
[----:B------:R-:W-:Y:S02]  /*10f0*/  IADD3 R0, PT, PT, R0, R47, RZ ;  /* 0x0000002f00007210 */ /* 0x000fe40007ffe0ff */
[----:B------:R2:W-:Y:S01]  /*1100*/  STG.E.64 desc[UR6][R12.64], RZ ;  /* 0x000000ff0c007986 */ /* 0x0005e2000c101b06 */
[----:B------:R-:W-:-:S13]  /*1110*/  ISETP.NE.AND P0, PT, R6, RZ, PT ;  /* 0x000000ff0600720c */ /* 0x000fda0003f05270 */
[----:B--2---:R-:W-:Y:S05]  /*1120*/  @P0 BRA `(.L_x_2265) ;  /* 0xfffffffc00e80947 */ /* 0x004fea000383ffff */
.L_x_2260:
        /* <DEDUP_REMOVED lines=12> */
[----:B-----5:R-:W-:Y:S02]  /*11f0*/  MOV R19, R48 ;  /* 0x0000003000137202 */ /* 0x020fe40000000f00 */
[----:B------:R-:W-:Y:S02]  /*1200*/  LOP3.LUT R3, R3, 0x10, RZ, 0xc0, !PT ;  /* 0x0000001003037812 */ /* 0x000fe400078ec0ff */
[----:B0-----:R-:W-:-:S07]  /*1210*/  SHF.R.S32.HI R11, RZ, 0x3, R11 ;  /* 0x00000003ff0b7819 */ /* 0x001fce000001140b */
.L_x_2267:
[----:B0-----:R-:W0:Y:S01]  /*1220*/  LDC.64 R12, c[0x0][0x390] ;  /* 0x0000e400ff0c7b82 */ /* 0x001e220000000a00 */
[----:B------:R-:W-:-:S05]  /*1230*/  IADD3 R16, PT, PT, R0, R6, RZ ;  /* 0x0000000600107210 */ /* 0x000fca0007ffe0ff */
        /* <DEDUP_REMOVED lines=42> */
.L_x_2266:
[----:B0-----:R0:W5:Y:S01]  /*14e0*/  LDL.64 R12, [R1] ;  /* 0x00000000010c7983 */ /* 0x0011620000100a00 */
        /* <DEDUP_REMOVED lines=27> */
.L_x_2268:
        /* <DEDUP_REMOVED lines=8> */
.L_x_2269:
        /* <DEDUP_REMOVED lines=8> */
.L_x_2270:
        /* <DEDUP_REMOVED lines=8> */
.L_x_2271:
        /* <DEDUP_REMOVED lines=8> */
.L_x_2272:
        /* <DEDUP_REMOVED lines=39> */
.L_x_2286:
        /* <DEDUP_REMOVED lines=212> */
.L_x_2274:
        /* <DEDUP_REMOVED lines=96> */
.L_x_2276:
        /* <DEDUP_REMOVED lines=91> */
.L_x_2275:
        /* <DEDUP_REMOVED lines=199> */
.L_x_2277:
        /* <DEDUP_REMOVED lines=94> */
.L_x_2279:
        /* <DEDUP_REMOVED lines=91> */
.L_x_2278:
        /* <DEDUP_REMOVED lines=199> */
.L_x_2280:
        /* <DEDUP_REMOVED lines=94> */
.L_x_2282:
        /* <DEDUP_REMOVED lines=91> */
.L_x_2281:
        /* <DEDUP_REMOVED lines=199> */
.L_x_2283:
        /* <DEDUP_REMOVED lines=94> */
.L_x_2285:
        /* <DEDUP_REMOVED lines=91> */
.L_x_2284:
        /* <DEDUP_REMOVED lines=8> */
.L_x_2273:
        /* <DEDUP_REMOVED lines=11> */
.L_x_2294:
        /* <DEDUP_REMOVED lines=17> */
[----:B------:R-:W-:-:S02]  /*7e40*/  SHF.R.U32.HI R33, RZ, 0xc, R23 ;  /* 0x0000000cff217819 */ /* 0x000fc40000011617 */
[----:B------:R-:W-:Y:S02]  /*7e50*/  LOP3.LUT R37, R22, 0x3f003f, RZ, 0xc0, !PT ;  /* 0x003f003f16257812 */ /* 0x000fe400078ec0ff */
[----:B------:R-:W-:Y:S02]  /*7e60*/  SHF.R.U32.HI R52, RZ, 0x6, R22 ;  /* 0x00000006ff347819 */ /* 0x000fe40000011616 */
[----:B----4-:R-:W-:Y:S02]  /*7e70*/  @!P1 PRMT R0, R24, 0x7610, R0 ;  /* 0x0000761018009816 */ /* 0x010fe40000000000 */
[----:B------:R-:W-:Y:S02]  /*7e80*/  @!P1 PRMT R96, R25, 0x7610, R96 ;  /* 0x0000761019609816 */ /* 0x000fe40000000060 */
[----:B------:R-:W-:Y:S02]  /*7e90*/  @!P1 PRMT R0, R0, 0x7610, R24 ;  /* 0x0000761000009816 */ /* 0x000fe40000000018 */
[----:B------:R-:W-:-:S02]  /*7ea0*/  @!P1 PRMT R96, R96, 0x7610, R25 ;  /* 0x0000761060609816 */ /* 0x000fc40000000019 */
[----:B------:R-:W-:Y:S02]  /*7eb0*/  LOP3.LUT R24, R20, 0x3f003f, RZ, 0xc0, !PT ;  /* 0x003f003f14187812 */ /* 0x000fe400078ec0ff */
[--C-:B------:R-:W-:Y:S02]  /*7ec0*/  SHF.R.U32.HI R25, RZ, 0x6, R20.reuse ;  /* 0x00000006ff197819 */ /* 0x100fe40000011614 */
[----:B------:R-:W-:Y:S02]  /*7ed0*/  SHF.R.U32.HI R20, RZ, 0xc, R20 ;  /* 0x0000000cff147819 */ /* 0x000fe40000011614 */
[----:B------:R-:W-:Y:S02]  /*7ee0*/  SHF.R.U32.HI R32, RZ, 0xc, R22 ;  /* 0x0000000cff207819 */ /* 0x000fe40000011616 */
[----:B---3--:R-:W-:Y:S02]  /*7ef0*/  SHF.R.U32.HI R8, RZ, 0x8, R12 ;  /* 0x00000008ff087819 */ /* 0x008fe4000001160c */
[----:B------:R-:W-:-:S02]  /*7f00*/  LOP3.LUT R29, R12, 0x3f003f, RZ, 0xc0, !PT ;  /* 0x003f003f0c1d7812 */ /* 0x000fc400078ec0ff */
[--C-:B------:R-:W-:Y:S02]  /*7f10*/  SHF.R.U32.HI R30, RZ, 0x6, R12.reuse ;  /* 0x00000006ff1e7819 */ /* 0x100fe4000001160c */
[----:B------:R-:W-:Y:S02]  /*7f20*/  SHF.R.U32.HI R21, RZ, 0xa, R12 ;  /* 0x0000000aff157819 */ /* 0x000fe4000001160c */
        /* <DEDUP_REMOVED lines=9> */
[----:B------:R-:W-:-:S02]  /*7fc0*/  LOP3.LUT R15, R26, 0xf000f, RZ, 0xc0, !PT ;  /* 0x000f000f1a0f7812 */ /* 0x000fc400078ec0ff */
[----:B------:R-:W-:Y:S02]  /*7fd0*/  LOP3.LUT R33, R33, 0xf000f, RZ, 0xc0, !PT ;  /* 0x000f000f21217812 */ /* 0x000fe400078ec0ff */
[----:B------:R-:W-:Y:S02]  /*7fe0*/  LOP3.LUT R53, R6, 0x3f003f, RZ, 0xc0, !PT ;  /* 0x003f003f06357812 */ /* 0x000fe400078ec0ff */
[--C-:B------:R-:W-:Y:S02]  /*7ff0*/  SHF.R.U32.HI R54, RZ, 0x6, R6.reuse ;  /* 0x00000006ff367819 */ /* 0x100fe40000011606 */
[----:B------:R-:W-:Y:S02]  /*8000*/  LOP3.LUT R59, R23, 0x3f003f, RZ, 0xc0, !PT ;  /* 0x003f003f173b7812 */ /* 0x000fe400078ec0ff */
[----:B------:R-:W-:Y:S02]  /*8010*/  SHF.R.U32.HI R60, RZ, 0x6, R23 ;  /* 0x00000006ff3c7819 */ /* 0x000fe40000011617 */
[----:B------:R-:W-:-:S02]  /*8020*/  SHF.R.U32.HI R6, RZ, 0xc, R6 ;  /* 0x0000000cff067819 */ /* 0x000fc40000011606 */
[--C-:B------:R-:W-:Y:S02]  /*8030*/  SHF.R.U32.HI R23, RZ, 0x8, R14.reuse ;  /* 0x00000008ff177819 */ /* 0x100fe4000001160e */
[----:B------:R-:W-:Y:S02]  /*8040*/  LOP3.LUT R55, R14, 0x3f003f, RZ, 0xc0, !PT ;  /* 0x003f003f0e377812 */ /* 0x000fe400078ec0ff */
[--C-:B------:R-:W-:Y:S02]  /*8050*/  SHF.R.U32.HI R56, RZ, 0x6, R14.reuse ;  /* 0x00000006ff387819 */ /* 0x100fe4000001160e */
[----:B------:R-:W-:Y:S02]  /*8060*/  SHF.R.U32.HI R57, RZ, 0xa, R14 ;  /* 0x0000000aff397819 */ /* 0x000fe4000001160e */
[----:B------:R-:W-:Y:S02]  /*8070*/  LOP3.LUT R13, R13, 0x300030, R8, 0xf8, !PT ;  /* 0x003000300d0d7812 */ /* 0x000fe400078ef808 */
[----:B------:R-:W-:-:S02]  /*8080*/  LOP3.LUT R14, R32, 0xf000f, RZ, 0xc0, !PT ;  /* 0x000f000f200e7812 */ /* 0x000fc400078ec0ff */
[----:B------:R-:W-:Y:S02]  /*8090*/  LOP3.LUT R12, R15, 0x300030, R12, 0xf8, !PT ;  /* 0x003000300f0c7812 */ /* 0x000fe400078ef80c */
[----:B------:R-:W-:Y:S02]  /*80a0*/  LOP3.LUT R8, R33, 0x300030, R36, 0xf8, !PT ;  /* 0x0030003021087812 */ /* 0x000fe400078ef824 */
[----:B------:R-:W-:Y:S02]  /*80b0*/  LOP3.LUT R15, R4, 0x3f003f, RZ, 0xc0, !PT ;  /* 0x003f003f040f7812 */ /* 0x000fe400078ec0ff */
[----:B------:R-:W-:Y:S02]  /*80c0*/  SHF.R.U32.HI R26, RZ, 0x6, R4 ;  /* 0x00000006ff1a7819 */ /* 0x000fe40000011604 */
[----:B------:R-:W-:Y:S02]  /*80d0*/  LOP3.LUT R32, R5, 0x3f003f, RZ, 0xc0, !PT ;  /* 0x003f003f05207812 */ /* 0x000fe400078ec0ff */
[----:B------:R-:W-:-:S02]  /*80e0*/  SHF.R.U32.HI R33, RZ, 0x6, R5 ;  /* 0x00000006ff217819 */ /* 0x000fc40000011605 */
[----:B------:R-:W-:Y:S02]  /*80f0*/  SHF.R.U32.HI R4, RZ, 0xc, R4 ;  /* 0x0000000cff047819 */ /* 0x000fe40000011604 */
[----:B------:R-:W-:Y:S02]  /*8100*/  SHF.R.U32.HI R5, RZ, 0xc, R5 ;  /* 0x0000000cff057819 */ /* 0x000fe40000011605 */
[----:B------:R-:W-:Y:S02]  /*8110*/  LOP3.LUT R61, R7, 0x3f003f, RZ, 0xc0, !PT ;  /* 0x003f003f073d7812 */ /* 0x000fe400078ec0ff */
[--C-:B------:R-:W-:Y:S02]  /*8120*/  SHF.R.U32.HI R62, RZ, 0x6, R7.reuse ;  /* 0x00000006ff3e7819 */ /* 0x100fe40000011607 */
[----:B------:R-:W-:Y:S02]  /*8130*/  LOP3.LUT R20, R6, 0xf000f, RZ, 0xc0, !PT ;  /* 0x000f000f06147812 */ /* 0x000fe400078ec0ff */
[----:B------:R-:W-:-:S02]  /*8140*/  SHF.R.U32.HI R7, RZ, 0xc, R7 ;  /* 0x0000000cff077819 */ /* 0x000fc40000011607 */
[----:B------:R-:W-:Y:S02]  /*8150*/  LOP3.LUT R25, R25, 0x3f003f, RZ, 0xc0, !PT ;  /* 0x003f003f19197812 */ /* 0x000fe400078ec0ff */
[----:B------:R-:W-:Y:S02]  /*8160*/  LOP3.LUT R31, R31, 0x3f003f, RZ, 0xc0, !PT ;  /* 0x003f003f1f1f7812 */ /* 0x000fe400078ec0ff */
[----:B------:R-:W-:Y:S02]  /*8170*/  LOP3.LUT R52, R52, 0x3f003f, RZ, 0xc0, !PT ;  /* 0x003f003f34347812 */ /* 0x000fe400078ec0ff */
[----:B------:R-:W-:Y:S02]  /*8180*/  LOP3.LUT R4, R4, 0xf000f, RZ, 0xc0, !PT ;  /* 0x000f000f04047812 */ /* 0x000fe400078ec0ff */
[----:B------:R-:W-:Y:S02]  /*8190*/  LOP3.LUT R5, R5, 0xf000f, RZ, 0xc0, !PT ;  /* 0x000f000f05057812 */ /* 0x000fe400078ec0ff */
[----:B------:R-:W-:-:S02]  /*81a0*/  LOP3.LUT R58, R20, 0x300030, R57, 0xf8, !PT ;  /* 0x00300030143a7812 */ /* 0x000fc400078ef839 */
[----:B------:R-:W-:Y:S01]  /*81b0*/  LOP3.LUT R14, R14, 0x300030, R23, 0xf8, !PT ;  /* 0x003000300e0e7812 */ /* 0x000fe200078ef817 */
[----:B-1----:R-:W-:Y:S01]  /*81c0*/  IMAD R23, R10, -0x3, R65 ;  /* 0xfffffffd0a177824 */ /* 0x002fe200078e0241 */
[----:B------:R-:W-:Y:S02]  /*81d0*/  LOP3.LUT R7, R7, 0xf000f, RZ, 0xc0, !PT ;  /* 0x000f000f07077812 */ /* 0x000fe400078ec0ff */
[----:B------:R-:W-:Y:S02]  /*81e0*/  LOP3.LUT R20, R24, 0x64006400, RZ, 0xfc, !PT ;  /* 0x6400640018147812 */ /* 0x000fe400078efcff */
        /* <DEDUP_REMOVED lines=18> */
[----:B------:R-:W-:Y:S02]  /*8310*/  ISETP.NE.AND P3, PT, R23, 0x1, PT ;  /* 0x000000011700780c */ /* 0x000fe40003f65270 */
        /* <DEDUP_REMOVED lines=100> */
.L_x_2288:
        /* <DEDUP_REMOVED lines=49> */
.L_x_2290:
        /* <DEDUP_REMOVED lines=43> */
.L_x_2289:
        /* <DEDUP_REMOVED lines=44> */
[----:B------:R-:W-:-:S02]  /*91e0*/  LOP3.LUT R5, R12, 0x3f003f, RZ, 0xc0, !PT ;  /* 0x003f003f0c057812 */ /* 0x000fc400078ec0ff */
[--C-:B------:R-:W-:Y:S02]  /*91f0*/  SHF.R.U32.HI R6, RZ, 0x6, R12.reuse ;  /* 0x00000006ff067819 */ /* 0x100fe4000001160c */
[----:B------:R-:W-:Y:S02]  /*9200*/  SHF.R.U32.HI R12, RZ, 0xa, R12 ;  /* 0x0000000aff0c7819 */ /* 0x000fe4000001160c */
[----:B------:R-:W-:Y:S02]  /*9210*/  LOP3.LUT R60, R15, 0x300030, R14, 0xf8, !PT ;  /* 0x003000300f3c7812 */ /* 0x000fe400078ef80e */
[----:B------:R-:W-:Y:S02]  /*9220*/  LOP3.LUT R56, R23, 0x3f003f, RZ, 0xc0, !PT ;  /* 0x003f003f17387812 */ /* 0x000fe400078ec0ff */
[----:B------:R-:W-:Y:S02]  /*9230*/  SHF.R.U32.HI R57, RZ, 0x6, R23 ;  /* 0x00000006ff397819 */ /* 0x000fe40000011617 */
[----:B------:R-:W-:-:S02]  /*9240*/  LOP3.LUT R13, R20, 0xf000f, RZ, 0xc0, !PT ;  /* 0x000f000f140d7812 */ /* 0x000fc400078ec0ff */
[----:B------:R-:W-:Y:S02]  /*9250*/  LOP3.LUT R14, R21, 0x3f003f, RZ, 0xc0, !PT ;  /* 0x003f003f150e7812 */ /* 0x000fe400078ec0ff */
[----:B------:R-:W-:Y:S02]  /*9260*/  SHF.R.U32.HI R15, RZ, 0x6, R21 ;  /* 0x00000006ff0f7819 */ /* 0x000fe40000011615 */
[----:B------:R-:W-:Y:S02]  /*9270*/  SHF.R.U32.HI R23, RZ, 0xc, R23 ;  /* 0x0000000cff177819 */ /* 0x000fe40000011617 */
[----:B------:R-:W-:Y:S02]  /*9280*/  SHF.R.U32.HI R21, RZ, 0xc, R21 ;  /* 0x0000000cff157819 */ /* 0x000fe40000011615 */
[----:B------:R-:W-:Y:S02]  /*9290*/  LOP3.LUT R22, R22, 0xf000f, RZ, 0xc0, !PT ;  /* 0x000f000f16167812 */ /* 0x000fe400078ec0ff */
[----:B------:R-:W-:-:S02]  /*92a0*/  LOP3.LUT R25, R25, 0x3f003f, RZ, 0xc0, !PT ;  /* 0x003f003f19197812 */ /* 0x000fc400078ec0ff */
[----:B------:R-:W-:Y:S02]  /*92b0*/  LOP3.LUT R12, R13, 0x300030, R12, 0xf8, !PT ;  /* 0x003000300d0c7812 */ /* 0x000fe400078ef80c */
        /* <DEDUP_REMOVED lines=11> */
[----:B------:R-:W-:Y:S01]  /*9370*/  LOP3.LUT R26, R3, 0x64006400, RZ, 0xfc, !PT ;  /* 0x64006400031a7812 */ /* 0x000fe200078efcff */
[----:B------:R-:W-:Y:S01]  /*9380*/  HADD2 R3, R13, -1056, -1056 ;  /* 0xe420e4200d037430 */ /* 0x000fe20000000000 */
        /* <DEDUP_REMOVED lines=110> */
.L_x_2291:
        /* <DEDUP_REMOVED lines=46> */
.L_x_2293:
[----:B------:R-:W-:Y:S05]  /*9d50*/  @P0 BRA `(.L_x_2292) ;  /* 0x0000000000b00947 */ /* 0x000fea0003800000 */
[----:B------:R-:W0:Y:S01]  /*9d60*/  LDS.128 R4, [UR4+0x120] ;  /* 0x00012004ff047984 */ /* 0x000e220008000c00 */
[----:B------:R-:W-:Y:S02]  /*9d70*/  MOV R65, R20 ;  /* 0x0000001400417202 */ /* 0x000fe40000000f00 */
[----:B------:R-:W-:Y:S01]  /*9d80*/  MOV R67, R21 ;  /* 0x0000001500437202 */ /* 0x000fe20000000f00 */
        /* <DEDUP_REMOVED lines=41> */
.L_x_2292:
        /* <DEDUP_REMOVED lines=8> */
.L_x_2287:
[----:B------:R-:W0:Y:S01]  /*a0a0*/  LDCU UR5, c[0x0][0x3d4] ;  /* 0x00007a80ff0577ac */ /* 0x000e220008000800 */
[----:B------:R-:W1:Y:S01]  /*a0b0*/  LDC R3, c[0x0][0x3a8] ;  /* 0x0000ea00ff037b82 */ /* 0x000e620000000800 */
[----:B0-----:R-:W-:-:S04]  /*a0c0*/  VIMNMX R11, PT, PT, R38, UR5, PT ;  /* 0x00000005260b7c48 */ /* 0x001fc8000bfe0100 */
[----:B------:R-:W-:Y:S01]  /*a0d0*/  ISETP.GT.AND P0, PT, R11, R48, PT ;  /* 0x000000300b00720c */ /* 0x000fe20003f04270 */
[----:B-1----:R-:W-:-:S12]  /*a0e0*/  IMAD R10, R10, -0x3, R3 ;  /* 0xfffffffd0a0a7824 */ /* 0x002fd800078e0203 */
        /* <DEDUP_REMOVED lines=10> */
.L_x_2308:
[----:B------:R-:W-:Y:S01]  /*a190*/  ISETP.NE.AND P3, PT, R48, R39, PT ;  /* 0x000000273000720c */ /* 0x000fe20003f65270 */
[----:B------:R-:W2:-:S12]  /*a1a0*/  LDG.E.128.CONSTANT R16, desc[UR6][R14.64] ;  /* 0x000000060e107981 */ /* 0x000e98000c1e9d00 */
[C---:B------:R-:W-:Y:S01]  /*a1b0*/  @!P3 LEA R2, R46.reuse, R1, 0x3 ;  /* 0x000000012e02b211 */ /* 0x040fe200078e18ff */
[----:B------:R0:W5:Y:S05]  /*a1c0*/  @!P3 LDG.E.U16.CONSTANT R5, desc[UR6][R12.64] ;  /* 0x000000060c05b981 */ /* 0x00016a000c1e9500 */
[----:B------:R-:W3:Y:S01]  /*a1d0*/  @!P3 LDL.64 R2, [R2+0x8] ;  /* 0x000008000202b983 */ /* 0x000ee20000100a00 */
[----:B------:R-:W-:Y:S01]  /*a1e0*/  @!P3 IADD3 R4, PT, PT, R46, 0x1, RZ ;  /* 0x000000012e04b810 */ /* 0x000fe20007ffe0ff */
[----:B------:R-:W-:Y:S01]  /*a1f0*/  HFMA2 R7, -RZ, RZ, 0, 0.0625 ;  /* 0x00002c00ff077431 */ /* 0x000fe200000001ff */
[----:B------:R-:W-:Y:S02]  /*a200*/  ISETP.NE.AND P1, PT, R51, RZ, PT ;  /* 0x000000ff3300720c */ /* 0x000fe40003f25270 */
[----:B------:R-:W-:-:S02]  /*a210*/  @!P3 MOV R46, R4 ;  /* 0x00000004002eb202 */ /* 0x000fc40000000f00 */
[----:B------:R-:W-:Y:S02]  /*a220*/  ISETP.NE.AND P2, PT, R10, 0x1, PT ;  /* 0x000000010a00780c */ /* 0x000fe40003f45270 */
[C---:B--2---:R-:W-:Y:S02]  /*a230*/  LOP3.LUT R6, R17.reuse, 0xf000f, RZ, 0xc0, !PT ;  /* 0x000f000f11067812 */ /* 0x044fe400078ec0ff */
[----:B------:R-:W-:Y:S02]  /*a240*/  LOP3.LUT R8, R17, 0xf000f0, RZ, 0xc0, !PT ;  /* 0x00f000f011087812 */ /* 0x000fe400078ec0ff */
[----:B------:R-:W-:Y:S02]  /*a250*/  SHF.R.U32.HI R17, RZ, 0x8, R17 ;  /* 0x00000008ff117819 */ /* 0x000fe40000011611 */
[C---:B------:R-:W-:Y:S02]  /*a260*/  LOP3.LUT R20, R18.reuse, 0xf000f, RZ, 0xc0, !PT ;  /* 0x000f000f12147812 */ /* 0x040fe400078ec0ff */
[----:B------:R-:W-:-:S02]  /*a270*/  LOP3.LUT R21, R18, 0xf000f0, RZ, 0xc0, !PT ;  /* 0x00f000f012157812 */ /* 0x000fc400078ec0ff */
[----:B------:R-:W-:Y:S02]  /*a280*/  SHF.R.U32.HI R18, RZ, 0x8, R18 ;  /* 0x00000008ff127819 */ /* 0x000fe40000011612 */
[----:B------:R-:W-:Y:S02]  /*a290*/  SHF.R.U32.HI R4, RZ, 0x8, R16 ;  /* 0x00000008ff047819 */ /* 0x000fe40000011610 */
[----:B---3--:R-:W-:Y:S02]  /*a2a0*/  @!P3 PRMT R96, R3, 0x7610, R96 ;  /* 0x000076100360b816 */ /* 0x008fe40000000060 */
[----:B------:R-:W-:Y:S02]  /*a2b0*/  @!P3 PRMT R0, R2, 0x7610, R0 ;  /* 0x000076100200b816 */ /* 0x000fe40000000000 */
[----:B------:R-:W-:Y:S02]  /*a2c0*/  @!P3 PRMT R96, R96, 0x7610, R3 ;  /* 0x000076106060b816 */ /* 0x000fe40000000003 */
[----:B------:R-:W-:-:S02]  /*a2d0*/  LOP3.LUT R3, R16, 0xf000f0, RZ, 0xc0, !PT ;  /* 0x00f000f010037812 */ /* 0x000fc400078ec0ff */
[----:B------:R-:W-:Y:S02]  /*a2e0*/  SHF.R.U32.HI R25, RZ, 0x8, R19 ;  /* 0x00000008ff197819 */ /* 0x000fe40000011613 */
[----:B------:R-:W-:Y:S02]  /*a2f0*/  LOP3.LUT R9, R17, 0xf000f, RZ, 0xc0, !PT ;  /* 0x000f000f11097812 */ /* 0x000fe400078ec0ff */
[----:B------:R-:W-:Y:S02]  /*a300*/  @!P3 PRMT R0, R0, 0x7610, R2 ;  /* 0x000076100000b816 */ /* 0x000fe40000000002 */
[C---:B------:R-:W-:Y:S02]  /*a310*/  LOP3.LUT R23, R19.reuse, 0xf000f, RZ, 0xc0, !PT ;  /* 0x000f000f13177812 */ /* 0x040fe400078ec0ff */
[----:B------:R-:W-:Y:S02]  /*a320*/  LOP3.LUT R24, R19, 0xf000f0, RZ, 0xc0, !PT ;  /* 0x00f000f013187812 */ /* 0x000fe400078ec0ff */
        /* <DEDUP_REMOVED lines=27> */
[----:B------:R-:W-:Y:S02]  /*a4e0*/  HADD2 R22, R23, -1032, -1032 ;  /* 0xe408e40817167430 */ /* 0x000fe40000000000 */
[-C--:B------:R-:W-:Y:S02]  /*a4f0*/  HFMA2 R29, R30, R7.reuse.H0_H0, -72, -72 ;  /* 0xd480d4801e1d7431 */ /* 0x080fe40000040007 */
[-C--:B------:R-:W-:Y:S02]  /*a500*/  HFMA2 R23, R24, R7.reuse.H0_H0, -72, -72 ;  /* 0xd480d48018177431 */ /* 0x080fe40000040007 */
[----:B------:R-:W-:Y:S02]  /*a510*/  HADD2 R30, R31, -1032, -1032 ;  /* 0xe408e4081f1e7430 */ /* 0x000fe40000000000 */
[----:B------:R-:W-:Y:S02]  /*a520*/  HADD2 R18, R2, -1032, -1032 ;  /* 0xe408e40802127430 */ /* 0x000fe40000000000 */
[----:B------:R-:W-:-:S02]  /*a530*/  HFMA2 R16, R16, R7.H0_H0, -72, -72 ;  /* 0xd480d48010107431 */ /* 0x000fc40000040007 */
[----:B------:R-:W-:Y:S02]  /*a540*/  HADD2 R17, R6, -1032, -1032 ;  /* 0xe408e40806117430 */ /* 0x000fe40000000000 */
[-C--:B------:R-:W-:Y:S02]  /*a550*/  HFMA2 R19, R8, R7.reuse.H0_H0, -72, -72 ;  /* 0xd480d48008137431 */ /* 0x080fe40000040007 */
[----:B------:R-:W-:Y:S02]  /*a560*/  HADD2 R20, R20, -1032, -1032 ;  /* 0xe408e40814147430 */ /* 0x000fe40000000000 */
[----:B------:R-:W-:Y:S02]  /*a570*/  HADD2 R24, R3, -1032, -1032 ;  /* 0xe408e40803187430 */ /* 0x000fe40000000000 */
[----:B------:R-:W-:Y:S02]  /*a580*/  HFMA2 R25, R4, R7.H0_H0, -72, -72 ;  /* 0xd480d48004197431 */ /* 0x000fe40000040007 */
[----:B------:R-:W-:-:S02]  /*a590*/  HADD2 R26, R9, -1032, -1032 ;  /* 0xe408e408091a7430 */ /* 0x000fc40000000000 */
[----:B------:R-:W-:Y:S01]  /*a5a0*/  HFMA2 R31, R32, R7.H0_H0, -72, -72 ;  /* 0xd480d480201f7431 */ /* 0x000fe20000040007 */
[----:B0-----:R-:W-:Y:S06]  /*a5b0*/  @!P1 BRA `(.L_x_2296) ;  /* 0x0000000400689947 */ /* 0x001fec0003800000 */
        /* <DEDUP_REMOVED lines=90> */
.L_x_2296:
        /* <DEDUP_REMOVED lines=97> */
.L_x_2298:
[----:B------:R-:W-:Y:S05]  /*b170*/  @P0 BRA `(.L_x_2297) ;  /* 0x0000000400680947 */ /* 0x000fea0003800000 */
[----:B------:R-:W0:Y:S01]  /*b180*/  LDS.64 R2, [UR4+0x100] ;  /* 0x00010004ff027984 */ /* 0x000e220008000a00 */
[----:B------:R-:W-:Y:S02]  /*b190*/  HADD2.F32 R4, -RZ, R20.H0_H0 ;  /* 0x20000014ff047230 */ /* 0x000fe40000004100 */
[----:B------:R-:W-:Y:S01]  /*b1a0*/  HADD2.F32 R52, -RZ, R17.H1_H1 ;  /* 0x30000011ff347230 */ /* 0x000fe20000004100 */
[----:B------:R-:W1:Y:S01]  /*b1b0*/  LDS.64 R32, [UR4+0x108] ;  /* 0x00010804ff207984 */ /* 0x000e620008000a00 */
[----:B------:R-:W-:Y:S02]  /*b1c0*/  HADD2.F32 R5, -RZ, R22.H0_H0 ;  /* 0x20000016ff057230 */ /* 0x000fe40000004100 */
        /* <DEDUP_REMOVED lines=8> */
[--C-:B------:R-:W-:Y:S02]  /*b250*/  HADD2.F32 R2, -RZ, R18.reuse.H0_H0 ;  /* 0x20000012ff027230 */ /* 0x100fe40000004100 */
[----:B------:R-:W-:Y:S01]  /*b260*/  FFMA.FTZ R3, R3, R6, RZ ;  /* 0x0000000603037223 */ /* 0x000fe200000100ff */
[----:B------:R-:W-:-:S02]  /*b270*/  HADD2.F32 R18, -RZ, R18.H1_H1 ;  /* 0x30000012ff127230 */ /* 0x000fc40000004100 */
[-C--:B------:R-:W-:Y:S01]  /*b280*/  FFMA.FTZ R5, R5, R6.reuse, RZ ;  /* 0x0000000605057223 */ /* 0x080fe200000100ff */
[----:B------:R-:W-:Y:S02]  /*b290*/  HADD2.F32 R4, -RZ, R19.H0_H0 ;  /* 0x20000013ff047230 */ /* 0x000fe40000004100 */
[----:B------:R-:W-:Y:S01]  /*b2a0*/  FFMA.FTZ R17, R2, R6, RZ ;  /* 0x0000000602117223 */ /* 0x000fe200000100ff */
[-C--:B------:R-:W-:Y:S01]  /*b2b0*/  FFMA.FTZ R3, R52, R34.reuse, R3 ;  /* 0x0000002234037223 */ /* 0x080fe20000010003 */
[----:B------:R-:W-:Y:S02]  /*b2c0*/  HADD2.F32 R2, -RZ, R16.H0_H0 ;  /* 0x20000010ff027230 */ /* 0x000fe40000004100 */
[-C--:B------:R-:W-:Y:S01]  /*b2d0*/  FFMA.FTZ R37, R20, R34.reuse, R37 ;  /* 0x0000002214257223 */ /* 0x080fe20000010025 */
[----:B------:R-:W-:Y:S01]  /*b2e0*/  FFMA.FTZ R17, R18, R34, R17 ;  /* 0x0000002212117223 */ /* 0x000fe20000010011 */
[----:B------:R-:W-:Y:S02]  /*b2f0*/  HADD2.F32 R18, -RZ, R21.H0_H0 ;  /* 0x20000015ff127230 */ /* 0x000fe40000004100 */
        /* <DEDUP_REMOVED lines=66> */
.L_x_2297:
        /* <DEDUP_REMOVED lines=10> */
[----:B------:R-:W-:Y:S02]  /*b7c0*/  SHF.R.U32.HI R16, RZ, 0x8, R16 ;  /* 0x00000008ff107819 */ /* 0x000fe40000011610 */
[----:B------:R-:W-:Y:S02]  /*b7d0*/  SHF.R.U32.HI R27, RZ, 0x8, R19 ;  /* 0x00000008ff1b7819 */ /* 0x000fe40000011613 */
        /* <DEDUP_REMOVED lines=10> */
[C---:B------:R-:W-:Y:S01]  /*b880*/  LOP3.LUT R3, R16.reuse, 0xf000f, RZ, 0xc0, !PT ;  /* 0x000f000f10037812 */ /* 0x040fe200078ec0ff */
[----:B------:R-:W-:Y:S01]  /*b890*/  HADD2 R22, R22, -1032, -1032 ;  /* 0xe408e40816167430 */ /* 0x000fe20000000000 */
[----:B------:R-:W-:Y:S02]  /*b8a0*/  LOP3.LUT R17, R17, 0xf000f0, RZ, 0xc0, !PT ;  /* 0x00f000f011117812 */ /* 0x000fe400078ec0ff */
[C---:B------:R-:W-:Y:S02]  /*b8b0*/  LOP3.LUT R20, R27.reuse, 0xf000f, RZ, 0xc0, !PT ;  /* 0x000f000f1b147812 */ /* 0x040fe400078ec0ff */
        /* <DEDUP_REMOVED lines=120> */
.L_x_2299:
        /* <DEDUP_REMOVED lines=94> */
.L_x_2301:
        /* <DEDUP_REMOVED lines=11> */
[----:B------:R-:W-:Y:S02]  /*c6d0*/  HADD2.F32 R34, -RZ, R2.H1_H1 ;  /* 0x30000002ff227230 */ /* 0x000fe40000004100 */
[----:B------:R-:W-:Y:S02]  /*c6e0*/  HADD2.F32 R3, -RZ, R19.H0_H0 ;  /* 0x20000013ff037230 */ /* 0x000fe40000004100 */
[-C--:B------:R-:W-:Y:S01]  /*c6f0*/  FFMA.FTZ R37, R4, R6.reuse, RZ ;  /* 0x0000000604257223 */ /* 0x080fe200000100ff */
[--C-:B------:R-:W-:Y:S02]  /*c700*/  HADD2.F32 R2, -RZ, R20.reuse.H0_H0 ;  /* 0x20000014ff027230 */ /* 0x100fe40000004100 */
[----:B------:R-:W-:Y:S01]  /*c710*/  FFMA.FTZ R5, R5, R6, RZ ;  /* 0x0000000605057223 */ /* 0x000fe200000100ff */
[----:B------:R-:W-:-:S02]  /*c720*/  HADD2.F32 R20, -RZ, R20.H1_H1 ;  /* 0x30000014ff147230 */ /* 0x000fc40000004100 */
[-C--:B------:R-:W-:Y:S01]  /*c730*/  FFMA.FTZ R3, R3, R6.reuse, RZ ;  /* 0x0000000603037223 */ /* 0x080fe200000100ff */
[----:B------:R-:W-:Y:S02]  /*c740*/  HADD2.F32 R4, -RZ, R21.H0_H0 ;  /* 0x20000015ff047230 */ /* 0x000fe40000004100 */
[----:B------:R-:W-:Y:S01]  /*c750*/  FFMA.FTZ R19, R2, R6, RZ ;  /* 0x0000000602137223 */ /* 0x000fe200000100ff */
        /* <DEDUP_REMOVED lines=71> */
.L_x_2300:
        /* <DEDUP_REMOVED lines=145> */
.L_x_2302:
        /* <DEDUP_REMOVED lines=94> */
.L_x_2304:
        /* <DEDUP_REMOVED lines=91> */
.L_x_2303:
        /* <DEDUP_REMOVED lines=8> */
[----:B------:R-:W-:Y:S02]  /*e0f0*/  SHF.R.U32.HI R27, RZ, 0x8, R18 ;  /* 0x00000008ff1b7819 */ /* 0x000fe40000011612 */
[----:B------:R-:W-:Y:S02]  /*e100*/  LOP3.LUT R21, R19, 0xf000f0, RZ, 0xc0, !PT ;  /* 0x00f000f013157812 */ /* 0x000fe400078ec0ff */
[----:B------:R-:W-:Y:S02]  /*e110*/  SHF.R.U32.HI R29, RZ, 0x8, R19 ;  /* 0x00000008ff1d7819 */ /* 0x000fe40000011613 */
[C---:B------:R-:W-:Y:S02]  /*e120*/  LOP3.LUT R25, R18.reuse, 0xf000f, RZ, 0xc0, !PT ;  /* 0x000f000f12197812 */ /* 0x040fe400078ec0ff */
        /* <DEDUP_REMOVED lines=133> */
.L_x_2305:
        /* <DEDUP_REMOVED lines=94> */
.L_x_2307:
        /* <DEDUP_REMOVED lines=19> */
[----:B------:R-:W-:Y:S02]  /*f090*/  HADD2.F32 R3, -RZ, R18.H0_H0 ;  /* 0x20000012ff037230 */ /* 0x000fe40000004100 */
[-C--:B------:R-:W-:Y:S01]  /*f0a0*/  FFMA.FTZ R36, R25, R33.reuse, R36 ;  /* 0x0000002119247223 */ /* 0x080fe20000010024 */
[----:B------:R-:W-:Y:S02]  /*f0b0*/  HADD2.F32 R25, -RZ, R26.H1_H1 ;  /* 0x3000001aff197230 */ /* 0x000fe40000004100 */
[----:B------:R-:W-:Y:S01]  /*f0c0*/  FFMA.FTZ R2, R27, R33, R2 ;  /* 0x000000211b027223 */ /* 0x000fe20000010002 */
[----:B------:R-:W-:Y:S02]  /*f0d0*/  HADD2.F32 R27, -RZ, R20.H0_H0 ;  /* 0x20000014ff1b7230 */ /* 0x000fe40000004100 */
[----:B------:R-:W-:Y:S01]  /*f0e0*/  FFMA.FTZ R6, R5, R6, RZ ;  /* 0x0000000605067223 */ /* 0x000fe200000100ff */
[----:B------:R-:W-:-:S02]  /*f0f0*/  HADD2.F32 R5, -RZ, R19.H0_H0 ;  /* 0x20000013ff057230 */ /* 0x000fc40000004100 */
[----:B------:R-:W-:Y:S01]  /*f100*/  FFMA.FTZ R4, R25, R33, R4 ;  /* 0x0000002119047223 */ /* 0x000fe20000010004 */
[----:B------:R-:W-:Y:S01]  /*f110*/  FFMA.FTZ R3, R3, R35, R2 ;  /* 0x0000002303037223 */ /* 0x000fe20000010002 */
[----:B------:R-:W-:Y:S02]  /*f120*/  HADD2.F32 R2, -RZ, R19.H1_H1 ;  /* 0x30000013ff027230 */ /* 0x000fe40000004100 */
[----:B------:R-:W-:Y:S01]  /*f130*/  FFMA.FTZ R6, R37, R33, R6 ;  /* 0x0000002125067223 */ /* 0x000fe20000010006 */
[-C--:B------:R-:W-:Y:S01]  /*f140*/  FFMA.FTZ R25, R27, R35.reuse, R4 ;  /* 0x000000231b197223 */ /* 0x080fe20000010004 */
[----:B------:R-:W-:Y:S02]  /*f150*/  HADD2.F32 R27, -RZ, R21.H0_H0 ;  /* 0x20000015ff1b7230 */ /* 0x000fe40000004100 */
[----:B------:R-:W-:Y:S01]  /*f160*/  FFMA.FTZ R5, R5, R35, R36 ;  /* 0x0000002305057223 */ /* 0x000fe20000010024 */
[----:B------:R-:W-:Y:S02]  /*f170*/  HADD2.F32 R18, -RZ, R18.H1_H1 ;  /* 0x30000012ff127230 */ /* 0x000fe40000004100 */
[----:B------:R-:W-:-:S02]  /*f180*/  HADD2.F32 R20, -RZ, R20.H1_H1 ;  /* 0x30000014ff147230 */ /* 0x000fc40000004100 */
[----:B------:R-:W-:Y:S01]  /*f190*/  FFMA.FTZ R35, R27, R35, R6 ;  /* 0x000000231b237223 */ /* 0x000fe20000010006 */
[-C--:B------:R-:W-:Y:S01]  /*f1a0*/  FFMA.FTZ R5, R2, R34.reuse, R5 ;  /* 0x0000002202057223 */ /* 0x080fe20000010005 */
[--C-:B-1----:R-:W-:Y:S02]  /*f1b0*/  HADD2.F32 R2, -RZ, R16.reuse.H0_H0 ;  /* 0x20000010ff027230 */ /* 0x102fe40000004100 */
[-C--:B------:R-:W-:Y:S01]  /*f1c0*/  FFMA.FTZ R3, R18, R34.reuse, R3 ;  /* 0x0000002212037223 */ /* 0x080fe20000010003 */
[----:B------:R-:W-:Y:S02]  /*f1d0*/  HADD2.F32 R6, -RZ, R29.H0_H0 ;  /* 0x2000001dff067230 */ /* 0x000fe40000004100 */
[----:B------:R-:W-:Y:S01]  /*f1e0*/  FFMA.FTZ R25, R20, R34, R25 ;  /* 0x0000002214197223 */ /* 0x000fe20000010019 */
[----:B------:R-:W-:Y:S02]  /*f1f0*/  HADD2.F32 R4, -RZ, R21.H1_H1 ;  /* 0x30000015ff047230 */ /* 0x000fe40000004100 */
[----:B------:R-:W-:-:S02]  /*f200*/  HADD2.F32 R16, -RZ, R16.H1_H1 ;  /* 0x30000010ff107230 */ /* 0x000fc40000004100 */
[----:B------:R-:W-:Y:S01]  /*f210*/  FFMA.FTZ R3, R6, R2, R3 ;  /* 0x0000000206037223 */ /* 0x000fe20000010003 */
[----:B------:R-:W-:Y:S02]  /*f220*/  HADD2.F32 R18, -RZ, R29.H1_H1 ;  /* 0x3000001dff127230 */ /* 0x000fe40000004100 */
[----:B------:R-:W-:Y:S01]  /*f230*/  FFMA.FTZ R35, R4, R34, R35 ;  /* 0x0000002204237223 */ /* 0x000fe20000010023 */
[--C-:B------:R-:W-:Y:S02]  /*f240*/  HADD2.F32 R20, -RZ, R30.reuse.H0_H0 ;  /* 0x2000001eff147230 */ /* 0x100fe40000004100 */
[--C-:B------:R-:W-:Y:S02]  /*f250*/  HADD2.F32 R26, -RZ, R31.reuse.H0_H0 ;  /* 0x2000001fff1a7230 */ /* 0x100fe40000004100 */
[----:B------:R-:W-:Y:S01]  /*f260*/  FFMA.FTZ R3, R18, R16, R3 ;  /* 0x0000001012037223 */ /* 0x000fe20000010003 */
[----:B------:R-:W-:Y:S02]  /*f270*/  HADD2.F32 R30, -RZ, R30.H1_H1 ;  /* 0x3000001eff1e7230 */ /* 0x000fe40000004100 */
[----:B------:R-:W-:Y:S01]  /*f280*/  FFMA.FTZ R5, R20, R2, R5 ;  /* 0x0000000214057223 */ /* 0x000fe20000010005 */
[----:B------:R-:W-:-:S02]  /*f290*/  HADD2.F32 R18, -RZ, R31.H1_H1 ;  /* 0x3000001fff127230 */ /* 0x000fc40000004100 */
[-C--:B------:R-:W-:Y:S01]  /*f2a0*/  FFMA.FTZ R25, R26, R2.reuse, R25 ;  /* 0x000000021a197223 */ /* 0x080fe20000010019 */
        /* <DEDUP_REMOVED lines=14> */
[----:B------:R-:W-:Y:S02]  /*f390*/  HADD2.F32 R18, -RZ, R7.H0_H0 ;  /* 0x20000007ff127230 */ /* 0x000fe40000004100 */
[----:B------:R-:W-:Y:S01]  /*f3a0*/  FFMA.FTZ R2, R3, R17, R2 ;  /* 0x0000001103027223 */ /* 0x000fe20000010002 */
[----:B------:R-:W-:-:S02]  /*f3b0*/  HADD2.F32 R23, -RZ, R23.H1_H1 ;  /* 0x30000017ff177230 */ /* 0x000fc40000004100 */
[-C--:B------:R-:W-:Y:S01]  /*f3c0*/  FFMA.FTZ R16, R5, R17.reuse, R16 ;  /* 0x0000001105107223 */ /* 0x080fe20000010010 */
[----:B------:R-:W-:Y:S02]  /*f3d0*/  HADD2.F32 R19, -RZ, R7.H1_H1 ;  /* 0x30000007ff137230 */ /* 0x000fe40000004100 */
[----:B------:R-:W-:Y:S01]  /*f3e0*/  FFMA.FTZ R4, R18, R4, R35 ;  /* 0x0000000412047223 */ /* 0x000fe20000010023 */
        /* <DEDUP_REMOVED lines=18> */
.L_x_2306:
        /* <DEDUP_REMOVED lines=8> */
.L_x_2295:
        /* <DEDUP_REMOVED lines=13> */
.L_x_2313:
[----:B------:R-:W0:Y:S01]  /*f660*/  LDC R47, c[0x0][0x3ac] ;  /* 0x0000eb00ff2f7b82 */ /* 0x000e220000000800 */
[----:B------:R-:W-:Y:S01]  /*f670*/  ISETP.NE.AND P1, PT, R48, R39, PT ;  /* 0x000000273000720c */ /* 0x000fe20003f25270 */
[----:B------:R1:W2:-:S12]  /*f680*/  LDG.E.128.CONSTANT R12, desc[UR6][R16.64] ;  /* 0x00000006100c7981 */ /* 0x000298000c1e9d00 */
[----:B------:R-:W-:Y:S01]  /*f690*/  @!P1 LEA R20, R46, R1, 0x3 ;  /* 0x000000012e149211 */ /* 0x000fe200078e18ff */
[----:B------:R-:W5:Y:S05]  /*f6a0*/  @!P1 LDG.E.U16.CONSTANT R97, desc[UR6][R36.64] ;  /* 0x0000000624619981 */ /* 0x000f6a000c1e9500 */
[----:B------:R-:W3:Y:S01]  /*f6b0*/  @!P1 LDL.64 R20, [R20+0x8] ;  /* 0x0000080014149983 */ /* 0x000ee20000100a00 */
[----:B0-----:R-:W-:-:S05]  /*f6c0*/  IMAD.WIDE R18, R47, 0x4, R16 ;  /* 0x000000042f127825 */ /* 0x001fca00078e0210 */
[----:B------:R0:W4:Y:S01]  /*f6d0*/  LDG.E.128.CONSTANT R8, desc[UR6][R18.64] ;  /* 0x0000000612087981 */ /* 0x000122000c1e9d00 */
[----:B------:R-:W-:-:S05]  /*f6e0*/  IMAD.WIDE R2, R47, 0x4, R18 ;  /* 0x000000042f027825 */ /* 0x000fca00078e0212 */
[----:B------:R-:W4:Y:S01]  /*f6f0*/  LDG.E.128.CONSTANT R4, desc[UR6][R2.64] ;  /* 0x0000000602047981 */ /* 0x000f22000c1e9d00 */
[----:B------:R-:W-:-:S05]  /*f700*/  HFMA2 R22, -RZ, RZ, 0, 0.015625 ;  /* 0x00002400ff167431 */ /* 0x000fca00000001ff */
[----:B-1----:R-:W-:Y:S02]  /*f710*/  PRMT R16, R22, 0x7610, R16 ;  /* 0x0000761016107816 */ /* 0x002fe40000000010 */
[----:B------:R-:W-:Y:S01]  /*f720*/  MOV R24, 0x3000 ;  /* 0x0000300000187802 */ /* 0x000fe20000000f00 */
[----:B------:R-:W1:Y:S01]  /*f730*/  S2UR UR5, SR_CTAID.Y ;  /* 0x00000000000579c3 */ /* 0x000e620000002600 */
[----:B------:R-:W-:Y:S02]  /*f740*/  ISETP.NE.AND P2, PT, R51, RZ, PT ;  /* 0x000000ff3300720c */ /* 0x000fe40003f45270 */
[----:B------:R-:W-:Y:S01]  /*f750*/  @!P1 IADD3 R98, PT, PT, R46, 0x1, RZ ;  /* 0x000000012e629810 */ /* 0x000fe20007ffe0ff */
[----:B-1----:R-:W-:-:S04]  /*f760*/  UIMAD UR5, UR5, -0x3, UR8 ;  /* 0xfffffffd050578a4 */ /* 0x002fc8000f8e0208 */
[----:B------:R-:W-:Y:S01]  /*f770*/  UISETP.NE.AND UP0, UPT, UR5, 0x1, UPT ;  /* 0x000000010500788c */ /* 0x000fe2000bf05270 */
[----:B--2---:R-:W-:Y:S02]  /*f780*/  SHF.R.U32.HI R25, RZ, 0xf, R14 ;  /* 0x0000000fff197819 */ /* 0x004fe4000001160e */
[----:B0-----:R-:W-:Y:S02]  /*f790*/  SHF.R.U32.HI R18, RZ, 0xf, R12 ;  /* 0x0000000fff127819 */ /* 0x001fe4000001160c */
[C---:B------:R-:W-:Y:S02]  /*f7a0*/  LOP3.LUT R62, R13.reuse, 0x70007, RZ, 0xc0, !PT ;  /* 0x000700070d3e7812 */ /* 0x040fe400078ec0ff */
[----:B------:R-:W-:Y:S02]  /*f7b0*/  LOP3.LUT R22, R13, 0x380038, RZ, 0xc0, !PT ;  /* 0x003800380d167812 */ /* 0x000fe400078ec0ff */
[----:B------:R-:W-:Y:S02]  /*f7c0*/  SHF.R.U32.HI R59, RZ, 0x6, R13 ;  /* 0x00000006ff3b7819 */ /* 0x000fe4000001160d */
[----:B------:R-:W-:-:S02]  /*f7d0*/  SHF.R.U32.HI R27, RZ, 0xf, R15 ;  /* 0x0000000fff1b7819 */ /* 0x000fc4000001160f */
[----:B---3--:R-:W-:Y:S02]  /*f7e0*/  @!P1 PRMT R96, R21, 0x7610, R96 ;  /* 0x0000761015609816 */ /* 0x008fe40000000060 */
[----:B------:R-:W-:Y:S02]  /*f7f0*/  @!P1 PRMT R0, R20, 0x7610, R0 ;  /* 0x0000761014009816 */ /* 0x000fe40000000000 */
[----:B------:R-:W-:Y:S02]  /*f800*/  @!P1 PRMT R96, R96, 0x7610, R21 ;  /* 0x0000761060609816 */ /* 0x000fe40000000015 */
[----:B------:R-:W-:Y:S02]  /*f810*/  SHF.R.U32.HI R21, RZ, 0xf, R13 ;  /* 0x0000000fff157819 */ /* 0x000fe4000001160d */
[----:B------:R-:W-:Y:S02]  /*f820*/  @!P1 PRMT R0, R0, 0x7610, R20 ;  /* 0x0000761000009816 */ /* 0x000fe40000000014 */
[----:B----4-:R-:W-:-:S02]  /*f830*/  LOP3.LUT R57, R10, 0x70007, RZ, 0xc0, !PT ;  /* 0x000700070a397812 */ /* 0x010fc400078ec0ff */
[----:B------:R-:W-:Y:S02]  /*f840*/  LOP3.LUT R28, R10, 0x380038, RZ, 0xc0, !PT ;  /* 0x003800380a1c7812 */ /* 0x000fe400078ec0ff */
[----:B------:R-:W-:Y:S02]  /*f850*/  SHF.R.U32.HI R13, RZ, 0x6, R10 ;  /* 0x00000006ff0d7819 */ /* 0x000fe4000001160a */
[C---:B------:R-:W-:Y:S02]  /*f860*/  LOP3.LUT R63, R12.reuse, 0x70007, RZ, 0xc0, !PT ;  /* 0x000700070c3f7812 */ /* 0x040fe400078ec0ff */
[----:B------:R-:W-:Y:S02]  /*f870*/  LOP3.LUT R17, R12, 0x380038, RZ, 0xc0, !PT ;  /* 0x003800380c117812 */ /* 0x000fe400078ec0ff */
[----:B------:R-:W-:Y:S02]  /*f880*/  SHF.R.U32.HI R58, RZ, 0x6, R12 ;  /* 0x00000006ff3a7819 */ /* 0x000fe4000001160c */
[----:B------:R-:W-:-:S02]  /*f890*/  SHF.R.U32.HI R10, RZ, 0xe, R10 ;  /* 0x0000000eff0a7819 */ /* 0x000fc4000001160a */
[----:B------:R-:W-:Y:S02]  /*f8a0*/  LOP3.LUT R25, R25, 0x10001, RZ, 0xc0, !PT ;  /* 0x0001000119197812 */ /* 0x000fe400078ec0ff */
[C---:B------:R-:W-:Y:S02]  /*f8b0*/  LOP3.LUT R66, R14.reuse, 0x70007, RZ, 0xc0, !PT ;  /* 0x000700070e427812 */ /* 0x040fe400078ec0ff */
[----:B------:R-:W-:Y:S02]  /*f8c0*/  LOP3.LUT R26, R14, 0x380038, RZ, 0xc0, !PT ;  /* 0x003800380e1a7812 */ /* 0x000fe400078ec0ff */
[----:B------:R-:W-:Y:S02]  /*f8d0*/  SHF.R.U32.HI R64, RZ, 0x6, R14 ;  /* 0x00000006ff407819 */ /* 0x000fe4000001160e */
[C---:B------:R-:W-:Y:S02]  /*f8e0*/  LOP3.LUT R77, R15.reuse, 0x70007, RZ, 0xc0, !PT ;  /* 0x000700070f4d7812 */ /* 0x040fe400078ec0ff */
[----:B------:R-:W-:-:S02]  /*f8f0*/  LOP3.LUT R29, R15, 0x380038, RZ, 0xc0, !PT ;  /* 0x003800380f1d7812 */ /* 0x000fc400078ec0ff */
[----:B------:R-:W-:Y:S02]  /*f900*/  SHF.R.U32.HI R65, RZ, 0x6, R15 ;  /* 0x00000006ff417819 */ /* 0x000fe4000001160f */
[C---:B------:R-:W-:Y:S02]  /*f910*/  LOP3.LUT R52, R8.reuse, 0x70007, RZ, 0xc0, !PT ;  /* 0x0007000708347812 */ /* 0x040fe400078ec0ff */
[----:B------:R-:W-:Y:S02]  /*f920*/  LOP3.LUT R20, R8, 0x380038, RZ, 0xc0, !PT ;  /* 0x0038003808147812 */ /* 0x000fe400078ec0ff */
[--C-:B------:R-:W-:Y:S02]  /*f930*/  SHF.R.U32.HI R12, RZ, 0x6, R8.reuse ;  /* 0x00000006ff0c7819 */ /* 0x100fe40000011608 */
[----:B------:R-:W-:Y:S02]  /*f940*/  SHF.R.U32.HI R19, RZ, 0xe, R8 ;  /* 0x0000000eff137819 */ /* 0x000fe40000011608 */
[----:B------:R-:W-:-:S02]  /*f950*/  LOP3.LUT R18, R18, 0x10001, RZ, 0xc0, !PT ;  /* 0x0001000112127812 */ /* 0x000fc400078ec0ff */
[C---:B------:R-:W-:Y:S02]  /*f960*/  LOP3.LUT R15, R9.reuse, 0x70007, RZ, 0xc0, !PT ;  /* 0x00070007090f7812 */ /* 0x040fe400078ec0ff */
[----:B------:R-:W-:Y:S02]  /*f970*/  LOP3.LUT R23, R9, 0x380038, RZ, 0xc0, !PT ;  /* 0x0038003809177812 */ /* 0x000fe400078ec0ff */
[--C-:B------:R-:W-:Y:S02]  /*f980*/  SHF.R.U32.HI R8, RZ, 0x6, R9.reuse ;  /* 0x00000006ff087819 */ /* 0x100fe40000011609 */
[----:B------:R-:W-:Y:S02]  /*f990*/  SHF.R.U32.HI R14, RZ, 0xe, R9 ;  /* 0x0000000eff0e7819 */ /* 0x000fe40000011609 */
[----:B------:R-:W-:Y:S02]  /*f9a0*/  LOP3.LUT R21, R21, 0x10001, RZ, 0xc0, !PT ;  /* 0x0001000115157812 */ /* 0x000fe400078ec0ff */
[----:B------:R-:W-:-:S02]  /*f9b0*/  SHF.R.U32.HI R30, RZ, 0xe, R11 ;  /* 0x0000000eff1e7819 */ /* 0x000fc4000001160b */
[----:B------:R-:W-:Y:S02]  /*f9c0*/  LOP3.LUT R9, R27, 0x10001, RZ, 0xc0, !PT ;  /* 0x000100011b097812 */ /* 0x000fe400078ec0ff */
[----:B------:R-:W-:Y:S02]  /*f9d0*/  LOP3.LUT R27, R25, 0x20002, R10, 0xf8, !PT ;  /* 0x00020002191b7812 */ /* 0x000fe400078ef80a */
[----:B------:R-:W-:Y:S02]  /*f9e0*/  LOP3.LUT R19, R18, 0x20002, R19, 0xf8, !PT ;  /* 0x0002000212137812 */ /* 0x000fe400078ef813 */
[C---:B------:R-:W-:Y:S02]  /*f9f0*/  LOP3.LUT R53, R5.reuse, 0x70007, RZ, 0xc0, !PT ;  /* 0x0007000705357812 */ /* 0x040fe400078ec0ff */
[----:B------:R-:W-:Y:S02]  /*fa00*/  LOP3.LUT R25, R5, 0x380038, RZ, 0xc0, !PT ;  /* 0x0038003805197812 */ /* 0x000fe400078ec0ff */
[----:B------:R-:W-:-:S02]  /*fa10*/  SHF.R.U32.HI R10, RZ, 0x6, R5 ;  /* 0x00000006ff0a7819 */ /* 0x000fc40000011605 */
[----:B------:R-:W-:Y:S02]  /*fa20*/  LOP3.LUT R18, R21, 0x20002, R14, 0xf8, !PT ;  /* 0x0002000215127812 */ /* 0x000fe400078ef80e */
[----:B------:R-:W-:Y:S02]  /*fa30*/  SHF.R.U32.HI R5, RZ, 0xd, R5 ;  /* 0x0000000dff057819 */ /* 0x000fe40000011605 */
[C---:B------:R-:W-:Y:S02]  /*fa40*/  LOP3.LUT R60, R11.reuse, 0x70007, RZ, 0xc0, !PT ;  /* 0x000700070b3c7812 */ /* 0x040fe400078ec0ff */
[----:B------:R-:W-:Y:S02]  /*fa50*/  LOP3.LUT R32, R11, 0x380038, RZ, 0xc0, !PT ;  /* 0x003800380b207812 */ /* 0x000fe400078ec0ff */
[----:B------:R-:W-:Y:S02]  /*fa60*/  SHF.R.U32.HI R54, RZ, 0x6, R11 ;  /* 0x00000006ff367819 */ /* 0x000fe4000001160b */
[----:B------:R-:W-:-:S02]  /*fa70*/  LOP3.LUT R68, R9, 0x20002, R30, 0xf8, !PT ;  /* 0x0002000209447812 */ /* 0x000fc400078ef81e */
[C---:B------:R-:W-:Y:S02]  /*fa80*/  LOP3.LUT R55, R6.reuse, 0x70007, RZ, 0xc0, !PT ;  /* 0x0007000706377812 */ /* 0x040fe400078ec0ff */
[----:B------:R-:W-:Y:S02]  /*fa90*/  LOP3.LUT R30, R6, 0x380038, RZ, 0xc0, !PT ;  /* 0x00380038061e7812 */ /* 0x000fe400078ec0ff */
[----:B------:R-:W-:Y:S02]  /*faa0*/  SHF.R.U32.HI R11, RZ, 0x6, R6 ;  /* 0x00000006ff0b7819 */ /* 0x000fe40000011606 */
[C---:B------:R-:W-:Y:S02]  /*fab0*/  LOP3.LUT R14, R4.reuse, 0x70007, RZ, 0xc0, !PT ;  /* 0x00070007040e7812 */ /* 0x040fe400078ec0ff */
[----:B------:R-:W-:Y:S02]  /*fac0*/  LOP3.LUT R21, R4, 0x380038, RZ, 0xc0, !PT ;  /* 0x0038003804157812 */ /* 0x000fe400078ec0ff */
[----:B------:R-:W-:-:S02]  /*fad0*/  SHF.R.U32.HI R9, RZ, 0x6, R4 ;  /* 0x00000006ff097819 */ /* 0x000fc40000011604 */
[----:B------:R-:W-:Y:S02]  /*fae0*/  SHF.R.U32.HI R6, RZ, 0xd, R6 ;  /* 0x0000000dff067819 */ /* 0x000fe40000011606 */
[----:B------:R-:W-:Y:S02]  /*faf0*/  SHF.R.U32.HI R4, RZ, 0xd, R4 ;  /* 0x0000000dff047819 */ /* 0x000fe40000011604 */
[----:B------:R-:W-:Y:S02]  /*fb00*/  SHF.R.U32.HI R31, RZ, 0xd, R7 ;  /* 0x0000000dff1f7819 */ /* 0x000fe40000011607 */
[----:B------:R-:W-:Y:S02]  /*fb10*/  LOP3.LUT R5, R18, 0x40004, R5, 0xf8, !PT ;  /* 0x0004000412057812 */ /* 0x000fe400078ef805 */
[----:B------:R-:W-:Y:S02]  /*fb20*/  LOP3.LUT R17, R17, 0x64006400, RZ, 0xfc, !PT ;  /* 0x6400640011117812 */ /* 0x000fe400078efcff */
[----:B------:R-:W-:-:S02]  /*fb30*/  LOP3.LUT R18, R58, 0x380038, RZ, 0xc0, !PT ;  /* 0x003800383a127812 */ /* 0x000fc400078ec0ff */
[C---:B------:R-:W-:Y:S02]  /*fb40*/  LOP3.LUT R61, R7.reuse, 0x70007, RZ, 0xc0, !PT ;  /* 0x00070007073d7812 */ /* 0x040fe400078ec0ff */
[----:B------:R-:W-:Y:S02]  /*fb50*/  LOP3.LUT R34, R7, 0x380038, RZ, 0xc0, !PT ;  /* 0x0038003807227812 */ /* 0x000fe400078ec0ff */
[----:B------:R-:W-:Y:S02]  /*fb60*/  SHF.R.U32.HI R56, RZ, 0x6, R7 ;  /* 0x00000006ff387819 */ /* 0x000fe40000011607 */
[----:B------:R-:W-:Y:S01]  /*fb70*/  LOP3.LUT R7, R27, 0x40004, R6, 0xf8, !PT ;  /* 0x000400041b077812 */ /* 0x000fe200078ef806 */
        /* <DEDUP_REMOVED lines=68> */
[----:B------:R-:W-:Y:S01]  /*ffc0*/  HFMA2 R24, R69, R24.H0_H0, -132, -132 ;  /* 0xd820d82045187431 */ /* 0x000fe20000040018 */
[----:B------:R-:W-:Y:S01]  /*ffd0*/  LOP3.LUT R69, R18, 0x64006400, RZ, 0xfc, !PT ;  /* 0x6400640012457812 */ /* 0x000fe200078efcff */
[----:B------:R-:W-:Y:S01]  /*ffe0*/  HFMA2 R68, R21, R16.H0_H0, -20, -20 ;  /* 0xcd00cd0015447431 */ /* 0x000fe20000040010 */
        /* <DEDUP_REMOVED lines=11> */
[----:B------:R-:W-:Y:S01]  /*100a0*/  LOP3.LUT R81, R20, 0x64006400, RZ, 0xfc, !PT ;  /* 0x6400640014517812 */ /* 0x000fe200078efcff */
[----:B------:R-:W-:Y:S01]  /*100b0*/  HFMA2 R20, R89, R16.H0_H0, -20, -20 ;  /* 0xcd00cd0059147431 */ /* 0x000fe20000040010 */
        /* <DEDUP_REMOVED lines=54> */
[----:B------:R-:W-:Y:S02]  /*10420*/  HFMA2 R16, R91, R16.H0_H0, -20, -20 ;  /* 0xcd00cd005b107431 */ /* 0x000fe40000040010 */
        /* <DEDUP_REMOVED lines=59> */
[----:B------:R-:W1:Y:S01]  /*107e0*/  LDS.128 R12, [UR4+-0x70] ;  /* 0xffff9004ff0c7984 */ /* 0x000e620008000c00 */
        /* <DEDUP_REMOVED lines=42> */
.L_x_2310:
[----:B------:R-:W-:Y:S02]  /*10a90*/  @!P1 MOV R46, R98 ;  /* 0x00000062002e9202 */ /* 0x000fe40000000f00 */
[----:B-----5:R-:W-:Y:S01]  /*10aa0*/  @!P1 IADD3 R39, PT, PT, R97, R48, RZ ;  /* 0x0000003061279210 */ /* 0x020fe20007ffe0ff */
[----:B------:R-:W-:Y:S06]  /*10ab0*/  BRA.U !UP0, `(.L_x_2311) ;  /* 0x0000000908707547 */ /* 0x000fec000b800000 */
[----:B------:R-:W-:-:S04]  /*10ac0*/  PRMT R4, R50, 0x9910, RZ ;  /* 0x0000991032047816 */ /* 0x000fc800000000ff */
        /* <DEDUP_REMOVED lines=21> */
[----:B------:R-:W0:Y:S01]  /*10c20*/  LDS.128 R8, [UR4] ;  /* 0x00000004ff087984 */ /* 0x000e220008000c00 */
        /* <DEDUP_REMOVED lines=56> */
.L_x_2312:
        /* <DEDUP_REMOVED lines=77> */
.L_x_2311:
[----:B------:R-:W-:Y:S01]  /*11480*/  IADD3 R48, PT, PT, R48, 0x20, RZ ;  /* 0x0000002030307810 */ /* 0x000fe20007ffe0ff */
[----:B------:R-:W-:Y:S01]  /*11490*/  UIADD3 UR4, UPT, UPT, UR4, 0x40, URZ ;  /* 0x0000004004047890 */ /* 0x000fe2000fffe0ff */
[----:B------:R-:W-:Y:S01]  /*114a0*/  IADD3 R36, P2, PT, R36, 0x80, RZ ;  /* 0x0000008024247810 */ /* 0x000fe20007f5e0ff */
[----:B------:R-:W-:Y:S01]  /*114b0*/  IMAD.WIDE R16, R47, 0x4, R2 ;  /* 0x000000042f107825 */ /* 0x000fe200078e0202 */
[----:B------:R-:W-:Y:S02]  /*114c0*/  ISETP.GE.AND P1, PT, R48, R38, PT ;  /* 0x000000263000720c */ /* 0x000fe40003f26270 */
[----:B------:R-:W-:-:S11]  /*114d0*/  IADD3.X R37, PT, PT, RZ, R37, RZ, P2, !PT ;  /* 0x00000025ff257210 */ /* 0x000fd600017fe4ff */
[----:B------:R-:W-:Y:S05]  /*114e0*/  @!P1 BRA `(.L_x_2313) ;  /* 0xffffffe0005c9947 */ /* 0x000fea000383ffff */
.L_x_2309:
        /* <DEDUP_REMOVED lines=21> */
.L_x_2317:
[----:B------:R-:W0:Y:S02]  /*11640*/  LDS R2, [R6] ;  /* 0x0000000006027984 */ /* 0x000e240000000800 */
[----:B0-----:R-:W-:-:S05]  /*11650*/  HADD2 R3, R2, R45 ;  /* 0x0000002d02037230 */ /* 0x001fca0000000000 */
[----:B------:R-:W0:Y:S02]  /*11660*/  ATOMS.CAST.SPIN P1, [R6], R2, R3 ;  /* 0x000000020600758d */ /* 0x000e240001820003 */
[----:B0-----:R-:W-:Y:S05]  /*11670*/  @!P1 BRA `(.L_x_2317) ;  /* 0xfffffffc00f09947 */ /* 0x001fea000383ffff */
[----:B------:R-:W-:Y:S05]  /*11680*/  BRA `(.L_x_2315) ;  /* 0x00000000000c7947 */ /* 0x000fea0003800000 */
.L_x_2316:
[----:B------:R-:W2:Y:S02]  /*11690*/  LD.E R2, desc[UR6][R4.64] ;  /* 0x0000000604027980 */ /* 0x000ea4000c101900 */
[----:B--2---:R-:W-:-:S05]  /*116a0*/  IADD3 R3, PT, PT, R45, R2, RZ ;  /* 0x000000022d037210 */ /* 0x004fca0007ffe0ff */
[----:B------:R0:W-:Y:S02]  /*116b0*/  ST.E desc[UR6][R4.64], R3 ;  /* 0x0000000304007985 */ /* 0x0001e4000c101906 */
.L_x_2315:
[----:B------:R-:W-:Y:S05]  /*116c0*/  BSYNC.RECONVERGENT B0 ;  /* 0x0000000000007941 */ /* 0x000fea0003800200 */
.L_x_2314:
[----:B------:R1:W-:Y:S01]  /*116d0*/  ATOM.E.ADD.F16x2.RN.STRONG.GPU P1, RZ, desc[UR6][R4.64+0x4], R51 ;  /* 0x8000043304ff79a2 */ /* 0x0003e2000c12e106 */
[----:B------:R-:W-:Y:S04]  /*116e0*/  BSSY.RECONVERGENT B0, `(.L_x_2318) ;  /* 0x000000e000007945 */ /* 0x000fe80003800200 */
[----:B-1----:R-:W-:Y:S05]  /*116f0*/  @P1 BRA `(.L_x_2319) ;  /* 0x0000000000301947 */ /* 0x002fea0003800000 */
[----:B------:R-:W1:Y:S02]  /*11700*/  QSPC.E.S P1, RZ, [R4+0x4] ;  /* 0x0000040004ff73aa */ /* 0x000e640000020500 */
[----:B-1----:R-:W-:Y:S05]  /*11710*/  @!P1 BRA `(.L_x_2320) ;  /* 0x00000000001c9947 */ /* 0x002fea0003800000 */
[----:B------:R-:W-:-:S04]  /*11720*/  MOV R2, R4 ;  /* 0x0000000400027202 */ /* 0x000fc80000000f00 */
[----:B------:R-:W-:-:S07]  /*11730*/  MOV R6, R2 ;  /* 0x0000000200067202 */ /* 0x000fce0000000f00 */
.L_x_2321:
[----:B------:R-:W0:Y:S02]  /*11740*/  LDS R2, [R6+0x4] ;  /* 0x0000040006027984 */ /* 0x000e240000000800 */
[----:B0-----:R-:W-:-:S05]  /*11750*/  HFMA2 R3, R2, 1, 1, R51 ;  /* 0x3c003c0002037831 */ /* 0x001fca0000000033 */
[----:B------:R-:W0:Y:S02]  /*11760*/  ATOMS.CAST.SPIN P1, [R6+0x4], R2, R3 ;  /* 0x000004020600758d */ /* 0x000e240001820003 */
[----:B0-----:R-:W-:Y:S05]  /*11770*/  @!P1 BRA `(.L_x_2321) ;  /* 0xfffffffc00f09947 */ /* 0x001fea000383ffff */
[----:B------:R-:W-:Y:S05]  /*11780*/  BRA `(.L_x_2319) ;  /* 0x00000000000c7947 */ /* 0x000fea0003800000 */
.L_x_2320:
[----:B------:R-:W0:Y:S02]  /*11790*/  LD.E R2, desc[UR6][R4.64+0x4] ;  /* 0x0000040604027980 */ /* 0x000e24000c101900 */
[----:B0-----:R-:W-:-:S05]  /*117a0*/  IADD3 R3, PT, PT, R51, R2, RZ ;  /* 0x0000000233037210 */ /* 0x001fca0007ffe0ff */
[----:B------:R1:W-:Y:S02]  /*117b0*/  ST.E desc[UR6][R4.64+0x4], R3 ;  /* 0x0000040304007985 */ /* 0x0003e4000c101906 */
.L_x_2319:
[----:B------:R-:W-:Y:S05]  /*117c0*/  BSYNC.RECONVERGENT B0 ;  /* 0x0000000000007941 */ /* 0x000fea0003800200 */
.L_x_2318:
        /* <DEDUP_REMOVED lines=11> */
.L_x_2325:
[----:B------:R-:W0:Y:S02]  /*11880*/  LDS R2, [R6] ;  /* 0x0000000006027984 */ /* 0x000e240000000800 */
[----:B0-----:R-:W-:-:S05]  /*11890*/  HADD2 R3, R2, R43 ;  /* 0x0000002b02037230 */ /* 0x001fca0000000000 */
[----:B------:R-:W0:Y:S02]  /*118a0*/  ATOMS.CAST.SPIN P0, [R6], R2, R3 ;  /* 0x000000020600758d */ /* 0x000e240001800003 */
[----:B0-----:R-:W-:Y:S05]  /*118b0*/  @!P0 BRA `(.L_x_2325) ;  /* 0xfffffffc00f08947 */ /* 0x001fea000383ffff */
[----:B------:R-:W-:Y:S05]  /*118c0*/  BRA `(.L_x_2323) ;  /* 0x00000000000c7947 */ /* 0x000fea0003800000 */
.L_x_2324:
[----:B------:R-:W2:Y:S02]  /*118d0*/  LD.E R2, desc[UR6][R4.64] ;  /* 0x0000000604027980 */ /* 0x000ea4000c101900 */
[----:B--2---:R-:W-:-:S05]  /*118e0*/  IADD3 R3, PT, PT, R43, R2, RZ ;  /* 0x000000022b037210 */ /* 0x004fca0007ffe0ff */
[----:B------:R0:W-:Y:S02]  /*118f0*/  ST.E desc[UR6][R4.64], R3 ;  /* 0x0000000304007985 */ /* 0x0001e4000c101906 */
.L_x_2323:
[----:B------:R-:W-:Y:S05]  /*11900*/  BSYNC.RECONVERGENT B0 ;  /* 0x0000000000007941 */ /* 0x000fea0003800200 */
.L_x_2322:
[----:B------:R1:W-:Y:S01]  /*11910*/  ATOM.E.ADD.F16x2.RN.STRONG.GPU P0, RZ, desc[UR6][R4.64+0x4], R7 ;  /* 0x8000040704ff79a2 */ /* 0x0003e2000c10e106 */
[----:B------:R-:W-:Y:S04]  /*11920*/  BSSY.RECONVERGENT B0, `(.L_x_2326) ;  /* 0x000000e000007945 */ /* 0x000fe80003800200 */
[----:B-1----:R-:W-:Y:S05]  /*11930*/  @P0 BRA `(.L_x_2327) ;  /* 0x0000000000300947 */ /* 0x002fea0003800000 */
[----:B------:R-:W1:Y:S02]  /*11940*/  QSPC.E.S P0, RZ, [R4+0x4] ;  /* 0x0000040004ff73aa */ /* 0x000e640000000500 */
[----:B-1----:R-:W-:Y:S05]  /*11950*/  @!P0 BRA `(.L_x_2328) ;  /* 0x00000000001c8947 */ /* 0x002fea0003800000 */
[----:B------:R-:W-:-:S04]  /*11960*/  MOV R2, R4 ;  /* 0x0000000400027202 */ /* 0x000fc80000000f00 */
[----:B------:R-:W-:-:S07]  /*11970*/  MOV R6, R2 ;  /* 0x0000000200067202 */ /* 0x000fce0000000f00 */
.L_x_2329:
[----:B------:R-:W0:Y:S02]  /*11980*/  LDS R2, [R6+0x4] ;  /* 0x0000040006027984 */ /* 0x000e240000000800 */
[----:B0-----:R-:W-:-:S05]  /*11990*/  HFMA2 R3, R2, 1, 1, R7 ;  /* 0x3c003c0002037831 */ /* 0x001fca0000000007 */
[----:B------:R-:W0:Y:S02]  /*119a0*/  ATOMS.CAST.SPIN P0, [R6+0x4], R2, R3 ;  /* 0x000004020600758d */ /* 0x000e240001800003 */
[----:B0-----:R-:W-:Y:S05]  /*119b0*/  @!P0 BRA `(.L_x_2329) ;  /* 0xfffffffc00f08947 */ /* 0x001fea000383ffff */
[----:B------:R-:W-:Y:S05]  /*119c0*/  BRA `(.L_x_2327) ;  /* 0x00000000000c7947 */ /* 0x000fea0003800000 */
.L_x_2328:
[----:B------:R-:W0:Y:S02]  /*119d0*/  LD.E R2, desc[UR6][R4.64+0x4] ;  /* 0x0000040604027980 */ /* 0x000e24000c101900 */
[----:B0-----:R-:W-:-:S05]  /*119e0*/  IADD3 R3, PT, PT, R7, R2, RZ ;  /* 0x0000000207037210 */ /* 0x001fca0007ffe0ff */
[----:B------:R1:W-:Y:S02]  /*119f0*/  ST.E desc[UR6][R4.64+0x4], R3 ;  /* 0x0000040304007985 */ /* 0x0003e4000c101906 */
.L_x_2327:
[----:B------:R-:W-:Y:S05]  /*11a00*/  BSYNC.RECONVERGENT B0 ;  /* 0x0000000000007941 */ /* 0x000fea0003800200 */
.L_x_2326:
        /* <DEDUP_REMOVED lines=12> */
.L_x_2333:
[----:B------:R-:W0:Y:S02]  /*11ad0*/  LDS R2, [R0] ;  /* 0x0000000000027984 */ /* 0x000e240000000800 */
[----:B0-----:R-:W-:-:S05]  /*11ae0*/  HADD2 R3, R2, R41 ;  /* 0x0000002902037230 */ /* 0x001fca0000000000 */
[----:B------:R-:W0:Y:S02]  /*11af0*/  ATOMS.CAST.SPIN P0, [R0], R2, R3 ;  /* 0x000000020000758d */ /* 0x000e240001800003 */
[----:B0-----:R-:W-:Y:S05]  /*11b00*/  @!P0 BRA `(.L_x_2333) ;  /* 0xfffffffc00f08947 */ /* 0x001fea000383ffff */
[----:B------:R-:W-:Y:S05]  /*11b10*/  BRA `(.L_x_2331) ;  /* 0x00000000000c7947 */ /* 0x000fea0003800000 */
.L_x_2332:
[----:B------:R-:W2:Y:S02]  /*11b20*/  LD.E R0, desc[UR6][R4.64] ;  /* 0x0000000604007980 */ /* 0x000ea4000c101900 */
[----:B--2---:R-:W-:-:S05]  /*11b30*/  IADD3 R3, PT, PT, R41, R0, RZ ;  /* 0x0000000029037210 */ /* 0x004fca0007ffe0ff */
[----:B------:R0:W-:Y:S02]  /*11b40*/  ST.E desc[UR6][R4.64], R3 ;  /* 0x0000000304007985 */ /* 0x0001e4000c101906 */
.L_x_2331:
[----:B------:R-:W-:Y:S05]  /*11b50*/  BSYNC.RECONVERGENT B0 ;  /* 0x0000000000007941 */ /* 0x000fea0003800200 */
.L_x_2330:
[----:B------:R1:W-:Y:S02]  /*11b60*/  ATOM.E.ADD.F16x2.RN.STRONG.GPU P0, RZ, desc[UR6][R4.64+0x4], R49 ;  /* 0x8000043104ff79a2 */ /* 0x0003e4000c10e106 */
[----:B-1----:R-:W-:Y:S05]  /*11b70*/  @P0 EXIT ;  /* 0x000000000000094d */ /* 0x002fea0003800000 */
[----:B------:R-:W1:Y:S02]  /*11b80*/  QSPC.E.S P0, RZ, [R4+0x4] ;  /* 0x0000040004ff73aa */ /* 0x000e640000000500 */
[----:B-1----:R-:W-:Y:S05]  /*11b90*/  @!P0 BRA `(.L_x_2334) ;  /* 0x00000000001c8947 */ /* 0x002fea0003800000 */
[----:B------:R-:W-:-:S04]  /*11ba0*/  MOV R2, R4 ;  /* 0x0000000400027202 */ /* 0x000fc80000000f00 */
[----:B------:R-:W-:-:S07]  /*11bb0*/  MOV R0, R2 ;  /* 0x0000000200007202 */ /* 0x000fce0000000f00 */
.L_x_2335:
[----:B------:R-:W0:Y:S02]  /*11bc0*/  LDS R2, [R0+0x4] ;  /* 0x0000040000027984 */ /* 0x000e240000000800 */
[----:B0-----:R-:W-:-:S05]  /*11bd0*/  HFMA2 R3, R2, 1, 1, R49 ;  /* 0x3c003c0002037831 */ /* 0x001fca0000000031 */
[----:B------:R-:W0:Y:S02]  /*11be0*/  ATOMS.CAST.SPIN P0, [R0+0x4], R2, R3 ;  /* 0x000004020000758d */ /* 0x000e240001800003 */
[----:B0-----:R-:W-:Y:S05]  /*11bf0*/  @!P0 BRA `(.L_x_2335) ;  /* 0xfffffffc00f08947 */ /* 0x001fea000383ffff */
[----:B------:R-:W-:Y:S05]  /*11c00*/  EXIT ;  /* 0x000000000000794d */ /* 0x000fea0003800000 */
.L_x_2334:
[----:B------:R-:W0:Y:S02]  /*11c10*/  LD.E R0, desc[UR6][R4.64+0x4] ;  /* 0x0000040604007980 */ /* 0x000e24000c101900 */
[----:B0-----:R-:W-:-:S05]  /*11c20*/  IADD3 R3, PT, PT, R49, R0, RZ ;  /* 0x0000000031037210 */ /* 0x001fca0007ffe0ff */
[----:B------:R-:W-:Y:S01]  /*11c30*/  ST.E desc[UR6][R4.64+0x4], R3 ;  /* 0x0000040304007985 */ /* 0x000fe2000c101906 */
[----:B------:R-:W-:Y:S05]  /*11c40*/  EXIT ;  /* 0x000000000000794d */ /* 0x000fea0003800000 */
.L_x_2336:
        /* <DEDUP_REMOVED lines=11> */
.L_x_5312:


//--------------------- .text._Z23gemm_half_q_half_kernelILi3ELi176ELb1ELb1ELi64EEvPK6__halfPKjS4_S2_PS0_iiiiPKtS7_iiiiiibS2_i --------------------------
	.section	.text._Z23gemm_half_q_half_kernelILi3ELi176ELb1ELb1ELi64EEvPK6__halfPKjS4_S2_PS0_iiiiPKtS7_iiiiiibS2_i,"ax",@progbits
	.align	128
        .global         _Z23gemm_half_q_half_kernelILi3ELi176ELb1ELb1ELi64EEvPK6__halfPKjS4_S2_PS0_iiiiPKtS7_iiiiiibS2_i
        .type           _Z23gemm_half_q_half_kernelILi3ELi176ELb1ELb1ELi64EEvPK6__halfPKjS4_S2_PS0_iiiiPKtS7_iiiiiibS2_i,@function
        .size           _Z23gemm_half_q_half_kernelILi3ELi176ELb1ELb1ELi64EEvPK6__halfPKjS4_S2_PS0_iiiiPKtS7_iiiiiibS2_i,(.L_x_5313 - _Z23gemm_half_q_half_kernelILi3ELi176ELb1ELb1ELi64EEvPK6__halfPKjS4_S2_PS0_iiiiPKtS7_iiiiiibS2_i)
        .other          _Z23gemm_half_q_half_kernelILi3ELi176ELb1ELb1ELi64EEvPK6__halfPKjS4_S2_PS0_iiiiPKtS7_iiiiiibS2_i,@"STO_CUDA_ENTRY STV_DEFAULT"
_Z23gemm_half_q_half_kernelILi3ELi176ELb1ELb1ELi64EEvPK6__halfPKjS4_S2_PS0_iiiiPKtS7_iiiiiibS2_i:
.text._Z23gemm_half_q_half_kernelILi3ELi176ELb1ELb1ELi64EEvPK6__halfPKjS4_S2_PS0_iiiiPKtS7_iiiiiibS2_i:
        /* <DEDUP_REMOVED lines=29> */
.L_x_2337:
        /* <DEDUP_REMOVED lines=41> */
.L_x_2343:
        /* <DEDUP_REMOVED lines=32> */
.L_x_2342:
        /* <DEDUP_REMOVED lines=20> */
.L_x_2344:
[----:B------:R-:W-:-:S13]  /*07a0*/  ISETP.EQ.AND P1, PT, R18, RZ, PT ;  /* 0x000000ff1200720c */ /* 0x000fda0003f22270 */
[----:B------:R-:W-:Y:S05]  /*07b0*/  @!P0 BRA P1, `(.L_x_2339) ;  /* 0x0000000400788947 */ /* 0x000fea0000800000 */
.L_x_2341:
        /* <DEDUP_REMOVED lines=12> */
.L_x_2340:
        /* <DEDUP_REMOVED lines=16> */
.L_x_2347:
        /* <DEDUP_REMOVED lines=32> */
.L_x_2346:
        /* <DEDUP_REMOVED lines=21> */
.L_x_2348:
[----:B------:R-:W-:-:S13]  /*0cd0*/  ISETP.NE.OR P0, PT, R18, RZ, P0 ;  /* 0x000000ff1200720c */ /* 0x000fda0000705670 */
[----:B------:R-:W-:Y:S05]  /*0ce0*/  @!P0 BRA `(.L_x_2339) ;  /* 0x00000000002c8947 */ /* 0x000fea0003800000 */
.L_x_2345:
        /* <DEDUP_REMOVED lines=11> */
.L_x_2339:
[----:B0-----:R-:W-:Y:S05]  /*0da0*/  BSYNC.RECONVERGENT B0 ;  /* 0x0000000000007941 */ /* 0x001fea0003800200 */
.L_x_2338:
        /* <DEDUP_REMOVED lines=20> */
.L_x_2352:
        /* <DEDUP_REMOVED lines=15> */
.L_x_2351:
        /* <DEDUP_REMOVED lines=12> */
.L_x_2353:
[----:B------:R-:W-:-:S13]  /*10a0*/  ISETP.NE.OR P0, PT, R5, RZ, P0 ;  /* 0x000000ff0500720c */ /* 0x000fda0000705670 */
[----:B------:R-:W-:Y:S05]  /*10b0*/  @!P0 BRA `(.L_x_2349) ;  /* 0x00000000001c8947 */ /* 0x000fea0003800000 */
.L_x_2350:
[----:B0-----:R-:W0:Y:S02]  /*10c0*/  LDC.64 R8, c[0x0][0x3a0] ;  /* 0x0000e800ff087b82 */ /* 0x001e240000000a00 */
.L_x_2354:
[----:B0-----:R-:W-:Y:S01]  /*10d0*/  IMAD.WIDE R12, R3, 0x2, R8 ;  /* 0x00000002030c7825 */ /* 0x001fe200078e0208 */
[----:B------:R-:W-:Y:S02]  /*10e0*/  IADD3 R5, PT, PT, R5, 0x1, RZ ;  /* 0x0000000105057810 */ /* 0x000fe40007ffe0ff */
[----:B------:R-:W-:Y:S02]  /*10f0*/  IADD3 R3, PT, PT, R3, R37, RZ ;  /* 0x0000002503037210 */ /* 0x000fe40007ffe0ff */
[----:B------:R2:W-:Y:S01]  /*1100*/  STG.E.64 desc[UR6][R12.64], RZ ;  /* 0x000000ff0c007986 */ /* 0x0005e2000c101b06 */
[----:B------:R-:W-:-:S13]  /*1110*/  ISETP.NE.AND P0, PT, R5, RZ, PT ;  /* 0x000000ff0500720c */ /* 0x000fda0003f05270 */
[----:B--2---:R-:W-:Y:S05]  /*1120*/  @P0 BRA `(.L_x_2354) ;  /* 0xfffffffc00e80947 */ /* 0x004fea000383ffff */
.L_x_2349:
        /* <DEDUP_REMOVED lines=15> */
.L_x_2356:
        /* <DEDUP_REMOVED lines=10> */
[----:B------:R-:W-:-:S05]  /*12c0*/  IMAD.WIDE.U32 R16, R17, 0x2, R8 ;  /* 0x0000000211107825 */ /* 0x000fca00078e0008 */
[----:B------:R-:W3:Y:S01]  /*12d0*/  LDG.E.U16.CONSTANT R23, desc[UR6][R16.64+0x2] ;  /* 0x0000020610177981 */ /* 0x000ee2000c1e9500 */
[----:B0-----:R-:W-:-:S06]  /*12e0*/  IMAD.WIDE.U32 R14, R11, 0x2, R14 ;  /* 0x000000020b0e7825 */ /* 0x001fcc00078e000e */
[----:B------:R0:W4:Y:S01]  /*12f0*/  LDG.E.U16.CONSTANT R15, desc[UR6][R14.64] ;  /* 0x000000060e0f7981 */ /* 0x000122000c1e9500 */
[----:B--2---:R-:W-:-:S04]  /*1300*/  SHF.R.U32.HI R11, RZ, R0, R13 ;  /* 0x00000000ff0b7219 */ /* 0x004fc8000001160d */
[--C-:B------:R-:W-:Y:S02]  /*1310*/  SHF.R.U32.HI R12, RZ, 0x8, R11.reuse ;  /* 0x00000008ff0c7819 */ /* 0x100fe4000001160b */
[----:B------:R-:W-:Y:S02]  /*1320*/  LOP3.LUT R19, R11, 0xf, RZ, 0xc0, !PT ;  /* 0x0000000f0b137812 */ /* 0x000fe400078ec0ff */
[----:B------:R-:W-:Y:S02]  /*1330*/  LOP3.LUT R12, R12, 0xf, RZ, 0xc0, !PT ;  /* 0x0000000f0c0c7812 */ /* 0x000fe400078ec0ff */
[--C-:B------:R-:W-:Y:S02]  /*1340*/  SHF.R.U32.HI R21, RZ, 0x4, R11.reuse ;  /* 0x00000004ff157819 */ /* 0x100fe4000001160b */
[----:B------:R-:W-:Y:S01]  /*1350*/  SHF.R.U32.HI R11, RZ, 0xc, R11 ;  /* 0x0000000cff0b7819 */ /* 0x000fe2000001160b */
[----:B------:R-:W-:Y:S01]  /*1360*/  IMAD R13, R12, R12, R12 ;  /* 0x0000000c0c0d7224 */ /* 0x000fe200078e020c */
[----:B------:R-:W-:-:S02]  /*1370*/  LOP3.LUT R21, R21, 0xf, RZ, 0xc0, !PT ;  /* 0x0000000f15157812 */ /* 0x000fc400078ec0ff */
[----:B------:R-:W-:Y:S01]  /*1380*/  LOP3.LUT R11, R11, 0xf, RZ, 0xc0, !PT ;  /* 0x0000000f0b0b7812 */ /* 0x000fe200078ec0ff */
[----:B------:R-:W-:Y:S01]  /*1390*/  IMAD R22, R19, R19, R19 ;  /* 0x0000001313167224 */ /* 0x000fe200078e0213 */
[----:B------:R-:W-:Y:S01]  /*13a0*/  IADD3 R13, PT, PT, R12, 0x1, R13 ;  /* 0x000000010c0d7810 */ /* 0x000fe20007ffe00d */
[----:B0-----:R-:W-:Y:S02]  /*13b0*/  IMAD R14, R21, R21, R21 ;  /* 0x00000015150e7224 */ /* 0x001fe400078e0215 */
[----:B------:R-:W-:Y:S01]  /*13c0*/  IMAD R12, R11, R11, R11 ;  /* 0x0000000b0b0c7224 */ /* 0x000fe200078e020b */
[----:B------:R-:W-:Y:S02]  /*13d0*/  IADD3 R22, PT, PT, R19, 0x1, R22 ;  /* 0x0000000113167810 */ /* 0x000fe40007ffe016 */
[----:B------:R-:W-:Y:S02]  /*13e0*/  IADD3 R14, PT, PT, R21, 0x1, R14 ;  /* 0x00000001150e7810 */ /* 0x000fe40007ffe00e */
[----:B------:R-:W-:Y:S01]  /*13f0*/  IADD3 R12, PT, PT, R11, 0x1, R12 ;  /* 0x000000010b0c7810 */ /* 0x000fe20007ffe00c */
[----:B------:R-:W-:Y:S08]  /*1400*/  I2F.F16 R13, R13 ;  /* 0x0000000d000d7306 */ /* 0x000ff00000200c00 */
[----:B------:R-:W-:Y:S08]  /*1410*/  I2F.F16 R22, R22 ;  /* 0x0000001600167306 */ /* 0x000ff00000200c00 */
[----:B------:R-:W0:Y:S08]  /*1420*/  I2F.F16 R17, R14 ;  /* 0x0000000e00117306 */ /* 0x000e300000200c00 */
[----:B------:R-:W1:Y:S01]  /*1430*/  I2F.F16 R12, R12 ;  /* 0x0000000c000c7306 */ /* 0x000e620000200c00 */
[----:B------:R-:W-:-:S02]  /*1440*/  LEA R11, R18, R1, 0x3 ;  /* 0x00000001120b7211 */ /* 0x000fc400078e18ff */
[----:B0-----:R-:W-:Y:S02]  /*1450*/  PRMT R16, R22, 0x5410, R17 ;  /* 0x0000541016107816 */ /* 0x001fe40000000011 */
[----:B-1----:R-:W-:-:S03]  /*1460*/  PRMT R12, R13, 0x5410, R12 ;  /* 0x000054100d0c7816 */ /* 0x002fc6000000000c */
[-C--:B----4-:R-:W-:Y:S02]  /*1470*/  HMUL2 R16, R16, R15.reuse.H0_H0 ;  /* 0x2000000f10107232 */ /* 0x090fe40000000000 */
[----:B------:R-:W-:Y:S01]  /*1480*/  HMUL2 R17, R12, R15.H0_H0 ;  /* 0x2000000f0c117232 */ /* 0x000fe20000000000 */
[----:B---3--:R-:W-:-:S04]  /*1490*/  IADD3 R20, PT, PT, R23, R20, RZ ;  /* 0x0000001417147210 */ /* 0x008fc80007ffe0ff */
[----:B------:R0:W-:Y:S01]  /*14a0*/  STL.64 [R11], R16 ;  /* 0x000000100b007387 */ /* 0x0001e20000100a00 */
[----:B------:R-:W-:Y:S02]  /*14b0*/  ISETP.GE.AND P0, PT, R20, R29, PT ;  /* 0x0000001d1400720c */ /* 0x000fe40003f06270 */
[----:B------:R-:W-:-:S11]  /*14c0*/  IADD3 R18, PT, PT, R18, 0x1, RZ ;  /* 0x0000000112127810 */ /* 0x000fd60007ffe0ff */
[----:B0-----:R-:W-:Y:S05]  /*14d0*/  @!P0 BRA `(.L_x_2356) ;  /* 0xfffffffc00508947 */ /* 0x001fea000383ffff */
.L_x_2355:
        /* <DEDUP_REMOVED lines=28> */
.L_x_2357:
        /* <DEDUP_REMOVED lines=8> */
.L_x_2358:
        /* <DEDUP_REMOVED lines=8> */
.L_x_2359:
        /* <DEDUP_REMOVED lines=8> */
.L_x_2360:
        /* <DEDUP_REMOVED lines=8> */
.L_x_2361:
        /* <DEDUP_REMOVED lines=26> */
[----:B------:R-:W-:Y:S01]  /*1a40*/  IADD3 R30, PT, PT, R39, R30, RZ ;  /* 0x0000001e271e7210 */ /* 0x000fe20007ffe0ff */
        /* <DEDUP_REMOVED lines=10> */
.L_x_2375:
        /* <DEDUP_REMOVED lines=212> */
.L_x_2363:
[----:B------:R-:W-:Y:S02]  /*2830*/  @!P3 MOV R38, R65 ;  /* 0x000000410026b202 */ /* 0x000fe40000000f00 */
[----:B-----5:R-:W-:Y:S01]  /*2840*/  @!P3 IADD3 R30, PT, PT, R50, R39, RZ ;  /* 0x00000027321eb210 */ /* 0x020fe20007ffe0ff */
[----:B------:R-:W-:Y:S06]  /*2850*/  @!P2 BRA `(.L_x_2364) ;  /* 0x0000000800e0a947 */ /* 0x000fec0003800000 */
[----:B------:R-:W-:-:S04]  /*2860*/  PRMT R2, R41, 0x9910, RZ ;  /* 0x0000991029027816 */ /* 0x000fc800000000ff */
[----:B------:R-:W-:-:S13]  /*2870*/  ISETP.NE.AND P3, PT, R2, RZ, PT ;  /* 0x000000ff0200720c */ /* 0x000fda0003f65270 */
        /* <DEDUP_REMOVED lines=91> */
.L_x_2365:
        /* <DEDUP_REMOVED lines=40> */
[-C--:B------:R-:W-:Y:S01]  /*30b0*/  FFMA.FTZ R18, R6, R66.reuse, R51 ;  /* 0x0000004206127223 */ /* 0x080fe20000010033 */
[-C--:B------:R-:W-:Y:S01]  /*30c0*/  FFMA.FTZ R6, R15, R65.reuse, R4 ;  /* 0x000000410f067223 */ /* 0x080fe20000010004 */
[----:B------:R-:W-:Y:S01]  /*30d0*/  FFMA.FTZ R66, R56, R66, R5 ;  /* 0x0000004238427223 */ /* 0x000fe20000010005 */
[-C--:B------:R-:W-:Y:S01]  /*30e0*/  FFMA.FTZ R2, R11, R65.reuse, R2 ;  /* 0x000000410b027223 */ /* 0x080fe20000010002 */
[-C--:B------:R-:W-:Y:S01]  /*30f0*/  FFMA.FTZ R18, R3, R65.reuse, R18 ;  /* 0x0000004103127223 */ /* 0x080fe20000010012 */
[----:B0-----:R-:W-:Y:S02]  /*3100*/  HADD2.F32 R3, -RZ, R16.H0_H0 ;  /* 0x20000010ff037230 */ /* 0x001fe40000004100 */
[----:B------:R-:W-:Y:S01]  /*3110*/  FFMA.FTZ R66, R27, R65, R66 ;  /* 0x000000411b427223 */ /* 0x000fe20000010042 */
        /* <DEDUP_REMOVED lines=15> */
[-C--:B------:R-:W-:Y:S01]  /*3210*/  FFMA.FTZ R15, R22, R16.reuse, R15 ;  /* 0x00000010160f7223 */ /* 0x080fe2000001000f */
[----:B------:R-:W-:Y:S01]  /*3220*/  FFMA.FTZ R3, R18, R16, R3 ;  /* 0x0000001012037223 */ /* 0x000fe20000010003 */
[----:B------:R-:W-:-:S02]  /*3230*/  HADD2.F32 R16, -RZ, R63.H0_H0 ;  /* 0x2000003fff107230 */ /* 0x000fc40000004100 */
[-C--:B------:R-:W-:Y:S01]  /*3240*/  FFMA.FTZ R6, R62, R4.reuse, R11 ;  /* 0x000000043e067223 */ /* 0x080fe2000001000b */
[-C--:B------:R-:W-:Y:S01]  /*3250*/  FFMA.FTZ R2, R2, R4.reuse, R5 ;  /* 0x0000000402027223 */ /* 0x080fe20000010005 */
[----:B------:R-:W-:Y:S02]  /*3260*/  HADD2.F32 R17, -RZ, R17.H1_H1 ;  /* 0x30000011ff117230 */ /* 0x000fe40000004100 */
[----:B------:R-:W-:Y:S02]  /*3270*/  HADD2.F32 R5, -RZ, R48.H0_H0 ;  /* 0x20000030ff057230 */ /* 0x000fe40000004100 */
[-C--:B------:R-:W-:Y:S01]  /*3280*/  FFMA.FTZ R16, R16, R4.reuse, R15 ;  /* 0x0000000410107223 */ /* 0x080fe2000001000f */
[----:B------:R-:W-:Y:S01]  /*3290*/  FFMA.FTZ R4, R64, R4, R3 ;  /* 0x0000000440047223 */ /* 0x000fe20000010003 */
[--C-:B------:R-:W-:Y:S02]  /*32a0*/  HADD2.F32 R3, -RZ, R0.reuse.H0_H0 ;  /* 0x20000000ff037230 */ /* 0x100fe40000004100 */
[-C--:B------:R-:W-:Y:S01]  /*32b0*/  FFMA.FTZ R2, R45, R17.reuse, R2 ;  /* 0x000000112d027223 */ /* 0x080fe20000010002 */
        /* <DEDUP_REMOVED lines=18> */
.L_x_2364:
        /* <DEDUP_REMOVED lines=199> */
.L_x_2366:
        /* <DEDUP_REMOVED lines=94> */
.L_x_2368:
        /* <DEDUP_REMOVED lines=21> */
[----:B------:R-:W-:Y:S02]  /*4780*/  HADD2.F32 R3, -RZ, R43.H0_H0 ;  /* 0x2000002bff037230 */ /* 0x000fe40000004100 */
        /* <DEDUP_REMOVED lines=22> */
[-C--:B------:R-:W-:Y:S01]  /*48f0*/  FFMA.FTZ R2, R11, R65.reuse, R2 ;  /* 0x000000410b027223 */ /* 0x080fe20000010002 */
[-C--:B------:R-:W-:Y:S01]  /*4900*/  FFMA.FTZ R6, R15, R65.reuse, R4 ;  /* 0x000000410f067223 */ /* 0x080fe20000010004 */
[----:B------:R-:W-:Y:S02]  /*4910*/  HADD2.F32 R16, -RZ, R16.H1_H1 ;  /* 0x30000010ff107230 */ /* 0x000fe40000004100 */
        /* <DEDUP_REMOVED lines=24> */
[-C--:B------:R-:W-:Y:S01]  /*4aa0*/  FFMA.FTZ R6, R47, R17.reuse, R6 ;  /* 0x000000112f067223 */ /* 0x080fe20000010006 */
        /* <DEDUP_REMOVED lines=19> */
.L_x_2367:
        /* <DEDUP_REMOVED lines=199> */
.L_x_2369:
        /* <DEDUP_REMOVED lines=94> */
.L_x_2371:
        /* <DEDUP_REMOVED lines=91> */
.L_x_2370:
        /* <DEDUP_REMOVED lines=199> */
.L_x_2372:
        /* <DEDUP_REMOVED lines=94> */
.L_x_2374:
        /* <DEDUP_REMOVED lines=91> */
.L_x_2373:
        /* <DEDUP_REMOVED lines=8> */
.L_x_2362:
        /* <DEDUP_REMOVED lines=13> */
.L_x_2383:
        /* <DEDUP_REMOVED lines=12> */
[----:B------:R-:W-:Y:S01]  /*7df0*/  @!P1 MOV R38, R9 ;  /* 0x0000000900269202 */ /* 0x000fe20000000f00 */
[----:B-1----:R-:W-:Y:S01]  /*7e00*/  IMAD R64, R10, -0x3, R57 ;  /* 0xfffffffd0a407824 */ /* 0x002fe200078e0239 */
[----:B------:R-:W-:-:S04]  /*7e10*/  ISETP.NE.AND P2, PT, R42, RZ, PT ;  /* 0x000000ff2a00720c */ /* 0x000fc80003f45270 */
[----:B------:R-:W-:Y:S02]  /*7e20*/  ISETP.NE.AND P3, PT, R64, 0x1, PT ;  /* 0x000000014000780c */ /* 0x000fe40003f65270 */
[----:B--2---:R-:W-:Y:S02]  /*7e30*/  LOP3.LUT R11, R24, 0x3f003f, RZ, 0xc0, !PT ;  /* 0x003f003f180b7812 */ /* 0x004fe400078ec0ff */
[--C-:B------:R-:W-:Y:S02]  /*7e40*/  SHF.R.U32.HI R21, RZ, 0x6, R24.reuse ;  /* 0x00000006ff157819 */ /* 0x100fe40000011618 */
[----:B------:R-:W-:Y:S02]  /*7e50*/  SHF.R.U32.HI R24, RZ, 0xc, R24 ;  /* 0x0000000cff187819 */ /* 0x000fe40000011618 */
[----:B------:R-:W-:Y:S02]  /*7e60*/  SHF.R.U32.HI R45, RZ, 0x6, R25 ;  /* 0x00000006ff2d7819 */ /* 0x000fe40000011619 */
[----:B------:R-:W-:-:S02]  /*7e70*/  SHF.R.U32.HI R50, RZ, 0xc, R27 ;  /* 0x0000000cff327819 */ /* 0x000fc4000001161b */
[----:B----4-:R-:W-:Y:S02]  /*7e80*/  @!P1 PRMT R96, R23, 0x7610, R96 ;  /* 0x0000761017609816 */ /* 0x010fe40000000060 */
[----:B------:R-:W-:Y:S02]  /*7e90*/  @!P1 PRMT R0, R22, 0x7610, R0 ;  /* 0x0000761016009816 */ /* 0x000fe40000000000 */
[----:B------:R-:W-:Y:S02]  /*7ea0*/  @!P1 PRMT R96, R96, 0x7610, R23 ;  /* 0x0000761060609816 */ /* 0x000fe40000000017 */
[----:B------:R-:W-:Y:S02]  /*7eb0*/  LOP3.LUT R23, R25, 0x3f003f, RZ, 0xc0, !PT ;  /* 0x003f003f19177812 */ /* 0x000fe400078ec0ff */
[----:B------:R-:W-:Y:S02]  /*7ec0*/  SHF.R.U32.HI R25, RZ, 0xc, R25 ;  /* 0x0000000cff197819 */ /* 0x000fe40000011619 */
[----:B------:R-:W-:-:S02]  /*7ed0*/  @!P1 PRMT R0, R0, 0x7610, R22 ;  /* 0x0000761000009816 */ /* 0x000fc40000000016 */
[----:B------:R-:W-:Y:S02]  /*7ee0*/  LOP3.LUT R47, R26, 0x3f003f, RZ, 0xc0, !PT ;  /* 0x003f003f1a2f7812 */ /* 0x000fe400078ec0ff */
[----:B------:R-:W-:Y:S02]  /*7ef0*/  SHF.R.U32.HI R51, RZ, 0x6, R26 ;  /* 0x00000006ff337819 */ /* 0x000fe4000001161a */
[--C-:B---3--:R-:W-:Y:S02]  /*7f00*/  SHF.R.U32.HI R9, RZ, 0x8, R12.reuse ;  /* 0x00000008ff097819 */ /* 0x108fe4000001160c */
        /* <DEDUP_REMOVED lines=23> */
[----:B------:R-:W-:Y:S02]  /*8080*/  LOP3.LUT R12, R25, 0x300030, R12, 0xf8, !PT ;  /* 0x00300030190c7812 */ /* 0x000fe400078ef80c */
[----:B------:R-:W-:Y:S02]  /*8090*/  LOP3.LUT R9, R15, 0x300030, R52, 0xf8, !PT ;  /* 0x003000300f097812 */ /* 0x000fe400078ef834 */
[----:B------:R-:W-:Y:S02]  /*80a0*/  LOP3.LUT R15, R4, 0x3f003f, RZ, 0xc0, !PT ;  /* 0x003f003f040f7812 */ /* 0x000fe400078ec0ff */
[----:B------:R-:W-:-:S02]  /*80b0*/  SHF.R.U32.HI R25, RZ, 0x6, R4 ;  /* 0x00000006ff197819 */ /* 0x000fc40000011604 */
[----:B------:R-:W-:Y:S02]  /*80c0*/  SHF.R.U32.HI R24, RZ, 0xc, R5 ;  /* 0x0000000cff187819 */ /* 0x000fe40000011605 */
[----:B------:R-:W-:Y:S02]  /*80d0*/  SHF.R.U32.HI R4, RZ, 0xc, R4 ;  /* 0x0000000cff047819 */ /* 0x000fe40000011604 */
[----:B------:R-:W-:Y:S02]  /*80e0*/  LOP3.LUT R52, R6, 0x3f003f, RZ, 0xc0, !PT ;  /* 0x003f003f06347812 */ /* 0x000fe400078ec0ff */
[----:B------:R-:W-:Y:S02]  /*80f0*/  SHF.R.U32.HI R53, RZ, 0x6, R6 ;  /* 0x00000006ff357819 */ /* 0x000fe40000011606 */
[----:B------:R-:W-:Y:S02]  /*8100*/  SHF.R.U32.HI R50, RZ, 0xc, R7 ;  /* 0x0000000cff327819 */ /* 0x000fe40000011607 */
[----:B------:R-:W-:-:S02]  /*8110*/  LOP3.LUT R14, R14, 0x300030, R27, 0xf8, !PT ;  /* 0x003000300e0e7812 */ /* 0x000fc400078ef81b */
        /* <DEDUP_REMOVED lines=15> */
[----:B------:R-:W-:Y:S01]  /*8210*/  LOP3.LUT R24, R21, 0x64006400, RZ, 0xfc, !PT ;  /* 0x6400640015187812 */ /* 0x000fe200078efcff */
[----:B------:R-:W-:Y:S01]  /*8220*/  HADD2 R21, R23, -1056, -1056 ;  /* 0xe420e42017157430 */ /* 0x000fe20000000000 */
[----:B------:R-:W-:Y:S01]  /*8230*/  LOP3.LUT R6, R5, 0x300030, R22, 0xf8, !PT ;  /* 0x0030003005067812 */ /* 0x000fe200078ef816 */
        /* <DEDUP_REMOVED lines=114> */
.L_x_2377:
        /* <DEDUP_REMOVED lines=49> */
.L_x_2379:
        /* <DEDUP_REMOVED lines=43> */
.L_x_2378:
        /* <DEDUP_REMOVED lines=11> */
[--C-:B----4-:R-:W-:Y:S02]  /*8fd0*/  SHF.R.U32.HI R45, RZ, 0x8, R13.reuse ;  /* 0x00000008ff2d7819 */ /* 0x110fe4000001160d */
        /* <DEDUP_REMOVED lines=12> */
[----:B------:R-:W-:Y:S02]  /*90a0*/  SHF.R.U32.HI R4, RZ, 0xc, R4 ;  /* 0x0000000cff047819 */ /* 0x000fe40000011604 */
[----:B------:R-:W-:Y:S02]  /*90b0*/  SHF.R.U32.HI R28, RZ, 0xc, R5 ;  /* 0x0000000cff1c7819 */ /* 0x000fe40000011605 */
[----:B------:R-:W-:-:S02]  /*90c0*/  SHF.R.U32.HI R46, RZ, 0xc, R6 ;  /* 0x0000000cff2e7819 */ /* 0x000fc40000011606 */
[----:B------:R-:W-:Y:S02]  /*90d0*/  LOP3.LUT R60, R15, 0x300030, R14, 0xf8, !PT ;  /* 0x003000300f3c7812 */ /* 0x000fe400078ef80e */
[----:B------:R-:W-:Y:S02]  /*90e0*/  SHF.R.U32.HI R2, RZ, 0x8, R12 ;  /* 0x00000008ff027819 */ /* 0x000fe4000001160c */
[----:B------:R-:W-:Y:S02]  /*90f0*/  LOP3.LUT R3, R4, 0xf000f, RZ, 0xc0, !PT ;  /* 0x000f000f04037812 */ /* 0x000fe400078ec0ff */
[----:B------:R-:W-:Y:S02]  /*9100*/  LOP3.LUT R28, R28, 0xf000f, RZ, 0xc0, !PT ;  /* 0x000f000f1c1c7812 */ /* 0x000fe400078ec0ff */
[----:B---3--:R-:W-:Y:S02]  /*9110*/  LOP3.LUT R14, R25, 0x3f003f, RZ, 0xc0, !PT ;  /* 0x003f003f190e7812 */ /* 0x008fe400078ec0ff */
[----:B------:R-:W-:-:S02]  /*9120*/  SHF.R.U32.HI R15, RZ, 0x6, R25 ;  /* 0x00000006ff0f7819 */ /* 0x000fc40000011619 */
[----:B------:R-:W-:Y:S02]  /*9130*/  SHF.R.U32.HI R25, RZ, 0xc, R25 ;  /* 0x0000000cff197819 */ /* 0x000fe40000011619 */
[----:B------:R-:W-:Y:S02]  /*9140*/  LOP3.LUT R4, R46, 0xf000f, RZ, 0xc0, !PT ;  /* 0x000f000f2e047812 */ /* 0x000fe400078ec0ff */
[----:B------:R-:W-:Y:S02]  /*9150*/  LOP3.LUT R7, R3, 0x300030, R2, 0xf8, !PT ;  /* 0x0030003003077812 */ /* 0x000fe400078ef802 */
[----:B------:R-:W-:Y:S02]  /*9160*/  LOP3.LUT R46, R28, 0x300030, R45, 0xf8, !PT ;  /* 0x003000301c2e7812 */ /* 0x000fe400078ef82d */
[----:B------:R-:W-:Y:S02]  /*9170*/  LOP3.LUT R28, R26, 0x3f003f, RZ, 0xc0, !PT ;  /* 0x003f003f1a1c7812 */ /* 0x000fe400078ec0ff */
[----:B------:R-:W-:-:S02]  /*9180*/  SHF.R.U32.HI R45, RZ, 0x6, R26 ;  /* 0x00000006ff2d7819 */ /* 0x000fc4000001161a */
[----:B------:R-:W-:Y:S02]  /*9190*/  LOP3.LUT R2, R25, 0xf000f, RZ, 0xc0, !PT ;  /* 0x000f000f19027812 */ /* 0x000fe400078ec0ff */
[----:B------:R-:W-:Y:S02]  /*91a0*/  LOP3.LUT R52, R4, 0x300030, R13, 0xf8, !PT ;  /* 0x0030003004347812 */ /* 0x000fe400078ef80d */
[----:B------:R-:W-:Y:S02]  /*91b0*/  SHF.R.U32.HI R26, RZ, 0xc, R26 ;  /* 0x0000000cff1a7819 */ /* 0x000fe4000001161a */
[----:B------:R-:W-:Y:S02]  /*91c0*/  LOP3.LUT R22, R5, 0x3f003f, RZ, 0xc0, !PT ;  /* 0x003f003f05167812 */ /* 0x000fe400078ec0ff */
[----:B------:R-:W-:Y:S02]  /*91d0*/  LOP3.LUT R3, R24, 0x3f003f, RZ, 0xc0, !PT ;  /* 0x003f003f18037812 */ /* 0x000fe400078ec0ff */
[----:B------:R-:W-:-:S02]  /*91e0*/  SHF.R.U32.HI R4, RZ, 0x6, R24 ;  /* 0x00000006ff047819 */ /* 0x000fc40000011618 */
[----:B------:R-:W-:Y:S02]  /*91f0*/  LOP3.LUT R48, R6, 0x3f003f, RZ, 0xc0, !PT ;  /* 0x003f003f06307812 */ /* 0x000fe400078ec0ff */
[----:B------:R-:W-:Y:S02]  /*9200*/  SHF.R.U32.HI R24, RZ, 0xc, R24 ;  /* 0x0000000cff187819 */ /* 0x000fe40000011618 */
[----:B------:R-:W-:Y:S02]  /*9210*/  LOP3.LUT R56, R27, 0x3f003f, RZ, 0xc0, !PT ;  /* 0x003f003f1b387812 */ /* 0x000fe400078ec0ff */
[--C-:B------:R-:W-:Y:S02]  /*9220*/  SHF.R.U32.HI R57, RZ, 0x6, R27.reuse ;  /* 0x00000006ff397819 */ /* 0x100fe4000001161b */
[----:B------:R-:W-:Y:S02]  /*9230*/  SHF.R.U32.HI R27, RZ, 0xc, R27 ;  /* 0x0000000cff1b7819 */ /* 0x000fe4000001161b */
[----:B------:R-:W-:-:S02]  /*9240*/  LOP3.LUT R47, R2, 0x300030, R47, 0xf8, !PT ;  /* 0x00300030022f7812 */ /* 0x000fc400078ef82f */
[----:B------:R-:W-:Y:S02]  /*9250*/  SHF.R.U32.HI R23, RZ, 0x6, R5 ;  /* 0x00000006ff177819 */ /* 0x000fe40000011605 */
[----:B------:R-:W-:Y:S02]  /*9260*/  SHF.R.U32.HI R49, RZ, 0x6, R6 ;  /* 0x00000006ff317819 */ /* 0x000fe40000011606 */
[----:B------:R-:W-:Y:S02]  /*9270*/  LOP3.LUT R26, R26, 0xf000f, RZ, 0xc0, !PT ;  /* 0x000f000f1a1a7812 */ /* 0x000fe400078ec0ff */
[----:B------:R-:W-:Y:S02]  /*9280*/  LOP3.LUT R2, R11, 0x64006400, RZ, 0xfc, !PT ;  /* 0x640064000b027812 */ /* 0x000fe400078efcff */
        /* <DEDUP_REMOVED lines=8> */
[----:B------:R-:W-:Y:S02]  /*9310*/  LOP3.LUT R21, R21, 0x3f003f, RZ, 0xc0, !PT ;  /* 0x003f003f15157812 */ /* 0x000fe400078ec0ff */
[----:B------:R-:W-:Y:S02]  /*9320*/  LOP3.LUT R54, R54, 0x64006400, RZ, 0xfc, !PT ;  /* 0x6400640036367812 */ /* 0x000fe400078efcff */
[----:B------:R-:W-:Y:S01]  /*9330*/  LOP3.LUT R26, R3, 0x64006400, RZ, 0xfc, !PT ;  /* 0x64006400031a7812 */ /* 0x000fe200078efcff */
[----:B------:R-:W-:Y:S01]  /*9340*/  HADD2 R3, R11, -1056, -1056 ;  /* 0xe420e4200b037430 */ /* 0x000fe20000000000 */
[----:B------:R-:W-:Y:S02]  /*9350*/  LOP3.LUT R56, R56, 0x64006400, RZ, 0xfc, !PT ;  /* 0x6400640038387812 */ /* 0x000fe400078efcff */
        /* <DEDUP_REMOVED lines=113> */
.L_x_2380:
        /* <DEDUP_REMOVED lines=46> */
.L_x_2382:
        /* <DEDUP_REMOVED lines=45> */
.L_x_2381:
        /* <DEDUP_REMOVED lines=8> */
.L_x_2376:
        /* <DEDUP_REMOVED lines=15> */
.L_x_2388:
[----:B------:R-:W0:Y:S01]  /*a190*/  LDC R37, c[0x0][0x3ac] ;  /* 0x0000eb00ff257b82 */ /* 0x000e220000000800 */
[----:B------:R-:W-:Y:S01]  /*a1a0*/  ISETP.NE.AND P1, PT, R39, R30, PT ;  /* 0x0000001e2700720c */ /* 0x000fe20003f25270 */
[----:B------:R1:W2:-:S12]  /*a1b0*/  LDG.E.128.CONSTANT R20, desc[UR6][R24.64] ;  /* 0x0000000618147981 */ /* 0x000298000c1e9d00 */
[----:B------:R-:W-:-:S06]  /*a1c0*/  @!P1 LEA R50, R38, R1, 0x3 ;  /* 0x0000000126329211 */ /* 0x000fcc00078e18ff */
[----:B------:R-:W3:Y:S01]  /*a1d0*/  @!P1 LDL.64 R50, [R50+0x8] ;  /* 0x0000080032329983 */ /* 0x000ee20000100a00 */
[----:B0-----:R-:W-:-:S05]  /*a1e0*/  IMAD.WIDE R44, R37, 0x4, R24 ;  /* 0x00000004252c7825 */ /* 0x001fca00078e0218 */
[----:B------:R0:W4:Y:S01]  /*a1f0*/  LDG.E.128.CONSTANT R16, desc[UR6][R44.64] ;  /* 0x000000062c107981 */ /* 0x000122000c1e9d00 */
[----:B------:R-:W-:-:S05]  /*a200*/  IMAD.WIDE R46, R37, 0x4, R44 ;  /* 0x00000004252e7825 */ /* 0x000fca00078e022c */
[----:B------:R-:W4:Y:S01]  /*a210*/  LDG.E.128.CONSTANT R8, desc[UR6][R46.64] ;  /* 0x000000062e087981 */ /* 0x000f22000c1e9d00 */
[----:B------:R-:W-:-:S05]  /*a220*/  IMAD.WIDE R48, R37, 0x4, R46 ;  /* 0x0000000425307825 */ /* 0x000fca00078e022e */
[----:B------:R-:W4:Y:S01]  /*a230*/  LDG.E.128.CONSTANT R12, desc[UR6][R48.64] ;  /* 0x00000006300c7981 */ /* 0x000f22000c1e9d00 */
[----:B------:R-:W-:-:S05]  /*a240*/  IMAD.WIDE R2, R37, 0x4, R48 ;  /* 0x0000000425027825 */ /* 0x000fca00078e0230 */
[----:B------:R-:W4:Y:S01]  /*a250*/  LDG.E.128.CONSTANT R4, desc[UR6][R2.64] ;  /* 0x0000000602047981 */ /* 0x000f22000c1e9d00 */
[----:B-1----:R-:W-:Y:S02]  /*a260*/  @!P1 MOV R24, R28 ;  /* 0x0000001c00189202 */ /* 0x002fe40000000f00 */
[----:B------:R-:W-:-:S05]  /*a270*/  @!P1 MOV R25, R27 ;  /* 0x0000001b00199202 */ /* 0x000fca0000000f00 */
[----:B------:R1:W5:Y:S01]  /*a280*/  @!P1 LDG.E.U16.CONSTANT R98, desc[UR6][R24.64] ;  /* 0x0000000618629981 */ /* 0x000362000c1e9500 */
[----:B------:R-:W-:Y:S01]  /*a290*/  HFMA2 R43, -RZ, RZ, 0, 0.03125 ;  /* 0x00002800ff2b7431 */ /* 0x000fe200000001ff */
[----:B------:R-:W0:Y:S01]  /*a2a0*/  S2UR UR5, SR_CTAID.Y ;  /* 0x00000000000579c3 */ /* 0x000e220000002600 */
[----:B------:R-:W-:Y:S02]  /*a2b0*/  ISETP.NE.AND P2, PT, R42, RZ, PT ;  /* 0x000000ff2a00720c */ /* 0x000fe40003f45270 */
[----:B------:R-:W-:Y:S01]  /*a2c0*/  @!P1 IADD3 R97, PT, PT, R38, 0x1, RZ ;  /* 0x0000000126619810 */ /* 0x000fe20007ffe0ff */
[----:B0-----:R-:W-:-:S04]  /*a2d0*/  UIMAD UR5, UR5, -0x3, UR8 ;  /* 0xfffffffd050578a4 */ /* 0x001fc8000f8e0208 */
[----:B------:R-:W-:Y:S01]  /*a2e0*/  UISETP.NE.AND UP0, UPT, UR5, 0x1, UPT ;  /* 0x000000010500788c */ /* 0x000fe2000bf05270 */
[----:B--2---:R-:W-:Y:S02]  /*a2f0*/  SHF.R.U32.HI R52, RZ, 0xf, R23 ;  /* 0x0000000fff347819 */ /* 0x004fe40000011617 */
[----:B------:R-:W-:Y:S02]  /*a300*/  SHF.R.U32.HI R44, RZ, 0xf, R20 ;  /* 0x0000000fff2c7819 */ /* 0x000fe40000011614 */
[C---:B------:R-:W-:Y:S02]  /*a310*/  LOP3.LUT R56, R21.reuse, 0x1f001f, RZ, 0xc0, !PT ;  /* 0x001f001f15387812 */ /* 0x040fe400078ec0ff */
[--C-:B------:R-:W-:Y:S02]  /*a320*/  SHF.R.U32.HI R55, RZ, 0xa, R21.reuse ;  /* 0x0000000aff377819 */ /* 0x100fe40000011615 */
[----:B-1----:R-:W-:Y:S02]  /*a330*/  LOP3.LUT R25, R21, 0x3e003e0, RZ, 0xc0, !PT ;  /* 0x03e003e015197812 */ /* 0x002fe400078ec0ff */
[----:B------:R-:W-:-:S02]  /*a340*/  SHF.R.U32.HI R45, RZ, 0xf, R21 ;  /* 0x0000000fff2d7819 */ /* 0x000fc40000011615 */
[----:B---3--:R-:W-:-:S04]  /*a350*/  @!P1 PRMT R0, R50, 0x7610, R0 ;  /* 0x0000761032009816 */ /* 0x008fc80000000000 */
[----:B------:R-:W-:Y:S02]  /*a360*/  @!P1 PRMT R0, R0, 0x7610, R50 ;  /* 0x0000761000009816 */ /* 0x000fe40000000032 */
[----:B------:R-:W-:Y:S02]  /*a370*/  SHF.R.U32.HI R50, RZ, 0xf, R22 ;  /* 0x0000000fff327819 */ /* 0x000fe40000011616 */
[----:B------:R-:W-:Y:S02]  /*a380*/  @!P1 PRMT R96, R51, 0x7610, R96 ;  /* 0x0000761033609816 */ /* 0x000fe40000000060 */
[C---:B----4-:R-:W-:Y:S02]  /*a390*/  LOP3.LUT R58, R17.reuse, 0x1f001f, RZ, 0xc0, !PT ;  /* 0x001f001f113a7812 */ /* 0x050fe400078ec0ff */
[----:B------:R-:W-:Y:S02]  /*a3a0*/  SHF.R.U32.HI R59, RZ, 0xa, R17 ;  /* 0x0000000aff3b7819 */ /* 0x000fe40000011611 */
[----:B------:R-:W-:-:S02]  /*a3b0*/  LOP3.LUT R21, R17, 0x3e003e0, RZ, 0xc0, !PT ;  /* 0x03e003e011157812 */ /* 0x000fc400078ec0ff */
[----:B------:R-:W-:Y:S02]  /*a3c0*/  SHF.R.U32.HI R48, RZ, 0xe, R17 ;  /* 0x0000000eff307819 */ /* 0x000fe40000011611 */
[C---:B------:R-:W-:Y:S02]  /*a3d0*/  LOP3.LUT R61, R22.reuse, 0x1f001f, RZ, 0xc0, !PT ;  /* 0x001f001f163d7812 */ /* 0x040fe400078ec0ff */
[----:B------:R-:W-:Y:S02]  /*a3e0*/  SHF.R.U32.HI R64, RZ, 0xa, R22 ;  /* 0x0000000aff407819 */ /* 0x000fe40000011616 */
[----:B------:R-:W-:Y:S02]  /*a3f0*/  LOP3.LUT R24, R22, 0x3e003e0, RZ, 0xc0, !PT ;  /* 0x03e003e016187812 */ /* 0x000fe400078ec0ff */
[----:B------:R-:W-:Y:S02]  /*a400*/  SHF.R.U32.HI R53, RZ, 0xe, R18 ;  /* 0x0000000eff357819 */ /* 0x000fe40000011612 */
[----:B------:R-:W-:-:S02]  /*a410*/  LOP3.LUT R73, R19, 0x1f001f, RZ, 0xc0, !PT ;  /* 0x001f001f13497812 */ /* 0x000fc400078ec0ff */
[----:B------:R-:W-:Y:S02]  /*a420*/  SHF.R.U32.HI R80, RZ, 0xa, R19 ;  /* 0x0000000aff507819 */ /* 0x000fe40000011613 */
[----:B------:R-:W-:Y:S02]  /*a430*/  LOP3.LUT R17, R19, 0x3e003e0, RZ, 0xc0, !PT ;  /* 0x03e003e013117812 */ /* 0x000fe400078ec0ff */
[----:B------:R-:W-:Y:S02]  /*a440*/  LOP3.LUT R50, R50, 0x10001, RZ, 0xc0, !PT ;  /* 0x0001000132327812 */ /* 0x000fe400078ec0ff */
[C---:B------:R-:W-:Y:S02]  /*a450*/  LOP3.LUT R78, R23.reuse, 0x1f001f, RZ, 0xc0, !PT ;  /* 0x001f001f174e7812 */ /* 0x040fe400078ec0ff */
[----:B------:R-:W-:Y:S02]  /*a460*/  SHF.R.U32.HI R77, RZ, 0xa, R23 ;  /* 0x0000000aff4d7819 */ /* 0x000fe40000011617 */
[----:B------:R-:W-:-:S02]  /*a470*/  LOP3.LUT R22, R23, 0x3e003e0, RZ, 0xc0, !PT ;  /* 0x03e003e017167812 */ /* 0x000fc400078ec0ff */
[----:B------:R-:W-:Y:S02]  /*a480*/  SHF.R.U32.HI R19, RZ, 0xe, R19 ;  /* 0x0000000eff137819 */ /* 0x000fe40000011613 */
[----:B------:R-:W-:Y:S02]  /*a490*/  LOP3.LUT R52, R52, 0x10001, RZ, 0xc0, !PT ;  /* 0x0001000134347812 */ /* 0x000fe400078ec0ff */
[----:B------:R-:W-:Y:S02]  /*a4a0*/  SHF.R.U32.HI R23, RZ, 0xe, R16 ;  /* 0x0000000eff177819 */ /* 0x000fe40000011610 */
[----:B------:R-:W-:Y:S02]  /*a4b0*/  LOP3.LUT R44, R44, 0x10001, RZ, 0xc0, !PT ;  /* 0x000100012c2c7812 */ /* 0x000fe400078ec0ff */
[----:B------:R-:W-:Y:S02]  /*a4c0*/  LOP3.LUT R45, R45, 0x10001, RZ, 0xc0, !PT ;  /* 0x000100012d2d7812 */ /* 0x000fe400078ec0ff */
[----:B------:R-:W-:-:S02]  /*a4d0*/  @!P1 PRMT R96, R96, 0x7610, R51 ;  /* 0x0000761060609816 */ /* 0x000fc40000000033 */
        /* <DEDUP_REMOVED lines=21> */
[----:B------:R-:W-:Y:S02]  /*a630*/  SHF.R.U32.HI R75, RZ, 0xa, R11 ;  /* 0x0000000aff4b7819 */ /* 0x000fe4000001160b */
[----:B------:R-:W-:Y:S02]  /*a640*/  LOP3.LUT R23, R11, 0x3e003e0, RZ, 0xc0, !PT ;  /* 0x03e003e00b177812 */ /* 0x000fe400078ec0ff */
[----:B------:R-:W-:-:S02]  /*a650*/  SHF.R.U32.HI R8, RZ, 0xd, R8 ;  /* 0x0000000dff087819 */ /* 0x000fc40000011608 */
[----:B------:R-:W-:Y:S02]  /*a660*/  SHF.R.U32.HI R11, RZ, 0xd, R11 ;  /* 0x0000000dff0b7819 */ /* 0x000fe4000001160b */
[--C-:B------:R-:W-:Y:S02]  /*a670*/  SHF.R.U32.HI R48, RZ, 0xd, R9.reuse ;  /* 0x0000000dff307819 */ /* 0x100fe40000011609 */
[C---:B------:R-:W-:Y:S02]  /*a680*/  LOP3.LUT R53, R9.reuse, 0x1f001f, RZ, 0xc0, !PT ;  /* 0x001f001f09357812 */ /* 0x040fe400078ec0ff */
[----:B------:R-:W-:Y:S02]  /*a690*/  SHF.R.U32.HI R52, RZ, 0xa, R9 ;  /* 0x0000000aff347819 */ /* 0x000fe40000011609 */
[----:B------:R-:W-:Y:S02]  /*a6a0*/  LOP3.LUT R67, R9, 0x3e003e0, RZ, 0xc0, !PT ;  /* 0x03e003e009437812 */ /* 0x000fe400078ec0ff */
[----:B------:R-:W-:-:S02]  /*a6b0*/  LOP3.LUT R71, R71, 0x40004, R10, 0xf8, !PT ;  /* 0x0004000447477812 */ /* 0x000fc400078ef80a */
[C---:B------:R-:W-:Y:S02]  /*a6c0*/  LOP3.LUT R74, R15.reuse, 0x1f001f, RZ, 0xc0, !PT ;  /* 0x001f001f0f4a7812 */ /* 0x040fe400078ec0ff */
[----:B------:R-:W-:Y:S02]  /*a6d0*/  SHF.R.U32.HI R79, RZ, 0xa, R15 ;  /* 0x0000000aff4f7819 */ /* 0x000fe4000001160f */
[----:B------:R-:W-:Y:S02]  /*a6e0*/  LOP3.LUT R87, R15, 0x3e003e0, RZ, 0xc0, !PT ;  /* 0x03e003e00f577812 */ /* 0x000fe400078ec0ff */
[----:B------:R-:W-:Y:S02]  /*a6f0*/  LOP3.LUT R9, R57, 0x40004, R8, 0xf8, !PT ;  /* 0x0004000439097812 */ /* 0x000fe400078ef808 */
[----:B------:R-:W-:Y:S02]  /*a700*/  LOP3.LUT R10, R50, 0x40004, R11, 0xf8, !PT ;  /* 0x00040004320a7812 */ /* 0x000fe400078ef80b */
[----:B------:R-:W-:-:S02]  /*a710*/  SHF.R.U32.HI R15, RZ, 0xc, R15 ;  /* 0x0000000cff0f7819 */ /* 0x000fc4000001160f */
[C---:B------:R-:W-:Y:S02]  /*a720*/  LOP3.LUT R54, R13.reuse, 0x1f001f, RZ, 0xc0, !PT ;  /* 0x001f001f0d367812 */ /* 0x040fe400078ec0ff */
[--C-:B------:R-:W-:Y:S02]  /*a730*/  SHF.R.U32.HI R57, RZ, 0xa, R13.reuse ;  /* 0x0000000aff397819 */ /* 0x100fe4000001160d */
[----:B------:R-:W-:Y:S02]  /*a740*/  LOP3.LUT R88, R13, 0x3e003e0, RZ, 0xc0, !PT ;  /* 0x03e003e00d587812 */ /* 0x000fe400078ec0ff */
[----:B------:R-:W-:Y:S02]  /*a750*/  LOP3.LUT R8, R69, 0x40004, R48, 0xf8, !PT ;  /* 0x0004000445087812 */ /* 0x000fe400078ef830 */
[----:B------:R-:W-:Y:S02]  /*a760*/  SHF.R.U32.HI R13, RZ, 0xc, R13 ;  /* 0x0000000cff0d7819 */ /* 0x000fe4000001160d */
[----:B------:R-:W-:-:S02]  /*a770*/  LOP3.LUT R26, R26, 0x64006400, RZ, 0xfc, !PT ;  /* 0x640064001a1a7812 */ /* 0x000fc400078efcff */
[C---:B------:R-:W-:Y:S02]  /*a780*/  LOP3.LUT R48, R12.reuse, 0x1f001f, RZ, 0xc0, !PT ;  /* 0x001f001f0c307812 */ /* 0x040fe400078ec0ff */
[--C-:B------:R-:W-:Y:S02]  /*a790*/  SHF.R.U32.HI R50, RZ, 0xa, R12.reuse ;  /* 0x0000000aff327819 */ /* 0x100fe4000001160c */
[----:B------:R-:W-:Y:S02]  /*a7a0*/  LOP3.LUT R81, R12, 0x3e003e0, RZ, 0xc0, !PT ;  /* 0x03e003e00c517812 */ /* 0x000fe400078ec0ff */
[----:B------:R-:W-:Y:S02]  /*a7b0*/  SHF.R.U32.HI R12, RZ, 0xc, R12 ;  /* 0x0000000cff0c7819 */ /* 0x000fe4000001160c */
[----:B------:R-:W-:Y:S02]  /*a7c0*/  LOP3.LUT R70, R10, 0x80008, R15, 0xf8, !PT ;  /* 0x000800080a467812 */ /* 0x000fe400078ef80f */
[----:B------:R-:W-:-:S02]  /*a7d0*/  LOP3.LUT R18, R18, 0x64006400, RZ, 0xfc, !PT ;  /* 0x6400640012127812 */ /* 0x000fc400078efcff */
[C---:B------:R-:W-:Y:S02]  /*a7e0*/  LOP3.LUT R60, R14.reuse, 0x1f001f, RZ, 0xc0, !PT ;  /* 0x001f001f0e3c7812 */ /* 0x040fe400078ec0ff */
[--C-:B------:R-:W-:Y:S02]  /*a7f0*/  SHF.R.U32.HI R66, RZ, 0xa, R14.reuse ;  /* 0x0000000aff427819 */ /* 0x100fe4000001160e */
[----:B------:R-:W-:Y:S02]  /*a800*/  LOP3.LUT R86, R14, 0x3e003e0, RZ, 0xc0, !PT ;  /* 0x03e003e00e567812 */ /* 0x000fe400078ec0ff */
[C---:B------:R-:W-:Y:S02]  /*a810*/  LOP3.LUT R10, R5.reuse, 0x1f001f, RZ, 0xc0, !PT ;  /* 0x001f001f050a7812 */ /* 0x040fe400078ec0ff */
[----:B------:R-:W-:Y:S02]  /*a820*/  SHF.R.U32.HI R11, RZ, 0xa, R5 ;  /* 0x0000000aff0b7819 */ /* 0x000fe40000011605 */
[----:B------:R-:W-:Y:S01]  /*a830*/  LOP3.LUT R90, R5, 0x3e003e0, RZ, 0xc0, !PT ;  /* 0x03e003e0055a7812 */ /* 0x000fe200078ec0ff */
[----:B------:R-:W-:Y:S01]  /*a840*/  HFMA2 R82, R26, R43.H0_H0, -48, -48 ;  /* 0xd200d2001a527431 */ /* 0x000fe2000004002b */
[----:B------:R-:W-:-:S02]  /*a850*/  SHF.R.U32.HI R14, RZ, 0xc, R14 ;  /* 0x0000000cff0e7819 */ /* 0x000fc4000001160e */
[----:B------:R-:W-:Y:S02]  /*a860*/  LOP3.LUT R68, R8, 0x80008, R13, 0xf8, !PT ;  /* 0x0008000808447812 */ /* 0x000fe400078ef80d */
[----:B------:R-:W-:Y:S02]  /*a870*/  LOP3.LUT R89, R4, 0x3e003e0, RZ, 0xc0, !PT ;  /* 0x03e003e004597812 */ /* 0x000fe400078ec0ff */
[----:B------:R-:W-:Y:S02]  /*a880*/  SHF.R.U32.HI R5, RZ, 0xb, R5 ;  /* 0x0000000bff057819 */ /* 0x000fe40000011605 */
[----:B------:R-:W-:Y:S02]  /*a890*/  LOP3.LUT R69, R9, 0x80008, R12, 0xf8, !PT ;  /* 0x0008000809457812 */ /* 0x000fe400078ef80c */
[----:B------:R-:W-:Y:S02]  /*a8a0*/  LOP3.LUT R24, R24, 0x64006400, RZ, 0xfc, !PT ;  /* 0x6400640018187812 */ /* 0x000fe400078efcff */
[----:B------:R-:W-:Y:S01]  /*a8b0*/  LOP3.LUT R26, R67, 0x64006400, RZ, 0xfc, !PT ;  /* 0x64006400431a7812 */ /* 0x000fe200078efcff */
[----:B------:R-:W-:Y:S01]  /*a8c0*/  HFMA2 R67, R18, R43.H0_H0, -48, -48 ;  /* 0xd200d20012437431 */ /* 0x000fe2000004002b */
        /* <DEDUP_REMOVED lines=8> */
[----:B------:R-:W-:Y:S02]  /*a950*/  LOP3.LUT R5, R68, 0x100010, R5, 0xf8, !PT ;  /* 0x0010001044057812 */ /* 0x000fe400078ef805 */
[----:B------:R-:W-:Y:S02]  /*a960*/  LOP3.LUT R22, R22, 0x64006400, RZ, 0xfc, !PT ;  /* 0x6400640016167812 */ /* 0x000fe400078efcff */
[----:B------:R-:W-:Y:S02]  /*a970*/  LOP3.LUT R16, R16, 0x64006400, RZ, 0xfc, !PT ;  /* 0x6400640010107812 */ /* 0x000fe400078efcff */
[----:B------:R-:W-:Y:S02]  /*a980*/  LOP3.LUT R18, R89, 0x64006400, RZ, 0xfc, !PT ;  /* 0x6400640059127812 */ /* 0x000fe400078efcff */
[----:B------:R-:W-:-:S02]  /*a990*/  SHF.R.U32.HI R6, RZ, 0xb, R6 ;  /* 0x0000000bff067819 */ /* 0x000fc40000011606 */
[C---:B------:R-:W-:Y:S02]  /*a9a0*/  LOP3.LUT R92, R7.reuse, 0x3e003e0, RZ, 0xc0, !PT ;  /* 0x03e003e0075c7812 */ /* 0x040fe400078ec0ff */
[----:B------:R-:W-:Y:S02]  /*a9b0*/  LOP3.LUT R14, R7, 0x1f001f, RZ, 0xc0, !PT ;  /* 0x001f001f070e7812 */ /* 0x000fe400078ec0ff */
[--C-:B------:R-:W-:Y:S02]  /*a9c0*/  SHF.R.U32.HI R15, RZ, 0xa, R7.reuse ;  /* 0x0000000aff0f7819 */ /* 0x100fe40000011607 */
[----:B------:R-:W-:Y:S02]  /*a9d0*/  LOP3.LUT R68, R25, 0x64006400, RZ, 0xfc, !PT ;  /* 0x6400640019447812 */ /* 0x000fe400078efcff */
[----:B------:R-:W-:Y:S02]  /*a9e0*/  LOP3.LUT R20, R20, 0x64006400, RZ, 0xfc, !PT ;  /* 0x6400640014147812 */ /* 0x000fe400078efcff */
[----:B------:R-:W-:Y:S01]  /*a9f0*/  LOP3.LUT R90, R90, 0x64006400, RZ, 0xfc, !PT ;  /* 0x640064005a5a7812 */ /* 0x000fe200078efcff */
[----:B------:R-:W-:Y:S01]  /*aa00*/  HFMA2 R84, R24, R43.H0_H0, -48, -48 ;  /* 0xd200d20018547431 */ /* 0x000fe2000004002b */
[----:B------:R-:W-:-:S02]  /*aa10*/  SHF.R.U32.HI R7, RZ, 0xb, R7 ;  /* 0x0000000bff077819 */ /* 0x000fc40000011607 */
[----:B------:R-:W-:Y:S02]  /*aa20*/  LOP3.LUT R51, R51, 0x64006400, RZ, 0xfc, !PT ;  /* 0x6400640033337812 */ /* 0x000fe400078efcff */
[----:B------:R-:W-:Y:S02]  /*aa30*/  LOP3.LUT R86, R86, 0x64006400, RZ, 0xfc, !PT ;  /* 0x6400640056567812 */ /* 0x000fe400078efcff */
[----:B------:R-:W-:Y:S02]  /*aa40*/  LOP3.LUT R56, R56, 0x64006400, RZ, 0xfc, !PT ;  /* 0x6400640038387812 */ /* 0x000fe400078efcff */
[----:B------:R-:W-:Y:S01]  /*aa50*/  LOP3.LUT R55, R55, 0x1f001f, RZ, 0xc0, !PT ;  /* 0x001f001f37377812 */ /* 0x000fe200078ec0ff */
[-C--:B------:R-:W-:Y:S01]  /*aa60*/  HFMA2 R85, R22, R43.reuse.H0_H0, -48, -48 ;  /* 0xd200d20016557431 */ /* 0x080fe2000004002b */
[----:B------:R-:W-:Y:S01]  /*aa70*/  LOP3.LUT R4, R69, 0x100010, R4, 0xf8, !PT ;  /* 0x0010001045047812 */ /* 0x000fe200078ef804 */
[-C--:B------:R-:W-:Y:S01]  /*aa80*/  HFMA2 R69, R16, R43.reuse.H0_H0, -48, -48 ;  /* 0xd200d20010457431 */ /* 0x080fe2000004002b */
[----:B------:R-:W-:Y:S01]  /*aa90*/  LOP3.LUT R24, R19, 0x64006400, RZ, 0xfc, !PT ;  /* 0x6400640013187812 */ /* 0x000fe200078efcff */
[----:B------:R-:W-:Y:S01]  /*aaa0*/  HFMA2 R19, R18, R43.H0_H0, -48, -48 ;  /* 0xd200d20012137431 */ /* 0x000fe2000004002b */
[----:B------:R-:W-:-:S02]  /*aab0*/  LOP3.LUT R47, R47, 0x64006400, RZ, 0xfc, !PT ;  /* 0x640064002f2f7812 */ /* 0x000fc400078efcff */
[----:B------:R-:W-:Y:S02]  /*aac0*/  LOP3.LUT R77, R77, 0x1f001f, RZ, 0xc0, !PT ;  /* 0x001f001f4d4d7812 */ /* 0x000fe400078ec0ff */
[----:B------:R-:W-:Y:S01]  /*aad0*/  LOP3.LUT R72, R72, 0x1f001f, RZ, 0xc0, !PT ;  /* 0x001f001f48487812 */ /* 0x000fe200078ec0ff */
[-C--:B------:R-:W-:Y:S01]  /*aae0*/  HFMA2 R83, R68, R43.reuse.H0_H0, -48, -48 ;  /* 0xd200d20044537431 */ /* 0x080fe2000004002b */
[----:B------:R-:W-:Y:S01]  /*aaf0*/  LOP3.LUT R6, R71, 0x100010, R6, 0xf8, !PT ;  /* 0x0010001047067812 */ /* 0x000fe200078ef806 */
[-C--:B------:R-:W-:Y:S01]  /*ab00*/  HFMA2 R71, R20, R43.reuse.H0_H0, -48, -48 ;  /* 0xd200d20014477431 */ /* 0x080fe2000004002b */
[----:B------:R-:W-:Y:S01]  /*ab10*/  LOP3.LUT R7, R70, 0x100010, R7, 0xf8, !PT ;  /* 0x0010001046077812 */ /* 0x000fe200078ef807 */
        /* <DEDUP_REMOVED lines=198> */
.L_x_2385:
        /* <DEDUP_REMOVED lines=82> */
.L_x_2387:
        /* <DEDUP_REMOVED lines=77> */
.L_x_2386:
[----:B------:R-:W-:Y:S01]  /*c170*/  IADD3 R39, PT, PT, R39, 0x20, RZ ;  /* 0x0000002027277810 */ /* 0x000fe20007ffe0ff */
[----:B------:R-:W-:Y:S01]  /*c180*/  UIADD3 UR4, UPT, UPT, UR4, 0x40, URZ ;  /* 0x0000004004047890 */ /* 0x000fe2000fffe0ff */
[----:B------:R-:W-:Y:S01]  /*c190*/  IADD3 R28, P2, PT, R28, 0x80, RZ ;  /* 0x000000801c1c7810 */ /* 0x000fe20007f5e0ff */
[----:B------:R-:W-:Y:S01]  /*c1a0*/  IMAD.WIDE R24, R37, 0x4, R2 ;  /* 0x0000000425187825 */ /* 0x000fe200078e0202 */
[----:B------:R-:W-:Y:S02]  /*c1b0*/  ISETP.GE.AND P1, PT, R39, R29, PT ;  /* 0x0000001d2700720c */ /* 0x000fe40003f26270 */
[----:B------:R-:W-:-:S11]  /*c1c0*/  IADD3.X R27, PT, PT, RZ, R27, RZ, P2, !PT ;  /* 0x0000001bff1b7210 */ /* 0x000fd600017fe4ff */
[----:B------:R-:W-:Y:S05]  /*c1d0*/  @!P1 BRA `(.L_x_2388) ;  /* 0xffffffdc00ec9947 */ /* 0x000fea000383ffff */
.L_x_2384:
        /* <DEDUP_REMOVED lines=21> */
.L_x_2392:
[----:B------:R-:W0:Y:S02]  /*c330*/  LDS R2, [R6] ;  /* 0x0000000006027984 */ /* 0x000e240000000800 */
[----:B0-----:R-:W-:-:S05]  /*c340*/  HADD2 R3, R2, R7 ;  /* 0x0000000702037230 */ /* 0x001fca0000000000 */
[----:B------:R-:W0:Y:S02]  /*c350*/  ATOMS.CAST.SPIN P1, [R6], R2, R3 ;  /* 0x000000020600758d */ /* 0x000e240001820003 */
[----:B0-----:R-:W-:Y:S05]  /*c360*/  @!P1 BRA `(.L_x_2392) ;  /* 0xfffffffc00f09947 */ /* 0x001fea000383ffff */
[----:B------:R-:W-:Y:S05]  /*c370*/  BRA `(.L_x_2390) ;  /* 0x00000000000c7947 */ /* 0x000fea0003800000 */
.L_x_2391:
[----:B------:R-:W2:Y:S02]  /*c380*/  LD.E R2, desc[UR6][R4.64] ;  /* 0x0000000604027980 */ /* 0x000ea4000c101900 */
[----:B--2---:R-:W-:-:S05]  /*c390*/  IADD3 R3, PT, PT, R7, R2, RZ ;  /* 0x0000000207037210 */ /* 0x004fca0007ffe0ff */
[----:B------:R0:W-:Y:S02]  /*c3a0*/  ST.E desc[UR6][R4.64], R3 ;  /* 0x0000000304007985 */ /* 0x0001e4000c101906 */
.L_x_2390:
[----:B------:R-:W-:Y:S05]  /*c3b0*/  BSYNC.RECONVERGENT B0 ;  /* 0x0000000000007941 */ /* 0x000fea0003800200 */
.L_x_2389:
[----:B------:R1:W-:Y:S01]  /*c3c0*/  ATOM.E.ADD.F16x2.RN.STRONG.GPU P1, RZ, desc[UR6][R4.64+0x4], R35 ;  /* 0x8000042304ff79a2 */ /* 0x0003e2000c12e106 */
[----:B------:R-:W-:Y:S04]  /*c3d0*/  BSSY.RECONVERGENT B0, `(.L_x_2393) ;  /* 0x000000e000007945 */ /* 0x000fe80003800200 */
[----:B-1----:R-:W-:Y:S05]  /*c3e0*/  @P1 BRA `(.L_x_2394) ;  /* 0x0000000000301947 */ /* 0x002fea0003800000 */
[----:B------:R-:W1:Y:S02]  /*c3f0*/  QSPC.E.S P1, RZ, [R4+0x4] ;  /* 0x0000040004ff73aa */ /* 0x000e640000020500 */
[----:B-1----:R-:W-:Y:S05]  /*c400*/  @!P1 BRA `(.L_x_2395) ;  /* 0x00000000001c9947 */ /* 0x002fea0003800000 */
[----:B------:R-:W-:-:S04]  /*c410*/  MOV R2, R4 ;  /* 0x0000000400027202 */ /* 0x000fc80000000f00 */
[----:B------:R-:W-:-:S07]  /*c420*/  MOV R6, R2 ;  /* 0x0000000200067202 */ /* 0x000fce0000000f00 */
.L_x_2396:
[----:B------:R-:W0:Y:S02]  /*c430*/  LDS R2, [R6+0x4] ;  /* 0x0000040006027984 */ /* 0x000e240000000800 */
[----:B0-----:R-:W-:-:S05]  /*c440*/  HFMA2 R3, R2, 1, 1, R35 ;  /* 0x3c003c0002037831 */ /* 0x001fca0000000023 */
[----:B------:R-:W0:Y:S02]  /*c450*/  ATOMS.CAST.SPIN P1, [R6+0x4], R2, R3 ;  /* 0x000004020600758d */ /* 0x000e240001820003 */
[----:B0-----:R-:W-:Y:S05]  /*c460*/  @!P1 BRA `(.L_x_2396) ;  /* 0xfffffffc00f09947 */ /* 0x001fea000383ffff */
[----:B------:R-:W-:Y:S05]  /*c470*/  BRA `(.L_x_2394) ;  /* 0x00000000000c7947 */ /* 0x000fea0003800000 */
.L_x_2395:
[----:B------:R-:W0:Y:S02]  /*c480*/  LD.E R2, desc[UR6][R4.64+0x4] ;  /* 0x0000040604027980 */ /* 0x000e24000c101900 */
[----:B0-----:R-:W-:-:S05]  /*c490*/  IADD3 R3, PT, PT, R35, R2, RZ ;  /* 0x0000000223037210 */ /* 0x001fca0007ffe0ff */
[----:B------:R1:W-:Y:S02]  /*c4a0*/  ST.E desc[UR6][R4.64+0x4], R3 ;  /* 0x0000040304007985 */ /* 0x0003e4000c101906 */
.L_x_2394:
[----:B------:R-:W-:Y:S05]  /*c4b0*/  BSYNC.RECONVERGENT B0 ;  /* 0x0000000000007941 */ /* 0x000fea0003800200 */
.L_x_2393:
        /* <DEDUP_REMOVED lines=11> */
.L_x_2400:
[----:B------:R-:W0:Y:S02]  /*c570*/  LDS R2, [R6] ;  /* 0x0000000006027984 */ /* 0x000e240000000800 */
[----:B0-----:R-:W-:-:S05]  /*c580*/  HADD2 R3, R2, R7 ;  /* 0x0000000702037230 */ /* 0x001fca0000000000 */
[----:B------:R-:W0:Y:S02]  /*c590*/  ATOMS.CAST.SPIN P0, [R6], R2, R3 ;  /* 0x000000020600758d */ /* 0x000e240001800003 */
[----:B0-----:R-:W-:Y:S05]  /*c5a0*/  @!P0 BRA `(.L_x_2400) ;  /* 0xfffffffc00f08947 */ /* 0x001fea000383ffff */
[----:B------:R-:W-:Y:S05]  /*c5b0*/  BRA `(.L_x_2398) ;  /* 0x00000000000c7947 */ /* 0x000fea0003800000 */
.L_x_2399:
[----:B------:R-:W2:Y:S02]  /*c5c0*/  LD.E R2, desc[UR6][R4.64] ;  /* 0x0000000604027980 */ /* 0x000ea4000c101900 */
[----:B--2---:R-:W-:-:S05]  /*c5d0*/  IADD3 R3, PT, PT, R7, R2, RZ ;  /* 0x0000000207037210 */ /* 0x004fca0007ffe0ff */
[----:B------:R0:W-:Y:S02]  /*c5e0*/  ST.E desc[UR6][R4.64], R3 ;  /* 0x0000000304007985 */ /* 0x0001e4000c101906 */
.L_x_2398:
[----:B------:R-:W-:Y:S05]  /*c5f0*/  BSYNC.RECONVERGENT B0 ;  /* 0x0000000000007941 */ /* 0x000fea0003800200 */
.L_x_2397:
[----:B------:R1:W-:Y:S01]  /*c600*/  ATOM.E.ADD.F16x2.RN.STRONG.GPU P0, RZ, desc[UR6][R4.64+0x4], R33 ;  /* 0x8000042104ff79a2 */ /* 0x0003e2000c10e106 */
[----:B------:R-:W-:Y:S04]  /*c610*/  BSSY.RECONVERGENT B0, `(.L_x_2401) ;  /* 0x000000e000007945 */ /* 0x000fe80003800200 */
[----:B-1----:R-:W-:Y:S05]  /*c620*/  @P0 BRA `(.L_x_2402) ;  /* 0x0000000000300947 */ /* 0x002fea0003800000 */
[----:B------:R-:W1:Y:S02]  /*c630*/  QSPC.E.S P0, RZ, [R4+0x4] ;  /* 0x0000040004ff73aa */ /* 0x000e640000000500 */
[----:B-1----:R-:W-:Y:S05]  /*c640*/  @!P0 BRA `(.L_x_2403) ;  /* 0x00000000001c8947 */ /* 0x002fea0003800000 */
[----:B------:R-:W-:-:S04]  /*c650*/  MOV R2, R4 ;  /* 0x0000000400027202 */ /* 0x000fc80000000f00 */
[----:B------:R-:W-:-:S07]  /*c660*/  MOV R6, R2 ;  /* 0x0000000200067202 */ /* 0x000fce0000000f00 */
.L_x_2404:
[----:B------:R-:W0:Y:S02]  /*c670*/  LDS R2, [R6+0x4] ;  /* 0x0000040006027984 */ /* 0x000e240000000800 */
[----:B0-----:R-:W-:-:S05]  /*c680*/  HFMA2 R3, R2, 1, 1, R33 ;  /* 0x3c003c0002037831 */ /* 0x001fca0000000021 */
[----:B------:R-:W0:Y:S02]  /*c690*/  ATOMS.CAST.SPIN P0, [R6+0x4], R2, R3 ;  /* 0x000004020600758d */ /* 0x000e240001800003 */
[----:B0-----:R-:W-:Y:S05]  /*c6a0*/  @!P0 BRA `(.L_x_2404) ;  /* 0xfffffffc00f08947 */ /* 0x001fea000383ffff */
[----:B------:R-:W-:Y:S05]  /*c6b0*/  BRA `(.L_x_2402) ;  /* 0x00000000000c7947 */ /* 0x000fea0003800000 */
.L_x_2403:
[----:B------:R-:W0:Y:S02]  /*c6c0*/  LD.E R2, desc[UR6][R4.64+0x4] ;  /* 0x0000040604027980 */ /* 0x000e24000c101900 */
[----:B0-----:R-:W-:-:S05]  /*c6d0*/  IADD3 R3, PT, PT, R33, R2, RZ ;  /* 0x0000000221037210 */ /* 0x001fca0007ffe0ff */
[----:B------:R1:W-:Y:S02]  /*c6e0*/  ST.E desc[UR6][R4.64+0x4], R3 ;  /* 0x0000040304007985 */ /* 0x0003e4000c101906 */
.L_x_2402:
[----:B------:R-:W-:Y:S05]  /*c6f0*/  BSYNC.RECONVERGENT B0 ;  /* 0x0000000000007941 */ /* 0x000fea0003800200 */
.L_x_2401:
        /* <DEDUP_REMOVED lines=12> */
.L_x_2408:
[----:B------:R-:W0:Y:S02]  /*c7c0*/  LDS R2, [R0] ;  /* 0x0000000000027984 */ /* 0x000e240000000800 */
[----:B0-----:R-:W-:-:S05]  /*c7d0*/  HADD2 R3, R2, R7 ;  /* 0x0000000702037230 */ /* 0x001fca0000000000 */
[----:B------:R-:W0:Y:S02]  /*c7e0*/  ATOMS.CAST.SPIN P0, [R0], R2, R3 ;  /* 0x000000020000758d */ /* 0x000e240001800003 */
[----:B0-----:R-:W-:Y:S05]  /*c7f0*/  @!P0 BRA `(.L_x_2408) ;  /* 0xfffffffc00f08947 */ /* 0x001fea000383ffff */
[----:B------:R-:W-:Y:S05]  /*c800*/  BRA `(.L_x_2406) ;  /* 0x00000000000c7947 */ /* 0x000fea0003800000 */
.L_x_2407:
[----:B------:R-:W2:Y:S02]  /*c810*/  LD.E R0, desc[UR6][R4.64] ;  /* 0x0000000604007980 */ /* 0x000ea4000c101900 */
[----:B--2---:R-:W-:-:S05]  /*c820*/  IADD3 R3, PT, PT, R7, R0, RZ ;  /* 0x0000000007037210 */ /* 0x004fca0007ffe0ff */
[----:B------:R0:W-:Y:S02]  /*c830*/  ST.E desc[UR6][R4.64], R3 ;  /* 0x0000000304007985 */ /* 0x0001e4000c101906 */
.L_x_2406:
[----:B------:R-:W-:Y:S05]  /*c840*/  BSYNC.RECONVERGENT B0 ;  /* 0x0000000000007941 */ /* 0x000fea0003800200 */
.L_x_2405:
[----:B------:R1:W-:Y:S02]  /*c850*/  ATOM.E.ADD.F16x2.RN.STRONG.GPU P0, RZ, desc[UR6][R4.64+0x4], R31 ;  /* 0x8000041f04ff79a2 */ /* 0x0003e4000c10e106 */
[----:B-1----:R-:W-:Y:S05]  /*c860*/  @P0 EXIT ;  /* 0x000000000000094d */ /* 0x002fea0003800000 */
[----:B------:R-:W1:Y:S02]  /*c870*/  QSPC.E.S P0, RZ, [R4+0x4] ;  /* 0x0000040004ff73aa */ /* 0x000e640000000500 */
[----:B-1----:R-:W-:Y:S05]  /*c880*/  @!P0 BRA `(.L_x_2409) ;  /* 0x00000000001c8947 */ /* 0x002fea0003800000 */
[----:B------:R-:W-:-:S04]  /*c890*/  MOV R2, R4 ;  /* 0x0000000400027202 */ /* 0x000fc80000000f00 */
[----:B------:R-:W-:-:S07]  /*c8a0*/  MOV R0, R2 ;  /* 0x0000000200007202 */ /* 0x000fce0000000f00 */
.L_x_2410:
[----:B------:R-:W0:Y:S02]  /*c8b0*/  LDS R2, [R0+0x4] ;  /* 0x0000040000027984 */ /* 0x000e240000000800 */
[----:B0-----:R-:W-:-:S05]  /*c8c0*/  HFMA2 R3, R2, 1, 1, R31 ;  /* 0x3c003c0002037831 */ /* 0x001fca000000001f */
[----:B------:R-:W0:Y:S02]  /*c8d0*/  ATOMS.CAST.SPIN P0, [R0+0x4], R2, R3 ;  /* 0x000004020000758d */ /* 0x000e240001800003 */
[----:B0-----:R-:W-:Y:S05]  /*c8e0*/  @!P0 BRA `(.L_x_2410) ;  /* 0xfffffffc00f08947 */ /* 0x001fea000383ffff */
[----:B------:R-:W-:Y:S05]  /*c8f0*/  EXIT ;  /* 0x000000000000794d */ /* 0x000fea0003800000 */
.L_x_2409:
[----:B------:R-:W0:Y:S02]  /*c900*/  LD.E R0, desc[UR6][R4.64+0x4] ;  /* 0x0000040604007980 */ /* 0x000e24000c101900 */
[----:B0-----:R-:W-:-:S05]  /*c910*/  IADD3 R3, PT, PT, R31, R0, RZ ;  /* 0x000000001f037210 */ /* 0x001fca0007ffe0ff */
[----:B------:R-:W-:Y:S01]  /*c920*/  ST.E desc[UR6][R4.64+0x4], R3 ;  /* 0x0000040304007985 */ /* 0x000fe2000c101906 */
[----:B------:R-:W-:Y:S05]  /*c930*/  EXIT ;  /* 0x000000000000794d */ /* 0x000fea0003800000 */
.L_x_2411:
        /* <DEDUP_REMOVED lines=12> */
.L_x_5313:


//--------------------- .text._Z23gemm_half_q_half_kernelILi3ELi152ELb1ELb1ELi64EEvPK6__halfPKjS4_S2_PS0_iiiiPKtS7_iiiiiibS2_i --------------------------
	.section	.text._Z23gemm_half_q_half_kernelILi3ELi152ELb1ELb1ELi64EEvPK6__halfPKjS4_S2_PS0_iiiiPKtS7_iiiiiibS2_i,"ax",@progbits
	.align	128
        .global         _Z23gemm_half_q_half_kernelILi3ELi152ELb1ELb1ELi64EEvPK6__halfPKjS4_S2_PS0_iiiiPKtS7_iiiiiibS2_i
        .type           _Z23gemm_half_q_half_kernelILi3ELi152ELb1ELb1ELi64EEvPK6__halfPKjS4_S2_PS0_iiiiPKtS7_iiiiiibS2_i,@function
        .size           _Z23gemm_half_q_half_kernelILi3ELi152ELb1ELb1ELi64EEvPK6__halfPKjS4_S2_PS0_iiiiPKtS7_iiiiiibS2_i,(.L_x_5314 - _Z23gemm_half_q_half_kernelILi3ELi152ELb1ELb1ELi64EEvPK6__halfPKjS4_S2_PS0_iiiiPKtS7_iiiiiibS2_i)
        .other          _Z23gemm_half_q_half_kernelILi3ELi152ELb1ELb1ELi64EEvPK6__halfPKjS4_S2_PS0_iiiiPKtS7_iiiiiibS2_i,@"STO_CUDA_ENTRY STV_DEFAULT"
_Z23gemm_half_q_half_kernelILi3ELi152ELb1ELb1ELi64EEvPK6__halfPKjS4_S2_PS0_iiiiPKtS7_iiiiiibS2_i:
.text._Z23gemm_half_q_half_kernelILi3ELi152ELb1ELb1ELi64EEvPK6__halfPKjS4_S2_PS0_iiiiPKtS7_iiiiiibS2_i:
        /* <DEDUP_REMOVED lines=30> */
.L_x_2412:
        /* <DEDUP_REMOVED lines=41> */
.L_x_2418:
        /* <DEDUP_REMOVED lines=32> */
.L_x_2417:
        /* <DEDUP_REMOVED lines=20> */
.L_x_2419:
[----:B------:R-:W-:-:S13]  /*07b0*/  ISETP.EQ.AND P2, PT, R15, RZ, PT ;  /* 0x000000ff0f00720c */ /* 0x000fda0003f42270 */
[----:B------:R-:W-:Y:S05]  /*07c0*/  @!P0 BRA P2, `(.L_x_2414) ;  /* 0x0000000400788947 */ /* 0x000fea0001000000 */
.L_x_2416:
        /* <DEDUP_REMOVED lines=12> */
.L_x_2415:
        /* <DEDUP_REMOVED lines=16> */
.L_x_2422:
        /* <DEDUP_REMOVED lines=32> */
.L_x_2421:
        /* <DEDUP_REMOVED lines=21> */
.L_x_2423:
[----:B------:R-:W-:-:S13]  /*0ce0*/  ISETP.NE.OR P0, PT, R15, RZ, P0 ;  /* 0x000000ff0f00720c */ /* 0x000fda0000705670 */
[----:B------:R-:W-:Y:S05]  /*0cf0*/  @!P0 BRA `(.L_x_2414) ;  /* 0x00000000002c8947 */ /* 0x000fea0003800000 */
.L_x_2420:
        /* <DEDUP_REMOVED lines=11> */
.L_x_2414:
[----:B0-----:R-:W-:Y:S05]  /*0db0*/  BSYNC.RECONVERGENT B0 ;  /* 0x0000000000007941 */ /* 0x001fea0003800200 */
.L_x_2413:
        /* <DEDUP_REMOVED lines=20> */
.L_x_2427:
        /* <DEDUP_REMOVED lines=15> */
.L_x_2426:
        /* <DEDUP_REMOVED lines=12> */
.L_x_2428:
[----:B------:R-:W-:-:S13]  /*10b0*/  ISETP.NE.OR P0, PT, R4, RZ, P0 ;  /* 0x000000ff0400720c */ /* 0x000fda0000705670 */
[----:B------:R-:W-:Y:S05]  /*10c0*/  @!P0 BRA `(.L_x_2424) ;  /* 0x00000000001c8947 */ /* 0x000fea0003800000 */
.L_x_2425:
[----:B0-----:R-:W0:Y:S02]  /*10d0*/  LDC.64 R6, c[0x0][0x3a0] ;  /* 0x0000e800ff067b82 */ /* 0x001e240000000a00 */
.L_x_2429:
[----:B0-----:R-:W-:Y:S01]  /*10e0*/  IMAD.WIDE R8, R0, 0x2, R6 ;  /* 0x0000000200087825 */ /* 0x001fe200078e0206 */
[----:B------:R-:W-:Y:S02]  /*10f0*/  IADD3 R4, PT, PT, R4, 0x1, RZ ;  /* 0x0000000104047810 */ /* 0x000fe40007ffe0ff */
[----:B------:R-:W-:Y:S02]  /*1100*/  IADD3 R0, PT, PT, R0, R23, RZ ;  /* 0x0000001700007210 */ /* 0x000fe40007ffe0ff */
[----:B------:R2:W-:Y:S01]  /*1110*/  STG.E.64 desc[UR8][R8.64], RZ ;  /* 0x000000ff08007986 */ /* 0x0005e2000c101b08 */
[----:B------:R-:W-:-:S13]  /*1120*/  ISETP.NE.AND P0, PT, R4, RZ, PT ;  /* 0x000000ff0400720c */ /* 0x000fda0003f05270 */
[----:B--2---:R-:W-:Y:S05]  /*1130*/  @P0 BRA `(.L_x_2429) ;  /* 0xfffffffc00e80947 */ /* 0x004fea000383ffff */
.L_x_2424:
        /* <DEDUP_REMOVED lines=15> */
.L_x_2431:
        /* <DEDUP_REMOVED lines=44> */
.L_x_2430:
        /* <DEDUP_REMOVED lines=27> */
.L_x_2432:
        /* <DEDUP_REMOVED lines=8> */
.L_x_2433:
        /* <DEDUP_REMOVED lines=8> */
.L_x_2434:
        /* <DEDUP_REMOVED lines=8> */
.L_x_2435:
        /* <DEDUP_REMOVED lines=8> */
.L_x_2436:
        /* <DEDUP_REMOVED lines=21> */
[----:B-----5:R-:W-:Y:S02]  /*19f0*/  PRMT R17, RZ, 0x5410, RZ ;  /* 0x00005410ff117816 */ /* 0x020fe400000000ff */
[----:B------:R-:W-:-:S02]  /*1a00*/  IADD3.X R11, PT, PT, R3, UR11, RZ, P2, !PT ;  /* 0x0000000b030b7c10 */ /* 0x000fc400097fe4ff */
        /* <DEDUP_REMOVED lines=14> */
.L_x_2450:
        /* <DEDUP_REMOVED lines=18> */
[----:B------:R-:W-:Y:S02]  /*1c10*/  LOP3.LUT R12, R30, 0xff, RZ, 0xc0, !PT ;  /* 0x000000ff1e0c7812 */ /* 0x000fe400078ec0ff */
[----:B------:R-:W-:-:S05]  /*1c20*/  LOP3.LUT R13, R31, 0xff, RZ, 0xc0, !PT ;  /* 0x000000ff1f0d7812 */ /* 0x000fca00078ec0ff */
[----:B------:R0:W2:Y:S01]  /*1c30*/  I2F.F16 R43, R4 ;  /* 0x00000004002b7306 */ /* 0x0000a20000200c00 */
[----:B-1----:R-:W-:Y:S02]  /*1c40*/  SHF.R.U32.HI R0, RZ, 0x8, R28 ;  /* 0x00000008ff007819 */ /* 0x002fe4000001161c */
[----:B------:R-:W-:Y:S02]  /*1c50*/  IADD3 R12, PT, PT, R12, -0x80, RZ ;  /* 0xffffff800c0c7810 */ /* 0x000fe40007ffe0ff */
[----:B------:R-:W-:Y:S02]  /*1c60*/  LOP3.LUT R0, R0, 0xff, RZ, 0xc0, !PT ;  /* 0x000000ff00007812 */ /* 0x000fe400078ec0ff */
[----:B0-----:R-:W-:Y:S01]  /*1c70*/  SHF.R.U32.HI R4, RZ, 0x8, R29 ;  /* 0x00000008ff047819 */ /* 0x001fe2000001161d */
[----:B------:R0:W1:Y:S03]  /*1c80*/  I2F.F16 R46, R12 ;  /* 0x0000000c002e7306 */ /* 0x0000660000200c00 */
[----:B------:R-:W-:-:S02]  /*1c90*/  LOP3.LUT R4, R4, 0xff, RZ, 0xc0, !PT ;  /* 0x000000ff04047812 */ /* 0x000fc400078ec0ff */
[----:B------:R-:W-:Y:S02]  /*1ca0*/  LEA.HI R37, R30, 0xffffff80, RZ, 0x8 ;  /* 0xffffff801e257811 */ /* 0x000fe400078f40ff */
[----:B------:R-:W-:Y:S02]  /*1cb0*/  IADD3 R13, PT, PT, R13, -0x80, RZ ;  /* 0xffffff800d0d7810 */ /* 0x000fe40007ffe0ff */
[----:B------:R-:W-:Y:S02]  /*1cc0*/  IADD3 R0, PT, PT, R0, -0x80, RZ ;  /* 0xffffff8000007810 */ /* 0x000fe40007ffe0ff */
[----:B------:R-:W-:Y:S02]  /*1cd0*/  IADD3 R4, PT, PT, R4, -0x80, RZ ;  /* 0xffffff8004047810 */ /* 0x000fe40007ffe0ff */
[--C-:B0-----:R-:W-:Y:S02]  /*1ce0*/  SHF.R.U32.HI R12, RZ, 0x8, R30.reuse ;  /* 0x00000008ff0c7819 */ /* 0x101fe4000001161e */
[----:B------:R-:W-:Y:S01]  /*1cf0*/  SHF.R.U32.HI R30, RZ, 0x10, R30 ;  /* 0x00000010ff1e7819 */ /* 0x000fe2000001161e */
[----:B------:R0:W1:Y:S01]  /*1d00*/  I2F.F16 R44, R13 ;  /* 0x0000000d002c7306 */ /* 0x0000620000200c00 */
[----:B------:R-:W-:-:S02]  /*1d10*/  LEA.HI R38, R31, 0xffffff80, RZ, 0x8 ;  /* 0xffffff801f267811 */ /* 0x000fc400078f40ff */
[----:B------:R-:W-:-:S05]  /*1d20*/  LOP3.LUT R12, R12, 0xff, RZ, 0xc0, !PT ;  /* 0x000000ff0c0c7812 */ /* 0x000fca00078ec0ff */
[----:B------:R2:W1:Y:S01]  /*1d30*/  I2F.F16 R50, R0 ;  /* 0x0000000000327306 */ /* 0x0004620000200c00 */
[--C-:B0-----:R-:W-:Y:S02]  /*1d40*/  SHF.R.U32.HI R13, RZ, 0x8, R31.reuse ;  /* 0x00000008ff0d7819 */ /* 0x101fe4000001161f */
[----:B------:R-:W-:-:S05]  /*1d50*/  SHF.R.U32.HI R31, RZ, 0x10, R31 ;  /* 0x00000010ff1f7819 */ /* 0x000fca000001161f */
[----:B------:R3:W0:Y:S01]  /*1d60*/  I2F.F16 R53, R4 ;  /* 0x0000000400357306 */ /* 0x0006220000200c00 */
[----:B--2---:R-:W-:Y:S02]  /*1d70*/  LOP3.LUT R0, R30, 0xff, RZ, 0xc0, !PT ;  /* 0x000000ff1e007812 */ /* 0x004fe400078ec0ff */
[----:B------:R-:W-:Y:S02]  /*1d80*/  IADD3 R12, PT, PT, R12, -0x80, RZ ;  /* 0xffffff800c0c7810 */ /* 0x000fe40007ffe0ff */
[----:B------:R-:W-:Y:S02]  /*1d90*/  IADD3 R55, PT, PT, R0, -0x80, RZ ;  /* 0xffffff8000377810 */ /* 0x000fe40007ffe0ff */
[----:B---3--:R-:W-:Y:S02]  /*1da0*/  LOP3.LUT R4, R33, 0xff, RZ, 0xc0, !PT ;  /* 0x000000ff21047812 */ /* 0x008fe400078ec0ff */
[----:B------:R-:W-:Y:S02]  /*1db0*/  LOP3.LUT R0, R31, 0xff, RZ, 0xc0, !PT ;  /* 0x000000ff1f007812 */ /* 0x000fe400078ec0ff */
[----:B------:R-:W-:-:S02]  /*1dc0*/  IADD3 R58, PT, PT, R4, -0x80, RZ ;  /* 0xffffff80043a7810 */ /* 0x000fc40007ffe0ff */
[----:B------:R-:W-:Y:S01]  /*1dd0*/  LOP3.LUT R4, R34, 0xff, RZ, 0xc0, !PT ;  /* 0x000000ff22047812 */ /* 0x000fe200078ec0ff */
[----:B------:R2:W3:Y:S01]  /*1de0*/  I2F.F16 R30, R12 ;  /* 0x0000000c001e7306 */ /* 0x0004e20000200c00 */
[----:B------:R-:W-:Y:S02]  /*1df0*/  LEA.HI R14, R28, 0xffffff80, RZ, 0x8 ;  /* 0xffffff801c0e7811 */ /* 0x000fe400078f40ff */
[----:B------:R-:W-:Y:S02]  /*1e00*/  IADD3 R56, PT, PT, R0, -0x80, RZ ;  /* 0xffffff8000387810 */ /* 0x000fe40007ffe0ff */
[----:B------:R-:W-:Y:S02]  /*1e10*/  IADD3 R59, PT, PT, R4, -0x80, RZ ;  /* 0xffffff80043b7810 */ /* 0x000fe40007ffe0ff */
[----:B------:R-:W-:Y:S02]  /*1e20*/  SHF.R.U32.HI R28, RZ, 0x10, R28 ;  /* 0x00000010ff1c7819 */ /* 0x000fe4000001161c */
[----:B------:R-:W-:-:S02]  /*1e30*/  LOP3.LUT R0, R32, 0xff, RZ, 0xc0, !PT ;  /* 0x000000ff20007812 */ /* 0x000fc400078ec0ff */
[----:B--2---:R-:W-:Y:S02]  /*1e40*/  LOP3.LUT R12, R35, 0xff, RZ, 0xc0, !PT ;  /* 0x000000ff230c7812 */ /* 0x004fe400078ec0ff */
[----:B------:R-:W-:Y:S02]  /*1e50*/  SHF.R.U32.HI R4, RZ, 0x8, R32 ;  /* 0x00000008ff047819 */ /* 0x000fe40000011620 */
[----:B------:R-:W-:Y:S02]  /*1e60*/  LEA.HI R45, R32, 0xffffff80, RZ, 0x8 ;  /* 0xffffff80202d7811 */ /* 0x000fe400078f40ff */
[----:B------:R-:W-:Y:S02]  /*1e70*/  LOP3.LUT R28, R28, 0xff, RZ, 0xc0, !PT ;  /* 0x000000ff1c1c7812 */ /* 0x000fe400078ec0ff */
[----:B------:R-:W-:Y:S02]  /*1e80*/  IADD3 R0, PT, PT, R0, -0x80, RZ ;  /* 0xffffff8000007810 */ /* 0x000fe40007ffe0ff */
[----:B------:R-:W-:-:S02]  /*1e90*/  IADD3 R60, PT, PT, R12, -0x80, RZ ;  /* 0xffffff800c3c7810 */ /* 0x000fc40007ffe0ff */
[----:B------:R-:W-:Y:S02]  /*1ea0*/  LOP3.LUT R4, R4, 0xff, RZ, 0xc0, !PT ;  /* 0x000000ff04047812 */ /* 0x000fe400078ec0ff */
[----:B------:R-:W-:Y:S02]  /*1eb0*/  SHF.R.U32.HI R32, RZ, 0x10, R32 ;  /* 0x00000010ff207819 */ /* 0x000fe40000011620 */
[----:B------:R-:W-:Y:S01]  /*1ec0*/  SHF.R.U32.HI R12, RZ, 0x8, R33 ;  /* 0x00000008ff0c7819 */ /* 0x000fe20000011621 */
[----:B------:R2:W0:Y:S01]  /*1ed0*/  I2F.F16 R57, R0 ;  /* 0x0000000000397306 */ /* 0x0004220000200c00 */
[----:B------:R-:W-:Y:S02]  /*1ee0*/  LOP3.LUT R13, R13, 0xff, RZ, 0xc0, !PT ;  /* 0x000000ff0d0d7812 */ /* 0x000fe400078ec0ff */
[----:B------:R-:W-:Y:S02]  /*1ef0*/  IADD3 R28, PT, PT, R28, -0x80, RZ ;  /* 0xffffff801c1c7810 */ /* 0x000fe40007ffe0ff */
[----:B------:R-:W-:-:S02]  /*1f00*/  IADD3 R4, PT, PT, R4, -0x80, RZ ;  /* 0xffffff8004047810 */ /* 0x000fc40007ffe0ff */
[----:B------:R-:W-:Y:S02]  /*1f10*/  LOP3.LUT R12, R12, 0xff, RZ, 0xc0, !PT ;  /* 0x000000ff0c0c7812 */ /* 0x000fe400078ec0ff */
[----:B--2---:R-:W-:Y:S02]  /*1f20*/  LOP3.LUT R0, R32, 0xff, RZ, 0xc0, !PT ;  /* 0x000000ff20007812 */ /* 0x004fe400078ec0ff */
[----:B------:R-:W-:Y:S01]  /*1f30*/  LEA.HI R47, R33, 0xffffff80, RZ, 0x8 ;  /* 0xffffff80212f7811 */ /* 0x000fe200078f40ff */
[----:B------:R2:W0:Y:S01]  /*1f40*/  I2F.F16 R52, R28 ;  /* 0x0000001c00347306 */ /* 0x0004220000200c00 */
[----:B------:R-:W-:Y:S02]  /*1f50*/  IADD3 R13, PT, PT, R13, -0x80, RZ ;  /* 0xffffff800d0d7810 */ /* 0x000fe40007ffe0ff */
[----:B------:R-:W-:Y:S02]  /*1f60*/  SHF.R.U32.HI R33, RZ, 0x10, R33 ;  /* 0x00000010ff217819 */ /* 0x000fe40000011621 */
[----:B------:R-:W-:-:S02]  /*1f70*/  LEA.HI R36, R29, 0xffffff80, RZ, 0x8 ;  /* 0xffffff801d247811 */ /* 0x000fc400078f40ff */
[----:B------:R-:W-:Y:S01]  /*1f80*/  LEA.HI R48, R34, 0xffffff80, RZ, 0x8 ;  /* 0xffffff8022307811 */ /* 0x000fe200078f40ff */
[----:B------:R1:W0:Y:S01]  /*1f90*/  I2F.F16 R32, R4 ;  /* 0x0000000400207306 */ /* 0x0002220000200c00 */
[----:B------:R-:W-:Y:S02]  /*1fa0*/  LEA.HI R49, R35, 0xffffff80, RZ, 0x8 ;  /* 0xffffff8023317811 */ /* 0x000fe400078f40ff */
[----:B------:R-:W-:Y:S02]  /*1fb0*/  IADD3 R0, PT, PT, R0, -0x80, RZ ;  /* 0xffffff8000007810 */ /* 0x000fe40007ffe0ff */
[----:B------:R-:W-:Y:S02]  /*1fc0*/  IADD3 R12, PT, PT, R12, -0x80, RZ ;  /* 0xffffff800c0c7810 */ /* 0x000fe40007ffe0ff */
[----:B--2---:R-:W-:Y:S02]  /*1fd0*/  SHF.R.U32.HI R28, RZ, 0x8, R34 ;  /* 0x00000008ff1c7819 */ /* 0x004fe40000011622 */
[----:B-1----:R-:W-:Y:S01]  /*1fe0*/  SHF.R.U32.HI R4, RZ, 0x8, R35 ;  /* 0x00000008ff047819 */ /* 0x002fe20000011623 */
[----:B------:R1:W2:Y:S01]  /*1ff0*/  I2F.F16 R31, R13 ;  /* 0x0000000d001f7306 */ /* 0x0002a20000200c00 */
[----:B------:R-:W-:-:S02]  /*2000*/  SHF.R.U32.HI R29, RZ, 0x10, R29 ;  /* 0x00000010ff1d7819 */ /* 0x000fc4000001161d */
[----:B------:R-:W-:Y:S02]  /*2010*/  SHF.R.U32.HI R34, RZ, 0x10, R34 ;  /* 0x00000010ff227819 */ /* 0x000fe40000011622 */
[----:B------:R-:W-:Y:S02]  /*2020*/  SHF.R.U32.HI R35, RZ, 0x10, R35 ;  /* 0x00000010ff237819 */ /* 0x000fe40000011623 */
[----:B------:R-:W-:Y:S01]  /*2030*/  LOP3.LUT R29, R29, 0xff, RZ, 0xc0, !PT ;  /* 0x000000ff1d1d7812 */ /* 0x000fe200078ec0ff */
[----:B------:R4:W0:Y:S01]  /*2040*/  I2F.F16 R61, R0 ;  /* 0x00000000003d7306 */ /* 0x0008220000200c00 */
[----:B-1----:R-:W-:Y:S02]  /*2050*/  LOP3.LUT R13, R33, 0xff, RZ, 0xc0, !PT ;  /* 0x000000ff210d7812 */ /* 0x002fe400078ec0ff */
[----:B------:R-:W-:Y:S02]  /*2060*/  LOP3.LUT R28, R28, 0xff, RZ, 0xc0, !PT ;  /* 0x000000ff1c1c7812 */ /* 0x000fe400078ec0ff */
[----:B------:R-:W-:-:S03]  /*2070*/  LOP3.LUT R4, R4, 0xff, RZ, 0xc0, !PT ;  /* 0x000000ff04047812 */ /* 0x000fc600078ec0ff */
[----:B------:R1:W0:Y:S01]  /*2080*/  I2F.F16 R33, R12 ;  /* 0x0000000c00217306 */ /* 0x0002220000200c00 */
[----:B----4-:R-:W-:Y:S02]  /*2090*/  LOP3.LUT R0, R34, 0xff, RZ, 0xc0, !PT ;  /* 0x000000ff22007812 */ /* 0x010fe400078ec0ff */
[----:B------:R-:W-:Y:S02]  /*20a0*/  IADD3 R29, PT, PT, R29, -0x80, RZ ;  /* 0xffffff801d1d7810 */ /* 0x000fe40007ffe0ff */
[----:B------:R-:W-:Y:S02]  /*20b0*/  IADD3 R13, PT, PT, R13, -0x80, RZ ;  /* 0xffffff800d0d7810 */ /* 0x000fe40007ffe0ff */
[----:B-1----:R-:W-:Y:S02]  /*20c0*/  LOP3.LUT R12, R35, 0xff, RZ, 0xc0, !PT ;  /* 0x000000ff230c7812 */ /* 0x002fe400078ec0ff */
[----:B------:R-:W-:Y:S02]  /*20d0*/  IADD3 R28, PT, PT, R28, -0x80, RZ ;  /* 0xffffff801c1c7810 */ /* 0x000fe40007ffe0ff */
[----:B------:R-:W-:-:S02]  /*20e0*/  IADD3 R0, PT, PT, R0, -0x80, RZ ;  /* 0xffffff8000007810 */ /* 0x000fc40007ffe0ff */
[----:B------:R-:W-:Y:S02]  /*20f0*/  IADD3 R4, PT, PT, R4, -0x80, RZ ;  /* 0xffffff8004047810 */ /* 0x000fe40007ffe0ff */
[----:B------:R-:W-:Y:S01]  /*2100*/  IADD3 R12, PT, PT, R12, -0x80, RZ ;  /* 0xffffff800c0c7810 */ /* 0x000fe20007ffe0ff */
        /* <DEDUP_REMOVED lines=114> */
.L_x_2438:
[----:B------:R-:W-:Y:S02]  /*2830*/  @!P3 MOV R22, R65 ;  /* 0x000000410016b202 */ /* 0x000fe40000000f00 */
[----:B-----5:R-:W-:Y:S01]  /*2840*/  @!P3 IADD3 R15, PT, PT, R51, R26, RZ ;  /* 0x0000001a330fb210 */ /* 0x020fe20007ffe0ff */
[----:B------:R-:W-:Y:S06]  /*2850*/  @!P1 BRA `(.L_x_2439) ;  /* 0x0000000800e09947 */ /* 0x000fec0003800000 */
        /* <DEDUP_REMOVED lines=93> */
.L_x_2440:
        /* <DEDUP_REMOVED lines=20> */
[----:B------:R-:W-:Y:S01]  /*2f70*/  FFMA.FTZ R39, R0, R29, RZ ;  /* 0x0000001d00277223 */ /* 0x000fe200000100ff */
[----:B------:R-:W-:-:S02]  /*2f80*/  HADD2.F32 R2, -RZ, R43.H0_H0 ;  /* 0x2000002bff027230 */ /* 0x000fc40000004100 */
[----:B------:R-:W-:Y:S02]  /*2f90*/  HADD2.F32 R0, -RZ, R52.H0_H0 ;  /* 0x20000034ff007230 */ /* 0x000fe40000004100 */
[-C--:B------:R-:W-:Y:S01]  /*2fa0*/  FFMA.FTZ R3, R3, R29.reuse, RZ ;  /* 0x0000001d03037223 */ /* 0x080fe200000100ff */
[-C--:B------:R-:W-:Y:S01]  /*2fb0*/  FFMA.FTZ R39, R50, R28.reuse, R39 ;  /* 0x0000001c32277223 */ /* 0x080fe20000010027 */
        /* <DEDUP_REMOVED lines=12> */
[----:B------:R-:W-:Y:S01]  /*3080*/  FFMA.FTZ R29, R44, R28, R29 ;  /* 0x0000001c2c1d7223 */ /* 0x000fe2000001001d */
[-C--:B------:R-:W-:Y:S01]  /*3090*/  FFMA.FTZ R14, R31, R51.reuse, R2 ;  /* 0x000000331f0e7223 */ /* 0x080fe20000010002 */
[-C--:B------:R-:W-:Y:S01]  /*30a0*/  FFMA.FTZ R28, R37, R51.reuse, R4 ;  /* 0x00000033251c7223 */ /* 0x080fe20000010004 */
[----:B------:R-:W-:Y:S01]  /*30b0*/  FFMA.FTZ R0, R3, R51, R0 ;  /* 0x0000003303007223 */ /* 0x000fe20000010000 */
[----:B-1----:R-:W-:-:S02]  /*30c0*/  HADD2.F32 R2, -RZ, R13.H0_H0 ;  /* 0x2000000dff027230 */ /* 0x002fc40000004100 */
[----:B------:R-:W-:Y:S01]  /*30d0*/  FFMA.FTZ R66, R56, R66, R29 ;  /* 0x0000004238427223 */ /* 0x000fe2000001001d */
[----:B------:R-:W-:Y:S02]  /*30e0*/  HADD2.F32 R4, -RZ, R13.H1_H1 ;  /* 0x3000000dff047230 */ /* 0x000fe40000004100 */
[----:B------:R-:W-:Y:S02]  /*30f0*/  HADD2.F32 R3, -RZ, R12.H0_H0 ;  /* 0x2000000cff037230 */ /* 0x000fe40000004100 */
[----:B------:R-:W-:Y:S02]  /*3100*/  HADD2.F32 R13, -RZ, R57.H0_H0 ;  /* 0x20000039ff0d7230 */ /* 0x000fe40000004100 */
        /* <DEDUP_REMOVED lines=17> */
[-C--:B------:R-:W-:Y:S01]  /*3220*/  FFMA.FTZ R31, R34, R12.reuse, R31 ;  /* 0x0000000c221f7223 */ /* 0x080fe2000001001f */
[----:B------:R-:W-:Y:S02]  /*3230*/  HADD2.F32 R0, -RZ, R45.H0_H0 ;  /* 0x2000002dff007230 */ /* 0x000fe40000004100 */
[----:B------:R-:W-:Y:S01]  /*3240*/  FFMA.FTZ R3, R28, R12, R3 ;  /* 0x0000000c1c037223 */ /* 0x000fe20000010003 */
[----:B------:R-:W-:-:S02]  /*3250*/  HADD2.F32 R12, -RZ, R47.H0_H0 ;  /* 0x2000002fff0c7230 */ /* 0x000fc40000004100 */
[-C--:B------:R-:W-:Y:S01]  /*3260*/  FFMA.FTZ R29, R62, R2.reuse, R29 ;  /* 0x000000023e1d7223 */ /* 0x080fe2000001001d */
[-C--:B------:R-:W-:Y:S01]  /*3270*/  FFMA.FTZ R31, R14, R2.reuse, R31 ;  /* 0x000000020e1f7223 */ /* 0x080fe2000001001f */
[----:B------:R-:W-:Y:S01]  /*3280*/  FFMA.FTZ R3, R64, R2, R3 ;  /* 0x0000000240037223 */ /* 0x000fe20000010003 */
        /* <DEDUP_REMOVED lines=21> */
.L_x_2439:
[----:B------:R-:W-:-:S05]  /*33e0*/  IMAD.WIDE R2, R23, 0x4, R10 ;  /* 0x0000000417027825 */ /* 0x000fca00078e020a */
        /* <DEDUP_REMOVED lines=43> */
[----:B------:R-:W-:Y:S02]  /*36a0*/  LOP3.LUT R0, R32, 0xff, RZ, 0xc0, !PT ;  /* 0x000000ff20007812 */ /* 0x000fe400078ec0ff */
[----:B------:R-:W-:Y:S02]  /*36b0*/  SHF.R.U32.HI R29, RZ, 0x10, R29 ;  /* 0x00000010ff1d7819 */ /* 0x000fe4000001161d */
[----:B------:R-:W-:-:S02]  /*36c0*/  IADD3 R3, PT, PT, R3, -0x80, RZ ;  /* 0xffffff8003037810 */ /* 0x000fc40007ffe0ff */
[----:B------:R-:W-:Y:S01]  /*36d0*/  IADD3 R55, PT, PT, R2, -0x80, RZ ;  /* 0xffffff8002377810 */ /* 0x000fe20007ffe0ff */
[----:B------:R-:W0:Y:S01]  /*36e0*/  I2F.F16 R37, R37 ;  /* 0x0000002500257306 */ /* 0x000e220000200c00 */
[----:B------:R-:W-:Y:S02]  /*36f0*/  IADD3 R0, PT, PT, R0, -0x80, RZ ;  /* 0xffffff8000007810 */ /* 0x000fe40007ffe0ff */
[----:B------:R-:W-:Y:S02]  /*3700*/  LOP3.LUT R2, R34, 0xff, RZ, 0xc0, !PT ;  /* 0x000000ff22027812 */ /* 0x000fe400078ec0ff */
[----:B-----5:R-:W-:Y:S02]  /*3710*/  LOP3.LUT R4, R29, 0xff, RZ, 0xc0, !PT ;  /* 0x000000ff1d047812 */ /* 0x020fe400078ec0ff */
[----:B------:R-:W-:Y:S01]  /*3720*/  IADD3 R56, PT, PT, R2, -0x80, RZ ;  /* 0xffffff8002387810 */ /* 0x000fe20007ffe0ff */
[----:B------:R5:W0:Y:S01]  /*3730*/  I2F.F16 R29, R3 ;  /* 0x00000003001d7306 */ /* 0x000a220000200c00 */
[----:B------:R-:W-:-:S02]  /*3740*/  SHF.R.U32.HI R2, RZ, 0x8, R32 ;  /* 0x00000008ff027819 */ /* 0x000fc40000011620 */
[----:B------:R-:W-:Y:S02]  /*3750*/  IADD3 R4, PT, PT, R4, -0x80, RZ ;  /* 0xffffff8004047810 */ /* 0x000fe40007ffe0ff */
[----:B------:R-:W-:Y:S02]  /*3760*/  LOP3.LUT R2, R2, 0xff, RZ, 0xc0, !PT ;  /* 0x000000ff02027812 */ /* 0x000fe400078ec0ff */
[----:B------:R-:W-:Y:S01]  /*3770*/  LEA.HI R47, R33, 0xffffff80, RZ, 0x8 ;  /* 0xffffff80212f7811 */ /* 0x000fe200078f40ff */
[----:B------:R1:W0:Y:S01]  /*3780*/  I2F.F16 R54, R0 ;  /* 0x0000000000367306 */ /* 0x0002220000200c00 */
[----:B-----5:R-:W-:Y:S02]  /*3790*/  LOP3.LUT R3, R35, 0xff, RZ, 0xc0, !PT ;  /* 0x000000ff23037812 */ /* 0x020fe400078ec0ff */
[----:B------:R-:W-:Y:S02]  /*37a0*/  LEA.HI R48, R34, 0xffffff80, RZ, 0x8 ;  /* 0xffffff8022307811 */ /* 0x000fe400078f40ff */
[----:B------:R-:W-:-:S02]  /*37b0*/  IADD3 R3, PT, PT, R3, -0x80, RZ ;  /* 0xffffff8003037810 */ /* 0x000fc40007ffe0ff */
[----:B------:R-:W-:Y:S01]  /*37c0*/  LEA.HI R49, R35, 0xffffff80, RZ, 0x8 ;  /* 0xffffff8023317811 */ /* 0x000fe200078f40ff */
[----:B------:R5:W0:Y:S01]  /*37d0*/  I2F.F16 R51, R4 ;  /* 0x0000000400337306 */ /* 0x000a220000200c00 */
[----:B-1----:R-:W-:Y:S02]  /*37e0*/  SHF.R.U32.HI R0, RZ, 0x8, R33 ;  /* 0x00000008ff007819 */ /* 0x002fe40000011621 */
[----:B------:R-:W-:Y:S02]  /*37f0*/  IADD3 R2, PT, PT, R2, -0x80, RZ ;  /* 0xffffff8002027810 */ /* 0x000fe40007ffe0ff */
[----:B------:R-:W-:Y:S02]  /*3800*/  LOP3.LUT R0, R0, 0xff, RZ, 0xc0, !PT ;  /* 0x000000ff00007812 */ /* 0x000fe400078ec0ff */
[----:B------:R-:W-:Y:S01]  /*3810*/  SHF.R.U32.HI R32, RZ, 0x10, R32 ;  /* 0x00000010ff207819 */ /* 0x000fe20000011620 */
[----:B------:R1:W0:Y:S01]  /*3820*/  I2F.F16 R57, R3 ;  /* 0x0000000300397306 */ /* 0x0002220000200c00 */
[----:B------:R-:W-:-:S02]  /*3830*/  IADD3 R0, PT, PT, R0, -0x80, RZ ;  /* 0xffffff8000007810 */ /* 0x000fc40007ffe0ff */
[----:B-----5:R-:W-:Y:S02]  /*3840*/  SHF.R.U32.HI R4, RZ, 0x8, R35 ;  /* 0x00000008ff047819 */ /* 0x020fe40000011623 */
[----:B------:R-:W-:Y:S02]  /*3850*/  SHF.R.U32.HI R33, RZ, 0x10, R33 ;  /* 0x00000010ff217819 */ /* 0x000fe40000011621 */
[----:B------:R-:W-:Y:S01]  /*3860*/  SHF.R.U32.HI R35, RZ, 0x10, R35 ;  /* 0x00000010ff237819 */ /* 0x000fe20000011623 */
[----:B------:R5:W0:Y:S01]  /*3870*/  I2F.F16 R58, R2 ;  /* 0x00000002003a7306 */ /* 0x000a220000200c00 */
[--C-:B-1----:R-:W-:Y:S02]  /*3880*/  SHF.R.U32.HI R3, RZ, 0x8, R34.reuse ;  /* 0x00000008ff037819 */ /* 0x102fe40000011622 */
[----:B------:R-:W-:Y:S02]  /*3890*/  SHF.R.U32.HI R34, RZ, 0x10, R34 ;  /* 0x00000010ff227819 */ /* 0x000fe40000011622 */
[----:B------:R-:W-:-:S02]  /*38a0*/  LOP3.LUT R12, R12, 0xff, RZ, 0xc0, !PT ;  /* 0x000000ff0c0c7812 */ /* 0x000fc400078ec0ff */
[----:B------:R-:W-:Y:S01]  /*38b0*/  LOP3.LUT R32, R32, 0xff, RZ, 0xc0, !PT ;  /* 0x000000ff20207812 */ /* 0x000fe200078ec0ff */
[----:B------:R1:W0:Y:S01]  /*38c0*/  I2F.F16 R60, R0 ;  /* 0x00000000003c7306 */ /* 0x0002220000200c00 */
[----:B------:R-:W-:Y:S02]  /*38d0*/  LOP3.LUT R33, R33, 0xff, RZ, 0xc0, !PT ;  /* 0x000000ff21217812 */ /* 0x000fe400078ec0ff */
[----:B------:R-:W-:Y:S02]  /*38e0*/  LOP3.LUT R3, R3, 0xff, RZ, 0xc0, !PT ;  /* 0x000000ff03037812 */ /* 0x000fe400078ec0ff */
[----:B-----5:R-:W-:Y:S02]  /*38f0*/  LOP3.LUT R2, R34, 0xff, RZ, 0xc0, !PT ;  /* 0x000000ff22027812 */ /* 0x020fe400078ec0ff */
[----:B------:R-:W-:Y:S01]  /*3900*/  LOP3.LUT R4, R4, 0xff, RZ, 0xc0, !PT ;  /* 0x000000ff04047812 */ /* 0x000fe200078ec0ff */
[----:B------:R-:W0:Y:S01]  /*3910*/  I2F.F16 R38, R38 ;  /* 0x0000002600267306 */ /* 0x000e220000200c00 */
[----:B-1----:R-:W-:-:S02]  /*3920*/  LOP3.LUT R0, R35, 0xff, RZ, 0xc0, !PT ;  /* 0x000000ff23007812 */ /* 0x002fc400078ec0ff */
[----:B------:R-:W-:Y:S02]  /*3930*/  IADD3 R12, PT, PT, R12, -0x80, RZ ;  /* 0xffffff800c0c7810 */ /* 0x000fe40007ffe0ff */
[----:B------:R-:W-:Y:S02]  /*3940*/  IADD3 R32, PT, PT, R32, -0x80, RZ ;  /* 0xffffff8020207810 */ /* 0x000fe40007ffe0ff */
[----:B------:R-:W-:Y:S01]  /*3950*/  IADD3 R33, PT, PT, R33, -0x80, RZ ;  /* 0xffffff8021217810 */ /* 0x000fe20007ffe0ff */
[----:B------:R-:W1:Y:S01]  /*3960*/  I2F.F16 R45, R45 ;  /* 0x0000002d002d7306 */ /* 0x000e620000200c00 */
        /* <DEDUP_REMOVED lines=110> */
.L_x_2441:
        /* <DEDUP_REMOVED lines=94> */
.L_x_2443:
        /* <DEDUP_REMOVED lines=42> */
[-C--:B------:R-:W-:Y:S01]  /*48d0*/  FFMA.FTZ R28, R37, R65.reuse, R4 ;  /* 0x00000041251c7223 */ /* 0x080fe20000010004 */
[-C--:B------:R-:W-:Y:S01]  /*48e0*/  FFMA.FTZ R14, R29, R65.reuse, R2 ;  /* 0x000000411d0e7223 */ /* 0x080fe20000010002 */
[----:B-1----:R-:W-:Y:S02]  /*48f0*/  HADD2.F32 R3, -RZ, R12.H0_H0 ;  /* 0x2000000cff037230 */ /* 0x002fe40000004100 */
[----:B------:R-:W-:Y:S01]  /*4900*/  FFMA.FTZ R64, R31, R65, R64 ;  /* 0x000000411f407223 */ /* 0x000fe20000010040 */
[--C-:B------:R-:W-:Y:S02]  /*4910*/  HADD2.F32 R2, -RZ, R13.reuse.H0_H0 ;  /* 0x2000000dff027230 */ /* 0x100fe40000004100 */
[----:B------:R-:W-:Y:S02]  /*4920*/  HADD2.F32 R4, -RZ, R13.H1_H1 ;  /* 0x3000000dff047230 */ /* 0x000fe40000004100 */
[----:B------:R-:W-:-:S02]  /*4930*/  HADD2.F32 R29, -RZ, R55.H0_H0 ;  /* 0x20000037ff1d7230 */ /* 0x000fc40000004100 */
[----:B------:R-:W-:Y:S02]  /*4940*/  HADD2.F32 R13, -RZ, R54.H0_H0 ;  /* 0x20000036ff0d7230 */ /* 0x000fe40000004100 */
        /* <DEDUP_REMOVED lines=9> */
[----:B------:R-:W-:Y:S02]  /*49e0*/  HADD2.F32 R28, -RZ, R35.H0_H0 ;  /* 0x20000023ff1c7230 */ /* 0x000fe40000004100 */
[----:B------:R-:W-:Y:S01]  /*49f0*/  FFMA.FTZ R3, R57, R3, R64 ;  /* 0x0000000339037223 */ /* 0x000fe20000010040 */
[-C--:B------:R-:W-:Y:S01]  /*4a00*/  FFMA.FTZ R29, R14, R2.reuse, R29 ;  /* 0x000000020e1d7223 */ /* 0x080fe2000001001d */
        /* <DEDUP_REMOVED lines=29> */
.L_x_2442:
        /* <DEDUP_REMOVED lines=199> */
.L_x_2444:
        /* <DEDUP_REMOVED lines=94> */
.L_x_2446:
        /* <DEDUP_REMOVED lines=91> */
.L_x_2445:
        /* <DEDUP_REMOVED lines=199> */
.L_x_2447:
        /* <DEDUP_REMOVED lines=94> */
.L_x_2449:
        /* <DEDUP_REMOVED lines=91> */
.L_x_2448:
        /* <DEDUP_REMOVED lines=8> */
.L_x_2437:
        /* <DEDUP_REMOVED lines=11> */
.L_x_2455:
        /* <DEDUP_REMOVED lines=22> */
[C---:B------:R-:W-:Y:S02]  /*7e70*/  LOP3.LUT R78, R7.reuse, 0x1f001f, RZ, 0xc0, !PT ;  /* 0x001f001f074e7812 */ /* 0x040fe400078ec0ff */
[----:B------:R-:W-:Y:S02]  /*7e80*/  SHF.R.U32.HI R77, RZ, 0xa, R7 ;  /* 0x0000000aff4d7819 */ /* 0x000fe40000011607 */
[----:B------:R-:W-:Y:S02]  /*7e90*/  LOP3.LUT R6, R7, 0x3e003e0, RZ, 0xc0, !PT ;  /* 0x03e003e007067812 */ /* 0x000fe400078ec0ff */
[----:B---3--:R-:W-:-:S02]  /*7ea0*/  @!P2 IADD3 R15, PT, PT, R43, R26, RZ ;  /* 0x0000001a2b0fa210 */ /* 0x008fc40007ffe0ff */
[----:B----4-:R-:W-:Y:S02]  /*7eb0*/  @!P2 PRMT R102, R48, 0x7610, R102 ;  /* 0x000076103066a816 */ /* 0x010fe40000000066 */
[----:B------:R-:W-:Y:S02]  /*7ec0*/  @!P2 PRMT R103, R49, 0x7610, R103 ;  /* 0x000076103167a816 */ /* 0x000fe40000000067 */
[----:B------:R-:W-:Y:S02]  /*7ed0*/  SHF.R.U32.HI R43, RZ, 0xf, R4 ;  /* 0x0000000fff2b7819 */ /* 0x000fe40000011604 */
[----:B------:R-:W-:Y:S02]  /*7ee0*/  SHF.R.U32.HI R44, RZ, 0xf, R5 ;  /* 0x0000000fff2c7819 */ /* 0x000fe40000011605 */
[----:B------:R-:W-:Y:S02]  /*7ef0*/  SHF.R.U32.HI R7, RZ, 0xf, R7 ;  /* 0x0000000fff077819 */ /* 0x000fe40000011607 */
[----:B------:R-:W-:-:S02]  /*7f00*/  @!P2 PRMT R102, R102, 0x7610, R48 ;  /* 0x000076106666a816 */ /* 0x000fc40000000030 */
[----:B------:R-:W-:Y:S02]  /*7f10*/  @!P2 PRMT R103, R103, 0x7610, R49 ;  /* 0x000076106767a816 */ /* 0x000fe40000000031 */
[C---:B------:R-:W-:Y:S02]  /*7f20*/  LOP3.LUT R48, R4.reuse, 0x1f001f, RZ, 0xc0, !PT ;  /* 0x001f001f04307812 */ /* 0x040fe400078ec0ff */
[----:B-1----:R-:W-:Y:S02]  /*7f30*/  SHF.R.U32.HI R46, RZ, 0xa, R4 ;  /* 0x0000000aff2e7819 */ /* 0x002fe40000011604 */
[----:B------:R-:W-:Y:S02]  /*7f40*/  LOP3.LUT R68, R4, 0x3e003e0, RZ, 0xc0, !PT ;  /* 0x03e003e004447812 */ /* 0x000fe400078ec0ff */
[----:B-----5:R-:W-:Y:S02]  /*7f50*/  LOP3.LUT R49, R8, 0x1f001f, RZ, 0xc0, !PT ;  /* 0x001f001f08317812 */ /* 0x020fe400078ec0ff */
        /* <DEDUP_REMOVED lines=37> */
[C---:B------:R-:W-:Y:S02]  /*81b0*/  LOP3.LUT R75, R31.reuse, 0x1f001f, RZ, 0xc0, !PT ;  /* 0x001f001f1f4b7812 */ /* 0x040fe400078ec0ff */
[----:B------:R-:W-:Y:S02]  /*81c0*/  SHF.R.U32.HI R73, RZ, 0xa, R31 ;  /* 0x0000000aff497819 */ /* 0x000fe4000001161f */
[----:B------:R-:W-:Y:S02]  /*81d0*/  LOP3.LUT R10, R31, 0x3e003e0, RZ, 0xc0, !PT ;  /* 0x03e003e01f0a7812 */ /* 0x000fe400078ec0ff */
[----:B------:R-:W-:Y:S02]  /*81e0*/  SHF.R.U32.HI R29, RZ, 0xd, R29 ;  /* 0x0000000dff1d7819 */ /* 0x000fe4000001161d */
[----:B------:R-:W-:Y:S02]  /*81f0*/  SHF.R.U32.HI R31, RZ, 0xd, R31 ;  /* 0x0000000dff1f7819 */ /* 0x000fe4000001161f */
        /* <DEDUP_REMOVED lines=36> */
[----:B------:R-:W-:-:S02]  /*8440*/  LOP3.LUT R91, R39, 0x3e003e0, RZ, 0xc0, !PT ;  /* 0x03e003e0275b7812 */ /* 0x000fc400078ec0ff */
[----:B------:R-:W-:Y:S02]  /*8450*/  LOP3.LUT R38, R39, 0x1f001f, RZ, 0xc0, !PT ;  /* 0x001f001f27267812 */ /* 0x000fe400078ec0ff */
[--C-:B------:R-:W-:Y:S02]  /*8460*/  SHF.R.U32.HI R43, RZ, 0xa, R39.reuse ;  /* 0x0000000aff2b7819 */ /* 0x100fe40000011627 */
[----:B------:R-:W-:Y:S02]  /*8470*/  SHF.R.U32.HI R82, RZ, 0xb, R39 ;  /* 0x0000000bff527819 */ /* 0x000fe40000011627 */
[----:B------:R-:W-:Y:S02]  /*8480*/  LOP3.LUT R39, R68, 0x64006400, RZ, 0xfc, !PT ;  /* 0x6400640044277812 */ /* 0x000fe400078efcff */
[----:B------:R-:W-:Y:S02]  /*8490*/  LOP3.LUT R28, R29, 0x100010, R28, 0xf8, !PT ;  /* 0x001000101d1c7812 */ /* 0x000fe400078ef81c */
[----:B------:R-:W-:-:S02]  /*84a0*/  LOP3.LUT R29, R31, 0x100010, R30, 0xf8, !PT ;  /* 0x001000101f1d7812 */ /* 0x000fc400078ef81e */
[----:B------:R-:W-:Y:S01]  /*84b0*/  LOP3.LUT R31, R83, 0x100010, R82, 0xf8, !PT ;  /* 0x00100010531f7812 */ /* 0x000fe200078ef852 */
[-C--:B------:R-:W-:Y:S01]  /*84c0*/  HFMA2 R82, R39, R0.reuse.H0_H0, -48, -48 ;  /* 0xd200d20027527431 */ /* 0x080fe20000040000 */
        /* <DEDUP_REMOVED lines=9> */
[----:B------:R-:W-:Y:S01]  /*8560*/  LOP3.LUT R30, R71, 0x100010, R70, 0xf8, !PT ;  /* 0x00100010471e7812 */ /* 0x000fe200078ef846 */
        /* <DEDUP_REMOVED lines=214> */
.L_x_2452:
        /* <DEDUP_REMOVED lines=83> */
.L_x_2454:
        /* <DEDUP_REMOVED lines=77> */
.L_x_2453:
        /* <DEDUP_REMOVED lines=8> */
.L_x_2451:
        /* <DEDUP_REMOVED lines=12> */
.L_x_2469:
        /* <DEDUP_REMOVED lines=13> */
[----:B------:R-:W-:-:S02]  /*9ee0*/  SHF.R.U32.HI R29, RZ, 0x8, R10 ;  /* 0x00000008ff1d7819 */ /* 0x000fc4000001160a */
[----:B------:R-:W-:Y:S02]  /*9ef0*/  LOP3.LUT R31, R11, 0xf000f0, RZ, 0xc0, !PT ;  /* 0x00f000f00b1f7812 */ /* 0x000fe400078ec0ff */
[----:B---3--:R-:W-:Y:S02]  /*9f00*/  @!P3 PRMT R102, R2, 0x7610, R102 ;  /* 0x000076100266b816 */ /* 0x008fe40000000066 */
[----:B------:R-:W-:Y:S02]  /*9f10*/  @!P3 PRMT R103, R3, 0x7610, R103 ;  /* 0x000076100367b816 */ /* 0x000fe40000000067 */
[----:B------:R-:W-:Y:S02]  /*9f20*/  @!P3 PRMT R102, R102, 0x7610, R2 ;  /* 0x000076106666b816 */ /* 0x000fe40000000002 */
[----:B------:R-:W-:Y:S02]  /*9f30*/  LOP3.LUT R2, R8, 0xf000f0, RZ, 0xc0, !PT ;  /* 0x00f000f008027812 */ /* 0x000fe400078ec0ff */
[----:B------:R-:W-:-:S02]  /*9f40*/  SHF.R.U32.HI R8, RZ, 0x8, R8 ;  /* 0x00000008ff087819 */ /* 0x000fc40000011608 */
[----:B------:R-:W-:Y:S02]  /*9f50*/  SHF.R.U32.HI R33, RZ, 0x8, R11 ;  /* 0x00000008ff217819 */ /* 0x000fe4000001160b */
        /* <DEDUP_REMOVED lines=43> */
[----:B------:R-:W-:Y:S01]  /*a210*/  HFMA2 R38, R38, R5.H0_H0, -72, -72 ;  /* 0xd480d48026267431 */ /* 0x000fe20000040005 */
[----:B0-----:R-:W-:Y:S06]  /*a220*/  @!P2 BRA `(.L_x_2457) ;  /* 0x000000040068a947 */ /* 0x001fec0003800000 */
[----:B------:R-:W0:Y:S01]  /*a230*/  LDS.64 R44, [UR4+-0xa0] ;  /* 0xffff6004ff2c7984 */ /* 0x000e220008000a00 */
[--C-:B------:R-:W-:Y:S02]  /*a240*/  HADD2.F32 R0, -RZ, R12.reuse.H0_H0 ;  /* 0x2000000cff007230 */ /* 0x100fe40000004100 */
        /* <DEDUP_REMOVED lines=88> */
.L_x_2457:
[----:B------:R-:W-:Y:S02]  /*a7d0*/  @!P3 MOV R22, R48 ;  /* 0x000000300016b202 */ /* 0x000fe40000000f00 */
[----:B-----5:R-:W-:Y:S01]  /*a7e0*/  @!P3 IADD3 R15, PT, PT, R13, R26, RZ ;  /* 0x0000001a0d0fb210 */ /* 0x020fe20007ffe0ff */
[----:B------:R-:W-:Y:S06]  /*a7f0*/  @!P1 BRA `(.L_x_2458) ;  /* 0x0000000800e09947 */ /* 0x000fec0003800000 */
[----:B------:R-:W-:-:S04]  /*a800*/  PRMT R0, R40, 0x9910, RZ ;  /* 0x0000991028007816 */ /* 0x000fc800000000ff */
        /* <DEDUP_REMOVED lines=19> */
[--C-:B------:R-:W-:Y:S02]  /*a940*/  HADD2.F32 R3, -RZ, R23.reuse.H0_H0 ;  /* 0x20000017ff037230 */ /* 0x100fe40000004100 */
[-C--:B------:R-:W-:Y:S01]  /*a950*/  FFMA.FTZ R0, R45, R39.reuse, R0 ;  /* 0x000000272d007223 */ /* 0x080fe20000010000 */
[----:B------:R-:W-:Y:S02]  /*a960*/  HADD2.F32 R45, -RZ, R23.H1_H1 ;  /* 0x30000017ff2d7230 */ /* 0x000fe40000004100 */
        /* <DEDUP_REMOVED lines=70> */
.L_x_2459:
        /* <DEDUP_REMOVED lines=18> */
[----:B------:R-:W-:Y:S01]  /*aef0*/  FFMA.FTZ R4, R29, R39, R4 ;  /* 0x000000271d047223 */ /* 0x000fe20000010004 */
        /* <DEDUP_REMOVED lines=72> */
.L_x_2458:
        /* <DEDUP_REMOVED lines=47> */
[-C--:B------:R-:W-:Y:S02]  /*b670*/  HFMA2 R30, R32, R5.reuse.H0_H0, -72, -72 ;  /* 0xd480d480201e7431 */ /* 0x080fe40000040005 */
        /* <DEDUP_REMOVED lines=98> */
.L_x_2460:
[----:B------:R-:W-:Y:S05]  /*bca0*/  @!P1 BRA `(.L_x_2461) ;  /* 0x0000000800e09947 */ /* 0x000fea0003800000 */
        /* <DEDUP_REMOVED lines=93> */
.L_x_2462:
        /* <DEDUP_REMOVED lines=17> */
[----:B------:R-:W-:Y:S02]  /*c390*/  HADD2.F32 R47, -RZ, R29.H1_H1 ;  /* 0x3000001dff2f7230 */ /* 0x000fe40000004100 */
        /* <DEDUP_REMOVED lines=73> */
.L_x_2461:
        /* <DEDUP_REMOVED lines=145> */
.L_x_2463:
[----:B------:R-:W-:Y:S05]  /*d140*/  @!P1 BRA `(.L_x_2464) ;  /* 0x0000000800e09947 */ /* 0x000fea0003800000 */
[----:B------:R-:W-:-:S04]  /*d150*/  PRMT R0, R40, 0x9910, RZ ;  /* 0x0000991028007816 */ /* 0x000fc800000000ff */
[----:B------:R-:W-:-:S13]  /*d160*/  ISETP.NE.AND P3, PT, R0, RZ, PT ;  /* 0x000000ff0000720c */ /* 0x000fda0003f65270 */
[----:B------:R-:W-:Y:S05]  /*d170*/  @!P3 BRA `(.L_x_2465) ;  /* 0x000000040068b947 */ /* 0x000fea0003800000 */
[----:B------:R-:W0:Y:S01]  /*d180*/  LDS.64 R2, [UR4] ;  /* 0x00000004ff027984 */ /* 0x000e220008000a00 */
[--C-:B------:R-:W-:Y:S02]  /*d190*/  HADD2.F32 R0, -RZ, R12.reuse.H0_H0 ;  /* 0x2000000cff007230 */ /* 0x100fe40000004100 */
[----:B------:R-:W-:Y:S01]  /*d1a0*/  HADD2.F32 R47, -RZ, R12.H1_H1 ;  /* 0x3000000cff2f7230 */ /* 0x000fe20000004100 */
[----:B------:R-:W1:Y:S01]  /*d1b0*/  LDS.64 R8, [UR4+0x8] ;  /* 0x00000804ff087984 */ /* 0x000e620008000a00 */
        /* <DEDUP_REMOVED lines=86> */
.L_x_2465:
        /* <DEDUP_REMOVED lines=91> */
.L_x_2464:
        /* <DEDUP_REMOVED lines=9> */
[----:B------:R-:W-:Y:S02]  /*dd60*/  LOP3.LUT R10, R11, 0xf000f0, RZ, 0xc0, !PT ;  /* 0x00f000f00b0a7812 */ /* 0x000fe400078ec0ff */
[----:B------:R-:W-:Y:S02]  /*dd70*/  SHF.R.U32.HI R37, RZ, 0x8, R11 ;  /* 0x00000008ff257819 */ /* 0x000fe4000001160b */
[----:B------:R-:W-:Y:S02]  /*dd80*/  SHF.R.U32.HI R8, RZ, 0x8, R8 ;  /* 0x00000008ff087819 */ /* 0x000fe40000011608 */
        /* <DEDUP_REMOVED lines=133> */
.L_x_2466:
        /* <DEDUP_REMOVED lines=94> */
.L_x_2468:
        /* <DEDUP_REMOVED lines=20> */
[-C--:B------:R-:W-:Y:S01]  /*ed00*/  FFMA.FTZ R47, R30, R38.reuse, R47 ;  /* 0x000000261e2f7223 */ /* 0x080fe2000001002f */
[----:B------:R-:W-:Y:S02]  /*ed10*/  HADD2.F32 R30, -RZ, R12.H0_H0 ;  /* 0x2000000cff1e7230 */ /* 0x000fe40000004100 */
[----:B------:R-:W-:Y:S02]  /*ed20*/  HADD2.F32 R0, -RZ, R10.H0_H0 ;  /* 0x2000000aff007230 */ /* 0x000fe40000004100 */
[----:B------:R-:W-:Y:S01]  /*ed30*/  FFMA.FTZ R3, R4, R38, R3 ;  /* 0x0000002604037223 */ /* 0x000fe20000010003 */
[----:B------:R-:W-:-:S02]  /*ed40*/  HADD2.F32 R32, -RZ, R33.H1_H1 ;  /* 0x30000021ff207230 */ /* 0x000fc40000004100 */
        /* <DEDUP_REMOVED lines=9> */
[-C--:B------:R-:W-:Y:S01]  /*ede0*/  FFMA.FTZ R12, R31, R45.reuse, R4 ;  /* 0x0000002d1f0c7223 */ /* 0x080fe20000010004 */
[----:B------:R-:W-:Y:S02]  /*edf0*/  HADD2.F32 R13, -RZ, R13.H1_H1 ;  /* 0x3000000dff0d7230 */ /* 0x000fe40000004100 */
[----:B------:R-:W-:Y:S01]  /*ee00*/  FFMA.FTZ R0, R3, R45, R0 ;  /* 0x0000002d03007223 */ /* 0x000fe20000010000 */
[--C-:B-1----:R-:W-:Y:S02]  /*ee10*/  HADD2.F32 R2, -RZ, R9.reuse.H0_H0 ;  /* 0x20000009ff027230 */ /* 0x102fe40000004100 */
[----:B------:R-:W-:Y:S01]  /*ee20*/  FFMA.FTZ R44, R30, R44, R39 ;  /* 0x0000002c1e2c7223 */ /* 0x000fe20000010027 */
[----:B------:R-:W-:Y:S02]  /*ee30*/  HADD2.F32 R4, -RZ, R9.H1_H1 ;  /* 0x30000009ff047230 */ /* 0x000fe40000004100 */
[----:B------:R-:W-:-:S02]  /*ee40*/  HADD2.F32 R3, -RZ, R8.H0_H0 ;  /* 0x20000008ff037230 */ /* 0x000fc40000004100 */
[----:B------:R-:W-:Y:S01]  /*ee50*/  FFMA.FTZ R44, R13, R45, R44 ;  /* 0x0000002d0d2c7223 */ /* 0x000fe2000001002c */
[----:B------:R-:W-:Y:S02]  /*ee60*/  HADD2.F32 R9, -RZ, R34.H0_H0 ;  /* 0x20000022ff097230 */ /* 0x000fe40000004100 */
[----:B------:R-:W-:Y:S02]  /*ee70*/  HADD2.F32 R11, -RZ, R35.H0_H0 ;  /* 0x20000023ff0b7230 */ /* 0x000fe40000004100 */
[----:B------:R-:W-:Y:S02]  /*ee80*/  HADD2.F32 R8, -RZ, R8.H1_H1 ;  /* 0x30000008ff087230 */ /* 0x000fe40000004100 */
[-C--:B------:R-:W-:Y:S01]  /*ee90*/  FFMA.FTZ R9, R9, R3.reuse, R0 ;  /* 0x0000000309097223 */ /* 0x080fe20000010000 */
[----:B------:R-:W-:Y:S02]  /*eea0*/  HADD2.F32 R34, -RZ, R34.H1_H1 ;  /* 0x30000022ff227230 */ /* 0x000fe40000004100 */
        /* <DEDUP_REMOVED lines=44> */
.L_x_2467:
[----:B------:R-:W-:Y:S01]  /*f170*/  IADD3 R26, PT, PT, R26, 0x20, RZ ;  /* 0x000000201a1a7810 */ /* 0x000fe20007ffe0ff */
[----:B------:R-:W-:Y:S01]  /*f180*/  UIADD3 UR4, UPT, UPT, UR4, 0x40, URZ ;  /* 0x0000004004047890 */ /* 0x000fe2000fffe0ff */
[----:B------:R-:W-:Y:S01]  /*f190*/  IADD3 R6, P3, PT, R6, 0x80, RZ ;  /* 0x0000008006067810 */ /* 0x000fe20007f7e0ff */
[----:B------:R-:W-:Y:S01]  /*f1a0*/  IMAD.WIDE R100, R23, 0x4, R100 ;  /* 0x0000000417647825 */ /* 0x000fe200078e0264 */
[----:B------:R-:W-:Y:S02]  /*f1b0*/  ISETP.GE.AND P2, PT, R26, R25, PT ;  /* 0x000000191a00720c */ /* 0x000fe40003f46270 */
[----:B------:R-:W-:-:S11]  /*f1c0*/  IADD3.X R7, PT, PT, RZ, R7, RZ, P3, !PT ;  /* 0x00000007ff077210 */ /* 0x000fd60001ffe4ff */
[----:B------:R-:W-:Y:S05]  /*f1d0*/  @!P2 BRA `(.L_x_2469) ;  /* 0xffffffac000ca947 */ /* 0x000fea000383ffff */
.L_x_2456:
        /* <DEDUP_REMOVED lines=12> */
.L_x_2473:
[----:B------:R-:W0:Y:S02]  /*f2a0*/  LDS R2, [R0] ;  /* 0x0000000000027984 */ /* 0x000e240000000800 */
[----:B0-----:R-:W-:-:S05]  /*f2b0*/  HFMA2 R3, R2, 1, 1, R21 ;  /* 0x3c003c0002037831 */ /* 0x001fca0000000015 */
[----:B------:R-:W0:Y:S02]  /*f2c0*/  ATOMS.CAST.SPIN P0, [R0], R2, R3 ;  /* 0x000000020000758d */ /* 0x000e240001800003 */
[----:B0-----:R-:W-:Y:S05]  /*f2d0*/  @!P0 BRA `(.L_x_2473) ;  /* 0xfffffffc00f08947 */ /* 0x001fea000383ffff */
[----:B------:R-:W-:Y:S05]  /*f2e0*/  BRA `(.L_x_2471) ;  /* 0x00000000000c7947 */ /* 0x000fea0003800000 */
.L_x_2472:
[----:B------:R-:W2:Y:S02]  /*f2f0*/  LD.E R0, desc[UR8][R4.64] ;  /* 0x0000000804007980 */ /* 0x000ea4000c101900 */
[----:B--2---:R-:W-:-:S05]  /*f300*/  IADD3 R3, PT, PT, R21, R0, RZ ;  /* 0x0000000015037210 */ /* 0x004fca0007ffe0ff */
[----:B------:R0:W-:Y:S02]  /*f310*/  ST.E desc[UR8][R4.64], R3 ;  /* 0x0000000304007985 */ /* 0x0001e4000c101908 */
.L_x_2471:
[----:B------:R-:W-:Y:S05]  /*f320*/  BSYNC.RECONVERGENT B0 ;  /* 0x0000000000007941 */ /* 0x000fea0003800200 */
.L_x_2470:
[----:B------:R1:W-:Y:S01]  /*f330*/  ATOM.E.ADD.F16x2.RN.STRONG.GPU P0, RZ, desc[UR8][R4.64+0x4], R41 ;  /* 0x8000042904ff79a2 */ /* 0x0003e2000c10e108 */
[----:B------:R-:W-:Y:S04]  /*f340*/  BSSY.RECONVERGENT B0, `(.L_x_2474) ;  /* 0x000000e000007945 */ /* 0x000fe80003800200 */
[----:B-1----:R-:W-:Y:S05]  /*f350*/  @P0 BRA `(.L_x_2475) ;  /* 0x0000000000300947 */ /* 0x002fea0003800000 */
[----:B------:R-:W1:Y:S02]  /*f360*/  QSPC.E.S P0, RZ, [R4+0x4] ;  /* 0x0000040004ff73aa */ /* 0x000e640000000500 */
[----:B-1----:R-:W-:Y:S05]  /*f370*/  @!P0 BRA `(.L_x_2476) ;  /* 0x00000000001c8947 */ /* 0x002fea0003800000 */
[----:B------:R-:W-:-:S04]  /*f380*/  MOV R2, R4 ;  /* 0x0000000400027202 */ /* 0x000fc80000000f00 */
[----:B------:R-:W-:-:S07]  /*f390*/  MOV R0, R2 ;  /* 0x0000000200007202 */ /* 0x000fce0000000f00 */
.L_x_2477:
[----:B------:R-:W0:Y:S02]  /*f3a0*/  LDS R2, [R0+0x4] ;  /* 0x0000040000027984 */ /* 0x000e240000000800 */
[----:B0-----:R-:W-:-:S05]  /*f3b0*/  HADD2 R3, R2, R41 ;  /* 0x0000002902037230 */ /* 0x001fca0000000000 */
[----:B------:R-:W0:Y:S02]  /*f3c0*/  ATOMS.CAST.SPIN P0, [R0+0x4], R2, R3 ;  /* 0x000004020000758d */ /* 0x000e240001800003 */
[----:B0-----:R-:W-:Y:S05]  /*f3d0*/  @!P0 BRA `(.L_x_2477) ;  /* 0xfffffffc00f08947 */ /* 0x001fea000383ffff */
[----:B------:R-:W-:Y:S05]  /*f3e0*/  BRA `(.L_x_2475) ;  /* 0x00000000000c7947 */ /* 0x000fea0003800000 */
.L_x_2476:
[----:B------:R-:W0:Y:S02]  /*f3f0*/  LD.E R0, desc[UR8][R4.64+0x4] ;  /* 0x0000040804007980 */ /* 0x000e24000c101900 */
[----:B0-----:R-:W-:-:S05]  /*f400*/  IADD3 R3, PT, PT, R41, R0, RZ ;  /* 0x0000000029037210 */ /* 0x001fca0007ffe0ff */
[----:B------:R1:W-:Y:S02]  /*f410*/  ST.E desc[UR8][R4.64+0x4], R3 ;  /* 0x0000040304007985 */ /* 0x0003e4000c101908 */
.L_x_2475:
[----:B------:R-:W-:Y:S05]  /*f420*/  BSYNC.RECONVERGENT B0 ;  /* 0x0000000000007941 */ /* 0x000fea0003800200 */
.L_x_2474:
        /* <DEDUP_REMOVED lines=11> */
.L_x_2481:
[----:B------:R-:W0:Y:S02]  /*f4e0*/  LDS R2, [R0] ;  /* 0x0000000000027984 */ /* 0x000e240000000800 */
[----:B0-----:R-:W-:-:S05]  /*f4f0*/  HFMA2 R3, R2, 1, 1, R19 ;  /* 0x3c003c0002037831 */ /* 0x001fca0000000013 */
[----:B------:R-:W0:Y:S02]  /*f500*/  ATOMS.CAST.SPIN P0, [R0], R2, R3 ;  /* 0x000000020000758d */ /* 0x000e240001800003 */
[----:B0-----:R-:W-:Y:S05]  /*f510*/  @!P0 BRA `(.L_x_2481) ;  /* 0xfffffffc00f08947 */ /* 0x001fea000383ffff */
[----:B------:R-:W-:Y:S05]  /*f520*/  BRA `(.L_x_2479) ;  /* 0x00000000000c7947 */ /* 0x000fea0003800000 */
.L_x_2480:
[----:B------:R-:W2:Y:S02]  /*f530*/  LD.E R0, desc[UR8][R4.64] ;  /* 0x0000000804007980 */ /* 0x000ea4000c101900 */
[----:B--2---:R-:W-:-:S05]  /*f540*/  IADD3 R3, PT, PT, R19, R0, RZ ;  /* 0x0000000013037210 */ /* 0x004fca0007ffe0ff */
[----:B------:R0:W-:Y:S02]  /*f550*/  ST.E desc[UR8][R4.64], R3 ;  /* 0x0000000304007985 */ /* 0x0001e4000c101908 */
.L_x_2479:
[----:B------:R-:W-:Y:S05]  /*f560*/  BSYNC.RECONVERGENT B0 ;  /* 0x0000000000007941 */ /* 0x000fea0003800200 */
.L_x_2478:
[----:B------:R1:W-:Y:S01]  /*f570*/  ATOM.E.ADD.F16x2.RN.STRONG.GPU P0, RZ, desc[UR8][R4.64+0x4], R7 ;  /* 0x8000040704ff79a2 */ /* 0x0003e2000c10e108 */
[----:B------:R-:W-:Y:S04]  /*f580*/  BSSY.RECONVERGENT B0, `(.L_x_2482) ;  /* 0x000000e000007945 */ /* 0x000fe80003800200 */
[----:B-1----:R-:W-:Y:S05]  /*f590*/  @P0 BRA `(.L_x_2483) ;  /* 0x0000000000300947 */ /* 0x002fea0003800000 */
[----:B------:R-:W1:Y:S02]  /*f5a0*/  QSPC.E.S P0, RZ, [R4+0x4] ;  /* 0x0000040004ff73aa */ /* 0x000e640000000500 */
[----:B-1----:R-:W-:Y:S05]  /*f5b0*/  @!P0 BRA `(.L_x_2484) ;  /* 0x00000000001c8947 */ /* 0x002fea0003800000 */
[----:B------:R-:W-:-:S04]  /*f5c0*/  MOV R2, R4 ;  /* 0x0000000400027202 */ /* 0x000fc80000000f00 */
[----:B------:R-:W-:-:S07]  /*f5d0*/  MOV R0, R2 ;  /* 0x0000000200007202 */ /* 0x000fce0000000f00 */
.L_x_2485:
[----:B------:R-:W0:Y:S02]  /*f5e0*/  LDS R2, [R0+0x4] ;  /* 0x0000040000027984 */ /* 0x000e240000000800 */
[----:B0-----:R-:W-:-:S05]  /*f5f0*/  HADD2 R3, R2, R7 ;  /* 0x0000000702037230 */ /* 0x001fca0000000000 */
[----:B------:R-:W0:Y:S02]  /*f600*/  ATOMS.CAST.SPIN P0, [R0+0x4], R2, R3 ;  /* 0x000004020000758d */ /* 0x000e240001800003 */
[----:B0-----:R-:W-:Y:S05]  /*f610*/  @!P0 BRA `(.L_x_2485) ;  /* 0xfffffffc00f08947 */ /* 0x001fea000383ffff */
[----:B------:R-:W-:Y:S05]  /*f620*/  BRA `(.L_x_2483) ;  /* 0x00000000000c7947 */ /* 0x000fea0003800000 */
.L_x_2484:
[----:B------:R-:W0:Y:S02]  /*f630*/  LD.E R0, desc[UR8][R4.64+0x4] ;  /* 0x0000040804007980 */ /* 0x000e24000c101900 */
[----:B0-----:R-:W-:-:S05]  /*f640*/  IADD3 R3, PT, PT, R7, R0, RZ ;  /* 0x0000000007037210 */ /* 0x001fca0007ffe0ff */
[----:B------:R1:W-:Y:S02]  /*f650*/  ST.E desc[UR8][R4.64+0x4], R3 ;  /* 0x0000040304007985 */ /* 0x0003e4000c101908 */
.L_x_2483:
[----:B------:R-:W-:Y:S05]  /*f660*/  BSYNC.RECONVERGENT B0 ;  /* 0x0000000000007941 */ /* 0x000fea0003800200 */
.L_x_2482:
        /* <DEDUP_REMOVED lines=12> */
.L_x_2489:
[----:B------:R-:W0:Y:S02]  /*f730*/  LDS R2, [R0] ;  /* 0x0000000000027984 */ /* 0x000e240000000800 */
[----:B0-----:R-:W-:-:S05]  /*f740*/  HFMA2 R3, R2, 1, 1, R17 ;  /* 0x3c003c0002037831 */ /* 0x001fca0000000011 */
[----:B------:R-:W0:Y:S02]  /*f750*/  ATOMS.CAST.SPIN P0, [R0], R2, R3 ;  /* 0x000000020000758d */ /* 0x000e240001800003 */
[----:B0-----:R-:W-:Y:S05]  /*f760*/  @!P0 BRA `(.L_x_2489) ;  /* 0xfffffffc00f08947 */ /* 0x001fea000383ffff */
[----:B------:R-:W-:Y:S05]  /*f770*/  BRA `(.L_x_2487) ;  /* 0x00000000000c7947 */ /* 0x000fea0003800000 */
.L_x_2488:
[----:B------:R-:W2:Y:S02]  /*f780*/  LD.E R0, desc[UR8][R4.64] ;  /* 0x0000000804007980 */ /* 0x000ea4000c101900 */
[----:B--2---:R-:W-:-:S05]  /*f790*/  IADD3 R3, PT, PT, R17, R0, RZ ;  /* 0x0000000011037210 */ /* 0x004fca0007ffe0ff */
[----:B------:R0:W-:Y:S02]  /*f7a0*/  ST.E desc[UR8][R4.64], R3 ;  /* 0x0000000304007985 */ /* 0x0001e4000c101908 */
.L_x_2487:
[----:B------:R-:W-:Y:S05]  /*f7b0*/  BSYNC.RECONVERGENT B0 ;  /* 0x0000000000007941 */ /* 0x000fea0003800200 */
.L_x_2486:
[----:B------:R1:W-:Y:S02]  /*f7c0*/  ATOM.E.ADD.F16x2.RN.STRONG.GPU P0, RZ, desc[UR8][R4.64+0x4], R27 ;  /* 0x8000041b04ff79a2 */ /* 0x0003e4000c10e108 */
[----:B-1----:R-:W-:Y:S05]  /*f7d0*/  @P0 EXIT ;  /* 0x000000000000094d */ /* 0x002fea0003800000 */
[----:B------:R-:W1:Y:S02]  /*f7e0*/  QSPC.E.S P0, RZ, [R4+0x4] ;  /* 0x0000040004ff73aa */ /* 0x000e640000000500 */
[----:B-1----:R-:W-:Y:S05]  /*f7f0*/  @!P0 BRA `(.L_x_2490) ;  /* 0x00000000001c8947 */ /* 0x002fea0003800000 */
[----:B------:R-:W-:-:S04]  /*f800*/  MOV R2, R4 ;  /* 0x0000000400027202 */ /* 0x000fc80000000f00 */
[----:B------:R-:W-:-:S07]  /*f810*/  MOV R0, R2 ;  /* 0x0000000200007202 */ /* 0x000fce0000000f00 */
.L_x_2491:
[----:B------:R-:W0:Y:S02]  /*f820*/  LDS R2, [R0+0x4] ;  /* 0x0000040000027984 */ /* 0x000e240000000800 */
[----:B0-----:R-:W-:-:S05]  /*f830*/  HADD2 R3, R2, R27 ;  /* 0x0000001b02037230 */ /* 0x001fca0000000000 */
[----:B------:R-:W0:Y:S02]  /*f840*/  ATOMS.CAST.SPIN P0, [R0+0x4], R2, R3 ;  /* 0x000004020000758d */ /* 0x000e240001800003 */
[----:B0-----:R-:W-:Y:S05]  /*f850*/  @!P0 BRA `(.L_x_2491) ;  /* 0xfffffffc00f08947 */ /* 0x001fea000383ffff */
[----:B------:R-:W-:Y:S05]  /*f860*/  EXIT ;  /* 0x000000000000794d */ /* 0x000fea0003800000 */
.L_x_2490:
[----:B------:R-:W0:Y:S02]  /*f870*/  LD.E R0, desc[UR8][R4.64+0x4] ;  /* 0x0000040804007980 */ /* 0x000e24000c101900 */
[----:B0-----:R-:W-:-:S05]  /*f880*/  IADD3 R3, PT, PT, R27, R0, RZ ;  /* 0x000000001b037210 */ /* 0x001fca0007ffe0ff */
[----:B------:R-:W-:Y:S01]  /*f890*/  ST.E desc[UR8][R4.64+0x4], R3 ;  /* 0x0000040304007985 */ /* 0x000fe2000c101908 */
[----:B------:R-:W-:Y:S05]  /*f8a0*/  EXIT ;  /* 0x000000000000794d */ /* 0x000fea0003800000 */
.L_x_2492:
        /* <DEDUP_REMOVED lines=13> */
.L_x_5314:


//--------------------- .text._Z23gemm_half_q_half_kernelILi3ELi140ELb1ELb1ELi64EEvPK6__halfPKjS4_S2_PS0_iiiiPKtS7_iiiiiibS2_i --------------------------
	.section	.text._Z23gemm_half_q_half_kernelILi3ELi140ELb1ELb1ELi64EEvPK6__halfPKjS4_S2_PS0_iiiiPKtS7_iiiiiibS2_i,"ax",@progbits
	.align	128
        .global         _Z23gemm_half_q_half_kernelILi3ELi140ELb1ELb1ELi64EEvPK6__halfPKjS4_S2_PS0_iiiiPKtS7_iiiiiibS2_i
        .type           _Z23gemm_half_q_half_kernelILi3ELi140ELb1ELb1ELi64EEvPK6__halfPKjS4_S2_PS0_iiiiPKtS7_iiiiiibS2_i,@function
        .size           _Z23gemm_half_q_half_kernelILi3ELi140ELb1ELb1ELi64EEvPK6__halfPKjS4_S2_PS0_iiiiPKtS7_iiiiiibS2_i,(.L_x_5315 - _Z23gemm_half_q_half_kernelILi3ELi140ELb1ELb1ELi64EEvPK6__halfPKjS4_S2_PS0_iiiiPKtS7_iiiiiibS2_i)
        .other          _Z23gemm_half_q_half_kernelILi3ELi140ELb1ELb1ELi64EEvPK6__halfPKjS4_S2_PS0_iiiiPKtS7_iiiiiibS2_i,@"STO_CUDA_ENTRY STV_DEFAULT"
_Z23gemm_half_q_half_kernelILi3ELi140ELb1ELb1ELi64EEvPK6__halfPKjS4_S2_PS0_iiiiPKtS7_iiiiiibS2_i:
.text._Z23gemm_half_q_half_kernelILi3ELi140ELb1ELb1ELi64EEvPK6__halfPKjS4_S2_PS0_iiiiPKtS7_iiiiiibS2_i:
        /* <DEDUP_REMOVED lines=29> */
.L_x_2493:
        /* <DEDUP_REMOVED lines=41> */
.L_x_2499:
        /* <DEDUP_REMOVED lines=32> */
.L_x_2498:
        /* <DEDUP_REMOVED lines=20> */
.L_x_2500:
[----:B------:R-:W-:-:S13]  /*07a0*/  ISETP.EQ.AND P1, PT, R18, RZ, PT ;  /* 0x000000ff1200720c */ /* 0x000fda0003f22270 */
[----:B------:R-:W-:Y:S05]  /*07b0*/  @!P0 BRA P1, `(.L_x_2495) ;  /* 0x0000000400788947 */ /* 0x000fea0000800000 */
.L_x_2497:
        /* <DEDUP_REMOVED lines=12> */
.L_x_2496:
        /* <DEDUP_REMOVED lines=16> */
.L_x_2503:
        /* <DEDUP_REMOVED lines=32> */
.L_x_2502:
        /* <DEDUP_REMOVED lines=21> */
.L_x_2504:
[----:B------:R-:W-:-:S13]  /*0cd0*/  ISETP.NE.OR P0, PT, R18, RZ, P0 ;  /* 0x000000ff1200720c */ /* 0x000fda0000705670 */
[----:B------:R-:W-:Y:S05]  /*0ce0*/  @!P0 BRA `(.L_x_2495) ;  /* 0x00000000002c8947 */ /* 0x000fea0003800000 */
.L_x_2501:
        /* <DEDUP_REMOVED lines=11> */
.L_x_2495:
[----:B0-----:R-:W-:Y:S05]  /*0da0*/  BSYNC.RECONVERGENT B0 ;  /* 0x0000000000007941 */ /* 0x001fea0003800200 */
.L_x_2494:
        /* <DEDUP_REMOVED lines=18> */
[----:B-1----:R-:W0:Y:S01]  /*0ed0*/  LDC.64 R16, c[0x0][0x3a0] ;  /* 0x0000e800ff107b82 */ /* 0x002e220000000a00 */
[----:B------:R-:W-:-:S13]  /*0ee0*/  PLOP3.LUT P0, PT, PT, PT, PT, 0x8, 0x80 ;  /* 0x000000000080781c */ /* 0x000fda0003f0e170 */
.L_x_2508:
[CC--:B--2---:R-:W-:Y:S01]  /*0ef0*/  IADD3 R10, PT, PT, R6.reuse, R47.reuse, RZ ;  /* 0x0000002f060a7210 */ /* 0x0c4fe20007ffe0ff */
        /* <DEDUP_REMOVED lines=14> */
.L_x_2507:
[----:B------:R-:W-:-:S04]  /*0fe0*/  IADD3 R0, PT, PT, RZ, -R18, RZ ;  /* 0x80000012ff007210 */ /* 0x000fc80007ffe0ff */
[----:B------:R-:W-:-:S13]  /*0ff0*/  ISETP.GT.AND P1, PT, R0, 0x1, PT ;  /* 0x000000010000780c */ /* 0x000fda0003f24270 */
[----:B------:R-:W-:Y:S05]  /*1000*/  @!P1 BRA `(.L_x_2509) ;  /* 0x0000000000249947 */ /* 0x000fea0003800000 */
[----:B--2---:R-:W1:Y:S01]  /*1010*/  LDC.64 R10, c[0x0][0x3a0] ;  /* 0x0000e800ff0a7b82 */ /* 0x004e620000000a00 */
[-C--:B------:R-:W-:Y:S02]  /*1020*/  IADD3 R0, PT, PT, R6, R47.reuse, RZ ;  /* 0x0000002f06007210 */ /* 0x080fe40007ffe0ff */
[----:B------:R-:W-:Y:S02]  /*1030*/  PLOP3.LUT P0, PT, PT, PT, PT, 0x8, 0x80 ;  /* 0x000000000080781c */ /* 0x000fe40003f0e170 */
[----:B------:R-:W-:Y:S01]  /*1040*/  IADD3 R18, PT, PT, R18, 0x2, RZ ;  /* 0x0000000212127810 */ /* 0x000fe20007ffe0ff */
[----:B-1----:R-:W-:Y:S01]  /*1050*/  IMAD.WIDE R8, R6, 0x2, R10 ;  /* 0x0000000206087825 */ /* 0x002fe200078e020a */
[----:B------:R-:W-:-:S03]  /*1060*/  IADD3 R6, PT, PT, R0, R47, RZ ;  /* 0x0000002f00067210 */ /* 0x000fc60007ffe0ff */
[----:B------:R-:W-:Y:S01]  /*1070*/  IMAD.WIDE R10, R0, 0x2, R10 ;  /* 0x00000002000a7825 */ /* 0x000fe200078e020a */
[----:B------:R0:W-:Y:S04]  /*1080*/  STG.E.64 desc[UR6][R8.64], RZ ;  /* 0x000000ff08007986 */ /* 0x0001e8000c101b06 */
[----:B------:R0:W-:Y:S02]  /*1090*/  STG.E.64 desc[UR6][R10.64], RZ ;  /* 0x000000ff0a007986 */ /* 0x0001e4000c101b06 */
.L_x_2509:
[----:B------:R-:W-:-:S13]  /*10a0*/  ISETP.NE.OR P0, PT, R18, RZ, P0 ;  /* 0x000000ff1200720c */ /* 0x000fda0000705670 */
[----:B------:R-:W-:Y:S05]  /*10b0*/  @!P0 BRA `(.L_x_2505) ;  /* 0x00000000001c8947 */ /* 0x000fea0003800000 */
.L_x_2506:
[----:B012---:R-:W0:Y:S02]  /*10c0*/  LDC.64 R8, c[0x0][0x3a0] ;  /* 0x0000e800ff087b82 */ /* 0x007e240000000a00 */
.L_x_2510:
[----:B0-----:R-:W-:Y:S01]  /*10d0*/  IMAD.WIDE R10, R6, 0x2, R8 ;  /* 0x00000002060a7825 */ /* 0x001fe200078e0208 */
[----:B------:R-:W-:Y:S02]  /*10e0*/  IADD3 R18, PT, PT, R18, 0x1, RZ ;  /* 0x0000000112127810 */ /* 0x000fe40007ffe0ff */
[----:B------:R-:W-:Y:S02]  /*10f0*/  IADD3 R6, PT, PT, R6, R47, RZ ;  /* 0x0000002f06067210 */ /* 0x000fe40007ffe0ff */
[----:B------:R3:W-:Y:S01]  /*1100*/  STG.E.64 desc[UR6][R10.64], RZ ;  /* 0x000000ff0a007986 */ /* 0x0007e2000c101b06 */
[----:B------:R-:W-:-:S13]  /*1110*/  ISETP.NE.AND P0, PT, R18, RZ, PT ;  /* 0x000000ff1200720c */ /* 0x000fda0003f05270 */
[----:B---3--:R-:W-:Y:S05]  /*1120*/  @P0 BRA `(.L_x_2510) ;  /* 0xfffffffc00e80947 */ /* 0x008fea000383ffff */
.L_x_2505:
        /* <DEDUP_REMOVED lines=15> */
.L_x_2512:
        /* <DEDUP_REMOVED lines=44> */
.L_x_2511:
        /* <DEDUP_REMOVED lines=27> */
.L_x_2513:
        /* <DEDUP_REMOVED lines=8> */
.L_x_2514:
        /* <DEDUP_REMOVED lines=8> */
.L_x_2515:
        /* <DEDUP_REMOVED lines=8> */
.L_x_2516:
        /* <DEDUP_REMOVED lines=8> */
.L_x_2517:
        /* <DEDUP_REMOVED lines=39> */
.L_x_2531:
        /* <DEDUP_REMOVED lines=212> */
.L_x_2519:
        /* <DEDUP_REMOVED lines=96> */
.L_x_2521:
        /* <DEDUP_REMOVED lines=19> */
[--C-:B------:R-:W-:Y:S02]  /*2f70*/  HADD2.F32 R65, -RZ, R3.reuse.H0_H0 ;  /* 0x20000003ff417230 */ /* 0x100fe40000004100 */
[----:B------:R-:W-:Y:S02]  /*2f80*/  HADD2.F32 R64, -RZ, R3.H1_H1 ;  /* 0x30000003ff407230 */ /* 0x000fe40000004100 */
[----:B------:R-:W-:Y:S01]  /*2f90*/  FFMA.FTZ R2, R2, R6, RZ ;  /* 0x0000000602027223 */ /* 0x000fe200000100ff */
[----:B------:R-:W-:-:S02]  /*2fa0*/  HADD2.F32 R3, -RZ, R28.H0_H0 ;  /* 0x2000001cff037230 */ /* 0x000fc40000004100 */
[----:B------:R-:W-:-:S03]  /*2fb0*/  HADD2.F32 R27, -RZ, R36.H0_H0 ;  /* 0x20000024ff1b7230 */ /* 0x000fc60000004100 */
[-C--:B------:R-:W-:Y:S01]  /*2fc0*/  FFMA.FTZ R28, R3, R6.reuse, RZ ;  /* 0x00000006031c7223 */ /* 0x080fe200000100ff */
        /* <DEDUP_REMOVED lines=9> */
[----:B------:R-:W-:Y:S01]  /*3060*/  FFMA.FTZ R3, R3, R65, R2 ;  /* 0x0000004103037223 */ /* 0x000fe20000010002 */
[----:B------:R-:W-:Y:S02]  /*3070*/  HADD2.F32 R2, -RZ, R25.H0_H0 ;  /* 0x20000019ff027230 */ /* 0x000fe40000004100 */
[----:B------:R-:W-:Y:S01]  /*3080*/  FFMA.FTZ R6, R29, R35, R6 ;  /* 0x000000231d067223 */ /* 0x000fe20000010006 */
[-C--:B------:R-:W-:Y:S01]  /*3090*/  FFMA.FTZ R19, R19, R65.reuse, R4 ;  /* 0x0000004113137223 */ /* 0x080fe20000010004 */
[-C--:B------:R-:W-:Y:S01]  /*30a0*/  FFMA.FTZ R5, R5, R65.reuse, R28 ;  /* 0x0000004105057223 */ /* 0x080fe2000001001c */
[-C--:B------:R-:W-:Y:S01]  /*30b0*/  FFMA.FTZ R3, R12, R64.reuse, R3 ;  /* 0x000000400c037223 */ /* 0x080fe20000010003 */
[----:B------:R-:W-:Y:S01]  /*30c0*/  FFMA.FTZ R65, R55, R65, R6 ;  /* 0x0000004137417223 */ /* 0x000fe20000010006 */
[----:B------:R-:W-:Y:S01]  /*30d0*/  FFMA.FTZ R19, R2, R64, R19 ;  /* 0x0000004002137223 */ /* 0x000fe20000010013 */
[----:B0-----:R-:W-:-:S02]  /*30e0*/  HADD2.F32 R2, -RZ, R16.H0_H0 ;  /* 0x20000010ff027230 */ /* 0x001fc40000004100 */
        /* <DEDUP_REMOVED lines=29> */
[--C-:B------:R-:W-:Y:S02]  /*32c0*/  HADD2.F32 R3, -RZ, R0.reuse.H0_H0 ;  /* 0x20000000ff037230 */ /* 0x100fe40000004100 */
[----:B------:R-:W-:Y:S01]  /*32d0*/  FFMA.FTZ R4, R16, R4, R65 ;  /* 0x0000000410047223 */ /* 0x000fe20000010041 */
[----:B------:R-:W-:Y:S02]  /*32e0*/  HADD2.F32 R5, -RZ, R0.H1_H1 ;  /* 0x30000000ff057230 */ /* 0x000fe40000004100 */
[----:B------:R-:W-:Y:S01]  /*32f0*/  FFMA.FTZ R12, R33, R17, R12 ;  /* 0x00000011210c7223 */ /* 0x000fe2000001000c */
[----:B------:R-:W-:-:S02]  /*3300*/  HADD2.F32 R19, -RZ, R96.H0_H0 ;  /* 0x20000060ff137230 */ /* 0x000fc40000004100 */
[----:B------:R-:W-:Y:S01]  /*3310*/  FFMA.FTZ R4, R21, R17, R4 ;  /* 0x0000001115047223 */ /* 0x000fe20000010004 */
[----:B------:R-:W-:Y:S02]  /*3320*/  HADD2.F32 R23, -RZ, R96.H1_H1 ;  /* 0x30000060ff177230 */ /* 0x000fe40000004100 */
        /* <DEDUP_REMOVED lines=12> */
.L_x_2520:
        /* <DEDUP_REMOVED lines=199> */
.L_x_2522:
        /* <DEDUP_REMOVED lines=94> */
.L_x_2524:
        /* <DEDUP_REMOVED lines=27> */
[----:B------:R-:W-:-:S02]  /*47f0*/  HADD2.F32 R27, -RZ, R18.H0_H0 ;  /* 0x20000012ff1b7230 */ /* 0x000fc40000004100 */
[-C--:B------:R-:W-:Y:S01]  /*4800*/  FFMA.FTZ R2, R35, R63.reuse, R2 ;  /* 0x0000003f23027223 */ /* 0x080fe20000010002 */
[-C--:B------:R-:W-:Y:S01]  /*4810*/  FFMA.FTZ R28, R3, R6.reuse, RZ ;  /* 0x00000006031c7223 */ /* 0x080fe200000100ff */
[----:B------:R-:W-:Y:S02]  /*4820*/  HADD2.F32 R3, -RZ, R36.H0_H0 ;  /* 0x20000024ff037230 */ /* 0x000fe40000004100 */
[----:B------:R-:W-:Y:S01]  /*4830*/  FFMA.FTZ R6, R5, R6, RZ ;  /* 0x0000000605067223 */ /* 0x000fe200000100ff */
[-C--:B------:R-:W-:Y:S01]  /*4840*/  FFMA.FTZ R4, R27, R63.reuse, R4 ;  /* 0x0000003f1b047223 */ /* 0x080fe20000010004 */
[----:B------:R-:W-:Y:S02]  /*4850*/  HADD2.F32 R5, -RZ, R52.H0_H0 ;  /* 0x20000034ff057230 */ /* 0x000fe40000004100 */
[----:B------:R-:W-:Y:S01]  /*4860*/  FFMA.FTZ R28, R37, R63, R28 ;  /* 0x0000003f251c7223 */ /* 0x000fe2000001001c */
[----:B------:R-:W-:Y:S01]  /*4870*/  FFMA.FTZ R3, R3, R65, R2 ;  /* 0x0000004103037223 */ /* 0x000fe20000010002 */
[----:B------:R-:W-:-:S02]  /*4880*/  HADD2.F32 R27, -RZ, R54.H0_H0 ;  /* 0x20000036ff1b7230 */ /* 0x000fc40000004100 */
[----:B------:R-:W-:Y:S01]  /*4890*/  FFMA.FTZ R6, R29, R63, R6 ;  /* 0x0000003f1d067223 */ /* 0x000fe20000010006 */
[----:B------:R-:W-:Y:S02]  /*48a0*/  HADD2.F32 R2, -RZ, R25.H0_H0 ;  /* 0x20000019ff027230 */ /* 0x000fe40000004100 */
[-C--:B------:R-:W-:Y:S01]  /*48b0*/  FFMA.FTZ R19, R19, R65.reuse, R4 ;  /* 0x0000004113137223 */ /* 0x080fe20000010004 */
[-C--:B------:R-:W-:Y:S01]  /*48c0*/  FFMA.FTZ R5, R5, R65.reuse, R28 ;  /* 0x0000004105057223 */ /* 0x080fe2000001001c */
[----:B------:R-:W-:Y:S01]  /*48d0*/  FFMA.FTZ R65, R27, R65, R6 ;  /* 0x000000411b417223 */ /* 0x000fe20000010006 */
[----:B------:R-:W-:Y:S02]  /*48e0*/  HADD2.F32 R6, -RZ, R55.H0_H0 ;  /* 0x20000037ff067230 */ /* 0x000fe40000004100 */
[-C--:B------:R-:W-:Y:S01]  /*48f0*/  FFMA.FTZ R19, R2, R64.reuse, R19 ;  /* 0x0000004002137223 */ /* 0x080fe20000010013 */
[----:B-1----:R-:W-:Y:S02]  /*4900*/  HADD2.F32 R2, -RZ, R16.H0_H0 ;  /* 0x20000010ff027230 */ /* 0x002fe40000004100 */
[-C--:B------:R-:W-:Y:S01]  /*4910*/  FFMA.FTZ R3, R12, R64.reuse, R3 ;  /* 0x000000400c037223 */ /* 0x080fe20000010003 */
[----:B------:R-:W-:Y:S01]  /*4920*/  FFMA.FTZ R5, R24, R64, R5 ;  /* 0x0000004018057223 */ /* 0x000fe20000010005 */
[----:B------:R-:W-:-:S02]  /*4930*/  HADD2.F32 R12, -RZ, R57.H0_H0 ;  /* 0x20000039ff0c7230 */ /* 0x000fc40000004100 */
[----:B------:R-:W-:Y:S01]  /*4940*/  FFMA.FTZ R65, R26, R64, R65 ;  /* 0x000000401a417223 */ /* 0x000fe20000010041 */
[-C--:B------:R-:W-:Y:S01]  /*4950*/  FFMA.FTZ R3, R6, R2.reuse, R3 ;  /* 0x0000000206037223 */ /* 0x080fe20000010003 */
[----:B------:R-:W-:Y:S02]  /*4960*/  HADD2.F32 R16, -RZ, R16.H1_H1 ;  /* 0x30000010ff107230 */ /* 0x000fe40000004100 */
        /* <DEDUP_REMOVED lines=12> */
[-C--:B------:R-:W-:Y:S01]  /*4a30*/  FFMA.FTZ R6, R60, R4.reuse, R5 ;  /* 0x000000043c067223 */ /* 0x080fe20000010005 */
[----:B------:R-:W-:Y:S01]  /*4a40*/  FFMA.FTZ R2, R2, R4, R3 ;  /* 0x0000000402027223 */ /* 0x000fe20000010003 */
[----:B------:R-:W-:Y:S02]  /*4a50*/  HADD2.F32 R12, -RZ, R61.H0_H0 ;  /* 0x2000003dff0c7230 */ /* 0x000fe40000004100 */
[----:B------:R-:W-:-:S02]  /*4a60*/  HADD2.F32 R3, -RZ, R30.H0_H0 ;  /* 0x2000001eff037230 */ /* 0x000fc40000004100 */
[----:B------:R-:W-:Y:S02]  /*4a70*/  HADD2.F32 R5, -RZ, R32.H0_H0 ;  /* 0x20000020ff057230 */ /* 0x000fe40000004100 */
[-C--:B------:R-:W-:Y:S01]  /*4a80*/  FFMA.FTZ R12, R12, R4.reuse, R19 ;  /* 0x000000040c0c7223 */ /* 0x080fe20000010013 */
[----:B------:R-:W-:Y:S02]  /*4a90*/  HADD2.F32 R21, -RZ, R34.H0_H0 ;  /* 0x20000022ff157230 */ /* 0x000fe40000004100 */
[-C--:B------:R-:W-:Y:S01]  /*4aa0*/  FFMA.FTZ R2, R3, R17.reuse, R2 ;  /* 0x0000001103027223 */ /* 0x080fe20000010002 */
[----:B------:R-:W-:Y:S01]  /*4ab0*/  FFMA.FTZ R4, R62, R4, R65 ;  /* 0x000000043e047223 */ /* 0x000fe20000010041 */
        /* <DEDUP_REMOVED lines=19> */
.L_x_2523:
        /* <DEDUP_REMOVED lines=199> */
.L_x_2525:
        /* <DEDUP_REMOVED lines=94> */
.L_x_2527:
        /* <DEDUP_REMOVED lines=91> */
.L_x_2526:
        /* <DEDUP_REMOVED lines=199> */
.L_x_2528:
        /* <DEDUP_REMOVED lines=94> */
.L_x_2530:
        /* <DEDUP_REMOVED lines=91> */
.L_x_2529:
        /* <DEDUP_REMOVED lines=8> */
.L_x_2518:
        /* <DEDUP_REMOVED lines=13> */
.L_x_2545:
[----:B------:R-:W-:Y:S01]  /*7d40*/  ISETP.NE.AND P3, PT, R48, R39, PT ;  /* 0x000000273000720c */ /* 0x000fe20003f65270 */
[----:B------:R-:W2:-:S12]  /*7d50*/  LDG.E.128.CONSTANT R16, desc[UR6][R14.64] ;  /* 0x000000060e107981 */ /* 0x000e98000c1e9d00 */
[----:B------:R-:W-:-:S06]  /*7d60*/  @!P3 LEA R8, R46, R1, 0x3 ;  /* 0x000000012e08b211 */ /* 0x000fcc00078e18ff */
[----:B------:R-:W3:Y:S01]  /*7d70*/  @!P3 LDL.64 R8, [R8+0x8] ;  /* 0x000008000808b983 */ /* 0x000ee20000100a00 */
[----:B------:R-:W-:Y:S02]  /*7d80*/  @!P3 IADD3 R4, PT, PT, R46, 0x1, RZ ;  /* 0x000000012e04b810 */ /* 0x000fe40007ffe0ff */
[----:B------:R-:W-:Y:S02]  /*7d90*/  @!P3 MOV R2, R12 ;  /* 0x0000000c0002b202 */ /* 0x000fe40000000f00 */
        /* <DEDUP_REMOVED lines=8> */
[C---:B------:R-:W-:Y:S02]  /*7e20*/  LOP3.LUT R20, R18.reuse, 0xf000f, RZ, 0xc0, !PT ;  /* 0x000f000f12147812 */ /* 0x040fe400078ec0ff */
[----:B------:R-:W-:Y:S02]  /*7e30*/  LOP3.LUT R21, R18, 0xf000f0, RZ, 0xc0, !PT ;  /* 0x00f000f012157812 */ /* 0x000fe400078ec0ff */
[----:B------:R-:W-:Y:S02]  /*7e40*/  SHF.R.U32.HI R16, RZ, 0x8, R16 ;  /* 0x00000008ff107819 */ /* 0x000fe40000011610 */
[----:B------:R-:W-:-:S02]  /*7e50*/  SHF.R.U32.HI R18, RZ, 0x8, R18 ;  /* 0x00000008ff127819 */ /* 0x000fc40000011612 */
[----:B------:R-:W-:Y:S02]  /*7e60*/  SHF.R.U32.HI R24, RZ, 0x8, R19 ;  /* 0x00000008ff187819 */ /* 0x000fe40000011613 */
[----:B---3--:R-:W-:Y:S02]  /*7e70*/  @!P3 PRMT R0, R8, 0x7610, R0 ;  /* 0x000076100800b816 */ /* 0x008fe40000000000 */
[----:B------:R-:W-:Y:S02]  /*7e80*/  @!P3 PRMT R96, R9, 0x7610, R96 ;  /* 0x000076100960b816 */ /* 0x000fe40000000060 */
[----:B------:R-:W-:Y:S02]  /*7e90*/  @!P3 PRMT R0, R0, 0x7610, R8 ;  /* 0x000076100000b816 */ /* 0x000fe40000000008 */
[----:B------:R-:W-:Y:S02]  /*7ea0*/  @!P3 PRMT R96, R96, 0x7610, R9 ;  /* 0x000076106060b816 */ /* 0x000fe40000000009 */
[----:B------:R-:W-:-:S02]  /*7eb0*/  LOP3.LUT R8, R17, 0xf000f, RZ, 0xc0, !PT ;  /* 0x000f000f11087812 */ /* 0x000fc400078ec0ff */
[----:B------:R-:W-:Y:S02]  /*7ec0*/  LOP3.LUT R9, R17, 0xf000f0, RZ, 0xc0, !PT ;  /* 0x00f000f011097812 */ /* 0x000fe400078ec0ff */
[----:B------:R-:W-:Y:S02]  /*7ed0*/  SHF.R.U32.HI R17, RZ, 0x8, R17 ;  /* 0x00000008ff117819 */ /* 0x000fe40000011611 */
[C---:B------:R-:W-:Y:S02]  /*7ee0*/  LOP3.LUT R22, R19.reuse, 0xf000f, RZ, 0xc0, !PT ;  /* 0x000f000f13167812 */ /* 0x040fe400078ec0ff */
[----:B------:R-:W-:Y:S02]  /*7ef0*/  LOP3.LUT R23, R19, 0xf000f0, RZ, 0xc0, !PT ;  /* 0x00f000f013177812 */ /* 0x000fe400078ec0ff */
[----:B0-----:R-:W-:Y:S02]  /*7f00*/  LOP3.LUT R3, R6, 0x64006400, RZ, 0xfc, !PT ;  /* 0x6400640006037812 */ /* 0x001fe400078efcff */
        /* <DEDUP_REMOVED lines=130> */
.L_x_2533:
        /* <DEDUP_REMOVED lines=97> */
.L_x_2535:
        /* <DEDUP_REMOVED lines=91> */
.L_x_2534:
        /* <DEDUP_REMOVED lines=146> */
.L_x_2536:
        /* <DEDUP_REMOVED lines=94> */
.L_x_2538:
        /* <DEDUP_REMOVED lines=91> */
.L_x_2537:
        /* <DEDUP_REMOVED lines=145> */
.L_x_2539:
        /* <DEDUP_REMOVED lines=94> */
.L_x_2541:
        /* <DEDUP_REMOVED lines=91> */
.L_x_2540:
        /* <DEDUP_REMOVED lines=145> */
.L_x_2542:
        /* <DEDUP_REMOVED lines=94> */
.L_x_2544:
        /* <DEDUP_REMOVED lines=91> */
.L_x_2543:
        /* <DEDUP_REMOVED lines=8> */
.L_x_2532:
[----:B------:R-:W1:Y:S02]  /*d160*/  LDCU UR5, c[0x0][0x3d8] ;  /* 0x00007b00ff0577ac */ /* 0x000e640008000800 */
[----:B-1----:R-:W-:-:S04]  /*d170*/  VIMNMX R38, PT, PT, R38, UR5, PT ;  /* 0x0000000526267c48 */ /* 0x002fc8000bfe0100 */
[----:B------:R-:W-:-:S13]  /*d180*/  ISETP.GT.AND P0, PT, R38, R48, PT ;  /* 0x000000302600720c */ /* 0x000fda0003f04270 */
[----:B------:R-:W-:Y:S05]  /*d190*/  @!P0 BRA `(.L_x_2546) ;  /* 0x0000001c00c48947 */ /* 0x000fea0003800000 */
[----:B0-----:R-:W0:Y:S01]  /*d1a0*/  LDC.64 R2, c[0x0][0x3b8] ;  /* 0x0000ee00ff027b82 */ /* 0x001e220000000a00 */
        /* <DEDUP_REMOVED lines=8> */
.L_x_2550:
[----:B------:R-:W0:Y:S01]  /*d230*/  LDC R47, c[0x0][0x3ac] ;  /* 0x0000eb00ff2f7b82 */ /* 0x000e220000000800 */
[----:B------:R-:W-:Y:S01]  /*d240*/  ISETP.NE.AND P1, PT, R48, R39, PT ;  /* 0x000000273000720c */ /* 0x000fe20003f25270 */
[----:B------:R-:W2:-:S12]  /*d250*/  LDG.E.128.CONSTANT R12, desc[UR6][R18.64] ;  /* 0x00000006120c7981 */ /* 0x000e98000c1e9d00 */
[----:B------:R-:W-:Y:S01]  /*d260*/  @!P1 LEA R22, R46, R1, 0x3 ;  /* 0x000000012e169211 */ /* 0x000fe200078e18ff */
[----:B------:R-:W5:Y:S05]  /*d270*/  @!P1 LDG.E.U16.CONSTANT R97, desc[UR6][R36.64] ;  /* 0x0000000624619981 */ /* 0x000f6a000c1e9500 */
[----:B------:R-:W3:Y:S01]  /*d280*/  @!P1 LDL.64 R22, [R22+0x8] ;  /* 0x0000080016169983 */ /* 0x000ee20000100a00 */
[----:B0-----:R-:W-:-:S05]  /*d290*/  IMAD.WIDE R20, R47, 0x4, R18 ;  /* 0x000000042f147825 */ /* 0x001fca00078e0212 */
[----:B------:R0:W4:Y:S01]  /*d2a0*/  LDG.E.128.CONSTANT R8, desc[UR6][R20.64] ;  /* 0x0000000614087981 */ /* 0x000122000c1e9d00 */
[----:B------:R-:W-:-:S05]  /*d2b0*/  IMAD.WIDE R2, R47, 0x4, R20 ;  /* 0x000000042f027825 */ /* 0x000fca00078e0214 */
[----:B------:R-:W4:Y:S01]  /*d2c0*/  LDG.E.128.CONSTANT R4, desc[UR6][R2.64] ;  /* 0x0000000602047981 */ /* 0x000f22000c1e9d00 */
[----:B------:R-:W-:Y:S01]  /*d2d0*/  MOV R24, 0x3000 ;  /* 0x0000300000187802 */ /* 0x000fe20000000f00 */
[----:B------:R-:W1:Y:S01]  /*d2e0*/  S2UR UR5, SR_CTAID.Y ;  /* 0x00000000000579c3 */ /* 0x000e620000002600 */
[----:B------:R-:W-:Y:S01]  /*d2f0*/  HFMA2 R16, -RZ, RZ, 0, 0.015625 ;  /* 0x00002400ff107431 */ /* 0x000fe200000001ff */
[----:B------:R-:W-:Y:S02]  /*d300*/  ISETP.NE.AND P2, PT, R51, RZ, PT ;  /* 0x000000ff3300720c */ /* 0x000fe40003f45270 */
[----:B------:R-:W-:Y:S01]  /*d310*/  @!P1 IADD3 R98, PT, PT, R46, 0x1, RZ ;  /* 0x000000012e629810 */ /* 0x000fe20007ffe0ff */
[----:B-1----:R-:W-:-:S04]  /*d320*/  UIMAD UR5, UR5, -0x3, UR8 ;  /* 0xfffffffd050578a4 */ /* 0x002fc8000f8e0208 */
[----:B------:R-:W-:Y:S01]  /*d330*/  UISETP.NE.AND UP0, UPT, UR5, 0x1, UPT ;  /* 0x000000010500788c */ /* 0x000fe2000bf05270 */
[----:B--2---:R-:W-:Y:S02]  /*d340*/  SHF.R.U32.HI R25, RZ, 0xf, R14 ;  /* 0x0000000fff197819 */ /* 0x004fe4000001160e */
[----:B------:R-:W-:Y:S02]  /*d350*/  SHF.R.U32.HI R18, RZ, 0xf, R12 ;  /* 0x0000000fff127819 */ /* 0x000fe4000001160c */
[----:B------:R-:W-:Y:S02]  /*d360*/  LOP3.LUT R62, R13, 0x70007, RZ, 0xc0, !PT ;  /* 0x000700070d3e7812 */ /* 0x000fe400078ec0ff */
[--C-:B------:R-:W-:Y:S02]  /*d370*/  SHF.R.U32.HI R59, RZ, 0x6, R13.reuse ;  /* 0x00000006ff3b7819 */ /* 0x100fe4000001160d */
[----:B0-----:R-:W-:Y:S02]  /*d380*/  SHF.R.U32.HI R21, RZ, 0xf, R13 ;  /* 0x0000000fff157819 */ /* 0x001fe4000001160d */
[----:B------:R-:W-:-:S02]  /*d390*/  SHF.R.U32.HI R27, RZ, 0xf, R15 ;  /* 0x0000000fff1b7819 */ /* 0x000fc4000001160f */
[----:B---3--:R-:W-:Y:S02]  /*d3a0*/  @!P1 PRMT R0, R22, 0x7610, R0 ;  /* 0x0000761016009816 */ /* 0x008fe40000000000 */
[----:B------:R-:W-:Y:S02]  /*d3b0*/  @!P1 PRMT R96, R23, 0x7610, R96 ;  /* 0x0000761017609816 */ /* 0x000fe40000000060 */
[----:B------:R-:W-:Y:S02]  /*d3c0*/  @!P1 PRMT R0, R0, 0x7610, R22 ;  /* 0x0000761000009816 */ /* 0x000fe40000000016 */
[----:B------:R-:W-:Y:S02]  /*d3d0*/  LOP3.LUT R22, R13, 0x380038, RZ, 0xc0, !PT ;  /* 0x003800380d167812 */ /* 0x000fe400078ec0ff */
[----:B------:R-:W-:Y:S02]  /*d3e0*/  LOP3.LUT R63, R12, 0x70007, RZ, 0xc0, !PT ;  /* 0x000700070c3f7812 */ /* 0x000fe400078ec0ff */
[----:B----4-:R-:W-:-:S02]  /*d3f0*/  LOP3.LUT R57, R10, 0x70007, RZ, 0xc0, !PT ;  /* 0x000700070a397812 */ /* 0x010fc400078ec0ff */
[----:B------:R-:W-:Y:S02]  /*d400*/  LOP3.LUT R28, R10, 0x380038, RZ, 0xc0, !PT ;  /* 0x003800380a1c7812 */ /* 0x000fe400078ec0ff */
[----:B------:R-:W-:Y:S02]  /*d410*/  SHF.R.U32.HI R13, RZ, 0x6, R10 ;  /* 0x00000006ff0d7819 */ /* 0x000fe4000001160a */
[----:B------:R-:W-:Y:S02]  /*d420*/  LOP3.LUT R17, R12, 0x380038, RZ, 0xc0, !PT ;  /* 0x003800380c117812 */ /* 0x000fe400078ec0ff */
[----:B------:R-:W-:Y:S02]  /*d430*/  SHF.R.U32.HI R58, RZ, 0x6, R12 ;  /* 0x00000006ff3a7819 */ /* 0x000fe4000001160c */
        /* <DEDUP_REMOVED lines=289> */
.L_x_2547:
        /* <DEDUP_REMOVED lines=82> */
.L_x_2549:
        /* <DEDUP_REMOVED lines=77> */
.L_x_2548:
[----:B------:R-:W-:Y:S01]  /*f040*/  IADD3 R48, PT, PT, R48, 0x20, RZ ;  /* 0x0000002030307810 */ /* 0x000fe20007ffe0ff */
[----:B------:R-:W-:Y:S01]  /*f050*/  UIADD3 UR4, UPT, UPT, UR4, 0x40, URZ ;  /* 0x0000004004047890 */ /* 0x000fe2000fffe0ff */
[----:B------:R-:W-:Y:S01]  /*f060*/  IADD3 R36, P2, PT, R36, 0x80, RZ ;  /* 0x0000008024247810 */ /* 0x000fe20007f5e0ff */
[----:B------:R-:W-:Y:S01]  /*f070*/  IMAD.WIDE R18, R47, 0x4, R2 ;  /* 0x000000042f127825 */ /* 0x000fe200078e0202 */
[----:B------:R-:W-:Y:S02]  /*f080*/  ISETP.GE.AND P1, PT, R48, R38, PT ;  /* 0x000000263000720c */ /* 0x000fe40003f26270 */
[----:B------:R-:W-:-:S11]  /*f090*/  IADD3.X R37, PT, PT, RZ, R37, RZ, P2, !PT ;  /* 0x00000025ff257210 */ /* 0x000fd600017fe4ff */
[----:B------:R-:W-:Y:S05]  /*f0a0*/  @!P1 BRA `(.L_x_2550) ;  /* 0xffffffe000609947 */ /* 0x000fea000383ffff */
.L_x_2546:
[----:B------:R-:W1:Y:S01]  /*f0b0*/  S2R R0, SR_CTAID.X ;  /* 0x0000000000007919 */ /* 0x000e620000002500 */
[----:B------:R-:W2:Y:S01]  /*f0c0*/  S2UR UR4, SR_CTAID.Y ;  /* 0x00000000000479c3 */ /* 0x000ea20000002600 */
[----:B------:R-:W-:Y:S01]  /*f0d0*/  HMUL2 R45, R45, R51.H0_H0 ;  /* 0x200000332d2d7232 */ /* 0x000fe20000000000 */
[----:B0-----:R-:W1:Y:S06]  /*f0e0*/  S2R R3, SR_TID.X ;  /* 0x0000000000037919 */ /* 0x001e6c0000002100 */
[----:B------:R-:W0:Y:S01]  /*f0f0*/  LDC.64 R4, c[0x0][0x3a0] ;  /* 0x0000e800ff047b82 */ /* 0x000e220000000a00 */
[----:B--2---:R-:W-:Y:S01]  /*f100*/  UIMAD UR4, UR4, 0x3, URZ ;  /* 0x00000003040478a4 */ /* 0x004fe2000f8e02ff */
[----:B-1----:R-:W-:-:S04]  /*f110*/  LEA R0, R0, R3, 0x6 ;  /* 0x0000000300007211 */ /* 0x002fc800078e30ff */
[----:B------:R-:W-:-:S05]  /*f120*/  SHF.L.U32 R0, R0, 0x2, RZ ;  /* 0x0000000200007819 */ /* 0x000fca00000006ff */
[----:B------:R-:W-:Y:S02]  /*f130*/  IMAD R3, R47, UR4, R0 ;  /* 0x000000042f037c24 */ /* 0x000fe4000f8e0200 */
[----:B------:R-:W1:Y:S02]  /*f140*/  LDC R0, c[0x0][0x3a8] ;  /* 0x0000ea00ff007b82 */ /* 0x000e640000000800 */
[----:B0-----:R-:W-:-:S05]  /*f150*/  IMAD.WIDE R4, R3, 0x2, R4 ;  /* 0x0000000203047825 */ /* 0x001fca00078e0204 */
[----:B------:R0:W-:Y:S01]  /*f160*/  ATOM.E.ADD.F16x2.RN.STRONG.GPU P1, RZ, desc[UR6][R4.64], R45 ;  /* 0x8000002d04ff79a2 */ /* 0x0001e2000c12e106 */
[----:B------:R-:W-:Y:S01]  /*f170*/  BSSY.RECONVERGENT B0, `(.L_x_2551) ;  /* 0x0000011000007945 */ /* 0x000fe20003800200 */
[----:B------:R-:W-:Y:S01]  /*f180*/  HMUL2 R51, R44, R51.H0_H0 ;  /* 0x200000332c337232 */ /* 0x000fe20000000000 */
[----:B-1----:R-:W-:-:S04]  /*f190*/  IADD3 R0, PT, PT, R0, -UR4, RZ ;  /* 0x8000000400007c10 */ /* 0x002fc8000fffe0ff */
[----:B------:R-:W-:Y:S01]  /*f1a0*/  ISETP.NE.AND P0, PT, R0, 0x1, PT ;  /* 0x000000010000780c */ /* 0x000fe20003f05270 */
[----:B0-----:R-:W-:-:S12]  /*f1b0*/  @P1 BRA `(.L_x_2552) ;  /* 0x0000000000301947 */ /* 0x001fd80003800000 */
[----:B------:R-:W0:Y:S02]  /*f1c0*/  QSPC.E.S P1, RZ, [R4] ;  /* 0x0000000004ff73aa */ /* 0x000e240000020500 */
[----:B0-----:R-:W-:Y:S05]  /*f1d0*/  @!P1 BRA `(.L_x_2553) ;  /* 0x00000000001c9947 */ /* 0x001fea0003800000 */
[----:B------:R-:W-:-:S04]  /*f1e0*/  MOV R2, R4 ;  /* 0x0000000400027202 */ /* 0x000fc80000000f00 */
[----:B------:R-:W-:-:S07]  /*f1f0*/  MOV R6, R2 ;  /* 0x0000000200067202 */ /* 0x000fce0000000f00 */
.L_x_2554:
[----:B------:R-:W0:Y:S02]  /*f200*/  LDS R2, [R6] ;  /* 0x0000000006027984 */ /* 0x000e240000000800 */
[----:B0-----:R-:W-:-:S05]  /*f210*/  HADD2 R3, R2, R45 ;  /* 0x0000002d02037230 */ /* 0x001fca0000000000 */
[----:B------:R-:W0:Y:S02]  /*f220*/  ATOMS.CAST.SPIN P1, [R6], R2, R3 ;  /* 0x000000020600758d */ /* 0x000e240001820003 */
[----:B0-----:R-:W-:Y:S05]  /*f230*/  @!P1 BRA `(.L_x_2554) ;  /* 0xfffffffc00f09947 */ /* 0x001fea000383ffff */
[----:B------:R-:W-:Y:S05]  /*f240*/  BRA `(.L_x_2552) ;  /* 0x00000000000c7947 */ /* 0x000fea0003800000 */
.L_x_2553:
[----:B------:R-:W2:Y:S02]  /*f250*/  LD.E R2, desc[UR6][R4.64] ;  /* 0x0000000604027980 */ /* 0x000ea4000c101900 */
[----:B--2---:R-:W-:-:S05]  /*f260*/  IADD3 R3, PT, PT, R45, R2, RZ ;  /* 0x000000022d037210 */ /* 0x004fca0007ffe0ff */
[----:B------:R0:W-:Y:S02]  /*f270*/  ST.E desc[UR6][R4.64], R3 ;  /* 0x0000000304007985 */ /* 0x0001e4000c101906 */
.L_x_2552:
[----:B------:R-:W-:Y:S05]  /*f280*/  BSYNC.RECONVERGENT B0 ;  /* 0x0000000000007941 */ /* 0x000fea0003800200 */
.L_x_2551:
[----:B------:R1:W-:Y:S01]  /*f290*/  ATOM.E.ADD.F16x2.RN.STRONG.GPU P1, RZ, desc[UR6][R4.64+0x4], R51 ;  /* 0x8000043304ff79a2 */ /* 0x0003e2000c12e106 */
[----:B------:R-:W-:Y:S04]  /*f2a0*/  BSSY.RECONVERGENT B0, `(.L_x_2555) ;  /* 0x000000e000007945 */ /* 0x000fe80003800200 */
[----:B-1----:R-:W-:Y:S05]  /*f2b0*/  @P1 BRA `(.L_x_2556) ;  /* 0x0000000000301947 */ /* 0x002fea0003800000 */
[----:B------:R-:W1:Y:S02]  /*f2c0*/  QSPC.E.S P1, RZ, [R4+0x4] ;  /* 0x0000040004ff73aa */ /* 0x000e640000020500 */
[----:B-1----:R-:W-:Y:S05]  /*f2d0*/  @!P1 BRA `(.L_x_2557) ;  /* 0x00000000001c9947 */ /* 0x002fea0003800000 */
[----:B------:R-:W-:-:S04]  /*f2e0*/  MOV R2, R4 ;  /* 0x0000000400027202 */ /* 0x000fc80000000f00 */
[----:B------:R-:W-:-:S07]  /*f2f0*/  MOV R6, R2 ;  /* 0x0000000200067202 */ /* 0x000fce0000000f00 */
.L_x_2558:
[----:B------:R-:W0:Y:S02]  /*f300*/  LDS R2, [R6+0x4] ;  /* 0x0000040006027984 */ /* 0x000e240000000800 */
[----:B0-----:R-:W-:-:S05]  /*f310*/  HFMA2 R3, R2, 1, 1, R51 ;  /* 0x3c003c0002037831 */ /* 0x001fca0000000033 */
[----:B------:R-:W0:Y:S02]  /*f320*/  ATOMS.CAST.SPIN P1, [R6+0x4], R2, R3 ;  /* 0x000004020600758d */ /* 0x000e240001820003 */
[----:B0-----:R-:W-:Y:S05]  /*f330*/  @!P1 BRA `(.L_x_2558) ;  /* 0xfffffffc00f09947 */ /* 0x001fea000383ffff */
[----:B------:R-:W-:Y:S05]  /*f340*/  BRA `(.L_x_2556) ;  /* 0x00000000000c7947 */ /* 0x000fea0003800000 */
.L_x_2557:
[----:B------:R-:W0:Y:S02]  /*f350*/  LD.E R2, desc[UR6][R4.64+0x4] ;  /* 0x0000040604027980 */ /* 0x000e24000c101900 */
[----:B0-----:R-:W-:-:S05]  /*f360*/  IADD3 R3, PT, PT, R51, R2, RZ ;  /* 0x0000000233037210 */ /* 0x001fca0007ffe0ff */
[----:B------:R1:W-:Y:S02]  /*f370*/  ST.E desc[UR6][R4.64+0x4], R3 ;  /* 0x0000040304007985 */ /* 0x0003e4000c101906 */
.L_x_2556:
[----:B------:R-:W-:Y:S05]  /*f380*/  BSYNC.RECONVERGENT B0 ;  /* 0x0000000000007941 */ /* 0x000fea0003800200 */
.L_x_2555:
        /* <DEDUP_REMOVED lines=11> */
.L_x_2562:
[----:B------:R-:W0:Y:S02]  /*f440*/  LDS R2, [R6] ;  /* 0x0000000006027984 */ /* 0x000e240000000800 */
[----:B0-----:R-:W-:-:S05]  /*f450*/  HADD2 R3, R2, R43 ;  /* 0x0000002b02037230 */ /* 0x001fca0000000000 */
[----:B------:R-:W0:Y:S02]  /*f460*/  ATOMS.CAST.SPIN P0, [R6], R2, R3 ;  /* 0x000000020600758d */ /* 0x000e240001800003 */
[----:B0-----:R-:W-:Y:S05]  /*f470*/  @!P0 BRA `(.L_x_2562) ;  /* 0xfffffffc00f08947 */ /* 0x001fea000383ffff */
[----:B------:R-:W-:Y:S05]  /*f480*/  BRA `(.L_x_2560) ;  /* 0x00000000000c7947 */ /* 0x000fea0003800000 */
.L_x_2561:
[----:B------:R-:W2:Y:S02]  /*f490*/  LD.E R2, desc[UR6][R4.64] ;  /* 0x0000000604027980 */ /* 0x000ea4000c101900 */
[----:B--2---:R-:W-:-:S05]  /*f4a0*/  IADD3 R3, PT, PT, R43, R2, RZ ;  /* 0x000000022b037210 */ /* 0x004fca0007ffe0ff */
[----:B------:R0:W-:Y:S02]  /*f4b0*/  ST.E desc[UR6][R4.64], R3 ;  /* 0x0000000304007985 */ /* 0x0001e4000c101906 */
.L_x_2560:
[----:B------:R-:W-:Y:S05]  /*f4c0*/  BSYNC.RECONVERGENT B0 ;  /* 0x0000000000007941 */ /* 0x000fea0003800200 */
.L_x_2559:
[----:B------:R1:W-:Y:S01]  /*f4d0*/  ATOM.E.ADD.F16x2.RN.STRONG.GPU P0, RZ, desc[UR6][R4.64+0x4], R7 ;  /* 0x8000040704ff79a2 */ /* 0x0003e2000c10e106 */
[----:B------:R-:W-:Y:S04]  /*f4e0*/  BSSY.RECONVERGENT B0, `(.L_x_2563) ;  /* 0x000000e000007945 */ /* 0x000fe80003800200 */
[----:B-1----:R-:W-:Y:S05]  /*f4f0*/  @P0 BRA `(.L_x_2564) ;  /* 0x0000000000300947 */ /* 0x002fea0003800000 */
[----:B------:R-:W1:Y:S02]  /*f500*/  QSPC.E.S P0, RZ, [R4+0x4] ;  /* 0x0000040004ff73aa */ /* 0x000e640000000500 */
[----:B-1----:R-:W-:Y:S05]  /*f510*/  @!P0 BRA `(.L_x_2565) ;  /* 0x00000000001c8947 */ /* 0x002fea0003800000 */
[----:B------:R-:W-:-:S04]  /*f520*/  MOV R2, R4 ;  /* 0x0000000400027202 */ /* 0x000fc80000000f00 */
[----:B------:R-:W-:-:S07]  /*f530*/  MOV R6, R2 ;  /* 0x0000000200067202 */ /* 0x000fce0000000f00 */
.L_x_2566:
[----:B------:R-:W0:Y:S02]  /*f540*/  LDS R2, [R6+0x4] ;  /* 0x0000040006027984 */ /* 0x000e240000000800 */
[----:B0-----:R-:W-:-:S05]  /*f550*/  HFMA2 R3, R2, 1, 1, R7 ;  /* 0x3c003c0002037831 */ /* 0x001fca0000000007 */
[----:B------:R-:W0:Y:S02]  /*f560*/  ATOMS.CAST.SPIN P0, [R6+0x4], R2, R3 ;  /* 0x000004020600758d */ /* 0x000e240001800003 */
[----:B0-----:R-:W-:Y:S05]  /*f570*/  @!P0 BRA `(.L_x_2566) ;  /* 0xfffffffc00f08947 */ /* 0x001fea000383ffff */
[----:B------:R-:W-:Y:S05]  /*f580*/  BRA `(.L_x_2564) ;  /* 0x00000000000c7947 */ /* 0x000fea0003800000 */
.L_x_2565:
[----:B------:R-:W0:Y:S02]  /*f590*/  LD.E R2, desc[UR6][R4.64+0x4] ;  /* 0x0000040604027980 */ /* 0x000e24000c101900 */
[----:B0-----:R-:W-:-:S05]  /*f5a0*/  IADD3 R3, PT, PT, R7, R2, RZ ;  /* 0x0000000207037210 */ /* 0x001fca0007ffe0ff */
[----:B------:R1:W-:Y:S02]  /*f5b0*/  ST.E desc[UR6][R4.64+0x4], R3 ;  /* 0x0000040304007985 */ /* 0x0003e4000c101906 */
.L_x_2564:
[----:B------:R-:W-:Y:S05]  /*f5c0*/  BSYNC.RECONVERGENT B0 ;  /* 0x0000000000007941 */ /* 0x000fea0003800200 */
.L_x_2563:
        /* <DEDUP_REMOVED lines=12> */
.L_x_2570:
[----:B------:R-:W0:Y:S02]  /*f690*/  LDS R2, [R0] ;  /* 0x0000000000027984 */ /* 0x000e240000000800 */
[----:B0-----:R-:W-:-:S05]  /*f6a0*/  HADD2 R3, R2, R41 ;  /* 0x0000002902037230 */ /* 0x001fca0000000000 */
[----:B------:R-:W0:Y:S02]  /*f6b0*/  ATOMS.CAST.SPIN P0, [R0], R2, R3 ;  /* 0x000000020000758d */ /* 0x000e240001800003 */
[----:B0-----:R-:W-:Y:S05]  /*f6c0*/  @!P0 BRA `(.L_x_2570) ;  /* 0xfffffffc00f08947 */ /* 0x001fea000383ffff */
[----:B------:R-:W-:Y:S05]  /*f6d0*/  BRA `(.L_x_2568) ;  /* 0x00000000000c7947 */ /* 0x000fea0003800000 */
.L_x_2569:
[----:B------:R-:W2:Y:S02]  /*f6e0*/  LD.E R0, desc[UR6][R4.64] ;  /* 0x0000000604007980 */ /* 0x000ea4000c101900 */
[----:B--2---:R-:W-:-:S05]  /*f6f0*/  IADD3 R3, PT, PT, R41, R0, RZ ;  /* 0x0000000029037210 */ /* 0x004fca0007ffe0ff */
[----:B------:R0:W-:Y:S02]  /*f700*/  ST.E desc[UR6][R4.64], R3 ;  /* 0x0000000304007985 */ /* 0x0001e4000c101906 */
.L_x_2568:
[----:B------:R-:W-:Y:S05]  /*f710*/  BSYNC.RECONVERGENT B0 ;  /* 0x0000000000007941 */ /* 0x000fea0003800200 */
.L_x_2567:
[----:B------:R1:W-:Y:S02]  /*f720*/  ATOM.E.ADD.F16x2.RN.STRONG.GPU P0, RZ, desc[UR6][R4.64+0x4], R49 ;  /* 0x8000043104ff79a2 */ /* 0x0003e4000c10e106 */
[----:B-1----:R-:W-:Y:S05]  /*f730*/  @P0 EXIT ;  /* 0x000000000000094d */ /* 0x002fea0003800000 */
[----:B------:R-:W1:Y:S02]  /*f740*/  QSPC.E.S P0, RZ, [R4+0x4] ;  /* 0x0000040004ff73aa */ /* 0x000e640000000500 */
[----:B-1----:R-:W-:Y:S05]  /*f750*/  @!P0 BRA `(.L_x_2571) ;  /* 0x00000000001c8947 */ /* 0x002fea0003800000 */
[----:B------:R-:W-:-:S04]  /*f760*/  MOV R2, R4 ;  /* 0x0000000400027202 */ /* 0x000fc80000000f00 */
[----:B------:R-:W-:-:S07]  /*f770*/  MOV R0, R2 ;  /* 0x0000000200007202 */ /* 0x000fce0000000f00 */
.L_x_2572:
[----:B------:R-:W0:Y:S02]  /*f780*/  LDS R2, [R0+0x4] ;  /* 0x0000040000027984 */ /* 0x000e240000000800 */
[----:B0-----:R-:W-:-:S05]  /*f790*/  HFMA2 R3, R2, 1, 1, R49 ;  /* 0x3c003c0002037831 */ /* 0x001fca0000000031 */
[----:B------:R-:W0:Y:S02]  /*f7a0*/  ATOMS.CAST.SPIN P0, [R0+0x4], R2, R3 ;  /* 0x000004020000758d */ /* 0x000e240001800003 */
[----:B0-----:R-:W-:Y:S05]  /*f7b0*/  @!P0 BRA `(.L_x_2572) ;  /* 0xfffffffc00f08947 */ /* 0x001fea000383ffff */
[----:B------:R-:W-:Y:S05]  /*f7c0*/  EXIT ;  /* 0x000000000000794d */ /* 0x000fea0003800000 */
.L_x_2571:
[----:B------:R-:W0:Y:S02]  /*f7d0*/  LD.E R0, desc[UR6][R4.64+0x4] ;  /* 0x0000040604007980 */ /* 0x000e24000c101900 */
[----:B0-----:R-:W-:-:S05]  /*f7e0*/  IADD3 R3, PT, PT, R49, R0, RZ ;  /* 0x0000000031037210 */ /* 0x001fca0007ffe0ff */
[----:B------:R-:W-:Y:S01]  /*f7f0*/  ST.E desc[UR6][R4.64+0x4], R3 ;  /* 0x0000040304007985 */ /* 0x000fe2000c101906 */
[----:B------:R-:W-:Y:S05]  /*f800*/  EXIT ;  /* 0x000000000000794d */ /* 0x000fea0003800000 */
.L_x_2573:
        /* <DEDUP_REMOVED lines=15> */
.L_x_5315:


//--------------------- .text._Z23gemm_half_q_half_kernelILi3ELi20ELb1ELb1ELi64EEvPK6__halfPKjS4_S2_PS0_iiiiPKtS7_iiiiiibS2_i --------------------------
	.section	.text._Z23gemm_half_q_half_kernelILi3ELi20ELb1ELb1ELi64EEvPK6__halfPKjS4_S2_PS0_iiiiPKtS7_iiiiiibS2_i,"ax",@progbits
	.align	128
        .global         _Z23gemm_half_q_half_kernelILi3ELi20ELb1ELb1ELi64EEvPK6__halfPKjS4_S2_PS0_iiiiPKtS7_iiiiiibS2_i
        .type           _Z23gemm_half_q_half_kernelILi3ELi20ELb1ELb1ELi64EEvPK6__halfPKjS4_S2_PS0_iiiiPKtS7_iiiiiibS2_i,@function
        .size           _Z23gemm_half_q_half_kernelILi3ELi20ELb1ELb1ELi64EEvPK6__halfPKjS4_S2_PS0_iiiiPKtS7_iiiiiibS2_i,(.L_x_5316 - _Z23gemm_half_q_half_kernelILi3ELi20ELb1ELb1ELi64EEvPK6__halfPKjS4_S2_PS0_iiiiPKtS7_iiiiiibS2_i)
        .other          _Z23gemm_half_q_half_kernelILi3ELi20ELb1ELb1ELi64EEvPK6__halfPKjS4_S2_PS0_iiiiPKtS7_iiiiiibS2_i,@"STO_CUDA_ENTRY STV_DEFAULT"
_Z23gemm_half_q_half_kernelILi3ELi20ELb1ELb1ELi64EEvPK6__halfPKjS4_S2_PS0_iiiiPKtS7_iiiiiibS2_i:
.text._Z23gemm_half_q_half_kernelILi3ELi20ELb1ELb1ELi64EEvPK6__halfPKjS4_S2_PS0_iiiiPKtS7_iiiiiibS2_i:
[----:B------:R-:W0:Y:S08]  /*0000*/  LDC R1, c[0x0][0x37c] ;  /* 0x0000df00ff017b82 */ /* 0x000e300000000800 */
[----:B------:R-:W1:Y:S01]  /*0010*/  S2UR UR7, SR_CTAID.Y ;  /* 0x00000000000779c3 */ /* 0x000e620000002600 */
[----:B0-----:R-:W-:-:S07]  /*0020*/  IADD3 R1, PT, PT, R1, -0x10, RZ ;  /* 0xfffffff001017810 */ /* 0x001fce0007ffe0ff */
[----:B------:R-:W0:Y:S01]  /*0030*/  LDC R43, c[0x0][0x3a8] ;  /* 0x0000ea00ff2b7b82 */ /* 0x000e220000000800 */
[----:B-1----:R-:W-:-:S06]  /*0040*/  UIMAD UR6, UR7, 0x3, URZ ;  /* 0x00000003070678a4 */ /* 0x002fcc000f8e02ff */
[----:B0-----:R-:W-:-:S05]  /*0050*/  VIADD R43, R43, -UR6 ;  /* 0x800000062b2b7c36 */ /* 0x001fca0008000000 */
        /* <DEDUP_REMOVED lines=24> */
.L_x_2574:
[----:B------:R-:W-:Y:S02]  /*01e0*/  PRMT R3, R3, 0x9910, RZ ;  /* 0x0000991003037816 */ /* 0x000fe400000000ff */
[----:B------:R-:W-:Y:S02]  /*01f0*/  SHF.L.U32 R39, R2, 0x6, RZ ;  /* 0x0000000602277819 */ /* 0x000fe400000006ff */
[----:B------:R-:W-:Y:S02]  /*0200*/  ISETP.NE.AND P0, PT, R3, RZ, PT ;  /* 0x000000ff0300720c */ /* 0x000fe40003f05270 */
[----:B------:R-:W-:-:S11]  /*0210*/  VIADDMNMX R37, R39, 0x40, R4, PT ;  /* 0x0000004027257846 */ /* 0x000fd60003800104 */
[----:B------:R-:W-:Y:S05]  /*0220*/  @!P0 EXIT ;  /* 0x000000000000894d */ /* 0x000fea0003800000 */
[----:B------:R-:W-:Y:S01]  /*0230*/  IMAD.IADD R20, R39, 0x1, R0 ;  /* 0x0000000127147824 */ /* 0x000fe200078e0200 */
[----:B------:R-:W-:Y:S01]  /*0240*/  SHF.L.U32 R3, R10, 0x8, RZ ;  /* 0x000000080a037819 */ /* 0x000fe200000006ff */
[----:B------:R-:W-:Y:S01]  /*0250*/  BSSY.RECONVERGENT B0, `(.L_x_2575) ;  /* 0x00000b6000007945 */ /* 0x000fe20003800200 */
[----:B------:R-:W-:Y:S02]  /*0260*/  VIMNMX.U32 R5, PT, PT, R43, 0x3, PT ;  /* 0x000000032b057848 */ /* 0x000fe40003fe0000 */
[----:B------:R-:W-:Y:S01]  /*0270*/  ISETP.GE.AND P0, PT, R20, R37, PT ;  /* 0x000000251400720c */ /* 0x000fe20003f06270 */
[----:B------:R-:W-:-:S12]  /*0280*/  IMAD R38, R0, 0x4, R3 ;  /* 0x0000000400267824 */ /* 0x000fd800078e0203 */
        /* <DEDUP_REMOVED lines=10> */
[----:B------:R-:W-:-:S04]  /*0330*/  IMAD R6, R4, UR7, RZ ;  /* 0x0000000704067c24 */ /* 0x000fc8000f8e02ff */
[----:B------:R-:W-:-:S05]  /*0340*/  IMAD R9, R6, 0x3, RZ ;  /* 0x0000000306097824 */ /* 0x000fca00078e02ff */
        /* <DEDUP_REMOVED lines=9> */
[----:B------:R-:W-:Y:S01]  /*03e0*/  ISETP.GE.AND P0, PT, R15, RZ, PT ;  /* 0x000000ff0f00720c */ /* 0x000fe20003f06270 */
[----:B------:R-:W-:Y:S01]  /*03f0*/  IMAD.IADD R17, R9, 0x1, R4 ;  /* 0x0000000109117824 */ /* 0x000fe200078e0204 */
[----:B-1----:R-:W-:-:S11]  /*0400*/  IADD3 R14, PT, PT, R14, 0x80, RZ ;  /* 0x000000800e0e7810 */ /* 0x002fd60007ffe0ff */
[----:B------:R-:W-:Y:S05]  /*0410*/  @P0 BRA `(.L_x_2578) ;  /* 0x0000000000ec0947 */ /* 0x000fea0003800000 */
[----:B------:R-:W-:Y:S02]  /*0420*/  IADD3 R6, PT, PT, RZ, -R15, RZ ;  /* 0x8000000fff067210 */ /* 0x000fe40007ffe0ff */
[----:B------:R-:W-:Y:S02]  /*0430*/  PLOP3.LUT P0, PT, PT, PT, PT, 0x80, 0x8 ;  /* 0x000000000008781c */ /* 0x000fe40003f0f070 */
[----:B------:R-:W-:-:S13]  /*0440*/  ISETP.GT.AND P2, PT, R6, 0x3, PT ;  /* 0x000000030600780c */ /* 0x000fda0003f44270 */
[----:B------:R-:W-:Y:S05]  /*0450*/  @!P2 BRA `(.L_x_2579) ;  /* 0x000000000084a947 */ /* 0x000fea0003800000 */
[----:B------:R-:W-:-:S13]  /*0460*/  PLOP3.LUT P0, PT, PT, PT, PT, 0x8, 0x80 ;  /* 0x000000000080781c */ /* 0x000fda0003f0e170 */
.L_x_2580:
[----:B------:R-:W-:Y:S01]  /*0470*/  IMAD.IADD R9, R17, 0x1, R4 ;  /* 0x0000000111097824 */ /* 0x000fe200078e0204 */
[----:B------:R-:W-:-:S04]  /*0480*/  IADD3 R7, P2, PT, R20, R17, RZ ;  /* 0x0000001114077210 */ /* 0x000fc80007f5e0ff */
[----:B------:R-:W-:Y:S02]  /*0490*/  IADD3 R11, PT, PT, R9, R4, RZ ;  /* 0x00000004090b7210 */ /* 0x000fe40007ffe0ff */
[----:B------:R-:W-:Y:S02]  /*04a0*/  LEA.HI.X.SX32 R8, R17, RZ, 0x1, P2 ;  /* 0x000000ff11087211 */ /* 0x000fe400010f0eff */
[----:B------:R-:W-:Y:S01]  /*04b0*/  LEA R6, P2, R7, UR4, 0x1 ;  /* 0x0000000407067c11 */ /* 0x000fe2000f8408ff */
[----:B------:R-:W-:Y:S01]  /*04c0*/  IMAD.IADD R17, R11, 0x1, R4 ;  /* 0x000000010b117824 */ /* 0x000fe200078e0204 */
[----:B------:R-:W-:Y:S02]  /*04d0*/  IADD3 R12, P3, PT, R20, R9, RZ ;  /* 0x00000009140c7210 */ /* 0x000fe40007f7e0ff */
[----:B------:R-:W-:Y:S02]  /*04e0*/  LEA.HI.X R7, R7, UR5, R8, 0x1, P2 ;  /* 0x0000000507077c11 */ /* 0x000fe400090f0c08 */
[----:B------:R-:W-:-:S02]  /*04f0*/  LEA.HI.X.SX32 R9, R9, RZ, 0x1, P3 ;  /* 0x000000ff09097211 */ /* 0x000fc400018f0eff */
[----:B------:R-:W-:Y:S02]  /*0500*/  LEA R8, P2, R12, UR4, 0x1 ;  /* 0x000000040c087c11 */ /* 0x000fe4000f8408ff */
[C---:B------:R-:W-:Y:S01]  /*0510*/  IADD3 R18, P4, PT, R20.reuse, R11, RZ ;  /* 0x0000000b14127210 */ /* 0x040fe20007f9e0ff */
[----:B------:R-:W2:Y:S01]  /*0520*/  LDG.E.U16.CONSTANT R7, desc[UR8][R6.64] ;  /* 0x0000000806077981 */ /* 0x000ea2000c1e9500 */
[----:B------:R-:W-:Y:S02]  /*0530*/  IADD3 R13, P5, PT, R20, R17, RZ ;  /* 0x00000011140d7210 */ /* 0x000fe40007fbe0ff */
[----:B------:R-:W-:Y:S02]  /*0540*/  LEA.HI.X R9, R12, UR5, R9, 0x1, P2 ;  /* 0x000000050c097c11 */ /* 0x000fe400090f0c09 */
[----:B------:R-:W-:Y:S02]  /*0550*/  LEA.HI.X.SX32 R11, R11, RZ, 0x1, P4 ;  /* 0x000000ff0b0b7211 */ /* 0x000fe400020f0eff */
[----:B------:R-:W-:-:S02]  /*0560*/  LEA R10, P3, R18, UR4, 0x1 ;  /* 0x00000004120a7c11 */ /* 0x000fc4000f8608ff */
[----:B------:R-:W-:Y:S01]  /*0570*/  LEA.HI.X.SX32 R16, R17, RZ, 0x1, P5 ;  /* 0x000000ff11107211 */ /* 0x000fe200028f0eff */
[----:B------:R-:W3:Y:S01]  /*0580*/  LDG.E.U16.CONSTANT R9, desc[UR8][R8.64] ;  /* 0x0000000808097981 */ /* 0x000ee2000c1e9500 */
[C---:B------:R-:W-:Y:S02]  /*0590*/  LEA R12, P2, R13.reuse, UR4, 0x1 ;  /* 0x000000040d0c7c11 */ /* 0x040fe4000f8408ff */
[----:B------:R-:W-:Y:S02]  /*05a0*/  LEA.HI.X R11, R18, UR5, R11, 0x1, P3 ;  /* 0x00000005120b7c11 */ /* 0x000fe400098f0c0b */
[----:B------:R-:W-:-:S04]  /*05b0*/  LEA.HI.X R13, R13, UR5, R16, 0x1, P2 ;  /* 0x000000050d0d7c11 */ /* 0x000fc800090f0c10 */
[----:B------:R-:W4:Y:S04]  /*05c0*/  LDG.E.U16.CONSTANT R11, desc[UR8][R10.64] ;  /* 0x000000080a0b7981 */ /* 0x000f28000c1e9500 */
[----:B------:R-:W5:Y:S01]  /*05d0*/  LDG.E.U16.CONSTANT R13, desc[UR8][R12.64] ;  /* 0x000000080c0d7981 */ /* 0x000f62000c1e9500 */
[----:B------:R-:W-:-:S04]  /*05e0*/  IADD3 R15, PT, PT, R15, 0x4, RZ ;  /* 0x000000040f0f7810 */ /* 0x000fc80007ffe0ff */
[----:B------:R-:W-:Y:S01]  /*05f0*/  ISETP.GE.AND P2, PT, R15, -0x3, PT ;  /* 0xfffffffd0f00780c */ /* 0x000fe20003f46270 */
[----:B------:R-:W-:Y:S01]  /*0600*/  IMAD.IADD R17, R17, 0x1, R4 ;  /* 0x0000000111117824 */ /* 0x000fe200078e0204 */
[----:B--2---:R-:W-:Y:S04]  /*0610*/  STS.U16 [R14], R7 ;  /* 0x000000070e007388 */ /* 0x004fe80000000400 */
[----:B---3--:R-:W-:Y:S04]  /*0620*/  STS.U16 [R14+0x80], R9 ;  /* 0x000080090e007388 */ /* 0x008fe80000000400 */
[----:B----4-:R-:W-:Y:S04]  /*0630*/  STS.U16 [R14+0x100], R11 ;  /* 0x0001000b0e007388 */ /* 0x010fe80000000400 */
[----:B-----5:R0:W-:Y:S02]  /*0640*/  STS.U16 [R14+0x180], R13 ;  /* 0x0001800d0e007388 */ /* 0x0201e40000000400 */
[----:B0-----:R-:W-:Y:S01]  /*0650*/  IADD3 R14, PT, PT, R14, 0x200, RZ ;  /* 0x000002000e0e7810 */ /* 0x001fe20007ffe0ff */
[----:B------:R-:W-:Y:S06]  /*0660*/  @!P2 BRA `(.L_x_2580) ;  /* 0xfffffffc0080a947 */ /* 0x000fec000383ffff */
.L_x_2579:
[----:B------:R-:W-:-:S05]  /*0670*/  IMAD.MOV R6, RZ, RZ, -R15 ;  /* 0x000000ffff067224 */ /* 0x000fca00078e0a0f */
        /* <DEDUP_REMOVED lines=13> */
[----:B------:R-:W-:Y:S01]  /*0750*/  PLOP3.LUT P0, PT, PT, PT, PT, 0x8, 0x80 ;  /* 0x000000000080781c */ /* 0x000fe20003f0e170 */
[----:B------:R-:W-:Y:S01]  /*0760*/  VIADD R15, R15, 0x2 ;  /* 0x000000020f0f7836 */ /* 0x000fe20000000000 */
[----:B------:R-:W-:Y:S01]  /*0770*/  IADD3 R17, PT, PT, R11, R4, RZ ;  /* 0x000000040b117210 */ /* 0x000fe20007ffe0ff */
[----:B--2---:R-:W-:Y:S04]  /*0780*/  STS.U16 [R14], R7 ;  /* 0x000000070e007388 */ /* 0x004fe80000000400 */
[----:B---3--:R0:W-:Y:S02]  /*0790*/  STS.U16 [R14+0x80], R9 ;  /* 0x000080090e007388 */ /* 0x0081e40000000400 */
[----:B0-----:R-:W-:-:S07]  /*07a0*/  VIADD R14, R14, 0x100 ;  /* 0x000001000e0e7836 */ /* 0x001fce0000000000 */
.L_x_2581:
[----:B------:R-:W-:-:S13]  /*07b0*/  ISETP.EQ.AND P2, PT, R15, RZ, PT ;  /* 0x000000ff0f00720c */ /* 0x000fda0003f42270 */
[----:B------:R-:W-:Y:S05]  /*07c0*/  @!P0 BRA P2, `(.L_x_2576) ;  /* 0x0000000400788947 */ /* 0x000fea0001000000 */
.L_x_2578:
[----:B------:R-:W-:-:S04]  /*07d0*/  IADD3 R7, P0, PT, R20, R17, RZ ;  /* 0x0000001114077210 */ /* 0x000fc80007f1e0ff */
[----:B------:R-:W-:Y:S02]  /*07e0*/  LEA.HI.X.SX32 R8, R17, RZ, 0x1, P0 ;  /* 0x000000ff11087211 */ /* 0x000fe400000f0eff */
[----:B------:R-:W-:-:S04]  /*07f0*/  LEA R6, P0, R7, UR4, 0x1 ;  /* 0x0000000407067c11 */ /* 0x000fc8000f8008ff */
[----:B------:R-:W-:-:S06]  /*0800*/  LEA.HI.X R7, R7, UR5, R8, 0x1, P0 ;  /* 0x0000000507077c11 */ /* 0x000fcc00080f0c08 */
[----:B------:R-:W2:Y:S01]  /*0810*/  LDG.E.U16.CONSTANT R7, desc[UR8][R6.64] ;  /* 0x0000000806077981 */ /* 0x000ea2000c1e9500 */
[----:B------:R-:W-:Y:S01]  /*0820*/  IADD3 R15, PT, PT, R15, 0x1, RZ ;  /* 0x000000010f0f7810 */ /* 0x000fe20007ffe0ff */
[----:B------:R-:W-:-:S03]  /*0830*/  IMAD.IADD R17, R17, 0x1, R4 ;  /* 0x0000000111117824 */ /* 0x000fc600078e0204 */
[----:B------:R-:W-:Y:S01]  /*0840*/  ISETP.NE.AND P0, PT, R15, RZ, PT ;  /* 0x000000ff0f00720c */ /* 0x000fe20003f05270 */
[----:B--2---:R0:W-:Y:S02]  /*0850*/  STS.U16 [R14], R7 ;  /* 0x000000070e007388 */ /* 0x0041e40000000400 */
[----:B0-----:R-:W-:-:S10]  /*0860*/  IADD3 R14, PT, PT, R14, 0x80, RZ ;  /* 0x000000800e0e7810 */ /* 0x001fd40007ffe0ff */
[----:B------:R-:W-:Y:S05]  /*0870*/  @P0 BRA `(.L_x_2578) ;  /* 0xfffffffc00d40947 */ /* 0x000fea000383ffff */
[----:B------:R-:W-:Y:S05]  /*0880*/  BRA `(.L_x_2576) ;  /* 0x0000000400487947 */ /* 0x000fea0003800000 */
.L_x_2577:
[----:B------:R-:W-:-:S04]  /*0890*/  LEA R6, P0, R20, UR10, 0x1 ;  /* 0x0000000a14067c11 */ /* 0x000fc8000f8008ff */
[----:B------:R-:W-:Y:S01]  /*08a0*/  LEA.HI.X R7, R20, UR11, RZ, 0x1, P0 ;  /* 0x0000000b14077c11 */ /* 0x000fe200080f0cff */
[----:B------:R-:W-:Y:S01]  /*08b0*/  IMAD.MOV R15, RZ, RZ, -R5 ;  /* 0x000000ffff0f7224 */ /* 0x000fe200078e0a05 */
[----:B------:R-:W0:Y:S03]  /*08c0*/  LDCU.64 UR10, c[0x0][0x380] ;  /* 0x00007000ff0a77ac */ /* 0x000e260008000a00 */
[----:B------:R1:W5:Y:S01]  /*08d0*/  LDG.E.U16.CONSTANT R20, desc[UR8][R6.64] ;  /* 0x0000000806147981 */ /* 0x000362000c1e9500 */
[----:B------:R-:W-:Y:S01]  /*08e0*/  ISETP.GE.AND P0, PT, R15, RZ, PT ;  /* 0x000000ff0f00720c */ /* 0x000fe20003f06270 */
[----:B------:R-:W-:-:S04]  /*08f0*/  IMAD R17, R4, UR7, RZ ;  /* 0x0000000704117c24 */ /* 0x000fc8000f8e02ff */
[----:B------:R-:W-:-:S08]  /*0900*/  IMAD R17, R17, 0x3, RZ ;  /* 0x0000000311117824 */ /* 0x000fd000078e02ff */
        /* <DEDUP_REMOVED lines=8> */
.L_x_2584:
[----:B------:R-:W-:Y:S01]  /*0990*/  IMAD.IADD R9, R17, 0x1, R4 ;  /* 0x0000000111097824 */ /* 0x000fe200078e0204 */
[----:B-----5:R-:W-:-:S04]  /*09a0*/  IADD3 R7, P2, PT, R20, R17, RZ ;  /* 0x0000001114077210 */ /* 0x020fc80007f5e0ff */
[----:B------:R-:W-:Y:S02]  /*09b0*/  IADD3 R11, PT, PT, R9, R4, RZ ;  /* 0x00000004090b7210 */ /* 0x000fe40007ffe0ff */
[----:B------:R-:W-:Y:S02]  /*09c0*/  LEA.HI.X.SX32 R8, R17, RZ, 0x1, P2 ;  /* 0x000000ff11087211 */ /* 0x000fe400010f0eff */
[----:B-1----:R-:W-:Y:S01]  /*09d0*/  LEA R6, P2, R7, UR4, 0x1 ;  /* 0x0000000407067c11 */ /* 0x002fe2000f8408ff */
        /* <DEDUP_REMOVED lines=17> */
[----:B------:R-:W4:Y:S01]  /*0af0*/  LDG.E.U16.CONSTANT R13, desc[UR8][R12.64] ;  /* 0x000000080c0d7981 */ /* 0x000f22000c1e9500 */
[----:B------:R-:W-:-:S04]  /*0b00*/  IADD3 R15, PT, PT, R15, 0x4, RZ ;  /* 0x000000040f0f7810 */ /* 0x000fc80007ffe0ff */
[----:B------:R-:W-:Y:S01]  /*0b10*/  ISETP.GE.AND P2, PT, R15, -0x3, PT ;  /* 0xfffffffd0f00780c */ /* 0x000fe20003f46270 */
[----:B------:R-:W-:Y:S01]  /*0b20*/  IMAD.IADD R17, R17, 0x1, R4 ;  /* 0x0000000111117824 */ /* 0x000fe200078e0204 */
[----:B--2---:R-:W-:Y:S04]  /*0b30*/  STS.U16 [R14], R7 ;  /* 0x000000070e007388 */ /* 0x004fe80000000400 */
[----:B---3--:R-:W-:Y:S04]  /*0b40*/  STS.U16 [R14+0x80], R9 ;  /* 0x000080090e007388 */ /* 0x008fe80000000400 */
[----:B----4-:R-:W-:Y:S04]  /*0b50*/  STS.U16 [R14+0x100], R11 ;  /* 0x0001000b0e007388 */ /* 0x010fe80000000400 */
[----:B------:R1:W-:Y:S02]  /*0b60*/  STS.U16 [R14+0x180], R13 ;  /* 0x0001800d0e007388 */ /* 0x0003e40000000400 */
[----:B-1----:R-:W-:Y:S01]  /*0b70*/  IADD3 R14, PT, PT, R14, 0x200, RZ ;  /* 0x000002000e0e7810 */ /* 0x002fe20007ffe0ff */
[----:B------:R-:W-:Y:S06]  /*0b80*/  @!P2 BRA `(.L_x_2584) ;  /* 0xfffffffc0080a947 */ /* 0x000fec000383ffff */
.L_x_2583:
[----:B------:R-:W-:-:S04]  /*0b90*/  IADD3 R6, PT, PT, RZ, -R15, RZ ;  /* 0x8000000fff067210 */ /* 0x000fc80007ffe0ff */
[----:B------:R-:W-:-:S13]  /*0ba0*/  ISETP.GT.AND P2, PT, R6, 0x1, PT ;  /* 0x000000010600780c */ /* 0x000fda0003f44270 */
[----:B------:R-:W-:Y:S05]  /*0bb0*/  @!P2 BRA `(.L_x_2585) ;  /* 0x000000000048a947 */ /* 0x000fea0003800000 */
[----:B------:R-:W1:Y:S01]  /*0bc0*/  LDCU.64 UR4, c[0x0][0x380] ;  /* 0x00007000ff0477ac */ /* 0x000e620008000a00 */
[----:B------:R-:W-:Y:S01]  /*0bd0*/  IMAD.IADD R11, R17, 0x1, R4 ;  /* 0x00000001110b7824 */ /* 0x000fe200078e0204 */
[----:B-----5:R-:W-:-:S04]  /*0be0*/  IADD3 R7, P0, PT, R20, R17, RZ ;  /* 0x0000001114077210 */ /* 0x020fc80007f1e0ff */
[----:B------:R-:W-:Y:S02]  /*0bf0*/  IADD3 R9, P2, PT, R20, R11, RZ ;  /* 0x0000000b14097210 */ /* 0x000fe40007f5e0ff */
[----:B------:R-:W-:Y:S02]  /*0c00*/  LEA.HI.X.SX32 R12, R17, RZ, 0x1, P0 ;  /* 0x000000ff110c7211 */ /* 0x000fe400000f0eff */
[----:B------:R-:W-:Y:S02]  /*0c10*/  LEA.HI.X.SX32 R10, R11, RZ, 0x1, P2 ;  /* 0x000000ff0b0a7211 */ /* 0x000fe400010f0eff */
[----:B-1----:R-:W-:Y:S02]  /*0c20*/  LEA R6, P0, R7, UR4, 0x1 ;  /* 0x0000000407067c11 */ /* 0x002fe4000f8008ff */
[----:B------:R-:W-:Y:S02]  /*0c30*/  LEA R8, P2, R9, UR4, 0x1 ;  /* 0x0000000409087c11 */ /* 0x000fe4000f8408ff */
[----:B------:R-:W-:-:S02]  /*0c40*/  LEA.HI.X R7, R7, UR5, R12, 0x1, P0 ;  /* 0x0000000507077c11 */ /* 0x000fc400080f0c0c */
        /* <DEDUP_REMOVED lines=8> */
[----:B-1----:R-:W-:-:S07]  /*0cd0*/  VIADD R14, R14, 0x100 ;  /* 0x000001000e0e7836 */ /* 0x002fce0000000000 */
.L_x_2585:
[----:B------:R-:W-:-:S13]  /*0ce0*/  ISETP.NE.OR P0, PT, R15, RZ, P0 ;  /* 0x000000ff0f00720c */ /* 0x000fda0000705670 */
[----:B------:R-:W-:Y:S05]  /*0cf0*/  @!P0 BRA `(.L_x_2576) ;  /* 0x00000000002c8947 */ /* 0x000fea0003800000 */
.L_x_2582:
        /* <DEDUP_REMOVED lines=9> */
[----:B0-----:R-:W-:-:S10]  /*0d90*/  VIADD R14, R14, 0x80 ;  /* 0x000000800e0e7836 */ /* 0x001fd40000000000 */
[----:B------:R-:W-:Y:S05]  /*0da0*/  @P0 BRA `(.L_x_2582) ;  /* 0xfffffffc00d40947 */ /* 0x000fea000383ffff */
.L_x_2576:
[----:B0-----:R-:W-:Y:S05]  /*0db0*/  BSYNC.RECONVERGENT B0 ;  /* 0x0000000000007941 */ /* 0x001fea0003800200 */
.L_x_2575:
        /* <DEDUP_REMOVED lines=9> */
[----:B------:R-:W-:-:S03]  /*0e50*/  IMAD R6, R35, UR7, RZ ;  /* 0x0000000723067c24 */ /* 0x000fc6000f8e02ff */
[----:B------:R-:W-:Y:S01]  /*0e60*/  ISETP.GE.AND P0, PT, R5, RZ, PT ;  /* 0x000000ff0500720c */ /* 0x000fe20003f06270 */
[----:B------:R-:W-:-:S05]  /*0e70*/  IMAD R3, R6, 0x3, R3 ;  /* 0x0000000306037824 */ /* 0x000fca00078e0203 */
[----:B------:R-:W-:-:S07]  /*0e80*/  LEA R3, R0, R3, 0x2 ;  /* 0x0000000300037211 */ /* 0x000fce00078e10ff */
[----:B------:R-:W-:Y:S05]  /*0e90*/  @P0 BRA `(.L_x_2587) ;  /* 0x00000000008c0947 */ /* 0x000fea0003800000 */
[----:B------:R-:W-:Y:S01]  /*0ea0*/  IMAD.MOV R6, RZ, RZ, -R5 ;  /* 0x000000ffff067224 */ /* 0x000fe200078e0a05 */
[----:B------:R-:W-:-:S04]  /*0eb0*/  PLOP3.LUT P0, PT, PT, PT, PT, 0x80, 0x8 ;  /* 0x000000000008781c */ /* 0x000fc80003f0f070 */
[----:B------:R-:W-:-:S13]  /*0ec0*/  ISETP.GT.AND P2, PT, R6, 0x3, PT ;  /* 0x000000030600780c */ /* 0x000fda0003f44270 */
[----:B------:R-:W-:Y:S05]  /*0ed0*/  @!P2 BRA `(.L_x_2588) ;  /* 0x000000000044a947 */ /* 0x000fea0003800000 */
[----:B-1----:R-:W0:Y:S01]  /*0ee0*/  LDC.64 R14, c[0x0][0x3a0] ;  /* 0x0000e800ff0e7b82 */ /* 0x002e220000000a00 */
[----:B------:R-:W-:-:S13]  /*0ef0*/  PLOP3.LUT P0, PT, PT, PT, PT, 0x8, 0x80 ;  /* 0x000000000080781c */ /* 0x000fda0003f0e170 */
.L_x_2589:
[CC--:B--2---:R-:W-:Y:S01]  /*0f00*/  IADD3 R8, PT, PT, R3.reuse, R35.reuse, RZ ;  /* 0x0000002303087210 */ /* 0x0c4fe20007ffe0ff */
[--C-:B0-----:R-:W-:Y:S01]  /*0f10*/  IMAD.WIDE R6, R3, 0x2, R14.reuse ;  /* 0x0000000203067825 */ /* 0x101fe200078e020e */
[----:B------:R-:W-:Y:S02]  /*0f20*/  IADD3 R5, PT, PT, R5, 0x4, RZ ;  /* 0x0000000405057810 */ /* 0x000fe40007ffe0ff */
[C---:B------:R-:W-:Y:S01]  /*0f30*/  IADD3 R10, PT, PT, R8.reuse, R35, RZ ;  /* 0x00000023080a7210 */ /* 0x040fe20007ffe0ff */
[----:B------:R-:W-:Y:S01]  /*0f40*/  IMAD.WIDE R8, R8, 0x2, R14 ;  /* 0x0000000208087825 */ /* 0x000fe200078e020e */
[----:B------:R2:W-:Y:S01]  /*0f50*/  STG.E.64 desc[UR8][R6.64], RZ ;  /* 0x000000ff06007986 */ /* 0x0005e2000c101b08 */
[----:B------:R-:W-:Y:S02]  /*0f60*/  ISETP.GE.AND P2, PT, R5, -0x3, PT ;  /* 0xfffffffd0500780c */ /* 0x000fe40003f46270 */
[C---:B------:R-:W-:Y:S01]  /*0f70*/  IMAD.IADD R16, R10.reuse, 0x1, R35 ;  /* 0x000000010a107824 */ /* 0x040fe200078e0223 */
[----:B------:R2:W-:Y:S01]  /*0f80*/  STG.E.64 desc[UR8][R8.64], RZ ;  /* 0x000000ff08007986 */ /* 0x0005e2000c101b08 */
[----:B------:R-:W-:-:S03]  /*0f90*/  IMAD.WIDE R10, R10, 0x2, R14 ;  /* 0x000000020a0a7825 */ /* 0x000fc600078e020e */
[C---:B------:R-:W-:Y:S01]  /*0fa0*/  IADD3 R3, PT, PT, R16.reuse, R35, RZ ;  /* 0x0000002310037210 */ /* 0x040fe20007ffe0ff */
[----:B------:R-:W-:Y:S01]  /*0fb0*/  IMAD.WIDE R12, R16, 0x2, R14 ;  /* 0x00000002100c7825 */ /* 0x000fe200078e020e */
[----:B------:R2:W-:Y:S04]  /*0fc0*/  STG.E.64 desc[UR8][R10.64], RZ ;  /* 0x000000ff0a007986 */ /* 0x0005e8000c101b08 */
[----:B------:R2:W-:Y:S01]  /*0fd0*/  STG.E.64 desc[UR8][R12.64], RZ ;  /* 0x000000ff0c007986 */ /* 0x0005e2000c101b08 */
[----:B------:R-:W-:Y:S05]  /*0fe0*/  @!P2 BRA `(.L_x_2589) ;  /* 0xfffffffc00c4a947 */ /* 0x000fea000383ffff */
.L_x_2588:
[----:B--2---:R-:W-:-:S05]  /*0ff0*/  IMAD.MOV R6, RZ, RZ, -R5 ;  /* 0x000000ffff067224 */ /* 0x004fca00078e0a05 */
[----:B------:R-:W-:-:S13]  /*1000*/  ISETP.GT.AND P2, PT, R6, 0x1, PT ;  /* 0x000000010600780c */ /* 0x000fda0003f44270 */
[----:B------:R-:W-:Y:S05]  /*1010*/  @!P2 BRA `(.L_x_2590) ;  /* 0x000000000024a947 */ /* 0x000fea0003800000 */
[----:B------:R-:W1:Y:S01]  /*1020*/  LDC.64 R8, c[0x0][0x3a0] ;  /* 0x0000e800ff087b82 */ /* 0x000e620000000a00 */
[----:B------:R-:W-:Y:S02]  /*1030*/  IADD3 R10, PT, PT, R3, R35, RZ ;  /* 0x00000023030a7210 */ /* 0x000fe40007ffe0ff */
[----:B------:R-:W-:Y:S02]  /*1040*/  PLOP3.LUT P0, PT, PT, PT, PT, 0x8, 0x80 ;  /* 0x000000000080781c */ /* 0x000fe40003f0e170 */
[----:B------:R-:W-:Y:S01]  /*1050*/  IADD3 R5, PT, PT, R5, 0x2, RZ ;  /* 0x0000000205057810 */ /* 0x000fe20007ffe0ff */
[----:B-1----:R-:W-:-:S04]  /*1060*/  IMAD.WIDE R6, R3, 0x2, R8 ;  /* 0x0000000203067825 */ /* 0x002fc800078e0208 */
[C---:B------:R-:W-:Y:S01]  /*1070*/  IMAD.WIDE R8, R10.reuse, 0x2, R8 ;  /* 0x000000020a087825 */ /* 0x040fe200078e0208 */
[----:B------:R0:W-:Y:S03]  /*1080*/  STG.E.64 desc[UR8][R6.64], RZ ;  /* 0x000000ff06007986 */ /* 0x0001e6000c101b08 */
[----:B------:R-:W-:Y:S01]  /*1090*/  IMAD.IADD R3, R10, 0x1, R35 ;  /* 0x000000010a037824 */ /* 0x000fe200078e0223 */
[----:B------:R0:W-:Y:S06]  /*10a0*/  STG.E.64 desc[UR8][R8.64], RZ ;  /* 0x000000ff08007986 */ /* 0x0001ec000c101b08 */
.L_x_2590:
[----:B------:R-:W-:-:S13]  /*10b0*/  ISETP.NE.OR P0, PT, R5, RZ, P0 ;  /* 0x000000ff0500720c */ /* 0x000fda0000705670 */
[----:B------:R-:W-:Y:S05]  /*10c0*/  @!P0 BRA `(.L_x_2586) ;  /* 0x00000000001c8947 */ /* 0x000fea0003800000 */
.L_x_2587:
[----:B01----:R-:W0:Y:S02]  /*10d0*/  LDC.64 R6, c[0x0][0x3a0] ;  /* 0x0000e800ff067b82 */ /* 0x003e240000000a00 */
.L_x_2591:
[----:B0-----:R-:W-:Y:S01]  /*10e0*/  IMAD.WIDE R8, R3, 0x2, R6 ;  /* 0x0000000203087825 */ /* 0x001fe200078e0206 */
[----:B------:R-:W-:Y:S02]  /*10f0*/  IADD3 R5, PT, PT, R5, 0x1, RZ ;  /* 0x0000000105057810 */ /* 0x000fe40007ffe0ff */
[----:B------:R-:W-:Y:S02]  /*1100*/  IADD3 R3, PT, PT, R3, R35, RZ ;  /* 0x0000002303037210 */ /* 0x000fe40007ffe0ff */
[----:B------:R2:W-:Y:S01]  /*1110*/  STG.E.64 desc[UR8][R8.64], RZ ;  /* 0x000000ff08007986 */ /* 0x0005e2000c101b08 */
[----:B------:R-:W-:-:S13]  /*1120*/  ISETP.NE.AND P0, PT, R5, RZ, PT ;  /* 0x000000ff0500720c */ /* 0x000fda0003f05270 */
[----:B--2---:R-:W-:Y:S05]  /*1130*/  @P0 BRA `(.L_x_2591) ;  /* 0xfffffffc00e80947 */ /* 0x004fea000383ffff */
.L_x_2586:
[----:B01----:R-:W0:Y:S01]  /*1140*/  LDC.64 R6, c[0x0][0x3b8] ;  /* 0x0000ee00ff067b82 */ /* 0x003e220000000a00 */
[----:B------:R-:W-:-:S04]  /*1150*/  IMAD.SHL.U32 R9, R2, 0x80, RZ ;  /* 0x0000008002097824 */ /* 0x000fc800078e00ff */
        /* <DEDUP_REMOVED lines=8> */
[----:B------:R-:W-:Y:S01]  /*11e0*/  SHF.L.U32 R0, R0, 0x4, RZ ;  /* 0x0000000400007819 */ /* 0x000fe200000006ff */
[----:B------:R-:W-:Y:S01]  /*11f0*/  IMAD.MOV.U32 R16, RZ, RZ, R39 ;  /* 0x000000ffff107224 */ /* 0x000fe200078e0027 */
[----:B------:R-:W-:Y:S02]  /*1200*/  LEA.HI R5, R5, R38, RZ, 0x3 ;  /* 0x0000002605057211 */ /* 0x000fe400078f18ff */
[----:B------:R-:W-:Y:S02]  /*1210*/  LOP3.LUT R0, R0, 0x10, RZ, 0xc0, !PT ;  /* 0x0000001000007812 */ /* 0x000fe400078ec0ff */
[----:B------:R-:W-:-:S07]  /*1220*/  SHF.R.S32.HI R5, RZ, 0x3, R5 ;  /* 0x00000003ff057819 */ /* 0x000fce0000011405 */
.L_x_2593:
[----:B01----:R-:W0:Y:S01]  /*1230*/  LDC.64 R8, c[0x0][0x390] ;  /* 0x0000e400ff087b82 */ /* 0x003e220000000a00 */
        /* <DEDUP_REMOVED lines=37> */
[----:B0-----:R-:W-:Y:S01]  /*1490*/  PRMT R9, R9, 0x5410, R8 ;  /* 0x0000541009097816 */ /* 0x001fe20000000008 */
[C---:B------:R-:W-:Y:S01]  /*14a0*/  IMAD R8, R14.reuse, 0x8, R1 ;  /* 0x000000080e087824 */ /* 0x040fe200078e0201 */
[----:B------:R-:W-:-:S03]  /*14b0*/  IADD3 R14, PT, PT, R14, 0x1, RZ ;  /* 0x000000010e0e7810 */ /* 0x000fc60007ffe0ff */
[----:B------:R-:W-:-:S05]  /*14c0*/  HMUL2 R21, R9, R10.H0_H0 ;  /* 0x2000000a09157232 */ /* 0x000fca0000000000 */
[----:B------:R1:W-:Y:S01]  /*14d0*/  STL.64 [R8], R20 ;  /* 0x0000001408007387 */ /* 0x0003e20000100a00 */
[----:B------:R-:W-:Y:S05]  /*14e0*/  @!P0 BRA `(.L_x_2593) ;  /* 0xfffffffc00508947 */ /* 0x000fea000383ffff */
.L_x_2592:
[----:B------:R0:W5:Y:S01]  /*14f0*/  LDL.64 R96, [R1] ;  /* 0x0000000001607983 */ /* 0x0001620000100a00 */
[----:B------:R-:W2:Y:S01]  /*1500*/  LDCU UR4, c[0x0][0x3c8] ;  /* 0x00007900ff0477ac */ /* 0x000ea20008000800 */
[----:B------:R-:W-:Y:S02]  /*1510*/  HFMA2 R9, -RZ, RZ, 0, 0 ;  /* 0x00000000ff097431 */ /* 0x000fe400000001ff */
[----:B------:R-:W-:Y:S01]  /*1520*/  IMAD.MOV.U32 R5, RZ, RZ, RZ ;  /* 0x000000ffff057224 */ /* 0x000fe200078e00ff */
[----:B------:R-:W-:Y:S01]  /*1530*/  MOV R10, RZ ;  /* 0x000000ff000a7202 */ /* 0x000fe20000000f00 */
[----:B------:R-:W3:Y:S01]  /*1540*/  LDCU UR5, c[0x0][0x3cc] ;  /* 0x00007980ff0577ac */ /* 0x000ee20008000800 */
[----:B------:R-:W-:Y:S01]  /*1550*/  IMAD.MOV.U32 R12, RZ, RZ, RZ ;  /* 0x000000ffff0c7224 */ /* 0x000fe200078e00ff */
[----:B------:R-:W4:Y:S01]  /*1560*/  LDCU UR7, c[0x0][0x3d0] ;  /* 0x00007a00ff0777ac */ /* 0x000f220008000800 */
[----:B------:R-:W1:Y:S01]  /*1570*/  LDCU UR10, c[0x0][0x3d4] ;  /* 0x00007a80ff0a77ac */ /* 0x000e620008000800 */
[----:B------:R-:W0:Y:S01]  /*1580*/  LDCU UR11, c[0x0][0x3d8] ;  /* 0x00007b00ff0b77ac */ /* 0x000e220008000800 */
[----:B--2---:R-:W-:-:S02]  /*1590*/  ISETP.GT.AND P0, PT, R39, UR4, PT ;  /* 0x0000000427007c0c */ /* 0x004fc4000bf04270 */
[C---:B------:R-:W-:Y:S02]  /*15a0*/  VIMNMX R0, PT, PT, R39.reuse, UR4, PT ;  /* 0x0000000427007c48 */ /* 0x040fe4000bfe0100 */
[C---:B---3--:R-:W-:Y:S02]  /*15b0*/  ISETP.GT.AND P2, PT, R39.reuse, UR5, PT ;  /* 0x0000000527007c0c */ /* 0x048fe4000bf44270 */
[----:B------:R-:W-:Y:S02]  /*15c0*/  SHF.R.S32.HI R3, RZ, 0x1f, R0 ;  /* 0x0000001fff037819 */ /* 0x000fe40000011400 */
[----:B----4-:R-:W-:Y:S02]  /*15d0*/  ISETP.GT.AND P3, PT, R39, UR7, PT ;  /* 0x0000000727007c0c */ /* 0x010fe4000bf64270 */
[----:B------:R-:W-:Y:S02]  /*15e0*/  LEA.HI R3, R3, R0, RZ, 0x5 ;  /* 0x0000000003037211 */ /* 0x000fe400078f28ff */
[----:B-1----:R-:W-:-:S02]  /*15f0*/  ISETP.GT.AND P4, PT, R39, UR10, PT ;  /* 0x0000000a27007c0c */ /* 0x002fc4000bf84270 */
[----:B------:R-:W-:Y:S02]  /*1600*/  SHF.R.S32.HI R11, RZ, 0x5, R3 ;  /* 0x00000005ff0b7819 */ /* 0x000fe40000011403 */
[----:B0-----:R-:W-:Y:S02]  /*1610*/  ISETP.GT.AND P5, PT, R39, UR11, PT ;  /* 0x0000000b27007c0c */ /* 0x001fe4000bfa4270 */
[----:B------:R-:W-:Y:S01]  /*1620*/  MOV R0, RZ ;  /* 0x000000ff00007202 */ /* 0x000fe20000000f00 */
[----:B------:R-:W-:Y:S10]  /*1630*/  @!P0 BRA `(.L_x_2594) ;  /* 0x00000000001c8947 */ /* 0x000ff40003800000 */
[----:B------:R-:W0:Y:S02]  /*1640*/  LDC R0, c[0x0][0x3cc] ;  /* 0x0000f300ff007b82 */ /* 0x000e240000000800 */
[----:B0-----:R-:W-:-:S04]  /*1650*/  VIMNMX R0, PT, PT, R39, R0, PT ;  /* 0x0000000027007248 */ /* 0x001fc80003fe0100 */
[----:B------:R-:W-:-:S04]  /*1660*/  IADD3 R0, PT, PT, R0, -UR4, RZ ;  /* 0x8000000400007c10 */ /* 0x000fc8000fffe0ff */
[----:B------:R-:W-:-:S04]  /*1670*/  SHF.R.S32.HI R3, RZ, 0x1f, R0 ;  /* 0x0000001fff037819 */ /* 0x000fc80000011400 */
[----:B------:R-:W-:-:S04]  /*1680*/  LEA.HI R3, R3, R0, RZ, 0x5 ;  /* 0x0000000003037211 */ /* 0x000fc800078f28ff */
[----:B------:R-:W-:-:S05]  /*1690*/  SHF.R.S32.HI R3, RZ, 0x5, R3 ;  /* 0x00000005ff037819 */ /* 0x000fca0000011403 */
[----:B------:R-:W-:-:S07]  /*16a0*/  IMAD R0, R3, 0x6, RZ ;  /* 0x0000000603007824 */ /* 0x000fce00078e02ff */
.L_x_2594:
[----:B------:R-:W-:Y:S05]  /*16b0*/  @!P2 BRA `(.L_x_2595) ;  /* 0x00000000001ca947 */ /* 0x000fea0003800000 */
[----:B------:R-:W0:Y:S02]  /*16c0*/  LDC R8, c[0x0][0x3d0] ;  /* 0x0000f400ff087b82 */ /* 0x000e240000000800 */
[----:B0-----:R-:W-:-:S05]  /*16d0*/  VIMNMX R3, PT, PT, R39, R8, PT ;  /* 0x0000000827037248 */ /* 0x001fca0003fe0100 */
[----:B------:R-:W-:-:S05]  /*16e0*/  VIADD R3, R3, -UR5 ;  /* 0x8000000503037c36 */ /* 0x000fca0008000000 */
[----:B------:R-:W-:-:S04]  /*16f0*/  SHF.R.S32.HI R8, RZ, 0x1f, R3 ;  /* 0x0000001fff087819 */ /* 0x000fc80000011403 */
[----:B------:R-:W-:-:S04]  /*1700*/  LEA.HI R8, R8, R3, RZ, 0x5 ;  /* 0x0000000308087211 */ /* 0x000fc800078f28ff */
[----:B------:R-:W-:-:S05]  /*1710*/  SHF.R.S32.HI R8, RZ, 0x5, R8 ;  /* 0x00000005ff087819 */ /* 0x000fca0000011408 */
[----:B------:R-:W-:-:S07]  /*1720*/  IMAD R5, R8, 0x5, RZ ;  /* 0x0000000508057824 */ /* 0x000fce00078e02ff */
.L_x_2595:
        /* <DEDUP_REMOVED lines=8> */
.L_x_2596:
        /* <DEDUP_REMOVED lines=8> */
.L_x_2597:
        /* <DEDUP_REMOVED lines=8> */
.L_x_2598:
[----:B------:R-:W-:Y:S01]  /*18b0*/  IMAD R0, R11, 0x8, R0 ;  /* 0x000000080b007824 */ /* 0x000fe200078e0200 */
[----:B------:R-:W0:Y:S01]  /*18c0*/  S2UR UR5, SR_CgaCtaId ;  /* 0x00000000000579c3 */ /* 0x000e220000008800 */
[----:B------:R-:W1:Y:S01]  /*18d0*/  LDCU.64 UR10, c[0x0][0x388] ;  /* 0x00007100ff0a77ac */ /* 0x000e620008000a00 */
[----:B------:R-:W-:Y:S01]  /*18e0*/  VIMNMX R4, PT, PT, R4, UR7, PT ;  /* 0x0000000704047c48 */ /* 0x000fe2000bfe0100 */
[----:B------:R-:W-:Y:S01]  /*18f0*/  HFMA2 R36, -RZ, RZ, 0, 0 ;  /* 0x00000000ff247431 */ /* 0x000fe200000001ff */
[----:B------:R-:W-:Y:S01]  /*1900*/  IADD3 R0, PT, PT, R10, R0, R5 ;  /* 0x000000000a007210 */ /* 0x000fe20007ffe005 */
[----:B------:R-:W-:Y:S01]  /*1910*/  UMOV UR4, 0x400 ;  /* 0x0000040000047882 */ /* 0x000fe20000000000 */
[----:B------:R-:W-:Y:S01]  /*1920*/  PRMT R34, RZ, 0x5410, RZ ;  /* 0x00005410ff227816 */ /* 0x000fe200000000ff */
[----:B-----5:R-:W-:Y:S01]  /*1930*/  IMAD.IADD R28, R39, 0x1, R28 ;  /* 0x00000001271c7824 */ /* 0x020fe200078e021c */
        /* <DEDUP_REMOVED lines=17> */
[----:B------:R-:W-:Y:S02]  /*1a50*/  MOV R100, R98 ;  /* 0x0000006200647202 */ /* 0x000fe40000000f00 */
[----:B------:R-:W-:Y:S01]  /*1a60*/  MOV R101, R99 ;  /* 0x0000006300657202 */ /* 0x000fe20000000f00 */
[----:B------:R-:W-:Y:S06]  /*1a70*/  @!P0 BRA `(.L_x_2599) ;  /* 0x0000002000348947 */ /* 0x000fec0003800000 */
[----:B------:R-:W-:Y:S01]  /*1a80*/  IMAD.WIDE.U32 R2, R2, 0x100, R6 ;  /* 0x0000010002027825 */ /* 0x000fe200078e0006 */
[----:B------:R-:W-:Y:S02]  /*1a90*/  PRMT R4, R40, 0x9910, RZ ;  /* 0x0000991028047816 */ /* 0x000fe400000000ff */
[----:B------:R-:W-:Y:S02]  /*1aa0*/  VIMNMX R25, PT, PT, R37, UR7, PT ;  /* 0x0000000725197c48 */ /* 0x000fe4000bfe0100 */
[----:B------:R-:W-:Y:S02]  /*1ab0*/  IADD3 R26, P1, PT, R2, 0x2, RZ ;  /* 0x00000002021a7810 */ /* 0x000fe40007f3e0ff */
[----:B------:R-:W-:Y:S02]  /*1ac0*/  ISETP.NE.AND P0, PT, R4, RZ, PT ;  /* 0x000000ff0400720c */ /* 0x000fe40003f05270 */
[----:B------:R-:W-:Y:S01]  /*1ad0*/  MOV R36, RZ ;  /* 0x000000ff00247202 */ /* 0x000fe20000000f00 */
[----:B------:R-:W-:Y:S01]  /*1ae0*/  IMAD.X R27, RZ, RZ, R3, P1 ;  /* 0x000000ffff1b7224 */ /* 0x000fe200008e0603 */
[----:B------:R-:W-:-:S02]  /*1af0*/  ISETP.EQ.OR P0, PT, R43, 0x2, !P0 ;  /* 0x000000022b00780c */ /* 0x000fc40004702670 */
[----:B------:R-:W-:-:S11]  /*1b00*/  PRMT R34, RZ, 0x7610, R34 ;  /* 0x00007610ff227816 */ /* 0x000fd60000000022 */
.L_x_2603:
[----:B------:R-:W0:Y:S01]  /*1b10*/  LDC R35, c[0x0][0x3ac] ;  /* 0x0000eb00ff237b82 */ /* 0x000e220000000800 */
[----:B------:R-:W-:Y:S01]  /*1b20*/  ISETP.NE.AND P2, PT, R39, R28, PT ;  /* 0x0000001c2700720c */ /* 0x000fe20003f45270 */
[----:B------:R-:W-:Y:S01]  /*1b30*/  IMAD.MOV.U32 R100, RZ, RZ, R98 ;  /* 0x000000ffff647224 */ /* 0x000fe200078e0062 */
[----:B------:R-:W-:-:S05]  /*1b40*/  MOV R101, R99 ;  /* 0x0000006300657202 */ /* 0x000fca0000000f00 */
[----:B------:R-:W2:Y:S06]  /*1b50*/  LDG.E.128.CONSTANT R4, desc[UR8][R100.64] ;  /* 0x0000000864047981 */ /* 0x000eac000c1e9d00 */
[----:B------:R-:W-:Y:S01]  /*1b60*/  @!P2 LEA R2, R36, R1, 0x3 ;  /* 0x000000012402a211 */ /* 0x000fe200078e18ff */
[----:B------:R-:W3:Y:S04]  /*1b70*/  @!P2 LDG.E.U16.CONSTANT R24, desc[UR8][R26.64] ;  /* 0x000000081a18a981 */ /* 0x000ee8000c1e9500 */
[----:B------:R1:W4:Y:S01]  /*1b80*/  @!P2 LDL.64 R50, [R2+0x8] ;  /* 0x000008000232a983 */ /* 0x0003220000100a00 */
[----:B0-----:R-:W-:-:S05]  /*1b90*/  IMAD.WIDE R44, R35, 0x4, R100 ;  /* 0x00000004232c7825 */ /* 0x001fca00078e0264 */
[----:B------:R2:W5:Y:S01]  /*1ba0*/  LDG.E.128.CONSTANT R8, desc[UR8][R44.64] ;  /* 0x000000082c087981 */ /* 0x000562000c1e9d00 */
[----:B------:R-:W-:-:S05]  /*1bb0*/  IMAD.WIDE R46, R35, 0x4, R44 ;  /* 0x00000004232e7825 */ /* 0x000fca00078e022c */
[----:B------:R0:W4:Y:S01]  /*1bc0*/  LDG.E.128.CONSTANT R12, desc[UR8][R46.64] ;  /* 0x000000082e0c7981 */ /* 0x000122000c1e9d00 */
[----:B------:R-:W-:-:S05]  /*1bd0*/  IMAD.WIDE R48, R35, 0x4, R46 ;  /* 0x0000000423307825 */ /* 0x000fca00078e022e */
[----:B------:R0:W4:Y:S01]  /*1be0*/  LDG.E.128.CONSTANT R16, desc[UR8][R48.64] ;  /* 0x0000000830107981 */ /* 0x000122000c1e9d00 */
[----:B------:R-:W-:-:S05]  /*1bf0*/  IMAD.WIDE R98, R35, 0x4, R48 ;  /* 0x0000000423627825 */ /* 0x000fca00078e0230 */
[----:B------:R-:W4:Y:S01]  /*1c00*/  LDG.E.128.CONSTANT R20, desc[UR8][R98.64] ;  /* 0x0000000862147981 */ /* 0x000f22000c1e9d00 */
[----:B-1----:R-:W-:Y:S01]  /*1c10*/  HFMA2 R2, -RZ, RZ, 0, 0.03125 ;  /* 0x00002800ff027431 */ /* 0x002fe200000001ff */
[----:B------:R-:W-:Y:S02]  /*1c20*/  ISETP.NE.AND P3, PT, R42, RZ, PT ;  /* 0x000000ff2a00720c */ /* 0x000fe40003f65270 */
[----:B------:R-:W-:Y:S02]  /*1c30*/  ISETP.NE.AND P1, PT, R43, 0x1, PT ;  /* 0x000000012b00780c */ /* 0x000fe40003f25270 */
[----:B------:R-:W-:Y:S02]  /*1c40*/  @!P2 IADD3 R102, PT, PT, R36, 0x1, RZ ;  /* 0x000000012466a810 */ /* 0x000fe40007ffe0ff */
[----:B--2---:R-:W-:Y:S02]  /*1c50*/  LOP3.LUT R45, R4, 0x1f001f, RZ, 0xc0, !PT ;  /* 0x001f001f042d7812 */ /* 0x004fe400078ec0ff */
[----:B------:R-:W-:-:S02]  /*1c60*/  SHF.R.U32.HI R44, RZ, 0xa, R4 ;  /* 0x0000000aff2c7819 */ /* 0x000fc40000011604 */
[----:B------:R-:W-:Y:S02]  /*1c70*/  LOP3.LUT R68, R4, 0x3e003e0, RZ, 0xc0, !PT ;  /* 0x03e003e004447812 */ /* 0x000fe400078ec0ff */
[----:B------:R-:W-:Y:S01]  /*1c80*/  SHF.R.U32.HI R4, RZ, 0xf, R4 ;  /* 0x0000000fff047819 */ /* 0x000fe20000011604 */
[----:B---3--:R-:W-:Y:S01]  /*1c90*/  @!P2 IMAD.IADD R28, R24, 0x1, R39 ;  /* 0x00000001181ca824 */ /* 0x008fe200078e0227 */
[----:B0-----:R-:W-:Y:S02]  /*1ca0*/  SHF.R.U32.HI R46, RZ, 0xf, R5 ;  /* 0x0000000fff2e7819 */ /* 0x001fe40000011605 */
[C---:B------:R-:W-:Y:S02]  /*1cb0*/  LOP3.LUT R53, R6.reuse, 0x1f001f, RZ, 0xc0, !PT ;  /* 0x001f001f06357812 */ /* 0x040fe400078ec0ff */
[----:B------:R-:W-:Y:S02]  /*1cc0*/  SHF.R.U32.HI R54, RZ, 0xa, R6 ;  /* 0x0000000aff367819 */ /* 0x000fe40000011606 */
[----:B------:R-:W-:-:S02]  /*1cd0*/  LOP3.LUT R3, R6, 0x3e003e0, RZ, 0xc0, !PT ;  /* 0x03e003e006037812 */ /* 0x000fc400078ec0ff */
[----:B------:R-:W-:Y:S02]  /*1ce0*/  SHF.R.U32.HI R47, RZ, 0xf, R7 ;  /* 0x0000000fff2f7819 */ /* 0x000fe40000011607 */
[----:B------:R-:W-:Y:S02]  /*1cf0*/  SHF.R.U32.HI R6, RZ, 0xf, R6 ;  /* 0x0000000fff067819 */ /* 0x000fe40000011606 */
[C---:B------:R-:W-:Y:S02]  /*1d00*/  LOP3.LUT R48, R5.reuse, 0x1f001f, RZ, 0xc0, !PT ;  /* 0x001f001f05307812 */ /* 0x040fe400078ec0ff */
[----:B------:R-:W-:Y:S02]  /*1d10*/  SHF.R.U32.HI R49, RZ, 0xa, R5 ;  /* 0x0000000aff317819 */ /* 0x000fe40000011605 */
[----:B------:R-:W-:Y:S02]  /*1d20*/  LOP3.LUT R24, R5, 0x3e003e0, RZ, 0xc0, !PT ;  /* 0x03e003e005187812 */ /* 0x000fe400078ec0ff */
[----:B-----5:R-:W-:-:S02]  /*1d30*/  LOP3.LUT R62, R8, 0x1f001f, RZ, 0xc0, !PT ;  /* 0x001f001f083e7812 */ /* 0x020fc400078ec0ff */
        /* <DEDUP_REMOVED lines=13> */
[----:B------:R-:W-:Y:S02]  /*1e10*/  LOP3.LUT R47, R47, 0x10001, RZ, 0xc0, !PT ;  /* 0x000100012f2f7812 */ /* 0x000fe400078ec0ff */
[----:B----4-:R-:W-:Y:S02]  /*1e20*/  @!P2 PRMT R0, R50, 0x7610, R0 ;  /* 0x000076103200a816 */ /* 0x010fe40000000000 */
[----:B------:R-:W-:Y:S02]  /*1e30*/  @!P2 PRMT R97, R51, 0x7610, R97 ;  /* 0x000076103361a816 */ /* 0x000fe40000000061 */
        /* <DEDUP_REMOVED lines=14> */
[----:B------:R-:W-:Y:S02]  /*1f20*/  SHF.R.U32.HI R12, RZ, 0xd, R12 ;  /* 0x0000000dff0c7819 */ /* 0x000fe4000001160c */
[----:B------:R-:W-:Y:S02]  /*1f30*/  SHF.R.U32.HI R13, RZ, 0xd, R13 ;  /* 0x0000000dff0d7819 */ /* 0x000fe4000001160d */
[----:B------:R-:W-:Y:S02]  /*1f40*/  SHF.R.U32.HI R15, RZ, 0xd, R15 ;  /* 0x0000000dff0f7819 */ /* 0x000fe4000001160f */
[----:B------:R-:W-:Y:S02]  /*1f50*/  @!P2 PRMT R0, R0, 0x7610, R50 ;  /* 0x000076100000a816 */ /* 0x000fe40000000032 */
[----:B------:R-:W-:Y:S02]  /*1f60*/  @!P2 PRMT R97, R97, 0x7610, R51 ;  /* 0x000076106161a816 */ /* 0x000fe40000000033 */
[----:B------:R-:W-:-:S02]  /*1f70*/  LOP3.LUT R7, R6, 0x20002, R7, 0xf8, !PT ;  /* 0x0002000206077812 */ /* 0x000fc400078ef807 */
[C---:B------:R-:W-:Y:S02]  /*1f80*/  LOP3.LUT R75, R14.reuse, 0x1f001f, RZ, 0xc0, !PT ;  /* 0x001f001f0e4b7812 */ /* 0x040fe400078ec0ff */
[----:B------:R-:W-:Y:S02]  /*1f90*/  SHF.R.U32.HI R74, RZ, 0xa, R14 ;  /* 0x0000000aff4a7819 */ /* 0x000fe4000001160e */
[----:B------:R-:W-:Y:S02]  /*1fa0*/  LOP3.LUT R87, R14, 0x3e003e0, RZ, 0xc0, !PT ;  /* 0x03e003e00e577812 */ /* 0x000fe400078ec0ff */
        /* <DEDUP_REMOVED lines=8> */
[----:B------:R-:W-:-:S02]  /*2030*/  LOP3.LUT R5, R5, 0x40004, R12, 0xf8, !PT ;  /* 0x0004000405057812 */ /* 0x000fc400078ef80c */
[----:B------:R-:W-:Y:S02]  /*2040*/  LOP3.LUT R13, R46, 0x40004, R13, 0xf8, !PT ;  /* 0x000400042e0d7812 */ /* 0x000fe400078ef80d */
[----:B------:R-:W-:Y:S02]  /*2050*/  LOP3.LUT R8, R8, 0x40004, R15, 0xf8, !PT ;  /* 0x0004000408087812 */ /* 0x000fe400078ef80f */
[----:B------:R-:W-:Y:S02]  /*2060*/  SHF.R.U32.HI R4, RZ, 0xc, R16 ;  /* 0x0000000cff047819 */ /* 0x000fe40000011610 */
[----:B------:R-:W-:Y:S02]  /*2070*/  SHF.R.U32.HI R19, RZ, 0xc, R19 ;  /* 0x0000000cff137819 */ /* 0x000fe40000011613 */
[----:B------:R-:W-:Y:S02]  /*2080*/  LOP3.LUT R9, R7, 0x40004, R14, 0xf8, !PT ;  /* 0x0004000407097812 */ /* 0x000fe400078ef80e */
        /* <DEDUP_REMOVED lines=25> */
[----:B------:R-:W-:Y:S02]  /*2220*/  SHF.R.U32.HI R18, RZ, 0xc, R18 ;  /* 0x0000000cff127819 */ /* 0x000fe40000011612 */
[----:B------:R-:W-:Y:S02]  /*2230*/  LOP3.LUT R5, R7, 0x100010, R6, 0xf8, !PT ;  /* 0x0010001007057812 */ /* 0x000fe400078ef806 */
[----:B------:R-:W-:Y:S02]  /*2240*/  LOP3.LUT R7, R84, 0x100010, R23, 0xf8, !PT ;  /* 0x0010001054077812 */ /* 0x000fe400078ef817 */
[----:B------:R-:W-:Y:S02]  /*2250*/  LOP3.LUT R23, R24, 0x64006400, RZ, 0xfc, !PT ;  /* 0x6400640018177812 */ /* 0x000fe400078efcff */
[----:B------:R-:W-:Y:S02]  /*2260*/  LOP3.LUT R95, R69, 0x64006400, RZ, 0xfc, !PT ;  /* 0x64006400455f7812 */ /* 0x000fe400078efcff */
[----:B------:R-:W-:-:S02]  /*2270*/  LOP3.LUT R83, R9, 0x80008, R18, 0xf8, !PT ;  /* 0x0008000809537812 */ /* 0x000fc400078ef812 */
[C---:B------:R-:W-:Y:S02]  /*2280*/  LOP3.LUT R8, R20.reuse, 0x1f001f, RZ, 0xc0, !PT ;  /* 0x001f001f14087812 */ /* 0x040fe400078ec0ff */
[----:B------:R-:W-:Y:S02]  /*2290*/  SHF.R.U32.HI R9, RZ, 0xa, R20 ;  /* 0x0000000aff097819 */ /* 0x000fe40000011614 */
[----:B------:R-:W-:Y:S01]  /*22a0*/  LOP3.LUT R18, R20, 0x3e003e0, RZ, 0xc0, !PT ;  /* 0x03e003e014127812 */ /* 0x000fe200078ec0ff */
[-C--:B------:R-:W-:Y:S01]  /*22b0*/  HFMA2 R84, R23, R2.reuse.H0_H0, -48, -48 ;  /* 0xd200d20017547431 */ /* 0x080fe20000040002 */
[C---:B------:R-:W-:Y:S01]  /*22c0*/  LOP3.LUT R12, R22.reuse, 0x1f001f, RZ, 0xc0, !PT ;  /* 0x001f001f160c7812 */ /* 0x040fe200078ec0ff */
[----:B------:R-:W-:Y:S01]  /*22d0*/  HFMA2 R86, R95, R2.H0_H0, -48, -48 ;  /* 0xd200d2005f567431 */ /* 0x000fe20000040002 */
        /* <DEDUP_REMOVED lines=18> */
[----:B------:R-:W-:Y:S02]  /*2400*/  LOP3.LUT R6, R83, 0x100010, R22, 0xf8, !PT ;  /* 0x0010001053067812 */ /* 0x000fe400078ef816 */
        /* <DEDUP_REMOVED lines=32> */
[----:B------:R-:W-:Y:S01]  /*2610*/  LOP3.LUT R59, R59, 0x1f001f, RZ, 0xc0, !PT ;  /* 0x001f001f3b3b7812 */ /* 0x000fe200078ec0ff */
[----:B------:R-:W-:Y:S01]  /*2620*/  HADD2 R92, R49, -1040, -1040 ;  /* 0xe410e410315c7430 */ /* 0x000fe20000000000 */
        /* <DEDUP_REMOVED lines=59> */
[----:B------:R-:W-:Y:S02]  /*29e0*/  HADD2 R46, R54, -1040, -1040 ;  /* 0xe410e410362e7430 */ /* 0x000fe40000000000 */
[----:B------:R-:W-:Y:S02]  /*29f0*/  HFMA2 R2, R95, R2.H0_H0, -48, -48 ;  /* 0xd200d2005f027431 */ /* 0x000fe40000040002 */
        /* <DEDUP_REMOVED lines=111> */
.L_x_2600:
[----:B------:R-:W-:Y:S01]  /*30f0*/  @!P2 MOV R36, R102 ;  /* 0x000000660024a202 */ /* 0x000fe20000000f00 */
        /* <DEDUP_REMOVED lines=80> */
.L_x_2602:
        /* <DEDUP_REMOVED lines=77> */
.L_x_2601:
[----:B------:R-:W-:Y:S01]  /*3ad0*/  VIADD R39, R39, 0x20 ;  /* 0x0000002027277836 */ /* 0x000fe20000000000 */
[----:B------:R-:W-:Y:S01]  /*3ae0*/  IADD3 R26, P3, PT, R26, 0x80, RZ ;  /* 0x000000801a1a7810 */ /* 0x000fe20007f7e0ff */
[----:B------:R-:W-:Y:S01]  /*3af0*/  UIADD3 UR4, UPT, UPT, UR4, 0x40, URZ ;  /* 0x0000004004047890 */ /* 0x000fe2000fffe0ff */
[----:B------:R-:W-:Y:S02]  /*3b00*/  IMAD.WIDE R98, R35, 0x4, R98 ;  /* 0x0000000423627825 */ /* 0x000fe400078e0262 */
[----:B------:R-:W-:Y:S02]  /*3b10*/  ISETP.GE.AND P2, PT, R39, R25, PT ;  /* 0x000000192700720c */ /* 0x000fe40003f46270 */
[----:B------:R-:W-:-:S11]  /*3b20*/  IADD3.X R27, PT, PT, RZ, R27, RZ, P3, !PT ;  /* 0x0000001bff1b7210 */ /* 0x000fd60001ffe4ff */
[----:B------:R-:W-:Y:S05]  /*3b30*/  @!P2 BRA `(.L_x_2603) ;  /* 0xffffffdc00f4a947 */ /* 0x000fea000383ffff */
[----:B------:R-:W-:-:S07]  /*3b40*/  IMAD.WIDE R100, R35, 0x14, R100 ;  /* 0x0000001423647825 */ /* 0x000fce00078e0264 */
.L_x_2599:
        /* <DEDUP_REMOVED lines=12> */
.L_x_2608:
[----:B------:R-:W0:Y:S01]  /*3c10*/  LDC R35, c[0x0][0x3ac] ;  /* 0x0000eb00ff237b82 */ /* 0x000e220000000800 */
[----:B------:R-:W-:Y:S01]  /*3c20*/  ISETP.NE.AND P2, PT, R39, R28, PT ;  /* 0x0000001c2700720c */ /* 0x000fe20003f45270 */
[----:B------:R-:W2:-:S12]  /*3c30*/  LDG.E.128.CONSTANT R12, desc[UR8][R100.64] ;  /* 0x00000008640c7981 */ /* 0x000e98000c1e9d00 */
[----:B------:R-:W-:Y:S01]  /*3c40*/  @!P2 IMAD R20, R36, 0x8, R1 ;  /* 0x000000082414a824 */ /* 0x000fe200078e0201 */
[----:B------:R-:W-:-:S05]  /*3c50*/  @!P2 MOV R48, R94 ;  /* 0x0000005e0030a202 */ /* 0x000fca0000000f00 */
[----:B------:R-:W3:Y:S01]  /*3c60*/  @!P2 LDL.64 R20, [R20+0x8] ;  /* 0x000008001414a983 */ /* 0x000ee20000100a00 */
[----:B0-----:R-:W-:-:S03]  /*3c70*/  IMAD.WIDE R16, R35, 0x4, R100 ;  /* 0x0000000423107825 */ /* 0x001fc600078e0264 */
[----:B------:R-:W4:Y:S04]  /*3c80*/  @!P2 LDG.E.U16.CONSTANT R18, desc[UR8][R48.64] ;  /* 0x000000083012a981 */ /* 0x000f28000c1e9500 */
[----:B------:R0:W5:Y:S01]  /*3c90*/  LDG.E.128.CONSTANT R8, desc[UR8][R16.64] ;  /* 0x0000000810087981 */ /* 0x000162000c1e9d00 */
[----:B------:R-:W-:-:S05]  /*3ca0*/  IMAD.WIDE R98, R35, 0x4, R16 ;  /* 0x0000000423627825 */ /* 0x000fca00078e0210 */
[----:B------:R-:W4:Y:S01]  /*3cb0*/  LDG.E.128.CONSTANT R4, desc[UR8][R98.64] ;  /* 0x0000000862047981 */ /* 0x000f22000c1e9d00 */
[----:B------:R-:W-:Y:S02]  /*3cc0*/  HFMA2 R2, -RZ, RZ, 0, 0.125 ;  /* 0x00003000ff027431 */ /* 0x000fe400000001ff */
[----:B------:R-:W-:-:S05]  /*3cd0*/  IMAD.MOV.U32 R3, RZ, RZ, 0x2400 ;  /* 0x00002400ff037424 */ /* 0x000fca00078e00ff */
[----:B------:R-:W-:Y:S02]  /*3ce0*/  PRMT R2, R3, 0x5410, R2 ;  /* 0x0000541003027816 */ /* 0x000fe40000000002 */
        /* <DEDUP_REMOVED lines=11> */
[C---:B------:R-:W-:Y:S02]  /*3da0*/  LOP3.LUT R75, R15.reuse, 0x70007, RZ, 0xc0, !PT ;  /* 0x000700070f4b7812 */ /* 0x040fe400078ec0ff */
[----:B------:R-:W-:Y:S02]  /*3db0*/  LOP3.LUT R45, R15, 0x380038, RZ, 0xc0, !PT ;  /* 0x003800380f2d7812 */ /* 0x000fe400078ec0ff */
[----:B------:R-:W-:Y:S02]  /*3dc0*/  SHF.R.U32.HI R64, RZ, 0x6, R15 ;  /* 0x00000006ff407819 */ /* 0x000fe4000001160f */
[----:B------:R-:W-:Y:S02]  /*3dd0*/  SHF.R.U32.HI R12, RZ, 0xf, R12 ;  /* 0x0000000fff0c7819 */ /* 0x000fe4000001160c */
[C---:B------:R-:W-:Y:S02]  /*3de0*/  LOP3.LUT R60, R13.reuse, 0x70007, RZ, 0xc0, !PT ;  /* 0x000700070d3c7812 */ /* 0x040fe400078ec0ff */
[----:B------:R-:W-:-:S02]  /*3df0*/  LOP3.LUT R25, R13, 0x380038, RZ, 0xc0, !PT ;  /* 0x003800380d197812 */ /* 0x000fc400078ec0ff */
[--C-:B------:R-:W-:Y:S02]  /*3e00*/  SHF.R.U32.HI R57, RZ, 0x6, R13.reuse ;  /* 0x00000006ff397819 */ /* 0x100fe4000001160d */
[----:B0-----:R-:W-:Y:S02]  /*3e10*/  SHF.R.U32.HI R16, RZ, 0xf, R13 ;  /* 0x0000000fff107819 */ /* 0x001fe4000001160d */
[----:B-----5:R-:W-:Y:S02]  /*3e20*/  SHF.R.U32.HI R15, RZ, 0xe, R10 ;  /* 0x0000000eff0f7819 */ /* 0x020fe4000001160a */
[----:B------:R-:W-:Y:S02]  /*3e30*/  LOP3.LUT R14, R14, 0x10001, RZ, 0xc0, !PT ;  /* 0x000100010e0e7812 */ /* 0x000fe400078ec0ff */
[----:B---3--:R-:W-:Y:S02]  /*3e40*/  @!P2 PRMT R0, R20, 0x7610, R0 ;  /* 0x000076101400a816 */ /* 0x008fe40000000000 */
[----:B------:R-:W-:-:S02]  /*3e50*/  LOP3.LUT R22, R8, 0x70007, RZ, 0xc0, !PT ;  /* 0x0007000708167812 */ /* 0x000fc400078ec0ff */
[----:B------:R-:W-:Y:S02]  /*3e60*/  LOP3.LUT R24, R8, 0x380038, RZ, 0xc0, !PT ;  /* 0x0038003808187812 */ /* 0x000fe400078ec0ff */
[--C-:B------:R-:W-:Y:S02]  /*3e70*/  SHF.R.U32.HI R17, RZ, 0x6, R8.reuse ;  /* 0x00000006ff117819 */ /* 0x100fe40000011608 */
[----:B------:R-:W-:Y:S02]  /*3e80*/  SHF.R.U32.HI R13, RZ, 0xe, R8 ;  /* 0x0000000eff0d7819 */ /* 0x000fe40000011608 */
[----:B----4-:R-:W-:Y:S02]  /*3e90*/  @!P2 IADD3 R28, PT, PT, R18, R39, RZ ;  /* 0x00000027121ca210 */ /* 0x010fe40007ffe0ff */
[----:B------:R-:W-:Y:S02]  /*3ea0*/  SHF.R.U32.HI R8, RZ, 0xe, R11 ;  /* 0x0000000eff087819 */ /* 0x000fe4000001160b */
[----:B------:R-:W-:-:S02]  /*3eb0*/  LOP3.LUT R19, R19, 0x10001, RZ, 0xc0, !PT ;  /* 0x0001000113137812 */ /* 0x000fc400078ec0ff */
[C---:B------:R-:W-:Y:S02]  /*3ec0*/  LOP3.LUT R50, R9.reuse, 0x70007, RZ, 0xc0, !PT ;  /* 0x0007000709327812 */ /* 0x040fe400078ec0ff */
[----:B------:R-:W-:Y:S02]  /*3ed0*/  LOP3.LUT R26, R9, 0x380038, RZ, 0xc0, !PT ;  /* 0x00380038091a7812 */ /* 0x000fe400078ec0ff */
[--C-:B------:R-:W-:Y:S02]  /*3ee0*/  SHF.R.U32.HI R18, RZ, 0x6, R9.reuse ;  /* 0x00000006ff127819 */ /* 0x100fe40000011609 */
[----:B------:R-:W-:Y:S02]  /*3ef0*/  SHF.R.U32.HI R9, RZ, 0xe, R9 ;  /* 0x0000000eff097819 */ /* 0x000fe40000011609 */
[----:B------:R-:W-:Y:S02]  /*3f00*/  LOP3.LUT R12, R12, 0x10001, RZ, 0xc0, !PT ;  /* 0x000100010c0c7812 */ /* 0x000fe400078ec0ff */
[----:B------:R-:W-:-:S02]  /*3f10*/  LOP3.LUT R16, R16, 0x10001, RZ, 0xc0, !PT ;  /* 0x0001000110107812 */ /* 0x000fc400078ec0ff */
[----:B------:R-:W-:Y:S02]  /*3f20*/  LOP3.LUT R15, R14, 0x20002, R15, 0xf8, !PT ;  /* 0x000200020e0f7812 */ /* 0x000fe400078ef80f */
[----:B------:R-:W-:Y:S02]  /*3f30*/  @!P2 PRMT R0, R0, 0x7610, R20 ;  /* 0x000076100000a816 */ /* 0x000fe40000000014 */
[----:B------:R-:W-:Y:S02]  /*3f40*/  @!P2 PRMT R97, R21, 0x7610, R97 ;  /* 0x000076101561a816 */ /* 0x000fe40000000061 */
[----:B------:R-:W-:Y:S02]  /*3f50*/  SHF.R.U32.HI R14, RZ, 0xd, R6 ;  /* 0x0000000dff0e7819 */ /* 0x000fe40000011606 */
[C---:B------:R-:W-:Y:S02]  /*3f60*/  LOP3.LUT R58, R7.reuse, 0x70007, RZ, 0xc0, !PT ;  /* 0x00070007073a7812 */ /* 0x040fe400078ec0ff */
[----:B------:R-:W-:-:S02]  /*3f70*/  LOP3.LUT R48, R7, 0x380038, RZ, 0xc0, !PT ;  /* 0x0038003807307812 */ /* 0x000fc400078ec0ff */
[--C-:B------:R-:W-:Y:S02]  /*3f80*/  SHF.R.U32.HI R54, RZ, 0x6, R7.reuse ;  /* 0x00000006ff367819 */ /* 0x100fe40000011607 */
[----:B------:R-:W-:Y:S02]  /*3f90*/  LOP3.LUT R66, R19, 0x20002, R8, 0xf8, !PT ;  /* 0x0002000213427812 */ /* 0x000fe400078ef808 */
        /* <DEDUP_REMOVED lines=8> */
[----:B------:R-:W-:Y:S02]  /*4020*/  LOP3.LUT R13, R12, 0x20002, R13, 0xf8, !PT ;  /* 0x000200020c0d7812 */ /* 0x000fe400078ef80d */
[----:B------:R-:W-:-:S02]  /*4030*/  LOP3.LUT R10, R16, 0x20002, R9, 0xf8, !PT ;  /* 0x00020002100a7812 */ /* 0x000fc400078ef809 */
[----:B------:R-:W-:Y:S02]  /*4040*/  @!P2 PRMT R97, R97, 0x7610, R21 ;  /* 0x000076106161a816 */ /* 0x000fe40000000015 */
[----:B------:R-:W-:Y:S02]  /*4050*/  SHF.R.U32.HI R12, RZ, 0xd, R4 ;  /* 0x0000000dff0c7819 */ /* 0x000fe40000011604 */
[C---:B------:R-:W-:Y:S02]  /*4060*/  LOP3.LUT R23, R5.reuse, 0x70007, RZ, 0xc0, !PT ;  /* 0x0007000705177812 */ /* 0x040fe400078ec0ff */
[----:B------:R-:W-:Y:S02]  /*4070*/  LOP3.LUT R9, R5, 0x380038, RZ, 0xc0, !PT ;  /* 0x0038003805097812 */ /* 0x000fe400078ec0ff */
[----:B------:R-:W-:Y:S02]  /*4080*/  SHF.R.U32.HI R16, RZ, 0x6, R5 ;  /* 0x00000006ff107819 */ /* 0x000fe40000011605 */
[----:B------:R-:W-:-:S02]  /*4090*/  LOP3.LUT R14, R15, 0x40004, R14, 0xf8, !PT ;  /* 0x000400040f0e7812 */ /* 0x000fc400078ef80e */
[----:B------:R-:W-:Y:S02]  /*40a0*/  LOP3.LUT R3, R3, 0x64006400, RZ, 0xfc, !PT ;  /* 0x6400640003037812 */ /* 0x000fe400078efcff */
[C---:B------:R-:W-:Y:S02]  /*40b0*/  LOP3.LUT R21, R4.reuse, 0x70007, RZ, 0xc0, !PT ;  /* 0x0007000704157812 */ /* 0x040fe400078ec0ff */
[----:B------:R-:W-:Y:S02]  /*40c0*/  LOP3.LUT R8, R4, 0x380038, RZ, 0xc0, !PT ;  /* 0x0038003804087812 */ /* 0x000fe400078ec0ff */
[----:B------:R-:W-:Y:S02]  /*40d0*/  SHF.R.U32.HI R19, RZ, 0x6, R4 ;  /* 0x00000006ff137819 */ /* 0x000fe40000011604 */
[----:B------:R-:W-:Y:S02]  /*40e0*/  SHF.R.U32.HI R5, RZ, 0xd, R5 ;  /* 0x0000000dff057819 */ /* 0x000fe40000011605 */
[----:B------:R-:W-:-:S02]  /*40f0*/  LOP3.LUT R15, R66, 0x40004, R7, 0xf8, !PT ;  /* 0x00040004420f7812 */ /* 0x000fc400078ef807 */
[----:B------:R-:W-:Y:S02]  /*4100*/  LOP3.LUT R4, R56, 0x380038, RZ, 0xc0, !PT ;  /* 0x0038003838047812 */ /* 0x000fe400078ec0ff */
[----:B------:R-:W-:Y:S02]  /*4110*/  LOP3.LUT R7, R62, 0x380038, RZ, 0xc0, !PT ;  /* 0x003800383e077812 */ /* 0x000fe400078ec0ff */
[----:B------:R-:W-:Y:S02]  /*4120*/  LOP3.LUT R85, R6, 0x64006400, RZ, 0xfc, !PT ;  /* 0x6400640006557812 */ /* 0x000fe400078efcff */
[----:B------:R-:W-:Y:S01]  /*4130*/  LOP3.LUT R6, R18, 0x380038, RZ, 0xc0, !PT ;  /* 0x0038003812067812 */ /* 0x000fe200078ec0ff */
[----:B------:R-:W-:Y:S01]  /*4140*/  HFMA2 R80, R3, R2.H1_H1, -132, -132 ;  /* 0xd820d82003507431 */ /* 0x000fe20000060002 */
[----:B------:R-:W-:Y:S02]  /*4150*/  LOP3.LUT R12, R13, 0x40004, R12, 0xf8, !PT ;  /* 0x000400040d0c7812 */ /* 0x000fe400078ef80c */
[----:B------:R-:W-:-:S02]  /*4160*/  LOP3.LUT R13, R10, 0x40004, R5, 0xf8, !PT ;  /* 0x000400040a0d7812 */ /* 0x000fc400078ef805 */
[----:B------:R-:W-:Y:S02]  /*4170*/  LOP3.LUT R5, R4, 0x64006400, RZ, 0xfc, !PT ;  /* 0x6400640004057812 */ /* 0x000fe400078efcff */
[----:B------:R-:W-:Y:S02]  /*4180*/  LOP3.LUT R7, R7, 0x64006400, RZ, 0xfc, !PT ;  /* 0x6400640007077812 */ /* 0x000fe400078efcff */
[----:B------:R-:W-:Y:S02]  /*4190*/  LOP3.LUT R3, R24, 0x64006400, RZ, 0xfc, !PT ;  /* 0x6400640018037812 */ /* 0x000fe400078efcff */
[----:B------:R-:W-:Y:S02]  /*41a0*/  LOP3.LUT R10, R64, 0x380038, RZ, 0xc0, !PT ;  /* 0x00380038400a7812 */ /* 0x000fe400078ec0ff */
[----:B------:R-:W-:Y:S02]  /*41b0*/  LOP3.LUT R47, R6, 0x64006400, RZ, 0xfc, !PT ;  /* 0x64006400062f7812 */ /* 0x000fe400078efcff */
[----:B------:R-:W-:-:S02]  /*41c0*/  SHF.R.U32.HI R52, RZ, 0x6, R11 ;  /* 0x00000006ff347819 */ /* 0x000fc4000001160b */
        /* <DEDUP_REMOVED lines=30> */
[----:B------:R-:W-:Y:S02]  /*43b0*/  LOP3.LUT R5, R62, 0x1c001c0, RZ, 0xc0, !PT ;  /* 0x01c001c03e057812 */ /* 0x000fe400078ec0ff */
[----:B------:R-:W-:Y:S02]  /*43c0*/  LOP3.LUT R6, R64, 0x1c001c0, RZ, 0xc0, !PT ;  /* 0x01c001c040067812 */ /* 0x000fe400078ec0ff */
        /* <DEDUP_REMOVED lines=81> */
[-C--:B------:R-:W-:Y:S02]  /*48e0*/  HFMA2 R85, R85, R2.reuse.H1_H1, -132, -132 ;  /* 0xd820d82055557431 */ /* 0x080fe40000060002 */
[----:B------:R-:W-:-:S02]  /*48f0*/  HFMA2 R73, R73, R2.H1_H1, -132, -132 ;  /* 0xd820d82049497431 */ /* 0x000fc40000060002 */
[-C--:B------:R-:W-:Y:S02]  /*4900*/  HFMA2 R71, R71, R2.reuse.H1_H1, -132, -132 ;  /* 0xd820d82047477431 */ /* 0x080fe40000060002 */
[-C--:B------:R-:W-:Y:S02]  /*4910*/  HFMA2 R69, R69, R2.reuse.H1_H1, -132, -132 ;  /* 0xd820d82045457431 */ /* 0x080fe40000060002 */
[-C--:B------:R-:W-:Y:S02]  /*4920*/  HFMA2 R47, R47, R2.reuse.H1_H1, -132, -132 ;  /* 0xd820d8202f2f7431 */ /* 0x080fe40000060002 */
[-C--:B------:R-:W-:Y:S02]  /*4930*/  HFMA2 R45, R45, R2.reuse.H1_H1, -132, -132 ;  /* 0xd820d8202d2d7431 */ /* 0x080fe40000060002 */
[-C--:B------:R-:W-:Y:S02]  /*4940*/  HFMA2 R27, R27, R2.reuse.H1_H1, -132, -132 ;  /* 0xd820d8201b1b7431 */ /* 0x080fe40000060002 */
[----:B------:R-:W-:-:S02]  /*4950*/  HFMA2 R25, R25, R2.H1_H1, -132, -132 ;  /* 0xd820d82019197431 */ /* 0x000fc40000060002 */
[-C--:B------:R-:W-:Y:S02]  /*4960*/  HFMA2 R67, R67, R2.reuse.H0_H0, -20, -20 ;  /* 0xcd00cd0043437431 */ /* 0x080fe40000040002 */
[-C--:B------:R-:W-:Y:S02]  /*4970*/  HFMA2 R65, R65, R2.reuse.H0_H0, -20, -20 ;  /* 0xcd00cd0041417431 */ /* 0x080fe40000040002 */
        /* <DEDUP_REMOVED lines=108> */
.L_x_2605:
[----:B------:R-:W-:Y:S01]  /*5040*/  @!P2 IMAD.MOV.U32 R36, RZ, RZ, R95 ;  /* 0x000000ffff24a224 */ /* 0x000fe200078e005f */
[----:B------:R-:W-:Y:S06]  /*5050*/  @!P1 BRA `(.L_x_2606) ;  /* 0x0000000800709947 */ /* 0x000fec0003800000 */
        /* <DEDUP_REMOVED lines=79> */
.L_x_2607:
        /* <DEDUP_REMOVED lines=77> */
.L_x_2606:
[----:B------:R-:W-:Y:S01]  /*5a20*/  IADD3 R39, PT, PT, R39, 0x20, RZ ;  /* 0x0000002027277810 */ /* 0x000fe20007ffe0ff */
[----:B------:R-:W-:Y:S01]  /*5a30*/  UIADD3 UR4, UPT, UPT, UR4, 0x40, URZ ;  /* 0x0000004004047890 */ /* 0x000fe2000fffe0ff */
[----:B------:R-:W-:Y:S01]  /*5a40*/  IADD3 R94, P3, PT, R94, 0x80, RZ ;  /* 0x000000805e5e7810 */ /* 0x000fe20007f7e0ff */
[----:B------:R-:W-:Y:S01]  /*5a50*/  IMAD.WIDE R100, R35, 0x4, R98 ;  /* 0x0000000423647825 */ /* 0x000fe200078e0262 */
[----:B------:R-:W-:Y:S02]  /*5a60*/  ISETP.GE.AND P2, PT, R39, R96, PT ;  /* 0x000000602700720c */ /* 0x000fe40003f46270 */
[----:B------:R-:W-:-:S11]  /*5a70*/  IADD3.X R49, PT, PT, RZ, R49, RZ, P3, !PT ;  /* 0x00000031ff317210 */ /* 0x000fd60001ffe4ff */
[----:B------:R-:W-:Y:S05]  /*5a80*/  @!P2 BRA `(.L_x_2608) ;  /* 0xffffffe00060a947 */ /* 0x000fea000383ffff */
.L_x_2604:
        /* <DEDUP_REMOVED lines=10> */
[----:B------:R-:W-:-:S05]  /*5b30*/  IMAD.MOV.U32 R2, RZ, RZ, R4 ;  /* 0x000000ffff027224 */ /* 0x000fca00078e0004 */
[----:B------:R-:W-:-:S07]  /*5b40*/  MOV R0, R2 ;  /* 0x0000000200007202 */ /* 0x000fce0000000f00 */
.L_x_2612:
[----:B------:R-:W0:Y:S02]  /*5b50*/  LDS R2, [R0] ;  /* 0x0000000000027984 */ /* 0x000e240000000800 */
[----:B0-----:R-:W-:-:S05]  /*5b60*/  HADD2 R3, R2, R7 ;  /* 0x0000000702037230 */ /* 0x001fca0000000000 */
[----:B------:R-:W0:Y:S02]  /*5b70*/  ATOMS.CAST.SPIN P0, [R0], R2, R3 ;  /* 0x000000020000758d */ /* 0x000e240001800003 */
[----:B0-----:R-:W-:Y:S05]  /*5b80*/  @!P0 BRA `(.L_x_2612) ;  /* 0xfffffffc00f08947 */ /* 0x001fea000383ffff */
[----:B------:R-:W-:Y:S05]  /*5b90*/  BRA `(.L_x_2610) ;  /* 0x00000000000c7947 */ /* 0x000fea0003800000 */
.L_x_2611:
[----:B------:R-:W2:Y:S02]  /*5ba0*/  LD.E R0, desc[UR8][R4.64] ;  /* 0x0000000804007980 */ /* 0x000ea4000c101900 */
[----:B--2---:R-:W-:-:S05]  /*5bb0*/  IADD3 R3, PT, PT, R7, R0, RZ ;  /* 0x0000000007037210 */ /* 0x004fca0007ffe0ff */
[----:B------:R0:W-:Y:S02]  /*5bc0*/  ST.E desc[UR8][R4.64], R3 ;  /* 0x0000000304007985 */ /* 0x0001e4000c101908 */
.L_x_2610:
[----:B------:R-:W-:Y:S05]  /*5bd0*/  BSYNC.RECONVERGENT B0 ;  /* 0x0000000000007941 */ /* 0x000fea0003800200 */
.L_x_2609:
[----:B------:R1:W-:Y:S01]  /*5be0*/  ATOM.E.ADD.F16x2.RN.STRONG.GPU P0, RZ, desc[UR8][R4.64+0x4], R33 ;  /* 0x8000042104ff79a2 */ /* 0x0003e2000c10e108 */
[----:B------:R-:W-:Y:S04]  /*5bf0*/  BSSY.RECONVERGENT B0, `(.L_x_2613) ;  /* 0x000000e000007945 */ /* 0x000fe80003800200 */
[----:B-1----:R-:W-:Y:S05]  /*5c00*/  @P0 BRA `(.L_x_2614) ;  /* 0x0000000000300947 */ /* 0x002fea0003800000 */
[----:B------:R-:W1:Y:S02]  /*5c10*/  QSPC.E.S P0, RZ, [R4+0x4] ;  /* 0x0000040004ff73aa */ /* 0x000e640000000500 */
[----:B-1----:R-:W-:Y:S05]  /*5c20*/  @!P0 BRA `(.L_x_2615) ;  /* 0x00000000001c8947 */ /* 0x002fea0003800000 */
[----:B------:R-:W-:-:S04]  /*5c30*/  MOV R2, R4 ;  /* 0x0000000400027202 */ /* 0x000fc80000000f00 */
[----:B------:R-:W-:-:S07]  /*5c40*/  MOV R0, R2 ;  /* 0x0000000200007202 */ /* 0x000fce0000000f00 */
.L_x_2616:
[----:B------:R-:W0:Y:S02]  /*5c50*/  LDS R2, [R0+0x4] ;  /* 0x0000040000027984 */ /* 0x000e240000000800 */
[----:B0-----:R-:W-:-:S05]  /*5c60*/  HFMA2 R3, R2, 1, 1, R33 ;  /* 0x3c003c0002037831 */ /* 0x001fca0000000021 */
[----:B------:R-:W0:Y:S02]  /*5c70*/  ATOMS.CAST.SPIN P0, [R0+0x4], R2, R3 ;  /* 0x000004020000758d */ /* 0x000e240001800003 */
[----:B0-----:R-:W-:Y:S05]  /*5c80*/  @!P0 BRA `(.L_x_2616) ;  /* 0xfffffffc00f08947 */ /* 0x001fea000383ffff */
[----:B------:R-:W-:Y:S05]  /*5c90*/  BRA `(.L_x_2614) ;  /* 0x00000000000c7947 */ /* 0x000fea0003800000 */
.L_x_2615:
[----:B------:R-:W0:Y:S02]  /*5ca0*/  LD.E R0, desc[UR8][R4.64+0x4] ;  /* 0x0000040804007980 */ /* 0x000e24000c101900 */
[----:B0-----:R-:W-:-:S05]  /*5cb0*/  IMAD.IADD R3, R33, 0x1, R0 ;  /* 0x0000000121037824 */ /* 0x001fca00078e0200 */
[----:B------:R1:W-:Y:S02]  /*5cc0*/  ST.E desc[UR8][R4.64+0x4], R3 ;  /* 0x0000040304007985 */ /* 0x0003e4000c101908 */
.L_x_2614:
[----:B------:R-:W-:Y:S05]  /*5cd0*/  BSYNC.RECONVERGENT B0 ;  /* 0x0000000000007941 */ /* 0x000fea0003800200 */
.L_x_2613:
        /* <DEDUP_REMOVED lines=11> */
.L_x_2620:
[----:B------:R-:W0:Y:S02]  /*5d90*/  LDS R2, [R0] ;  /* 0x0000000000027984 */ /* 0x000e240000000800 */
[----:B0-----:R-:W-:-:S05]  /*5da0*/  HADD2 R3, R2, R7 ;  /* 0x0000000702037230 */ /* 0x001fca0000000000 */
[----:B------:R-:W0:Y:S02]  /*5db0*/  ATOMS.CAST.SPIN P0, [R0], R2, R3 ;  /* 0x000000020000758d */ /* 0x000e240001800003 */
[----:B0-----:R-:W-:Y:S05]  /*5dc0*/  @!P0 BRA `(.L_x_2620) ;  /* 0xfffffffc00f08947 */ /* 0x001fea000383ffff */
[----:B------:R-:W-:Y:S05]  /*5dd0*/  BRA `(.L_x_2618) ;  /* 0x00000000000c7947 */ /* 0x000fea0003800000 */
.L_x_2619:
[----:B------:R-:W2:Y:S02]  /*5de0*/  LD.E R0, desc[UR8][R4.64] ;  /* 0x0000000804007980 */ /* 0x000ea4000c101900 */
[----:B--2---:R-:W-:-:S05]  /*5df0*/  IADD3 R3, PT, PT, R7, R0, RZ ;  /* 0x0000000007037210 */ /* 0x004fca0007ffe0ff */
[----:B------:R0:W-:Y:S02]  /*5e00*/  ST.E desc[UR8][R4.64], R3 ;  /* 0x0000000304007985 */ /* 0x0001e4000c101908 */
.L_x_2618:
[----:B------:R-:W-:Y:S05]  /*5e10*/  BSYNC.RECONVERGENT B0 ;  /* 0x0000000000007941 */ /* 0x000fea0003800200 */
.L_x_2617:
[----:B------:R1:W-:Y:S01]  /*5e20*/  ATOM.E.ADD.F16x2.RN.STRONG.GPU P0, RZ, desc[UR8][R4.64+0x4], R31 ;  /* 0x8000041f04ff79a2 */ /* 0x0003e2000c10e108 */
[----:B------:R-:W-:Y:S04]  /*5e30*/  BSSY.RECONVERGENT B0, `(.L_x_2621) ;  /* 0x000000e000007945 */ /* 0x000fe80003800200 */
[----:B-1----:R-:W-:Y:S05]  /*5e40*/  @P0 BRA `(.L_x_2622) ;  /* 0x0000000000300947 */ /* 0x002fea0003800000 */
[----:B------:R-:W1:Y:S02]  /*5e50*/  QSPC.E.S P0, RZ, [R4+0x4] ;  /* 0x0000040004ff73aa */ /* 0x000e640000000500 */
[----:B-1----:R-:W-:Y:S05]  /*5e60*/  @!P0 BRA `(.L_x_2623) ;  /* 0x00000000001c8947 */ /* 0x002fea0003800000 */
[----:B------:R-:W-:-:S05]  /*5e70*/  IMAD.MOV.U32 R2, RZ, RZ, R4 ;  /* 0x000000ffff027224 */ /* 0x000fca00078e0004 */
[----:B------:R-:W-:-:S07]  /*5e80*/  MOV R0, R2 ;  /* 0x0000000200007202 */ /* 0x000fce0000000f00 */
.L_x_2624:
[----:B------:R-:W0:Y:S02]  /*5e90*/  LDS R2, [R0+0x4] ;  /* 0x0000040000027984 */ /* 0x000e240000000800 */
[----:B0-----:R-:W-:-:S05]  /*5ea0*/  HFMA2 R3, R2, 1, 1, R31 ;  /* 0x3c003c0002037831 */ /* 0x001fca000000001f */
[----:B------:R-:W0:Y:S02]  /*5eb0*/  ATOMS.CAST.SPIN P0, [R0+0x4], R2, R3 ;  /* 0x000004020000758d */ /* 0x000e240001800003 */
[----:B0-----:R-:W-:Y:S05]  /*5ec0*/  @!P0 BRA `(.L_x_2624) ;  /* 0xfffffffc00f08947 */ /* 0x001fea000383ffff */
[----:B------:R-:W-:Y:S05]  /*5ed0*/  BRA `(.L_x_2622) ;  /* 0x00000000000c7947 */ /* 0x000fea0003800000 */
.L_x_2623:
[----:B------:R-:W0:Y:S02]  /*5ee0*/  LD.E R0, desc[UR8][R4.64+0x4] ;  /* 0x0000040804007980 */ /* 0x000e24000c101900 */
[----:B0-----:R-:W-:-:S05]  /*5ef0*/  IADD3 R3, PT, PT, R31, R0, RZ ;  /* 0x000000001f037210 */ /* 0x001fca0007ffe0ff */
[----:B------:R1:W-:Y:S02]  /*5f00*/  ST.E desc[UR8][R4.64+0x4], R3 ;  /* 0x0000040304007985 */ /* 0x0003e4000c101908 */
.L_x_2622:
[----:B------:R-:W-:Y:S05]  /*5f10*/  BSYNC.RECONVERGENT B0 ;  /* 0x0000000000007941 */ /* 0x000fea0003800200 */
.L_x_2621:
        /* <DEDUP_REMOVED lines=12> */
.L_x_2628:
[----:B------:R-:W0:Y:S02]  /*5fe0*/  LDS R2, [R0] ;  /* 0x0000000000027984 */ /* 0x000e240000000800 */
[----:B0-----:R-:W-:-:S05]  /*5ff0*/  HADD2 R3, R2, R7 ;  /* 0x0000000702037230 */ /* 0x001fca0000000000 */
[----:B------:R-:W0:Y:S02]  /*6000*/  ATOMS.CAST.SPIN P0, [R0], R2, R3 ;  /* 0x000000020000758d */ /* 0x000e240001800003 */
[----:B0-----:R-:W-:Y:S05]  /*6010*/  @!P0 BRA `(.L_x_2628) ;  /* 0xfffffffc00f08947 */ /* 0x001fea000383ffff */
[----:B------:R-:W-:Y:S05]  /*6020*/  BRA `(.L_x_2626) ;  /* 0x00000000000c7947 */ /* 0x000fea0003800000 */
.L_x_2627:
[----:B------:R-:W2:Y:S02]  /*6030*/  LD.E R0, desc[UR8][R4.64] ;  /* 0x0000000804007980 */ /* 0x000ea4000c101900 */
[----:B--2---:R-:W-:-:S05]  /*6040*/  IMAD.IADD R3, R7, 0x1, R0 ;  /* 0x0000000107037824 */ /* 0x004fca00078e0200 */
[----:B------:R0:W-:Y:S02]  /*6050*/  ST.E desc[UR8][R4.64], R3 ;  /* 0x0000000304007985 */ /* 0x0001e4000c101908 */
.L_x_2626:
[----:B------:R-:W-:Y:S05]  /*6060*/  BSYNC.RECONVERGENT B0 ;  /* 0x0000000000007941 */ /* 0x000fea0003800200 */
.L_x_2625:
[----:B------:R1:W-:Y:S02]  /*6070*/  ATOM.E.ADD.F16x2.RN.STRONG.GPU P0, RZ, desc[UR8][R4.64+0x4], R29 ;  /* 0x8000041d04ff79a2 */ /* 0x0003e4000c10e108 */
[----:B-1----:R-:W-:Y:S05]  /*6080*/  @P0 EXIT ;  /* 0x000000000000094d */ /* 0x002fea0003800000 */
[----:B------:R-:W1:Y:S02]  /*6090*/  QSPC.E.S P0, RZ, [R4+0x4] ;  /* 0x0000040004ff73aa */ /* 0x000e640000000500 */
[----:B-1----:R-:W-:Y:S05]  /*60a0*/  @!P0 BRA `(.L_x_2629) ;  /* 0x00000000001c8947 */ /* 0x002fea0003800000 */
[----:B------:R-:W-:-:S04]  /*60b0*/  MOV R2, R4 ;  /* 0x0000000400027202 */ /* 0x000fc80000000f00 */
[----:B------:R-:W-:-:S07]  /*60c0*/  MOV R0, R2 ;  /* 0x0000000200007202 */ /* 0x000fce0000000f00 */
.L_x_2630:
[----:B------:R-:W0:Y:S02]  /*60d0*/  LDS R2, [R0+0x4] ;  /* 0x0000040000027984 */ /* 0x000e240000000800 */
[----:B0-----:R-:W-:-:S05]  /*60e0*/  HFMA2 R3, R2, 1, 1, R29 ;  /* 0x3c003c0002037831 */ /* 0x001fca000000001d */
[----:B------:R-:W0:Y:S02]  /*60f0*/  ATOMS.CAST.SPIN P0, [R0+0x4], R2, R3 ;  /* 0x000004020000758d */ /* 0x000e240001800003 */
[----:B0-----:R-:W-:Y:S05]  /*6100*/  @!P0 BRA `(.L_x_2630) ;  /* 0xfffffffc00f08947 */ /* 0x001fea000383ffff */
[----:B------:R-:W-:Y:S05]  /*6110*/  EXIT ;  /* 0x000000000000794d */ /* 0x000fea0003800000 */
.L_x_2629:
[----:B------:R-:W0:Y:S02]  /*6120*/  LD.E R0, desc[UR8][R4.64+0x4] ;  /* 0x0000040804007980 */ /* 0x000e24000c101900 */
[----:B0-----:R-:W-:-:S05]  /*6130*/  IADD3 R3, PT, PT, R29, R0, RZ ;  /* 0x000000001d037210 */ /* 0x001fca0007ffe0ff */
[----:B------:R-:W-:Y:S01]  /*6140*/  ST.E desc[UR8][R4.64+0x4], R3 ;  /* 0x0000040304007985 */ /* 0x000fe2000c101908 */
[----:B------:R-:W-:Y:S05]  /*6150*/  EXIT ;  /* 0x000000000000794d */ /* 0x000fea0003800000 */
.L_x_2631:
        /* <DEDUP_REMOVED lines=10> */
.L_x_5316:


//--------------------- .text._Z23gemm_half_q_half_kernelILi3ELi38ELb1ELb1ELi64EEvPK6__halfPKjS4_S2_PS0_iiiiPKtS7_iiiiiibS2_i --------------------------
	.section	.text._Z23gemm_half_q_half_kernelILi3ELi38ELb1ELb1ELi64EEvPK6__halfPKjS4_S2_PS0_iiiiPKtS7_iiiiiibS2_i,"ax",@progbits
	.align	128
        .global         _Z23gemm_half_q_half_kernelILi3ELi38ELb1ELb1ELi64EEvPK6__halfPKjS4_S2_PS0_iiiiPKtS7_iiiiiibS2_i
        .type           _Z23gemm_half_q_half_kernelILi3ELi38ELb1ELb1ELi64EEvPK6__halfPKjS4_S2_PS0_iiiiPKtS7_iiiiiibS2_i,@function
        .size           _Z23gemm_half_q_half_kernelILi3ELi38ELb1ELb1ELi64EEvPK6__halfPKjS4_S2_PS0_iiiiPKtS7_iiiiiibS2_i,(.L_x_5317 - _Z23gemm_half_q_half_kernelILi3ELi38ELb1ELb1ELi64EEvPK6__halfPKjS4_S2_PS0_iiiiPKtS7_iiiiiibS2_i)
        .other          _Z23gemm_half_q_half_kernelILi3ELi38ELb1ELb1ELi64EEvPK6__halfPKjS4_S2_PS0_iiiiPKtS7_iiiiiibS2_i,@"STO_CUDA_ENTRY STV_DEFAULT"
_Z23gemm_half_q_half_kernelILi3ELi38ELb1ELb1ELi64EEvPK6__halfPKjS4_S2_PS0_iiiiPKtS7_iiiiiibS2_i:
.text._Z23gemm_half_q_half_kernelILi3ELi38ELb1ELb1ELi64EEvPK6__halfPKjS4_S2_PS0_iiiiPKtS7_iiiiiibS2_i:
        /* <DEDUP_REMOVED lines=30> */
.L_x_2632:
[----:B------:R-:W-:Y:S02]  /*01e0*/  PRMT R3, R3, 0x9910, RZ ;  /* 0x0000991003037816 */ /* 0x000fe400000000ff */
[----:B------:R-:W-:Y:S02]  /*01f0*/  SHF.L.U32 R47, R2, 0x6, RZ ;  /* 0x00000006022f7819 */ /* 0x000fe400000006ff */
[----:B------:R-:W-:Y:S02]  /*0200*/  ISETP.NE.AND P0, PT, R3, RZ, PT ;  /* 0x000000ff0300720c */ /* 0x000fe40003f05270 */
[----:B------:R-:W-:-:S11]  /*0210*/  VIADDMNMX R45, R47, 0x40, R4, PT ;  /* 0x000000402f2d7846 */ /* 0x000fd60003800104 */
[----:B------:R-:W-:Y:S05]  /*0220*/  @!P0 EXIT ;  /* 0x000000000000894d */ /* 0x000fea0003800000 */
[----:B------:R-:W-:Y:S01]  /*0230*/  IADD3 R20, PT, PT, R47, R0, RZ ;  /* 0x000000002f147210 */ /* 0x000fe20007ffe0ff */
[----:B------:R-:W-:Y:S01]  /*0240*/  IMAD.SHL.U32 R3, R10, 0x100, RZ ;  /* 0x000001000a037824 */ /* 0x000fe200078e00ff */
[----:B------:R-:W-:Y:S01]  /*0250*/  BSSY.RECONVERGENT B0, `(.L_x_2633) ;  /* 0x00000b6000007945 */ /* 0x000fe20003800200 */
[----:B------:R-:W-:Y:S02]  /*0260*/  VIMNMX.U32 R5, PT, PT, R51, 0x3, PT ;  /* 0x0000000333057848 */ /* 0x000fe40003fe0000 */
[----:B------:R-:W-:Y:S02]  /*0270*/  ISETP.GE.AND P0, PT, R20, R45, PT ;  /* 0x0000002d1400720c */ /* 0x000fe40003f06270 */
        /* <DEDUP_REMOVED lines=31> */
.L_x_2638:
[----:B------:R-:W-:Y:S01]  /*0470*/  IMAD.IADD R9, R17, 0x1, R4 ;  /* 0x0000000111097824 */ /* 0x000fe200078e0204 */
[----:B------:R-:W-:-:S04]  /*0480*/  IADD3 R7, P2, PT, R20, R17, RZ ;  /* 0x0000001114077210 */ /* 0x000fc80007f5e0ff */
[-C--:B------:R-:W-:Y:S02]  /*0490*/  IADD3 R11, PT, PT, R9, R4.reuse, RZ ;  /* 0x00000004090b7210 */ /* 0x080fe40007ffe0ff */
[----:B------:R-:W-:Y:S02]  /*04a0*/  LEA.HI.X.SX32 R8, R17, RZ, 0x1, P2 ;  /* 0x000000ff11087211 */ /* 0x000fe400010f0eff */
[----:B------:R-:W-:Y:S02]  /*04b0*/  LEA R6, P2, R7, UR4, 0x1 ;  /* 0x0000000407067c11 */ /* 0x000fe4000f8408ff */
[----:B------:R-:W-:Y:S02]  /*04c0*/  IADD3 R12, P3, PT, R20, R9, RZ ;  /* 0x00000009140c7210 */ /* 0x000fe40007f7e0ff */
[----:B------:R-:W-:Y:S02]  /*04d0*/  IADD3 R17, PT, PT, R11, R4, RZ ;  /* 0x000000040b117210 */ /* 0x000fe40007ffe0ff */
[----:B------:R-:W-:-:S02]  /*04e0*/  LEA.HI.X R7, R7, UR5, R8, 0x1, P2 ;  /* 0x0000000507077c11 */ /* 0x000fc400090f0c08 */
[----:B------:R-:W-:Y:S02]  /*04f0*/  LEA.HI.X.SX32 R9, R9, RZ, 0x1, P3 ;  /* 0x000000ff09097211 */ /* 0x000fe400018f0eff */
[----:B------:R-:W-:Y:S02]  /*0500*/  LEA R8, P2, R12, UR4, 0x1 ;  /* 0x000000040c087c11 */ /* 0x000fe4000f8408ff */
[C---:B------:R-:W-:Y:S01]  /*0510*/  IADD3 R18, P4, PT, R20.reuse, R11, RZ ;  /* 0x0000000b14127210 */ /* 0x040fe20007f9e0ff */
[----:B------:R-:W2:Y:S01]  /*0520*/  LDG.E.U16.CONSTANT R7, desc[UR8][R6.64] ;  /* 0x0000000806077981 */ /* 0x000ea2000c1e9500 */
[----:B------:R-:W-:Y:S02]  /*0530*/  IADD3 R13, P5, PT, R20, R17, RZ ;  /* 0x00000011140d7210 */ /* 0x000fe40007fbe0ff */
[----:B------:R-:W-:Y:S02]  /*0540*/  LEA.HI.X R9, R12, UR5, R9, 0x1, P2 ;  /* 0x000000050c097c11 */ /* 0x000fe400090f0c09 */
[----:B------:R-:W-:-:S02]  /*0550*/  LEA.HI.X.SX32 R11, R11, RZ, 0x1, P4 ;  /* 0x000000ff0b0b7211 */ /* 0x000fc400020f0eff */
[C---:B------:R-:W-:Y:S02]  /*0560*/  LEA R10, P3, R18.reuse, UR4, 0x1 ;  /* 0x00000004120a7c11 */ /* 0x040fe4000f8608ff */
        /* <DEDUP_REMOVED lines=14> */
[----:B0-----:R-:W-:Y:S01]  /*0650*/  VIADD R14, R14, 0x200 ;  /* 0x000002000e0e7836 */ /* 0x001fe20000000000 */
[----:B------:R-:W-:Y:S06]  /*0660*/  @!P2 BRA `(.L_x_2638) ;  /* 0xfffffffc0080a947 */ /* 0x000fec000383ffff */
.L_x_2637:
        /* <DEDUP_REMOVED lines=19> */
[----:B0-----:R-:W-:-:S07]  /*07a0*/  VIADD R14, R14, 0x100 ;  /* 0x000001000e0e7836 */ /* 0x001fce0000000000 */
.L_x_2639:
[----:B------:R-:W-:-:S13]  /*07b0*/  ISETP.EQ.AND P2, PT, R15, RZ, PT ;  /* 0x000000ff0f00720c */ /* 0x000fda0003f42270 */
[----:B------:R-:W-:Y:S05]  /*07c0*/  @!P0 BRA P2, `(.L_x_2634) ;  /* 0x0000000400788947 */ /* 0x000fea0001000000 */
.L_x_2636:
        /* <DEDUP_REMOVED lines=12> */
.L_x_2635:
[----:B------:R-:W-:-:S04]  /*0890*/  LEA R6, P0, R20, UR10, 0x1 ;  /* 0x0000000a14067c11 */ /* 0x000fc8000f8008ff */
[----:B------:R-:W-:Y:S02]  /*08a0*/  LEA.HI.X R7, R20, UR11, RZ, 0x1, P0 ;  /* 0x0000000b14077c11 */ /* 0x000fe400080f0cff */
[----:B------:R-:W-:Y:S01]  /*08b0*/  IADD3 R15, PT, PT, RZ, -R5, RZ ;  /* 0x80000005ff0f7210 */ /* 0x000fe20007ffe0ff */
[----:B------:R-:W-:Y:S01]  /*08c0*/  IMAD R17, R4, UR7, RZ ;  /* 0x0000000704117c24 */ /* 0x000fe2000f8e02ff */
[----:B------:R-:W0:Y:S01]  /*08d0*/  LDCU.64 UR10, c[0x0][0x380] ;  /* 0x00007000ff0a77ac */ /* 0x000e220008000a00 */
[----:B------:R1:W5:Y:S01]  /*08e0*/  LDG.E.U16.CONSTANT R20, desc[UR8][R6.64] ;  /* 0x0000000806147981 */ /* 0x000362000c1e9500 */
[----:B------:R-:W-:Y:S01]  /*08f0*/  ISETP.GE.AND P0, PT, R15, RZ, PT ;  /* 0x000000ff0f00720c */ /* 0x000fe20003f06270 */
[----:B------:R-:W-:-:S12]  /*0900*/  IMAD R17, R17, 0x3, RZ ;  /* 0x0000000311117824 */ /* 0x000fd800078e02ff */
[----:B-1----:R-:W-:Y:S05]  /*0910*/  @P0 BRA `(.L_x_2640) ;  /* 0x0000000000f80947 */ /* 0x002fea0003800000 */
[----:B------:R-:W-:Y:S01]  /*0920*/  IMAD.MOV R6, RZ, RZ, -R15 ;  /* 0x000000ffff067224 */ /* 0x000fe200078e0a0f */
[----:B------:R-:W-:-:S04]  /*0930*/  PLOP3.LUT P0, PT, PT, PT, PT, 0x80, 0x8 ;  /* 0x000000000008781c */ /* 0x000fc80003f0f070 */
[----:B------:R-:W-:-:S13]  /*0940*/  ISETP.GT.AND P2, PT, R6, 0x3, PT ;  /* 0x000000030600780c */ /* 0x000fda0003f44270 */
[----:B------:R-:W-:Y:S05]  /*0950*/  @!P2 BRA `(.L_x_2641) ;  /* 0x00000000008ca947 */ /* 0x000fea0003800000 */
[----:B------:R-:W-:Y:S01]  /*0960*/  PLOP3.LUT P0, PT, PT, PT, PT, 0x8, 0x80 ;  /* 0x000000000080781c */ /* 0x000fe20003f0e170 */
[----:B------:R-:W1:Y:S01]  /*0970*/  LDCU.64 UR4, c[0x0][0x380] ;  /* 0x00007000ff0477ac */ /* 0x000e620008000a00 */
[----:B------:R-:W-:-:S11]  /*0980*/  NOP ;  /* 0x0000000000007918 */ /* 0x000fd60000000000 */
.L_x_2642:
        /* <DEDUP_REMOVED lines=32> */
.L_x_2641:
        /* <DEDUP_REMOVED lines=21> */
.L_x_2643:
[----:B------:R-:W-:-:S13]  /*0ce0*/  ISETP.NE.OR P0, PT, R15, RZ, P0 ;  /* 0x000000ff0f00720c */ /* 0x000fda0000705670 */
[----:B------:R-:W-:Y:S05]  /*0cf0*/  @!P0 BRA `(.L_x_2634) ;  /* 0x00000000002c8947 */ /* 0x000fea0003800000 */
.L_x_2640:
        /* <DEDUP_REMOVED lines=11> */
.L_x_2634:
[----:B0-----:R-:W-:Y:S05]  /*0db0*/  BSYNC.RECONVERGENT B0 ;  /* 0x0000000000007941 */ /* 0x001fea0003800200 */
.L_x_2633:
        /* <DEDUP_REMOVED lines=20> */
.L_x_2647:
        /* <DEDUP_REMOVED lines=15> */
.L_x_2646:
[----:B--2---:R-:W-:-:S05]  /*0ff0*/  IMAD.MOV R6, RZ, RZ, -R5 ;  /* 0x000000ffff067224 */ /* 0x004fca00078e0a05 */
[----:B------:R-:W-:-:S13]  /*1000*/  ISETP.GT.AND P2, PT, R6, 0x1, PT ;  /* 0x000000010600780c */ /* 0x000fda0003f44270 */
[----:B------:R-:W-:Y:S05]  /*1010*/  @!P2 BRA `(.L_x_2648) ;  /* 0x000000000024a947 */ /* 0x000fea0003800000 */
[----:B------:R-:W1:Y:S01]  /*1020*/  LDC.64 R8, c[0x0][0x3a0] ;  /* 0x0000e800ff087b82 */ /* 0x000e620000000a00 */
        /* <DEDUP_REMOVED lines=8> */
.L_x_2648:
[----:B------:R-:W-:-:S13]  /*10b0*/  ISETP.NE.OR P0, PT, R5, RZ, P0 ;  /* 0x000000ff0500720c */ /* 0x000fda0000705670 */
[----:B------:R-:W-:Y:S05]  /*10c0*/  @!P0 BRA `(.L_x_2644) ;  /* 0x00000000001c8947 */ /* 0x000fea0003800000 */
.L_x_2645:
[----:B01----:R-:W0:Y:S02]  /*10d0*/  LDC.64 R6, c[0x0][0x3a0] ;  /* 0x0000e800ff067b82 */ /* 0x003e240000000a00 */
.L_x_2649:
[----:B0-----:R-:W-:Y:S01]  /*10e0*/  IMAD.WIDE R8, R3, 0x2, R6 ;  /* 0x0000000203087825 */ /* 0x001fe200078e0206 */
[----:B------:R-:W-:Y:S02]  /*10f0*/  IADD3 R5, PT, PT, R5, 0x1, RZ ;  /* 0x0000000105057810 */ /* 0x000fe40007ffe0ff */
[----:B------:R-:W-:Y:S02]  /*1100*/  IADD3 R3, PT, PT, R3, R43, RZ ;  /* 0x0000002b03037210 */ /* 0x000fe40007ffe0ff */
[----:B------:R2:W-:Y:S01]  /*1110*/  STG.E.64 desc[UR8][R8.64], RZ ;  /* 0x000000ff08007986 */ /* 0x0005e2000c101b08 */
[----:B------:R-:W-:-:S13]  /*1120*/  ISETP.NE.AND P0, PT, R5, RZ, PT ;  /* 0x000000ff0500720c */ /* 0x000fda0003f05270 */
[----:B--2---:R-:W-:Y:S05]  /*1130*/  @P0 BRA `(.L_x_2649) ;  /* 0xfffffffc00e80947 */ /* 0x004fea000383ffff */
.L_x_2644:
        /* <DEDUP_REMOVED lines=15> */
.L_x_2651:
        /* <DEDUP_REMOVED lines=44> */
.L_x_2650:
[----:B------:R1:W5:Y:S01]  /*14f0*/  LDL.64 R102, [R1] ;  /* 0x0000000001667983 */ /* 0x0003620000100a00 */
[----:B------:R-:W2:Y:S01]  /*1500*/  LDCU UR4, c[0x0][0x3c8] ;  /* 0x00007900ff0477ac */ /* 0x000ea20008000800 */
[----:B------:R-:W-:Y:S01]  /*1510*/  HFMA2 R5, -RZ, RZ, 0, 0 ;  /* 0x00000000ff057431 */ /* 0x000fe200000001ff */
[----:B------:R-:W-:Y:S01]  /*1520*/  MOV R10, RZ ;  /* 0x000000ff000a7202 */ /* 0x000fe20000000f00 */
[----:B------:R-:W-:Y:S01]  /*1530*/  HFMA2 R9, -RZ, RZ, 0, 0 ;  /* 0x00000000ff097431 */ /* 0x000fe200000001ff */
[----:B------:R-:W3:Y:S01]  /*1540*/  LDCU UR7, c[0x0][0x3cc] ;  /* 0x00007980ff0777ac */ /* 0x000ee20008000800 */
[----:B------:R-:W-:Y:S01]  /*1550*/  IMAD.MOV.U32 R12, RZ, RZ, RZ ;  /* 0x000000ffff0c7224 */ /* 0x000fe200078e00ff */
[----:B------:R-:W4:Y:S01]  /*1560*/  LDCU UR5, c[0x0][0x3d0] ;  /* 0x00007a00ff0577ac */ /* 0x000f220008000800 */
[----:B------:R-:W0:Y:S01]  /*1570*/  LDCU UR10, c[0x0][0x3d4] ;  /* 0x00007a80ff0a77ac */ /* 0x000e220008000800 */
[----:B------:R-:W1:Y:S01]  /*1580*/  LDCU UR11, c[0x0][0x3d8] ;  /* 0x00007b00ff0b77ac */ /* 0x000e620008000800 */
[----:B--2---:R-:W-:-:S02]  /*1590*/  ISETP.GT.AND P0, PT, R47, UR4, PT ;  /* 0x000000042f007c0c */ /* 0x004fc4000bf04270 */
[C---:B------:R-:W-:Y:S02]  /*15a0*/  VIMNMX R0, PT, PT, R47.reuse, UR4, PT ;  /* 0x000000042f007c48 */ /* 0x040fe4000bfe0100 */
[C---:B---3--:R-:W-:Y:S02]  /*15b0*/  ISETP.GT.AND P2, PT, R47.reuse, UR7, PT ;  /* 0x000000072f007c0c */ /* 0x048fe4000bf44270 */
[----:B------:R-:W-:Y:S02]  /*15c0*/  SHF.R.S32.HI R3, RZ, 0x1f, R0 ;  /* 0x0000001fff037819 */ /* 0x000fe40000011400 */
[----:B----4-:R-:W-:Y:S02]  /*15d0*/  ISETP.GT.AND P3, PT, R47, UR5, PT ;  /* 0x000000052f007c0c */ /* 0x010fe4000bf64270 */
[----:B------:R-:W-:Y:S02]  /*15e0*/  LEA.HI R3, R3, R0, RZ, 0x5 ;  /* 0x0000000003037211 */ /* 0x000fe400078f28ff */
[----:B0-----:R-:W-:-:S02]  /*15f0*/  ISETP.GT.AND P4, PT, R47, UR10, PT ;  /* 0x0000000a2f007c0c */ /* 0x001fc4000bf84270 */
[----:B------:R-:W-:Y:S02]  /*1600*/  SHF.R.S32.HI R11, RZ, 0x5, R3 ;  /* 0x00000005ff0b7819 */ /* 0x000fe40000011403 */
[----:B-1----:R-:W-:Y:S02]  /*1610*/  ISETP.GT.AND P5, PT, R47, UR11, PT ;  /* 0x0000000b2f007c0c */ /* 0x002fe4000bfa4270 */
        /* <DEDUP_REMOVED lines=9> */
.L_x_2652:
[----:B------:R-:W-:Y:S05]  /*16b0*/  @!P2 BRA `(.L_x_2653) ;  /* 0x00000000001ca947 */ /* 0x000fea0003800000 */
[----:B------:R-:W0:Y:S02]  /*16c0*/  LDC R8, c[0x0][0x3d0] ;  /* 0x0000f400ff087b82 */ /* 0x000e240000000800 */
[----:B0-----:R-:W-:-:S04]  /*16d0*/  VIMNMX R3, PT, PT, R47, R8, PT ;  /* 0x000000082f037248 */ /* 0x001fc80003fe0100 */
[----:B------:R-:W-:-:S04]  /*16e0*/  IADD3 R3, PT, PT, R3, -UR7, RZ ;  /* 0x8000000703037c10 */ /* 0x000fc8000fffe0ff */
[----:B------:R-:W-:-:S04]  /*16f0*/  SHF.R.S32.HI R8, RZ, 0x1f, R3 ;  /* 0x0000001fff087819 */ /* 0x000fc80000011403 */
[----:B------:R-:W-:-:S04]  /*1700*/  LEA.HI R8, R8, R3, RZ, 0x5 ;  /* 0x0000000308087211 */ /* 0x000fc800078f28ff */
[----:B------:R-:W-:-:S05]  /*1710*/  SHF.R.S32.HI R8, RZ, 0x5, R8 ;  /* 0x00000005ff087819 */ /* 0x000fca0000011408 */
[----:B------:R-:W-:-:S07]  /*1720*/  IMAD R5, R8, 0x5, RZ ;  /* 0x0000000508057824 */ /* 0x000fce00078e02ff */
.L_x_2653:
        /* <DEDUP_REMOVED lines=8> */
.L_x_2654:
        /* <DEDUP_REMOVED lines=8> */
.L_x_2655:
        /* <DEDUP_REMOVED lines=8> */
.L_x_2656:
[----:B------:R-:W-:Y:S01]  /*18b0*/  LEA R0, R11, R0, 0x3 ;  /* 0x000000000b007211 */ /* 0x000fe200078e18ff */
        /* <DEDUP_REMOVED lines=24> */
[----:B------:R-:W-:Y:S02]  /*1a40*/  MOV R100, R12 ;  /* 0x0000000c00647202 */ /* 0x000fe40000000f00 */
[----:B------:R-:W-:Y:S01]  /*1a50*/  MOV R101, R13 ;  /* 0x0000000d00657202 */ /* 0x000fe20000000f00 */
[----:B------:R-:W-:Y:S06]  /*1a60*/  @!P0 BRA `(.L_x_2657) ;  /* 0x0000002000f08947 */ /* 0x000fec0003800000 */
[----:B------:R-:W-:Y:S01]  /*1a70*/  IMAD.WIDE.U32 R2, R2, 0x100, R6 ;  /* 0x0000010002027825 */ /* 0x000fe200078e0006 */
[----:B------:R-:W-:Y:S02]  /*1a80*/  PRMT R0, R48, 0x9910, RZ ;  /* 0x0000991030007816 */ /* 0x000fe400000000ff */
[----:B------:R-:W-:Y:S02]  /*1a90*/  MOV R44, RZ ;  /* 0x000000ff002c7202 */ /* 0x000fe40000000f00 */
[----:B------:R-:W-:Y:S02]  /*1aa0*/  ISETP.NE.AND P0, PT, R0, RZ, PT ;  /* 0x000000ff0000720c */ /* 0x000fe40003f05270 */
[----:B------:R-:W-:Y:S02]  /*1ab0*/  IADD3 R14, P1, PT, R2, 0x2, RZ ;  /* 0x00000002020e7810 */ /* 0x000fe40007f3e0ff */
[----:B------:R-:W-:Y:S02]  /*1ac0*/  ISETP.EQ.OR P0, PT, R51, 0x2, !P0 ;  /* 0x000000023300780c */ /* 0x000fe40004702670 */
[----:B------:R-:W-:-:S02]  /*1ad0*/  IADD3.X R15, PT, PT, RZ, R3, RZ, P1, !PT ;  /* 0x00000003ff0f7210 */ /* 0x000fc40000ffe4ff */
[----:B------:R-:W-:Y:S02]  /*1ae0*/  VIMNMX R0, PT, PT, R45, UR7, PT ;  /* 0x000000072d007c48 */ /* 0x000fe4000bfe0100 */
[----:B------:R-:W-:-:S07]  /*1af0*/  PRMT R42, RZ, 0x7610, R42 ;  /* 0x00007610ff2a7816 */ /* 0x000fce000000002a */
.L_x_2664:
[----:B------:R-:W0:Y:S01]  /*1b00*/  LDC R43, c[0x0][0x3ac] ;  /* 0x0000eb00ff2b7b82 */ /* 0x000e220000000800 */
[----:B------:R-:W-:Y:S02]  /*1b10*/  ISETP.NE.AND P2, PT, R47, R24, PT ;  /* 0x000000182f00720c */ /* 0x000fe40003f45270 */
[----:B------:R-:W-:-:S11]  /*1b20*/  MOV R3, R13 ;  /* 0x0000000d00037202 */ /* 0x000fd60000000f00 */
[----:B------:R-:W-:Y:S01]  /*1b30*/  @!P2 LEA R2, R44, R1, 0x3 ;  /* 0x000000012c02a211 */ /* 0x000fe200078e18ff */
[----:B------:R-:W5:Y:S04]  /*1b40*/  @!P2 LDG.E.U16.CONSTANT R20, desc[UR8][R14.64] ;  /* 0x000000080e14a981 */ /* 0x000f68000c1e9500 */
[----:B------:R1:W2:Y:S02]  /*1b50*/  @!P2 LDL.64 R22, [R2+0x8] ;  /* 0x000008000216a983 */ /* 0x0002a40000100a00 */
[----:B-1----:R-:W-:-:S04]  /*1b60*/  IMAD.MOV.U32 R2, RZ, RZ, R12 ;  /* 0x000000ffff027224 */ /* 0x002fc800078e000c */
[C---:B0-----:R-:W-:Y:S01]  /*1b70*/  IMAD.WIDE R4, R43.reuse, 0x4, R2 ;  /* 0x000000042b047825 */ /* 0x041fe200078e0202 */
[----:B------:R-:W3:Y:S03]  /*1b80*/  LDG.E.128.CONSTANT R8, desc[UR8][R2.64] ;  /* 0x0000000802087981 */ /* 0x000ee6000c1e9d00 */
[----:B------:R-:W-:Y:S02]  /*1b90*/  IMAD.WIDE R12, R43, 0x4, R4 ;  /* 0x000000042b0c7825 */ /* 0x000fe400078e0204 */
[----:B------:R-:W4:Y:S04]  /*1ba0*/  LDG.E.128.CONSTANT R4, desc[UR8][R4.64] ;  /* 0x0000000804047981 */ /* 0x000f28000c1e9d00 */
[----:B------:R-:W4:Y:S01]  /*1bb0*/  LDG.E.128.CONSTANT R16, desc[UR8][R12.64] ;  /* 0x000000080c107981 */ /* 0x000f22000c1e9d00 */
[----:B------:R-:W-:-:S02]  /*1bc0*/  ISETP.NE.AND P3, PT, R50, RZ, PT ;  /* 0x000000ff3200720c */ /* 0x000fc40003f65270 */
[----:B------:R-:W-:Y:S02]  /*1bd0*/  ISETP.NE.AND P1, PT, R51, 0x1, PT ;  /* 0x000000013300780c */ /* 0x000fe40003f25270 */
[----:B------:R-:W-:Y:S02]  /*1be0*/  @!P2 IADD3 R65, PT, PT, R44, 0x1, RZ ;  /* 0x000000012c41a810 */ /* 0x000fe40007ffe0ff */
[----:B--2---:R-:W-:-:S04]  /*1bf0*/  @!P2 PRMT R102, R22, 0x7610, R102 ;  /* 0x000076101666a816 */ /* 0x004fc80000000066 */
        /* <DEDUP_REMOVED lines=8> */
[----:B------:R-:W-:Y:S02]  /*1c80*/  SHF.R.U32.HI R38, RZ, 0xc, R11 ;  /* 0x0000000cff267819 */ /* 0x000fe4000001160b */
[----:B------:R-:W-:Y:S02]  /*1c90*/  LOP3.LUT R36, R10, 0x3f003f, RZ, 0xc0, !PT ;  /* 0x003f003f0a247812 */ /* 0x000fe400078ec0ff */
[----:B------:R-:W-:Y:S02]  /*1ca0*/  SHF.R.U32.HI R37, RZ, 0x6, R10 ;  /* 0x00000006ff257819 */ /* 0x000fe4000001160a */
[----:B----4-:R-:W-:-:S02]  /*1cb0*/  SHF.R.U32.HI R9, RZ, 0x8, R16 ;  /* 0x00000008ff097819 */ /* 0x010fc40000011610 */
[----:B------:R-:W-:Y:S02]  /*1cc0*/  LOP3.LUT R8, R8, 0xf000f, RZ, 0xc0, !PT ;  /* 0x000f000f08087812 */ /* 0x000fe400078ec0ff */
[----:B------:R-:W-:Y:S02]  /*1cd0*/  LOP3.LUT R56, R11, 0x3f003f, RZ, 0xc0, !PT ;  /* 0x003f003f0b387812 */ /* 0x000fe400078ec0ff */
[----:B------:R-:W-:Y:S02]  /*1ce0*/  SHF.R.U32.HI R57, RZ, 0x6, R11 ;  /* 0x00000006ff397819 */ /* 0x000fe4000001160b */
[----:B------:R-:W-:Y:S02]  /*1cf0*/  SHF.R.U32.HI R10, RZ, 0x8, R17 ;  /* 0x00000008ff0a7819 */ /* 0x000fe40000011611 */
        /* <DEDUP_REMOVED lines=9> */
[----:B------:R-:W-:Y:S02]  /*1d90*/  LOP3.LUT R9, R31, 0x300030, R10, 0xf8, !PT ;  /* 0x003000301f097812 */ /* 0x000fe400078ef80a */
[----:B------:R-:W-:Y:S02]  /*1da0*/  LOP3.LUT R10, R32, 0x300030, R11, 0xf8, !PT ;  /* 0x00300030200a7812 */ /* 0x000fe400078ef80b */
[----:B------:R-:W-:Y:S02]  /*1db0*/  @!P2 PRMT R103, R23, 0x7610, R103 ;  /* 0x000076101767a816 */ /* 0x000fe40000000067 */
[----:B------:R-:W-:Y:S02]  /*1dc0*/  LOP3.LUT R52, R18, 0x3f003f, RZ, 0xc0, !PT ;  /* 0x003f003f12347812 */ /* 0x000fe400078ec0ff */
[----:B------:R-:W-:-:S02]  /*1dd0*/  SHF.R.U32.HI R53, RZ, 0x6, R18 ;  /* 0x00000006ff357819 */ /* 0x000fc40000011612 */
[----:B------:R-:W-:Y:S02]  /*1de0*/  SHF.R.U32.HI R54, RZ, 0xa, R18 ;  /* 0x0000000aff367819 */ /* 0x000fe40000011612 */
[----:B------:R-:W-:Y:S02]  /*1df0*/  LOP3.LUT R11, R38, 0x300030, R17, 0xf8, !PT ;  /* 0x00300030260b7812 */ /* 0x000fe400078ef811 */
[----:B------:R-:W-:Y:S02]  /*1e00*/  LOP3.LUT R17, R4, 0x3f003f, RZ, 0xc0, !PT ;  /* 0x003f003f04117812 */ /* 0x000fe400078ec0ff */
[--C-:B------:R-:W-:Y:S02]  /*1e10*/  SHF.R.U32.HI R18, RZ, 0x6, R4.reuse ;  /* 0x00000006ff127819 */ /* 0x100fe40000011604 */
[----:B------:R-:W-:Y:S02]  /*1e20*/  SHF.R.U32.HI R4, RZ, 0xc, R4 ;  /* 0x0000000cff047819 */ /* 0x000fe40000011604 */
[----:B------:R-:W-:-:S02]  /*1e30*/  @!P2 PRMT R103, R103, 0x7610, R23 ;  /* 0x000076106767a816 */ /* 0x000fc40000000017 */
        /* <DEDUP_REMOVED lines=10> */
[----:B------:R-:W-:Y:S02]  /*1ee0*/  SHF.R.U32.HI R6, RZ, 0xc, R6 ;  /* 0x0000000cff067819 */ /* 0x000fe40000011606 */
[----:B------:R-:W-:-:S02]  /*1ef0*/  SHF.R.U32.HI R16, RZ, 0xa, R16 ;  /* 0x0000000aff107819 */ /* 0x000fc40000011610 */
[----:B------:R-:W-:Y:S02]  /*1f00*/  LOP3.LUT R5, R4, 0xf000f, RZ, 0xc0, !PT ;  /* 0x000f000f04057812 */ /* 0x000fe400078ec0ff */
[----:B------:R-:W-:Y:S02]  /*1f10*/  LOP3.LUT R58, R7, 0x3f003f, RZ, 0xc0, !PT ;  /* 0x003f003f073a7812 */ /* 0x000fe400078ec0ff */
[--C-:B------:R-:W-:Y:S02]  /*1f20*/  SHF.R.U32.HI R59, RZ, 0x6, R7.reuse ;  /* 0x00000006ff3b7819 */ /* 0x100fe40000011607 */
[----:B------:R-:W-:Y:S02]  /*1f30*/  SHF.R.U32.HI R7, RZ, 0xc, R7 ;  /* 0x0000000cff077819 */ /* 0x000fe40000011607 */
[----:B------:R-:W-:Y:S02]  /*1f40*/  LOP3.LUT R32, R32, 0xf000f, RZ, 0xc0, !PT ;  /* 0x000f000f20207812 */ /* 0x000fe400078ec0ff */
[----:B------:R-:W-:-:S02]  /*1f50*/  LOP3.LUT R55, R6, 0xf000f, RZ, 0xc0, !PT ;  /* 0x000f000f06377812 */ /* 0x000fc400078ec0ff */
[----:B------:R-:W-:Y:S02]  /*1f60*/  LOP3.LUT R6, R5, 0x300030, R16, 0xf8, !PT ;  /* 0x0030003005067812 */ /* 0x000fe400078ef810 */
        /* <DEDUP_REMOVED lines=123> */
.L_x_2658:
[----:B------:R-:W-:Y:S02]  /*2720*/  @!P2 MOV R44, R65 ;  /* 0x00000041002ca202 */ /* 0x000fe40000000f00 */
[----:B-----5:R-:W-:Y:S01]  /*2730*/  @!P2 IADD3 R24, PT, PT, R20, R47, RZ ;  /* 0x0000002f1418a210 */ /* 0x020fe20007ffe0ff */
        /* <DEDUP_REMOVED lines=46> */
.L_x_2660:
        /* <DEDUP_REMOVED lines=43> */
.L_x_2659:
        /* <DEDUP_REMOVED lines=18> */
[----:B----4-:R-:W-:Y:S02]  /*2df0*/  SHF.R.U32.HI R10, RZ, 0x8, R16 ;  /* 0x00000008ff0a7819 */ /* 0x010fe40000011610 */
[----:B------:R-:W-:Y:S02]  /*2e00*/  SHF.R.U32.HI R11, RZ, 0x8, R17 ;  /* 0x00000008ff0b7819 */ /* 0x000fe40000011611 */
        /* <DEDUP_REMOVED lines=8> */
[----:B------:R-:W-:Y:S02]  /*2e90*/  LOP3.LUT R8, R31, 0xf000f, RZ, 0xc0, !PT ;  /* 0x000f000f1f087812 */ /* 0x000fe400078ec0ff */
[----:B------:R-:W-:Y:S02]  /*2ea0*/  SHF.R.U32.HI R18, RZ, 0x8, R19 ;  /* 0x00000008ff127819 */ /* 0x000fe40000011613 */
[----:B------:R-:W-:Y:S02]  /*2eb0*/  LOP3.LUT R20, R20, 0xf000f, RZ, 0xc0, !PT ;  /* 0x000f000f14147812 */ /* 0x000fe400078ec0ff */
[----:B------:R-:W-:Y:S02]  /*2ec0*/  LOP3.LUT R35, R35, 0xf000f, RZ, 0xc0, !PT ;  /* 0x000f000f23237812 */ /* 0x000fe400078ec0ff */
[----:B------:R-:W-:-:S02]  /*2ed0*/  LOP3.LUT R10, R9, 0x300030, R10, 0xf8, !PT ;  /* 0x00300030090a7812 */ /* 0x000fc400078ef80a */
[----:B------:R-:W-:Y:S02]  /*2ee0*/  LOP3.LUT R9, R8, 0x300030, R11, 0xf8, !PT ;  /* 0x0030003008097812 */ /* 0x000fe400078ef80b */
[----:B------:R-:W-:Y:S02]  /*2ef0*/  LOP3.LUT R11, R20, 0x300030, R17, 0xf8, !PT ;  /* 0x00300030140b7812 */ /* 0x000fe400078ef811 */
[----:B------:R-:W-:Y:S02]  /*2f00*/  LOP3.LUT R8, R35, 0x300030, R18, 0xf8, !PT ;  /* 0x0030003023087812 */ /* 0x000fe400078ef812 */
[----:B---3--:R-:W-:Y:S02]  /*2f10*/  LOP3.LUT R17, R4, 0x3f003f, RZ, 0xc0, !PT ;  /* 0x003f003f04117812 */ /* 0x008fe400078ec0ff */
[--C-:B------:R-:W-:Y:S02]  /*2f20*/  SHF.R.U32.HI R18, RZ, 0x6, R4.reuse ;  /* 0x00000006ff127819 */ /* 0x100fe40000011604 */
[----:B------:R-:W-:-:S02]  /*2f30*/  SHF.R.U32.HI R4, RZ, 0xc, R4 ;  /* 0x0000000cff047819 */ /* 0x000fc40000011604 */
        /* <DEDUP_REMOVED lines=142> */
.L_x_2661:
        /* <DEDUP_REMOVED lines=46> */
.L_x_2663:
        /* <DEDUP_REMOVED lines=43> */
.L_x_2662:
[----:B------:R-:W-:Y:S01]  /*3db0*/  IADD3 R47, PT, PT, R47, 0x20, RZ ;  /* 0x000000202f2f7810 */ /* 0x000fe20007ffe0ff */
[----:B------:R-:W-:Y:S01]  /*3dc0*/  UIADD3 UR4, UPT, UPT, UR4, 0x40, URZ ;  /* 0x0000004004047890 */ /* 0x000fe2000fffe0ff */
[----:B------:R-:W-:Y:S01]  /*3dd0*/  IADD3 R14, P3, PT, R14, 0x80, RZ ;  /* 0x000000800e0e7810 */ /* 0x000fe20007f7e0ff */
[----:B------:R-:W-:Y:S01]  /*3de0*/  IMAD.WIDE R12, R43, 0x4, R12 ;  /* 0x000000042b0c7825 */ /* 0x000fe200078e020c */
[----:B------:R-:W-:-:S03]  /*3df0*/  ISETP.GE.AND P2, PT, R47, R0, PT ;  /* 0x000000002f00720c */ /* 0x000fc60003f46270 */
[----:B------:R-:W-:-:S10]  /*3e00*/  IMAD.X R15, RZ, RZ, R15, P3 ;  /* 0x000000ffff0f7224 */ /* 0x000fd400018e060f */
[----:B------:R-:W-:Y:S05]  /*3e10*/  @!P2 BRA `(.L_x_2664) ;  /* 0xffffffdc0038a947 */ /* 0x000fea000383ffff */
[----:B------:R-:W-:-:S07]  /*3e20*/  IMAD.WIDE R100, R43, 0x18, R2 ;  /* 0x000000182b647825 */ /* 0x000fce00078e0202 */
.L_x_2657:
        /* <DEDUP_REMOVED lines=11> */
.L_x_2669:
        /* <DEDUP_REMOVED lines=12> */
[----:B------:R-:W-:-:S04]  /*3fa0*/  MOV R17, 0x2400 ;  /* 0x0000240000117802 */ /* 0x000fc80000000f00 */
[----:B------:R-:W-:Y:S02]  /*3fb0*/  PRMT R0, R17, 0x5410, R0 ;  /* 0x0000541011007816 */ /* 0x000fe40000000000 */
[----:B------:R-:W-:Y:S02]  /*3fc0*/  ISETP.NE.AND P3, PT, R50, RZ, PT ;  /* 0x000000ff3200720c */ /* 0x000fe40003f65270 */
[----:B------:R-:W-:Y:S02]  /*3fd0*/  ISETP.NE.AND P1, PT, R51, 0x1, PT ;  /* 0x000000013300780c */ /* 0x000fe40003f25270 */
[----:B------:R-:W-:Y:S02]  /*3fe0*/  @!P2 IADD3 R98, PT, PT, R44, 0x1, RZ ;  /* 0x000000012c62a810 */ /* 0x000fe40007ffe0ff */
[C---:B--2---:R-:W-:Y:S02]  /*3ff0*/  LOP3.LUT R63, R4.reuse, 0x70007, RZ, 0xc0, !PT ;  /* 0x00070007043f7812 */ /* 0x044fe400078ec0ff */
[----:B0-----:R-:W-:-:S02]  /*4000*/  LOP3.LUT R2, R4, 0x380038, RZ, 0xc0, !PT ;  /* 0x0038003804027812 */ /* 0x001fc400078ec0ff */
[--C-:B------:R-:W-:Y:S02]  /*4010*/  SHF.R.U32.HI R60, RZ, 0x6, R4.reuse ;  /* 0x00000006ff3c7819 */ /* 0x100fe40000011604 */
[----:B------:R-:W-:Y:S02]  /*4020*/  SHF.R.U32.HI R4, RZ, 0xf, R4 ;  /* 0x0000000fff047819 */ /* 0x000fe40000011604 */
[----:B------:R-:W-:Y:S02]  /*4030*/  LOP3.LUT R64, R5, 0x70007, RZ, 0xc0, !PT ;  /* 0x0007000705407812 */ /* 0x000fe400078ec0ff */
[----:B------:R-:W-:Y:S02]  /*4040*/  SHF.R.U32.HI R61, RZ, 0x6, R5 ;  /* 0x00000006ff3d7819 */ /* 0x000fe40000011605 */
[----:B------:R-:W-:Y:S02]  /*4050*/  LOP3.LUT R4, R4, 0x10001, RZ, 0xc0, !PT ;  /* 0x0001000104047812 */ /* 0x000fe400078ec0ff */
[----:B---3--:R-:W-:-:S02]  /*4060*/  @!P2 PRMT R102, R18, 0x7610, R102 ;  /* 0x000076101266a816 */ /* 0x008fc40000000066 */
[----:B------:R-:W-:Y:S01]  /*4070*/  @!P2 PRMT R103, R19, 0x7610, R103 ;  /* 0x000076101367a816 */ /* 0x000fe20000000067 */
[----:B----4-:R-:W-:Y:S01]  /*4080*/  @!P2 IMAD.IADD R24, R16, 0x1, R47 ;  /* 0x000000011018a824 */ /* 0x010fe200078e022f */
[----:B------:R-:W-:Y:S02]  /*4090*/  LOP3.LUT R16, R5, 0x380038, RZ, 0xc0, !PT ;  /* 0x0038003805107812 */ /* 0x000fe400078ec0ff */
[----:B------:R-:W-:Y:S02]  /*40a0*/  SHF.R.U32.HI R5, RZ, 0xf, R5 ;  /* 0x0000000fff057819 */ /* 0x000fe40000011605 */
[----:B------:R-:W-:Y:S02]  /*40b0*/  @!P2 PRMT R102, R102, 0x7610, R18 ;  /* 0x000076106666a816 */ /* 0x000fe40000000012 */
[----:B-----5:R-:W-:Y:S02]  /*40c0*/  SHF.R.U32.HI R3, RZ, 0xe, R12 ;  /* 0x0000000eff037819 */ /* 0x020fe4000001160c */
[----:B------:R-:W-:-:S02]  /*40d0*/  @!P2 PRMT R103, R103, 0x7610, R19 ;  /* 0x000076106767a816 */ /* 0x000fc40000000013 */
[----:B------:R-:W-:Y:S02]  /*40e0*/  SHF.R.U32.HI R18, RZ, 0xe, R13 ;  /* 0x0000000eff127819 */ /* 0x000fe4000001160d */
[----:B------:R-:W-:Y:S02]  /*40f0*/  LOP3.LUT R5, R5, 0x10001, RZ, 0xc0, !PT ;  /* 0x0001000105057812 */ /* 0x000fe400078ec0ff */
[C---:B------:R-:W-:Y:S02]  /*4100*/  LOP3.LUT R65, R6.reuse, 0x70007, RZ, 0xc0, !PT ;  /* 0x0007000706417812 */ /* 0x040fe400078ec0ff */
[----:B------:R-:W-:Y:S02]  /*4110*/  LOP3.LUT R19, R6, 0x380038, RZ, 0xc0, !PT ;  /* 0x0038003806137812 */ /* 0x000fe400078ec0ff */
[--C-:B------:R-:W-:Y:S02]  /*4120*/  SHF.R.U32.HI R62, RZ, 0x6, R6.reuse ;  /* 0x00000006ff3e7819 */ /* 0x100fe40000011606 */
[----:B------:R-:W-:-:S02]  /*4130*/  SHF.R.U32.HI R20, RZ, 0xf, R6 ;  /* 0x0000000fff147819 */ /* 0x000fc40000011606 */
[C---:B------:R-:W-:Y:S02]  /*4140*/  LOP3.LUT R36, R12.reuse, 0x70007, RZ, 0xc0, !PT ;  /* 0x000700070c247812 */ /* 0x040fe400078ec0ff */
[----:B------:R-:W-:Y:S02]  /*4150*/  LOP3.LUT R6, R12, 0x380038, RZ, 0xc0, !PT ;  /* 0x003800380c067812 */ /* 0x000fe400078ec0ff */
[----:B------:R-:W-:Y:S02]  /*4160*/  SHF.R.U32.HI R28, RZ, 0x6, R12 ;  /* 0x00000006ff1c7819 */ /* 0x000fe4000001160c */
[----:B------:R-:W-:Y:S02]  /*4170*/  LOP3.LUT R12, R4, 0x20002, R3, 0xf8, !PT ;  /* 0x00020002040c7812 */ /* 0x000fe400078ef803 */
[C---:B------:R-:W-:Y:S02]  /*4180*/  LOP3.LUT R77, R7.reuse, 0x70007, RZ, 0xc0, !PT ;  /* 0x00070007074d7812 */ /* 0x040fe400078ec0ff */
[----:B------:R-:W-:-:S02]  /*4190*/  LOP3.LUT R67, R7, 0x380038, RZ, 0xc0, !PT ;  /* 0x0038003807437812 */ /* 0x000fc400078ec0ff */
[--C-:B------:R-:W-:Y:S02]  /*41a0*/  SHF.R.U32.HI R66, RZ, 0x6, R7.reuse ;  /* 0x00000006ff427819 */ /* 0x100fe40000011607 */
[----:B------:R-:W-:Y:S02]  /*41b0*/  SHF.R.U32.HI R30, RZ, 0xf, R7 ;  /* 0x0000000fff1e7819 */ /* 0x000fe40000011607 */
[----:B------:R-:W-:Y:S02]  /*41c0*/  LOP3.LUT R5, R5, 0x20002, R18, 0xf8, !PT ;  /* 0x0002000205057812 */ /* 0x000fe400078ef812 */
[----:B------:R-:W-:Y:S02]  /*41d0*/  SHF.R.U32.HI R32, RZ, 0xd, R9 ;  /* 0x0000000dff207819 */ /* 0x000fe40000011609 */
[----:B------:R-:W-:Y:S02]  /*41e0*/  LOP3.LUT R3, R2, 0x64006400, RZ, 0xfc, !PT ;  /* 0x6400640002037812 */ /* 0x000fe400078efcff */
[----:B------:R-:W-:-:S02]  /*41f0*/  SHF.R.U32.HI R7, RZ, 0xe, R14 ;  /* 0x0000000eff077819 */ /* 0x000fc4000001160e */
[----:B------:R-:W-:Y:S02]  /*4200*/  LOP3.LUT R20, R20, 0x10001, RZ, 0xc0, !PT ;  /* 0x0001000114147812 */ /* 0x000fe400078ec0ff */
[----:B------:R-:W-:Y:S02]  /*4210*/  LOP3.LUT R2, R60, 0x380038, RZ, 0xc0, !PT ;  /* 0x003800383c027812 */ /* 0x000fe400078ec0ff */
[----:B------:R-:W-:Y:S02]  /*4220*/  SHF.R.U32.HI R29, RZ, 0x6, R13 ;  /* 0x00000006ff1d7819 */ /* 0x000fe4000001160d */
[----:B------:R-:W-:Y:S01]  /*4230*/  LOP3.LUT R32, R5, 0x40004, R32, 0xf8, !PT ;  /* 0x0004000405207812 */ /* 0x000fe200078ef820 */
[----:B------:R-:W-:Y:S01]  /*4240*/  HFMA2 R82, R3, R0.H1_H1, -132, -132 ;  /* 0xd820d82003527431 */ /* 0x000fe20000060000 */
[C---:B------:R-:W-:Y:S02]  /*4250*/  LOP3.LUT R58, R15.reuse, 0x70007, RZ, 0xc0, !PT ;  /* 0x000700070f3a7812 */ /* 0x040fe400078ec0ff */
[----:B------:R-:W-:-:S02]  /*4260*/  LOP3.LUT R68, R15, 0x380038, RZ, 0xc0, !PT ;  /* 0x003800380f447812 */ /* 0x000fc400078ec0ff */
[----:B------:R-:W-:Y:S02]  /*4270*/  SHF.R.U32.HI R54, RZ, 0x6, R15 ;  /* 0x00000006ff367819 */ /* 0x000fe4000001160f */
[----:B------:R-:W-:Y:S02]  /*4280*/  LOP3.LUT R20, R20, 0x20002, R7, 0xf8, !PT ;  /* 0x0002000214147812 */ /* 0x000fe400078ef807 */
[----:B------:R-:W-:Y:S02]  /*4290*/  LOP3.LUT R5, R2, 0x64006400, RZ, 0xfc, !PT ;  /* 0x6400640002057812 */ /* 0x000fe400078efcff */
[----:B------:R-:W-:Y:S02]  /*42a0*/  SHF.R.U32.HI R15, RZ, 0xe, R15 ;  /* 0x0000000eff0f7819 */ /* 0x000fe4000001160f */
[----:B------:R-:W-:Y:S02]  /*42b0*/  LOP3.LUT R30, R30, 0x10001, RZ, 0xc0, !PT ;  /* 0x000100011e1e7812 */ /* 0x000fe400078ec0ff */
[----:B------:R-:W-:-:S02]  /*42c0*/  LOP3.LUT R19, R19, 0x64006400, RZ, 0xfc, !PT ;  /* 0x6400640013137812 */ /* 0x000fc400078efcff */
[----:B------:R-:W-:Y:S02]  /*42d0*/  LOP3.LUT R7, R61, 0x380038, RZ, 0xc0, !PT ;  /* 0x003800383d077812 */ /* 0x000fe400078ec0ff */
[----:B------:R-:W-:Y:S02]  /*42e0*/  LOP3.LUT R3, R6, 0x64006400, RZ, 0xfc, !PT ;  /* 0x6400640006037812 */ /* 0x000fe400078efcff */
[----:B------:R-:W-:Y:S02]  /*42f0*/  LOP3.LUT R2, R28, 0x380038, RZ, 0xc0, !PT ;  /* 0x003800381c027812 */ /* 0x000fe400078ec0ff */
[----:B------:R-:W-:Y:S01]  /*4300*/  LOP3.LUT R6, R29, 0x380038, RZ, 0xc0, !PT ;  /* 0x003800381d067812 */ /* 0x000fe200078ec0ff */
[-C--:B------:R-:W-:Y:S01]  /*4310*/  HFMA2 R86, R5, R0.reuse.H1_H1, -132, -132 ;  /* 0xd820d82005567431 */ /* 0x080fe20000060000 */
[----:B------:R-:W-:Y:S01]  /*4320*/  SHF.R.U32.HI R55, RZ, 0x6, R10 ;  /* 0x00000006ff377819 */ /* 0x000fe2000001160a */
[----:B------:R-:W-:Y:S01]  /*4330*/  HFMA2 R84, R19, R0.H1_H1, -132, -132 ;  /* 0xd820d82013547431 */ /* 0x000fe20000060000 */
[----:B------:R-:W-:-:S02]  /*4340*/  LOP3.LUT R38, R13, 0x70007, RZ, 0xc0, !PT ;  /* 0x000700070d267812 */ /* 0x000fc400078ec0ff */
[----:B------:R-:W-:Y:S02]  /*4350*/  LOP3.LUT R17, R13, 0x380038, RZ, 0xc0, !PT ;  /* 0x003800380d117812 */ /* 0x000fe400078ec0ff */
[----:B------:R-:W-:Y:S02]  /*4360*/  LOP3.LUT R15, R30, 0x20002, R15, 0xf8, !PT ;  /* 0x000200021e0f7812 */ /* 0x000fe400078ef80f */
[----:B------:R-:W-:Y:S02]  /*4370*/  LOP3.LUT R67, R67, 0x64006400, RZ, 0xfc, !PT ;  /* 0x6400640043437812 */ /* 0x000fe400078efcff */
[----:B------:R-:W-:Y:S02]  /*4380*/  LOP3.LUT R7, R7, 0x64006400, RZ, 0xfc, !PT ;  /* 0x6400640007077812 */ /* 0x000fe400078efcff */
[C---:B------:R-:W-:Y:S02]  /*4390*/  LOP3.LUT R53, R14.reuse, 0x70007, RZ, 0xc0, !PT ;  /* 0x000700070e357812 */ /* 0x040fe400078ec0ff */
[----:B------:R-:W-:-:S02]  /*43a0*/  LOP3.LUT R13, R14, 0x380038, RZ, 0xc0, !PT ;  /* 0x003800380e0d7812 */ /* 0x000fc400078ec0ff */
[----:B------:R-:W-:Y:S02]  /*43b0*/  SHF.R.U32.HI R37, RZ, 0x6, R14 ;  /* 0x00000006ff257819 */ /* 0x000fe4000001160e */
[----:B------:R-:W-:Y:S02]  /*43c0*/  SHF.R.U32.HI R30, RZ, 0x6, R8 ;  /* 0x00000006ff1e7819 */ /* 0x000fe40000011608 */
[----:B------:R-:W-:Y:S02]  /*43d0*/  SHF.R.U32.HI R33, RZ, 0xd, R10 ;  /* 0x0000000dff217819 */ /* 0x000fe4000001160a */
[----:B------:R-:W-:Y:S02]  /*43e0*/  LOP3.LUT R5, R2, 0x64006400, RZ, 0xfc, !PT ;  /* 0x6400640002057812 */ /* 0x000fe400078efcff */
[C---:B------:R-:W-:Y:S02]  /*43f0*/  LOP3.LUT R35, R8.reuse, 0x70007, RZ, 0xc0, !PT ;  /* 0x0007000708237812 */ /* 0x040fe400078ec0ff */
[----:B------:R-:W-:-:S02]  /*4400*/  LOP3.LUT R4, R8, 0x380038, RZ, 0xc0, !PT ;  /* 0x0038003808047812 */ /* 0x000fc400078ec0ff */
[----:B------:R-:W-:Y:S02]  /*4410*/  SHF.R.U32.HI R31, RZ, 0xd, R8 ;  /* 0x0000000dff1f7819 */ /* 0x000fe40000011608 */
[----:B------:R-:W-:Y:S02]  /*4420*/  LOP3.LUT R14, R10, 0x380038, RZ, 0xc0, !PT ;  /* 0x003800380a0e7812 */ /* 0x000fe400078ec0ff */
[----:B------:R-:W-:Y:S02]  /*4430*/  LOP3.LUT R19, R6, 0x64006400, RZ, 0xfc, !PT ;  /* 0x6400640006137812 */ /* 0x000fe400078efcff */
[C---:B------:R-:W-:Y:S02]  /*4440*/  LOP3.LUT R39, R9.reuse, 0x70007, RZ, 0xc0, !PT ;  /* 0x0007000709277812 */ /* 0x040fe400078ec0ff */
[----:B------:R-:W-:Y:S02]  /*4450*/  LOP3.LUT R8, R9, 0x380038, RZ, 0xc0, !PT ;  /* 0x0038003809087812 */ /* 0x000fe400078ec0ff */
[----:B------:R-:W-:-:S02]  /*4460*/  SHF.R.U32.HI R52, RZ, 0x6, R9 ;  /* 0x00000006ff347819 */ /* 0x000fc40000011609 */
[----:B------:R-:W-:Y:S01]  /*4470*/  LOP3.LUT R6, R55, 0x380038, RZ, 0xc0, !PT ;  /* 0x0038003837067812 */ /* 0x000fe200078ec0ff */
[-C--:B------:R-:W-:Y:S01]  /*4480*/  HFMA2 R85, R67, R0.reuse.H1_H1, -132, -132 ;  /* 0xd820d82043557431 */ /* 0x080fe20000060000 */
[----:B------:R-:W-:Y:S01]  /*4490*/  LOP3.LUT R56, R10, 0x70007, RZ, 0xc0, !PT ;  /* 0x000700070a387812 */ /* 0x000fe200078ec0ff */
[----:B------:R-:W-:Y:S01]  /*44a0*/  HFMA2 R87, R7, R0.H1_H1, -132, -132 ;  /* 0xd820d82007577431 */ /* 0x000fe20000060000 */
[----:B------:R-:W-:Y:S02]  /*44b0*/  LOP3.LUT R9, R62, 0x380038, RZ, 0xc0, !PT ;  /* 0x003800383e097812 */ /* 0x000fe400078ec0ff */
[C---:B------:R-:W-:Y:S02]  /*44c0*/  LOP3.LUT R59, R11.reuse, 0x70007, RZ, 0xc0, !PT ;  /* 0x000700070b3b7812 */ /* 0x040fe400078ec0ff */
[----:B------:R-:W-:Y:S02]  /*44d0*/  LOP3.LUT R18, R11, 0x380038, RZ, 0xc0, !PT ;  /* 0x003800380b127812 */ /* 0x000fe400078ec0ff */
[----:B------:R-:W-:-:S02]  /*44e0*/  SHF.R.U32.HI R57, RZ, 0x6, R11 ;  /* 0x00000006ff397819 */ /* 0x000fc4000001160b */
[----:B------:R-:W-:Y:S02]  /*44f0*/  SHF.R.U32.HI R34, RZ, 0xd, R11 ;  /* 0x0000000dff227819 */ /* 0x000fe4000001160b */
[----:B------:R-:W-:Y:S01]  /*4500*/  LOP3.LUT R33, R20, 0x40004, R33, 0xf8, !PT ;  /* 0x0004000414217812 */ /* 0x000fe200078ef821 */
[----:B------:R-:W-:Y:S01]  /*4510*/  HFMA2 R20, R5, R0.H1_H1, -132, -132 ;  /* 0xd820d82005147431 */ /* 0x000fe20000060000 */
[----:B------:R-:W-:Y:S02]  /*4520*/  LOP3.LUT R10, R66, 0x380038, RZ, 0xc0, !PT ;  /* 0x00380038420a7812 */ /* 0x000fe400078ec0ff */
[----:B------:R-:W-:Y:S02]  /*4530*/  LOP3.LUT R2, R30, 0x380038, RZ, 0xc0, !PT ;  /* 0x003800381e027812 */ /* 0x000fe400078ec0ff */
[----:B------:R-:W-:Y:S02]  /*4540*/  LOP3.LUT R11, R54, 0x380038, RZ, 0xc0, !PT ;  /* 0x00380038360b7812 */ /* 0x000fe400078ec0ff */
[----:B------:R-:W-:-:S02]  /*4550*/  LOP3.LUT R7, R4, 0x64006400, RZ, 0xfc, !PT ;  /* 0x6400640004077812 */ /* 0x000fc400078efcff */
[----:B------:R-:W-:Y:S01]  /*4560*/  LOP3.LUT R67, R14, 0x64006400, RZ, 0xfc, !PT ;  /* 0x640064000e437812 */ /* 0x000fe200078efcff */
[----:B------:R-:W-:Y:S01]  /*4570*/  HFMA2 R74, R3, R0.H1_H1, -132, -132 ;  /* 0xd820d820034a7431 */ /* 0x000fe20000060000 */
[----:B------:R-:W-:Y:S02]  /*4580*/  LOP3.LUT R4, R52, 0x380038, RZ, 0xc0, !PT ;  /* 0x0038003834047812 */ /* 0x000fe400078ec0ff */
[----:B------:R-:W-:Y:S02]  /*4590*/  LOP3.LUT R69, R6, 0x64006400, RZ, 0xfc, !PT ;  /* 0x6400640006457812 */ /* 0x000fe400078efcff */
[----:B------:R-:W-:Y:S02]  /*45a0*/  LOP3.LUT R5, R62, 0x1c001c0, RZ, 0xc0, !PT ;  /* 0x01c001c03e057812 */ /* 0x000fe400078ec0ff */
[----:B------:R-:W-:Y:S02]  /*45b0*/  LOP3.LUT R9, R9, 0x64006400, RZ, 0xfc, !PT ;  /* 0x6400640009097812 */ /* 0x000fe400078efcff */
[----:B------:R-:W-:-:S02]  /*45c0*/  LOP3.LUT R6, R66, 0x1c001c0, RZ, 0xc0, !PT ;  /* 0x01c001c042067812 */ /* 0x000fc400078ec0ff */
[----:B------:R-:W-:Y:S02]  /*45d0*/  LOP3.LUT R75, R10, 0x64006400, RZ, 0xfc, !PT ;  /* 0x640064000a4b7812 */ /* 0x000fe400078efcff */
[----:B------:R-:W-:Y:S01]  /*45e0*/  LOP3.LUT R3, R2, 0x64006400, RZ, 0xfc, !PT ;  /* 0x6400640002037812 */ /* 0x000fe200078efcff */
[----:B------:R-:W-:Y:S01]  /*45f0*/  HFMA2 R14, R67, R0.H1_H1, -132, -132 ;  /* 0xd820d820430e7431 */ /* 0x000fe20000060000 */
[----:B------:R-:W-:Y:S02]  /*4600*/  LOP3.LUT R34, R15, 0x40004, R34, 0xf8, !PT ;  /* 0x000400040f227812 */ /* 0x000fe400078ef822 */
[----:B------:R-:W-:Y:S02]  /*4610*/  LOP3.LUT R10, R37, 0x380038, RZ, 0xc0, !PT ;  /* 0x00380038250a7812 */ /* 0x000fe400078ec0ff */
[----:B------:R-:W-:Y:S02]  /*4620*/  LOP3.LUT R79, R11, 0x64006400, RZ, 0xfc, !PT ;  /* 0x640064000b4f7812 */ /* 0x000fe400078efcff */
[----:B------:R-:W-:-:S02]  /*4630*/  LOP3.LUT R15, R8, 0x64006400, RZ, 0xfc, !PT ;  /* 0x64006400080f7812 */ /* 0x000fc400078efcff */
[----:B------:R-:W-:Y:S02]  /*4640*/  LOP3.LUT R11, R4, 0x64006400, RZ, 0xfc, !PT ;  /* 0x64006400040b7812 */ /* 0x000fe400078efcff */
[----:B------:R-:W-:Y:S02]  /*4650*/  LOP3.LUT R2, R60, 0x1c001c0, RZ, 0xc0, !PT ;  /* 0x01c001c03c027812 */ /* 0x000fe400078ec0ff */
[----:B------:R-:W-:Y:S01]  /*4660*/  LOP3.LUT R5, R5, 0x64006400, RZ, 0xfc, !PT ;  /* 0x6400640005057812 */ /* 0x000fe200078efcff */
[----:B------:R-:W-:Y:S01]  /*4670*/  HFMA2 R76, R9, R0.H1_H1, -132, -132 ;  /* 0xd820d820094c7431 */ /* 0x000fe20000060000 */
[----:B------:R-:W-:Y:S02]  /*4680*/  LOP3.LUT R8, R57, 0x380038, RZ, 0xc0, !PT ;  /* 0x0038003839087812 */ /* 0x000fe400078ec0ff */
[----:B------:R-:W-:Y:S02]  /*4690*/  LOP3.LUT R4, R61, 0x1c001c0, RZ, 0xc0, !PT ;  /* 0x01c001c03d047812 */ /* 0x000fe400078ec0ff */
[----:B------:R-:W-:-:S02]  /*46a0*/  LOP3.LUT R67, R6, 0x64006400, RZ, 0xfc, !PT ;  /* 0x6400640006437812 */ /* 0x000fc400078efcff */
[----:B------:R-:W-:Y:S01]  /*46b0*/  LOP3.LUT R31, R12, 0x40004, R31, 0xf8, !PT ;  /* 0x000400040c1f7812 */ /* 0x000fe200078ef81f */
[-C--:B------:R-:W-:Y:S01]  /*46c0*/  HFMA2 R12, R3, R0.reuse.H1_H1, -132, -132 ;  /* 0xd820d820030c7431 */ /* 0x080fe20000060000 */
[----:B------:R-:W-:Y:S02]  /*46d0*/  LOP3.LUT R6, R37, 0x1c001c0, RZ, 0xc0, !PT ;  /* 0x01c001c025067812 */ /* 0x000fe400078ec0ff */
[----:B------:R-:W-:Y:S01]  /*46e0*/  LOP3.LUT R9, R10, 0x64006400, RZ, 0xfc, !PT ;  /* 0x640064000a097812 */ /* 0x000fe200078efcff */
[-C--:B------:R-:W-:Y:S01]  /*46f0*/  HFMA2 R10, R69, R0.reuse.H1_H1, -132, -132 ;  /* 0xd820d820450a7431 */ /* 0x080fe20000060000 */
        /* <DEDUP_REMOVED lines=12> */
[----:B------:R-:W-:Y:S01]  /*47c0*/  HFMA2 R16, R7, R0.H1_H1, -132, -132 ;  /* 0xd820d82007107431 */ /* 0x000fe20000060000 */
[----:B------:R-:W-:-:S02]  /*47d0*/  LOP3.LUT R17, R17, 0x64006400, RZ, 0xfc, !PT ;  /* 0x6400640011117812 */ /* 0x000fc400078efcff */
[----:B------:R-:W-:Y:S02]  /*47e0*/  LOP3.LUT R13, R13, 0x64006400, RZ, 0xfc, !PT ;  /* 0x640064000d0d7812 */ /* 0x000fe400078efcff */
        /* <DEDUP_REMOVED lines=12> */
[----:B------:R-:W-:Y:S01]  /*48b0*/  HFMA2 R72, R13, R0.H1_H1, -132, -132 ;  /* 0xd820d8200d487431 */ /* 0x000fe20000060000 */
[----:B------:R-:W-:Y:S02]  /*48c0*/  LOP3.LUT R64, R64, 0x64006400, RZ, 0xfc, !PT ;  /* 0x6400640040407812 */ /* 0x000fe400078efcff */
[----:B------:R-:W-:-:S02]  /*48d0*/  LOP3.LUT R65, R65, 0x64006400, RZ, 0xfc, !PT ;  /* 0x6400640041417812 */ /* 0x000fc400078efcff */
[----:B------:R-:W-:Y:S01]  /*48e0*/  LOP3.LUT R66, R66, 0x64006400, RZ, 0xfc, !PT ;  /* 0x6400640042427812 */ /* 0x000fe200078efcff */
[-C--:B------:R-:W-:Y:S01]  /*48f0*/  HFMA2 R17, R79, R0.reuse.H1_H1, -132, -132 ;  /* 0xd820d8204f117431 */ /* 0x080fe20000060000 */
[----:B------:R-:W-:Y:S01]  /*4900*/  LOP3.LUT R60, R60, 0x70007, RZ, 0xc0, !PT ;  /* 0x000700073c3c7812 */ /* 0x000fe200078ec0ff */
[----:B------:R-:W-:Y:S01]  /*4910*/  HFMA2 R13, R81, R0.H1_H1, -132, -132 ;  /* 0xd820d820510d7431 */ /* 0x000fe20000060000 */
        /* <DEDUP_REMOVED lines=44> */
[-C--:B------:R-:W-:Y:S02]  /*4be0*/  HFMA2 R83, R83, R0.reuse.H1_H1, -132, -132 ;  /* 0xd820d82053537431 */ /* 0x080fe40000060000 */
[-C--:B------:R-:W-:Y:S02]  /*4bf0*/  HFMA2 R75, R75, R0.reuse.H1_H1, -132, -132 ;  /* 0xd820d8204b4b7431 */ /* 0x080fe40000060000 */
[-C--:B------:R-:W-:Y:S02]  /*4c00*/  HFMA2 R71, R71, R0.reuse.H1_H1, -132, -132 ;  /* 0xd820d82047477431 */ /* 0x080fe40000060000 */
[-C--:B------:R-:W-:Y:S02]  /*4c10*/  HFMA2 R19, R19, R0.reuse.H1_H1, -132, -132 ;  /* 0xd820d82013137431 */ /* 0x080fe40000060000 */
[----:B------:R-:W-:-:S02]  /*4c20*/  HFMA2 R15, R15, R0.H1_H1, -132, -132 ;  /* 0xd820d8200f0f7431 */ /* 0x000fc40000060000 */
[-C--:B------:R-:W-:Y:S02]  /*4c30*/  HFMA2 R11, R11, R0.reuse.H1_H1, -132, -132 ;  /* 0xd820d8200b0b7431 */ /* 0x080fe40000060000 */
[-C--:B------:R-:W-:Y:S02]  /*4c40*/  HFMA2 R69, R69, R0.reuse.H0_H0, -20, -20 ;  /* 0xcd00cd0045457431 */ /* 0x080fe40000040000 */
[-C--:B------:R-:W-:Y:S02]  /*4c50*/  HFMA2 R67, R67, R0.reuse.H0_H0, -20, -20 ;  /* 0xcd00cd0043437431 */ /* 0x080fe40000040000 */
        /* <DEDUP_REMOVED lines=107> */
.L_x_2666:
        /* <DEDUP_REMOVED lines=83> */
.L_x_2668:
        /* <DEDUP_REMOVED lines=77> */
.L_x_2667:
        /* <DEDUP_REMOVED lines=8> */
.L_x_2665:
        /* <DEDUP_REMOVED lines=12> */
.L_x_2674:
        /* <DEDUP_REMOVED lines=8> */
[----:B------:R-:W-:Y:S01]  /*5ed0*/  MOV R8, 0x2400 ;  /* 0x0000240000087802 */ /* 0x000fe20000000f00 */
[----:B------:R-:W-:Y:S01]  /*5ee0*/  @!P2 VIADD R62, R44, 0x1 ;  /* 0x000000012c3ea836 */ /* 0x000fe20000000000 */
[----:B------:R-:W-:-:S02]  /*5ef0*/  ISETP.NE.AND P1, PT, R51, 0x1, PT ;  /* 0x000000013300780c */ /* 0x000fc40003f25270 */
[C---:B--2---:R-:W-:Y:S02]  /*5f00*/  LOP3.LUT R45, R5.reuse, 0x30003, RZ, 0xc0, !PT ;  /* 0x00030003052d7812 */ /* 0x044fe400078ec0ff */
[C---:B------:R-:W-:Y:S02]  /*5f10*/  LOP3.LUT R12, R5.reuse, 0xc000c, RZ, 0xc0, !PT ;  /* 0x000c000c050c7812 */ /* 0x040fe400078ec0ff */
[C---:B------:R-:W-:Y:S02]  /*5f20*/  LOP3.LUT R21, R5.reuse, 0x300030, RZ, 0xc0, !PT ;  /* 0x0030003005157812 */ /* 0x040fe400078ec0ff */
[----:B------:R-:W-:Y:S02]  /*5f30*/  LOP3.LUT R34, R5, 0xc000c0, RZ, 0xc0, !PT ;  /* 0x00c000c005227812 */ /* 0x000fe400078ec0ff */
[----:B------:R-:W-:Y:S02]  /*5f40*/  SHF.R.U32.HI R53, RZ, 0x8, R5 ;  /* 0x00000008ff357819 */ /* 0x000fe40000011605 */
[----:B------:R-:W-:-:S02]  /*5f50*/  LOP3.LUT R9, R4, 0x30003, RZ, 0xc0, !PT ;  /* 0x0003000304097812 */ /* 0x000fc400078ec0ff */
[----:B------:R-:W-:Y:S02]  /*5f60*/  LOP3.LUT R33, R4, 0xc000c0, RZ, 0xc0, !PT ;  /* 0x00c000c004217812 */ /* 0x000fe400078ec0ff */
[----:B---3--:R-:W-:Y:S02]  /*5f70*/  @!P2 PRMT R102, R10, 0x7610, R102 ;  /* 0x000076100a66a816 */ /* 0x008fe40000000066 */
[----:B------:R-:W-:Y:S02]  /*5f80*/  @!P2 PRMT R103, R11, 0x7610, R103 ;  /* 0x000076100b67a816 */ /* 0x000fe40000000067 */
[----:B------:R-:W-:Y:S02]  /*5f90*/  @!P2 PRMT R102, R102, 0x7610, R10 ;  /* 0x000076106666a816 */ /* 0x000fe4000000000a */
[----:B------:R-:W-:Y:S02]  /*5fa0*/  @!P2 PRMT R103, R103, 0x7610, R11 ;  /* 0x000076106767a816 */ /* 0x000fe4000000000b */
[----:B------:R-:W-:-:S02]  /*5fb0*/  LOP3.LUT R10, R4, 0xc000c, RZ, 0xc0, !PT ;  /* 0x000c000c040a7812 */ /* 0x000fc400078ec0ff */
[----:B------:R-:W-:Y:S02]  /*5fc0*/  LOP3.LUT R11, R4, 0x300030, RZ, 0xc0, !PT ;  /* 0x00300030040b7812 */ /* 0x000fe400078ec0ff */
[C---:B------:R-:W-:Y:S02]  /*5fd0*/  LOP3.LUT R5, R6.reuse, 0xc000c, RZ, 0xc0, !PT ;  /* 0x000c000c06057812 */ /* 0x040fe400078ec0ff */
[----:B------:R-:W-:Y:S02]  /*5fe0*/  SHF.R.U32.HI R4, RZ, 0x8, R4 ;  /* 0x00000008ff047819 */ /* 0x000fe40000011604 */
        /* <DEDUP_REMOVED lines=12> */
[----:B------:R-:W-:Y:S02]  /*60b0*/  SHF.R.U32.HI R57, RZ, 0x8, R7 ;  /* 0x00000008ff397819 */ /* 0x000fe40000011607 */
[----:B------:R-:W-:Y:S02]  /*60c0*/  LOP3.LUT R5, R5, 0x64006400, RZ, 0xfc, !PT ;  /* 0x6400640005057812 */ /* 0x000fe400078efcff */
[----:B------:R-:W-:-:S02]  /*60d0*/  LOP3.LUT R7, R55, 0xc000c, RZ, 0xc0, !PT ;  /* 0x000c000c37077812 */ /* 0x000fc400078ec0ff */
[----:B------:R-:W-:Y:S01]  /*60e0*/  LOP3.LUT R6, R6, 0x64006400, RZ, 0xfc, !PT ;  /* 0x6400640006067812 */ /* 0x000fe200078efcff */
[-C--:B------:R-:W-:Y:S01]  /*60f0*/  HFMA2 R16, R5, R22.reuse.H0_H0, -258, -258 ;  /* 0xdc08dc0805107431 */ /* 0x080fe20000040016 */
[----:B------:R-:W-:Y:S02]  /*6100*/  LOP3.LUT R13, R12, 0x64006400, RZ, 0xfc, !PT ;  /* 0x640064000c0d7812 */ /* 0x000fe400078efcff */
[----:B------:R-:W-:Y:S02]  /*6110*/  LOP3.LUT R12, R57, 0xc000c, RZ, 0xc0, !PT ;  /* 0x000c000c390c7812 */ /* 0x000fe400078ec0ff */
[----:B------:R-:W-:Y:S01]  /*6120*/  LOP3.LUT R7, R7, 0x64006400, RZ, 0xfc, !PT ;  /* 0x6400640007077812 */ /* 0x000fe200078efcff */
[----:B------:R-:W-:Y:S01]  /*6130*/  HFMA2 R17, R6, R22.H0_H0, -258, -258 ;  /* 0xdc08dc0806117431 */ /* 0x000fe20000040016 */
[----:B------:R-:W-:Y:S02]  /*6140*/  LOP3.LUT R10, R10, 0x64006400, RZ, 0xfc, !PT ;  /* 0x640064000a0a7812 */ /* 0x000fe400078efcff */
[----:B------:R-:W-:-:S02]  /*6150*/  LOP3.LUT R5, R4, 0x300030, RZ, 0xc0, !PT ;  /* 0x0030003004057812 */ /* 0x000fc400078ec0ff */
[----:B------:R-:W-:Y:S01]  /*6160*/  LOP3.LUT R6, R53, 0x300030, RZ, 0xc0, !PT ;  /* 0x0030003035067812 */ /* 0x000fe200078ec0ff */
[-C--:B------:R-:W-:Y:S01]  /*6170*/  HFMA2 R20, R7, R22.reuse.H0_H0, -258, -258 ;  /* 0xdc08dc0807147431 */ /* 0x080fe20000040016 */
        /* <DEDUP_REMOVED lines=24> */
[-C--:B------:R-:W-:Y:S02]  /*6300*/  HFMA2 R23, R23, R32.reuse.H0_H0, -66, -66 ;  /* 0xd420d42017177431 */ /* 0x080fe40000040020 */
[-C--:B------:R-:W-:Y:S02]  /*6310*/  HFMA2 R28, R28, R32.reuse.H0_H0, -66, -66 ;  /* 0xd420d4201c1c7431 */ /* 0x080fe40000040020 */
[-C--:B------:R-:W-:Y:S01]  /*6320*/  HFMA2 R31, R7, R32.reuse.H0_H0, -66, -66 ;  /* 0xd420d420071f7431 */ /* 0x080fe20000040020 */
[----:B------:R-:W-:Y:S01]  /*6330*/  LOP3.LUT R7, R34, 0x64006400, RZ, 0xfc, !PT ;  /* 0x6400640022077812 */ /* 0x000fe200078efcff */
[----:B------:R-:W-:Y:S01]  /*6340*/  HFMA2 R32, R10, R32.H0_H0, -66, -66 ;  /* 0xd420d4200a207431 */ /* 0x000fe20000040020 */
[----:B------:R-:W-:-:S02]  /*6350*/  LOP3.LUT R10, R55, 0xc000c0, RZ, 0xc0, !PT ;  /* 0x00c000c0370a7812 */ /* 0x000fc400078ec0ff */
[----:B------:R-:W-:Y:S01]  /*6360*/  LOP3.LUT R11, R6, 0x64006400, RZ, 0xfc, !PT ;  /* 0x64006400060b7812 */ /* 0x000fe200078efcff */
        /* <DEDUP_REMOVED lines=76> */
.L_x_2671:
        /* <DEDUP_REMOVED lines=48> */
.L_x_2673:
        /* <DEDUP_REMOVED lines=44> */
.L_x_2672:
        /* <DEDUP_REMOVED lines=8> */
.L_x_2670:
        /* <DEDUP_REMOVED lines=12> */
.L_x_2678:
[----:B------:R-:W0:Y:S02]  /*6f30*/  LDS R2, [R0] ;  /* 0x0000000000027984 */ /* 0x000e240000000800 */
[----:B0-----:R-:W-:-:S05]  /*6f40*/  HADD2 R3, R2, R7 ;  /* 0x0000000702037230 */ /* 0x001fca0000000000 */
[----:B------:R-:W0:Y:S02]  /*6f50*/  ATOMS.CAST.SPIN P0, [R0], R2, R3 ;  /* 0x000000020000758d */ /* 0x000e240001800003 */
[----:B0-----:R-:W-:Y:S05]  /*6f60*/  @!P0 BRA `(.L_x_2678) ;  /* 0xfffffffc00f08947 */ /* 0x001fea000383ffff */
[----:B------:R-:W-:Y:S05]  /*6f70*/  BRA `(.L_x_2676) ;  /* 0x00000000000c7947 */ /* 0x000fea0003800000 */
.L_x_2677:
[----:B------:R-:W2:Y:S02]  /*6f80*/  LD.E R0, desc[UR8][R4.64] ;  /* 0x0000000804007980 */ /* 0x000ea4000c101900 */
[----:B--2---:R-:W-:-:S05]  /*6f90*/  IADD3 R3, PT, PT, R7, R0, RZ ;  /* 0x0000000007037210 */ /* 0x004fca0007ffe0ff */
[----:B------:R0:W-:Y:S02]  /*6fa0*/  ST.E desc[UR8][R4.64], R3 ;  /* 0x0000000304007985 */ /* 0x0001e4000c101908 */
.L_x_2676:
[----:B------:R-:W-:Y:S05]  /*6fb0*/  BSYNC.RECONVERGENT B0 ;  /* 0x0000000000007941 */ /* 0x000fea0003800200 */
.L_x_2675:
[----:B------:R1:W-:Y:S01]  /*6fc0*/  ATOM.E.ADD.F16x2.RN.STRONG.GPU P0, RZ, desc[UR8][R4.64+0x4], R41 ;  /* 0x8000042904ff79a2 */ /* 0x0003e2000c10e108 */
[----:B------:R-:W-:Y:S04]  /*6fd0*/  BSSY.RECONVERGENT B0, `(.L_x_2679) ;  /* 0x000000e000007945 */ /* 0x000fe80003800200 */
[----:B-1----:R-:W-:Y:S05]  /*6fe0*/  @P0 BRA `(.L_x_2680) ;  /* 0x0000000000300947 */ /* 0x002fea0003800000 */
[----:B------:R-:W1:Y:S02]  /*6ff0*/  QSPC.E.S P0, RZ, [R4+0x4] ;  /* 0x0000040004ff73aa */ /* 0x000e640000000500 */
[----:B-1----:R-:W-:Y:S05]  /*7000*/  @!P0 BRA `(.L_x_2681) ;  /* 0x00000000001c8947 */ /* 0x002fea0003800000 */
[----:B------:R-:W-:-:S04]  /*7010*/  MOV R2, R4 ;  /* 0x0000000400027202 */ /* 0x000fc80000000f00 */
[----:B------:R-:W-:-:S07]  /*7020*/  MOV R0, R2 ;  /* 0x0000000200007202 */ /* 0x000fce0000000f00 */
.L_x_2682:
[----:B------:R-:W0:Y:S02]  /*7030*/  LDS R2, [R0+0x4] ;  /* 0x0000040000027984 */ /* 0x000e240000000800 */
[----:B0-----:R-:W-:-:S05]  /*7040*/  HFMA2 R3, R2, 1, 1, R41 ;  /* 0x3c003c0002037831 */ /* 0x001fca0000000029 */
[----:B------:R-:W0:Y:S02]  /*7050*/  ATOMS.CAST.SPIN P0, [R0+0x4], R2, R3 ;  /* 0x000004020000758d */ /* 0x000e240001800003 */
[----:B0-----:R-:W-:Y:S05]  /*7060*/  @!P0 BRA `(.L_x_2682) ;  /* 0xfffffffc00f08947 */ /* 0x001fea000383ffff */
[----:B------:R-:W-:Y:S05]  /*7070*/  BRA `(.L_x_2680) ;  /* 0x00000000000c7947 */ /* 0x000fea0003800000 */
.L_x_2681:
[----:B------:R-:W0:Y:S02]  /*7080*/  LD.E R0, desc[UR8][R4.64+0x4] ;  /* 0x0000040804007980 */ /* 0x000e24000c101900 */
[----:B0-----:R-:W-:-:S05]  /*7090*/  IADD3 R3, PT, PT, R41, R0, RZ ;  /* 0x0000000029037210 */ /* 0x001fca0007ffe0ff */
[----:B------:R1:W-:Y:S02]  /*70a0*/  ST.E desc[UR8][R4.64+0x4], R3 ;  /* 0x0000040304007985 */ /* 0x0003e4000c101908 */
.L_x_2680:
[----:B------:R-:W-:Y:S05]  /*70b0*/  BSYNC.RECONVERGENT B0 ;  /* 0x0000000000007941 */ /* 0x000fea0003800200 */
.L_x_2679:
        /* <DEDUP_REMOVED lines=11> */
.L_x_2686:
[----:B------:R-:W0:Y:S02]  /*7170*/  LDS R2, [R0] ;  /* 0x0000000000027984 */ /* 0x000e240000000800 */
[----:B0-----:R-:W-:-:S05]  /*7180*/  HADD2 R3, R2, R7 ;  /* 0x0000000702037230 */ /* 0x001fca0000000000 */
[----:B------:R-:W0:Y:S02]  /*7190*/  ATOMS.CAST.SPIN P0, [R0], R2, R3 ;  /* 0x000000020000758d */ /* 0x000e240001800003 */
[----:B0-----:R-:W-:Y:S05]  /*71a0*/  @!P0 BRA `(.L_x_2686) ;  /* 0xfffffffc00f08947 */ /* 0x001fea000383ffff */
[----:B------:R-:W-:Y:S05]  /*71b0*/  BRA `(.L_x_2684) ;  /* 0x00000000000c7947 */ /* 0x000fea0003800000 */
.L_x_2685:
[----:B------:R-:W2:Y:S02]  /*71c0*/  LD.E R0, desc[UR8][R4.64] ;  /* 0x0000000804007980 */ /* 0x000ea4000c101900 */
[----:B--2---:R-:W-:-:S05]  /*71d0*/  IADD3 R3, PT, PT, R7, R0, RZ ;  /* 0x0000000007037210 */ /* 0x004fca0007ffe0ff */
[----:B------:R0:W-:Y:S02]  /*71e0*/  ST.E desc[UR8][R4.64], R3 ;  /* 0x0000000304007985 */ /* 0x0001e4000c101908 */
.L_x_2684:
[----:B------:R-:W-:Y:S05]  /*71f0*/  BSYNC.RECONVERGENT B0 ;  /* 0x0000000000007941 */ /* 0x000fea0003800200 */
.L_x_2683:
[----:B------:R1:W-:Y:S01]  /*7200*/  ATOM.E.ADD.F16x2.RN.STRONG.GPU P0, RZ, desc[UR8][R4.64+0x4], R27 ;  /* 0x8000041b04ff79a2 */ /* 0x0003e2000c10e108 */
[----:B------:R-:W-:Y:S04]  /*7210*/  BSSY.RECONVERGENT B0, `(.L_x_2687) ;  /* 0x000000e000007945 */ /* 0x000fe80003800200 */
[----:B-1----:R-:W-:Y:S05]  /*7220*/  @P0 BRA `(.L_x_2688) ;  /* 0x0000000000300947 */ /* 0x002fea0003800000 */
[----:B------:R-:W1:Y:S02]  /*7230*/  QSPC.E.S P0, RZ, [R4+0x4] ;  /* 0x0000040004ff73aa */ /* 0x000e640000000500 */
[----:B-1----:R-:W-:Y:S05]  /*7240*/  @!P0 BRA `(.L_x_2689) ;  /* 0x00000000001c8947 */ /* 0x002fea0003800000 */
[----:B------:R-:W-:-:S05]  /*7250*/  IMAD.MOV.U32 R2, RZ, RZ, R4 ;  /* 0x000000ffff027224 */ /* 0x000fca00078e0004 */
[----:B------:R-:W-:-:S07]  /*7260*/  MOV R0, R2 ;  /* 0x0000000200007202 */ /* 0x000fce0000000f00 */
.L_x_2690:
[----:B------:R-:W0:Y:S02]  /*7270*/  LDS R2, [R0+0x4] ;  /* 0x0000040000027984 */ /* 0x000e240000000800 */
[----:B0-----:R-:W-:-:S05]  /*7280*/  HFMA2 R3, R2, 1, 1, R27 ;  /* 0x3c003c0002037831 */ /* 0x001fca000000001b */
[----:B------:R-:W0:Y:S02]  /*7290*/  ATOMS.CAST.SPIN P0, [R0+0x4], R2, R3 ;  /* 0x000004020000758d */ /* 0x000e240001800003 */
[----:B0-----:R-:W-:Y:S05]  /*72a0*/  @!P0 BRA `(.L_x_2690) ;  /* 0xfffffffc00f08947 */ /* 0x001fea000383ffff */
[----:B------:R-:W-:Y:S05]  /*72b0*/  BRA `(.L_x_2688) ;  /* 0x00000000000c7947 */ /* 0x000fea0003800000 */
.L_x_2689:
[----:B------:R-:W0:Y:S02]  /*72c0*/  LD.E R0, desc[UR8][R4.64+0x4] ;  /* 0x0000040804007980 */ /* 0x000e24000c101900 */
[----:B0-----:R-:W-:-:S05]  /*72d0*/  IADD3 R3, PT, PT, R27, R0, RZ ;  /* 0x000000001b037210 */ /* 0x001fca0007ffe0ff */
[----:B------:R1:W-:Y:S02]  /*72e0*/  ST.E desc[UR8][R4.64+0x4], R3 ;  /* 0x0000040304007985 */ /* 0x0003e4000c101908 */
.L_x_2688:
[----:B------:R-:W-:Y:S05]  /*72f0*/  BSYNC.RECONVERGENT B0 ;  /* 0x0000000000007941 */ /* 0x000fea0003800200 */
.L_x_2687:
        /* <DEDUP_REMOVED lines=12> */
.L_x_2694:
[----:B------:R-:W0:Y:S02]  /*73c0*/  LDS R2, [R0] ;  /* 0x0000000000027984 */ /* 0x000e240000000800 */
[----:B0-----:R-:W-:-:S05]  /*73d0*/  HADD2 R3, R2, R7 ;  /* 0x0000000702037230 */ /* 0x001fca0000000000 */
[----:B------:R-:W0:Y:S02]  /*73e0*/  ATOMS.CAST.SPIN P0, [R0], R2, R3 ;  /* 0x000000020000758d */ /* 0x000e240001800003 */
[----:B0-----:R-:W-:Y:S05]  /*73f0*/  @!P0 BRA `(.L_x_2694) ;  /* 0xfffffffc00f08947 */ /* 0x001fea000383ffff */
[----:B------:R-:W-:Y:S05]  /*7400*/  BRA `(.L_x_2692) ;  /* 0x00000000000c7947 */ /* 0x000fea0003800000 */
.L_x_2693:
[----:B------:R-:W2:Y:S02]  /*7410*/  LD.E R0, desc[UR8][R4.64] ;  /* 0x0000000804007980 */ /* 0x000ea4000c101900 */
[----:B--2---:R-:W-:-:S05]  /*7420*/  IADD3 R3, PT, PT, R7, R0, RZ ;  /* 0x0000000007037210 */ /* 0x004fca0007ffe0ff */
[----:B------:R0:W-:Y:S02]  /*7430*/  ST.E desc[UR8][R4.64], R3 ;  /* 0x0000000304007985 */ /* 0x0001e4000c101908 */
.L_x_2692:
[----:B------:R-:W-:Y:S05]  /*7440*/  BSYNC.RECONVERGENT B0 ;  /* 0x0000000000007941 */ /* 0x000fea0003800200 */
.L_x_2691:
[----:B------:R1:W-:Y:S02]  /*7450*/  ATOM.E.ADD.F16x2.RN.STRONG.GPU P0, RZ, desc[UR8][R4.64+0x4], R25 ;  /* 0x8000041904ff79a2 */ /* 0x0003e4000c10e108 */
[----:B-1----:R-:W-:Y:S05]  /*7460*/  @P0 EXIT ;  /* 0x000000000000094d */ /* 0x002fea0003800000 */
[----:B------:R-:W1:Y:S02]  /*7470*/  QSPC.E.S P0, RZ, [R4+0x4] ;  /* 0x0000040004ff73aa */ /* 0x000e640000000500 */
[----:B-1----:R-:W-:Y:S05]  /*7480*/  @!P0 BRA `(.L_x_2695) ;  /* 0x00000000001c8947 */ /* 0x002fea0003800000 */
[----:B------:R-:W-:-:S04]  /*7490*/  MOV R2, R4 ;  /* 0x0000000400027202 */ /* 0x000fc80000000f00 */
[----:B------:R-:W-:-:S07]  /*74a0*/  MOV R0, R2 ;  /* 0x0000000200007202 */ /* 0x000fce0000000f00 */
.L_x_2696:
[----:B------:R-:W0:Y:S02]  /*74b0*/  LDS R2, [R0+0x4] ;  /* 0x0000040000027984 */ /* 0x000e240000000800 */
[----:B0-----:R-:W-:-:S05]  /*74c0*/  HFMA2 R3, R2, 1, 1, R25 ;  /* 0x3c003c0002037831 */ /* 0x001fca0000000019 */
[----:B------:R-:W0:Y:S02]  /*74d0*/  ATOMS.CAST.SPIN P0, [R0+0x4], R2, R3 ;  /* 0x000004020000758d */ /* 0x000e240001800003 */
[----:B0-----:R-:W-:Y:S05]  /*74e0*/  @!P0 BRA `(.L_x_2696) ;  /* 0xfffffffc00f08947 */ /* 0x001fea000383ffff */
[----:B------:R-:W-:Y:S05]  /*74f0*/  EXIT ;  /* 0x000000000000794d */ /* 0x000fea0003800000 */
.L_x_2695:
[----:B------:R-:W0:Y:S02]  /*7500*/  LD.E R0, desc[UR8][R4.64+0x4] ;  /* 0x0000040804007980 */ /* 0x000e24000c101900 */
[----:B0-----:R-:W-:-:S05]  /*7510*/  IADD3 R3, PT, PT, R25, R0, RZ ;  /* 0x0000000019037210 */ /* 0x001fca0007ffe0ff */
[----:B------:R-:W-:Y:S01]  /*7520*/  ST.E desc[UR8][R4.64+0x4], R3 ;  /* 0x0000040304007985 */ /* 0x000fe2000c101908 */
[----:B------:R-:W-:Y:S05]  /*7530*/  EXIT ;  /* 0x000000000000794d */ /* 0x000fea0003800000 */
.L_x_2697:
        /* <DEDUP_REMOVED lines=12> */
.L_x_5317:


//--------------------- .text._Z23gemm_half_q_half_kernelILi3ELi128ELb1ELb1ELi64EEvPK6__halfPKjS4_S2_PS0_iiiiPKtS7_iiiiiibS2_i --------------------------
	.section	.text._Z23gemm_half_q_half_kernelILi3ELi128ELb1ELb1ELi64EEvPK6__halfPKjS4_S2_PS0_iiiiPKtS7_iiiiiibS2_i,"ax",@progbits
	.align	128
        .global         _Z23gemm_half_q_half_kernelILi3ELi128ELb1ELb1ELi64EEvPK6__halfPKjS4_S2_PS0_iiiiPKtS7_iiiiiibS2_i
        .type           _Z23gemm_half_q_half_kernelILi3ELi128ELb1ELb1ELi64EEvPK6__halfPKjS4_S2_PS0_iiiiPKtS7_iiiiiibS2_i,@function
        .size           _Z23gemm_half_q_half_kernelILi3ELi128ELb1ELb1ELi64EEvPK6__halfPKjS4_S2_PS0_iiiiPKtS7_iiiiiibS2_i,(.L_x_5318 - _Z23gemm_half_q_half_kernelILi3ELi128ELb1ELb1ELi64EEvPK6__halfPKjS4_S2_PS0_iiiiPKtS7_iiiiiibS2_i)
        .other          _Z23gemm_half_q_half_kernelILi3ELi128ELb1ELb1ELi64EEvPK6__halfPKjS4_S2_PS0_iiiiPKtS7_iiiiiibS2_i,@"STO_CUDA_ENTRY STV_DEFAULT"
_Z23gemm_half_q_half_kernelILi3ELi128ELb1ELb1ELi64EEvPK6__halfPKjS4_S2_PS0_iiiiPKtS7_iiiiiibS2_i:
.text._Z23gemm_half_q_half_kernelILi3ELi128ELb1ELb1ELi64EEvPK6__halfPKjS4_S2_PS0_iiiiPKtS7_iiiiiibS2_i:
[----:B------:R-:W0:Y:S08]  /*0000*/  LDC R1, c[0x0][0x37c] ;  /* 0x0000df00ff017b82 */ /* 0x000e300000000800 */
[----:B------:R-:W1:Y:S01]  /*0010*/  S2UR UR8, SR_CTAID.Y ;  /* 0x00000000000879c3 */ /* 0x000e620000002600 */
[----:B------:R-:W2:Y:S01]  /*0020*/  LDCU UR14, c[0x0][0x3a8] ;  /* 0x00007500ff0e77ac */ /* 0x000ea20008000800 */
[----:B0-----:R-:W-:-:S04]  /*0030*/  IADD3 R1, PT, PT, R1, -0x10, RZ ;  /* 0xfffffff001017810 */ /* 0x001fc80007ffe0ff */
[----:B------:R-:W-:Y:S01]  /*0040*/  R2UR UR26, R1 ;  /* 0x00000000011a72ca */ /* 0x000fe200000e0000 */
[----:B-1----:R-:W-:-:S04]  /*0050*/  UIMAD UR27, UR8, 0x3, URZ ;  /* 0x00000003081b78a4 */ /* 0x002fc8000f8e02ff */
[----:B--2---:R-:W-:-:S04]  /*0060*/  UIADD3 UR14, UPT, UPT, -UR27, UR14, URZ ;  /* 0x0000000e1b0e7290 */ /* 0x004fc8000fffe1ff */
        /* <DEDUP_REMOVED lines=9> */
[----:B------:R-:W-:-:S06]  /*0100*/  UISETP.NE.AND UP0, UPT, UR14, 0x1, UPT ;  /* 0x000000010e00788c */ /* 0x000fcc000bf05270 */
[----:B------:R-:W0:Y:S01]  /*0110*/  S2UR UR4, SR_CTAID.X ;  /* 0x00000000000479c3 */ /* 0x000e220000002500 */
[----:B------:R-:W-:Y:S02]  /*0120*/  PRMT R12, RZ, 0x7610, R12 ;  /* 0x00007610ff0c7816 */ /* 0x000fe4000000000c */
[----:B------:R-:W-:Y:S02]  /*0130*/  PRMT R13, RZ, 0x7610, R13 ;  /* 0x00007610ff0d7816 */ /* 0x000fe4000000000d */
[----:B------:R-:W-:Y:S01]  /*0140*/  PLOP3.LUT P1, PT, PT, PT, UP0, 0x80, 0x8 ;  /* 0x000000000008781c */ /* 0x000fe20003f2f008 */
[----:B-1----:R-:W-:Y:S01]  /*0150*/  USHF.L.U32 UR9, UR17, 0x6, URZ ;  /* 0x0000000611097899 */ /* 0x002fe200080006ff */
[----:B----4-:R-:W-:-:S13]  /*0160*/  R2UR UR25, R4 ;  /* 0x00000000041972ca */ /* 0x010fda00000e0000 */
[----:B------:R-:W-:Y:S01]  /*0170*/  MOV R3, UR25 ;  /* 0x0000001900037c02 */ /* 0x000fe20008000f00 */
[----:B0-23--:R-:W-:Y:S06]  /*0180*/  @!P1 BRA `(.L_x_2698) ;  /* 0x00000000002c9947 */ /* 0x00dfec0003800000 */
[----:B------:R-:W0:Y:S01]  /*0190*/  LDC R7, c[0x0][0x3f0] ;  /* 0x0000fc00ff077b82 */ /* 0x000e220000000800 */
[----:B------:R-:W-:-:S06]  /*01a0*/  UISETP.NE.AND UP0, UPT, UR14, 0x2, UPT ;  /* 0x000000020e00788c */ /* 0x000fcc000bf05270 */
[----:B------:R-:W-:Y:S01]  /*01b0*/  PLOP3.LUT P0, PT, PT, PT, UP0, 0x80, 0x8 ;  /* 0x000000000008781c */ /* 0x000fe20003f0f008 */
[----:B------:R-:W0:Y:S02]  /*01c0*/  LDC.64 R4, c[0x0][0x3e8] ;  /* 0x0000fa00ff047b82 */ /* 0x000e240000000a00 */
[----:B0-----:R-:W-:-:S05]  /*01d0*/  IMAD.WIDE R4, R7, 0x2, R4 ;  /* 0x0000000207047825 */ /* 0x001fca00078e0204 */
[----:B------:R-:W2:Y:S01]  /*01e0*/  LDG.E.U16 R13, desc[UR22][R4.64] ;  /* 0x00000016040d7981 */ /* 0x000ea2000c1e1500 */
[----:B------:R-:W-:-:S05]  /*01f0*/  IMAD.WIDE R6, R7, 0x2, R4 ;  /* 0x0000000207067825 */ /* 0x000fca00078e0204 */
[----:B------:R-:W3:Y:S01]  /*0200*/  @P0 LDG.E.U16 R12, desc[UR22][R6.64] ;  /* 0x00000016060c0981 */ /* 0x000ee2000c1e1500 */
[----:B--2---:R-:W-:-:S04]  /*0210*/  LOP3.LUT R3, R13, UR25, RZ, 0xfc, !PT ;  /* 0x000000190d037c12 */ /* 0x004fc8000f8efcff */
[----:B---3--:R-:W-:-:S04]  /*0220*/  @P0 LOP3.LUT R8, R12, R3, RZ, 0xfc, !PT ;  /* 0x000000030c080212 */ /* 0x008fc800078efcff */
[----:B------:R-:W-:-:S07]  /*0230*/  @P0 PRMT R3, R8, 0x7610, R3 ;  /* 0x0000761008030816 */ /* 0x000fce0000000003 */
.L_x_2698:
[----:B------:R-:W-:Y:S01]  /*0240*/  PRMT R3, R3, 0x9910, RZ ;  /* 0x0000991003037816 */ /* 0x000fe200000000ff */
[----:B------:R-:W-:Y:S01]  /*0250*/  UISETP.LT.U32.AND UP0, UPT, UR14, 0x3, UPT ;  /* 0x000000030e00788c */ /* 0x000fe2000bf01070 */
[----:B------:R-:W-:Y:S02]  /*0260*/  MOV R5, UR9 ;  /* 0x0000000900057c02 */ /* 0x000fe40008000f00 */
[----:B------:R-:W-:Y:S02]  /*0270*/  ISETP.NE.AND P0, PT, R3, RZ, PT ;  /* 0x000000ff0300720c */ /* 0x000fe40003f05270 */
[----:B------:R-:W-:-:S04]  /*0280*/  VIADDMNMX R5, R5, 0x40, R0, PT ;  /* 0x0000004005057846 */ /* 0x000fc80003800100 */
[----:B------:R-:W-:-:S07]  /*0290*/  R2UR UR15, R5 ;  /* 0x00000000050f72ca */ /* 0x000fce00000e0000 */
[----:B------:R-:W-:Y:S08]  /*02a0*/  @!P0 EXIT ;  /* 0x000000000000894d */ /* 0x000ff00003800000 */
        /* <DEDUP_REMOVED lines=36> */
.L_x_2704:
        /* <DEDUP_REMOVED lines=9> */
[----:B------:R-:W-:Y:S01]  /*0580*/  IADD3 R9, P4, PT, R20, R3, RZ ;  /* 0x0000000314097210 */ /* 0x000fe20007f9e0ff */
[----:B------:R-:W2:Y:S01]  /*0590*/  LDG.E.U16.CONSTANT R4, desc[UR22][R4.64] ;  /* 0x0000001604047981 */ /* 0x000ea2000c1e9500 */
        /* <DEDUP_REMOVED lines=21> */
.L_x_2703:
        /* <DEDUP_REMOVED lines=20> */
.L_x_2705:
[----:B------:R-:W-:-:S13]  /*0830*/  ISETP.EQ.AND P2, PT, RZ, UR6, PT ;  /* 0x00000006ff007c0c */ /* 0x000fda000bf42270 */
[----:B------:R-:W-:Y:S05]  /*0840*/  @!P0 BRA P2, `(.L_x_2700) ;  /* 0x0000000400748947 */ /* 0x000fea0001000000 */
.L_x_2702:
        /* <DEDUP_REMOVED lines=12> */
.L_x_2701:
[C---:B------:R-:W-:Y:S01]  /*0910*/  LEA R4, P0, R20.reuse, UR10, 0x1 ;  /* 0x0000000a14047c11 */ /* 0x040fe2000f8008ff */
[----:B------:R-:W0:Y:S03]  /*0920*/  LDCU.64 UR12, c[0x0][0x380] ;  /* 0x00007000ff0c77ac */ /* 0x000e260008000a00 */
[----:B------:R-:W-:-:S05]  /*0930*/  LEA.HI.X R5, R20, UR11, RZ, 0x1, P0 ;  /* 0x0000000b14057c11 */ /* 0x000fca00080f0cff */
[----:B------:R1:W5:Y:S01]  /*0940*/  LDG.E.U16.CONSTANT R20, desc[UR22][R4.64] ;  /* 0x0000001604147981 */ /* 0x000362000c1e9500 */
[----:B------:R-:W-:Y:S01]  /*0950*/  UIADD3 UR6, UPT, UPT, URZ, -UR5, URZ ;  /* 0x80000005ff067290 */ /* 0x000fe2000fffe0ff */
[----:B------:R-:W-:-:S03]  /*0960*/  IMAD R15, R0, UR8, RZ ;  /* 0x00000008000f7c24 */ /* 0x000fc6000f8e02ff */
[----:B------:R-:W-:Y:S02]  /*0970*/  UISETP.GE.AND UP0, UPT, UR6, URZ, UPT ;  /* 0x000000ff0600728c */ /* 0x000fe4000bf06270 */
[----:B------:R-:W-:-:S07]  /*0980*/  LEA R15, R15, R15, 0x1 ;  /* 0x0000000f0f0f7211 */ /* 0x000fce00078e08ff */
[----:B01----:R-:W-:Y:S05]  /*0990*/  BRA.U UP0, `(.L_x_2706) ;  /* 0x0000000100f47547 */ /* 0x003fea000b800000 */
[----:B------:R-:W-:Y:S02]  /*09a0*/  UIADD3 UR7, UPT, UPT, URZ, -UR6, URZ ;  /* 0x80000006ff077290 */ /* 0x000fe4000fffe0ff */
[----:B------:R-:W-:Y:S02]  /*09b0*/  UPLOP3.LUT UP0, UPT, UPT, UPT, UPT, 0x80, 0x8 ;  /* 0x000000000008789c */ /* 0x000fe40003f0f070 */
[----:B------:R-:W-:-:S09]  /*09c0*/  UISETP.GT.AND UP1, UPT, UR7, 0x3, UPT ;  /* 0x000000030700788c */ /* 0x000fd2000bf24270 */
[----:B------:R-:W-:Y:S05]  /*09d0*/  BRA.U !UP1, `(.L_x_2707) ;  /* 0x0000000109887547 */ /* 0x000fea000b800000 */
[----:B------:R-:W0:Y:S01]  /*09e0*/  LDCU.64 UR10, c[0x0][0x380] ;  /* 0x00007000ff0a77ac */ /* 0x000e220008000a00 */
[----:B------:R-:W-:-:S11]  /*09f0*/  UPLOP3.LUT UP0, UPT, UPT, UPT, UPT, 0x40, 0x4 ;  /* 0x000000000004789c */ /* 0x000fd60003f0e870 */
.L_x_2708:
        /* <DEDUP_REMOVED lines=32> */
.L_x_2707:
        /* <DEDUP_REMOVED lines=21> */
.L_x_2709:
[----:B------:R-:W-:-:S09]  /*0d50*/  UISETP.NE.OR UP0, UPT, UR6, URZ, UP0 ;  /* 0x000000ff0600728c */ /* 0x000fd20008705670 */
[----:B------:R-:W-:Y:S05]  /*0d60*/  BRA.U !UP0, `(.L_x_2700) ;  /* 0x00000001082c7547 */ /* 0x000fea000b800000 */
.L_x_2706:
        /* <DEDUP_REMOVED lines=11> */
.L_x_2700:
[----:B------:R-:W-:Y:S05]  /*0e20*/  BSYNC.RECONVERGENT B0 ;  /* 0x0000000000007941 */ /* 0x000fea0003800200 */
.L_x_2699:
        /* <DEDUP_REMOVED lines=11> */
[----:B------:R-:W-:-:S06]  /*0ee0*/  UIMAD UR6, UR6, 0x3, UR4 ;  /* 0x00000003060678a4 */ /* 0x000fcc000f8e0204 */
[----:B0-----:R-:W-:Y:S01]  /*0ef0*/  LEA R3, R2, UR6, 0x2 ;  /* 0x0000000602037c11 */ /* 0x001fe2000f8e10ff */
[----:B------:R-:W-:Y:S06]  /*0f00*/  BRA.U UP0, `(.L_x_2711) ;  /* 0x00000001008c7547 */ /* 0x000fec000b800000 */
[----:B------:R-:W-:Y:S02]  /*0f10*/  UIADD3 UR4, UPT, UPT, URZ, -UR5, URZ ;  /* 0x80000005ff047290 */ /* 0x000fe4000fffe0ff */
[----:B------:R-:W-:Y:S02]  /*0f20*/  UPLOP3.LUT UP0, UPT, UPT, UPT, UPT, 0x80, 0x8 ;  /* 0x000000000008789c */ /* 0x000fe40003f0f070 */
[----:B------:R-:W-:-:S09]  /*0f30*/  UISETP.GT.AND UP1, UPT, UR4, 0x3, UPT ;  /* 0x000000030400788c */ /* 0x000fd2000bf24270 */
[----:B------:R-:W-:Y:S05]  /*0f40*/  BRA.U !UP1, `(.L_x_2712) ;  /* 0x0000000109447547 */ /* 0x000fea000b800000 */
[----:B------:R-:W0:Y:S01]  /*0f50*/  LDC.64 R16, c[0x0][0x3a0] ;  /* 0x0000e800ff107b82 */ /* 0x000e220000000a00 */
[----:B------:R-:W-:-:S11]  /*0f60*/  UPLOP3.LUT UP0, UPT, UPT, UPT, UPT, 0x40, 0x4 ;  /* 0x000000000004789c */ /* 0x000fd60003f0e870 */
.L_x_2713:
        /* <DEDUP_REMOVED lines=15> */
.L_x_2712:
        /* <DEDUP_REMOVED lines=12> */
.L_x_2714:
[----:B------:R-:W-:-:S09]  /*1120*/  UISETP.NE.OR UP0, UPT, UR5, URZ, UP0 ;  /* 0x000000ff0500728c */ /* 0x000fd20008705670 */
[----:B------:R-:W-:Y:S05]  /*1130*/  BRA.U !UP0, `(.L_x_2710) ;  /* 0x00000001081c7547 */ /* 0x000fea000b800000 */
.L_x_2711:
[----:B01----:R-:W0:Y:S02]  /*1140*/  LDC.64 R4, c[0x0][0x3a0] ;  /* 0x0000e800ff047b82 */ /* 0x003e240000000a00 */
.L_x_2715:
[C---:B0-----:R-:W-:Y:S01]  /*1150*/  IMAD.WIDE R6, R3.reuse, 0x2, R4 ;  /* 0x0000000203067825 */ /* 0x041fe200078e0204 */
[----:B------:R-:W-:Y:S01]  /*1160*/  UIADD3 UR5, UPT, UPT, UR5, 0x1, URZ ;  /* 0x0000000105057890 */ /* 0x000fe2000fffe0ff */
[----:B------:R-:W-:-:S03]  /*1170*/  IADD3 R3, PT, PT, R3, UR16, RZ ;  /* 0x0000001003037c10 */ /* 0x000fc6000fffe0ff */
[----:B------:R2:W-:Y:S01]  /*1180*/  STG.E.64 desc[UR22][R6.64], RZ ;  /* 0x000000ff06007986 */ /* 0x0005e2000c101b16 */
[----:B------:R-:W-:-:S09]  /*1190*/  UISETP.NE.AND UP0, UPT, UR5, URZ, UPT ;  /* 0x000000ff0500728c */ /* 0x000fd2000bf05270 */
[----:B--2---:R-:W-:Y:S05]  /*11a0*/  BRA.U UP0, `(.L_x_2715) ;  /* 0xfffffffd00e87547 */ /* 0x004fea000b83ffff */
.L_x_2710:
[----:B------:R-:W2:Y:S01]  /*11b0*/  LDCU UR18, c[0x0][0x3c8] ;  /* 0x00007900ff1277ac */ /* 0x000ea20008000800 */
[----:B------:R-:W-:Y:S01]  /*11c0*/  ISETP.LE.AND P0, PT, R0, UR9, PT ;  /* 0x0000000900007c0c */ /* 0x000fe2000bf03270 */
[----:B------:R-:W3:Y:S01]  /*11d0*/  LDCU UR28, c[0x0][0x3cc] ;  /* 0x00007980ff1c77ac */ /* 0x000ee20008000800 */
[----:B------:R-:W4:Y:S01]  /*11e0*/  LDCU UR29, c[0x0][0x3d0] ;  /* 0x00007a00ff1d77ac */ /* 0x000f220008000800 */
[----:B------:R-:W0:Y:S01]  /*11f0*/  LDCU UR30, c[0x0][0x3d4] ;  /* 0x00007a80ff1e77ac */ /* 0x000e220008000800 */
[----:B------:R-:W1:Y:S01]  /*1200*/  LDCU UR31, c[0x0][0x3d8] ;  /* 0x00007b00ff1f77ac */ /* 0x000e620008000800 */
[----:B--2---:R-:W-:Y:S01]  /*1210*/  UISETP.LT.AND UP0, UPT, UR9, UR18, UPT ;  /* 0x000000120900728c */ /* 0x004fe2000bf01270 */
[----:B------:R-:W2:Y:S03]  /*1220*/  LDCU.64 UR10, c[0x0][0x3b8] ;  /* 0x00007700ff0a77ac */ /* 0x000ea60008000a00 */
        /* <DEDUP_REMOVED lines=8> */
[----:B-1----:R-:W-:Y:S01]  /*12b0*/  UISETP.GT.AND UP3, UPT, UR9, UR31, UPT ;  /* 0x0000001f0900728c */ /* 0x002fe2000bf64270 */
[----:B------:R-:W-:Y:S01]  /*12c0*/  UMOV UR5, URZ ;  /* 0x000000ff00057c82 */ /* 0x000fe20008000000 */
[----:B------:R-:W-:Y:S01]  /*12d0*/  UMOV UR6, URZ ;  /* 0x000000ff00067c82 */ /* 0x000fe20008000000 */
[----:B--2---:R-:W-:Y:S01]  /*12e0*/  UIMAD.WIDE.U32 UR12, UR12, 0x2, UR10 ;  /* 0x000000020c0c78a5 */ /* 0x004fe2000f8e000a */
        /* <DEDUP_REMOVED lines=14> */
.L_x_2717:
[----:B-1---5:R-:W-:-:S05]  /*13d0*/  IADD3 R9, PT, PT, R15, UR4, RZ ;  /* 0x000000040f097c10 */ /* 0x022fca000fffe0ff */
[----:B------:R-:W-:-:S05]  /*13e0*/  IMAD R2, R9, UR16, RZ ;  /* 0x0000001009027c24 */ /* 0x000fca000f8e02ff */
        /* <DEDUP_REMOVED lines=8> */
[----:B------:R0:W2:Y:S03]  /*1470*/  LDG.E.U16.CONSTANT R8, desc[UR22][R8.64] ;  /* 0x0000001608087981 */ /* 0x0000a6000c1e9500 */
[----:B------:R-:W-:Y:S02]  /*1480*/  MOV R10, UR20 ;  /* 0x00000014000a7c02 */ /* 0x000fe40008000f00 */
[----:B------:R-:W-:-:S05]  /*1490*/  MOV R11, UR21 ;  /* 0x00000015000b7c02 */ /* 0x000fca0008000f00 */
[----:B------:R-:W4:Y:S01]  /*14a0*/  LDG.E.U16.CONSTANT R21, desc[UR22][R10.64+0x2] ;  /* 0x000002160a157981 */ /* 0x000f22000c1e9500 */
[----:B------:R-:W-:Y:S02]  /*14b0*/  ULEA UR19, UR4, UR26, 0x3 ;  /* 0x0000001a04137291 */ /* 0x000fe4000f8e18ff */
[----:B------:R-:W-:Y:S01]  /*14c0*/  UIADD3 UR4, UPT, UPT, UR4, 0x1, URZ ;  /* 0x0000000104047890 */ /* 0x000fe2000fffe0ff */
[----:B---3--:R-:W-:-:S04]  /*14d0*/  SHF.R.U32.HI R18, RZ, R16, R3 ;  /* 0x00000010ff127219 */ /* 0x008fc80000011603 */
        /* <DEDUP_REMOVED lines=28> */
.L_x_2716:
[----:B------:R-:W-:Y:S02]  /*16a0*/  UISETP.GT.AND UP4, UPT, UR9, UR18, UPT ;  /* 0x000000120900728c */ /* 0x000fe4000bf84270 */
[----:B------:R-:W-:Y:S01]  /*16b0*/  VIMNMX R0, PT, PT, R0, UR18, PT ;  /* 0x0000001200007c48 */ /* 0x000fe2000bfe0100 */
[----:B------:R-:W-:Y:S01]  /*16c0*/  UMOV UR4, URZ ;  /* 0x000000ff00047c82 */ /* 0x000fe20008000000 */
[----:B------:R-:W-:Y:S01]  /*16d0*/  UMOV UR7, URZ ;  /* 0x000000ff00077c82 */ /* 0x000fe20008000000 */
[----:B------:R-:W-:-:S04]  /*16e0*/  UMOV UR8, URZ ;  /* 0x000000ff00087c82 */ /* 0x000fc80008000000 */
        /* <DEDUP_REMOVED lines=9> */
.L_x_2718:
        /* <DEDUP_REMOVED lines=9> */
.L_x_2719:
        /* <DEDUP_REMOVED lines=9> */
.L_x_2720:
        /* <DEDUP_REMOVED lines=9> */
.L_x_2721:
        /* <DEDUP_REMOVED lines=9> */
.L_x_2722:
[----:B------:R-:W-:Y:S01]  /*19c0*/  ULEA UR5, UR24, UR5, 0x3 ;  /* 0x0000000518057291 */ /* 0x000fe2000f8e18ff */
[----:B------:R-:W-:Y:S02]  /*19d0*/  ISETP.GT.AND P0, PT, R0, UR9, PT ;  /* 0x0000000900007c0c */ /* 0x000fe4000bf04270 */
[----:B------:R-:W-:Y:S01]  /*19e0*/  PRMT R15, RZ, 0x5410, RZ ;  /* 0x00005410ff0f7816 */ /* 0x000fe200000000ff */
[----:B------:R-:W-:Y:S01]  /*19f0*/  UIADD3 UR4, UPT, UPT, UR4, UR5, UR6 ;  /* 0x0000000504047290 */ /* 0x000fe2000fffe006 */
[----:B-----5:R-:W-:Y:S02]  /*1a00*/  PRMT R20, RZ, 0x5410, RZ ;  /* 0x00005410ff147816 */ /* 0x020fe400000000ff */
        /* <DEDUP_REMOVED lines=14> */
[----:B------:R-:W-:Y:S02]  /*1af0*/  UISETP.LT.AND UP0, UPT, UR15, UR18, UPT ;  /* 0x000000120f00728c */ /* 0x000fe4000bf01270 */
[----:B------:R-:W-:Y:S01]  /*1b00*/  USHF.R.S32.HI UR8, URZ, 0x1f, UR5 ;  /* 0x0000001fff087899 */ /* 0x000fe20008011405 */
        /* <DEDUP_REMOVED lines=21> */
.L_x_2736:
[----:B------:R-:W2:Y:S01]  /*1c60*/  LDG.E.128.CONSTANT R4, desc[UR22][R24.64] ;  /* 0x0000001618047981 */ /* 0x000ea2000c1e9d00 */
[----:B------:R-:W-:-:S05]  /*1c70*/  MOV R23, UR16 ;  /* 0x0000001000177c02 */ /* 0x000fca0008000f00 */
[----:B------:R-:W-:-:S05]  /*1c80*/  IMAD.WIDE R22, R23, 0x4, R24 ;  /* 0x0000000417167825 */ /* 0x000fca00078e0218 */
[----:B------:R-:W3:Y:S01]  /*1c90*/  LDG.E.128.CONSTANT R8, desc[UR22][R22.64] ;  /* 0x0000001616087981 */ /* 0x000ee2000c1e9d00 */
[----:B------:R-:W-:-:S06]  /*1ca0*/  UISETP.NE.AND UP1, UPT, UR9, UR5, UPT ;  /* 0x000000050900728c */ /* 0x000fcc000bf25270 */
[----:B------:R-:W-:-:S05]  /*1cb0*/  PLOP3.LUT P0, PT, PT, PT, UP1, 0x80, 0x8 ;  /* 0x000000000008781c */ /* 0x000fca0003f0f018 */
[----:B------:R-:W-:Y:S01]  /*1cc0*/  @!UP1 UMOV UR6, UR10 ;  /* 0x0000000a00069c82 */ /* 0x000fe20008000000 */
[----:B------:R-:W-:Y:S01]  /*1cd0*/  @!UP1 UMOV UR7, UR11 ;  /* 0x0000000b00079c82 */ /* 0x000fe20008000000 */
[----:B------:R-:W-:Y:S01]  /*1ce0*/  MOV R26, UR6 ;  /* 0x00000006001a7c02 */ /* 0x000fe20008000f00 */
[----:B------:R-:W-:Y:S01]  /*1cf0*/  @!UP1 ULEA UR6, UR4, UR26, 0x3 ;  /* 0x0000001a04069291 */ /* 0x000fe2000f8e18ff */
[----:B------:R-:W-:-:S05]  /*1d00*/  MOV R27, UR7 ;  /* 0x00000007001b7c02 */ /* 0x000fca0008000f00 */
[----:B------:R0:W4:Y:S04]  /*1d10*/  @!P0 LDG.E.U16.CONSTANT R0, desc[UR22][R26.64] ;  /* 0x000000161a008981 */ /* 0x000128000c1e9500 */
[----:B------:R-:W5:Y:S01]  /*1d20*/  @!P0 LDL.64 R24, [UR6+0x8] ;  /* 0x00000806ff188983 */ /* 0x000f620008100a00 */
[----:B------:R-:W-:Y:S02]  /*1d30*/  UISETP.NE.AND UP2, UPT, UR25, URZ, UPT ;  /* 0x000000ff1900728c */ /* 0x000fe4000bf45270 */
[----:B------:R-:W-:Y:S02]  /*1d40*/  UISETP.NE.AND UP3, UPT, UR14, 0x1, UPT ;  /* 0x000000010e00788c */ /* 0x000fe4000bf65270 */
[----:B------:R-:W-:-:S04]  /*1d50*/  @!UP1 UIADD3 UR6, UPT, UPT, UR4, 0x1, URZ ;  /* 0x0000000104069890 */ /* 0x000fc8000fffe0ff */
[----:B------:R-:W-:Y:S02]  /*1d60*/  PLOP3.LUT P1, PT, PT, PT, UP3, 0x80, 0x8 ;  /* 0x000000000008781c */ /* 0x000fe40003f2f038 */
[----:B--2---:R-:W-:Y:S02]  /*1d70*/  LOP3.LUT R21, R4, 0xff, RZ, 0xc0, !PT ;  /* 0x000000ff04157812 */ /* 0x004fe400078ec0ff */
[----:B------:R-:W-:Y:S02]  /*1d80*/  LOP3.LUT R33, R7, 0xff, RZ, 0xc0, !PT ;  /* 0x000000ff07217812 */ /* 0x000fe400078ec0ff */
[----:B------:R-:W-:Y:S02]  /*1d90*/  IADD3 R28, PT, PT, R21, -0x80, RZ ;  /* 0xffffff80151c7810 */ /* 0x000fe40007ffe0ff */
[----:B------:R-:W-:Y:S02]  /*1da0*/  LOP3.LUT R21, R5, 0xff, RZ, 0xc0, !PT ;  /* 0x000000ff05157812 */ /* 0x000fe400078ec0ff */
[----:B------:R-:W-:-:S02]  /*1db0*/  IADD3 R37, PT, PT, R33, -0x80, RZ ;  /* 0xffffff8021257810 */ /* 0x000fc40007ffe0ff */
[----:B0-----:R-:W-:Y:S01]  /*1dc0*/  IADD3 R27, PT, PT, R21, -0x80, RZ ;  /* 0xffffff80151b7810 */ /* 0x001fe20007ffe0ff */
[----:B------:R-:W0:Y:S01]  /*1dd0*/  I2F.F16 R28, R28 ;  /* 0x0000001c001c7306 */ /* 0x000e220000200c00 */
[----:B------:R-:W-:Y:S02]  /*1de0*/  LOP3.LUT R21, R6, 0xff, RZ, 0xc0, !PT ;  /* 0x000000ff06157812 */ /* 0x000fe400078ec0ff */
[----:B------:R-:W-:Y:S02]  /*1df0*/  LEA.HI R31, R5, 0xffffff80, RZ, 0x8 ;  /* 0xffffff80051f7811 */ /* 0x000fe400078f40ff */
[----:B------:R-:W-:Y:S02]  /*1e00*/  IADD3 R26, PT, PT, R21, -0x80, RZ ;  /* 0xffffff80151a7810 */ /* 0x000fe40007ffe0ff */
[----:B------:R-:W-:Y:S01]  /*1e10*/  SHF.R.U32.HI R21, RZ, 0x8, R4 ;  /* 0x00000008ff157819 */ /* 0x000fe20000011604 */
[----:B------:R-:W1:Y:S01]  /*1e20*/  I2F.F16 R27, R27 ;  /* 0x0000001b001b7306 */ /* 0x000e620000200c00 */
[----:B------:R-:W-:-:S02]  /*1e30*/  LEA.HI R32, R4, 0xffffff80, RZ, 0x8 ;  /* 0xffffff8004207811 */ /* 0x000fc400078f40ff */
[----:B------:R-:W-:Y:S02]  /*1e40*/  LOP3.LUT R33, R21, 0xff, RZ, 0xc0, !PT ;  /* 0x000000ff15217812 */ /* 0x000fe400078ec0ff */
[----:B------:R-:W-:Y:S02]  /*1e50*/  SHF.R.U32.HI R4, RZ, 0x10, R4 ;  /* 0x00000010ff047819 */ /* 0x000fe40000011604 */
[----:B------:R-:W-:Y:S01]  /*1e60*/  IADD3 R34, PT, PT, R33, -0x80, RZ ;  /* 0xffffff8021227810 */ /* 0x000fe20007ffe0ff */
[----:B------:R2:W0:Y:S01]  /*1e70*/  I2F.F16 R21, R37 ;  /* 0x0000002500157306 */ /* 0x0004220000200c00 */
[--C-:B------:R-:W-:Y:S02]  /*1e80*/  SHF.R.U32.HI R33, RZ, 0x8, R5.reuse ;  /* 0x00000008ff217819 */ /* 0x100fe40000011605 */
[----:B------:R-:W-:Y:S02]  /*1e90*/  SHF.R.U32.HI R5, RZ, 0x10, R5 ;  /* 0x00000010ff057819 */ /* 0x000fe40000011605 */
[----:B------:R-:W-:-:S02]  /*1ea0*/  LOP3.LUT R35, R33, 0xff, RZ, 0xc0, !PT ;  /* 0x000000ff21237812 */ /* 0x000fc400078ec0ff */
[----:B------:R-:W-:Y:S01]  /*1eb0*/  LOP3.LUT R5, R5, 0xff, RZ, 0xc0, !PT ;  /* 0x000000ff05057812 */ /* 0x000fe200078ec0ff */
[----:B------:R-:W0:Y:S01]  /*1ec0*/  I2F.F16 R32, R32 ;  /* 0x0000002000207306 */ /* 0x000e220000200c00 */
[----:B------:R-:W-:Y:S02]  /*1ed0*/  IADD3 R36, PT, PT, R35, -0x80, RZ ;  /* 0xffffff8023247810 */ /* 0x000fe40007ffe0ff */
[----:B------:R-:W-:Y:S02]  /*1ee0*/  SHF.R.U32.HI R35, RZ, 0x8, R6 ;  /* 0x00000008ff237819 */ /* 0x000fe40000011606 */
[----:B------:R-:W-:Y:S02]  /*1ef0*/  LOP3.LUT R4, R4, 0xff, RZ, 0xc0, !PT ;  /* 0x000000ff04047812 */ /* 0x000fe400078ec0ff */
[----:B------:R-:W-:Y:S01]  /*1f00*/  IADD3 R5, PT, PT, R5, -0x80, RZ ;  /* 0xffffff8005057810 */ /* 0x000fe20007ffe0ff */
[----:B------:R-:W0:Y:S01]  /*1f10*/  I2F.F16 R31, R31 ;  /* 0x0000001f001f7306 */ /* 0x000e220000200c00 */
[----:B------:R-:W-:-:S02]  /*1f20*/  LEA.HI R30, R6, 0xffffff80, RZ, 0x8 ;  /* 0xffffff80061e7811 */ /* 0x000fc400078f40ff */
[----:B------:R-:W-:Y:S02]  /*1f30*/  IADD3 R4, PT, PT, R4, -0x80, RZ ;  /* 0xffffff8004047810 */ /* 0x000fe40007ffe0ff */
[----:B--2---:R-:W-:Y:S02]  /*1f40*/  LOP3.LUT R37, R35, 0xff, RZ, 0xc0, !PT ;  /* 0x000000ff23257812 */ /* 0x004fe400078ec0ff */
[----:B------:R-:W-:Y:S01]  /*1f50*/  SHF.R.U32.HI R6, RZ, 0x10, R6 ;  /* 0x00000010ff067819 */ /* 0x000fe20000011606 */
[----:B------:R2:W0:Y:S01]  /*1f60*/  I2F.F16 R35, R5 ;  /* 0x0000000500237306 */ /* 0x0004220000200c00 */
[----:B------:R-:W-:Y:S02]  /*1f70*/  IADD3 R38, PT, PT, R37, -0x80, RZ ;  /* 0xffffff8025267810 */ /* 0x000fe40007ffe0ff */
[----:B------:R-:W-:Y:S02]  /*1f80*/  LOP3.LUT R6, R6, 0xff, RZ, 0xc0, !PT ;  /* 0x000000ff06067812 */ /* 0x000fe400078ec0ff */
[----:B---3--:R-:W-:-:S02]  /*1f90*/  LEA.HI R46, R8, 0xffffff80, RZ, 0x8 ;  /* 0xffffff80082e7811 */ /* 0x008fc400078f40ff */
[----:B------:R-:W-:Y:S01]  /*1fa0*/  IADD3 R6, PT, PT, R6, -0x80, RZ ;  /* 0xffffff8006067810 */ /* 0x000fe20007ffe0ff */
[----:B------:R3:W0:Y:S01]  /*1fb0*/  I2F.F16 R33, R4 ;  /* 0x0000000400217306 */ /* 0x0006220000200c00 */
[C---:B--2---:R-:W-:Y:S02]  /*1fc0*/  LOP3.LUT R5, R9.reuse, 0xff, RZ, 0xc0, !PT ;  /* 0x000000ff09057812 */ /* 0x044fe400078ec0ff */
[----:B------:R-:W-:Y:S02]  /*1fd0*/  LEA.HI R45, R9, 0xffffff80, RZ, 0x8 ;  /* 0xffffff80092d7811 */ /* 0x000fe400078f40ff */
[----:B------:R-:W-:Y:S02]  /*1fe0*/  IADD3 R41, PT, PT, R5, -0x80, RZ ;  /* 0xffffff8005297810 */ /* 0x000fe40007ffe0ff */
[----:B------:R-:W-:Y:S01]  /*1ff0*/  LOP3.LUT R5, R10, 0xff, RZ, 0xc0, !PT ;  /* 0x000000ff0a057812 */ /* 0x000fe200078ec0ff */
[----:B------:R2:W0:Y:S01]  /*2000*/  I2F.F16 R37, R6 ;  /* 0x0000000600257306 */ /* 0x0004220000200c00 */
[----:B---3--:R-:W-:-:S02]  /*2010*/  SHF.R.U32.HI R4, RZ, 0x8, R7 ;  /* 0x00000008ff047819 */ /* 0x008fc40000011607 */
[----:B------:R-:W-:Y:S02]  /*2020*/  IADD3 R40, PT, PT, R5, -0x80, RZ ;  /* 0xffffff8005287810 */ /* 0x000fe40007ffe0ff */
[----:B------:R-:W-:Y:S02]  /*2030*/  LOP3.LUT R4, R4, 0xff, RZ, 0xc0, !PT ;  /* 0x000000ff04047812 */ /* 0x000fe400078ec0ff */
[----:B------:R-:W-:Y:S01]  /*2040*/  SHF.R.U32.HI R5, RZ, 0x8, R8 ;  /* 0x00000008ff057819 */ /* 0x000fe20000011608 */
[----:B------:R-:W3:Y:S01]  /*2050*/  I2F.F16 R30, R30 ;  /* 0x0000001e001e7306 */ /* 0x000ee20000200c00 */
[----:B------:R-:W-:Y:S02]  /*2060*/  IADD3 R48, PT, PT, R4, -0x80, RZ ;  /* 0xffffff8004307810 */ /* 0x000fe40007ffe0ff */
[----:B------:R-:W-:Y:S02]  /*2070*/  LOP3.LUT R4, R8, 0xff, RZ, 0xc0, !PT ;  /* 0x000000ff08047812 */ /* 0x000fe400078ec0ff */
[----:B--2---:R-:W-:-:S02]  /*2080*/  LOP3.LUT R6, R11, 0xff, RZ, 0xc0, !PT ;  /* 0x000000ff0b067812 */ /* 0x004fc400078ec0ff */
[----:B------:R-:W-:Y:S01]  /*2090*/  LOP3.LUT R5, R5, 0xff, RZ, 0xc0, !PT ;  /* 0x000000ff05057812 */ /* 0x000fe200078ec0ff */
[----:B------:R-:W2:Y:S01]  /*20a0*/  I2F.F16 R26, R26 ;  /* 0x0000001a001a7306 */ /* 0x000ea20000200c00 */
[----:B------:R-:W-:Y:S02]  /*20b0*/  IADD3 R4, PT, PT, R4, -0x80, RZ ;  /* 0xffffff8004047810 */ /* 0x000fe40007ffe0ff */
[----:B------:R-:W-:Y:S02]  /*20c0*/  IADD3 R6, PT, PT, R6, -0x80, RZ ;  /* 0xffffff8006067810 */ /* 0x000fe40007ffe0ff */
[----:B------:R-:W-:Y:S02]  /*20d0*/  IADD3 R5, PT, PT, R5, -0x80, RZ ;  /* 0xffffff8005057810 */ /* 0x000fe40007ffe0ff */
[----:B------:R-:W-:Y:S01]  /*20e0*/  LEA.HI R44, R10, 0xffffff80, RZ, 0x8 ;  /* 0xffffff800a2c7811 */ /* 0x000fe200078f40ff */
[----:B------:R4:W0:Y:S01]  /*20f0*/  I2F.F16 R42, R4 ;  /* 0x00000004002a7306 */ /* 0x0008220000200c00 */
[----:B------:R-:W-:-:S02]  /*2100*/  SHF.R.U32.HI R8, RZ, 0x10, R8 ;  /* 0x00000010ff087819 */ /* 0x000fc40000011608 */
[----:B------:R-:W-:Y:S02]  /*2110*/  LEA.HI R29, R7, 0xffffff80, RZ, 0x8 ;  /* 0xffffff80071d7811 */ /* 0x000fe400078f40ff */
[----:B------:R-:W-:Y:S02]  /*2120*/  LEA.HI R43, R11, 0xffffff80, RZ, 0x8 ;  /* 0xffffff800b2b7811 */ /* 0x000fe400078f40ff */
[----:B------:R-:W-:Y:S01]  /*2130*/  SHF.R.U32.HI R7, RZ, 0x10, R7 ;  /* 0x00000010ff077819 */ /* 0x000fe20000011607 */
[----:B------:R1:W0:Y:S01]  /*2140*/  I2F.F16 R39, R6 ;  /* 0x0000000600277306 */ /* 0x0002220000200c00 */
[--C-:B----4-:R-:W-:Y:S02]  /*2150*/  SHF.R.U32.HI R4, RZ, 0x8, R9.reuse ;  /* 0x00000008ff047819 */ /* 0x110fe40000011609 */
[----:B------:R-:W-:Y:S02]  /*2160*/  SHF.R.U32.HI R9, RZ, 0x10, R9 ;  /* 0x00000010ff097819 */ /* 0x000fe40000011609 */
[----:B------:R-:W-:-:S02]  /*2170*/  LOP3.LUT R8, R8, 0xff, RZ, 0xc0, !PT ;  /* 0x000000ff08087812 */ /* 0x000fc400078ec0ff */
[----:B------:R-:W-:Y:S01]  /*2180*/  LOP3.LUT R9, R9, 0xff, RZ, 0xc0, !PT ;  /* 0x000000ff09097812 */ /* 0x000fe200078ec0ff */
[----:B------:R4:W0:Y:S01]  /*2190*/  I2F.F16 R49, R5 ;  /* 0x0000000500317306 */ /* 0x0008220000200c00 */
[--C-:B-1----:R-:W-:Y:S02]  /*21a0*/  SHF.R.U32.HI R6, RZ, 0x8, R10.reuse ;  /* 0x00000008ff067819 */ /* 0x102fe4000001160a */
[----:B------:R-:W-:Y:S02]  /*21b0*/  SHF.R.U32.HI R10, RZ, 0x10, R10 ;  /* 0x00000010ff0a7819 */ /* 0x000fe4000001160a */
[----:B------:R-:W-:Y:S02]  /*21c0*/  @!P0 R2UR UR7, R0 ;  /* 0x00000000000782ca */ /* 0x000fe400000e0000 */
[----:B------:R-:W-:Y:S01]  /*21d0*/  LOP3.LUT R10, R10, 0xff, RZ, 0xc0, !PT ;  /* 0x000000ff0a0a7812 */ /* 0x000fe200078ec0ff */
[----:B------:R-:W1:Y:S01]  /*21e0*/  I2F.F16 R29, R29 ;  /* 0x0000001d001d7306 */ /* 0x000e620000200c00 */
[----:B----4-:R-:W-:-:S02]  /*21f0*/  SHF.R.U32.HI R5, RZ, 0x8, R11 ;  /* 0x00000008ff057819 */ /* 0x010fc4000001160b */
[----:B------:R-:W-:Y:S02]  /*2200*/  SHF.R.U32.HI R11, RZ, 0x10, R11 ;  /* 0x00000010ff0b7819 */ /* 0x000fe4000001160b */
[----:B------:R-:W-:Y:S02]  /*2210*/  LOP3.LUT R7, R7, 0xff, RZ, 0xc0, !PT ;  /* 0x000000ff07077812 */ /* 0x000fe400078ec0ff */
[----:B------:R-:W-:Y:S01]  /*2220*/  LOP3.LUT R4, R4, 0xff, RZ, 0xc0, !PT ;  /* 0x000000ff04047812 */ /* 0x000fe200078ec0ff */
[----:B------:R-:W4:Y:S01]  /*2230*/  I2F.F16 R34, R34 ;  /* 0x0000002200227306 */ /* 0x000f220000200c00 */
[----:B------:R-:W-:Y:S01]  /*2240*/  LOP3.LUT R6, R6, 0xff, RZ, 0xc0, !PT ;  /* 0x000000ff06067812 */ /* 0x000fe200078ec0ff */
[----:B------:R-:W-:Y:S01]  /*2250*/  @!UP1 UIADD3 UR5, UPT, UPT, UR7, UR9, URZ ;  /* 0x0000000907059290 */ /* 0x000fe2000fffe0ff */
[----:B------:R-:W-:Y:S02]  /*2260*/  LOP3.LUT R5, R5, 0xff, RZ, 0xc0, !PT ;  /* 0x000000ff05057812 */ /* 0x000fe400078ec0ff */
[----:B------:R-:W-:-:S02]  /*2270*/  LOP3.LUT R0, R11, 0xff, RZ, 0xc0, !PT ;  /* 0x000000ff0b007812 */ /* 0x000fc400078ec0ff */
[----:B------:R-:W-:Y:S01]  /*2280*/  IADD3 R8, PT, PT, R8, -0x80, RZ ;  /* 0xffffff8008087810 */ /* 0x000fe20007ffe0ff */
[----:B------:R-:W0:Y:S01]  /*2290*/  I2F.F16 R36, R36 ;  /* 0x0000002400247306 */ /* 0x000e220000200c00 */
[----:B------:R-:W-:Y:S02]  /*22a0*/  IADD3 R9, PT, PT, R9, -0x80, RZ ;  /* 0xffffff8009097810 */ /* 0x000fe40007ffe0ff */
[----:B------:R-:W-:Y:S02]  /*22b0*/  IADD3 R10, PT, PT, R10, -0x80, RZ ;  /* 0xffffff800a0a7810 */ /* 0x000fe40007ffe0ff */
[----:B-----5:R-:W-:Y:S02]  /*22c0*/  @!P0 PRMT R2, R24, 0x7610, R2 ;  /* 0x0000761018028816 */ /* 0x020fe40000000002 */
[----:B------:R-:W-:Y:S01]  /*22d0*/  IADD3 R7, PT, PT, R7, -0x80, RZ ;  /* 0xffffff8007077810 */ /* 0x000fe20007ffe0ff */
[----:B------:R-:W0:Y:S01]  /*22e0*/  I2F.F16 R38, R38 ;  /* 0x0000002600267306 */ /* 0x000e220000200c00 */
[----:B------:R-:W-:-:S02]  /*22f0*/  IADD3 R4, PT, PT, R4, -0x80, RZ ;  /* 0xffffff8004047810 */ /* 0x000fc40007ffe0ff */
[----:B------:R-:W-:Y:S02]  /*2300*/  IADD3 R6, PT, PT, R6, -0x80, RZ ;  /* 0xffffff8006067810 */ /* 0x000fe40007ffe0ff */
[----:B------:R-:W-:Y:S02]  /*2310*/  IADD3 R5, PT, PT, R5, -0x80, RZ ;  /* 0xffffff8005057810 */ /* 0x000fe40007ffe0ff */
[----:B------:R-:W-:Y:S01]  /*2320*/  IADD3 R0, PT, PT, R0, -0x80, RZ ;  /* 0xffffff8000007810 */ /* 0x000fe20007ffe0ff */
[----:B------:R-:W0:Y:S01]  /*2330*/  I2F.F16 R48, R48 ;  /* 0x0000003000307306 */ /* 0x000e220000200c00 */
[----:B------:R-:W-:Y:S02]  /*2340*/  @!P0 PRMT R2, R2, 0x7610, R24 ;  /* 0x0000761002028816 */ /* 0x000fe40000000018 */
[----:B------:R-:W-:-:S04]  /*2350*/  @!P0 PRMT R3, R25, 0x7610, R3 ;  /* 0x0000761019038816 */ /* 0x000fc80000000003 */
[----:B------:R-:W-:Y:S01]  /*2360*/  @!P0 PRMT R3, R3, 0x7610, R25 ;  /* 0x0000761003038816 */ /* 0x000fe20000000019 */
[----:B------:R0:W0:Y:S08]  /*2370*/  I2F.F16 R47, R7 ;  /* 0x00000007002f7306 */ /* 0x0000300000200c00 */
        /* <DEDUP_REMOVED lines=12> */
[----:B------:R0:W0:Y:S01]  /*2440*/  I2F.F16 R24, R0 ;  /* 0x0000000000187306 */ /* 0x0000220000200c00 */
[----:B-1234-:R-:W-:Y:S05]  /*2450*/  BRA.U !UP2, `(.L_x_2724) ;  /* 0x000000050a687547 */ /* 0x01efea000b800000 */
[----:B0-----:R-:W0:Y:S01]  /*2460*/  LDS.64 R4, [UR8+-0xa0] ;  /* 0xffff6008ff047984 */ /* 0x001e220008000a00 */
[----:B------:R-:W-:Y:S02]  /*2470*/  HADD2.F32 R0, -RZ, R28.H0_H0 ;  /* 0x2000001cff007230 */ /* 0x000fe40000004100 */
[----:B------:R-:W-:Y:S01]  /*2480*/  HADD2.F32 R56, -RZ, R27.H0_H0 ;  /* 0x2000001bff387230 */ /* 0x000fe20000004100 */
[----:B------:R-:W1:Y:S01]  /*2490*/  LDS.64 R6, [UR8+-0x98] ;  /* 0xffff6808ff067984 */ /* 0x000e620008000a00 */
[----:B------:R-:W-:Y:S02]  /*24a0*/  HADD2.F32 R52, -RZ, R26.H0_H0 ;  /* 0x2000001aff347230 */ /* 0x000fe40000004100 */
[----:B------:R-:W-:Y:S02]  /*24b0*/  HADD2.F32 R54, -RZ, R21.H0_H0 ;  /* 0x20000015ff367230 */ /* 0x000fe40000004100 */
[----:B------:R-:W-:Y:S02]  /*24c0*/  HADD2.F32 R57, -RZ, R34.H0_H0 ;  /* 0x20000022ff397230 */ /* 0x000fe40000004100 */
[----:B0-----:R-:W-:-:S02]  /*24d0*/  HADD2.F32 R25, -RZ, R4.H0_H0 ;  /* 0x20000004ff197230 */ /* 0x001fc40000004100 */
[----:B------:R-:W-:-:S03]  /*24e0*/  HADD2.F32 R4, -RZ, R4.H1_H1 ;  /* 0x30000004ff047230 */ /* 0x000fc60000004100 */
[----:B------:R-:W-:Y:S01]  /*24f0*/  FFMA.FTZ R0, R0, R25, RZ ;  /* 0x0000001900007223 */ /* 0x000fe200000100ff */
[C---:B------:R-:W-:Y:S01]  /*2500*/  FFMA.FTZ R55, R25.reuse, R56, RZ ;  /* 0x0000003819377223 */ /* 0x040fe200000100ff */
[C---:B------:R-:W-:Y:S01]  /*2510*/  FFMA.FTZ R53, R25.reuse, R52, RZ ;  /* 0x0000003419357223 */ /* 0x040fe200000100ff */
[----:B------:R-:W-:Y:S01]  /*2520*/  FFMA.FTZ R25, R25, R54, RZ ;  /* 0x0000003619197223 */ /* 0x000fe200000100ff */
        /* <DEDUP_REMOVED lines=12> */
[----:B------:R-:W-:Y:S02]  /*25f0*/  HADD2.F32 R5, -RZ, R5.H1_H1 ;  /* 0x30000005ff057230 */ /* 0x000fe40000004100 */
[----:B------:R-:W-:Y:S01]  /*2600*/  FFMA.FTZ R0, R25, R52, R0 ;  /* 0x0000003419007223 */ /* 0x000fe20000010000 */
[----:B------:R-:W-:-:S02]  /*2610*/  HADD2.F32 R25, -RZ, R47.H0_H0 ;  /* 0x2000002fff197230 */ /* 0x000fc40000004100 */
[C---:B------:R-:W-:Y:S01]  /*2620*/  FFMA.FTZ R56, R52.reuse, R56, R53 ;  /* 0x0000003834387223 */ /* 0x040fe20000010035 */
        /* <DEDUP_REMOVED lines=9> */
[--C-:B-1----:R-:W-:Y:S02]  /*26c0*/  HADD2.F32 R0, -RZ, R6.reuse.H0_H0 ;  /* 0x20000006ff007230 */ /* 0x102fe40000004100 */
[----:B------:R-:W-:Y:S01]  /*26d0*/  FFMA.FTZ R5, R5, R57, R4 ;  /* 0x0000003905057223 */ /* 0x000fe20000010004 */
[----:B------:R-:W-:Y:S02]  /*26e0*/  HADD2.F32 R4, -RZ, R41.H0_H0 ;  /* 0x20000029ff047230 */ /* 0x000fe40000004100 */
        /* <DEDUP_REMOVED lines=17> */
[----:B------:R-:W-:Y:S02]  /*2800*/  HADD2.F32 R7, -RZ, R7.H1_H1 ;  /* 0x30000007ff077230 */ /* 0x000fe40000004100 */
[----:B------:R-:W-:Y:S01]  /*2810*/  FFMA.FTZ R0, R4, R54, R53 ;  /* 0x0000003604007223 */ /* 0x000fe20000010035 */
        /* <DEDUP_REMOVED lines=30> */
.L_x_2724:
[----:B------:R-:W-:Y:S01]  /*2a00*/  @!UP1 UMOV UR4, UR6 ;  /* 0x0000000600049c82 */ /* 0x000fe20008000000 */
[----:B------:R-:W-:Y:S05]  /*2a10*/  @!P1 BRA `(.L_x_2725) ;  /* 0x0000000800e09947 */ /* 0x000fea0003800000 */
[----:B0-----:R-:W-:-:S04]  /*2a20*/  PRMT R0, R13, 0x9910, RZ ;  /* 0x000099100d007816 */ /* 0x001fc800000000ff */
[----:B------:R-:W-:-:S13]  /*2a30*/  ISETP.NE.AND P0, PT, R0, RZ, PT ;  /* 0x000000ff0000720c */ /* 0x000fda0003f05270 */
[----:B------:R-:W-:Y:S05]  /*2a40*/  @!P0 BRA `(.L_x_2726) ;  /* 0x0000000400688947 */ /* 0x000fea0003800000 */
[----:B------:R-:W0:Y:S01]  /*2a50*/  LDS.64 R4, [UR8+-0x20] ;  /* 0xffffe008ff047984 */ /* 0x000e220008000a00 */
[----:B------:R-:W-:Y:S02]  /*2a60*/  HADD2.F32 R0, -RZ, R28.H0_H0 ;  /* 0x2000001cff007230 */ /* 0x000fe40000004100 */
[----:B------:R-:W-:Y:S01]  /*2a70*/  HADD2.F32 R25, -RZ, R27.H0_H0 ;  /* 0x2000001bff197230 */ /* 0x000fe20000004100 */
[----:B------:R-:W1:Y:S01]  /*2a80*/  LDS.64 R6, [UR8+-0x18] ;  /* 0xffffe808ff067984 */ /* 0x000e620008000a00 */
        /* <DEDUP_REMOVED lines=9> */
[----:B------:R-:W-:Y:S01]  /*2b20*/  FFMA.FTZ R53, R53, R54, RZ ;  /* 0x0000003635357223 */ /* 0x000fe200000100ff */
[-C--:B------:R-:W-:Y:S01]  /*2b30*/  FFMA.FTZ R0, R56, R4.reuse, R57 ;  /* 0x0000000438007223 */ /* 0x080fe20000010039 */
[----:B------:R-:W-:Y:S02]  /*2b40*/  HADD2.F32 R52, -RZ, R36.H0_H0 ;  /* 0x20000024ff347230 */ /* 0x000fe40000004100 */
[----:B------:R-:W-:Y:S02]  /*2b50*/  HADD2.F32 R54, -RZ, R38.H0_H0 ;  /* 0x20000026ff367230 */ /* 0x000fe40000004100 */
        /* <DEDUP_REMOVED lines=12> */
[-C--:B------:R-:W-:Y:S01]  /*2c20*/  FFMA.FTZ R56, R56, R52.reuse, R25 ;  /* 0x0000003438387223 */ /* 0x080fe20000010019 */
[----:B------:R-:W-:Y:S02]  /*2c30*/  HADD2.F32 R25, -RZ, R5.H1_H1 ;  /* 0x30000005ff197230 */ /* 0x000fe40000004100 */
        /* <DEDUP_REMOVED lines=8> */
[--C-:B-1----:R-:W-:Y:S02]  /*2cc0*/  HADD2.F32 R0, -RZ, R6.reuse.H0_H0 ;  /* 0x20000006ff007230 */ /* 0x102fe40000004100 */
[----:B------:R-:W-:Y:S01]  /*2cd0*/  FFMA.FTZ R25, R57, R25, R4 ;  /* 0x0000001939197223 */ /* 0x000fe20000010004 */
[----:B------:R-:W-:Y:S02]  /*2ce0*/  HADD2.F32 R54, -RZ, R41.H0_H0 ;  /* 0x20000029ff367230 */ /* 0x000fe40000004100 */
        /* <DEDUP_REMOVED lines=8> */
[----:B------:R-:W-:Y:S01]  /*2d70*/  FFMA.FTZ R53, R52, R6, R53 ;  /* 0x0000000634357223 */ /* 0x000fe20000010035 */
[----:B------:R-:W-:Y:S02]  /*2d80*/  HADD2.F32 R52, -RZ, R8.H0_H0 ;  /* 0x20000008ff347230 */ /* 0x000fe40000004100 */
[----:B------:R-:W-:Y:S01]  /*2d90*/  FFMA.FTZ R5, R54, R0, R5 ;  /* 0x0000000036057223 */ /* 0x000fe20000010005 */
[----:B------:R-:W-:Y:S02]  /*2da0*/  HADD2.F32 R56, -RZ, R39.H0_H0 ;  /* 0x20000027ff387230 */ /* 0x000fe40000004100 */
[----:B------:R-:W-:-:S02]  /*2db0*/  HADD2.F32 R54, -RZ, R9.H0_H0 ;  /* 0x20000009ff367230 */ /* 0x000fc40000004100 */
[----:B------:R-:W-:Y:S01]  /*2dc0*/  FFMA.FTZ R52, R52, R4, R55 ;  /* 0x0000000434347223 */ /* 0x000fe20000010037 */
[----:B------:R-:W-:Y:S02]  /*2dd0*/  HADD2.F32 R7, -RZ, R7.H1_H1 ;  /* 0x30000007ff077230 */ /* 0x000fe40000004100 */
[----:B------:R-:W-:Y:S01]  /*2de0*/  FFMA.FTZ R55, R56, R0, R25 ;  /* 0x0000000038377223 */ /* 0x000fe20000010019 */
[----:B------:R-:W-:Y:S02]  /*2df0*/  HADD2.F32 R56, -RZ, R51.H0_H0 ;  /* 0x20000033ff387230 */ /* 0x000fe40000004100 */
[----:B------:R-:W-:Y:S01]  /*2e00*/  FFMA.FTZ R0, R54, R4, R53 ;  /* 0x0000000436007223 */ /* 0x000fe20000010035 */
[----:B------:R-:W-:Y:S02]  /*2e10*/  HADD2.F32 R53, -RZ, R46.H0_H0 ;  /* 0x2000002eff357230 */ /* 0x000fe40000004100 */
[----:B------:R-:W-:Y:S02]  /*2e20*/  HADD2.F32 R54, -RZ, R24.H0_H0 ;  /* 0x20000018ff367230 */ /* 0x000fe40000004100 */
[-C--:B------:R-:W-:Y:S01]  /*2e30*/  FFMA.FTZ R25, R56, R6.reuse, R5 ;  /* 0x0000000638197223 */ /* 0x080fe20000010005 */
[----:B------:R-:W-:Y:S01]  /*2e40*/  FFMA.FTZ R5, R58, R6, R55 ;  /* 0x000000063a057223 */ /* 0x000fe20000010037 */
[----:B------:R-:W-:-:S02]  /*2e50*/  HADD2.F32 R6, -RZ, R10.H0_H0 ;  /* 0x2000000aff067230 */ /* 0x000fc40000004100 */
[-C--:B------:R-:W-:Y:S01]  /*2e60*/  FFMA.FTZ R52, R53, R7.reuse, R52 ;  /* 0x0000000735347223 */ /* 0x080fe20000010034 */
        /* <DEDUP_REMOVED lines=8> */
[----:B------:R-:W-:Y:S02]  /*2ef0*/  HADD2.F32 R5, -RZ, R2.H1_H1 ;  /* 0x30000002ff057230 */ /* 0x000fe40000004100 */
[----:B------:R-:W-:Y:S01]  /*2f00*/  FMUL.FTZ R52, R25, R52 ;  /* 0x0000003419347220 */ /* 0x000fe20000410000 */
[--C-:B------:R-:W-:Y:S02]  /*2f10*/  HADD2.F32 R25, -RZ, R3.reuse.H0_H0 ;  /* 0x20000003ff197230 */ /* 0x100fe40000004100 */
[----:B------:R-:W-:Y:S01]  /*2f20*/  FFMA.FTZ R4, R53, R7, R4 ;  /* 0x0000000735047223 */ /* 0x000fe20000010004 */
[----:B------:R-:W-:Y:S02]  /*2f30*/  HADD2.F32 R55, -RZ, R3.H1_H1 ;  /* 0x30000003ff377230 */ /* 0x000fe40000004100 */
[----:B------:R-:W-:Y:S01]  /*2f40*/  FMUL.FTZ R0, R5, R0 ;  /* 0x0000000005007220 */ /* 0x000fe20000410000 */
[----:B------:R-:W-:Y:S01]  /*2f50*/  F2FP.F16.F32.PACK_AB R52, RZ, R52 ;  /* 0x00000034ff34723e */ /* 0x000fe200000000ff */
[----:B------:R-:W-:Y:S01]  /*2f60*/  FMUL.FTZ R6, R25, R6 ;  /* 0x0000000619067220 */ /* 0x000fe20000410000 */
        /* <DEDUP_REMOVED lines=8> */
.L_x_2726:
        /* <DEDUP_REMOVED lines=32> */
[-C--:B------:R-:W-:Y:S01]  /*31f0*/  FFMA.FTZ R4, R26, R0.reuse, R53 ;  /* 0x000000001a047223 */ /* 0x080fe20000010035 */
[-C--:B------:R-:W-:Y:S01]  /*3200*/  FFMA.FTZ R26, R28, R0.reuse, R27 ;  /* 0x000000001c1a7223 */ /* 0x080fe2000001001b */
[-C--:B------:R-:W-:Y:S01]  /*3210*/  FFMA.FTZ R28, R34, R0.reuse, R55 ;  /* 0x00000000221c7223 */ /* 0x080fe20000010037 */
[----:B------:R-:W-:Y:S02]  /*3220*/  HADD2.F32 R34, -RZ, R47.H0_H0 ;  /* 0x2000002fff227230 */ /* 0x000fe40000004100 */
[----:B------:R-:W-:Y:S02]  /*3230*/  HADD2.F32 R5, -RZ, R5.H1_H1 ;  /* 0x30000005ff057230 */ /* 0x000fe40000004100 */
[----:B------:R-:W-:Y:S02]  /*3240*/  HADD2.F32 R25, -RZ, R32.H0_H0 ;  /* 0x20000020ff197230 */ /* 0x000fe40000004100 */
[----:B------:R-:W-:Y:S01]  /*3250*/  FFMA.FTZ R0, R34, R0, R21 ;  /* 0x0000000022007223 */ /* 0x000fe20000010015 */
[----:B------:R-:W-:-:S02]  /*3260*/  HADD2.F32 R27, -RZ, R30.H0_H0 ;  /* 0x2000001eff1b7230 */ /* 0x000fc40000004100 */
[-C--:B------:R-:W-:Y:S01]  /*3270*/  FFMA.FTZ R26, R31, R5.reuse, R26 ;  /* 0x000000051f1a7223 */ /* 0x080fe2000001001a */
[----:B------:R-:W-:Y:S02]  /*3280*/  HADD2.F32 R21, -RZ, R42.H0_H0 ;  /* 0x2000002aff157230 */ /* 0x000fe40000004100 */
[-C--:B------:R-:W-:Y:S01]  /*3290*/  FFMA.FTZ R4, R25, R5.reuse, R4 ;  /* 0x0000000519047223 */ /* 0x080fe20000010004 */
[-C--:B------:R-:W-:Y:S01]  /*32a0*/  FFMA.FTZ R30, R29, R5.reuse, R0 ;  /* 0x000000051d1e7223 */ /* 0x080fe20000010000 */
[----:B------:R-:W-:Y:S01]  /*32b0*/  FFMA.FTZ R28, R27, R5, R28 ;  /* 0x000000051b1c7223 */ /* 0x000fe2000001001c */
[----:B-1----:R-:W-:Y:S02]  /*32c0*/  HADD2.F32 R5, -RZ, R6.H0_H0 ;  /* 0x20000006ff057230 */ /* 0x002fe40000004100 */
[----:B------:R-:W-:Y:S02]  /*32d0*/  HADD2.F32 R25, -RZ, R41.H0_H0 ;  /* 0x20000029ff197230 */ /* 0x000fe40000004100 */
        /* <DEDUP_REMOVED lines=23> */
[--C-:B------:R-:W-:Y:S02]  /*3450*/  HADD2.F32 R9, -RZ, R2.reuse.H1_H1 ;  /* 0x30000002ff097230 */ /* 0x100fe40000004100 */
[-C--:B------:R-:W-:Y:S01]  /*3460*/  FFMA.FTZ R8, R8, R0.reuse, R27 ;  /* 0x0000000008087223 */ /* 0x080fe2000001001b */
[----:B------:R-:W-:Y:S01]  /*3470*/  FFMA.FTZ R0, R24, R0, R5 ;  /* 0x0000000018007223 */ /* 0x000fe20000010005 */
[----:B------:R-:W-:-:S02]  /*3480*/  HADD2.F32 R5, -RZ, R2.H0_H0 ;  /* 0x20000002ff057230 */ /* 0x000fc40000004100 */
[-C--:B------:R-:W-:Y:S01]  /*3490*/  FFMA.FTZ R6, R45, R7.reuse, R6 ;  /* 0x000000072d067223 */ /* 0x080fe20000010006 */
        /* <DEDUP_REMOVED lines=16> */
.L_x_2725:
[----:B------:R-:W-:-:S05]  /*35a0*/  MOV R25, UR16 ;  /* 0x0000001000197c02 */ /* 0x000fca0008000f00 */
[----:B0-----:R-:W-:-:S05]  /*35b0*/  IMAD.WIDE R24, R25, 0x4, R22 ;  /* 0x0000000419187825 */ /* 0x001fca00078e0216 */
[----:B------:R-:W2:Y:S01]  /*35c0*/  LDG.E.128.CONSTANT R4, desc[UR22][R24.64] ;  /* 0x0000001618047981 */ /* 0x000ea2000c1e9d00 */
[----:B------:R-:W-:-:S05]  /*35d0*/  MOV R23, UR16 ;  /* 0x0000001000177c02 */ /* 0x000fca0008000f00 */
[----:B------:R-:W-:-:S05]  /*35e0*/  IMAD.WIDE R22, R23, 0x4, R24 ;  /* 0x0000000417167825 */ /* 0x000fca00078e0218 */
[----:B------:R-:W3:Y:S01]  /*35f0*/  LDG.E.128.CONSTANT R8, desc[UR22][R22.64] ;  /* 0x0000001616087981 */ /* 0x000ee2000c1e9d00 */
[----:B--2---:R-:W-:Y:S02]  /*3600*/  LOP3.LUT R0, R4, 0xff, RZ, 0xc0, !PT ;  /* 0x000000ff04007812 */ /* 0x004fe400078ec0ff */
[----:B------:R-:W-:Y:S02]  /*3610*/  SHF.R.U32.HI R35, RZ, 0x8, R5 ;  /* 0x00000008ff237819 */ /* 0x000fe40000011605 */
[----:B------:R-:W-:Y:S02]  /*3620*/  IADD3 R0, PT, PT, R0, -0x80, RZ ;  /* 0xffffff8000007810 */ /* 0x000fe40007ffe0ff */
[----:B------:R-:W-:Y:S02]  /*3630*/  LOP3.LUT R37, R35, 0xff, RZ, 0xc0, !PT ;  /* 0x000000ff23257812 */ /* 0x000fe400078ec0ff */
[----:B------:R0:W1:Y:S01]  /*3640*/  I2F.F16 R30, R0 ;  /* 0x00000000001e7306 */ /* 0x0000620000200c00 */
[----:B------:R-:W-:-:S02]  /*3650*/  LEA.HI R34, R4, 0xffffff80, RZ, 0x8 ;  /* 0xffffff8004227811 */ /* 0x000fc400078f40ff */
[----:B------:R-:W-:Y:S02]  /*3660*/  IADD3 R38, PT, PT, R37, -0x80, RZ ;  /* 0xffffff8025267810 */ /* 0x000fe40007ffe0ff */
[----:B------:R-:W-:Y:S02]  /*3670*/  SHF.R.U32.HI R37, RZ, 0x8, R6 ;  /* 0x00000008ff257819 */ /* 0x000fe40000011606 */
[----:B------:R-:W-:Y:S01]  /*3680*/  LEA.HI R33, R5, 0xffffff80, RZ, 0x8 ;  /* 0xffffff8005217811 */ /* 0x000fe200078f40ff */
[----:B------:R-:W2:Y:S01]  /*3690*/  I2F.F16 R34, R34 ;  /* 0x0000002200227306 */ /* 0x000ea20000200c00 */
[--C-:B0-----:R-:W-:Y:S02]  /*36a0*/  SHF.R.U32.HI R0, RZ, 0x8, R4.reuse ;  /* 0x00000008ff007819 */ /* 0x101fe40000011604 */
[----:B------:R-:W-:Y:S02]  /*36b0*/  SHF.R.U32.HI R4, RZ, 0x10, R4 ;  /* 0x00000010ff047819 */ /* 0x000fe40000011604 */
[----:B------:R-:W-:-:S02]  /*36c0*/  LOP3.LUT R0, R0, 0xff, RZ, 0xc0, !PT ;  /* 0x000000ff00007812 */ /* 0x000fc400078ec0ff */
[----:B------:R-:W-:Y:S01]  /*36d0*/  LOP3.LUT R4, R4, 0xff, RZ, 0xc0, !PT ;  /* 0x000000ff04047812 */ /* 0x000fe200078ec0ff */
[----:B------:R-:W0:Y:S01]  /*36e0*/  I2F.F16 R33, R33 ;  /* 0x0000002100217306 */ /* 0x000e220000200c00 */
[----:B------:R-:W-:Y:S02]  /*36f0*/  IADD3 R0, PT, PT, R0, -0x80, RZ ;  /* 0xffffff8000007810 */ /* 0x000fe40007ffe0ff */
[----:B------:R-:W-:Y:S02]  /*3700*/  IADD3 R4, PT, PT, R4, -0x80, RZ ;  /* 0xffffff8004047810 */ /* 0x000fe40007ffe0ff */
[----:B------:R-:W-:Y:S02]  /*3710*/  LOP3.LUT R21, R5, 0xff, RZ, 0xc0, !PT ;  /* 0x000000ff05157812 */ /* 0x000fe400078ec0ff */
        /* <DEDUP_REMOVED lines=8> */
[----:B------:R-:W-:Y:S02]  /*37a0*/  LOP3.LUT R24, R7, 0xff, RZ, 0xc0, !PT ;  /* 0x000000ff07187812 */ /* 0x000fe400078ec0ff */
[----:B------:R-:W-:-:S02]  /*37b0*/  IADD3 R40, PT, PT, R0, -0x80, RZ ;  /* 0xffffff8000287810 */ /* 0x000fc40007ffe0ff */
[----:B------:R-:W-:Y:S01]  /*37c0*/  SHF.R.U32.HI R0, RZ, 0x8, R7 ;  /* 0x00000008ff007819 */ /* 0x000fe20000011607 */
[----:B------:R4:W0:Y:S01]  /*37d0*/  I2F.F16 R37, R5 ;  /* 0x0000000500257306 */ /* 0x0008220000200c00 */
[----:B---3--:R-:W-:Y:S02]  /*37e0*/  LOP3.LUT R4, R9, 0xff, RZ, 0xc0, !PT ;  /* 0x000000ff09047812 */ /* 0x008fe400078ec0ff */
[----:B------:R-:W-:Y:S02]  /*37f0*/  LOP3.LUT R0, R0, 0xff, RZ, 0xc0, !PT ;  /* 0x000000ff00007812 */ /* 0x000fe400078ec0ff */
[----:B------:R-:W-:Y:S02]  /*3800*/  IADD3 R43, PT, PT, R4, -0x80, RZ ;  /* 0xffffff80042b7810 */ /* 0x000fe40007ffe0ff */
[----:B------:R-:W-:Y:S01]  /*3810*/  IADD3 R46, PT, PT, R0, -0x80, RZ ;  /* 0xffffff80002e7810 */ /* 0x000fe20007ffe0ff */
[----:B------:R-:W3:Y:S01]  /*3820*/  I2F.F16 R28, R28 ;  /* 0x0000001c001c7306 */ /* 0x000ee20000200c00 */
[----:B------:R-:W-:-:S02]  /*3830*/  LOP3.LUT R4, R10, 0xff, RZ, 0xc0, !PT ;  /* 0x000000ff0a047812 */ /* 0x000fc400078ec0ff */
[----:B------:R-:W-:Y:S02]  /*3840*/  LOP3.LUT R0, R8, 0xff, RZ, 0xc0, !PT ;  /* 0x000000ff08007812 */ /* 0x000fe400078ec0ff */
[----:B------:R-:W-:Y:S02]  /*3850*/  IADD3 R42, PT, PT, R4, -0x80, RZ ;  /* 0xffffff80042a7810 */ /* 0x000fe40007ffe0ff */
[----:B------:R-:W-:Y:S01]  /*3860*/  IADD3 R0, PT, PT, R0, -0x80, RZ ;  /* 0xffffff8000007810 */ /* 0x000fe20007ffe0ff */
[----:B------:R-:W0:Y:S01]  /*3870*/  I2F.F16 R38, R38 ;  /* 0x0000002600267306 */ /* 0x000e220000200c00 */
[----:B------:R-:W-:Y:S02]  /*3880*/  SHF.R.U32.HI R4, RZ, 0x8, R8 ;  /* 0x00000008ff047819 */ /* 0x000fe40000011608 */
[----:B----4-:R-:W-:Y:S02]  /*3890*/  LOP3.LUT R5, R11, 0xff, RZ, 0xc0, !PT ;  /* 0x000000ff0b057812 */ /* 0x010fe400078ec0ff */
[----:B------:R-:W-:-:S02]  /*38a0*/  LOP3.LUT R4, R4, 0xff, RZ, 0xc0, !PT ;  /* 0x000000ff04047812 */ /* 0x000fc400078ec0ff */
[----:B------:R-:W-:Y:S01]  /*38b0*/  IADD3 R5, PT, PT, R5, -0x80, RZ ;  /* 0xffffff8005057810 */ /* 0x000fe20007ffe0ff */
[----:B------:R4:W0:Y:S01]  /*38c0*/  I2F.F16 R44, R0 ;  /* 0x00000000002c7306 */ /* 0x0008220000200c00 */
[----:B------:R-:W-:Y:S02]  /*38d0*/  IADD3 R21, PT, PT, R21, -0x80, RZ ;  /* 0xffffff8015157810 */ /* 0x000fe40007ffe0ff */
[----:B------:R-:W-:Y:S02]  /*38e0*/  IADD3 R4, PT, PT, R4, -0x80, RZ ;  /* 0xffffff8004047810 */ /* 0x000fe40007ffe0ff */
[----:B------:R-:W-:Y:S02]  /*38f0*/  IADD3 R27, PT, PT, R24, -0x80, RZ ;  /* 0xffffff80181b7810 */ /* 0x000fe40007ffe0ff */
[----:B------:R-:W-:Y:S01]  /*3900*/  LEA.HI R24, R10, 0xffffff80, RZ, 0x8 ;  /* 0xffffff800a187811 */ /* 0x000fe200078f40ff */
[----:B------:R5:W0:Y:S01]  /*3910*/  I2F.F16 R41, R5 ;  /* 0x0000000500297306 */ /* 0x000a220000200c00 */
[----:B----4-:R-:W-:-:S02]  /*3920*/  SHF.R.U32.HI R0, RZ, 0x8, R9 ;  /* 0x00000008ff007819 */ /* 0x010fc40000011609 */
[----:B------:R-:W-:Y:S02]  /*3930*/  LEA.HI R32, R6, 0xffffff80, RZ, 0x8 ;  /* 0xffffff8006207811 */ /* 0x000fe400078f40ff */
[----:B------:R-:W-:Y:S02]  /*3940*/  LOP3.LUT R0, R0, 0xff, RZ, 0xc0, !PT ;  /* 0x000000ff00007812 */ /* 0x000fe400078ec0ff */
[----:B------:R-:W-:Y:S01]  /*3950*/  LEA.HI R31, R7, 0xffffff80, RZ, 0x8 ;  /* 0xffffff80071f7811 */ /* 0x000fe200078f40ff */
[----:B------:R4:W0:Y:S01]  /*3960*/  I2F.F16 R29, R21 ;  /* 0x00000015001d7306 */ /* 0x0008220000200c00 */
[--C-:B-----5:R-:W-:Y:S02]  /*3970*/  SHF.R.U32.HI R5, RZ, 0x8, R10.reuse ;  /* 0x00000008ff057819 */ /* 0x120fe4000001160a */
[----:B------:R-:W-:Y:S02]  /*3980*/  SHF.R.U32.HI R10, RZ, 0x10, R10 ;  /* 0x00000010ff0a7819 */ /* 0x000fe4000001160a */
[----:B------:R-:W-:-:S02]  /*3990*/  LEA.HI R26, R8, 0xffffff80, RZ, 0x8 ;  /* 0xffffff80081a7811 */ /* 0x000fc400078f40ff */
[----:B------:R-:W-:Y:S01]  /*39a0*/  LEA.HI R25, R9, 0xffffff80, RZ, 0x8 ;  /* 0xffffff8009197811 */ /* 0x000fe200078f40ff */
[----:B------:R5:W0:Y:S01]  /*39b0*/  I2F.F16 R48, R4 ;  /* 0x0000000400307306 */ /* 0x000a220000200c00 */
[----:B----4-:R-:W-:Y:S02]  /*39c0*/  LEA.HI R21, R11, 0xffffff80, RZ, 0x8 ;  /* 0xffffff800b157811 */ /* 0x010fe400078f40ff */
[----:B------:R-:W-:Y:S02]  /*39d0*/  IADD3 R0, PT, PT, R0, -0x80, RZ ;  /* 0xffffff8000007810 */ /* 0x000fe40007ffe0ff */
[----:B------:R-:W-:Y:S02]  /*39e0*/  SHF.R.U32.HI R6, RZ, 0x10, R6 ;  /* 0x00000010ff067819 */ /* 0x000fe40000011606 */
[----:B------:R-:W-:Y:S01]  /*39f0*/  SHF.R.U32.HI R7, RZ, 0x10, R7 ;  /* 0x00000010ff077819 */ /* 0x000fe20000011607 */
[----:B------:R4:W0:Y:S01]  /*3a00*/  I2F.F16 R50, R0 ;  /* 0x0000000000327306 */ /* 0x0008220000200c00 */
[----:B-----5:R-:W-:-:S02]  /*3a10*/  SHF.R.U32.HI R4, RZ, 0x8, R11 ;  /* 0x00000008ff047819 */ /* 0x020fc4000001160b */
[----:B------:R-:W-:Y:S02]  /*3a20*/  SHF.R.U32.HI R8, RZ, 0x10, R8 ;  /* 0x00000010ff087819 */ /* 0x000fe40000011608 */
[----:B------:R-:W-:Y:S02]  /*3a30*/  SHF.R.U32.HI R9, RZ, 0x10, R9 ;  /* 0x00000010ff097819 */ /* 0x000fe40000011609 */
[----:B------:R-:W-:Y:S01]  /*3a40*/  SHF.R.U32.HI R11, RZ, 0x10, R11 ;  /* 0x00000010ff0b7819 */ /* 0x000fe2000001160b */
[----:B------:R-:W0:Y:S01]  /*3a50*/  I2F.F16 R32, R32 ;  /* 0x0000002000207306 */ /* 0x000e220000200c00 */
[----:B------:R-:W-:Y:S02]  /*3a60*/  LOP3.LUT R10, R10, 0xff, RZ, 0xc0, !PT ;  /* 0x000000ff0a0a7812 */ /* 0x000fe400078ec0ff */
[----:B------:R-:W-:Y:S02]  /*3a70*/  LOP3.LUT R6, R6, 0xff, RZ, 0xc0, !PT ;  /* 0x000000ff06067812 */ /* 0x000fe400078ec0ff */
[----:B------:R-:W-:-:S02]  /*3a80*/  LOP3.LUT R7, R7, 0xff, RZ, 0xc0, !PT ;  /* 0x000000ff07077812 */ /* 0x000fc400078ec0ff */
[----:B------:R-:W-:Y:S01]  /*3a90*/  LOP3.LUT R8, R8, 0xff, RZ, 0xc0, !PT ;  /* 0x000000ff08087812 */ /* 0x000fe200078ec0ff */
[----:B------:R-:W0:Y:S01]  /*3aa0*/  I2F.F16 R31, R31 ;  /* 0x0000001f001f7306 */ /* 0x000e220000200c00 */
[----:B------:R-:W-:Y:S02]  /*3ab0*/  LOP3.LUT R9, R9, 0xff, RZ, 0xc0, !PT ;  /* 0x000000ff09097812 */ /* 0x000fe400078ec0ff */
[----:B------:R-:W-:Y:S02]  /*3ac0*/  LOP3.LUT R5, R5, 0xff, RZ, 0xc0, !PT ;  /* 0x000000ff05057812 */ /* 0x000fe400078ec0ff */
[----:B------:R-:W-:Y:S02]  /*3ad0*/  LOP3.LUT R4, R4, 0xff, RZ, 0xc0, !PT ;  /* 0x000000ff04047812 */ /* 0x000fe400078ec0ff */
[----:B----4-:R-:W-:Y:S01]  /*3ae0*/  LOP3.LUT R0, R11, 0xff, RZ, 0xc0, !PT ;  /* 0x000000ff0b007812 */ /* 0x010fe200078ec0ff */
[----:B------:R-:W4:Y:S01]  /*3af0*/  I2F.F16 R27, R27 ;  /* 0x0000001b001b7306 */ /* 0x000f220000200c00 */
        /* <DEDUP_REMOVED lines=18> */
[----:B------:R0:W0:Y:S08]  /*3c20*/  I2F.F16 R47, R8 ;  /* 0x00000008002f7306 */ /* 0x0000300000200c00 */
[----:B------:R0:W0:Y:S08]  /*3c30*/  I2F.F16 R49, R9 ;  /* 0x0000000900317306 */ /* 0x0000300000200c00 */
        /* <DEDUP_REMOVED lines=53> */
[--C-:B------:R-:W-:Y:S02]  /*3f90*/  HADD2.F32 R4, -RZ, R9.reuse.H0_H0 ;  /* 0x20000009ff047230 */ /* 0x100fe40000004100 */
[----:B------:R-:W-:Y:S01]  /*3fa0*/  FFMA.FTZ R56, R0, R56, R7 ;  /* 0x0000003800387223 */ /* 0x000fe20000010007 */
        /* <DEDUP_REMOVED lines=18> */
[--C-:B------:R-:W-:Y:S02]  /*40d0*/  HADD2.F32 R7, -RZ, R2.reuse.H0_H0 ;  /* 0x20000002ff077230 */ /* 0x100fe40000004100 */
[----:B------:R-:W-:Y:S01]  /*40e0*/  FFMA.FTZ R54, R4, R53, R5 ;  /* 0x0000003504367223 */ /* 0x000fe20000010005 */
[----:B------:R-:W-:-:S02]  /*40f0*/  HADD2.F32 R5, -RZ, R2.H1_H1 ;  /* 0x30000002ff057230 */ /* 0x000fc40000004100 */
[----:B------:R-:W-:Y:S01]  /*4100*/  FFMA.FTZ R55, R4, R8, R55 ;  /* 0x0000000804377223 */ /* 0x000fe20000010037 */
[----:B------:R-:W-:Y:S02]  /*4110*/  HADD2.F32 R8, -RZ, R24.H0_H0 ;  /* 0x20000018ff087230 */ /* 0x000fe40000004100 */
[----:B------:R-:W-:Y:S01]  /*4120*/  FMUL.FTZ R6, R7, R6 ;  /* 0x0000000607067220 */ /* 0x000fe20000410000 */
[----:B------:R-:W-:Y:S02]  /*4130*/  HADD2.F32 R4, -RZ, R21.H0_H0 ;  /* 0x20000015ff047230 */ /* 0x000fe40000004100 */
[----:B------:R-:W-:Y:S01]  /*4140*/  FMUL.FTZ R0, R5, R0 ;  /* 0x0000000005007220 */ /* 0x000fe20000410000 */
[--C-:B------:R-:W-:Y:S02]  /*4150*/  HADD2.F32 R7, -RZ, R3.reuse.H0_H0 ;  /* 0x20000003ff077230 */ /* 0x100fe40000004100 */
[----:B------:R-:W-:Y:S01]  /*4160*/  FFMA.FTZ R8, R9, R8, R55 ;  /* 0x0000000809087223 */ /* 0x000fe20000010037 */
[----:B------:R-:W-:-:S02]  /*4170*/  HADD2.F32 R53, -RZ, R3.H1_H1 ;  /* 0x30000003ff357230 */ /* 0x000fc40000004100 */
[----:B------:R-:W-:Y:S01]  /*4180*/  FFMA.FTZ R4, R9, R4, R54 ;  /* 0x0000000409047223 */ /* 0x000fe20000010036 */
[----:B------:R-:W-:Y:S01]  /*4190*/  F2FP.F16.F32.PACK_AB R6, RZ, R6 ;  /* 0x00000006ff06723e */ /* 0x000fe200000000ff */
[----:B------:R-:W-:Y:S01]  /*41a0*/  FMUL.FTZ R8, R7, R8 ;  /* 0x0000000807087220 */ /* 0x000fe20000410000 */
[----:B------:R-:W-:Y:S01]  /*41b0*/  F2FP.F16.F32.PACK_AB R0, RZ, R0 ;  /* 0x00000000ff00723e */ /* 0x000fe200000000ff */
[----:B------:R-:W-:-:S03]  /*41c0*/  FMUL.FTZ R4, R53, R4 ;  /* 0x0000000435047220 */ /* 0x000fc60000410000 */
[----:B------:R-:W-:Y:S02]  /*41d0*/  F2FP.F16.F32.PACK_AB R8, RZ, R8 ;  /* 0x00000008ff08723e */ /* 0x000fe400000000ff */
[----:B------:R-:W-:Y:S02]  /*41e0*/  F2FP.F16.F32.PACK_AB R4, RZ, R4 ;  /* 0x00000004ff04723e */ /* 0x000fe400000000ff */
[----:B------:R-:W-:Y:S02]  /*41f0*/  PRMT R6, R6, 0x5410, R0 ;  /* 0x0000541006067816 */ /* 0x000fe40000000000 */
[----:B------:R-:W-:-:S03]  /*4200*/  PRMT R8, R8, 0x5410, R4 ;  /* 0x0000541008087816 */ /* 0x000fc60000000004 */
[----:B------:R-:W-:Y:S02]  /*4210*/  HFMA2 R19, R6, 1, 1, R19 ;  /* 0x3c003c0006137831 */ /* 0x000fe40000000013 */
[----:B------:R-:W-:-:S07]  /*4220*/  HADD2 R18, R8, R18 ;  /* 0x0000001208127230 */ /* 0x000fce0000000000 */
.L_x_2727:
        /* <DEDUP_REMOVED lines=43> */
[----:B-1----:R-:W-:Y:S02]  /*44e0*/  HADD2.F32 R0, -RZ, R6.H0_H0 ;  /* 0x20000006ff007230 */ /* 0x002fe40000004100 */
        /* <DEDUP_REMOVED lines=50> */
.L_x_2729:
        /* <DEDUP_REMOVED lines=91> */
.L_x_2728:
[----:B0-----:R-:W-:-:S05]  /*4dc0*/  MOV R25, UR16 ;  /* 0x0000001000197c02 */ /* 0x001fca0008000f00 */
[----:B------:R-:W-:-:S05]  /*4dd0*/  IMAD.WIDE R24, R25, 0x4, R22 ;  /* 0x0000000419187825 */ /* 0x000fca00078e0216 */
        /* <DEDUP_REMOVED lines=199> */
.L_x_2730:
[----:B------:R-:W-:Y:S05]  /*5a50*/  @!P1 BRA `(.L_x_2731) ;  /* 0x0000000800e09947 */ /* 0x000fea0003800000 */
[----:B0-----:R-:W-:-:S04]  /*5a60*/  PRMT R0, R13, 0x9910, RZ ;  /* 0x000099100d007816 */ /* 0x001fc800000000ff */
[----:B------:R-:W-:-:S13]  /*5a70*/  ISETP.NE.AND P0, PT, R0, RZ, PT ;  /* 0x000000ff0000720c */ /* 0x000fda0003f05270 */
[----:B------:R-:W-:Y:S05]  /*5a80*/  @!P0 BRA `(.L_x_2732) ;  /* 0x0000000400688947 */ /* 0x000fea0003800000 */
[----:B------:R-:W0:Y:S01]  /*5a90*/  LDS.64 R4, [UR8] ;  /* 0x00000008ff047984 */ /* 0x000e220008000a00 */
        /* <DEDUP_REMOVED lines=89> */
.L_x_2732:
        /* <DEDUP_REMOVED lines=91> */
.L_x_2731:
        /* <DEDUP_REMOVED lines=201> */
.L_x_2733:
        /* <DEDUP_REMOVED lines=94> */
.L_x_2735:
        /* <DEDUP_REMOVED lines=91> */
.L_x_2734:
[----:B------:R-:W-:Y:S01]  /*7e00*/  UIADD3 UR10, UP1, UPT, UR10, 0x80, URZ ;  /* 0x000000800a0a7890 */ /* 0x000fe2000ff3e0ff */
[----:B0-----:R-:W-:Y:S01]  /*7e10*/  MOV R5, UR16 ;  /* 0x0000001000057c02 */ /* 0x001fe20008000f00 */
        /* <DEDUP_REMOVED lines=8> */
.L_x_2723:
[----:B------:R-:W0:Y:S01]  /*7ea0*/  LDC.64 R4, c[0x0][0x3a0] ;  /* 0x0000e800ff047b82 */ /* 0x000e220000000a00 */
[----:B------:R-:W-:Y:S01]  /*7eb0*/  MOV R3, UR27 ;  /* 0x0000001b00037c02 */ /* 0x000fe20008000f00 */
[----:B------:R-:W-:-:S04]  /*7ec0*/  HMUL2 R19, R19, UR25.H0_H0 ;  /* 0x2000001913137c32 */ /* 0x000fc80008000000 */
[----:B------:R-:W-:-:S04]  /*7ed0*/  IMAD R3, R3, UR16, R14 ;  /* 0x0000001003037c24 */ /* 0x000fc8000f8e020e */
        /* <DEDUP_REMOVED lines=9> */
.L_x_2740:
[----:B------:R-:W0:Y:S02]  /*7f70*/  LDS R2, [R0] ;  /* 0x0000000000027984 */ /* 0x000e240000000800 */
[----:B0-----:R-:W-:-:S05]  /*7f80*/  HFMA2 R3, R2, 1, 1, R19 ;  /* 0x3c003c0002037831 */ /* 0x001fca0000000013 */
[----:B------:R-:W0:Y:S02]  /*7f90*/  ATOMS.CAST.SPIN P0, [R0], R2, R3 ;  /* 0x000000020000758d */ /* 0x000e240001800003 */
[----:B0-----:R-:W-:Y:S05]  /*7fa0*/  @!P0 BRA `(.L_x_2740) ;  /* 0xfffffffc00f08947 */ /* 0x001fea000383ffff */
[----:B------:R-:W-:Y:S05]  /*7fb0*/  BRA `(.L_x_2738) ;  /* 0x00000000000c7947 */ /* 0x000fea0003800000 */
.L_x_2739:
[----:B------:R-:W2:Y:S02]  /*7fc0*/  LD.E R0, desc[UR22][R4.64] ;  /* 0x0000001604007980 */ /* 0x000ea4000c101900 */
[----:B--2---:R-:W-:-:S05]  /*7fd0*/  IADD3 R3, PT, PT, R19, R0, RZ ;  /* 0x0000000013037210 */ /* 0x004fca0007ffe0ff */
[----:B------:R0:W-:Y:S02]  /*7fe0*/  ST.E desc[UR22][R4.64], R3 ;  /* 0x0000000304007985 */ /* 0x0001e4000c101916 */
.L_x_2738:
[----:B------:R-:W-:Y:S05]  /*7ff0*/  BSYNC.RECONVERGENT B0 ;  /* 0x0000000000007941 */ /* 0x000fea0003800200 */
.L_x_2737:
[----:B------:R1:W-:Y:S01]  /*8000*/  ATOM.E.ADD.F16x2.RN.STRONG.GPU P0, RZ, desc[UR22][R4.64+0x4], R7 ;  /* 0x8000040704ff79a2 */ /* 0x0003e2000c10e116 */
[----:B------:R-:W-:Y:S04]  /*8010*/  BSSY.RECONVERGENT B0, `(.L_x_2741) ;  /* 0x000000e000007945 */ /* 0x000fe80003800200 */
[----:B-1----:R-:W-:Y:S05]  /*8020*/  @P0 BRA `(.L_x_2742) ;  /* 0x0000000000300947 */ /* 0x002fea0003800000 */
[----:B------:R-:W1:Y:S02]  /*8030*/  QSPC.E.S P0, RZ, [R4+0x4] ;  /* 0x0000040004ff73aa */ /* 0x000e640000000500 */
[----:B-1----:R-:W-:Y:S05]  /*8040*/  @!P0 BRA `(.L_x_2743) ;  /* 0x00000000001c8947 */ /* 0x002fea0003800000 */
[----:B------:R-:W-:-:S04]  /*8050*/  MOV R2, R4 ;  /* 0x0000000400027202 */ /* 0x000fc80000000f00 */
[----:B------:R-:W-:-:S07]  /*8060*/  MOV R0, R2 ;  /* 0x0000000200007202 */ /* 0x000fce0000000f00 */
.L_x_2744:
[----:B------:R-:W0:Y:S02]  /*8070*/  LDS R2, [R0+0x4] ;  /* 0x0000040000027984 */ /* 0x000e240000000800 */
[----:B0-----:R-:W-:-:S05]  /*8080*/  HADD2 R3, R2, R7 ;  /* 0x0000000702037230 */ /* 0x001fca0000000000 */
[----:B------:R-:W0:Y:S02]  /*8090*/  ATOMS.CAST.SPIN P0, [R0+0x4], R2, R3 ;  /* 0x000004020000758d */ /* 0x000e240001800003 */
[----:B0-----:R-:W-:Y:S05]  /*80a0*/  @!P0 BRA `(.L_x_2744) ;  /* 0xfffffffc00f08947 */ /* 0x001fea000383ffff */
[----:B------:R-:W-:Y:S05]  /*80b0*/  BRA `(.L_x_2742) ;  /* 0x00000000000c7947 */ /* 0x000fea0003800000 */
.L_x_2743:
[----:B------:R-:W0:Y:S02]  /*80c0*/  LD.E R0, desc[UR22][R4.64+0x4] ;  /* 0x0000041604007980 */ /* 0x000e24000c101900 */
[----:B0-----:R-:W-:-:S05]  /*80d0*/  IADD3 R3, PT, PT, R7, R0, RZ ;  /* 0x0000000007037210 */ /* 0x001fca0007ffe0ff */
[----:B------:R1:W-:Y:S02]  /*80e0*/  ST.E desc[UR22][R4.64+0x4], R3 ;  /* 0x0000040304007985 */ /* 0x0003e4000c101916 */
.L_x_2742:
[----:B------:R-:W-:Y:S05]  /*80f0*/  BSYNC.RECONVERGENT B0 ;  /* 0x0000000000007941 */ /* 0x000fea0003800200 */
.L_x_2741:
        /* <DEDUP_REMOVED lines=12> */
.L_x_2748:
[----:B------:R-:W0:Y:S02]  /*81c0*/  LDS R2, [R0] ;  /* 0x0000000000027984 */ /* 0x000e240000000800 */
[----:B0-----:R-:W-:-:S05]  /*81d0*/  HFMA2 R3, R2, 1, 1, R17 ;  /* 0x3c003c0002037831 */ /* 0x001fca0000000011 */
[----:B------:R-:W0:Y:S02]  /*81e0*/  ATOMS.CAST.SPIN P0, [R0], R2, R3 ;  /* 0x000000020000758d */ /* 0x000e240001800003 */
[----:B0-----:R-:W-:Y:S05]  /*81f0*/  @!P0 BRA `(.L_x_2748) ;  /* 0xfffffffc00f08947 */ /* 0x001fea000383ffff */
[----:B------:R-:W-:Y:S05]  /*8200*/  BRA `(.L_x_2746) ;  /* 0x00000000000c7947 */ /* 0x000fea0003800000 */
.L_x_2747:
[----:B------:R-:W2:Y:S02]  /*8210*/  LD.E R0, desc[UR22][R4.64] ;  /* 0x0000001604007980 */ /* 0x000ea4000c101900 */
[----:B--2---:R-:W-:-:S05]  /*8220*/  IADD3 R3, PT, PT, R17, R0, RZ ;  /* 0x0000000011037210 */ /* 0x004fca0007ffe0ff */
[----:B------:R0:W-:Y:S02]  /*8230*/  ST.E desc[UR22][R4.64], R3 ;  /* 0x0000000304007985 */ /* 0x0001e4000c101916 */
.L_x_2746:
[----:B------:R-:W-:Y:S05]  /*8240*/  BSYNC.RECONVERGENT B0 ;  /* 0x0000000000007941 */ /* 0x000fea0003800200 */
.L_x_2745:
[----:B------:R1:W-:Y:S01]  /*8250*/  ATOM.E.ADD.F16x2.RN.STRONG.GPU P0, RZ, desc[UR22][R4.64+0x4], R13 ;  /* 0x8000040d04ff79a2 */ /* 0x0003e2000c10e116 */
[----:B------:R-:W-:Y:S04]  /*8260*/  BSSY.RECONVERGENT B0, `(.L_x_2749) ;  /* 0x000000e000007945 */ /* 0x000fe80003800200 */
[----:B-1----:R-:W-:Y:S05]  /*8270*/  @P0 BRA `(.L_x_2750) ;  /* 0x0000000000300947 */ /* 0x002fea0003800000 */
[----:B------:R-:W1:Y:S02]  /*8280*/  QSPC.E.S P0, RZ, [R4+0x4] ;  /* 0x0000040004ff73aa */ /* 0x000e640000000500 */
[----:B-1----:R-:W-:Y:S05]  /*8290*/  @!P0 BRA `(.L_x_2751) ;  /* 0x00000000001c8947 */ /* 0x002fea0003800000 */
[----:B------:R-:W-:-:S04]  /*82a0*/  MOV R2, R4 ;  /* 0x0000000400027202 */ /* 0x000fc80000000f00 */
[----:B------:R-:W-:-:S07]  /*82b0*/  MOV R0, R2 ;  /* 0x0000000200007202 */ /* 0x000fce0000000f00 */
.L_x_2752:
[----:B------:R-:W0:Y:S02]  /*82c0*/  LDS R2, [R0+0x4] ;  /* 0x0000040000027984 */ /* 0x000e240000000800 */
[----:B0-----:R-:W-:-:S05]  /*82d0*/  HADD2 R3, R2, R13 ;  /* 0x0000000d02037230 */ /* 0x001fca0000000000 */
[----:B------:R-:W0:Y:S02]  /*82e0*/  ATOMS.CAST.SPIN P0, [R0+0x4], R2, R3 ;  /* 0x000004020000758d */ /* 0x000e240001800003 */
[----:B0-----:R-:W-:Y:S05]  /*82f0*/  @!P0 BRA `(.L_x_2752) ;  /* 0xfffffffc00f08947 */ /* 0x001fea000383ffff */
[----:B------:R-:W-:Y:S05]  /*8300*/  BRA `(.L_x_2750) ;  /* 0x00000000000c7947 */ /* 0x000fea0003800000 */
.L_x_2751:
[----:B------:R-:W0:Y:S02]  /*8310*/  LD.E R0, desc[UR22][R4.64+0x4] ;  /* 0x0000041604007980 */ /* 0x000e24000c101900 */
[----:B0-----:R-:W-:-:S05]  /*8320*/  IADD3 R3, PT, PT, R13, R0, RZ ;  /* 0x000000000d037210 */ /* 0x001fca0007ffe0ff */
[----:B------:R1:W-:Y:S02]  /*8330*/  ST.E desc[UR22][R4.64+0x4], R3 ;  /* 0x0000040304007985 */ /* 0x0003e4000c101916 */
.L_x_2750:
[----:B------:R-:W-:Y:S05]  /*8340*/  BSYNC.RECONVERGENT B0 ;  /* 0x0000000000007941 */ /* 0x000fea0003800200 */
.L_x_2749:
        /* <DEDUP_REMOVED lines=14> */
.L_x_2756:
[----:B------:R-:W0:Y:S02]  /*8430*/  LDS R2, [R0] ;  /* 0x0000000000027984 */ /* 0x000e240000000800 */
[----:B0-----:R-:W-:-:S05]  /*8440*/  HFMA2 R3, R2, 1, 1, R7 ;  /* 0x3c003c0002037831 */ /* 0x001fca0000000007 */
[----:B------:R-:W0:Y:S02]  /*8450*/  ATOMS.CAST.SPIN P0, [R0], R2, R3 ;  /* 0x000000020000758d */ /* 0x000e240001800003 */
[----:B0-----:R-:W-:Y:S05]  /*8460*/  @!P0 BRA `(.L_x_2756) ;  /* 0xfffffffc00f08947 */ /* 0x001fea000383ffff */
[----:B------:R-:W-:Y:S05]  /*8470*/  BRA `(.L_x_2754) ;  /* 0x00000000000c7947 */ /* 0x000fea0003800000 */
.L_x_2755:
[----:B------:R-:W2:Y:S02]  /*8480*/  LD.E R0, desc[UR22][R4.64] ;  /* 0x0000001604007980 */ /* 0x000ea4000c101900 */
[----:B--2---:R-:W-:-:S05]  /*8490*/  IADD3 R3, PT, PT, R7, R0, RZ ;  /* 0x0000000007037210 */ /* 0x004fca0007ffe0ff */
[----:B------:R0:W-:Y:S02]  /*84a0*/  ST.E desc[UR22][R4.64], R3 ;  /* 0x0000000304007985 */ /* 0x0001e4000c101916 */
.L_x_2754:
[----:B------:R-:W-:Y:S05]  /*84b0*/  BSYNC.RECONVERGENT B0 ;  /* 0x0000000000007941 */ /* 0x000fea0003800200 */
.L_x_2753:
[----:B------:R1:W-:Y:S02]  /*84c0*/  ATOM.E.ADD.F16x2.RN.STRONG.GPU P0, RZ, desc[UR22][R4.64+0x4], R15 ;  /* 0x8000040f04ff79a2 */ /* 0x0003e4000c10e116 */
[----:B-1----:R-:W-:Y:S05]  /*84d0*/  @P0 EXIT ;  /* 0x000000000000094d */ /* 0x002fea0003800000 */
[----:B------:R-:W1:Y:S02]  /*84e0*/  QSPC.E.S P0, RZ, [R4+0x4] ;  /* 0x0000040004ff73aa */ /* 0x000e640000000500 */
[----:B-1----:R-:W-:Y:S05]  /*84f0*/  @!P0 BRA `(.L_x_2757) ;  /* 0x00000000001c8947 */ /* 0x002fea0003800000 */
[----:B------:R-:W-:-:S04]  /*8500*/  MOV R2, R4 ;  /* 0x0000000400027202 */ /* 0x000fc80000000f00 */
[----:B------:R-:W-:-:S07]  /*8510*/  MOV R0, R2 ;  /* 0x0000000200007202 */ /* 0x000fce0000000f00 */
.L_x_2758:
[----:B------:R-:W0:Y:S02]  /*8520*/  LDS R2, [R0+0x4] ;  /* 0x0000040000027984 */ /* 0x000e240000000800 */
[----:B0-----:R-:W-:-:S05]  /*8530*/  HADD2 R3, R2, R15 ;  /* 0x0000000f02037230 */ /* 0x001fca0000000000 */
[----:B------:R-:W0:Y:S02]  /*8540*/  ATOMS.CAST.SPIN P0, [R0+0x4], R2, R3 ;  /* 0x000004020000758d */ /* 0x000e240001800003 */
[----:B0-----:R-:W-:Y:S05]  /*8550*/  @!P0 BRA `(.L_x_2758) ;  /* 0xfffffffc00f08947 */ /* 0x001fea000383ffff */
[----:B------:R-:W-:Y:S05]  /*8560*/  EXIT ;  /* 0x000000000000794d */ /* 0x000fea0003800000 */
.L_x_2757:
[----:B------:R-:W0:Y:S02]  /*8570*/  LD.E R0, desc[UR22][R4.64+0x4] ;  /* 0x0000041604007980 */ /* 0x000e24000c101900 */
[----:B0-----:R-:W-:-:S05]  /*8580*/  IADD3 R3, PT, PT, R15, R0, RZ ;  /* 0x000000000f037210 */ /* 0x001fca0007ffe0ff */
[----:B------:R-:W-:Y:S01]  /*8590*/  ST.E desc[UR22][R4.64+0x4], R3 ;  /* 0x0000040304007985 */ /* 0x000fe2000c101916 */
[----:B------:R-:W-:Y:S05]  /*85a0*/  EXIT ;  /* 0x000000000000794d */ /* 0x000fea0003800000 */
.L_x_2759:
        /* <DEDUP_REMOVED lines=13> */
.L_x_5318:


//--------------------- .text._Z23gemm_half_q_half_kernelILi3ELi190ELb1ELb1ELi32EEvPK6__halfPKjS4_S2_PS0_iiiiPKtS7_iiiiiibS2_i --------------------------
	.section	.text._Z23gemm_half_q_half_kernelILi3ELi190ELb1ELb1ELi32EEvPK6__halfPKjS4_S2_PS0_iiiiPKtS7_iiiiiibS2_i,"ax",@progbits
	.align	128
        .global         _Z23gemm_half_q_half_kernelILi3ELi190ELb1ELb1ELi32EEvPK6__halfPKjS4_S2_PS0_iiiiPKtS7_iiiiiibS2_i
        .type           _Z23gemm_half_q_half_kernelILi3ELi190ELb1ELb1ELi32EEvPK6__halfPKjS4_S2_PS0_iiiiPKtS7_iiiiiibS2_i,@function
        .size           _Z23gemm_half_q_half_kernelILi3ELi190ELb1ELb1ELi32EEvPK6__halfPKjS4_S2_PS0_iiiiPKtS7_iiiiiibS2_i,(.L_x_5319 - _Z23gemm_half_q_half_kernelILi3ELi190ELb1ELb1ELi32EEvPK6__halfPKjS4_S2_PS0_iiiiPKtS7_iiiiiibS2_i)
        .other          _Z23gemm_half_q_half_kernelILi3ELi190ELb1ELb1ELi32EEvPK6__halfPKjS4_S2_PS0_iiiiPKtS7_iiiiiibS2_i,@"STO_CUDA_ENTRY STV_DEFAULT"
_Z23gemm_half_q_half_kernelILi3ELi190ELb1ELb1ELi32EEvPK6__halfPKjS4_S2_PS0_iiiiPKtS7_iiiiiibS2_i:
.text._Z23gemm_half_q_half_kernelILi3ELi190ELb1ELb1ELi32EEvPK6__halfPKjS4_S2_PS0_iiiiPKtS7_iiiiiibS2_i:
        /* <DEDUP_REMOVED lines=8> */
[----:B------:R-:W1:Y:S01]  /*0080*/  S2R R7, SR_CTAID.X ;  /* 0x0000000000077919 */ /* 0x000e620000002500 */
[----:B------:R-:W2:Y:S01]  /*0090*/  LDCU UR12, c[0x0][0x3b0] ;  /* 0x00007600ff0c77ac */ /* 0x000ea20008000800 */
[----:B0-----:R-:W3:Y:S01]  /*00a0*/  LDG.E.U16 R4, desc[UR14][R4.64] ;  /* 0x0000000e04047981 */ /* 0x001ee2000c1e1500 */
[----:B------:R-:W-:-:S03]  /*00b0*/  ISETP.NE.AND P1, PT, R16, 0x1, PT ;  /* 0x000000011000780c */ /* 0x000fc60003f25270 */
[----:B------:R-:W0:Y:S01]  /*00c0*/  S2UR UR7, SR_CTAID.Z ;  /* 0x00000000000779c3 */ /* 0x000e220000002700 */
[----:B------:R-:W-:Y:S01]  /*00d0*/  PRMT R89, RZ, 0x7610, R89 ;  /* 0x00007610ff597816 */ /* 0x000fe20000000059 */
[----:B------:R-:W4:Y:S01]  /*00e0*/  S2R R6, SR_TID.X ;  /* 0x0000000000067919 */ /* 0x000f220000002100 */
[----:B------:R-:W-:Y:S02]  /*00f0*/  PRMT R88, RZ, 0x7610, R88 ;  /* 0x00007610ff587816 */ /* 0x000fe40000000058 */
[----:B---3--:R-:W-:-:S13]  /*0100*/  R2UR UR17, R4 ;  /* 0x00000000041172ca */ /* 0x008fda00000e0000 */
[----:B------:R-:W-:Y:S01]  /*0110*/  MOV R3, UR17 ;  /* 0x0000001100037c02 */ /* 0x000fe20008000f00 */
[----:B012-4-:R-:W-:Y:S06]  /*0120*/  @!P1 BRA `(.L_x_2760) ;  /* 0x0000000000289947 */ /* 0x017fec0003800000 */
[----:B------:R-:W0:Y:S01]  /*0130*/  LDC R9, c[0x0][0x3f0] ;  /* 0x0000fc00ff097b82 */ /* 0x000e220000000800 */
[----:B------:R-:W-:-:S07]  /*0140*/  ISETP.NE.AND P0, PT, R16, 0x2, PT ;  /* 0x000000021000780c */ /* 0x000fce0003f05270 */
        /* <DEDUP_REMOVED lines=8> */
.L_x_2760:
[----:B------:R-:W-:Y:S01]  /*01d0*/  PRMT R0, R3, 0x9910, RZ ;  /* 0x0000991003007816 */ /* 0x000fe200000000ff */
[----:B------:R-:W-:-:S03]  /*01e0*/  USHF.L.U32 UR5, UR7, 0x5, URZ ;  /* 0x0000000507057899 */ /* 0x000fc600080006ff */
[----:B------:R-:W-:Y:S01]  /*01f0*/  ISETP.NE.AND P0, PT, R0, RZ, PT ;  /* 0x000000ff0000720c */ /* 0x000fe20003f05270 */
[----:B------:R-:W-:-:S04]  /*0200*/  UIADD3 UR8, UPT, UPT, UR5, 0x20, URZ ;  /* 0x0000002005087890 */ /* 0x000fc8000fffe0ff */
[----:B------:R-:W-:-:S04]  /*0210*/  UISETP.LT.AND UP0, UPT, UR8, UR12, UPT ;  /* 0x0000000c0800728c */ /* 0x000fc8000bf01270 */
[----:B------:R-:W-:-:S04]  /*0220*/  USEL UR9, UR8, UR12, UP0 ;  /* 0x0000000c08097287 */ /* 0x000fc80008000000 */
[----:B------:R-:W-:Y:S08]  /*0230*/  @!P0 EXIT ;  /* 0x000000000000894d */ /* 0x000ff00003800000 */
[----:B------:R-:W-:Y:S01]  /*0240*/  IADD3 R24, PT, PT, R6, UR5, RZ ;  /* 0x0000000506187c10 */ /* 0x000fe2000fffe0ff */
[----:B------:R-:W-:Y:S01]  /*0250*/  BSSY.RECONVERGENT B0, `(.L_x_2761) ;  /* 0x00000b7000007945 */ /* 0x000fe20003800200 */
[----:B------:R-:W-:Y:S02]  /*0260*/  SHF.L.U32 R3, R7, 0x7, RZ ;  /* 0x0000000707037819 */ /* 0x000fe400000006ff */
[----:B------:R-:W-:Y:S02]  /*0270*/  ISETP.GE.AND P0, PT, R24, UR9, PT ;  /* 0x0000000918007c0c */ /* 0x000fe4000bf06270 */
        /* <DEDUP_REMOVED lines=32> */
.L_x_2766:
        /* <DEDUP_REMOVED lines=9> */
[C---:B------:R-:W-:Y:S01]  /*0510*/  IADD3 R13, P4, PT, R24.reuse, R7, RZ ;  /* 0x00000007180d7210 */ /* 0x040fe20007f9e0ff */
        /* <DEDUP_REMOVED lines=22> */
.L_x_2765:
        /* <DEDUP_REMOVED lines=20> */
.L_x_2767:
[----:B------:R-:W-:-:S13]  /*07c0*/  ISETP.EQ.AND P2, PT, R17, RZ, PT ;  /* 0x000000ff1100720c */ /* 0x000fda0003f42270 */
[----:B------:R-:W-:Y:S05]  /*07d0*/  @!P0 BRA P2, `(.L_x_2762) ;  /* 0x0000000400788947 */ /* 0x000fea0001000000 */
.L_x_2764:
        /* <DEDUP_REMOVED lines=12> */
.L_x_2763:
[C---:B------:R-:W-:Y:S01]  /*08a0*/  LEA R8, P0, R24.reuse, UR10, 0x1 ;  /* 0x0000000a18087c11 */ /* 0x040fe2000f8008ff */
[----:B------:R-:W0:Y:S03]  /*08b0*/  LDCU.64 UR18, c[0x0][0x380] ;  /* 0x00007000ff1277ac */ /* 0x000e260008000a00 */
[----:B------:R-:W-:-:S05]  /*08c0*/  LEA.HI.X R9, R24, UR11, RZ, 0x1, P0 ;  /* 0x0000000b18097c11 */ /* 0x000fca00080f0cff */
[----:B------:R1:W5:Y:S01]  /*08d0*/  LDG.E.U16.CONSTANT R22, desc[UR14][R8.64] ;  /* 0x0000000e08167981 */ /* 0x000362000c1e9500 */
[----:B------:R-:W-:Y:S01]  /*08e0*/  IADD3 R7, PT, PT, RZ, -R4, RZ ;  /* 0x80000004ff077210 */ /* 0x000fe20007ffe0ff */
[----:B------:R-:W-:-:S03]  /*08f0*/  IMAD R17, R2, UR12, RZ ;  /* 0x0000000c02117c24 */ /* 0x000fc6000f8e02ff */
[----:B------:R-:W-:Y:S02]  /*0900*/  ISETP.GE.AND P0, PT, R7, RZ, PT ;  /* 0x000000ff0700720c */ /* 0x000fe40003f06270 */
[----:B------:R-:W-:-:S11]  /*0910*/  LEA R17, R17, R17, 0x1 ;  /* 0x0000001111117211 */ /* 0x000fd600078e08ff */
        /* <DEDUP_REMOVED lines=8> */
.L_x_2770:
        /* <DEDUP_REMOVED lines=32> */
.L_x_2769:
        /* <DEDUP_REMOVED lines=21> */
.L_x_2771:
[----:B------:R-:W-:-:S13]  /*0cf0*/  ISETP.NE.OR P0, PT, R7, RZ, P0 ;  /* 0x000000ff0700720c */ /* 0x000fda0000705670 */
[----:B------:R-:W-:Y:S05]  /*0d00*/  @!P0 BRA `(.L_x_2762) ;  /* 0x00000000002c8947 */ /* 0x000fea0003800000 */
.L_x_2768:
        /* <DEDUP_REMOVED lines=11> */
.L_x_2762:
[----:B------:R-:W-:Y:S05]  /*0dc0*/  BSYNC.RECONVERGENT B0 ;  /* 0x0000000000007941 */ /* 0x000fea0003800200 */
.L_x_2761:
[----:B------:R-:W1:Y:S02]  /*0dd0*/  LDC R87, c[0x0][0x3ac] ;  /* 0x0000eb00ff577b82 */ /* 0x000e640000000800 */
[----:B-1----:R-:W-:-:S13]  /*0de0*/  ISETP.GE.AND P0, PT, R0, R87, PT ;  /* 0x000000570000720c */ /* 0x002fda0003f06270 */
[----:B------:R-:W-:Y:S05]  /*0df0*/  @P0 EXIT ;  /* 0x000000000000094d */ /* 0x000fea0003800000 */
[----:B------:R-:W1:Y:S02]  /*0e00*/  LDCU.U8 UR4, c[0x0][0x3e0] ;  /* 0x00007c00ff0477ac */ /* 0x000e640008000000 */
[----:B-1----:R-:W-:-:S04]  /*0e10*/  UPRMT UR4, UR4, 0x8880, URZ ;  /* 0x0000888004047896 */ /* 0x002fc800080000ff */
[----:B------:R-:W-:-:S04]  /*0e20*/  UISETP.NE.AND UP0, UPT, UR4, URZ, UPT ;  /* 0x000000ff0400728c */ /* 0x000fc8000bf05270 */
[----:B------:R-:W-:-:S09]  /*0e30*/  UISETP.NE.OR UP0, UPT, UR7, URZ, !UP0 ;  /* 0x000000ff0700728c */ /* 0x000fd2000c705670 */
[----:B------:R-:W-:Y:S05]  /*0e40*/  BRA.U UP0, `(.L_x_2772) ;  /* 0x0000000100c07547 */ /* 0x000fea000b800000 */
        /* <DEDUP_REMOVED lines=12> */
.L_x_2775:
[CC--:B--2---:R-:W-:Y:S01]  /*0f10*/  IADD3 R4, PT, PT, R14.reuse, R87.reuse, RZ ;  /* 0x000000570e047210 */ /* 0x0c4fe20007ffe0ff */
[--C-:B-1----:R-:W-:Y:S01]  /*0f20*/  IMAD.WIDE R2, R14, 0x2, R12.reuse ;  /* 0x000000020e027825 */ /* 0x102fe200078e020c */
[----:B------:R-:W-:Y:S02]  /*0f30*/  IADD3 R7, PT, PT, R7, 0x4, RZ ;  /* 0x0000000407077810 */ /* 0x000fe40007ffe0ff */
[CC--:B0-----:R-:W-:Y:S01]  /*0f40*/  IADD3 R8, PT, PT, R4.reuse, R87.reuse, RZ ;  /* 0x0000005704087210 */ /* 0x0c1fe20007ffe0ff */
        /* <DEDUP_REMOVED lines=11> */
.L_x_2774:
[----:B--2---:R-:W-:-:S04]  /*1000*/  IADD3 R2, PT, PT, RZ, -R7, RZ ;  /* 0x80000007ff027210 */ /* 0x004fc80007ffe0ff */
[----:B------:R-:W-:-:S13]  /*1010*/  ISETP.GT.AND P2, PT, R2, 0x1, PT ;  /* 0x000000010200780c */ /* 0x000fda0003f44270 */
[----:B------:R-:W-:Y:S05]  /*1020*/  @!P2 BRA `(.L_x_2776) ;  /* 0x000000000024a947 */ /* 0x000fea0003800000 */
[----:B0-----:R-:W0:Y:S01]  /*1030*/  LDC.64 R4, c[0x0][0x3a0] ;  /* 0x0000e800ff047b82 */ /* 0x001e220000000a00 */
        /* <DEDUP_REMOVED lines=8> */
.L_x_2776:
[----:B------:R-:W-:-:S13]  /*10c0*/  ISETP.NE.OR P0, PT, R7, RZ, P0 ;  /* 0x000000ff0700720c */ /* 0x000fda0000705670 */
[----:B------:R-:W-:Y:S05]  /*10d0*/  @!P0 BRA `(.L_x_2772) ;  /* 0x00000000001c8947 */ /* 0x000fea0003800000 */
.L_x_2773:
[----:B-1----:R-:W1:Y:S02]  /*10e0*/  LDC.64 R2, c[0x0][0x3a0] ;  /* 0x0000e800ff027b82 */ /* 0x002e640000000a00 */
.L_x_2777:
[C---:B01----:R-:W-:Y:S01]  /*10f0*/  IMAD.WIDE R4, R14.reuse, 0x2, R2 ;  /* 0x000000020e047825 */ /* 0x043fe200078e0202 */
[----:B------:R-:W-:Y:S02]  /*1100*/  IADD3 R7, PT, PT, R7, 0x1, RZ ;  /* 0x0000000107077810 */ /* 0x000fe40007ffe0ff */
[----:B------:R-:W-:Y:S02]  /*1110*/  IADD3 R14, PT, PT, R14, R87, RZ ;  /* 0x000000570e0e7210 */ /* 0x000fe40007ffe0ff */
[----:B------:R2:W-:Y:S01]  /*1120*/  STG.E.64 desc[UR14][R4.64], RZ ;  /* 0x000000ff04007986 */ /* 0x0005e2000c101b0e */
[----:B------:R-:W-:-:S13]  /*1130*/  ISETP.NE.AND P0, PT, R7, RZ, PT ;  /* 0x000000ff0700720c */ /* 0x000fda0003f05270 */
[----:B--2---:R-:W-:Y:S05]  /*1140*/  @P0 BRA `(.L_x_2777) ;  /* 0xfffffffc00e80947 */ /* 0x004fea000383ffff */
.L_x_2772:
[----:B------:R-:W2:Y:S01]  /*1150*/  LDCU UR13, c[0x0][0x3c8] ;  /* 0x00007900ff0d77ac */ /* 0x000ea20008000800 */
[----:B------:R-:W3:Y:S01]  /*1160*/  LDCU UR16, c[0x0][0x3cc] ;  /* 0x00007980ff1077ac */ /* 0x000ee20008000800 */
[----:B------:R-:W4:Y:S01]  /*1170*/  LDCU UR20, c[0x0][0x3d0] ;  /* 0x00007a00ff1477ac */ /* 0x000f220008000800 */
[----:B------:R-:W0:Y:S01]  /*1180*/  LDCU UR21, c[0x0][0x3d4] ;  /* 0x00007a80ff1577ac */ /* 0x000e220008000800 */
[----:B------:R-:W1:Y:S01]  /*1190*/  LDCU UR22, c[0x0][0x3d8] ;  /* 0x00007b00ff1677ac */ /* 0x000e620008000800 */
[----:B------:R-:W-:Y:S02]  /*11a0*/  UISETP.GE.AND UP4, UPT, UR5, UR12, UPT ;  /* 0x0000000c0500728c */ /* 0x000fe4000bf86270 */
[----:B--2---:R-:W-:-:S04]  /*11b0*/  UISETP.LT.AND UP0, UPT, UR5, UR13, UPT ;  /* 0x0000000d0500728c */ /* 0x004fc8000bf01270 */
[----:B------:R-:W-:Y:S02]  /*11c0*/  USEL UR4, UR5, UR13, UP0 ;  /* 0x0000000d05047287 */ /* 0x000fe40008000000 */
[----:B---3--:R-:W-:Y:S02]  /*11d0*/  UISETP.GT.AND UP0, UPT, UR5, UR16, UPT ;  /* 0x000000100500728c */ /* 0x008fe4000bf04270 */
[----:B------:R-:W-:Y:S02]  /*11e0*/  USHF.R.S32.HI UR6, URZ, 0x1f, UR4 ;  /* 0x0000001fff067899 */ /* 0x000fe40008011404 */
[----:B----4-:R-:W-:Y:S02]  /*11f0*/  UISETP.GT.AND UP1, UPT, UR5, UR20, UPT ;  /* 0x000000140500728c */ /* 0x010fe4000bf24270 */
[----:B0-----:R-:W-:Y:S02]  /*1200*/  UISETP.GT.AND UP2, UPT, UR5, UR21, UPT ;  /* 0x000000150500728c */ /* 0x001fe4000bf44270 */
[----:B-1----:R-:W-:-:S02]  /*1210*/  UISETP.GT.AND UP3, UPT, UR5, UR22, UPT ;  /* 0x000000160500728c */ /* 0x002fc4000bf64270 */
[----:B------:R-:W-:Y:S01]  /*1220*/  ULEA.HI UR11, UR6, UR4, URZ, 0x5 ;  /* 0x00000004060b7291 */ /* 0x000fe2000f8f28ff */
[----:B------:R-:W-:Y:S06]  /*1230*/  BAR.SYNC.DEFER_BLOCKING 0x0 ;  /* 0x0000000000007b1d */ /* 0x000fec0000010000 */
[----:B------:R-:W-:Y:S05]  /*1240*/  BRA.U UP4, `(.L_x_2778) ;  /* 0x0000000104e87547 */ /* 0x000fea000b800000 */
[----:B------:R-:W0:Y:S01]  /*1250*/  LDCU.64 UR18, c[0x0][0x3b8] ;  /* 0x00007700ff1277ac */ /* 0x000e220008000a00 */
[----:B------:R-:W1:Y:S01]  /*1260*/  LDC.64 R2, c[0x0][0x390] ;  /* 0x0000e400ff027b82 */ /* 0x000e620000000a00 */
[----:B------:R-:W-:-:S07]  /*1270*/  USHF.L.U32 UR6, UR7, 0x6, URZ ;  /* 0x0000000607067899 */ /* 0x000fce00080006ff */
[----:B------:R-:W2:Y:S01]  /*1280*/  LDC.64 R4, c[0x0][0x398] ;  /* 0x0000e600ff047b82 */ /* 0x000ea20000000a00 */
[----:B0-----:R-:W-:-:S06]  /*1290*/  UIMAD.WIDE.U32 UR6, UR6, 0x2, UR18 ;  /* 0x00000002060678a5 */ /* 0x001fcc000f8e0012 */
[----:B------:R-:W-:Y:S02]  /*12a0*/  MOV R8, UR6 ;  /* 0x0000000600087c02 */ /* 0x000fe40008000f00 */
[----:B------:R-:W-:-:S05]  /*12b0*/  MOV R9, UR7 ;  /* 0x0000000700097c02 */ /* 0x000fca0008000f00 */
[----:B------:R0:W5:Y:S01]  /*12c0*/  LDG.E.U16.CONSTANT R12, desc[UR14][R8.64] ;  /* 0x0000000e080c7981 */ /* 0x000162000c1e9500 */
[----:B------:R-:W-:Y:S01]  /*12d0*/  SHF.R.S32.HI R7, RZ, 0x1f, R0 ;  /* 0x0000001fff077819 */ /* 0x000fe20000011400 */
[----:B------:R-:W-:Y:S01]  /*12e0*/  UMOV UR4, URZ ;  /* 0x000000ff00047c82 */ /* 0x000fe20008000000 */
[----:B------:R-:W-:Y:S01]  /*12f0*/  SHF.L.U32 R6, R6, 0x4, RZ ;  /* 0x0000000406067819 */ /* 0x000fe200000006ff */
[----:B------:R-:W-:Y:S01]  /*1300*/  UMOV UR10, UR5 ;  /* 0x00000005000a7c82 */ /* 0x000fe20008000000 */
[----:B------:R-:W-:Y:S02]  /*1310*/  LEA.HI R7, R7, R0, RZ, 0x3 ;  /* 0x0000000007077211 */ /* 0x000fe400078f18ff */
[----:B------:R-:W-:Y:S02]  /*1320*/  LOP3.LUT R13, R6, 0x10, RZ, 0xc0, !PT ;  /* 0x00000010060d7812 */ /* 0x000fe400078ec0ff */
[----:B------:R-:W-:-:S07]  /*1330*/  SHF.R.S32.HI R14, RZ, 0x3, R7 ;  /* 0x00000003ff0e7819 */ /* 0x000fce0000011407 */
.L_x_2779:
[----:B0----5:R-:W-:-:S05]  /*1340*/  IADD3 R8, PT, PT, R12, UR4, RZ ;  /* 0x000000040c087c10 */ /* 0x021fca000fffe0ff */
[----:B------:R-:W-:-:S05]  /*1350*/  IMAD R6, R8, R87, RZ ;  /* 0x0000005708067224 */ /* 0x000fca00078e02ff */
[----:B------:R-:W-:-:S04]  /*1360*/  SHF.R.S32.HI R7, RZ, 0x1f, R6 ;  /* 0x0000001fff077819 */ /* 0x000fc80000011406 */
[----:B------:R-:W-:-:S04]  /*1370*/  LEA.HI R7, R7, R6, RZ, 0x3 ;  /* 0x0000000607077211 */ /* 0x000fc800078f18ff */
[----:B------:R-:W-:-:S05]  /*1380*/  LEA.HI.SX32 R7, R7, R14, 0x1d ;  /* 0x0000000e07077211 */ /* 0x000fca00078feaff */
[----:B-1----:R-:W-:-:S06]  /*1390*/  IMAD.WIDE R6, R7, 0x4, R2 ;  /* 0x0000000407067825 */ /* 0x002fcc00078e0202 */
[----:B------:R-:W3:Y:S01]  /*13a0*/  LDG.E.CONSTANT R6, desc[UR14][R6.64] ;  /* 0x0000000e06067981 */ /* 0x000ee2000c1e9900 */
[----:B------:R-:W-:-:S04]  /*13b0*/  USHF.L.U32 UR6, UR10, 0x1, URZ ;  /* 0x000000010a067899 */ /* 0x000fc800080006ff */
[----:B------:R-:W-:-:S06]  /*13c0*/  UIMAD.WIDE.U32 UR6, UR6, 0x2, UR18 ;  /* 0x00000002060678a5 */ /* 0x000fcc000f8e0012 */
[----:B------:R-:W-:Y:S02]  /*13d0*/  MOV R10, UR6 ;  /* 0x00000006000a7c02 */ /* 0x000fe40008000f00 */
[----:B------:R-:W-:-:S05]  /*13e0*/  MOV R11, UR7 ;  /* 0x00000007000b7c02 */ /* 0x000fca0008000f00 */
[----:B------:R-:W4:Y:S01]  /*13f0*/  LDG.E.U16.CONSTANT R21, desc[UR14][R10.64+0x2] ;  /* 0x0000020e0a157981 */ /* 0x000f22000c1e9500 */
[----:B--2---:R-:W-:-:S05]  /*1400*/  IMAD.WIDE.U32 R8, R8, 0x2, R4 ;  /* 0x0000000208087825 */ /* 0x004fca00078e0004 */
[----:B------:R-:W2:Y:S01]  /*1410*/  LDG.E.U16.CONSTANT R19, desc[UR14][R8.64] ;  /* 0x0000000e08137981 */ /* 0x000ea2000c1e9500 */
[----:B------:R-:W-:Y:S01]  /*1420*/  UIADD3 UR4, UPT, UPT, UR4, 0x1, URZ ;  /* 0x0000000104047890 */ /* 0x000fe2000fffe0ff */
[----:B---3--:R-:W-:-:S04]  /*1430*/  SHF.R.U32.HI R15, RZ, R13, R6 ;  /* 0x0000000dff0f7219 */ /* 0x008fc80000011606 */
        /* <DEDUP_REMOVED lines=11> */
[----:B----4-:R-:W-:Y:S02]  /*14f0*/  R2UR UR6, R21 ;  /* 0x00000000150672ca */ /* 0x010fe400000e0000 */
[----:B------:R-:W-:Y:S01]  /*1500*/  IADD3 R11, PT, PT, R6, 0x1, R7 ;  /* 0x00000001060b7810 */ /* 0x000fe20007ffe007 */
[----:B------:R-:W-:Y:S01]  /*1510*/  IMAD R6, R15, R15, R15 ;  /* 0x0000000f0f067224 */ /* 0x000fe200078e020f */
[----:B------:R-:W-:Y:S01]  /*1520*/  IADD3 R20, PT, PT, R17, 0x1, R20 ;  /* 0x0000000111147810 */ /* 0x000fe20007ffe014 */
[----:B------:R-:W2:Y:S03]  /*1530*/  I2F.F16 R18, R18 ;  /* 0x0000001200127306 */ /* 0x000ea60000200c00 */
[----:B------:R-:W-:-:S05]  /*1540*/  IADD3 R6, PT, PT, R15, 0x1, R6 ;  /* 0x000000010f067810 */ /* 0x000fca0007ffe006 */
[----:B------:R-:W0:Y:S01]  /*1550*/  I2F.F16 R10, R20 ;  /* 0x00000014000a7306 */ /* 0x000e220000200c00 */
[----:B------:R-:W-:-:S04]  /*1560*/  UIADD3 UR10, UPT, UPT, UR6, UR10, URZ ;  /* 0x0000000a060a7290 */ /* 0x000fc8000fffe0ff */
[----:B------:R-:W-:Y:S01]  /*1570*/  UISETP.GE.AND UP4, UPT, UR10, UR9, UPT ;  /* 0x000000090a00728c */ /* 0x000fe2000bf86270 */
[-C--:B--2---:R-:W-:Y:S02]  /*1580*/  HMUL2 R9, R18.H0_H0, R19.reuse.H0_H0 ;  /* 0x2000001312097232 */ /* 0x084fe40000000800 */
[----:B------:R-:W1:Y:S01]  /*1590*/  I2F.F16 R8, R11 ;  /* 0x0000000b00087306 */ /* 0x000e620000200c00 */
[----:B0-----:R-:W-:-:S07]  /*15a0*/  HMUL2 R10, R10.H0_H0, R19.H0_H0 ;  /* 0x200000130a0a7232 */ /* 0x001fce0000000800 */
[----:B------:R-:W0:Y:S01]  /*15b0*/  I2F.F16 R6, R6 ;  /* 0x0000000600067306 */ /* 0x000e220000200c00 */
[-C--:B-1----:R-:W-:Y:S02]  /*15c0*/  HMUL2 R8, R8.H0_H0, R19.reuse.H0_H0 ;  /* 0x2000001308087232 */ /* 0x082fe40000000800 */
[----:B0-----:R-:W-:Y:S01]  /*15d0*/  HMUL2 R7, R6.H0_H0, R19.H0_H0 ;  /* 0x2000001306077232 */ /* 0x001fe20000000800 */
[----:B------:R-:W-:Y:S06]  /*15e0*/  BRA.U !UP4, `(.L_x_2779) ;  /* 0xfffffffd0c547547 */ /* 0x000fec000b83ffff */
.L_x_2778:
[----:B------:R-:W-:Y:S01]  /*15f0*/  UISETP.GT.AND UP4, UPT, UR5, UR13, UPT ;  /* 0x0000000d0500728c */ /* 0x000fe2000bf84270 */
[----:B------:R-:W-:Y:S01]  /*1600*/  HFMA2 R2, -RZ, RZ, 0, 0 ;  /* 0x00000000ff027431 */ /* 0x000fe200000001ff */
[----:B------:R-:W-:Y:S01]  /*1610*/  MOV R5, RZ ;  /* 0x000000ff00057202 */ /* 0x000fe20000000f00 */
[----:B------:R-:W-:Y:S01]  /*1620*/  HFMA2 R6, -RZ, RZ, 0, 0 ;  /* 0x00000000ff067431 */ /* 0x000fe200000001ff */
[----:B------:R-:W-:Y:S01]  /*1630*/  MOV R11, RZ ;  /* 0x000000ff000b7202 */ /* 0x000fe20000000f00 */
[----:B------:R-:W-:Y:S01]  /*1640*/  USHF.R.S32.HI UR11, URZ, 0x5, UR11 ;  /* 0x00000005ff0b7899 */ /* 0x000fe2000801140b */
[----:B------:R-:W-:-:S03]  /*1650*/  UMOV UR4, URZ ;  /* 0x000000ff00047c82 */ /* 0x000fc60008000000 */
[----:B------:R-:W-:Y:S08]  /*1660*/  BRA.U !UP4, `(.L_x_2780) ;  /* 0x000000010c207547 */ /* 0x000ff0000b800000 */
        /* <DEDUP_REMOVED lines=8> */
.L_x_2780:
[----:B------:R-:W-:Y:S05]  /*16f0*/  BRA.U !UP0, `(.L_x_2781) ;  /* 0x00000001081c7547 */ /* 0x000fea000b800000 */
[----:B------:R-:W0:Y:S02]  /*1700*/  LDC R2, c[0x0][0x3d0] ;  /* 0x0000f400ff027b82 */ /* 0x000e240000000800 */
[----:B0-----:R-:W-:-:S04]  /*1710*/  VIMNMX R2, PT, PT, R2, UR5, PT ;  /* 0x0000000502027c48 */ /* 0x001fc8000bfe0100 */
[----:B------:R-:W-:-:S04]  /*1720*/  IADD3 R2, PT, PT, R2, -UR16, RZ ;  /* 0x8000001002027c10 */ /* 0x000fc8000fffe0ff */
[----:B------:R-:W-:-:S04]  /*1730*/  SHF.R.S32.HI R3, RZ, 0x1f, R2 ;  /* 0x0000001fff037819 */ /* 0x000fc80000011402 */
[----:B------:R-:W-:-:S04]  /*1740*/  LEA.HI R3, R3, R2, RZ, 0x5 ;  /* 0x0000000203037211 */ /* 0x000fc800078f28ff */
[----:B------:R-:W-:-:S04]  /*1750*/  SHF.R.S32.HI R3, RZ, 0x5, R3 ;  /* 0x00000005ff037819 */ /* 0x000fc80000011403 */
[----:B------:R-:W-:-:S07]  /*1760*/  LEA R2, R3, R3, 0x2 ;  /* 0x0000000303027211 */ /* 0x000fce00078e10ff */
.L_x_2781:
[----:B------:R-:W-:Y:S05]  /*1770*/  BRA.U !UP1, `(.L_x_2782) ;  /* 0x00000001091c7547 */ /* 0x000fea000b800000 */
[----:B------:R-:W0:Y:S02]  /*1780*/  LDC R3, c[0x0][0x3d4] ;  /* 0x0000f500ff037b82 */ /* 0x000e240000000800 */
[----:B0-----:R-:W-:-:S04]  /*1790*/  VIMNMX R3, PT, PT, R3, UR5, PT ;  /* 0x0000000503037c48 */ /* 0x001fc8000bfe0100 */
[----:B------:R-:W-:-:S04]  /*17a0*/  IADD3 R3, PT, PT, R3, -UR20, RZ ;  /* 0x8000001403037c10 */ /* 0x000fc8000fffe0ff */
[----:B------:R-:W-:-:S04]  /*17b0*/  SHF.R.S32.HI R4, RZ, 0x1f, R3 ;  /* 0x0000001fff047819 */ /* 0x000fc80000011403 */
[----:B------:R-:W-:-:S04]  /*17c0*/  LEA.HI R4, R4, R3, RZ, 0x5 ;  /* 0x0000000304047211 */ /* 0x000fc800078f28ff */
[----:B------:R-:W-:-:S04]  /*17d0*/  SHF.R.S32.HI R4, RZ, 0x5, R4 ;  /* 0x00000005ff047819 */ /* 0x000fc80000011404 */
[----:B------:R-:W-:-:S07]  /*17e0*/  SHF.L.U32 R5, R4, 0x2, RZ ;  /* 0x0000000204057819 */ /* 0x000fce00000006ff */
.L_x_2782:
        /* <DEDUP_REMOVED lines=8> */
.L_x_2783:
        /* <DEDUP_REMOVED lines=8> */
.L_x_2784:
[----:B------:R-:W-:Y:S01]  /*18f0*/  ULEA UR4, UR11, UR4, 0x3 ;  /* 0x000000040b047291 */ /* 0x000fe2000f8e18ff */
[----:B------:R-:W0:Y:S01]  /*1900*/  S2UR UR7, SR_CgaCtaId ;  /* 0x00000000000779c3 */ /* 0x000e220000008800 */
[----:B------:R-:W1:Y:S01]  /*1910*/  LDCU.64 UR10, c[0x0][0x388] ;  /* 0x00007100ff0a77ac */ /* 0x000e620008000a00 */
[----:B------:R-:W-:-:S03]  /*1920*/  PRMT R4, RZ, 0x5410, RZ ;  /* 0x00005410ff047816 */ /* 0x000fc600000000ff */
[----:B------:R-:W-:Y:S01]  /*1930*/  IADD3 R2, PT, PT, R5, UR4, R2 ;  /* 0x0000000405027c10 */ /* 0x000fe2000fffe002 */
[----:B------:R-:W-:Y:S01]  /*1940*/  UISETP.LT.AND UP0, UPT, UR12, UR13, UPT ;  /* 0x0000000d0c00728c */ /* 0x000fe2000bf01270 */
[----:B------:R-:W-:Y:S01]  /*1950*/  PRMT R5, RZ, 0x5410, RZ ;  /* 0x00005410ff057816 */ /* 0x000fe200000000ff */
[----:B------:R-:W-:Y:S01]  /*1960*/  UMOV UR6, 0x400 ;  /* 0x0000040000067882 */ /* 0x000fe20000000000 */
[----:B------:R-:W-:Y:S01]  /*1970*/  IADD3 R2, PT, PT, R11, R2, R6 ;  /* 0x000000020b027210 */ /* 0x000fe20007ffe006 */
[----:B------:R-:W-:Y:S01]  /*1980*/  USEL UR4, UR12, UR13, UP0 ;  /* 0x0000000d0c047287 */ /* 0x000fe20008000000 */
[----:B------:R-:W-:-:S03]  /*1990*/  PRMT R6, RZ, 0x5410, RZ ;  /* 0x00005410ff067816 */ /* 0x000fc600000000ff */
[----:B------:R-:W-:Y:S01]  /*19a0*/  IMAD R3, R2, R87, RZ ;  /* 0x0000005702037224 */ /* 0x000fe200078e02ff */
[----:B------:R-:W-:Y:S01]  /*19b0*/  SHF.R.S32.HI R2, RZ, 0x1f, R0 ;  /* 0x0000001fff027819 */ /* 0x000fe20000011400 */
[----:B------:R-:W-:-:S03]  /*19c0*/  UISETP.GT.AND UP0, UPT, UR4, UR5, UPT ;  /* 0x000000050400728c */ /* 0x000fc6000bf04270 */
[----:B------:R-:W-:-:S04]  /*19d0*/  IADD3 R0, P0, PT, R0, R3, RZ ;  /* 0x0000000300007210 */ /* 0x000fc80007f1e0ff */
[----:B------:R-:W-:Y:S01]  /*19e0*/  LEA.HI.X.SX32 R3, R3, R2, 0x1, P0 ;  /* 0x0000000203037211 */ /* 0x000fe200000f0eff */
[----:B0-----:R-:W-:Y:S01]  /*19f0*/  ULEA UR6, UR7, UR6, 0x18 ;  /* 0x0000000607067291 */ /* 0x001fe2000f8ec0ff */
[C---:B-1----:R-:W-:Y:S02]  /*1a00*/  LEA R96, P0, R0.reuse, UR10, 0x2 ;  /* 0x0000000a00607c11 */ /* 0x042fe4000f8010ff */
[----:B------:R-:W-:Y:S02]  /*1a10*/  PRMT R2, RZ, 0x5410, RZ ;  /* 0x00005410ff027816 */ /* 0x000fe400000000ff */
[----:B------:R-:W-:Y:S02]  /*1a20*/  LEA.HI.X R97, R0, UR11, R3, 0x2, P0 ;  /* 0x0000000b00617c11 */ /* 0x000fe400080f1403 */
[----:B------:R-:W-:Y:S01]  /*1a30*/  PRMT R3, RZ, 0x5410, RZ ;  /* 0x00005410ff037816 */ /* 0x000fe200000000ff */
[----:B------:R-:W-:Y:S01]  /*1a40*/  UMOV UR4, UR6 ;  /* 0x0000000600047c82 */ /* 0x000fe20008000000 */
[----:B------:R-:W-:Y:S01]  /*1a50*/  PRMT R0, RZ, 0x5410, RZ ;  /* 0x00005410ff007816 */ /* 0x000fe200000000ff */
[----:B------:R-:W-:Y:S06]  /*1a60*/  BRA.U !UP0, `(.L_x_2785) ;  /* 0x0000006108687547 */ /* 0x000fec000b800000 */
[----:B------:R-:W2:Y:S01]  /*1a70*/  LDG.E.128.CONSTANT R12, desc[UR14][R96.64] ;  /* 0x0000000e600c7981 */ /* 0x000ea2000c1e9d00 */
[----:B------:R-:W-:-:S05]  /*1a80*/  IMAD.WIDE R18, R87, 0x4, R96 ;  /* 0x0000000457127825 */ /* 0x000fca00078e0260 */
[----:B-----5:R-:W3:Y:S01]  /*1a90*/  LDG.E.128.CONSTANT R20, desc[UR14][R18.64] ;  /* 0x0000000e12147981 */ /* 0x020ee2000c1e9d00 */
[----:B------:R-:W-:Y:S01]  /*1aa0*/  UISETP.NE.AND UP0, UPT, UR17, URZ, UPT ;  /* 0x000000ff1100728c */ /* 0x000fe2000bf05270 */
[----:B------:R-:W-:Y:S02]  /*1ab0*/  PRMT R6, RZ, 0x7610, R6 ;  /* 0x00007610ff067816 */ /* 0x000fe40000000006 */
[----:B--2---:R-:W-:Y:S02]  /*1ac0*/  LOP3.LUT R2, R13, 0xff, RZ, 0xc0, !PT ;  /* 0x000000ff0d027812 */ /* 0x004fe400078ec0ff */
[----:B------:R-:W-:Y:S02]  /*1ad0*/  LOP3.LUT R0, R12, 0xff, RZ, 0xc0, !PT ;  /* 0x000000ff0c007812 */ /* 0x000fe400078ec0ff */
[----:B------:R-:W-:Y:S02]  /*1ae0*/  IADD3 R2, PT, PT, R2, -0x80, RZ ;  /* 0xffffff8002027810 */ /* 0x000fe40007ffe0ff */
[----:B------:R-:W-:-:S02]  /*1af0*/  IADD3 R0, PT, PT, R0, -0x80, RZ ;  /* 0xffffff8000007810 */ /* 0x000fc40007ffe0ff */
[----:B------:R0:W1:Y:S01]  /*1b00*/  I2F.F16 R33, R2 ;  /* 0x0000000200217306 */ /* 0x0000620000200c00 */
[----:B------:R-:W-:Y:S02]  /*1b10*/  LOP3.LUT R3, R14, 0xff, RZ, 0xc0, !PT ;  /* 0x000000ff0e037812 */ /* 0x000fe400078ec0ff */
[----:B---3--:R-:W-:Y:S02]  /*1b20*/  LEA.HI R27, R20, 0xffffff80, RZ, 0x8 ;  /* 0xffffff80141b7811 */ /* 0x008fe400078f40ff */
[----:B------:R-:W-:Y:S02]  /*1b30*/  IADD3 R3, PT, PT, R3, -0x80, RZ ;  /* 0xffffff8003037810 */ /* 0x000fe40007ffe0ff */
[----:B------:R-:W-:Y:S01]  /*1b40*/  LOP3.LUT R4, R15, 0xff, RZ, 0xc0, !PT ;  /* 0x000000ff0f047812 */ /* 0x000fe200078ec0ff */
[----:B------:R2:W3:Y:S01]  /*1b50*/  I2F.F16 R34, R0 ;  /* 0x0000000000227306 */ /* 0x0004e20000200c00 */
[----:B0-----:R-:W-:Y:S02]  /*1b60*/  SHF.R.U32.HI R2, RZ, 0x8, R13 ;  /* 0x00000008ff027819 */ /* 0x001fe4000001160d */
[----:B------:R-:W-:-:S02]  /*1b70*/  LEA.HI R28, R21, 0xffffff80, RZ, 0x8 ;  /* 0xffffff80151c7811 */ /* 0x000fc400078f40ff */
[----:B------:R-:W-:Y:S02]  /*1b80*/  LOP3.LUT R2, R2, 0xff, RZ, 0xc0, !PT ;  /* 0x000000ff02027812 */ /* 0x000fe400078ec0ff */
[----:B------:R-:W-:Y:S01]  /*1b90*/  IADD3 R4, PT, PT, R4, -0x80, RZ ;  /* 0xffffff8004047810 */ /* 0x000fe20007ffe0ff */
[----:B------:R0:W4:Y:S01]  /*1ba0*/  I2F.F16 R32, R3 ;  /* 0x0000000300207306 */ /* 0x0001220000200c00 */
[----:B--2---:R-:W-:Y:S02]  /*1bb0*/  SHF.R.U32.HI R0, RZ, 0x8, R12 ;  /* 0x00000008ff007819 */ /* 0x004fe4000001160c */
[----:B------:R-:W-:Y:S02]  /*1bc0*/  IADD3 R2, PT, PT, R2, -0x80, RZ ;  /* 0xffffff8002027810 */ /* 0x000fe40007ffe0ff */
[----:B------:R-:W-:Y:S02]  /*1bd0*/  LOP3.LUT R0, R0, 0xff, RZ, 0xc0, !PT ;  /* 0x000000ff00007812 */ /* 0x000fe400078ec0ff */
[----:B------:R-:W-:Y:S01]  /*1be0*/  LEA.HI R17, R12, 0xffffff80, RZ, 0x8 ;  /* 0xffffff800c117811 */ /* 0x000fe200078f40ff */
[----:B------:R2:W1:Y:S01]  /*1bf0*/  I2F.F16 R37, R2 ;  /* 0x0000000200257306 */ /* 0x0004620000200c00 */
[----:B0-----:R-:W-:-:S02]  /*1c00*/  SHF.R.U32.HI R3, RZ, 0x8, R14 ;  /* 0x00000008ff037819 */ /* 0x001fc4000001160e */
[----:B------:R-:W-:Y:S02]  /*1c10*/  IADD3 R0, PT, PT, R0, -0x80, RZ ;  /* 0xffffff8000007810 */ /* 0x000fe40007ffe0ff */
[----:B------:R-:W-:Y:S02]  /*1c20*/  LOP3.LUT R3, R3, 0xff, RZ, 0xc0, !PT ;  /* 0x000000ff03037812 */ /* 0x000fe400078ec0ff */
[----:B------:R-:W-:Y:S01]  /*1c30*/  LEA.HI R24, R13, 0xffffff80, RZ, 0x8 ;  /* 0xffffff800d187811 */ /* 0x000fe200078f40ff */
[----:B------:R0:W1:Y:S01]  /*1c40*/  I2F.F16 R35, R0 ;  /* 0x0000000000237306 */ /* 0x0000620000200c00 */
[----:B--2---:R-:W-:Y:S02]  /*1c50*/  LOP3.LUT R2, R21, 0xff, RZ, 0xc0, !PT ;  /* 0x000000ff15027812 */ /* 0x004fe400078ec0ff */
[----:B------:R-:W-:Y:S02]  /*1c60*/  IADD3 R3, PT, PT, R3, -0x80, RZ ;  /* 0xffffff8003037810 */ /* 0x000fe40007ffe0ff */
[----:B------:R-:W-:-:S02]  /*1c70*/  IADD3 R44, PT, PT, R2, -0x80, RZ ;  /* 0xffffff80022c7810 */ /* 0x000fc40007ffe0ff */
[----:B------:R-:W-:Y:S01]  /*1c80*/  LOP3.LUT R2, R22, 0xff, RZ, 0xc0, !PT ;  /* 0x000000ff16027812 */ /* 0x000fe200078ec0ff */
[----:B------:R2:W1:Y:S01]  /*1c90*/  I2F.F16 R39, R3 ;  /* 0x0000000300277306 */ /* 0x0004620000200c00 */
[----:B0-----:R-:W-:Y:S02]  /*1ca0*/  SHF.R.U32.HI R0, RZ, 0x8, R15 ;  /* 0x00000008ff007819 */ /* 0x001fe4000001160f */
[----:B------:R-:W-:Y:S02]  /*1cb0*/  IADD3 R45, PT, PT, R2, -0x80, RZ ;  /* 0xffffff80022d7810 */ /* 0x000fe40007ffe0ff */
[----:B------:R-:W-:Y:S02]  /*1cc0*/  LOP3.LUT R0, R0, 0xff, RZ, 0xc0, !PT ;  /* 0x000000ff00007812 */ /* 0x000fe400078ec0ff */
[----:B------:R-:W-:Y:S01]  /*1cd0*/  SHF.R.U32.HI R2, RZ, 0x8, R20 ;  /* 0x00000008ff027819 */ /* 0x000fe20000011614 */
[----:B------:R0:W0:Y:S01]  /*1ce0*/  I2F.F16 R30, R4 ;  /* 0x00000004001e7306 */ /* 0x0000220000200c00 */
[----:B--2---:R-:W-:-:S02]  /*1cf0*/  LOP3.LUT R3, R23, 0xff, RZ, 0xc0, !PT ;  /* 0x000000ff17037812 */ /* 0x004fc400078ec0ff */
[----:B------:R-:W-:Y:S02]  /*1d00*/  IADD3 R41, PT, PT, R0, -0x80, RZ ;  /* 0xffffff8000297810 */ /* 0x000fe40007ffe0ff */
[----:B------:R-:W-:Y:S02]  /*1d10*/  LOP3.LUT R0, R20, 0xff, RZ, 0xc0, !PT ;  /* 0x000000ff14007812 */ /* 0x000fe400078ec0ff */
[----:B------:R-:W-:Y:S01]  /*1d20*/  IADD3 R46, PT, PT, R3, -0x80, RZ ;  /* 0xffffff80032e7810 */ /* 0x000fe20007ffe0ff */
[----:B------:R-:W2:Y:S01]  /*1d30*/  I2F.F16 R17, R17 ;  /* 0x0000001100117306 */ /* 0x000ea20000200c00 */
[----:B------:R-:W-:Y:S02]  /*1d40*/  LOP3.LUT R2, R2, 0xff, RZ, 0xc0, !PT ;  /* 0x000000ff02027812 */ /* 0x000fe400078ec0ff */
[----:B------:R-:W-:Y:S02]  /*1d50*/  SHF.R.U32.HI R3, RZ, 0x8, R21 ;  /* 0x00000008ff037819 */ /* 0x000fe40000011615 */
[----:B------:R-:W-:-:S02]  /*1d60*/  IADD3 R0, PT, PT, R0, -0x80, RZ ;  /* 0xffffff8000007810 */ /* 0x000fc40007ffe0ff */
[----:B------:R-:W-:Y:S01]  /*1d70*/  SHF.R.U32.HI R20, RZ, 0x10, R20 ;  /* 0x00000010ff147819 */ /* 0x000fe20000011614 */
[----:B------:R-:W1:Y:S01]  /*1d80*/  I2F.F16 R24, R24 ;  /* 0x0000001800187306 */ /* 0x000e620000200c00 */
[----:B------:R-:W-:Y:S02]  /*1d90*/  IADD3 R2, PT, PT, R2, -0x80, RZ ;  /* 0xffffff8002027810 */ /* 0x000fe40007ffe0ff */
[----:B------:R-:W-:Y:S02]  /*1da0*/  LOP3.LUT R3, R3, 0xff, RZ, 0xc0, !PT ;  /* 0x000000ff03037812 */ /* 0x000fe400078ec0ff */
[----:B------:R-:W-:Y:S02]  /*1db0*/  SHF.R.U32.HI R21, RZ, 0x10, R21 ;  /* 0x00000010ff157819 */ /* 0x000fe40000011615 */
[----:B------:R-:W-:Y:S01]  /*1dc0*/  IADD3 R3, PT, PT, R3, -0x80, RZ ;  /* 0xffffff8003037810 */ /* 0x000fe20007ffe0ff */
[----:B------:R3:W1:Y:S01]  /*1dd0*/  I2F.F16 R43, R0 ;  /* 0x00000000002b7306 */ /* 0x0006620000200c00 */
[----:B0-----:R-:W-:-:S02]  /*1de0*/  LOP3.LUT R4, R21, 0xff, RZ, 0xc0, !PT ;  /* 0x000000ff15047812 */ /* 0x001fc400078ec0ff */
[----:B------:R-:W-:Y:S02]  /*1df0*/  LEA.HI R25, R14, 0xffffff80, RZ, 0x8 ;  /* 0xffffff800e197811 */ /* 0x000fe400078f40ff */
[----:B------:R-:W-:Y:S02]  /*1e00*/  LEA.HI R26, R15, 0xffffff80, RZ, 0x8 ;  /* 0xffffff800f1a7811 */ /* 0x000fe400078f40ff */
[----:B------:R-:W-:Y:S01]  /*1e10*/  LEA.HI R31, R23, 0xffffff80, RZ, 0x8 ;  /* 0xffffff80171f7811 */ /* 0x000fe200078f40ff */
[----:B------:R0:W1:Y:S01]  /*1e20*/  I2F.F16 R21, R3 ;  /* 0x0000000300157306 */ /* 0x0000620000200c00 */
[----:B---3--:R-:W-:Y:S02]  /*1e30*/  LOP3.LUT R0, R20, 0xff, RZ, 0xc0, !PT ;  /* 0x000000ff14007812 */ /* 0x008fe400078ec0ff */
[----:B------:R-:W-:Y:S02]  /*1e40*/  SHF.R.U32.HI R12, RZ, 0x10, R12 ;  /* 0x00000010ff0c7819 */ /* 0x000fe4000001160c */
[----:B------:R-:W-:-:S02]  /*1e50*/  SHF.R.U32.HI R13, RZ, 0x10, R13 ;  /* 0x00000010ff0d7819 */ /* 0x000fc4000001160d */
[----:B------:R-:W-:Y:S01]  /*1e60*/  SHF.R.U32.HI R14, RZ, 0x10, R14 ;  /* 0x00000010ff0e7819 */ /* 0x000fe2000001160e */
[----:B------:R3:W1:Y:S01]  /*1e70*/  I2F.F16 R20, R2 ;  /* 0x0000000200147306 */ /* 0x0006620000200c00 */
[----:B0-----:R-:W-:Y:S02]  /*1e80*/  SHF.R.U32.HI R3, RZ, 0x10, R23 ;  /* 0x00000010ff037819 */ /* 0x001fe40000011617 */
[----:B------:R-:W-:Y:S02]  /*1e90*/  SHF.R.U32.HI R15, RZ, 0x10, R15 ;  /* 0x00000010ff0f7819 */ /* 0x000fe4000001160f */
[----:B------:R-:W-:Y:S02]  /*1ea0*/  SHF.R.U32.HI R11, RZ, 0x8, R22 ;  /* 0x00000008ff0b7819 */ /* 0x000fe40000011616 */
[----:B------:R-:W-:Y:S01]  /*1eb0*/  LOP3.LUT R12, R12, 0xff, RZ, 0xc0, !PT ;  /* 0x000000ff0c0c7812 */ /* 0x000fe200078ec0ff */
[----:B------:R-:W0:Y:S01]  /*1ec0*/  I2F.F16 R25, R25 ;  /* 0x0000001900197306 */ /* 0x000e220000200c00 */
[----:B---3--:R-:W-:-:S02]  /*1ed0*/  SHF.R.U32.HI R2, RZ, 0x8, R23 ;  /* 0x00000008ff027819 */ /* 0x008fc40000011617 */
[----:B------:R-:W-:Y:S02]  /*1ee0*/  LOP3.LUT R13, R13, 0xff, RZ, 0xc0, !PT ;  /* 0x000000ff0d0d7812 */ /* 0x000fe400078ec0ff */
[----:B------:R-:W-:Y:S02]  /*1ef0*/  LOP3.LUT R2, R2, 0xff, RZ, 0xc0, !PT ;  /* 0x000000ff02027812 */ /* 0x000fe400078ec0ff */
[----:B------:R-:W-:Y:S01]  /*1f00*/  LOP3.LUT R14, R14, 0xff, RZ, 0xc0, !PT ;  /* 0x000000ff0e0e7812 */ /* 0x000fe200078ec0ff */
[----:B------:R-:W3:Y:S01]  /*1f10*/  I2F.F16 R26, R26 ;  /* 0x0000001a001a7306 */ /* 0x000ee20000200c00 */
[----:B------:R-:W-:Y:S02]  /*1f20*/  IADD3 R23, PT, PT, R2, -0x80, RZ ;  /* 0xffffff8002177810 */ /* 0x000fe40007ffe0ff */
[----:B------:R-:W-:Y:S02]  /*1f30*/  LOP3.LUT R2, R3, 0xff, RZ, 0xc0, !PT ;  /* 0x000000ff03027812 */ /* 0x000fe400078ec0ff */
[----:B------:R-:W-:-:S02]  /*1f40*/  LOP3.LUT R15, R15, 0xff, RZ, 0xc0, !PT ;  /* 0x000000ff0f0f7812 */ /* 0x000fc400078ec0ff */
[----:B------:R-:W-:Y:S01]  /*1f50*/  LOP3.LUT R11, R11, 0xff, RZ, 0xc0, !PT ;  /* 0x000000ff0b0b7812 */ /* 0x000fe200078ec0ff */
[----:B------:R-:W0:Y:S01]  /*1f60*/  I2F.F16 R27, R27 ;  /* 0x0000001b001b7306 */ /* 0x000e220000200c00 */
[----:B------:R-:W-:Y:S02]  /*1f70*/  LEA.HI R29, R22, 0xffffff80, RZ, 0x8 ;  /* 0xffffff80161d7811 */ /* 0x000fe400078f40ff */
[----:B------:R-:W-:Y:S02]  /*1f80*/  IADD3 R0, PT, PT, R0, -0x80, RZ ;  /* 0xffffff8000007810 */ /* 0x000fe40007ffe0ff */
[----:B------:R-:W-:Y:S02]  /*1f90*/  SHF.R.U32.HI R22, RZ, 0x10, R22 ;  /* 0x00000010ff167819 */ /* 0x000fe40000011616 */
[----:B------:R-:W-:Y:S01]  /*1fa0*/  IADD3 R50, PT, PT, R2, -0x80, RZ ;  /* 0xffffff8002327810 */ /* 0x000fe20007ffe0ff */
[----:B------:R4:W0:Y:S01]  /*1fb0*/  I2F.F16 R47, R0 ;  /* 0x00000000002f7306 */ /* 0x0008220000200c00 */
[----:B------:R-:W-:-:S02]  /*1fc0*/  IADD3 R12, PT, PT, R12, -0x80, RZ ;  /* 0xffffff800c0c7810 */ /* 0x000fc40007ffe0ff */
[----:B------:R-:W-:Y:S02]  /*1fd0*/  IADD3 R13, PT, PT, R13, -0x80, RZ ;  /* 0xffffff800d0d7810 */ /* 0x000fe40007ffe0ff */
[----:B------:R-:W-:Y:S02]  /*1fe0*/  IADD3 R14, PT, PT, R14, -0x80, RZ ;  /* 0xffffff800e0e7810 */ /* 0x000fe40007ffe0ff */
[----:B------:R-:W-:Y:S01]  /*1ff0*/  IADD3 R15, PT, PT, R15, -0x80, RZ ;  /* 0xffffff800f0f7810 */ /* 0x000fe20007ffe0ff */
[----:B------:R-:W0:Y:S01]  /*2000*/  I2F.F16 R28, R28 ;  /* 0x0000001c001c7306 */ /* 0x000e220000200c00 */
[----:B------:R-:W-:Y:S02]  /*2010*/  IADD3 R11, PT, PT, R11, -0x80, RZ ;  /* 0xffffff800b0b7810 */ /* 0x000fe40007ffe0ff */
[----:B----4-:R-:W-:Y:S02]  /*2020*/  LOP3.LUT R0, R22, 0xff, RZ, 0xc0, !PT ;  /* 0x000000ff16007812 */ /* 0x010fe400078ec0ff */
[----:B------:R-:W-:-:S02]  /*2030*/  IADD3 R4, PT, PT, R4, -0x80, RZ ;  /* 0xffffff8004047810 */ /* 0x000fc40007ffe0ff */
[----:B------:R-:W-:Y:S01]  /*2040*/  IADD3 R0, PT, PT, R0, -0x80, RZ ;  /* 0xffffff8000007810 */ /* 0x000fe20007ffe0ff */
[----:B------:R-:W4:Y:S01]  /*2050*/  I2F.F16 R29, R29 ;  /* 0x0000001d001d7306 */ /* 0x000f220000200c00 */
[----:B------:R-:W-:Y:S02]  /*2060*/  PRMT R3, RZ, 0x5410, RZ ;  /* 0x00005410ff037816 */ /* 0x000fe400000000ff */
[----:B------:R-:W-:-:S05]  /*2070*/  PRMT R2, RZ, 0x5410, RZ ;  /* 0x00005410ff027816 */ /* 0x000fca00000000ff */
        /* <DEDUP_REMOVED lines=14> */
[----:B--2---:R-:W-:-:S02]  /*2160*/  PRMT R4, RZ, 0x5410, RZ ;  /* 0x00005410ff047816 */ /* 0x004fc400000000ff */
[----:B-1----:R-:W-:Y:S01]  /*2170*/  PRMT R0, RZ, 0x7610, R0 ;  /* 0x00007610ff007816 */ /* 0x002fe20000000000 */
[----:B---34-:R-:W-:Y:S06]  /*2180*/  BRA.U !UP0, `(.L_x_2786) ;  /* 0x0000000508687547 */ /* 0x018fec000b800000 */
[----:B------:R-:W1:Y:S01]  /*2190*/  LDS.64 R12, [UR6] ;  /* 0x00000006ff0c7984 */ /* 0x000e620008000a00 */
[----:B------:R-:W-:Y:S02]  /*21a0*/  HADD2.F32 R53, -RZ, R33.H0_H0 ;  /* 0x20000021ff357230 */ /* 0x000fe40000004100 */
[----:B------:R-:W-:Y:S01]  /*21b0*/  HADD2.F32 R5, -RZ, R34.H0_H0 ;  /* 0x20000022ff057230 */ /* 0x000fe20000004100 */
[----:B------:R-:W2:Y:S01]  /*21c0*/  LDS.64 R14, [UR6+0x8] ;  /* 0x00000806ff0e7984 */ /* 0x000ea20008000a00 */
[----:B------:R-:W-:Y:S02]  /*21d0*/  HADD2.F32 R11, -RZ, R32.H0_H0 ;  /* 0x20000020ff0b7230 */ /* 0x000fe40000004100 */
[----:B------:R-:W-:Y:S02]  /*21e0*/  HADD2.F32 R56, -RZ, R37.H0_H0 ;  /* 0x20000025ff387230 */ /* 0x000fe40000004100 */
[----:B0-----:R-:W-:Y:S02]  /*21f0*/  HADD2.F32 R62, -RZ, R41.H0_H0 ;  /* 0x20000029ff3e7230 */ /* 0x001fe40000004100 */
        /* <DEDUP_REMOVED lines=30> */
[--C-:B--2---:R-:W-:Y:S02]  /*23e0*/  HADD2.F32 R12, -RZ, R14.reuse.H0_H0 ;  /* 0x2000000eff0c7230 */ /* 0x104fe40000004100 */
        /* <DEDUP_REMOVED lines=52> */
.L_x_2786:
[----:B------:R-:W-:Y:S01]  /*2730*/  PRMT R0, R0, 0x5410, RZ ;  /* 0x0000541000007816 */ /* 0x000fe200000000ff */
[----:B------:R-:W-:Y:S01]  /*2740*/  IMAD.WIDE R14, R87, 0x4, R18 ;  /* 0x00000004570e7825 */ /* 0x000fe200078e0212 */
        /* <DEDUP_REMOVED lines=15> */
[----:B------:R-:W-:Y:S02]  /*2840*/  HADD2.F32 R11, -RZ, R30.H0_H0 ;  /* 0x2000001eff0b7230 */ /* 0x000fe40000004100 */
[----:B------:R-:W-:-:S02]  /*2850*/  HADD2.F32 R56, -RZ, R37.H0_H0 ;  /* 0x20000025ff387230 */ /* 0x000fc40000004100 */
[----:B0-----:R-:W-:Y:S02]  /*2860*/  HADD2.F32 R58, -RZ, R41.H0_H0 ;  /* 0x20000029ff3a7230 */ /* 0x001fe40000004100 */
[--C-:B-1----:R-:W-:Y:S02]  /*2870*/  HADD2.F32 R51, -RZ, R18.reuse.H0_H0 ;  /* 0x20000012ff337230 */ /* 0x102fe40000004100 */
[----:B------:R-:W-:Y:S02]  /*2880*/  HADD2.F32 R18, -RZ, R18.H1_H1 ;  /* 0x30000012ff127230 */ /* 0x000fe40000004100 */
[--C-:B------:R-:W-:Y:S02]  /*2890*/  HADD2.F32 R52, -RZ, R19.reuse.H0_H0 ;  /* 0x20000013ff347230 */ /* 0x100fe40000004100 */
[-C--:B------:R-:W-:Y:S01]  /*28a0*/  FFMA.FTZ R3, R3, R51.reuse, RZ ;  /* 0x0000003303037223 */ /* 0x080fe200000100ff */
[----:B------:R-:W-:Y:S02]  /*28b0*/  HADD2.F32 R53, -RZ, R19.H1_H1 ;  /* 0x30000013ff357230 */ /* 0x000fe40000004100 */
[-C--:B------:R-:W-:Y:S01]  /*28c0*/  FFMA.FTZ R19, R0, R51.reuse, RZ ;  /* 0x0000003300137223 */ /* 0x080fe200000100ff */
[----:B------:R-:W-:Y:S01]  /*28d0*/  FFMA.FTZ R55, R4, R51, RZ ;  /* 0x0000003304377223 */ /* 0x000fe200000100ff */
[----:B------:R-:W-:-:S02]  /*28e0*/  HADD2.F32 R4, -RZ, R38.H0_H0 ;  /* 0x20000026ff047230 */ /* 0x000fc40000004100 */
[----:B------:R-:W-:Y:S01]  /*28f0*/  FFMA.FTZ R11, R11, R51, RZ ;  /* 0x000000330b0b7223 */ /* 0x000fe200000100ff */
[-C--:B------:R-:W-:Y:S01]  /*2900*/  FFMA.FTZ R19, R54, R18.reuse, R19 ;  /* 0x0000001236137223 */ /* 0x080fe20000010013 */
        /* <DEDUP_REMOVED lines=17> */
[----:B--2---:R-:W-:-:S02]  /*2a20*/  HADD2.F32 R3, -RZ, R12.H0_H0 ;  /* 0x2000000cff037230 */ /* 0x004fc40000004100 */
        /* <DEDUP_REMOVED lines=53> */
.L_x_2788:
        /* <DEDUP_REMOVED lines=23> */
[--C-:B------:R-:W-:Y:S02]  /*2ef0*/  HADD2.F32 R54, -RZ, R13.reuse.H0_H0 ;  /* 0x2000000dff367230 */ /* 0x100fe40000004100 */
[-C--:B------:R-:W-:Y:S01]  /*2f00*/  FFMA.FTZ R11, R11, R51.reuse, RZ ;  /* 0x000000330b0b7223 */ /* 0x080fe200000100ff */
[----:B------:R-:W-:Y:S02]  /*2f10*/  HADD2.F32 R53, -RZ, R13.H1_H1 ;  /* 0x3000000dff357230 */ /* 0x000fe40000004100 */
[-C--:B------:R-:W-:Y:S01]  /*2f20*/  FFMA.FTZ R13, R0, R51.reuse, RZ ;  /* 0x00000033000d7223 */ /* 0x080fe200000100ff */
[----:B------:R-:W-:Y:S02]  /*2f30*/  HADD2.F32 R30, -RZ, R37.H0_H0 ;  /* 0x20000025ff1e7230 */ /* 0x000fe40000004100 */
        /* <DEDUP_REMOVED lines=14> */
[----:B------:R-:W-:Y:S01]  /*3020*/  FFMA.FTZ R54, R42, R54, R51 ;  /* 0x000000362a367223 */ /* 0x000fe20000010033 */
[-C--:B------:R-:W-:Y:S01]  /*3030*/  FFMA.FTZ R0, R17, R53.reuse, R0 ;  /* 0x0000003511007223 */ /* 0x080fe20000010000 */
[-C--:B------:R-:W-:Y:S01]  /*3040*/  FFMA.FTZ R12, R11, R53.reuse, R2 ;  /* 0x000000350b0c7223 */ /* 0x080fe20000010002 */
[----:B--2---:R-:W-:Y:S02]  /*3050*/  HADD2.F32 R11, -RZ, R18.H0_H0 ;  /* 0x20000012ff0b7230 */ /* 0x004fe40000004100 */
        /* <DEDUP_REMOVED lines=46> */
.L_x_2787:
        /* <DEDUP_REMOVED lines=107> */
[----:B-1234-:R-:W-:Y:S05]  /*39f0*/  BRA.U !UP0, `(.L_x_2789) ;  /* 0x0000000508687547 */ /* 0x01efea000b800000 */
        /* <DEDUP_REMOVED lines=90> */
.L_x_2789:
[----:B------:R-:W-:Y:S01]  /*3fa0*/  IMAD.WIDE R18, R87, 0x4, R18 ;  /* 0x0000000457127825 */ /* 0x000fe200078e0212 */
[----:B------:R-:W-:Y:S06]  /*3fb0*/  @!P1 BRA `(.L_x_2790) ;  /* 0x0000000800ec9947 */ /* 0x000fec0003800000 */
[----:B0-----:R-:W-:Y:S02]  /*3fc0*/  PRMT R11, R89, 0x9910, RZ ;  /* 0x00009910590b7816 */ /* 0x001fe400000000ff */
        /* <DEDUP_REMOVED lines=95> */
.L_x_2791:
        /* <DEDUP_REMOVED lines=23> */
[-C--:B------:R-:W-:Y:S01]  /*4730*/  FFMA.FTZ R34, R11, R15.reuse, RZ ;  /* 0x0000000f0b227223 */ /* 0x080fe200000100ff */
[----:B------:R-:W-:Y:S02]  /*4740*/  HADD2.F32 R54, -RZ, R13.H1_H1 ;  /* 0x3000000dff367230 */ /* 0x000fe40000004100 */
[----:B------:R-:W-:Y:S01]  /*4750*/  FFMA.FTZ R14, R14, R15, RZ ;  /* 0x0000000f0e0e7223 */ /* 0x000fe200000100ff */
[----:B------:R-:W-:Y:S02]  /*4760*/  HADD2.F32 R12, -RZ, R37.H0_H0 ;  /* 0x20000025ff0c7230 */ /* 0x000fe40000004100 */
[----:B------:R-:W-:Y:S01]  /*4770*/  FFMA.FTZ R34, R39, R53, R34 ;  /* 0x0000003527227223 */ /* 0x000fe20000010022 */
[----:B------:R-:W-:-:S02]  /*4780*/  HADD2.F32 R13, -RZ, R36.H0_H0 ;  /* 0x20000024ff0d7230 */ /* 0x000fc40000004100 */
[----:B------:R-:W-:Y:S01]  /*4790*/  FFMA.FTZ R14, R23, R53, R14 ;  /* 0x00000035170e7223 */ /* 0x000fe2000001000e */
        /* <DEDUP_REMOVED lines=13> */
[----:B------:R-:W-:Y:S01]  /*4870*/  FFMA.FTZ R55, R23, R55, R14 ;  /* 0x0000003717377223 */ /* 0x000fe2000001000e */
[----:B------:R-:W-:Y:S01]  /*4880*/  FFMA.FTZ R13, R28, R54, R13 ;  /* 0x000000361c0d7223 */ /* 0x000fe2000001000d */
[----:B------:R-:W-:-:S02]  /*4890*/  HADD2.F32 R28, -RZ, R47.H0_H0 ;  /* 0x2000002fff1c7230 */ /* 0x000fc40000004100 */
[-C--:B------:R-:W-:Y:S01]  /*48a0*/  FFMA.FTZ R11, R12, R54.reuse, R11 ;  /* 0x000000360c0b7223 */ /* 0x080fe2000001000b */
[-C--:B------:R-:W-:Y:S01]  /*48b0*/  FFMA.FTZ R15, R22, R54.reuse, R15 ;  /* 0x00000036160f7223 */ /* 0x080fe2000001000f */
[--C-:B-1----:R-:W-:Y:S02]  /*48c0*/  HADD2.F32 R12, -RZ, R20.reuse.H0_H0 ;  /* 0x20000014ff0c7230 */ /* 0x102fe40000004100 */
[----:B------:R-:W-:Y:S01]  /*48d0*/  FFMA.FTZ R55, R30, R54, R55 ;  /* 0x000000361e377223 */ /* 0x000fe20000010037 */
[----:B------:R-:W-:Y:S02]  /*48e0*/  HADD2.F32 R22, -RZ, R45.H0_H0 ;  /* 0x2000002dff167230 */ /* 0x000fe40000004100 */
[----:B------:R-:W-:Y:S02]  /*48f0*/  HADD2.F32 R20, -RZ, R20.H1_H1 ;  /* 0x30000014ff147230 */ /* 0x000fe40000004100 */
[-C--:B------:R-:W-:Y:S01]  /*4900*/  FFMA.FTZ R13, R46, R12.reuse, R13 ;  /* 0x0000000c2e0d7223 */ /* 0x080fe2000001000d */
        /* <DEDUP_REMOVED lines=38> */
.L_x_2790:
[----:B0-----:R-:W2:Y:S01]  /*4b70*/  LDG.E.128.CONSTANT R12, desc[UR14][R18.64] ;  /* 0x0000000e120c7981 */ /* 0x001ea2000c1e9d00 */
[----:B------:R-:W-:-:S05]  /*4b80*/  IMAD.WIDE R24, R87, 0x4, R18 ;  /* 0x0000000457187825 */ /* 0x000fca00078e0212 */
[----:B------:R-:W3:Y:S01]  /*4b90*/  LDG.E.128.CONSTANT R20, desc[UR14][R24.64] ;  /* 0x0000000e18147981 */ /* 0x000ee2000c1e9d00 */
[C---:B--2---:R-:W-:Y:S02]  /*4ba0*/  LOP3.LUT R11, R12.reuse, 0xff, RZ, 0xc0, !PT ;  /* 0x000000ff0c0b7812 */ /* 0x044fe400078ec0ff */
[----:B------:R-:W-:Y:S02]  /*4bb0*/  LEA.HI R17, R12, 0xffffff80, RZ, 0x8 ;  /* 0xffffff800c117811 */ /* 0x000fe400078f40ff */
[----:B------:R-:W-:Y:S02]  /*4bc0*/  IADD3 R11, PT, PT, R11, -0x80, RZ ;  /* 0xffffff800b0b7810 */ /* 0x000fe40007ffe0ff */
[C---:B------:R-:W-:Y:S02]  /*4bd0*/  LOP3.LUT R18, R13.reuse, 0xff, RZ, 0xc0, !PT ;  /* 0x000000ff0d127812 */ /* 0x040fe400078ec0ff */
[----:B------:R0:W1:Y:S01]  /*4be0*/  I2F.F16 R36, R11 ;  /* 0x0000000b00247306 */ /* 0x0000620000200c00 */
[----:B------:R-:W-:-:S02]  /*4bf0*/  LEA.HI R26, R13, 0xffffff80, RZ, 0x8 ;  /* 0xffffff800d1a7811 */ /* 0x000fc400078f40ff */
[----:B------:R-:W-:Y:S02]  /*4c00*/  IADD3 R18, PT, PT, R18, -0x80, RZ ;  /* 0xffffff8012127810 */ /* 0x000fe40007ffe0ff */
[C---:B------:R-:W-:Y:S02]  /*4c10*/  LOP3.LUT R19, R14.reuse, 0xff, RZ, 0xc0, !PT ;  /* 0x000000ff0e137812 */ /* 0x040fe400078ec0ff */
[----:B------:R-:W-:Y:S01]  /*4c20*/  LEA.HI R27, R14, 0xffffff80, RZ, 0x8 ;  /* 0xffffff800e1b7811 */ /* 0x000fe200078f40ff */
[----:B------:R2:W4:Y:S01]  /*4c30*/  I2F.F16 R35, R18 ;  /* 0x0000001200237306 */ /* 0x0005220000200c00 */
[--C-:B0-----:R-:W-:Y:S02]  /*4c40*/  SHF.R.U32.HI R11, RZ, 0x8, R12.reuse ;  /* 0x00000008ff0b7819 */ /* 0x101fe4000001160c */
[----:B------:R-:W-:Y:S02]  /*4c50*/  SHF.R.U32.HI R12, RZ, 0x10, R12 ;  /* 0x00000010ff0c7819 */ /* 0x000fe4000001160c */
[----:B------:R-:W-:-:S02]  /*4c60*/  LOP3.LUT R11, R11, 0xff, RZ, 0xc0, !PT ;  /* 0x000000ff0b0b7812 */ /* 0x000fc400078ec0ff */
[----:B------:R-:W-:Y:S01]  /*4c70*/  LOP3.LUT R12, R12, 0xff, RZ, 0xc0, !PT ;  /* 0x000000ff0c0c7812 */ /* 0x000fe200078ec0ff */
[----:B------:R-:W0:Y:S01]  /*4c80*/  I2F.F16 R17, R17 ;  /* 0x0000001100117306 */ /* 0x000e220000200c00 */
[----:B------:R-:W-:Y:S02]  /*4c90*/  IADD3 R11, PT, PT, R11, -0x80, RZ ;  /* 0xffffff800b0b7810 */ /* 0x000fe40007ffe0ff */
[--C-:B--2---:R-:W-:Y:S02]  /*4ca0*/  SHF.R.U32.HI R18, RZ, 0x8, R13.reuse ;  /* 0x00000008ff127819 */ /* 0x104fe4000001160d */
[----:B------:R-:W-:Y:S02]  /*4cb0*/  IADD3 R12, PT, PT, R12, -0x80, RZ ;  /* 0xffffff800c0c7810 */ /* 0x000fe40007ffe0ff */
[----:B------:R-:W-:Y:S01]  /*4cc0*/  SHF.R.U32.HI R13, RZ, 0x10, R13 ;  /* 0x00000010ff0d7819 */ /* 0x000fe2000001160d */
[----:B------:R2:W0:Y:S01]  /*4cd0*/  I2F.F16 R37, R11 ;  /* 0x0000000b00257306 */ /* 0x0004220000200c00 */
[----:B------:R-:W-:-:S02]  /*4ce0*/  IADD3 R19, PT, PT, R19, -0x80, RZ ;  /* 0xffffff8013137810 */ /* 0x000fc40007ffe0ff */
[----:B------:R-:W-:Y:S02]  /*4cf0*/  LOP3.LUT R13, R13, 0xff, RZ, 0xc0, !PT ;  /* 0x000000ff0d0d7812 */ /* 0x000fe400078ec0ff */
[----:B------:R-:W-:Y:S02]  /*4d00*/  LOP3.LUT R29, R15, 0xff, RZ, 0xc0, !PT ;  /* 0x000000ff0f1d7812 */ /* 0x000fe400078ec0ff */
[----:B------:R-:W-:Y:S01]  /*4d10*/  IADD3 R13, PT, PT, R13, -0x80, RZ ;  /* 0xffffff800d0d7810 */ /* 0x000fe20007ffe0ff */
[----:B------:R3:W0:Y:S01]  /*4d20*/  I2F.F16 R38, R12 ;  /* 0x0000000c00267306 */ /* 0x0006220000200c00 */
[----:B--2---:R-:W-:Y:S02]  /*4d30*/  SHF.R.U32.HI R11, RZ, 0x8, R15 ;  /* 0x00000008ff0b7819 */ /* 0x004fe4000001160f */
[----:B------:R-:W-:Y:S02]  /*4d40*/  IADD3 R32, PT, PT, R29, -0x80, RZ ;  /* 0xffffff801d207810 */ /* 0x000fe40007ffe0ff */
[----:B------:R-:W-:-:S02]  /*4d50*/  LOP3.LUT R11, R11, 0xff, RZ, 0xc0, !PT ;  /* 0x000000ff0b0b7812 */ /* 0x000fc400078ec0ff */
[----:B------:R-:W-:Y:S01]  /*4d60*/  LEA.HI R28, R15, 0xffffff80, RZ, 0x8 ;  /* 0xffffff800f1c7811 */ /* 0x000fe200078f40ff */
[----:B------:R2:W0:Y:S01]  /*4d70*/  I2F.F16 R34, R19 ;  /* 0x0000001300227306 */ /* 0x0004220000200c00 */
[----:B------:R-:W-:Y:S02]  /*4d80*/  IADD3 R43, PT, PT, R11, -0x80, RZ ;  /* 0xffffff800b2b7810 */ /* 0x000fe40007ffe0ff */
[----:B---3--:R-:W-:Y:S02]  /*4d90*/  LOP3.LUT R12, R21, 0xff, RZ, 0xc0, !PT ;  /* 0x000000ff150c7812 */ /* 0x008fe400078ec0ff */
[----:B------:R-:W-:Y:S02]  /*4da0*/  LOP3.LUT R11, R20, 0xff, RZ, 0xc0, !PT ;  /* 0x000000ff140b7812 */ /* 0x000fe400078ec0ff */
[----:B------:R-:W-:Y:S01]  /*4db0*/  IADD3 R46, PT, PT, R12, -0x80, RZ ;  /* 0xffffff800c2e7810 */ /* 0x000fe20007ffe0ff */
[----:B------:R3:W0:Y:S01]  /*4dc0*/  I2F.F16 R40, R13 ;  /* 0x0000000d00287306 */ /* 0x0006220000200c00 */
[----:B--2---:R-:W-:-:S02]  /*4dd0*/  SHF.R.U32.HI R19, RZ, 0x8, R14 ;  /* 0x00000008ff137819 */ /* 0x004fc4000001160e */
[----:B------:R-:W-:Y:S02]  /*4de0*/  SHF.R.U32.HI R14, RZ, 0x10, R14 ;  /* 0x00000010ff0e7819 */ /* 0x000fe4000001160e */
[----:B------:R-:W-:Y:S02]  /*4df0*/  IADD3 R11, PT, PT, R11, -0x80, RZ ;  /* 0xffffff800b0b7810 */ /* 0x000fe40007ffe0ff */
[----:B------:R-:W-:Y:S01]  /*4e00*/  LOP3.LUT R12, R22, 0xff, RZ, 0xc0, !PT ;  /* 0x000000ff160c7812 */ /* 0x000fe200078ec0ff */
[----:B------:R-:W2:Y:S01]  /*4e10*/  I2F.F16 R26, R26 ;  /* 0x0000001a001a7306 */ /* 0x000ea20000200c00 */
[----:B------:R-:W-:Y:S02]  /*4e20*/  LOP3.LUT R14, R14, 0xff, RZ, 0xc0, !PT ;  /* 0x000000ff0e0e7812 */ /* 0x000fe400078ec0ff */
[----:B------:R-:W-:Y:S02]  /*4e30*/  IADD3 R47, PT, PT, R12, -0x80, RZ ;  /* 0xffffff800c2f7810 */ /* 0x000fe40007ffe0ff */
[----:B---3--:R-:W-:-:S02]  /*4e40*/  LOP3.LUT R13, R23, 0xff, RZ, 0xc0, !PT ;  /* 0x000000ff170d7812 */ /* 0x008fc400078ec0ff */
[----:B------:R-:W-:Y:S01]  /*4e50*/  SHF.R.U32.HI R12, RZ, 0x8, R20 ;  /* 0x00000008ff0c7819 */ /* 0x000fe20000011614 */
[----:B------:R3:W0:Y:S01]  /*4e60*/  I2F.F16 R45, R11 ;  /* 0x0000000b002d7306 */ /* 0x0006220000200c00 */
[----:B------:R-:W-:Y:S02]  /*4e70*/  IADD3 R14, PT, PT, R14, -0x80, RZ ;  /* 0xffffff800e0e7810 */ /* 0x000fe40007ffe0ff */
[----:B------:R-:W-:Y:S02]  /*4e80*/  IADD3 R13, PT, PT, R13, -0x80, RZ ;  /* 0xffffff800d0d7810 */ /* 0x000fe40007ffe0ff */
[----:B------:R-:W-:Y:S02]  /*4e90*/  LOP3.LUT R12, R12, 0xff, RZ, 0xc0, !PT ;  /* 0x000000ff0c0c7812 */ /* 0x000fe400078ec0ff */
[----:B------:R-:W-:Y:S01]  /*4ea0*/  LEA.HI R29, R20, 0xffffff80, RZ, 0x8 ;  /* 0xffffff80141d7811 */ /* 0x000fe200078f40ff */
[----:B------:R5:W0:Y:S01]  /*4eb0*/  I2F.F16 R42, R14 ;  /* 0x0000000e002a7306 */ /* 0x000a220000200c00 */
[----:B---3--:R-:W-:-:S02]  /*4ec0*/  SHF.R.U32.HI R11, RZ, 0x8, R21 ;  /* 0x00000008ff0b7819 */ /* 0x008fc40000011615 */
[----:B------:R-:W-:Y:S02]  /*4ed0*/  LEA.HI R30, R21, 0xffffff80, RZ, 0x8 ;  /* 0xffffff80151e7811 */ /* 0x000fe400078f40ff */
[----:B------:R-:W-:Y:S02]  /*4ee0*/  LOP3.LUT R11, R11, 0xff, RZ, 0xc0, !PT ;  /* 0x000000ff0b0b7812 */ /* 0x000fe400078ec0ff */
[----:B------:R-:W-:Y:S01]  /*4ef0*/  LEA.HI R31, R22, 0xffffff80, RZ, 0x8 ;  /* 0xffffff80161f7811 */ /* 0x000fe200078f40ff */
[----:B------:R3:W0:Y:S01]  /*4f00*/  I2F.F16 R48, R13 ;  /* 0x0000000d00307306 */ /* 0x0006220000200c00 */
[----:B------:R-:W-:Y:S02]  /*4f10*/  LEA.HI R33, R23, 0xffffff80, RZ, 0x8 ;  /* 0xffffff8017217811 */ /* 0x000fe400078f40ff */
[----:B------:R-:W-:Y:S02]  /*4f20*/  IADD3 R12, PT, PT, R12, -0x80, RZ ;  /* 0xffffff800c0c7810 */ /* 0x000fe40007ffe0ff */
[----:B------:R-:W-:-:S02]  /*4f30*/  IADD3 R11, PT, PT, R11, -0x80, RZ ;  /* 0xffffff800b0b7810 */ /* 0x000fc40007ffe0ff */
[----:B-----5:R-:W-:Y:S01]  /*4f40*/  SHF.R.U32.HI R14, RZ, 0x8, R23 ;  /* 0x00000008ff0e7819 */ /* 0x020fe20000011617 */
[----:B------:R5:W0:Y:S01]  /*4f50*/  I2F.F16 R49, R12 ;  /* 0x0000000c00317306 */ /* 0x000a220000200c00 */
[----:B---3--:R-:W-:Y:S02]  /*4f60*/  SHF.R.U32.HI R13, RZ, 0x8, R22 ;  /* 0x00000008ff0d7819 */ /* 0x008fe40000011616 */
[----:B------:R-:W-:Y:S02]  /*4f70*/  SHF.R.U32.HI R15, RZ, 0x10, R15 ;  /* 0x00000010ff0f7819 */ /* 0x000fe4000001160f */
[----:B------:R-:W-:Y:S02]  /*4f80*/  SHF.R.U32.HI R20, RZ, 0x10, R20 ;  /* 0x00000010ff147819 */ /* 0x000fe40000011614 */
[----:B------:R-:W-:Y:S01]  /*4f90*/  SHF.R.U32.HI R21, RZ, 0x10, R21 ;  /* 0x00000010ff157819 */ /* 0x000fe20000011615 */
[----:B------:R3:W0:Y:S01]  /*4fa0*/  I2F.F16 R51, R11 ;  /* 0x0000000b00337306 */ /* 0x0006220000200c00 */
[----:B------:R-:W-:-:S02]  /*4fb0*/  SHF.R.U32.HI R22, RZ, 0x10, R22 ;  /* 0x00000010ff167819 */ /* 0x000fc40000011616 */
[----:B------:R-:W-:Y:S02]  /*4fc0*/  SHF.R.U32.HI R23, RZ, 0x10, R23 ;  /* 0x00000010ff177819 */ /* 0x000fe40000011617 */
[----:B------:R-:W-:Y:S02]  /*4fd0*/  LOP3.LUT R18, R18, 0xff, RZ, 0xc0, !PT ;  /* 0x000000ff12127812 */ /* 0x000fe400078ec0ff */
[----:B------:R-:W-:Y:S01]  /*4fe0*/  LOP3.LUT R19, R19, 0xff, RZ, 0xc0, !PT ;  /* 0x000000ff13137812 */ /* 0x000fe200078ec0ff */
[----:B------:R-:W0:Y:S01]  /*4ff0*/  I2F.F16 R27, R27 ;  /* 0x0000001b001b7306 */ /* 0x000e220000200c00 */
[----:B------:R-:W-:Y:S02]  /*5000*/  LOP3.LUT R15, R15, 0xff, RZ, 0xc0, !PT ;  /* 0x000000ff0f0f7812 */ /* 0x000fe400078ec0ff */
[----:B------:R-:W-:Y:S02]  /*5010*/  LOP3.LUT R20, R20, 0xff, RZ, 0xc0, !PT ;  /* 0x000000ff14147812 */ /* 0x000fe400078ec0ff */
[----:B------:R-:W-:-:S02]  /*5020*/  LOP3.LUT R21, R21, 0xff, RZ, 0xc0, !PT ;  /* 0x000000ff15157812 */ /* 0x000fc400078ec0ff */
[----:B------:R-:W-:Y:S01]  /*5030*/  LOP3.LUT R13, R13, 0xff, RZ, 0xc0, !PT ;  /* 0x000000ff0d0d7812 */ /* 0x000fe200078ec0ff */
[----:B------:R-:W0:Y:S01]  /*5040*/  I2F.F16 R28, R28 ;  /* 0x0000001c001c7306 */ /* 0x000e220000200c00 */
[----:B-----5:R-:W-:Y:S02]  /*5050*/  LOP3.LUT R12, R22, 0xff, RZ, 0xc0, !PT ;  /* 0x000000ff160c7812 */ /* 0x020fe400078ec0ff */
[----:B------:R-:W-:Y:S02]  /*5060*/  LOP3.LUT R14, R14, 0xff, RZ, 0xc0, !PT ;  /* 0x000000ff0e0e7812 */ /* 0x000fe400078ec0ff */
[----:B---3--:R-:W-:Y:S02]  /*5070*/  LOP3.LUT R11, R23, 0xff, RZ, 0xc0, !PT ;  /* 0x000000ff170b7812 */ /* 0x008fe400078ec0ff */
[----:B------:R-:W-:Y:S01]  /*5080*/  IADD3 R18, PT, PT, R18, -0x80, RZ ;  /* 0xffffff8012127810 */ /* 0x000fe20007ffe0ff */
[----:B------:R-:W3:Y:S01]  /*5090*/  I2F.F16 R32, R32 ;  /* 0x0000002000207306 */ /* 0x000ee20000200c00 */
        /* <DEDUP_REMOVED lines=115> */
.L_x_2792:
[----:B0-----:R-:W-:Y:S01]  /*57d0*/  IMAD.WIDE R18, R87, 0x4, R24 ;  /* 0x0000000457127825 */ /* 0x001fe200078e0218 */
        /* <DEDUP_REMOVED lines=97> */
.L_x_2794:
        /* <DEDUP_REMOVED lines=20> */
[----:B------:R-:W-:Y:S01]  /*5f30*/  FFMA.FTZ R11, R11, R15, RZ ;  /* 0x0000000f0b0b7223 */ /* 0x000fe200000100ff */
[----:B------:R-:W-:-:S02]  /*5f40*/  HADD2.F32 R56, -RZ, R13.H0_H0 ;  /* 0x2000000dff387230 */ /* 0x000fc40000004100 */
[----:B------:R-:W-:Y:S02]  /*5f50*/  HADD2.F32 R25, -RZ, R13.H1_H1 ;  /* 0x3000000dff197230 */ /* 0x000fe40000004100 */
[-C--:B------:R-:W-:Y:S01]  /*5f60*/  FFMA.FTZ R35, R12, R15.reuse, RZ ;  /* 0x0000000f0c237223 */ /* 0x080fe200000100ff */
[----:B------:R-:W-:Y:S02]  /*5f70*/  HADD2.F32 R13, -RZ, R34.H0_H0 ;  /* 0x20000022ff0d7230 */ /* 0x000fe40000004100 */
[-C--:B------:R-:W-:Y:S01]  /*5f80*/  FFMA.FTZ R11, R36, R24.reuse, R11 ;  /* 0x00000018240b7223 */ /* 0x080fe2000001000b */
[----:B------:R-:W-:Y:S02]  /*5f90*/  HADD2.F32 R34, -RZ, R43.H0_H0 ;  /* 0x2000002bff227230 */ /* 0x000fe40000004100 */
[----:B------:R-:W-:Y:S01]  /*5fa0*/  FFMA.FTZ R35, R32, R24, R35 ;  /* 0x0000001820237223 */ /* 0x000fe20000010023 */
[----:B------:R-:W-:Y:S02]  /*5fb0*/  HADD2.F32 R32, -RZ, R41.H0_H0 ;  /* 0x20000029ff207230 */ /* 0x000fe40000004100 */
[-C--:B------:R-:W-:Y:S01]  /*5fc0*/  FFMA.FTZ R13, R13, R15.reuse, RZ ;  /* 0x0000000f0d0d7223 */ /* 0x080fe200000100ff */
[----:B------:R-:W-:Y:S01]  /*5fd0*/  FFMA.FTZ R15, R14, R15, RZ ;  /* 0x0000000f0e0f7223 */ /* 0x000fe200000100ff */
[----:B------:R-:W-:-:S02]  /*5fe0*/  HADD2.F32 R12, -RZ, R38.H0_H0 ;  /* 0x20000026ff0c7230 */ /* 0x000fc40000004100 */
[----:B------:R-:W-:Y:S02]  /*5ff0*/  HADD2.F32 R14, -RZ, R40.H0_H0 ;  /* 0x20000028ff0e7230 */ /* 0x000fe40000004100 */
[-C--:B------:R-:W-:Y:S01]  /*6000*/  FFMA.FTZ R13, R32, R24.reuse, R13 ;  /* 0x00000018200d7223 */ /* 0x080fe2000001000d */
[----:B------:R-:W-:Y:S01]  /*6010*/  FFMA.FTZ R15, R34, R24, R15 ;  /* 0x00000018220f7223 */ /* 0x000fe2000001000f */
[-C--:B------:R-:W-:Y:S01]  /*6020*/  FFMA.FTZ R12, R12, R56.reuse, R11 ;  /* 0x000000380c0c7223 */ /* 0x080fe2000001000b */
[----:B------:R-:W-:Y:S02]  /*6030*/  HADD2.F32 R11, -RZ, R26.H0_H0 ;  /* 0x2000001aff0b7230 */ /* 0x000fe40000004100 */
[-C--:B------:R-:W-:Y:S01]  /*6040*/  FFMA.FTZ R32, R42, R56.reuse, R13 ;  /* 0x000000382a207223 */ /* 0x080fe2000001000d */
        /* <DEDUP_REMOVED lines=53> */
.L_x_2793:
[----:B------:R-:W2:Y:S01]  /*63a0*/  LDG.E.128.CONSTANT R12, desc[UR14][R18.64] ;  /* 0x0000000e120c7981 */ /* 0x000ea2000c1e9d00 */
[----:B------:R-:W-:-:S05]  /*63b0*/  IMAD.WIDE R96, R87, 0x4, R18 ;  /* 0x0000000457607825 */ /* 0x000fca00078e0212 */
[----:B------:R-:W3:Y:S01]  /*63c0*/  LDG.E.128.CONSTANT R20, desc[UR14][R96.64] ;  /* 0x0000000e60147981 */ /* 0x000ee2000c1e9d00 */
[----:B------:R-:W-:Y:S01]  /*63d0*/  UIADD3 UR4, UPT, UPT, UR6, 0x40, URZ ;  /* 0x0000004006047890 */ /* 0x000fe2000fffe0ff */
[C---:B--2---:R-:W-:Y:S02]  /*63e0*/  LOP3.LUT R11, R12.reuse, 0xff, RZ, 0xc0, !PT ;  /* 0x000000ff0c0b7812 */ /* 0x044fe400078ec0ff */
[----:B------:R-:W-:Y:S02]  /*63f0*/  LEA.HI R17, R12, 0xffffff80, RZ, 0x8 ;  /* 0xffffff800c117811 */ /* 0x000fe400078f40ff */
[----:B------:R-:W-:Y:S02]  /*6400*/  IADD3 R11, PT, PT, R11, -0x80, RZ ;  /* 0xffffff800b0b7810 */ /* 0x000fe40007ffe0ff */
[C---:B------:R-:W-:Y:S02]  /*6410*/  LOP3.LUT R18, R13.reuse, 0xff, RZ, 0xc0, !PT ;  /* 0x000000ff0d127812 */ /* 0x040fe400078ec0ff */
[----:B------:R0:W1:Y:S01]  /*6420*/  I2F.F16 R34, R11 ;  /* 0x0000000b00227306 */ /* 0x0000620000200c00 */
[----:B------:R-:W-:-:S02]  /*6430*/  LEA.HI R24, R13, 0xffffff80, RZ, 0x8 ;  /* 0xffffff800d187811 */ /* 0x000fc400078f40ff */
[----:B------:R-:W-:Y:S02]  /*6440*/  IADD3 R18, PT, PT, R18, -0x80, RZ ;  /* 0xffffff8012127810 */ /* 0x000fe40007ffe0ff */
[----:B------:R-:W-:Y:S02]  /*6450*/  LOP3.LUT R19, R14, 0xff, RZ, 0xc0, !PT ;  /* 0x000000ff0e137812 */ /* 0x000fe400078ec0ff */
        /* <DEDUP_REMOVED lines=8> */
[----:B------:R-:W-:Y:S02]  /*64e0*/  IADD3 R12, PT, PT, R12, -0x80, RZ ;  /* 0xffffff800c0c7810 */ /* 0x000fe40007ffe0ff */
[--C-:B--2---:R-:W-:Y:S02]  /*64f0*/  SHF.R.U32.HI R18, RZ, 0x8, R13.reuse ;  /* 0x00000008ff127819 */ /* 0x104fe4000001160d */
[----:B------:R-:W-:Y:S01]  /*6500*/  SHF.R.U32.HI R13, RZ, 0x10, R13 ;  /* 0x00000010ff0d7819 */ /* 0x000fe2000001160d */
[----:B------:R3:W2:Y:S01]  /*6510*/  I2F.F16 R36, R12 ;  /* 0x0000000c00247306 */ /* 0x0006a20000200c00 */
[----:B------:R-:W-:-:S02]  /*6520*/  IADD3 R19, PT, PT, R19, -0x80, RZ ;  /* 0xffffff8013137810 */ /* 0x000fc40007ffe0ff */
[----:B------:R-:W-:Y:S02]  /*6530*/  LOP3.LUT R13, R13, 0xff, RZ, 0xc0, !PT ;  /* 0x000000ff0d0d7812 */ /* 0x000fe400078ec0ff */
[----:B------:R-:W-:Y:S02]  /*6540*/  LOP3.LUT R27, R15, 0xff, RZ, 0xc0, !PT ;  /* 0x000000ff0f1b7812 */ /* 0x000fe400078ec0ff */
[----:B------:R-:W-:Y:S01]  /*6550*/  IADD3 R13, PT, PT, R13, -0x80, RZ ;  /* 0xffffff800d0d7810 */ /* 0x000fe20007ffe0ff */
[----:B------:R5:W0:Y:S01]  /*6560*/  I2F.F16 R35, R11 ;  /* 0x0000000b00237306 */ /* 0x000a220000200c00 */
[----:B---3--:R-:W-:Y:S02]  /*6570*/  LOP3.LUT R12, R21, 0xff, RZ, 0xc0, !PT ;  /* 0x000000ff150c7812 */ /* 0x008fe400078ec0ff */
[----:B------:R-:W-:Y:S02]  /*6580*/  LEA.HI R25, R14, 0xffffff80, RZ, 0x8 ;  /* 0xffffff800e197811 */ /* 0x000fe400078f40ff */
[----:B------:R-:W-:-:S02]  /*6590*/  IADD3 R44, PT, PT, R12, -0x80, RZ ;  /* 0xffffff800c2c7810 */ /* 0x000fc40007ffe0ff */
[----:B------:R-:W-:Y:S01]  /*65a0*/  LOP3.LUT R12, R22, 0xff, RZ, 0xc0, !PT ;  /* 0x000000ff160c7812 */ /* 0x000fe200078ec0ff */
[----:B------:R3:W0:Y:S01]  /*65b0*/  I2F.F16 R38, R13 ;  /* 0x0000000d00267306 */ /* 0x0006220000200c00 */
[--C-:B-----5:R-:W-:Y:S02]  /*65c0*/  SHF.R.U32.HI R11, RZ, 0x8, R15.reuse ;  /* 0x00000008ff0b7819 */ /* 0x120fe4000001160f */
[----:B------:R-:W-:Y:S02]  /*65d0*/  IADD3 R45, PT, PT, R12, -0x80, RZ ;  /* 0xffffff800c2d7810 */ /* 0x000fe40007ffe0ff */
[----:B------:R-:W-:Y:S02]  /*65e0*/  LOP3.LUT R11, R11, 0xff, RZ, 0xc0, !PT ;  /* 0x000000ff0b0b7812 */ /* 0x000fe400078ec0ff */
[----:B------:R-:W-:Y:S01]  /*65f0*/  SHF.R.U32.HI R15, RZ, 0x10, R15 ;  /* 0x00000010ff0f7819 */ /* 0x000fe2000001160f */
[----:B------:R5:W0:Y:S01]  /*6600*/  I2F.F16 R32, R19 ;  /* 0x0000001300207306 */ /* 0x000a220000200c00 */
[----:B------:R-:W-:-:S02]  /*6610*/  IADD3 R41, PT, PT, R11, -0x80, RZ ;  /* 0xffffff800b297810 */ /* 0x000fc40007ffe0ff */
[----:B------:R-:W-:Y:S02]  /*6620*/  LOP3.LUT R11, R20, 0xff, RZ, 0xc0, !PT ;  /* 0x000000ff140b7812 */ /* 0x000fe400078ec0ff */
[----:B---3--:R-:W-:Y:S02]  /*6630*/  LOP3.LUT R13, R23, 0xff, RZ, 0xc0, !PT ;  /* 0x000000ff170d7812 */ /* 0x008fe400078ec0ff */
[----:B------:R-:W-:Y:S01]  /*6640*/  SHF.R.U32.HI R12, RZ, 0x8, R20 ;  /* 0x00000008ff0c7819 */ /* 0x000fe20000011614 */
[----:B------:R-:W3:Y:S01]  /*6650*/  I2F.F16 R24, R24 ;  /* 0x0000001800187306 */ /* 0x000ee20000200c00 */
[--C-:B-----5:R-:W-:Y:S02]  /*6660*/  SHF.R.U32.HI R19, RZ, 0x8, R14.reuse ;  /* 0x00000008ff137819 */ /* 0x120fe4000001160e */
[----:B------:R-:W-:Y:S02]  /*6670*/  IADD3 R30, PT, PT, R27, -0x80, RZ ;  /* 0xffffff801b1e7810 */ /* 0x000fe40007ffe0ff */
[----:B------:R-:W-:-:S02]  /*6680*/  SHF.R.U32.HI R14, RZ, 0x10, R14 ;  /* 0x00000010ff0e7819 */ /* 0x000fc4000001160e */
[----:B------:R-:W-:Y:S01]  /*6690*/  LEA.HI R27, R20, 0xffffff80, RZ, 0x8 ;  /* 0xffffff80141b7811 */ /* 0x000fe200078f40ff */
[----:B------:R-:W0:Y:S01]  /*66a0*/  I2F.F16 R25, R25 ;  /* 0x0000001900197306 */ /* 0x000e220000200c00 */
[----:B------:R-:W-:Y:S02]  /*66b0*/  LOP3.LUT R15, R15, 0xff, RZ, 0xc0, !PT ;  /* 0x000000ff0f0f7812 */ /* 0x000fe400078ec0ff */
[----:B------:R-:W-:Y:S02]  /*66c0*/  IADD3 R11, PT, PT, R11, -0x80, RZ ;  /* 0xffffff800b0b7810 */ /* 0x000fe40007ffe0ff */
[----:B------:R-:W-:Y:S02]  /*66d0*/  IADD3 R46, PT, PT, R13, -0x80, RZ ;  /* 0xffffff800d2e7810 */ /* 0x000fe40007ffe0ff */
[----:B------:R-:W-:Y:S01]  /*66e0*/  LOP3.LUT R12, R12, 0xff, RZ, 0xc0, !PT ;  /* 0x000000ff0c0c7812 */ /* 0x000fe200078ec0ff */
[----:B------:R5:W0:Y:S01]  /*66f0*/  I2F.F16 R43, R11 ;  /* 0x0000000b002b7306 */ /* 0x000a220000200c00 */
[----:B------:R-:W-:-:S02]  /*6700*/  SHF.R.U32.HI R20, RZ, 0x10, R20 ;  /* 0x00000010ff147819 */ /* 0x000fc40000011614 */
[----:B------:R-:W-:Y:S02]  /*6710*/  SHF.R.U32.HI R13, RZ, 0x8, R21 ;  /* 0x00000008ff0d7819 */ /* 0x000fe40000011615 */
[----:B------:R-:W-:Y:S02]  /*6720*/  LOP3.LUT R14, R14, 0xff, RZ, 0xc0, !PT ;  /* 0x000000ff0e0e7812 */ /* 0x000fe400078ec0ff */
[----:B------:R-:W-:Y:S01]  /*6730*/  IADD3 R15, PT, PT, R15, -0x80, RZ ;  /* 0xffffff800f0f7810 */ /* 0x000fe20007ffe0ff */
[----:B------:R-:W0:Y:S01]  /*6740*/  I2F.F16 R26, R26 ;  /* 0x0000001a001a7306 */ /* 0x000e220000200c00 */
[----:B------:R-:W-:Y:S02]  /*6750*/  IADD3 R12, PT, PT, R12, -0x80, RZ ;  /* 0xffffff800c0c7810 */ /* 0x000fe40007ffe0ff */
[----:B-----5:R-:W-:Y:S02]  /*6760*/  LOP3.LUT R11, R20, 0xff, RZ, 0xc0, !PT ;  /* 0x000000ff140b7812 */ /* 0x020fe400078ec0ff */
[----:B------:R-:W-:-:S02]  /*6770*/  LOP3.LUT R13, R13, 0xff, RZ, 0xc0, !PT ;  /* 0x000000ff0d0d7812 */ /* 0x000fc400078ec0ff */
[----:B------:R-:W-:Y:S01]  /*6780*/  LEA.HI R28, R21, 0xffffff80, RZ, 0x8 ;  /* 0xffffff80151c7811 */ /* 0x000fe200078f40ff */
[----:B------:R5:W0:Y:S01]  /*6790*/  I2F.F16 R42, R15 ;  /* 0x0000000f002a7306 */ /* 0x000a220000200c00 */
[----:B------:R-:W-:Y:S02]  /*67a0*/  IADD3 R14, PT, PT, R14, -0x80, RZ ;  /* 0xffffff800e0e7810 */ /* 0x000fe40007ffe0ff */
[----:B------:R-:W-:Y:S02]  /*67b0*/  SHF.R.U32.HI R21, RZ, 0x10, R21 ;  /* 0x00000010ff157819 */ /* 0x000fe40000011615 */
[----:B------:R-:W-:Y:S02]  /*67c0*/  LEA.HI R29, R22, 0xffffff80, RZ, 0x8 ;  /* 0xffffff80161d7811 */ /* 0x000fe400078f40ff */
[----:B------:R-:W-:Y:S01]  /*67d0*/  LEA.HI R31, R23, 0xffffff80, RZ, 0x8 ;  /* 0xffffff80171f7811 */ /* 0x000fe200078f40ff */
[----:B------:R1:W0:Y:S01]  /*67e0*/  I2F.F16 R20, R12 ;  /* 0x0000000c00147306 */ /* 0x0002220000200c00 */
[----:B------:R-:W-:-:S02]  /*67f0*/  IADD3 R11, PT, PT, R11, -0x80, RZ ;  /* 0xffffff800b0b7810 */ /* 0x000fc40007ffe0ff */
[----:B------:R-:W-:Y:S02]  /*6800*/  IADD3 R13, PT, PT, R13, -0x80, RZ ;  /* 0xffffff800d0d7810 */ /* 0x000fe40007ffe0ff */
[--C-:B-----5:R-:W-:Y:S02]  /*6810*/  SHF.R.U32.HI R15, RZ, 0x8, R22.reuse ;  /* 0x00000008ff0f7819 */ /* 0x120fe40000011616 */
[----:B------:R-:W-:Y:S01]  /*6820*/  SHF.R.U32.HI R22, RZ, 0x10, R22 ;  /* 0x00000010ff167819 */ /* 0x000fe20000011616 */
[----:B------:R5:W0:Y:S01]  /*6830*/  I2F.F16 R40, R14 ;  /* 0x0000000e00287306 */ /* 0x000a220000200c00 */
[--C-:B-1----:R-:W-:Y:S02]  /*6840*/  SHF.R.U32.HI R12, RZ, 0x8, R23.reuse ;  /* 0x00000008ff0c7819 */ /* 0x102fe40000011617 */
[----:B------:R-:W-:Y:S02]  /*6850*/  SHF.R.U32.HI R23, RZ, 0x10, R23 ;  /* 0x00000010ff177819 */ /* 0x000fe40000011617 */
[----:B------:R-:W-:-:S02]  /*6860*/  LOP3.LUT R18, R18, 0xff, RZ, 0xc0, !PT ;  /* 0x000000ff12127812 */ /* 0x000fc400078ec0ff */
[----:B------:R-:W-:Y:S01]  /*6870*/  LOP3.LUT R19, R19, 0xff, RZ, 0xc0, !PT ;  /* 0x000000ff13137812 */ /* 0x000fe200078ec0ff */
[----:B------:R1:W0:Y:S01]  /*6880*/  I2F.F16 R47, R11 ;  /* 0x0000000b002f7306 */ /* 0x0002220000200c00 */
[----:B-----5:R-:W-:Y:S02]  /*6890*/  LOP3.LUT R14, R21, 0xff, RZ, 0xc0, !PT ;  /* 0x000000ff150e7812 */ /* 0x020fe400078ec0ff */
[----:B------:R-:W-:Y:S02]  /*68a0*/  LOP3.LUT R15, R15, 0xff, RZ, 0xc0, !PT ;  /* 0x000000ff0f0f7812 */ /* 0x000fe400078ec0ff */
[----:B------:R-:W-:Y:S02]  /*68b0*/  LOP3.LUT R12, R12, 0xff, RZ, 0xc0, !PT ;  /* 0x000000ff0c0c7812 */ /* 0x000fe400078ec0ff */
[----:B------:R-:W-:Y:S01]  /*68c0*/  IADD3 R18, PT, PT, R18, -0x80, RZ ;  /* 0xffffff8012127810 */ /* 0x000fe20007ffe0ff */
[----:B------:R5:W0:Y:S01]  /*68d0*/  I2F.F16 R21, R13 ;  /* 0x0000000d00157306 */ /* 0x000a220000200c00 */
[----:B-1----:R-:W-:-:S02]  /*68e0*/  LOP3.LUT R11, R22, 0xff, RZ, 0xc0, !PT ;  /* 0x000000ff160b7812 */ /* 0x002fc400078ec0ff */
[----:B------:R-:W-:Y:S02]  /*68f0*/  IADD3 R19, PT, PT, R19, -0x80, RZ ;  /* 0xffffff8013137810 */ /* 0x000fe40007ffe0ff */
[----:B------:R-:W-:Y:S02]  /*6900*/  IADD3 R14, PT, PT, R14, -0x80, RZ ;  /* 0xffffff800e0e7810 */ /* 0x000fe40007ffe0ff */
[----:B------:R-:W-:Y:S01]  /*6910*/  IADD3 R15, PT, PT, R15, -0x80, RZ ;  /* 0xffffff800f0f7810 */ /* 0x000fe20007ffe0ff */
[----:B------:R-:W1:Y:S01]  /*6920*/  I2F.F16 R30, R30 ;  /* 0x0000001e001e7306 */ /* 0x000e620000200c00 */
        /* <DEDUP_REMOVED lines=110> */
.L_x_2795:
[----:B------:R-:W-:Y:S01]  /*7010*/  UMOV UR5, UR8 ;  /* 0x0000000800057c82 */ /* 0x000fe20008000000 */
        /* <DEDUP_REMOVED lines=98> */
.L_x_2796:
[----:B------:R-:W-:Y:S01]  /*7640*/  UMOV UR5, UR8 ;  /* 0x0000000800057c82 */ /* 0x000fe20008000000 */
[----:B------:R-:W-:Y:S05]  /*7650*/  @P0 BRA `(.L_x_2785) ;  /* 0x00000004006c0947 */ /* 0x000fea0003800000 */
[----:B------:R-:W0:Y:S01]  /*7660*/  LDS.64 R12, [UR6+0xb0] ;  /* 0x0000b006ff0c7984 */ /* 0x000e220008000a00 */
[----:B------:R-:W-:Y:S01]  /*7670*/  HADD2.F32 R11, -RZ, R34.H0_H0 ;  /* 0x20000022ff0b7230 */ /* 0x000fe20000004100 */
[----:B------:R-:W-:Y:S01]  /*7680*/  UMOV UR5, UR8 ;  /* 0x0000000800057c82 */ /* 0x000fe20008000000 */
        /* <DEDUP_REMOVED lines=29> */
[----:B------:R-:W-:Y:S02]  /*7860*/  HADD2.F32 R33, -RZ, R42.H0_H0 ;  /* 0x2000002aff217230 */ /* 0x000fe40000004100 */
[----:B------:R-:W-:Y:S01]  /*7870*/  FFMA.FTZ R32, R13, R15, RZ ;  /* 0x0000000f0d207223 */ /* 0x000fe200000100ff */
        /* <DEDUP_REMOVED lines=8> */
[----:B------:R-:W-:Y:S01]  /*7900*/  FFMA.FTZ R53, R33, R53, R14 ;  /* 0x0000003521357223 */ /* 0x000fe2000001000e */
[-C--:B------:R-:W-:Y:S01]  /*7910*/  FFMA.FTZ R13, R24, R52.reuse, R13 ;  /* 0x00000034180d7223 */ /* 0x080fe2000001000d */
[----:B------:R-:W-:Y:S02]  /*7920*/  HADD2.F32 R24, -RZ, R43.H0_H0 ;  /* 0x2000002bff187230 */ /* 0x000fe40000004100 */
[----:B------:R-:W-:Y:S01]  /*7930*/  FFMA.FTZ R11, R12, R52, R11 ;  /* 0x000000340c0b7223 */ /* 0x000fe2000001000b */
[----:B-1----:R-:W-:-:S02]  /*7940*/  HADD2.F32 R12, -RZ, R18.H0_H0 ;  /* 0x20000012ff0c7230 */ /* 0x002fc40000004100 */
[----:B------:R-:W-:Y:S01]  /*7950*/  FFMA.FTZ R53, R26, R52, R53 ;  /* 0x000000341a357223 */ /* 0x000fe20000010035 */
[----:B------:R-:W-:Y:S02]  /*7960*/  HADD2.F32 R30, -RZ, R25.H0_H0 ;  /* 0x20000019ff1e7230 */ /* 0x000fe40000004100 */
[----:B------:R-:W-:Y:S02]  /*7970*/  HADD2.F32 R18, -RZ, R18.H1_H1 ;  /* 0x30000012ff127230 */ /* 0x000fe40000004100 */
[----:B------:R-:W-:Y:S01]  /*7980*/  FFMA.FTZ R11, R24, R12, R11 ;  /* 0x0000000c180b7223 */ /* 0x000fe2000001000b */
[----:B------:R-:W-:Y:S02]  /*7990*/  HADD2.F32 R26, -RZ, R45.H0_H0 ;  /* 0x2000002dff1a7230 */ /* 0x000fe40000004100 */
[----:B------:R-:W-:Y:S01]  /*79a0*/  FFMA.FTZ R15, R30, R52, R15 ;  /* 0x000000341e0f7223 */ /* 0x000fe2000001000f */
[----:B------:R-:W-:Y:S01]  /*79b0*/  FFMA.FTZ R13, R44, R12, R13 ;  /* 0x0000000c2c0d7223 */ /* 0x000fe2000001000d */
[----:B------:R-:W-:Y:S01]  /*79c0*/  FFMA.FTZ R11, R20, R18, R11 ;  /* 0x00000012140b7223 */ /* 0x000fe2000001000b */
[----:B------:R-:W-:-:S02]  /*79d0*/  HADD2.F32 R20, -RZ, R21.H0_H0 ;  /* 0x20000015ff147230 */ /* 0x000fc40000004100 */
[-C--:B------:R-:W-:Y:S01]  /*79e0*/  FFMA.FTZ R15, R26, R12.reuse, R15 ;  /* 0x0000000c1a0f7223 */ /* 0x080fe2000001000f */
[----:B------:R-:W-:Y:S01]  /*79f0*/  FFMA.FTZ R53, R46, R12, R53 ;  /* 0x0000000c2e357223 */ /* 0x000fe20000010035 */
[----:B------:R-:W-:Y:S02]  /*7a00*/  HADD2.F32 R14, -RZ, R19.H0_H0 ;  /* 0x20000013ff0e7230 */ /* 0x000fe40000004100 */
        /* <DEDUP_REMOVED lines=32> */
.L_x_2785:
[----:B------:R-:W-:-:S04]  /*7c10*/  UISETP.LT.AND UP0, UPT, UR9, UR16, UPT ;  /* 0x000000100900728c */ /* 0x000fc8000bf01270 */
[----:B------:R-:W-:-:S04]  /*7c20*/  USEL UR6, UR9, UR16, UP0 ;  /* 0x0000001009067287 */ /* 0x000fc80008000000 */
[----:B------:R-:W-:-:S09]  /*7c30*/  UISETP.GT.AND UP0, UPT, UR6, UR5, UPT ;  /* 0x000000050600728c */ /* 0x000fd2000bf04270 */
[----:B------:R-:W-:Y:S05]  /*7c40*/  BRA.U !UP0, `(.L_x_2797) ;  /* 0x0000002108ec7547 */ /* 0x000fea000b800000 */
[----:B0-----:R-:W-:Y:S01]  /*7c50*/  PRMT R11, R88, 0x9910, RZ ;  /* 0x00009910580b7816 */ /* 0x001fe200000000ff */
[----:B------:R-:W-:Y:S01]  /*7c60*/  UISETP.LT.U32.AND UP0, UPT, UR9, UR16, UPT ;  /* 0x000000100900728c */ /* 0x000fe2000bf01070 */
[----:B------:R-:W-:Y:S02]  /*7c70*/  MOV R24, R96 ;  /* 0x0000006000187202 */ /* 0x000fe40000000f00 */
[----:B------:R-:W-:Y:S01]  /*7c80*/  ISETP.NE.AND P0, PT, R11, RZ, PT ;  /* 0x000000ff0b00720c */ /* 0x000fe20003f05270 */
[----:B------:R-:W-:Y:S01]  /*7c90*/  USEL UR6, UR9, UR16, UP0 ;  /* 0x0000001009067287 */ /* 0x000fe20008000000 */
[----:B------:R-:W-:Y:S02]  /*7ca0*/  MOV R25, R97 ;  /* 0x0000006100197202 */ /* 0x000fe40000000f00 */
[----:B------:R-:W-:-:S13]  /*7cb0*/  ISETP.EQ.OR P0, PT, R16, 0x2, !P0 ;  /* 0x000000021000780c */ /* 0x000fda0004702670 */
.L_x_2804:
[----:B------:R-:W0:Y:S01]  /*7cc0*/  LDC R87, c[0x0][0x3ac] ;  /* 0x0000eb00ff577b82 */ /* 0x000e220000000800 */
[----:B------:R-:W2:Y:S01]  /*7cd0*/  LDG.E.128.CONSTANT R28, desc[UR14][R24.64] ;  /* 0x0000000e181c7981 */ /* 0x000ea2000c1e9d00 */
[----:B0-----:R-:W-:-:S04]  /*7ce0*/  IMAD.WIDE R12, R87, 0x4, R24 ;  /* 0x00000004570c7825 */ /* 0x001fc800078e0218 */
[----:B------:R-:W-:Y:S02]  /*7cf0*/  IMAD.WIDE R18, R87, 0x4, R12 ;  /* 0x0000000457127825 */ /* 0x000fe400078e020c */
[----:B------:R-:W3:Y:S04]  /*7d00*/  LDG.E.128.CONSTANT R12, desc[UR14][R12.64] ;  /* 0x0000000e0c0c7981 */ /* 0x000ee8000c1e9d00 */
[----:B-----5:R-:W4:Y:S01]  /*7d10*/  LDG.E.128.CONSTANT R20, desc[UR14][R18.64] ;  /* 0x0000000e12147981 */ /* 0x020f22000c1e9d00 */
[----:B------:R-:W-:Y:S01]  /*7d20*/  UISETP.NE.AND UP0, UPT, UR17, URZ, UPT ;  /* 0x000000ff1100728c */ /* 0x000fe2000bf05270 */
[----:B------:R-:W-:Y:S02]  /*7d30*/  ISETP.NE.AND P1, PT, R16, 0x1, PT ;  /* 0x000000011000780c */ /* 0x000fe40003f25270 */
[----:B--2---:R-:W-:-:S02]  /*7d40*/  LOP3.LUT R40, R29, 0x3f003f, RZ, 0xc0, !PT ;  /* 0x003f003f1d287812 */ /* 0x004fc400078ec0ff */
[--C-:B------:R-:W-:Y:S02]  /*7d50*/  SHF.R.U32.HI R41, RZ, 0x6, R29.reuse ;  /* 0x00000006ff297819 */ /* 0x100fe4000001161d */
[----:B------:R-:W-:Y:S02]  /*7d60*/  SHF.R.U32.HI R29, RZ, 0xc, R29 ;  /* 0x0000000cff1d7819 */ /* 0x000fe4000001161d */
[--C-:B------:R-:W-:Y:S02]  /*7d70*/  SHF.R.U32.HI R42, RZ, 0xc, R30.reuse ;  /* 0x0000000cff2a7819 */ /* 0x100fe4000001161e */
[----:B------:R-:W-:Y:S02]  /*7d80*/  SHF.R.U32.HI R43, RZ, 0xc, R31 ;  /* 0x0000000cff2b7819 */ /* 0x000fe4000001161f */
[----:B------:R-:W-:Y:S02]  /*7d90*/  LOP3.LUT R44, R30, 0x3f003f, RZ, 0xc0, !PT ;  /* 0x003f003f1e2c7812 */ /* 0x000fe400078ec0ff */
[----:B------:R-:W-:-:S02]  /*7da0*/  SHF.R.U32.HI R45, RZ, 0x6, R30 ;  /* 0x00000006ff2d7819 */ /* 0x000fc4000001161e */
[----:B------:R-:W-:Y:S02]  /*7db0*/  LOP3.LUT R29, R29, 0xf000f, RZ, 0xc0, !PT ;  /* 0x000f000f1d1d7812 */ /* 0x000fe400078ec0ff */
[----:B------:R-:W-:Y:S02]  /*7dc0*/  LOP3.LUT R42, R42, 0xf000f, RZ, 0xc0, !PT ;  /* 0x000f000f2a2a7812 */ /* 0x000fe400078ec0ff */
[----:B------:R-:W-:Y:S02]  /*7dd0*/  LOP3.LUT R48, R31, 0x3f003f, RZ, 0xc0, !PT ;  /* 0x003f003f1f307812 */ /* 0x000fe400078ec0ff */
[----:B------:R-:W-:Y:S02]  /*7de0*/  SHF.R.U32.HI R49, RZ, 0x6, R31 ;  /* 0x00000006ff317819 */ /* 0x000fe4000001161f */
[----:B------:R-:W-:Y:S02]  /*7df0*/  LOP3.LUT R43, R43, 0xf000f, RZ, 0xc0, !PT ;  /* 0x000f000f2b2b7812 */ /* 0x000fe400078ec0ff */
[----:B------:R-:W-:-:S02]  /*7e00*/  LOP3.LUT R11, R28, 0x3f003f, RZ, 0xc0, !PT ;  /* 0x003f003f1c0b7812 */ /* 0x000fc400078ec0ff */
[----:B------:R-:W-:Y:S02]  /*7e10*/  SHF.R.U32.HI R17, RZ, 0x6, R28 ;  /* 0x00000006ff117819 */ /* 0x000fe4000001161c */
        /* <DEDUP_REMOVED lines=13> */
[----:B------:R-:W-:Y:S02]  /*7ef0*/  LOP3.LUT R22, R29, 0x300030, R20, 0xf8, !PT ;  /* 0x003000301d167812 */ /* 0x000fe400078ef814 */
[----:B------:R-:W-:Y:S02]  /*7f00*/  LOP3.LUT R20, R42, 0x300030, R21, 0xf8, !PT ;  /* 0x003000302a147812 */ /* 0x000fe400078ef815 */
[----:B------:R-:W-:Y:S02]  /*7f10*/  LOP3.LUT R21, R43, 0x300030, R46, 0xf8, !PT ;  /* 0x003000302b157812 */ /* 0x000fe400078ef82e */
[----:B------:R-:W-:-:S02]  /*7f20*/  SHF.R.U32.HI R28, RZ, 0xc, R28 ;  /* 0x0000000cff1c7819 */ /* 0x000fc4000001161c */
[----:B---3--:R-:W-:Y:S02]  /*7f30*/  LOP3.LUT R42, R13, 0x3f003f, RZ, 0xc0, !PT ;  /* 0x003f003f0d2a7812 */ /* 0x008fe400078ec0ff */
[--C-:B------:R-:W-:Y:S02]  /*7f40*/  SHF.R.U32.HI R43, RZ, 0x6, R13.reuse ;  /* 0x00000006ff2b7819 */ /* 0x100fe4000001160d */
[----:B------:R-:W-:Y:S02]  /*7f50*/  SHF.R.U32.HI R13, RZ, 0xc, R13 ;  /* 0x0000000cff0d7819 */ /* 0x000fe4000001160d */
[----:B------:R-:W-:Y:S02]  /*7f60*/  LOP3.LUT R34, R23, 0x3f003f, RZ, 0xc0, !PT ;  /* 0x003f003f17227812 */ /* 0x000fe400078ec0ff */
[--C-:B------:R-:W-:Y:S02]  /*7f70*/  SHF.R.U32.HI R33, RZ, 0x6, R23.reuse ;  /* 0x00000006ff217819 */ /* 0x100fe40000011617 */
[----:B------:R-:W-:-:S02]  /*7f80*/  SHF.R.U32.HI R52, RZ, 0xa, R23 ;  /* 0x0000000aff347819 */ /* 0x000fc40000011617 */
[----:B------:R-:W-:Y:S02]  /*7f90*/  LOP3.LUT R46, R14, 0x3f003f, RZ, 0xc0, !PT ;  /* 0x003f003f0e2e7812 */ /* 0x000fe400078ec0ff */
[--C-:B------:R-:W-:Y:S02]  /*7fa0*/  SHF.R.U32.HI R47, RZ, 0x6, R14.reuse ;  /* 0x00000006ff2f7819 */ /* 0x100fe4000001160e */
[----:B------:R-:W-:Y:S02]  /*7fb0*/  LOP3.LUT R23, R28, 0xf000f, RZ, 0xc0, !PT ;  /* 0x000f000f1c177812 */ /* 0x000fe400078ec0ff */
[----:B------:R-:W-:Y:S02]  /*7fc0*/  SHF.R.U32.HI R14, RZ, 0xc, R14 ;  /* 0x0000000cff0e7819 */ /* 0x000fe4000001160e */
[----:B------:R-:W-:Y:S02]  /*7fd0*/  LOP3.LUT R50, R15, 0x3f003f, RZ, 0xc0, !PT ;  /* 0x003f003f0f327812 */ /* 0x000fe400078ec0ff */
[----:B------:R-:W-:-:S02]  /*7fe0*/  SHF.R.U32.HI R51, RZ, 0x6, R15 ;  /* 0x00000006ff337819 */ /* 0x000fc4000001160f */
[----:B------:R-:W-:Y:S02]  /*7ff0*/  LOP3.LUT R49, R49, 0x3f003f, RZ, 0xc0, !PT ;  /* 0x003f003f31317812 */ /* 0x000fe400078ec0ff */
[----:B------:R-:W-:Y:S02]  /*8000*/  LOP3.LUT R28, R12, 0x3f003f, RZ, 0xc0, !PT ;  /* 0x003f003f0c1c7812 */ /* 0x000fe400078ec0ff */
[--C-:B------:R-:W-:Y:S02]  /*8010*/  SHF.R.U32.HI R29, RZ, 0x6, R12.reuse ;  /* 0x00000006ff1d7819 */ /* 0x100fe4000001160c */
[----:B------:R-:W-:Y:S02]  /*8020*/  SHF.R.U32.HI R15, RZ, 0xc, R15 ;  /* 0x0000000cff0f7819 */ /* 0x000fe4000001160f */
[----:B------:R-:W-:Y:S02]  /*8030*/  LOP3.LUT R13, R13, 0xf000f, RZ, 0xc0, !PT ;  /* 0x000f000f0d0d7812 */ /* 0x000fe400078ec0ff */
        /* <DEDUP_REMOVED lines=16> */
[----:B------:R-:W-:Y:S02]  /*8140*/  LOP3.LUT R15, R14, 0x300030, R31, 0xf8, !PT ;  /* 0x003000300e0f7812 */ /* 0x000fe400078ef81f */
[----:B------:R-:W-:Y:S01]  /*8150*/  LOP3.LUT R40, R28, 0x64006400, RZ, 0xfc, !PT ;  /* 0x640064001c287812 */ /* 0x000fe200078efcff */
[----:B------:R-:W-:Y:S01]  /*8160*/  HADD2 R28, R49, -1056, -1056 ;  /* 0xe420e420311c7430 */ /* 0x000fe20000000000 */
[----:B------:R-:W-:-:S02]  /*8170*/  LOP3.LUT R43, R43, 0x3f003f, RZ, 0xc0, !PT ;  /* 0x003f003f2b2b7812 */ /* 0x000fc400078ec0ff */
[----:B------:R-:W-:Y:S02]  /*8180*/  LOP3.LUT R50, R50, 0x64006400, RZ, 0xfc, !PT ;  /* 0x6400640032327812 */ /* 0x000fe400078efcff */
[----:B------:R-:W-:Y:S02]  /*8190*/  LOP3.LUT R14, R53, 0x300030, R52, 0xf8, !PT ;  /* 0x00300030350e7812 */ /* 0x000fe400078ef834 */
[----:B------:R-:W-:Y:S01]  /*81a0*/  LOP3.LUT R31, R17, 0x64006400, RZ, 0xfc, !PT ;  /* 0x64006400111f7812 */ /* 0x000fe200078efcff */
[----:B------:R-:W-:Y:S01]  /*81b0*/  HADD2 R17, R44, -1056, -1056 ;  /* 0xe420e4202c117430 */ /* 0x000fe20000000000 */
[----:B------:R-:W-:Y:S02]  /*81c0*/  LOP3.LUT R45, R45, 0x64006400, RZ, 0xfc, !PT ;  /* 0x640064002d2d7812 */ /* 0x000fe400078efcff */
[----:B------:R-:W-:Y:S02]  /*81d0*/  LOP3.LUT R47, R47, 0x3f003f, RZ, 0xc0, !PT ;  /* 0x003f003f2f2f7812 */ /* 0x000fe400078ec0ff */
[----:B------:R-:W-:-:S02]  /*81e0*/  LOP3.LUT R51, R51, 0x3f003f, RZ, 0xc0, !PT ;  /* 0x003f003f33337812 */ /* 0x000fc400078ec0ff */
[----:B------:R-:W-:Y:S01]  /*81f0*/  LOP3.LUT R12, R12, 0x300030, R27, 0xf8, !PT ;  /* 0x003000300c0c7812 */ /* 0x000fe200078ef81b */
[----:B------:R-:W-:Y:S01]  /*8200*/  HADD2 R27, R11, -1056, -1056 ;  /* 0xe420e4200b1b7430 */ /* 0x000fe20000000000 */
[----:B------:R-:W-:Y:S02]  /*8210*/  LOP3.LUT R49, R36, 0x64006400, RZ, 0xfc, !PT ;  /* 0x6400640024317812 */ /* 0x000fe400078efcff */
        /* <DEDUP_REMOVED lines=54> */
[----:B------:R-:W-:Y:S06]  /*8580*/  BRA.U !UP0, `(.L_x_2798) ;  /* 0x0000000108b07547 */ /* 0x000fec000b800000 */
        /* <DEDUP_REMOVED lines=44> */
.L_x_2798:
[----:B------:R-:W-:Y:S02]  /*8850*/  MOV R96, R24 ;  /* 0x0000001800607202 */ /* 0x000fe40000000f00 */
[----:B------:R-:W-:Y:S01]  /*8860*/  MOV R97, R25 ;  /* 0x0000001900617202 */ /* 0x000fe20000000f00 */
[----:B------:R-:W-:Y:S06]  /*8870*/  @!P1 BRA `(.L_x_2799) ;  /* 0x0000000400789947 */ /* 0x000fec0003800000 */
        /* <DEDUP_REMOVED lines=47> */
.L_x_2800:
        /* <DEDUP_REMOVED lines=47> */
.L_x_2799:
        /* <DEDUP_REMOVED lines=8> */
[----:B------:R-:W-:-:S02]  /*8ee0*/  LOP3.LUT R36, R29, 0x3f003f, RZ, 0xc0, !PT ;  /* 0x003f003f1d247812 */ /* 0x000fc400078ec0ff */
[--C-:B------:R-:W-:Y:S02]  /*8ef0*/  SHF.R.U32.HI R38, RZ, 0x6, R29.reuse ;  /* 0x00000006ff267819 */ /* 0x100fe4000001161d */
[----:B------:R-:W-:Y:S02]  /*8f00*/  SHF.R.U32.HI R37, RZ, 0xc, R29 ;  /* 0x0000000cff257819 */ /* 0x000fe4000001161d */
[----:B------:R-:W-:Y:S02]  /*8f10*/  LOP3.LUT R46, R31, 0x3f003f, RZ, 0xc0, !PT ;  /* 0x003f003f1f2e7812 */ /* 0x000fe400078ec0ff */
[----:B------:R-:W-:Y:S02]  /*8f20*/  SHF.R.U32.HI R47, RZ, 0x6, R31 ;  /* 0x00000006ff2f7819 */ /* 0x000fe4000001161f */
[----:B----4-:R-:W-:Y:S02]  /*8f30*/  SHF.R.U32.HI R18, RZ, 0x8, R20 ;  /* 0x00000008ff127819 */ /* 0x010fe40000011614 */
[----:B------:R-:W-:-:S02]  /*8f40*/  LOP3.LUT R33, R20, 0x3f003f, RZ, 0xc0, !PT ;  /* 0x003f003f14217812 */ /* 0x000fc400078ec0ff */
[--C-:B------:R-:W-:Y:S02]  /*8f50*/  SHF.R.U32.HI R32, RZ, 0x6, R20.reuse ;  /* 0x00000006ff207819 */ /* 0x100fe40000011614 */
[----:B------:R-:W-:Y:S02]  /*8f60*/  SHF.R.U32.HI R35, RZ, 0xa, R20 ;  /* 0x0000000aff237819 */ /* 0x000fe40000011614 */
[--C-:B------:R-:W-:Y:S02]  /*8f70*/  SHF.R.U32.HI R19, RZ, 0x8, R21.reuse ;  /* 0x00000008ff137819 */ /* 0x100fe40000011615 */
[----:B------:R-:W-:Y:S02]  /*8f80*/  LOP3.LUT R31, R21, 0x3f003f, RZ, 0xc0, !PT ;  /* 0x003f003f151f7812 */ /* 0x000fe400078ec0ff */
[--C-:B------:R-:W-:Y:S02]  /*8f90*/  SHF.R.U32.HI R29, RZ, 0x6, R21.reuse ;  /* 0x00000006ff1d7819 */ /* 0x100fe40000011615 */
[----:B------:R-:W-:-:S02]  /*8fa0*/  SHF.R.U32.HI R40, RZ, 0xa, R21 ;  /* 0x0000000aff287819 */ /* 0x000fc40000011615 */
[----:B------:R-:W-:Y:S02]  /*8fb0*/  SHF.R.U32.HI R21, RZ, 0x8, R22 ;  /* 0x00000008ff157819 */ /* 0x000fe40000011616 */
[----:B------:R-:W-:Y:S02]  /*8fc0*/  LOP3.LUT R20, R39, 0xf000f, RZ, 0xc0, !PT ;  /* 0x000f000f27147812 */ /* 0x000fe400078ec0ff */
[----:B------:R-:W-:Y:S02]  /*8fd0*/  SHF.R.U32.HI R45, RZ, 0x8, R23 ;  /* 0x00000008ff2d7819 */ /* 0x000fe40000011617 */
        /* <DEDUP_REMOVED lines=9> */
[----:B------:R-:W-:Y:S02]  /*9070*/  SHF.R.U32.HI R43, RZ, 0xa, R22 ;  /* 0x0000000aff2b7819 */ /* 0x000fe40000011616 */
[----:B------:R-:W-:Y:S02]  /*9080*/  LOP3.LUT R26, R23, 0x3f003f, RZ, 0xc0, !PT ;  /* 0x003f003f171a7812 */ /* 0x000fe400078ec0ff */
[--C-:B------:R-:W-:Y:S02]  /*9090*/  SHF.R.U32.HI R28, RZ, 0x6, R23.reuse ;  /* 0x00000006ff1c7819 */ /* 0x100fe40000011617 */
[----:B------:R-:W-:Y:S02]  /*90a0*/  SHF.R.U32.HI R49, RZ, 0xa, R23 ;  /* 0x0000000aff317819 */ /* 0x000fe40000011617 */
[----:B------:R-:W-:Y:S02]  /*90b0*/  LOP3.LUT R20, R42, 0x300030, R45, 0xf8, !PT ;  /* 0x003000302a147812 */ /* 0x000fe400078ef82d */
[----:B------:R-:W-:-:S02]  /*90c0*/  LOP3.LUT R23, R34, 0xf000f, RZ, 0xc0, !PT ;  /* 0x000f000f22177812 */ /* 0x000fc400078ec0ff */
[----:B------:R-:W-:Y:S02]  /*90d0*/  LOP3.LUT R22, R37, 0xf000f, RZ, 0xc0, !PT ;  /* 0x000f000f25167812 */ /* 0x000fe400078ec0ff */
[----:B---3--:R-:W-:Y:S02]  /*90e0*/  LOP3.LUT R45, R14, 0x3f003f, RZ, 0xc0, !PT ;  /* 0x003f003f0e2d7812 */ /* 0x008fe400078ec0ff */
        /* <DEDUP_REMOVED lines=8> */
[----:B------:R-:W-:Y:S02]  /*9170*/  SHF.R.U32.HI R19, RZ, 0x6, R12 ;  /* 0x00000006ff137819 */ /* 0x000fe4000001160c */
[----:B------:R-:W-:-:S02]  /*9180*/  LOP3.LUT R39, R13, 0x3f003f, RZ, 0xc0, !PT ;  /* 0x003f003f0d277812 */ /* 0x000fc400078ec0ff */
[--C-:B------:R-:W-:Y:S02]  /*9190*/  SHF.R.U32.HI R42, RZ, 0x6, R13.reuse ;  /* 0x00000006ff2a7819 */ /* 0x100fe4000001160d */
[----:B------:R-:W-:Y:S02]  /*91a0*/  LOP3.LUT R14, R14, 0xf000f, RZ, 0xc0, !PT ;  /* 0x000f000f0e0e7812 */ /* 0x000fe400078ec0ff */
[----:B------:R-:W-:Y:S02]  /*91b0*/  SHF.R.U32.HI R12, RZ, 0xc, R12 ;  /* 0x0000000cff0c7819 */ /* 0x000fe4000001160c */
        /* <DEDUP_REMOVED lines=129> */
.L_x_2801:
        /* <DEDUP_REMOVED lines=48> */
.L_x_2803:
        /* <DEDUP_REMOVED lines=45> */
.L_x_2802:
[----:B------:R-:W-:Y:S01]  /*9fa0*/  UIADD3 UR5, UPT, UPT, UR5, 0x20, URZ ;  /* 0x0000002005057890 */ /* 0x000fe2000fffe0ff */
[----:B------:R-:W-:Y:S01]  /*9fb0*/  IMAD.WIDE R24, R87, 0x4, R24 ;  /* 0x0000000457187825 */ /* 0x000fe200078e0218 */
[----:B------:R-:W-:Y:S02]  /*9fc0*/  UIADD3 UR4, UPT, UPT, UR4, 0x40, URZ ;  /* 0x0000004004047890 */ /* 0x000fe4000fffe0ff */
[----:B------:R-:W-:-:S09]  /*9fd0*/  UISETP.GE.AND UP0, UPT, UR5, UR6, UPT ;  /* 0x000000060500728c */ /* 0x000fd2000bf06270 */
[----:B------:R-:W-:Y:S05]  /*9fe0*/  BRA.U !UP0, `(.L_x_2804) ;  /* 0xffffffdd08347547 */ /* 0x000fea000b83ffff */
[----:B------:R-:W-:-:S07]  /*9ff0*/  IMAD.WIDE R96, R87, 0x18, R96 ;  /* 0x0000001857607825 */ /* 0x000fce00078e0260 */
.L_x_2797:
[----:B------:R-:W1:Y:S02]  /*a000*/  LDCU UR6, c[0x0][0x3d0] ;  /* 0x00007a00ff0677ac */ /* 0x000e640008000800 */
[----:B-1----:R-:W-:-:S04]  /*a010*/  UISETP.LT.AND UP0, UPT, UR9, UR6, UPT ;  /* 0x000000060900728c */ /* 0x002fc8000bf01270 */
[----:B------:R-:W-:-:S04]  /*a020*/  USEL UR6, UR9, UR6, UP0 ;  /* 0x0000000609067287 */ /* 0x000fc80008000000 */
[----:B------:R-:W-:-:S09]  /*a030*/  UISETP.GT.AND UP0, UPT, UR6, UR5, UPT ;  /* 0x000000050600728c */ /* 0x000fd2000bf04270 */
[----:B------:R-:W-:Y:S05]  /*a040*/  BRA.U !UP0, `(.L_x_2805) ;  /* 0x0000002108107547 */ /* 0x000fea000b800000 */
[----:B0-----:R-:W-:Y:S01]  /*a050*/  PRMT R11, R88, 0x9910, RZ ;  /* 0x00009910580b7816 */ /* 0x001fe200000000ff */
[----:B------:R-:W0:Y:S03]  /*a060*/  LDCU UR8, c[0x0][0x3a8] ;  /* 0x00007500ff0877ac */ /* 0x000e260008000800 */
[----:B------:R-:W-:-:S04]  /*a070*/  ISETP.NE.AND P0, PT, R11, RZ, PT ;  /* 0x000000ff0b00720c */ /* 0x000fc80003f05270 */
[----:B------:R-:W-:-:S13]  /*a080*/  ISETP.EQ.OR P0, PT, R16, 0x2, !P0 ;  /* 0x000000021000780c */ /* 0x000fda0004702670 */
.L_x_2809:
[----:B------:R-:W1:Y:S01]  /*a090*/  LDC R87, c[0x0][0x3ac] ;  /* 0x0000eb00ff577b82 */ /* 0x000e620000000800 */
[----:B------:R-:W2:Y:S01]  /*a0a0*/  LDG.E.128.CONSTANT R28, desc[UR14][R96.64] ;  /* 0x0000000e601c7981 */ /* 0x000ea2000c1e9d00 */
[----:B-1----:R-:W-:-:S05]  /*a0b0*/  IMAD.WIDE R32, R87, 0x4, R96 ;  /* 0x0000000457207825 */ /* 0x002fca00078e0260 */
[----:B------:R1:W3:Y:S01]  /*a0c0*/  LDG.E.128.CONSTANT R24, desc[UR14][R32.64] ;  /* 0x0000000e20187981 */ /* 0x0002e2000c1e9d00 */
[----:B------:R-:W-:-:S05]  /*a0d0*/  IMAD.WIDE R34, R87, 0x4, R32 ;  /* 0x0000000457227825 */ /* 0x000fca00078e0220 */
[----:B-----5:R-:W4:Y:S01]  /*a0e0*/  LDG.E.128.CONSTANT R20, desc[UR14][R34.64] ;  /* 0x0000000e22147981 */ /* 0x020f22000c1e9d00 */
[----:B------:R-:W-:-:S05]  /*a0f0*/  IMAD.WIDE R36, R87, 0x4, R34 ;  /* 0x0000000457247825 */ /* 0x000fca00078e0222 */
[----:B------:R4:W4:Y:S01]  /*a100*/  LDG.E.128.CONSTANT R16, desc[UR14][R36.64] ;  /* 0x0000000e24107981 */ /* 0x000922000c1e9d00 */
[----:B------:R-:W-:-:S05]  /*a110*/  IMAD.WIDE R90, R87, 0x4, R36 ;  /* 0x00000004575a7825 */ /* 0x000fca00078e0224 */
[----:B------:R-:W4:Y:S01]  /*a120*/  LDG.E.128.CONSTANT R12, desc[UR14][R90.64] ;  /* 0x0000000e5a0c7981 */ /* 0x000f22000c1e9d00 */
[----:B------:R-:W-:Y:S01]  /*a130*/  MOV R11, 0x2800 ;  /* 0x00002800000b7802 */ /* 0x000fe20000000f00 */
[----:B------:R-:W0:Y:S01]  /*a140*/  S2UR UR7, SR_CTAID.Y ;  /* 0x00000000000779c3 */ /* 0x000e220000002600 */
[----:B------:R-:W-:Y:S02]  /*a150*/  UISETP.NE.AND UP0, UPT, UR17, URZ, UPT ;  /* 0x000000ff1100728c */ /* 0x000fe4000bf05270 */
[----:B------:R-:W-:Y:S01]  /*a160*/  PRMT R7, R7, 0x5410, R11 ;  /* 0x0000541007077816 */ /* 0x000fe2000000000b */
[----:B0-----:R-:W-:-:S04]  /*a170*/  UIMAD UR7, UR7, -0x3, UR8 ;  /* 0xfffffffd070778a4 */ /* 0x001fc8000f8e0208 */
[----:B------:R-:W-:Y:S01]  /*a180*/  UISETP.NE.AND UP1, UPT, UR7, 0x1, UPT ;  /* 0x000000010700788c */ /* 0x000fe2000bf25270 */
[C---:B--2---:R-:W-:Y:S02]  /*a190*/  LOP3.LUT R44, R28.reuse, 0x1f001f, RZ, 0xc0, !PT ;  /* 0x001f001f1c2c7812 */ /* 0x044fe400078ec0ff */
[--C-:B------:R-:W-:Y:S02]  /*a1a0*/  SHF.R.U32.HI R43, RZ, 0xa, R28.reuse ;  /* 0x0000000aff2b7819 */ /* 0x100fe4000001161c */
[----:B-1----:R-:W-:Y:S02]  /*a1b0*/  LOP3.LUT R33, R28, 0x3e003e0, RZ, 0xc0, !PT ;  /* 0x03e003e01c217812 */ /* 0x002fe400078ec0ff */
        /* <DEDUP_REMOVED lines=8> */
[----:B------:R-:W-:-:S02]  /*a240*/  SHF.R.U32.HI R30, RZ, 0xf, R30 ;  /* 0x0000000fff1e7819 */ /* 0x000fc4000001161e */
[C---:B------:R-:W-:Y:S02]  /*a250*/  LOP3.LUT R67, R31.reuse, 0x1f001f, RZ, 0xc0, !PT ;  /* 0x001f001f1f437812 */ /* 0x040fe400078ec0ff */
[--C-:B------:R-:W-:Y:S02]  /*a260*/  SHF.R.U32.HI R66, RZ, 0xa, R31.reuse ;  /* 0x0000000aff427819 */ /* 0x100fe4000001161f */
[----:B------:R-:W-:Y:S02]  /*a270*/  LOP3.LUT R70, R31, 0x3e003e0, RZ, 0xc0, !PT ;  /* 0x03e003e01f467812 */ /* 0x000fe400078ec0ff */
[----:B------:R-:W-:Y:S02]  /*a280*/  SHF.R.U32.HI R31, RZ, 0xf, R31 ;  /* 0x0000000fff1f7819 */ /* 0x000fe4000001161f */
        /* <DEDUP_REMOVED lines=14> */
[----:B------:R-:W-:Y:S02]  /*a370*/  LOP3.LUT R30, R30, 0x10001, RZ, 0xc0, !PT ;  /* 0x000100011e1e7812 */ /* 0x000fe400078ec0ff */
[----:B------:R-:W-:Y:S02]  /*a380*/  SHF.R.U32.HI R26, RZ, 0xe, R27 ;  /* 0x0000000eff1a7819 */ /* 0x000fe4000001161b */
[----:B------:R-:W-:Y:S02]  /*a390*/  LOP3.LUT R31, R31, 0x10001, RZ, 0xc0, !PT ;  /* 0x000100011f1f7812 */ /* 0x000fe400078ec0ff */
[C---:B----4-:R-:W-:Y:S02]  /*a3a0*/  LOP3.LUT R37, R20.reuse, 0x1f001f, RZ, 0xc0, !PT ;  /* 0x001f001f14257812 */ /* 0x050fe400078ec0ff */
[----:B------:R-:W-:Y:S02]  /*a3b0*/  SHF.R.U32.HI R38, RZ, 0xa, R20 ;  /* 0x0000000aff267819 */ /* 0x000fe40000011614 */
[----:B------:R-:W-:-:S02]  /*a3c0*/  LOP3.LUT R72, R20, 0x3e003e0, RZ, 0xc0, !PT ;  /* 0x03e003e014487812 */ /* 0x000fc400078ec0ff */
[----:B------:R-:W-:Y:S02]  /*a3d0*/  LOP3.LUT R11, R28, 0x20002, R11, 0xf8, !PT ;  /* 0x000200021c0b7812 */ /* 0x000fe400078ef80b */
[----:B------:R-:W-:Y:S02]  /*a3e0*/  SHF.R.U32.HI R20, RZ, 0xd, R20 ;  /* 0x0000000dff147819 */ /* 0x000fe40000011614 */
[C---:B------:R-:W-:Y:S02]  /*a3f0*/  LOP3.LUT R56, R22.reuse, 0x1f001f, RZ, 0xc0, !PT ;  /* 0x001f001f16387812 */ /* 0x040fe400078ec0ff */
[----:B------:R-:W-:Y:S02]  /*a400*/  SHF.R.U32.HI R52, RZ, 0xa, R22 ;  /* 0x0000000aff347819 */ /* 0x000fe40000011616 */
[----:B------:R-:W-:Y:S02]  /*a410*/  LOP3.LUT R78, R22, 0x3e003e0, RZ, 0xc0, !PT ;  /* 0x03e003e0164e7812 */ /* 0x000fe400078ec0ff */
[----:B------:R-:W-:-:S02]  /*a420*/  LOP3.LUT R29, R29, 0x20002, R24, 0xf8, !PT ;  /* 0x000200021d1d7812 */ /* 0x000fc400078ef818 */
[----:B------:R-:W-:Y:S02]  /*a430*/  LOP3.LUT R25, R30, 0x20002, R25, 0xf8, !PT ;  /* 0x000200021e197812 */ /* 0x000fe400078ef819 */
[----:B------:R-:W-:Y:S02]  /*a440*/  SHF.R.U32.HI R22, RZ, 0xd, R22 ;  /* 0x0000000dff167819 */ /* 0x000fe40000011616 */
[C---:B------:R-:W-:Y:S02]  /*a450*/  LOP3.LUT R59, R23.reuse, 0x1f001f, RZ, 0xc0, !PT ;  /* 0x001f001f173b7812 */ /* 0x040fe400078ec0ff */
[----:B------:R-:W-:Y:S02]  /*a460*/  SHF.R.U32.HI R58, RZ, 0xa, R23 ;  /* 0x0000000aff3a7819 */ /* 0x000fe40000011617 */
[----:B------:R-:W-:Y:S02]  /*a470*/  LOP3.LUT R79, R23, 0x3e003e0, RZ, 0xc0, !PT ;  /* 0x03e003e0174f7812 */ /* 0x000fe400078ec0ff */
[----:B------:R-:W-:-:S02]  /*a480*/  LOP3.LUT R26, R31, 0x20002, R26, 0xf8, !PT ;  /* 0x000200021f1a7812 */ /* 0x000fc400078ef81a */
[----:B------:R-:W-:Y:S02]  /*a490*/  SHF.R.U32.HI R24, RZ, 0xd, R21 ;  /* 0x0000000dff187819 */ /* 0x000fe40000011615 */
[----:B------:R-:W-:Y:S02]  /*a4a0*/  SHF.R.U32.HI R23, RZ, 0xd, R23 ;  /* 0x0000000dff177819 */ /* 0x000fe40000011617 */
[C---:B------:R-:W-:Y:S02]  /*a4b0*/  LOP3.LUT R39, R21.reuse, 0x1f001f, RZ, 0xc0, !PT ;  /* 0x001f001f15277812 */ /* 0x040fe400078ec0ff */
[----:B------:R-:W-:Y:S02]  /*a4c0*/  SHF.R.U32.HI R40, RZ, 0xa, R21 ;  /* 0x0000000aff287819 */ /* 0x000fe40000011615 */
[----:B------:R-:W-:Y:S02]  /*a4d0*/  LOP3.LUT R75, R21, 0x3e003e0, RZ, 0xc0, !PT ;  /* 0x03e003e0154b7812 */ /* 0x000fe400078ec0ff */
        /* <DEDUP_REMOVED lines=9> */
[----:B------:R-:W-:Y:S02]  /*a570*/  LOP3.LUT R29, R29, 0x40004, R24, 0xf8, !PT ;  /* 0x000400041d1d7812 */ /* 0x000fe400078ef818 */
[----:B------:R-:W-:Y:S02]  /*a580*/  LOP3.LUT R26, R26, 0x40004, R23, 0xf8, !PT ;  /* 0x000400041a1a7812 */ /* 0x000fe400078ef817 */
[----:B------:R-:W-:Y:S02]  /*a590*/  SHF.R.U32.HI R16, RZ, 0xc, R17 ;  /* 0x0000000cff107819 */ /* 0x000fe40000011611 */
[----:B------:R-:W-:-:S02]  /*a5a0*/  SHF.R.U32.HI R22, RZ, 0xc, R18 ;  /* 0x0000000cff167819 */ /* 0x000fc40000011612 */
[----:B------:R-:W-:Y:S02]  /*a5b0*/  SHF.R.U32.HI R19, RZ, 0xc, R19 ;  /* 0x0000000cff137819 */ /* 0x000fe40000011613 */
[----:B------:R-:W-:Y:S02]  /*a5c0*/  LOP3.LUT R20, R21, 0x80008, R20, 0xf8, !PT ;  /* 0x0008000815147812 */ /* 0x000fe400078ef814 */
[C---:B------:R-:W-:Y:S02]  /*a5d0*/  LOP3.LUT R36, R17.reuse, 0x1f001f, RZ, 0xc0, !PT ;  /* 0x001f001f11247812 */ /* 0x040fe400078ec0ff */
[----:B------:R-:W-:Y:S02]  /*a5e0*/  SHF.R.U32.HI R48, RZ, 0xa, R17 ;  /* 0x0000000aff307819 */ /* 0x000fe40000011611 */
[----:B------:R-:W-:Y:S02]  /*a5f0*/  LOP3.LUT R76, R17, 0x3e003e0, RZ, 0xc0, !PT ;  /* 0x03e003e0114c7812 */ /* 0x000fe400078ec0ff */
        /* <DEDUP_REMOVED lines=22> */
[----:B------:R-:W-:Y:S02]  /*a760*/  LOP3.LUT R30, R15, 0x1f001f, RZ, 0xc0, !PT ;  /* 0x001f001f0f1e7812 */ /* 0x000fe400078ec0ff */
[----:B------:R-:W-:Y:S02]  /*a770*/  SHF.R.U32.HI R31, RZ, 0xa, R15 ;  /* 0x0000000aff1f7819 */ /* 0x000fe4000001160f */
[----:B------:R-:W-:-:S02]  /*a780*/  LOP3.LUT R60, R60, 0x64006400, RZ, 0xfc, !PT ;  /* 0x640064003c3c7812 */ /* 0x000fc400078efcff */
[----:B------:R-:W-:Y:S02]  /*a790*/  SHF.R.U32.HI R15, RZ, 0xb, R15 ;  /* 0x0000000bff0f7819 */ /* 0x000fe4000001160f */
[----:B------:R-:W-:Y:S01]  /*a7a0*/  LOP3.LUT R70, R70, 0x64006400, RZ, 0xfc, !PT ;  /* 0x6400640046467812 */ /* 0x000fe200078efcff */
[-C--:B------:R-:W-:Y:S01]  /*a7b0*/  HFMA2 R81, R60, R7.reuse.H1_H1, -48, -48 ;  /* 0xd200d2003c517431 */ /* 0x080fe20000060007 */
[----:B------:R-:W-:Y:S02]  /*a7c0*/  LOP3.LUT R22, R22, 0x100010, R23, 0xf8, !PT ;  /* 0x0010001016167812 */ /* 0x000fe400078ef817 */
        /* <DEDUP_REMOVED lines=8> */
[----:B------:R-:W-:Y:S01]  /*a850*/  LOP3.LUT R21, R21, 0x100010, R18, 0xf8, !PT ;  /* 0x0010001015157812 */ /* 0x000fe200078ef812 */
[-C--:B------:R-:W-:Y:S01]  /*a860*/  HFMA2 R64, R60, R7.reuse.H1_H1, -48, -48 ;  /* 0xd200d2003c407431 */ /* 0x080fe20000060007 */
[----:B------:R-:W-:Y:S01]  /*a870*/  LOP3.LUT R18, R33, 0x64006400, RZ, 0xfc, !PT ;  /* 0x6400640021127812 */ /* 0x000fe200078efcff */
[-C--:B------:R-:W-:Y:S01]  /*a880*/  HFMA2 R60, R70, R7.reuse.H1_H1, -48, -48 ;  /* 0xd200d200463c7431 */ /* 0x080fe20000060007 */
[----:B------:R-:W-:Y:S02]  /*a890*/  LOP3.LUT R66, R66, 0x1f001f, RZ, 0xc0, !PT ;  /* 0x001f001f42427812 */ /* 0x000fe400078ec0ff */
[----:B------:R-:W-:Y:S01]  /*a8a0*/  LOP3.LUT R80, R75, 0x64006400, RZ, 0xfc, !PT ;  /* 0x640064004b507812 */ /* 0x000fe200078efcff */
[----:B------:R-:W-:Y:S01]  /*a8b0*/  HFMA2 R85, R18, R7.H1_H1, -48, -48 ;  /* 0xd200d20012557431 */ /* 0x000fe20000060007 */
        /* <DEDUP_REMOVED lines=31> */
[----:B------:R-:W-:Y:S01]  /*aab0*/  HADD2 R84, R84, -1040, -1040 ;  /* 0xe410e41054547430 */ /* 0x000fe20000000000 */
[----:B------:R-:W-:Y:S01]  /*aac0*/  LOP3.LUT R42, R63, 0x1f001f, RZ, 0xc0, !PT ;  /* 0x001f001f3f2a7812 */ /* 0x000fe200078ec0ff */
[----:B------:R-:W-:Y:S01]  /*aad0*/  HADD2 R83, R83, -1040, -1040 ;  /* 0xe410e41053537430 */ /* 0x000fe20000000000 */
        /* <DEDUP_REMOVED lines=10> */
[----:B------:R-:W-:Y:S01]  /*ab80*/  LOP3.LUT R20, R20, 0x100010, R19, 0xf8, !PT ;  /* 0x0010001014147812 */ /* 0x000fe200078ef813 */
[----:B------:R-:W-:Y:S01]  /*ab90*/  HFMA2 R19, R86, R7.H1_H1, -48, -48 ;  /* 0xd200d20056137431 */ /* 0x000fe20000060007 */
        /* <DEDUP_REMOVED lines=104> */
[----:B------:R-:W-:Y:S02]  /*b220*/  HFMA2 R92, R59, R31, R92 ;  /* 0x0000001f3b5c7231 */ /* 0x000fe4000000005c */
[----:B------:R-:W-:Y:S02]  /*b230*/  HFMA2 R28, R76, R30, R28 ;  /* 0x0000001e4c1c7231 */ /* 0x000fe4000000001c */
[-C--:B-1----:R-:W-:Y:S02]  /*b240*/  HFMA2 R29, R68, R20.reuse, R29 ;  /* 0x00000014441d7231 */ /* 0x082fe4000000001d */
        /* <DEDUP_REMOVED lines=15> */
[-C--:B------:R-:W-:Y:S02]  /*b340*/  HFMA2 R92, R69, R23.reuse, R30 ;  /* 0x00000017455c7231 */ /* 0x080fe4000000001e */
[-C--:B------:R-:W-:Y:S01]  /*b350*/  HFMA2 R22, R19, R23.reuse, R22 ;  /* 0x0000001713167231 */ /* 0x080fe20000000016 */
[----:B------:R-:W1:Y:S01]  /*b360*/  LDS.128 R28, [UR4+0x30] ;  /* 0x00003004ff1c7984 */ /* 0x000e620008000c00 */
[----:B------:R-:W-:Y:S02]  /*b370*/  HFMA2 R21, R32, R23, R21 ;  /* 0x0000001720157231 */ /* 0x000fe40000000015 */
[-C--:B0-----:R-:W-:Y:S02]  /*b380*/  HFMA2 R92, R34, R24.reuse, R92 ;  /* 0x00000018225c7231 */ /* 0x081fe4000000005c */
        /* <DEDUP_REMOVED lines=11> */
[-C--:B------:R-:W-:Y:S02]  /*b440*/  HFMA2 R92, R18, R26.reuse, R92 ;  /* 0x0000001a125c7231 */ /* 0x080fe4000000005c */
[----:B------:R-:W-:-:S02]  /*b450*/  HFMA2 R21, R16, R26, R21 ;  /* 0x0000001a10157231 */ /* 0x000fc40000000015 */
[-C--:B------:R-:W-:Y:S02]  /*b460*/  HFMA2 R92, R42, R27.reuse, R92 ;  /* 0x0000001b2a5c7231 */ /* 0x080fe4000000005c */
[----:B------:R-:W-:Y:S02]  /*b470*/  HFMA2 R21, R44, R27, R21 ;  /* 0x0000001b2c157231 */ /* 0x000fe40000000015 */
[-C--:B-1----:R-:W-:Y:S02]  /*b480*/  HFMA2 R92, R46, R28.reuse, R92 ;  /* 0x0000001c2e5c7231 */ /* 0x082fe4000000005c */
[-C--:B------:R-:W-:Y:S02]  /*b490*/  HFMA2 R20, R47, R28.reuse, R20 ;  /* 0x0000001c2f147231 */ /* 0x080fe40000000014 */
[-C--:B------:R-:W-:Y:S02]  /*b4a0*/  HFMA2 R21, R48, R28.reuse, R21 ;  /* 0x0000001c30157231 */ /* 0x080fe40000000015 */
[----:B------:R-:W-:-:S02]  /*b4b0*/  HFMA2 R22, R49, R28, R22 ;  /* 0x0000001c31167231 */ /* 0x000fc40000000016 */
        /* <DEDUP_REMOVED lines=20> */
.L_x_2806:
[----:B------:R-:W-:Y:S02]  /*b600*/  MOV R94, R96 ;  /* 0x00000060005e7202 */ /* 0x000fe40000000f00 */
[----:B------:R-:W-:Y:S01]  /*b610*/  MOV R95, R97 ;  /* 0x00000061005f7202 */ /* 0x000fe20000000f00 */
[----:B------:R-:W-:Y:S06]  /*b620*/  BRA.U !UP1, `(.L_x_2807) ;  /* 0x0000000909807547 */ /* 0x000fec000b800000 */
        /* <DEDUP_REMOVED lines=81> */
.L_x_2808:
        /* <DEDUP_REMOVED lines=18> */
[----:B------:R-:W0:Y:S01]  /*bc60*/  LDS.128 R24, [UR4+0xa0] ;  /* 0x0000a004ff187984 */ /* 0x000e220008000c00 */
[----:B-1----:R-:W-:Y:S02]  /*bc70*/  HFMA2 R28, R68, R20, R28 ;  /* 0x00000014441c7231 */ /* 0x002fe4000000001c */
        /* <DEDUP_REMOVED lines=59> */
.L_x_2807:
[----:B------:R-:W-:Y:S01]  /*c030*/  UIADD3 UR5, UPT, UPT, UR5, 0x20, URZ ;  /* 0x0000002005057890 */ /* 0x000fe2000fffe0ff */
[----:B------:R-:W-:Y:S01]  /*c040*/  IMAD.WIDE R96, R87, 0x4, R90 ;  /* 0x0000000457607825 */ /* 0x000fe200078e025a */
[----:B------:R-:W-:Y:S02]  /*c050*/  UIADD3 UR4, UPT, UPT, UR4, 0x40, URZ ;  /* 0x0000004004047890 */ /* 0x000fe4000fffe0ff */
[----:B------:R-:W-:-:S09]  /*c060*/  UISETP.GE.AND UP0, UPT, UR5, UR6, UPT ;  /* 0x000000060500728c */ /* 0x000fd2000bf06270 */
[----:B------:R-:W-:Y:S05]  /*c070*/  BRA.U !UP0, `(.L_x_2809) ;  /* 0xffffffe108047547 */ /* 0x000fea000b83ffff */
[----:B------:R-:W-:-:S07]  /*c080*/  IMAD.WIDE R96, R87, 0x14, R94 ;  /* 0x0000001457607825 */ /* 0x000fce00078e025e */
.L_x_2805:
[----:B------:R-:W1:Y:S01]  /*c090*/  LDCU UR6, c[0x0][0x3d4] ;  /* 0x00007a80ff0677ac */ /* 0x000e620008000800 */
[----:B0-----:R-:W0:Y:S01]  /*c0a0*/  S2R R18, SR_CTAID.Y ;  /* 0x0000000000127919 */ /* 0x001e220000002600 */
[----:B------:R-:W0:Y:S01]  /*c0b0*/  LDC R11, c[0x0][0x3a8] ;  /* 0x0000ea00ff0b7b82 */ /* 0x000e220000000800 */
[----:B-1----:R-:W-:-:S04]  /*c0c0*/  UISETP.LT.AND UP0, UPT, UR9, UR6, UPT ;  /* 0x000000060900728c */ /* 0x002fc8000bf01270 */
[----:B------:R-:W-:-:S04]  /*c0d0*/  USEL UR6, UR9, UR6, UP0 ;  /* 0x0000000609067287 */ /* 0x000fc80008000000 */
[----:B------:R-:W-:Y:S01]  /*c0e0*/  UISETP.GT.AND UP0, UPT, UR6, UR5, UPT ;  /* 0x000000050600728c */ /* 0x000fe2000bf04270 */
[----:B0-----:R-:W-:-:S08]  /*c0f0*/  IMAD R18, R18, -0x3, R11 ;  /* 0xfffffffd12127824 */ /* 0x001fd000078e020b */
[----:B------:R-:W-:Y:S05]  /*c100*/  BRA.U !UP0, `(.L_x_2810) ;  /* 0x0000005108dc7547 */ /* 0x000fea000b800000 */
[----:B------:R-:W-:-:S04]  /*c110*/  PRMT R11, R88, 0x9910, RZ ;  /* 0x00009910580b7816 */ /* 0x000fc800000000ff */
[----:B------:R-:W-:-:S04]  /*c120*/  ISETP.NE.AND P0, PT, R11, RZ, PT ;  /* 0x000000ff0b00720c */ /* 0x000fc80003f05270 */
[----:B------:R-:W-:-:S13]  /*c130*/  ISETP.EQ.OR P0, PT, R18, 0x2, !P0 ;  /* 0x000000021200780c */ /* 0x000fda0004702670 */
.L_x_2823:
[----:B------:R-:W2:Y:S01]  /*c140*/  LDG.E.128.CONSTANT R12, desc[UR14][R96.64] ;  /* 0x0000000e600c7981 */ /* 0x000ea2000c1e9d00 */
[----:B------:R-:W-:Y:S01]  /*c150*/  MOV R11, 0x2c00 ;  /* 0x00002c00000b7802 */ /* 0x000fe20000000f00 */
[----:B------:R-:W-:Y:S01]  /*c160*/  UISETP.NE.AND UP0, UPT, UR17, URZ, UPT ;  /* 0x000000ff1100728c */ /* 0x000fe2000bf05270 */
[----:B------:R-:W-:Y:S02]  /*c170*/  ISETP.NE.AND P1, PT, R18, 0x1, PT ;  /* 0x000000011200780c */ /* 0x000fe40003f25270 */
[----:B------:R-:W-:Y:S02]  /*c180*/  PRMT R7, R7, 0x5410, R11 ;  /* 0x0000541007077816 */ /* 0x000fe4000000000b */
[C---:B--2---:R-:W-:Y:S02]  /*c190*/  LOP3.LUT R11, R12.reuse, 0xf000f, RZ, 0xc0, !PT ;  /* 0x000f000f0c0b7812 */ /* 0x044fe400078ec0ff */
[----:B------:R-:W-:Y:S02]  /*c1a0*/  LOP3.LUT R16, R12, 0xf000f0, RZ, 0xc0, !PT ;  /* 0x00f000f00c107812 */ /* 0x000fe400078ec0ff */
[----:B------:R-:W-:-:S02]  /*c1b0*/  LOP3.LUT R19, R13, 0xf000f0, RZ, 0xc0, !PT ;  /* 0x00f000f00d137812 */ /* 0x000fc400078ec0ff */
[----:B------:R-:W-:Y:S02]  /*c1c0*/  SHF.R.U32.HI R12, RZ, 0x8, R12 ;  /* 0x00000008ff0c7819 */ /* 0x000fe4000001160c */
[----:B------:R-:W-:Y:S02]  /*c1d0*/  SHF.R.U32.HI R20, RZ, 0x8, R13 ;  /* 0x00000008ff147819 */ /* 0x000fe4000001160d */
[----:B------:R-:W-:Y:S02]  /*c1e0*/  SHF.R.U32.HI R25, RZ, 0x8, R14 ;  /* 0x00000008ff197819 */ /* 0x000fe4000001160e */
[----:B------:R-:W-:Y:S02]  /*c1f0*/  SHF.R.U32.HI R29, RZ, 0x8, R15 ;  /* 0x00000008ff1d7819 */ /* 0x000fe4000001160f */
[----:B------:R-:W-:Y:S02]  /*c200*/  LOP3.LUT R17, R13, 0xf000f, RZ, 0xc0, !PT ;  /* 0x000f000f0d117812 */ /* 0x000fe400078ec0ff */
[----:B------:R-:W-:-:S02]  /*c210*/  LOP3.LUT R21, R14, 0xf000f, RZ, 0xc0, !PT ;  /* 0x000f000f0e157812 */ /* 0x000fc400078ec0ff */
[----:B------:R-:W-:Y:S02]  /*c220*/  LOP3.LUT R24, R14, 0xf000f0, RZ, 0xc0, !PT ;  /* 0x00f000f00e187812 */ /* 0x000fe400078ec0ff */
[C---:B------:R-:W-:Y:S02]  /*c230*/  LOP3.LUT R26, R15.reuse, 0xf000f, RZ, 0xc0, !PT ;  /* 0x000f000f0f1a7812 */ /* 0x040fe400078ec0ff */
[----:B------:R-:W-:Y:S02]  /*c240*/  LOP3.LUT R27, R15, 0xf000f0, RZ, 0xc0, !PT ;  /* 0x00f000f00f1b7812 */ /* 0x000fe400078ec0ff */
[----:B-----5:R-:W-:Y:S02]  /*c250*/  LOP3.LUT R22, R19, 0x64006400, RZ, 0xfc, !PT ;  /* 0x6400640013167812 */ /* 0x020fe400078efcff */
[----:B------:R-:W-:Y:S02]  /*c260*/  LOP3.LUT R13, R12, 0xf000f, RZ, 0xc0, !PT ;  /* 0x000f000f0c0d7812 */ /* 0x000fe400078ec0ff */
        /* <DEDUP_REMOVED lines=30> */
[----:B------:R-:W-:-:S02]  /*c450*/  HFMA2 R19, R16, R7.H1_H1, -72, -72 ;  /* 0xd480d48010137431 */ /* 0x000fc40000060007 */
[-C--:B------:R-:W-:Y:S02]  /*c460*/  HFMA2 R28, R12, R7.reuse.H1_H1, -72, -72 ;  /* 0xd480d4800c1c7431 */ /* 0x080fe40000060007 */
[----:B------:R-:W-:Y:S02]  /*c470*/  HADD2 R29, R14, -1032, -1032 ;  /* 0xe408e4080e1d7430 */ /* 0x000fe40000000000 */
[-C--:B------:R-:W-:Y:S02]  /*c480*/  HFMA2 R30, R30, R7.reuse.H1_H1, -72, -72 ;  /* 0xd480d4801e1e7431 */ /* 0x080fe40000060007 */
[----:B------:R-:W-:Y:S02]  /*c490*/  HADD2 R31, R15, -1032, -1032 ;  /* 0xe408e4080f1f7430 */ /* 0x000fe40000000000 */
[----:B------:R-:W-:Y:S02]  /*c4a0*/  HFMA2 R32, R32, R7.H1_H1, -72, -72 ;  /* 0xd480d48020207431 */ /* 0x000fe40000060007 */
[----:B------:R-:W-:-:S02]  /*c4b0*/  HADD2 R33, R33, -1032, -1032 ;  /* 0xe408e40821217430 */ /* 0x000fc40000000000 */
[----:B------:R-:W-:Y:S01]  /*c4c0*/  HFMA2 R34, R34, R7.H1_H1, -72, -72 ;  /* 0xd480d48022227431 */ /* 0x000fe20000060007 */
[----:B------:R-:W-:Y:S06]  /*c4d0*/  BRA.U !UP0, `(.L_x_2811) ;  /* 0x0000000508687547 */ /* 0x000fec000b800000 */
        /* <DEDUP_REMOVED lines=90> */
.L_x_2811:
        /* <DEDUP_REMOVED lines=96> */
.L_x_2813:
        /* <DEDUP_REMOVED lines=26> */
[-C--:B------:R-:W-:Y:S01]  /*d220*/  FFMA.FTZ R11, R11, R39.reuse, R20 ;  /* 0x000000270b0b7223 */ /* 0x080fe20000010014 */
        /* <DEDUP_REMOVED lines=64> */
.L_x_2812:
[----:B------:R-:W0:Y:S02]  /*d630*/  LDC R87, c[0x0][0x3ac] ;  /* 0x0000eb00ff577b82 */ /* 0x000e240000000800 */
[----:B0-----:R-:W-:-:S05]  /*d640*/  IMAD.WIDE R20, R87, 0x4, R96 ;  /* 0x0000000457147825 */ /* 0x001fca00078e0260 */
[----:B------:R-:W2:Y:S02]  /*d650*/  LDG.E.128.CONSTANT R12, desc[UR14][R20.64] ;  /* 0x0000000e140c7981 */ /* 0x000ea4000c1e9d00 */
[----:B--2---:R-:W-:Y:S02]  /*d660*/  LOP3.LUT R19, R12, 0xf000f0, RZ, 0xc0, !PT ;  /* 0x00f000f00c137812 */ /* 0x004fe400078ec0ff */
[----:B------:R-:W-:Y:S02]  /*d670*/  SHF.R.U32.HI R22, RZ, 0x8, R12 ;  /* 0x00000008ff167819 */ /* 0x000fe4000001160c */
[----:B------:R-:W-:Y:S02]  /*d680*/  SHF.R.U32.HI R25, RZ, 0x8, R13 ;  /* 0x00000008ff197819 */ /* 0x000fe4000001160d */
[----:B------:R-:W-:Y:S02]  /*d690*/  SHF.R.U32.HI R29, RZ, 0x8, R14 ;  /* 0x00000008ff1d7819 */ /* 0x000fe4000001160e */
[----:B------:R-:W-:-:S02]  /*d6a0*/  SHF.R.U32.HI R33, RZ, 0x8, R15 ;  /* 0x00000008ff217819 */ /* 0x000fc4000001160f */
[----:B------:R-:W-:Y:S02]  /*d6b0*/  LOP3.LUT R11, R12, 0xf000f, RZ, 0xc0, !PT ;  /* 0x000f000f0c0b7812 */ /* 0x000fe400078ec0ff */
        /* <DEDUP_REMOVED lines=38> */
[-C--:B------:R-:W-:Y:S02]  /*d920*/  HFMA2 R19, R12, R7.reuse.H1_H1, -72, -72 ;  /* 0xd480d4800c137431 */ /* 0x080fe40000060007 */
[-C--:B------:R-:W-:Y:S02]  /*d930*/  HFMA2 R32, R22, R7.reuse.H1_H1, -72, -72 ;  /* 0xd480d48016207431 */ /* 0x080fe40000060007 */
[----:B------:R-:W-:Y:S02]  /*d940*/  HADD2 R33, R14, -1032, -1032 ;  /* 0xe408e4080e217430 */ /* 0x000fe40000000000 */
[----:B------:R-:W-:-:S02]  /*d950*/  HFMA2 R34, R34, R7.H1_H1, -72, -72 ;  /* 0xd480d48022227431 */ /* 0x000fc40000060007 */
[----:B------:R-:W-:Y:S02]  /*d960*/  HADD2 R35, R15, -1032, -1032 ;  /* 0xe408e4080f237430 */ /* 0x000fe40000000000 */
[-C--:B------:R-:W-:Y:S02]  /*d970*/  HFMA2 R36, R36, R7.reuse.H1_H1, -72, -72 ;  /* 0xd480d48024247431 */ /* 0x080fe40000060007 */
[----:B------:R-:W-:Y:S02]  /*d980*/  HADD2 R37, R37, -1032, -1032 ;  /* 0xe408e40825257430 */ /* 0x000fe40000000000 */
[----:B------:R-:W-:Y:S01]  /*d990*/  HFMA2 R38, R38, R7.H1_H1, -72, -72 ;  /* 0xd480d48026267431 */ /* 0x000fe20000060007 */
[----:B------:R-:W-:Y:S06]  /*d9a0*/  BRA.U !UP0, `(.L_x_2814) ;  /* 0x0000000508687547 */ /* 0x000fec000b800000 */
        /* <DEDUP_REMOVED lines=90> */
.L_x_2814:
        /* <DEDUP_REMOVED lines=94> */
.L_x_2816:
        /* <DEDUP_REMOVED lines=91> */
.L_x_2815:
[----:B------:R-:W-:-:S05]  /*eae0*/  IMAD.WIDE R20, R87, 0x4, R20 ;  /* 0x0000000457147825 */ /* 0x000fca00078e0214 */
        /* <DEDUP_REMOVED lines=144> */
.L_x_2817:
        /* <DEDUP_REMOVED lines=94> */
.L_x_2819:
        /* <DEDUP_REMOVED lines=91> */
.L_x_2818:
[----:B------:R-:W-:-:S05]  /*ff80*/  IMAD.WIDE R20, R87, 0x4, R20 ;  /* 0x0000000457147825 */ /* 0x000fca00078e0214 */
[----:B------:R-:W2:Y:S02]  /*ff90*/  LDG.E.128.CONSTANT R12, desc[UR14][R20.64] ;  /* 0x0000000e140c7981 */ /* 0x000ea4000c1e9d00 */
[C---:B--2---:R-:W-:Y:S02]  /*ffa0*/  LOP3.LUT R19, R12.reuse, 0xf000f0, RZ, 0xc0, !PT ;  /* 0x00f000f00c137812 */ /* 0x044fe400078ec0ff */
[----:B------:R-:W-:Y:S02]  /*ffb0*/  SHF.R.U32.HI R33, RZ, 0x8, R14 ;  /* 0x00000008ff217819 */ /* 0x000fe4000001160e */
[----:B------:R-:W-:Y:S02]  /*ffc0*/  SHF.R.U32.HI R35, RZ, 0x8, R15 ;  /* 0x00000008ff237819 */ /* 0x000fe4000001160f */
[----:B------:R-:W-:Y:S02]  /*ffd0*/  LOP3.LUT R11, R12, 0xf000f, RZ, 0xc0, !PT ;  /* 0x000f000f0c0b7812 */ /* 0x000fe400078ec0ff */
[----:B------:R-:W-:-:S02]  /*ffe0*/  SHF.R.U32.HI R22, RZ, 0x8, R12 ;  /* 0x00000008ff167819 */ /* 0x000fc4000001160c */
[C---:B------:R-:W-:Y:S02]  /*fff0*/  LOP3.LUT R23, R13.reuse, 0xf000f, RZ, 0xc0, !PT ;  /* 0x000f000f0d177812 */ /* 0x040fe400078ec0ff */
[----:B------:R-:W-:Y:S02]  /*10000*/  LOP3.LUT R24, R13, 0xf000f0, RZ, 0xc0, !PT ;  /* 0x00f000f00d187812 */ /* 0x000fe400078ec0ff */
        /* <DEDUP_REMOVED lines=15> */
[C---:B------:R-:W-:Y:S01]  /*10100*/  LOP3.LUT R13, R22.reuse, 0xf000f0, RZ, 0xc0, !PT ;  /* 0x00f000f0160d7812 */ /* 0x040fe200078ec0ff */
[-C--:B------:R-:W-:Y:S01]  /*10110*/  HFMA2 R26, R36, R7.reuse.H1_H1, -72, -72 ;  /* 0xd480d480241a7431 */ /* 0x080fe20000060007 */
[C---:B------:R-:W-:Y:S01]  /*10120*/  LOP3.LUT R15, R31.reuse, 0xf000f0, RZ, 0xc0, !PT ;  /* 0x00f000f01f0f7812 */ /* 0x040fe200078ec0ff */
[----:B------:R-:W-:Y:S01]  /*10130*/  HFMA2 R30, R38, R7.H1_H1, -72, -72 ;  /* 0xd480d480261e7431 */ /* 0x000fe20000060007 */
        /* <DEDUP_REMOVED lines=26> */
[----:B------:R-:W-:Y:S06]  /*102e0*/  BRA.U !UP0, `(.L_x_2820) ;  /* 0x0000000508687547 */ /* 0x000fec000b800000 */
        /* <DEDUP_REMOVED lines=90> */
.L_x_2820:
        /* <DEDUP_REMOVED lines=94> */
.L_x_2822:
        /* <DEDUP_REMOVED lines=91> */
.L_x_2821:
[----:B------:R-:W-:Y:S01]  /*11420*/  UIADD3 UR5, UPT, UPT, UR5, 0x20, URZ ;  /* 0x0000002005057890 */ /* 0x000fe2000fffe0ff */
[----:B------:R-:W-:Y:S01]  /*11430*/  IMAD.WIDE R96, R87, 0x4, R20 ;  /* 0x0000000457607825 */ /* 0x000fe200078e0214 */
[----:B------:R-:W-:Y:S02]  /*11440*/  UIADD3 UR4, UPT, UPT, UR4, 0x40, URZ ;  /* 0x0000004004047890 */ /* 0x000fe4000fffe0ff */
[----:B------:R-:W-:-:S09]  /*11450*/  UISETP.GE.AND UP0, UPT, UR5, UR6, UPT ;  /* 0x000000060500728c */ /* 0x000fd2000bf06270 */
[----:B------:R-:W-:Y:S05]  /*11460*/  BRA.U !UP0, `(.L_x_2823) ;  /* 0xffffffad08347547 */ /* 0x000fea000b83ffff */
[----:B------:R-:W-:-:S07]  /*11470*/  IMAD.WIDE R96, R87, 0x10, R16 ;  /* 0x0000001057607825 */ /* 0x000fce00078e0210 */
.L_x_2810:
[----:B------:R-:W0:Y:S02]  /*11480*/  LDCU UR6, c[0x0][0x3d8] ;  /* 0x00007b00ff0677ac */ /* 0x000e240008000800 */
[----:B0-----:R-:W-:-:S04]  /*11490*/  UISETP.LT.AND UP0, UPT, UR9, UR6, UPT ;  /* 0x000000060900728c */ /* 0x001fc8000bf01270 */
[----:B------:R-:W-:-:S04]  /*114a0*/  USEL UR6, UR9, UR6, UP0 ;  /* 0x0000000609067287 */ /* 0x000fc80008000000 */
[----:B------:R-:W-:-:S09]  /*114b0*/  UISETP.GT.AND UP0, UPT, UR6, UR5, UPT ;  /* 0x000000050600728c */ /* 0x000fd2000bf04270 */
[----:B------:R-:W-:Y:S05]  /*114c0*/  BRA.U !UP0, `(.L_x_2824) ;  /* 0x0000001d08a07547 */ /* 0x000fea000b800000 */
[----:B------:R-:W-:Y:S01]  /*114d0*/  PRMT R11, R88, 0x9910, RZ ;  /* 0x00009910580b7816 */ /* 0x000fe200000000ff */
[----:B------:R-:W0:Y:S03]  /*114e0*/  LDCU UR8, c[0x0][0x3a8] ;  /* 0x00007500ff0877ac */ /* 0x000e260008000800 */
[----:B------:R-:W-:-:S04]  /*114f0*/  ISETP.NE.AND P0, PT, R11, RZ, PT ;  /* 0x000000ff0b00720c */ /* 0x000fc80003f05270 */
[----:B------:R-:W-:-:S13]  /*11500*/  ISETP.EQ.OR P0, PT, R18, 0x2, !P0 ;  /* 0x000000021200780c */ /* 0x000fda0004702670 */
.L_x_2828:
[----:B------:R-:W1:Y:S01]  /*11510*/  LDC R87, c[0x0][0x3ac] ;  /* 0x0000eb00ff577b82 */ /* 0x000e620000000800 */
[----:B-----5:R-:W2:Y:S01]  /*11520*/  LDG.E.128.CONSTANT R20, desc[UR14][R96.64] ;  /* 0x0000000e60147981 */ /* 0x020ea2000c1e9d00 */
[----:B-1----:R-:W-:-:S05]  /*11530*/  IMAD.WIDE R24, R87, 0x4, R96 ;  /* 0x0000000457187825 */ /* 0x002fca00078e0260 */
[----:B------:R1:W3:Y:S01]  /*11540*/  LDG.E.128.CONSTANT R16, desc[UR14][R24.64] ;  /* 0x0000000e18107981 */ /* 0x0002e2000c1e9d00 */
[----:B------:R-:W-:-:S05]  /*11550*/  IMAD.WIDE R90, R87, 0x4, R24 ;  /* 0x00000004575a7825 */ /* 0x000fca00078e0218 */
[----:B------:R-:W4:Y:S01]  /*11560*/  LDG.E.128.CONSTANT R12, desc[UR14][R90.64] ;  /* 0x0000000e5a0c7981 */ /* 0x000f22000c1e9d00 */
[----:B------:R-:W-:Y:S01]  /*11570*/  MOV R34, 0x3000 ;  /* 0x0000300000227802 */ /* 0x000fe20000000f00 */
[----:B------:R-:W-:Y:S01]  /*11580*/  HFMA2 R42, -RZ, RZ, 0, 0.015625 ;  /* 0x00002400ff2a7431 */ /* 0x000fe200000001ff */
[----:B------:R-:W0:Y:S01]  /*11590*/  S2UR UR7, SR_CTAID.Y ;  /* 0x00000000000779c3 */ /* 0x000e220000002600 */
[----:B------:R-:W-:Y:S02]  /*115a0*/  UISETP.NE.AND UP0, UPT, UR17, URZ, UPT ;  /* 0x000000ff1100728c */ /* 0x000fe4000bf05270 */
[----:B0-----:R-:W-:-:S04]  /*115b0*/  UIMAD UR7, UR7, -0x3, UR8 ;  /* 0xfffffffd070778a4 */ /* 0x001fc8000f8e0208 */
[----:B------:R-:W-:Y:S01]  /*115c0*/  UISETP.NE.AND UP1, UPT, UR7, 0x1, UPT ;  /* 0x000000010700788c */ /* 0x000fe2000bf25270 */
[C---:B--2---:R-:W-:Y:S02]  /*115d0*/  LOP3.LUT R44, R20.reuse, 0x70007, RZ, 0xc0, !PT ;  /* 0x00070007142c7812 */ /* 0x044fe400078ec0ff */
[----:B------:R-:W-:Y:S02]  /*115e0*/  LOP3.LUT R32, R20, 0x380038, RZ, 0xc0, !PT ;  /* 0x0038003814207812 */ /* 0x000fe400078ec0ff */
[----:B------:R-:W-:Y:S02]  /*115f0*/  SHF.R.U32.HI R43, RZ, 0x6, R20 ;  /* 0x00000006ff2b7819 */ /* 0x000fe40000011614 */
[C---:B------:R-:W-:Y:S02]  /*11600*/  LOP3.LUT R48, R21.reuse, 0x70007, RZ, 0xc0, !PT ;  /* 0x0007000715307812 */ /* 0x040fe400078ec0ff */
[----:B------:R-:W-:Y:S02]  /*11610*/  LOP3.LUT R33, R21, 0x380038, RZ, 0xc0, !PT ;  /* 0x0038003815217812 */ /* 0x000fe400078ec0ff */
[----:B------:R-:W-:-:S02]  /*11620*/  SHF.R.U32.HI R47, RZ, 0x6, R21 ;  /* 0x00000006ff2f7819 */ /* 0x000fc40000011615 */
[----:B-1----:R-:W-:Y:S02]  /*11630*/  SHF.R.U32.HI R24, RZ, 0xf, R21 ;  /* 0x0000000fff187819 */ /* 0x002fe40000011615 */
[C---:B------:R-:W-:Y:S02]  /*11640*/  LOP3.LUT R56, R22.reuse, 0x70007, RZ, 0xc0, !PT ;  /* 0x0007000716387812 */ /* 0x040fe400078ec0ff */
[----:B------:R-:W-:Y:S02]  /*11650*/  LOP3.LUT R35, R22, 0x380038, RZ, 0xc0, !PT ;  /* 0x0038003816237812 */ /* 0x000fe400078ec0ff */
[----:B------:R-:W-:Y:S02]  /*11660*/  SHF.R.U32.HI R55, RZ, 0x6, R22 ;  /* 0x00000006ff377819 */ /* 0x000fe40000011616 */
[----:B------:R-:W-:Y:S02]  /*11670*/  SHF.R.U32.HI R20, RZ, 0xf, R20 ;  /* 0x0000000fff147819 */ /* 0x000fe40000011614 */
[----:B------:R-:W-:-:S02]  /*11680*/  SHF.R.U32.HI R22, RZ, 0xf, R22 ;  /* 0x0000000fff167819 */ /* 0x000fc40000011616 */
[C---:B------:R-:W-:Y:S02]  /*11690*/  LOP3.LUT R61, R23.reuse, 0x70007, RZ, 0xc0, !PT ;  /* 0x00070007173d7812 */ /* 0x040fe400078ec0ff */
[----:B------:R-:W-:Y:S02]  /*116a0*/  LOP3.LUT R38, R23, 0x380038, RZ, 0xc0, !PT ;  /* 0x0038003817267812 */ /* 0x000fe400078ec0ff */
[--C-:B------:R-:W-:Y:S02]  /*116b0*/  SHF.R.U32.HI R57, RZ, 0x6, R23.reuse ;  /* 0x00000006ff397819 */ /* 0x100fe40000011617 */
[----:B------:R-:W-:Y:S02]  /*116c0*/  SHF.R.U32.HI R25, RZ, 0xf, R23 ;  /* 0x0000000fff197819 */ /* 0x000fe40000011617 */
[C---:B---3--:R-:W-:Y:S02]  /*116d0*/  LOP3.LUT R45, R16.reuse, 0x70007, RZ, 0xc0, !PT ;  /* 0x00070007102d7812 */ /* 0x048fe400078ec0ff */
[----:B------:R-:W-:-:S02]  /*116e0*/  LOP3.LUT R11, R16, 0x380038, RZ, 0xc0, !PT ;  /* 0x00380038100b7812 */ /* 0x000fc400078ec0ff */
[--C-:B------:R-:W-:Y:S02]  /*116f0*/  SHF.R.U32.HI R46, RZ, 0x6, R16.reuse ;  /* 0x00000006ff2e7819 */ /* 0x100fe40000011610 */
        /* <DEDUP_REMOVED lines=17> */
[----:B------:R-:W-:Y:S02]  /*11810*/  LOP3.LUT R22, R20, 0x20002, R21, 0xf8, !PT ;  /* 0x0002000214167812 */ /* 0x000fe400078ef815 */
[----:B------:R-:W-:Y:S02]  /*11820*/  LOP3.LUT R37, R19, 0x20002, R26, 0xf8, !PT ;  /* 0x0002000213257812 */ /* 0x000fe400078ef81a */
[----:B------:R-:W-:Y:S02]  /*11830*/  LOP3.LUT R40, R25, 0x20002, R28, 0xf8, !PT ;  /* 0x0002000219287812 */ /* 0x000fe400078ef81c */
[----:B------:R-:W-:Y:S02]  /*11840*/  LOP3.LUT R24, R24, 0x20002, R23, 0xf8, !PT ;  /* 0x0002000218187812 */ /* 0x000fe400078ef817 */
[C---:B----4-:R-:W-:Y:S02]  /*11850*/  LOP3.LUT R28, R12.reuse, 0x70007, RZ, 0xc0, !PT ;  /* 0x000700070c1c7812 */ /* 0x050fe400078ec0ff */
        /* <DEDUP_REMOVED lines=15> */
[----:B------:R-:W-:Y:S02]  /*11950*/  LOP3.LUT R21, R22, 0x40004, R21, 0xf8, !PT ;  /* 0x0004000416157812 */ /* 0x000fe400078ef815 */
[----:B------:R-:W-:Y:S02]  /*11960*/  LOP3.LUT R22, R24, 0x40004, R23, 0xf8, !PT ;  /* 0x0004000418167812 */ /* 0x000fe400078ef817 */
[----:B------:R-:W-:Y:S02]  /*11970*/  LOP3.LUT R24, R40, 0x40004, R15, 0xf8, !PT ;  /* 0x0004000428187812 */ /* 0x000fe400078ef80f */
[----:B------:R-:W-:-:S02]  /*11980*/  LOP3.LUT R33, R33, 0x64006400, RZ, 0xfc, !PT ;  /* 0x6400640021217812 */ /* 0x000fc400078efcff */
[----:B------:R-:W-:Y:S02]  /*11990*/  LOP3.LUT R15, R43, 0x380038, RZ, 0xc0, !PT ;  /* 0x003800382b0f7812 */ /* 0x000fe400078ec0ff */
[----:B------:R-:W-:Y:S01]  /*119a0*/  LOP3.LUT R23, R37, 0x40004, R36, 0xf8, !PT ;  /* 0x0004000425177812 */ /* 0x000fe200078ef824 */
        /* <DEDUP_REMOVED lines=63> */
[----:B------:R-:W-:Y:S01]  /*11da0*/  LOP3.LUT R41, R40, 0x64006400, RZ, 0xfc, !PT ;  /* 0x6400640028297812 */ /* 0x000fe200078efcff */
[-C--:B------:R-:W-:Y:S01]  /*11db0*/  HFMA2 R14, R67, R34.reuse.H0_H0, -132, -132 ;  /* 0xd820d820430e7431 */ /* 0x080fe20000040022 */
[----:B------:R-:W-:Y:S01]  /*11dc0*/  LOP3.LUT R38, R50, 0x1c001c0, RZ, 0xc0, !PT ;  /* 0x01c001c032267812 */ /* 0x000fe200078ec0ff */
[----:B------:R-:W-:Y:S01]  /*11dd0*/  HFMA2 R33, R63, R34.H0_H0, -132, -132 ;  /* 0xd820d8203f217431 */ /* 0x000fe20000040022 */
        /* <DEDUP_REMOVED lines=174> */
.L_x_2825:
        /* <DEDUP_REMOVED lines=84> */
.L_x_2827:
        /* <DEDUP_REMOVED lines=79> */
.L_x_2826:
[----:B------:R-:W-:Y:S01]  /*132f0*/  UIADD3 UR5, UPT, UPT, UR5, 0x20, URZ ;  /* 0x0000002005057890 */ /* 0x000fe2000fffe0ff */
[----:B------:R-:W-:Y:S01]  /*13300*/  IMAD.WIDE R96, R87, 0x4, R90 ;  /* 0x0000000457607825 */ /* 0x000fe200078e025a */
[----:B------:R-:W-:Y:S02]  /*13310*/  UIADD3 UR4, UPT, UPT, UR4, 0x40, URZ ;  /* 0x0000004004047890 */ /* 0x000fe4000fffe0ff */
[----:B------:R-:W-:-:S09]  /*13320*/  UISETP.GE.AND UP0, UPT, UR5, UR6, UPT ;  /* 0x000000060500728c */ /* 0x000fd2000bf06270 */
[----:B------:R-:W-:Y:S05]  /*13330*/  BRA.U !UP0, `(.L_x_2828) ;  /* 0xffffffe108747547 */ /* 0x000fea000b83ffff */
[----:B------:R-:W-:-:S07]  /*13340*/  IMAD.WIDE R96, R87, 0xc, R94 ;  /* 0x0000000c57607825 */ /* 0x000fce00078e025e */
.L_x_2824:
[----:B------:R-:W0:Y:S02]  /*13350*/  LDCU UR6, c[0x0][0x3dc] ;  /* 0x00007b80ff0677ac */ /* 0x000e240008000800 */
[----:B0-----:R-:W-:-:S04]  /*13360*/  UISETP.LT.AND UP0, UPT, UR9, UR6, UPT ;  /* 0x000000060900728c */ /* 0x001fc8000bf01270 */
[----:B------:R-:W-:-:S04]  /*13370*/  USEL UR9, UR9, UR6, UP0 ;  /* 0x0000000609097287 */ /* 0x000fc80008000000 */
[----:B------:R-:W-:-:S09]  /*13380*/  UISETP.GT.AND UP0, UPT, UR9, UR5, UPT ;  /* 0x000000050900728c */ /* 0x000fd2000bf04270 */
[----:B------:R-:W-:Y:S05]  /*13390*/  BRA.U !UP0, `(.L_x_2829) ;  /* 0x0000001108187547 */ /* 0x000fea000b800000 */
[----:B------:R-:W0:Y:S01]  /*133a0*/  S2R R11, SR_CTAID.Y ;  /* 0x00000000000b7919 */ /* 0x000e220000002600 */
[----:B------:R-:W0:Y:S01]  /*133b0*/  LDC R12, c[0x0][0x3a8] ;  /* 0x0000ea00ff0c7b82 */ /* 0x000e220000000800 */
[----:B------:R-:W-:Y:S01]  /*133c0*/  PRMT R13, R88, 0x9910, RZ ;  /* 0x00009910580d7816 */ /* 0x000fe200000000ff */
[----:B------:R-:W-:-:S03]  /*133d0*/  UIADD3 UR4, UPT, UPT, UR4, 0x50, URZ ;  /* 0x0000005004047890 */ /* 0x000fc6000fffe0ff */
[----:B------:R-:W-:Y:S01]  /*133e0*/  ISETP.NE.AND P0, PT, R13, RZ, PT ;  /* 0x000000ff0d00720c */ /* 0x000fe20003f05270 */
[----:B0-----:R-:W-:-:S05]  /*133f0*/  IMAD R12, R11, -0x3, R12 ;  /* 0xfffffffd0b0c7824 */ /* 0x001fca00078e020c */
[----:B------:R-:W-:-:S13]  /*13400*/  ISETP.EQ.OR P0, PT, R12, 0x2, !P0 ;  /* 0x000000020c00780c */ /* 0x000fda0004702670 */
.L_x_2833:
[----:B------:R-:W2:Y:S01]  /*13410*/  LDG.E.128.CONSTANT R12, desc[UR14][R96.64] ;  /* 0x0000000e600c7981 */ /* 0x000ea2000c1e9d00 */
[----:B-----5:R-:W0:Y:S01]  /*13420*/  LDC R22, c[0x0][0x3a8] ;  /* 0x0000ea00ff167b82 */ /* 0x020e220000000800 */
[----:B------:R-:W-:Y:S01]  /*13430*/  MOV R17, 0x2400 ;  /* 0x0000240000117802 */ /* 0x000fe20000000f00 */
[----:B------:R-:W-:Y:S01]  /*13440*/  HFMA2 R35, -RZ, RZ, 0, 0.0625 ;  /* 0x00002c00ff237431 */ /* 0x000fe200000001ff */
[----:B------:R-:W-:Y:S01]  /*13450*/  MOV R16, 0x3400 ;  /* 0x0000340000107802 */ /* 0x000fe20000000f00 */
[----:B------:R-:W-:Y:S01]  /*13460*/  UISETP.NE.AND UP0, UPT, UR17, URZ, UPT ;  /* 0x000000ff1100728c */ /* 0x000fe2000bf05270 */
[----:B------:R-:W-:Y:S02]  /*13470*/  PRMT R7, R7, 0x5410, R17 ;  /* 0x0000541007077816 */ /* 0x000fe40000000011 */
[----:B------:R-:W-:Y:S01]  /*13480*/  PRMT R8, R8, 0x5410, R16 ;  /* 0x0000541008087816 */ /* 0x000fe20000000010 */
[----:B0-----:R-:W-:-:S05]  /*13490*/  IMAD R22, R11, -0x3, R22 ;  /* 0xfffffffd0b167824 */ /* 0x001fca00078e0216 */
[----:B------:R-:W-:Y:S02]  /*134a0*/  ISETP.NE.AND P1, PT, R22, 0x1, PT ;  /* 0x000000011600780c */ /* 0x000fe40003f25270 */
[C---:B--2---:R-:W-:Y:S02]  /*134b0*/  LOP3.LUT R17, R15.reuse, 0x30003, RZ, 0xc0, !PT ;  /* 0x000300030f117812 */ /* 0x044fe400078ec0ff */
[C---:B------:R-:W-:Y:S02]  /*134c0*/  LOP3.LUT R25, R15.reuse, 0xc000c, RZ, 0xc0, !PT ;  /* 0x000c000c0f197812 */ /* 0x040fe400078ec0ff */
[C---:B------:R-:W-:Y:S02]  /*134d0*/  LOP3.LUT R32, R15.reuse, 0x300030, RZ, 0xc0, !PT ;  /* 0x003000300f207812 */ /* 0x040fe400078ec0ff */
        /* <DEDUP_REMOVED lines=23> */
[----:B------:R-:W-:Y:S02]  /*13650*/  SHF.R.U32.HI R14, RZ, 0x8, R14 ;  /* 0x00000008ff0e7819 */ /* 0x000fe4000001160e */
        /* <DEDUP_REMOVED lines=73> */
[----:B------:R-:W-:Y:S06]  /*13af0*/  BRA.U !UP0, `(.L_x_2830) ;  /* 0x0000000108b07547 */ /* 0x000fec000b800000 */
        /* <DEDUP_REMOVED lines=44> */
.L_x_2830:
[----:B------:R-:W-:Y:S05]  /*13dc0*/  @!P1 BRA `(.L_x_2831) ;  /* 0x0000000400749947 */ /* 0x000fea0003800000 */
[----:B------:R-:W-:-:S04]  /*13dd0*/  PRMT R12, R89, 0x9910, RZ ;  /* 0x00009910590c7816 */ /* 0x000fc800000000ff */
[----:B------:R-:W-:-:S13]  /*13de0*/  ISETP.NE.AND P1, PT, R12, RZ, PT ;  /* 0x000000ff0c00720c */ /* 0x000fda0003f25270 */
[----:B------:R-:W-:Y:S05]  /*13df0*/  @!P1 BRA `(.L_x_2832) ;  /* 0x0000000000b09947 */ /* 0x000fea0003800000 */
[----:B------:R-:W0:Y:S01]  /*13e00*/  LDS.128 R12, [UR4+-0x10] ;  /* 0xfffff004ff0c7984 */ /* 0x000e220008000c00 */
[----:B------:R-:W-:Y:S02]  /*13e10*/  PRMT R10, R10, 0x5410, R9 ;  /* 0x000054100a0a7816 */ /* 0x000fe40000000009 */
[----:B------:R-:W-:Y:S01]  /*13e20*/  PRMT R8, R8, 0x5410, R7 ;  /* 0x0000541008087816 */ /* 0x000fe20000000007 */
        /* <DEDUP_REMOVED lines=41> */
.L_x_2832:
        /* <DEDUP_REMOVED lines=46> */
.L_x_2831:
[----:B------:R-:W0:Y:S01]  /*143a0*/  LDC R87, c[0x0][0x3ac] ;  /* 0x0000eb00ff577b82 */ /* 0x000e220000000800 */
[----:B------:R-:W-:Y:S02]  /*143b0*/  UIADD3 UR5, UPT, UPT, UR5, 0x10, URZ ;  /* 0x0000001005057890 */ /* 0x000fe4000fffe0ff */
[----:B------:R-:W-:Y:S02]  /*143c0*/  UIADD3 UR4, UPT, UPT, UR4, 0x20, URZ ;  /* 0x0000002004047890 */ /* 0x000fe4000fffe0ff */
[----:B------:R-:W-:Y:S01]  /*143d0*/  UISETP.GE.AND UP0, UPT, UR5, UR9, UPT ;  /* 0x000000090500728c */ /* 0x000fe2000bf06270 */
[----:B0-----:R-:W-:-:S08]  /*143e0*/  IMAD.WIDE R96, R87, 0x4, R96 ;  /* 0x0000000457607825 */ /* 0x001fd000078e0260 */
[----:B------:R-:W-:Y:S05]  /*143f0*/  BRA.U !UP0, `(.L_x_2833) ;  /* 0xfffffff108047547 */ /* 0x000fea000b83ffff */
.L_x_2829:
[----:B------:R-:W0:Y:S01]  /*14400*/  S2R R10, SR_CTAID.X ;  /* 0x00000000000a7919 */ /* 0x000e220000002500 */
[----:B------:R-:W1:Y:S01]  /*14410*/  S2UR UR4, SR_CTAID.Y ;  /* 0x00000000000479c3 */ /* 0x000e620000002600 */
[----:B------:R-:W-:Y:S01]  /*14420*/  HMUL2 R11, R6, UR17.H0_H0 ;  /* 0x20000011060b7c32 */ /* 0x000fe20008000000 */
        /* <DEDUP_REMOVED lines=10> */
[----:B------:R-:W-:Y:S01]  /*144d0*/  HMUL2 R13, R5, UR17.H0_H0 ;  /* 0x20000011050d7c32 */ /* 0x000fe20008000000 */
[----:B0-----:R-:W-:-:S04]  /*144e0*/  IADD3 R10, PT, PT, R10, -UR4, RZ ;  /* 0x800000040a0a7c10 */ /* 0x001fc8000fffe0ff */
[----:B------:R-:W-:Y:S01]  /*144f0*/  ISETP.NE.AND P0, PT, R10, 0x1, PT ;  /* 0x000000010a00780c */ /* 0x000fe20003f05270 */
[----:B-1----:R-:W-:-:S12]  /*14500*/  @P1 BRA `(.L_x_2835) ;  /* 0x0000000000301947 */ /* 0x002fd80003800000 */
[----:B------:R-:W0:Y:S02]  /*14510*/  QSPC.E.S P1, RZ, [R8] ;  /* 0x0000000008ff73aa */ /* 0x000e240000020500 */
[----:B0-----:R-:W-:Y:S05]  /*14520*/  @!P1 BRA `(.L_x_2836) ;  /* 0x00000000001c9947 */ /* 0x001fea0003800000 */
[----:B------:R-:W-:-:S04]  /*14530*/  MOV R6, R8 ;  /* 0x0000000800067202 */ /* 0x000fc80000000f00 */
[----:B------:R-:W-:-:S07]  /*14540*/  MOV R5, R6 ;  /* 0x0000000600057202 */ /* 0x000fce0000000f00 */
.L_x_2837:
[----:B------:R-:W0:Y:S02]  /*14550*/  LDS R6, [R5] ;  /* 0x0000000005067984 */ /* 0x000e240000000800 */
[----:B0-----:R-:W-:-:S05]  /*14560*/  HADD2 R7, R6, R11 ;  /* 0x0000000b06077230 */ /* 0x001fca0000000000 */
[----:B------:R-:W0:Y:S02]  /*14570*/  ATOMS.CAST.SPIN P1, [R5], R6, R7 ;  /* 0x000000060500758d */ /* 0x000e240001820007 */
[----:B0-----:R-:W-:Y:S05]  /*14580*/  @!P1 BRA `(.L_x_2837) ;  /* 0xfffffffc00f09947 */ /* 0x001fea000383ffff */
[----:B------:R-:W-:Y:S05]  /*14590*/  BRA `(.L_x_2835) ;  /* 0x00000000000c7947 */ /* 0x000fea0003800000 */
.L_x_2836:
[----:B------:R-:W2:Y:S02]  /*145a0*/  LD.E R5, desc[UR14][R8.64] ;  /* 0x0000000e08057980 */ /* 0x000ea4000c101900 */
[----:B--2---:R-:W-:-:S05]  /*145b0*/  IADD3 R5, PT, PT, R11, R5, RZ ;  /* 0x000000050b057210 */ /* 0x004fca0007ffe0ff */
[----:B------:R0:W-:Y:S02]  /*145c0*/  ST.E desc[UR14][R8.64], R5 ;  /* 0x0000000508007985 */ /* 0x0001e4000c10190e */
.L_x_2835:
[----:B------:R-:W-:Y:S05]  /*145d0*/  BSYNC.RECONVERGENT B0 ;  /* 0x0000000000007941 */ /* 0x000fea0003800200 */
.L_x_2834:
[----:B------:R1:W-:Y:S01]  /*145e0*/  ATOM.E.ADD.F16x2.RN.STRONG.GPU P1, RZ, desc[UR14][R8.64+0x4], R13 ;  /* 0x8000040d08ff79a2 */ /* 0x0003e2000c12e10e */
[----:B------:R-:W-:Y:S04]  /*145f0*/  BSSY.RECONVERGENT B0, `(.L_x_2838) ;  /* 0x000000e000007945 */ /* 0x000fe80003800200 */
[----:B-1----:R-:W-:Y:S05]  /*14600*/  @P1 BRA `(.L_x_2839) ;  /* 0x0000000000301947 */ /* 0x002fea0003800000 */
[----:B------:R-:W1:Y:S02]  /*14610*/  QSPC.E.S P1, RZ, [R8+0x4] ;  /* 0x0000040008ff73aa */ /* 0x000e640000020500 */
[----:B-1----:R-:W-:Y:S05]  /*14620*/  @!P1 BRA `(.L_x_2840) ;  /* 0x00000000001c9947 */ /* 0x002fea0003800000 */
[----:B------:R-:W-:-:S04]  /*14630*/  MOV R6, R8 ;  /* 0x0000000800067202 */ /* 0x000fc80000000f00 */
[----:B0-----:R-:W-:-:S07]  /*14640*/  MOV R5, R6 ;  /* 0x0000000600057202 */ /* 0x001fce0000000f00 */
.L_x_2841:
[----:B------:R-:W0:Y:S02]  /*14650*/  LDS R6, [R5+0x4] ;  /* 0x0000040005067984 */ /* 0x000e240000000800 */
[----:B0-----:R-:W-:-:S05]  /*14660*/  HFMA2 R7, R6, 1, 1, R13 ;  /* 0x3c003c0006077831 */ /* 0x001fca000000000d */
[----:B------:R-:W0:Y:S02]  /*14670*/  ATOMS.CAST.SPIN P1, [R5+0x4], R6, R7 ;  /* 0x000004060500758d */ /* 0x000e240001820007 */
[----:B0-----:R-:W-:Y:S05]  /*14680*/  @!P1 BRA `(.L_x_2841) ;  /* 0xfffffffc00f09947 */ /* 0x001fea000383ffff */
[----:B------:R-:W-:Y:S05]  /*14690*/  BRA `(.L_x_2839) ;  /* 0x00000000000c7947 */ /* 0x000fea0003800000 */
.L_x_2840:
[----:B0-----:R-:W2:Y:S02]  /*146a0*/  LD.E R5, desc[UR14][R8.64+0x4] ;  /* 0x0000040e08057980 */ /* 0x001ea4000c101900 */
[----:B--2---:R-:W-:-:S05]  /*146b0*/  IADD3 R5, PT, PT, R13, R5, RZ ;  /* 0x000000050d057210 */ /* 0x004fca0007ffe0ff */
[----:B------:R1:W-:Y:S02]  /*146c0*/  ST.E desc[UR14][R8.64+0x4], R5 ;  /* 0x0000040508007985 */ /* 0x0003e4000c10190e */
.L_x_2839:
[----:B------:R-:W-:Y:S05]  /*146d0*/  BSYNC.RECONVERGENT B0 ;  /* 0x0000000000007941 */ /* 0x000fea0003800200 */
.L_x_2838:
        /* <DEDUP_REMOVED lines=11> */
.L_x_2845:
[----:B------:R-:W0:Y:S02]  /*14790*/  LDS R4, [R3] ;  /* 0x0000000003047984 */ /* 0x000e240000000800 */
[----:B0-----:R-:W-:-:S05]  /*147a0*/  HADD2 R5, R4, R7 ;  /* 0x0000000704057230 */ /* 0x001fca0000000000 */
[----:B------:R-:W0:Y:S02]  /*147b0*/  ATOMS.CAST.SPIN P0, [R3], R4, R5 ;  /* 0x000000040300758d */ /* 0x000e240001800005 */
[----:B0-----:R-:W-:Y:S05]  /*147c0*/  @!P0 BRA `(.L_x_2845) ;  /* 0xfffffffc00f08947 */ /* 0x001fea000383ffff */
[----:B------:R-:W-:Y:S05]  /*147d0*/  BRA `(.L_x_2843) ;  /* 0x00000000000c7947 */ /* 0x000fea0003800000 */
.L_x_2844:
[----:B------:R-:W2:Y:S02]  /*147e0*/  LD.E R3, desc[UR14][R8.64] ;  /* 0x0000000e08037980 */ /* 0x000ea4000c101900 */
[----:B--2---:R-:W-:-:S05]  /*147f0*/  IADD3 R3, PT, PT, R7, R3, RZ ;  /* 0x0000000307037210 */ /* 0x004fca0007ffe0ff */
[----:B------:R0:W-:Y:S02]  /*14800*/  ST.E desc[UR14][R8.64], R3 ;  /* 0x0000000308007985 */ /* 0x0001e4000c10190e */
.L_x_2843:
[----:B------:R-:W-:Y:S05]  /*14810*/  BSYNC.RECONVERGENT B0 ;  /* 0x0000000000007941 */ /* 0x000fea0003800200 */
.L_x_2842:
[----:B------:R1:W-:Y:S01]  /*14820*/  ATOM.E.ADD.F16x2.RN.STRONG.GPU P0, RZ, desc[UR14][R8.64+0x4], R89 ;  /* 0x8000045908ff79a2 */ /* 0x0003e2000c10e10e */
[----:B------:R-:W-:Y:S04]  /*14830*/  BSSY.RECONVERGENT B0, `(.L_x_2846) ;  /* 0x000000e000007945 */ /* 0x000fe80003800200 */
[----:B-1----:R-:W-:Y:S05]  /*14840*/  @P0 BRA `(.L_x_2847) ;  /* 0x0000000000300947 */ /* 0x002fea0003800000 */
[----:B------:R-:W1:Y:S02]  /*14850*/  QSPC.E.S P0, RZ, [R8+0x4] ;  /* 0x0000040008ff73aa */ /* 0x000e640000000500 */
[----:B-1----:R-:W-:Y:S05]  /*14860*/  @!P0 BRA `(.L_x_2848) ;  /* 0x00000000001c8947 */ /* 0x002fea0003800000 */
[----:B------:R-:W-:-:S04]  /*14870*/  MOV R4, R8 ;  /* 0x0000000800047202 */ /* 0x000fc80000000f00 */
[----:B0-----:R-:W-:-:S07]  /*14880*/  MOV R3, R4 ;  /* 0x0000000400037202 */ /* 0x001fce0000000f00 */
.L_x_2849:
[----:B------:R-:W0:Y:S02]  /*14890*/  LDS R4, [R3+0x4] ;  /* 0x0000040003047984 */ /* 0x000e240000000800 */
[----:B0-----:R-:W-:-:S05]  /*148a0*/  HFMA2 R5, R4, 1, 1, R89 ;  /* 0x3c003c0004057831 */ /* 0x001fca0000000059 */
[----:B------:R-:W0:Y:S02]  /*148b0*/  ATOMS.CAST.SPIN P0, [R3+0x4], R4, R5 ;  /* 0x000004040300758d */ /* 0x000e240001800005 */
[----:B0-----:R-:W-:Y:S05]  /*148c0*/  @!P0 BRA `(.L_x_2849) ;  /* 0xfffffffc00f08947 */ /* 0x001fea000383ffff */
[----:B------:R-:W-:Y:S05]  /*148d0*/  BRA `(.L_x_2847) ;  /* 0x00000000000c7947 */ /* 0x000fea0003800000 */
.L_x_2848:
[----:B0-----:R-:W2:Y:S02]  /*148e0*/  LD.E R3, desc[UR14][R8.64+0x4] ;  /* 0x0000040e08037980 */ /* 0x001ea4000c101900 */
[----:B--2---:R-:W-:-:S05]  /*148f0*/  IADD3 R3, PT, PT, R89, R3, RZ ;  /* 0x0000000359037210 */ /* 0x004fca0007ffe0ff */
[----:B------:R1:W-:Y:S02]  /*14900*/  ST.E desc[UR14][R8.64+0x4], R3 ;  /* 0x0000040308007985 */ /* 0x0003e4000c10190e */
.L_x_2847:
[----:B------:R-:W-:Y:S05]  /*14910*/  BSYNC.RECONVERGENT B0 ;  /* 0x0000000000007941 */ /* 0x000fea0003800200 */
.L_x_2846:
        /* <DEDUP_REMOVED lines=12> */
.L_x_2853:
[----:B------:R-:W0:Y:S02]  /*149e0*/  LDS R2, [R0] ;  /* 0x0000000000027984 */ /* 0x000e240000000800 */
[----:B0-----:R-:W-:-:S05]  /*149f0*/  HADD2 R3, R2, R5 ;  /* 0x0000000502037230 */ /* 0x001fca0000000000 */
[----:B------:R-:W0:Y:S02]  /*14a00*/  ATOMS.CAST.SPIN P0, [R0], R2, R3 ;  /* 0x000000020000758d */ /* 0x000e240001800003 */
[----:B0-----:R-:W-:Y:S05]  /*14a10*/  @!P0 BRA `(.L_x_2853) ;  /* 0xfffffffc00f08947 */ /* 0x001fea000383ffff */
[----:B------:R-:W-:Y:S05]  /*14a20*/  BRA `(.L_x_2851) ;  /* 0x00000000000c7947 */ /* 0x000fea0003800000 */
.L_x_2852:
[----:B------:R-:W2:Y:S02]  /*14a30*/  LD.E R0, desc[UR14][R8.64] ;  /* 0x0000000e08007980 */ /* 0x000ea4000c101900 */
[----:B--2---:R-:W-:-:S05]  /*14a40*/  IADD3 R3, PT, PT, R5, R0, RZ ;  /* 0x0000000005037210 */ /* 0x004fca0007ffe0ff */
[----:B------:R0:W-:Y:S02]  /*14a50*/  ST.E desc[UR14][R8.64], R3 ;  /* 0x0000000308007985 */ /* 0x0001e4000c10190e */
.L_x_2851:
[----:B------:R-:W-:Y:S05]  /*14a60*/  BSYNC.RECONVERGENT B0 ;  /* 0x0000000000007941 */ /* 0x000fea0003800200 */
.L_x_2850:
[----:B------:R1:W-:Y:S02]  /*14a70*/  ATOM.E.ADD.F16x2.RN.STRONG.GPU P0, RZ, desc[UR14][R8.64+0x4], R7 ;  /* 0x8000040708ff79a2 */ /* 0x0003e4000c10e10e */
[----:B-1----:R-:W-:Y:S05]  /*14a80*/  @P0 EXIT ;  /* 0x000000000000094d */ /* 0x002fea0003800000 */
[----:B------:R-:W1:Y:S02]  /*14a90*/  QSPC.E.S P0, RZ, [R8+0x4] ;  /* 0x0000040008ff73aa */ /* 0x000e640000000500 */
[----:B-1----:R-:W-:Y:S05]  /*14aa0*/  @!P0 BRA `(.L_x_2854) ;  /* 0x00000000001c8947 */ /* 0x002fea0003800000 */
[----:B------:R-:W-:-:S04]  /*14ab0*/  MOV R2, R8 ;  /* 0x0000000800027202 */ /* 0x000fc80000000f00 */
[----:B------:R-:W-:-:S07]  /*14ac0*/  MOV R0, R2 ;  /* 0x0000000200007202 */ /* 0x000fce0000000f00 */
.L_x_2855:
[----:B------:R-:W0:Y:S02]  /*14ad0*/  LDS R2, [R0+0x4] ;  /* 0x0000040000027984 */ /* 0x000e240000000800 */
[----:B0-----:R-:W-:-:S05]  /*14ae0*/  HFMA2 R3, R2, 1, 1, R7 ;  /* 0x3c003c0002037831 */ /* 0x001fca0000000007 */
[----:B------:R-:W0:Y:S02]  /*14af0*/  ATOMS.CAST.SPIN P0, [R0+0x4], R2, R3 ;  /* 0x000004020000758d */ /* 0x000e240001800003 */
[----:B0-----:R-:W-:Y:S05]  /*14b00*/  @!P0 BRA `(.L_x_2855) ;  /* 0xfffffffc00f08947 */ /* 0x001fea000383ffff */
[----:B------:R-:W-:Y:S05]  /*14b10*/  EXIT ;  /* 0x000000000000794d */ /* 0x000fea0003800000 */
.L_x_2854:
[----:B------:R-:W0:Y:S02]  /*14b20*/  LD.E R0, desc[UR14][R8.64+0x4] ;  /* 0x0000040e08007980 */ /* 0x000e24000c101900 */
[----:B0-----:R-:W-:-:S05]  /*14b30*/  IADD3 R3, PT, PT, R7, R0, RZ ;  /* 0x0000000007037210 */ /* 0x001fca0007ffe0ff */
[----:B------:R-:W-:Y:S01]  /*14b40*/  ST.E desc[UR14][R8.64+0x4], R3 ;  /* 0x0000040308007985 */ /* 0x000fe2000c10190e */
[----:B------:R-:W-:Y:S05]  /*14b50*/  EXIT ;  /* 0x000000000000794d */ /* 0x000fea0003800000 */
.L_x_2856:
        /* <DEDUP_REMOVED lines=10> */
.L_x_5319:


//--------------------- .text._Z23gemm_half_q_half_kernelILi3ELi160ELb1ELb1ELi32EEvPK6__halfPKjS4_S2_PS0_iiiiPKtS7_iiiiiibS2_i --------------------------
	.section	.text._Z23gemm_half_q_half_kernelILi3ELi160ELb1ELb1ELi32EEvPK6__halfPKjS4_S2_PS0_iiiiPKtS7_iiiiiibS2_i,"ax",@progbits
	.align	128
        .global         _Z23gemm_half_q_half_kernelILi3ELi160ELb1ELb1ELi32EEvPK6__halfPKjS4_S2_PS0_iiiiPKtS7_iiiiiibS2_i
        .type           _Z23gemm_half_q_half_kernelILi3ELi160ELb1ELb1ELi32EEvPK6__halfPKjS4_S2_PS0_iiiiPKtS7_iiiiiibS2_i,@function
        .size           _Z23gemm_half_q_half_kernelILi3ELi160ELb1ELb1ELi32EEvPK6__halfPKjS4_S2_PS0_iiiiPKtS7_iiiiiibS2_i,(.L_x_5320 - _Z23gemm_half_q_half_kernelILi3ELi160ELb1ELb1ELi32EEvPK6__halfPKjS4_S2_PS0_iiiiPKtS7_iiiiiibS2_i)
        .other          _Z23gemm_half_q_half_kernelILi3ELi160ELb1ELb1ELi32EEvPK6__halfPKjS4_S2_PS0_iiiiPKtS7_iiiiiibS2_i,@"STO_CUDA_ENTRY STV_DEFAULT"
_Z23gemm_half_q_half_kernelILi3ELi160ELb1ELb1ELi32EEvPK6__halfPKjS4_S2_PS0_iiiiPKtS7_iiiiiibS2_i:
.text._Z23gemm_half_q_half_kernelILi3ELi160ELb1ELb1ELi32EEvPK6__halfPKjS4_S2_PS0_iiiiPKtS7_iiiiiibS2_i:
        /* <DEDUP_REMOVED lines=9> */
[----:B------:R-:W1:Y:S01]  /*0090*/  S2R R9, SR_CTAID.X ;  /* 0x0000000000097919 */ /* 0x000e620000002500 */
[----:B------:R-:W2:Y:S01]  /*00a0*/  LDCU UR6, c[0x0][0x3b0] ;  /* 0x00007600ff0677ac */ /* 0x000ea20008000800 */
[----:B0-----:R-:W3:Y:S01]  /*00b0*/  LDG.E.U16 R55, desc[UR10][R4.64] ;  /* 0x0000000a04377981 */ /* 0x001ee2000c1e1500 */
[----:B------:R-:W-:Y:S02]  /*00c0*/  ISETP.NE.AND P1, PT, R15, 0x1, PT ;  /* 0x000000010f00780c */ /* 0x000fe40003f25270 */
[----:B------:R-:W-:Y:S01]  /*00d0*/  PRMT R13, RZ, 0x7610, R13 ;  /* 0x00007610ff0d7816 */ /* 0x000fe2000000000d */
[----:B------:R-:W0:Y:S01]  /*00e0*/  S2R R2, SR_TID.X ;  /* 0x0000000000027919 */ /* 0x000e220000002100 */
[----:B------:R-:W-:Y:S01]  /*00f0*/  PRMT R12, RZ, 0x7610, R12 ;  /* 0x00007610ff0c7816 */ /* 0x000fe2000000000c */
[----:B------:R-:W4:Y:S01]  /*0100*/  S2R R3, SR_CTAID.Z ;  /* 0x0000000000037919 */ /* 0x000f220000002700 */
        /* <DEDUP_REMOVED lines=12> */
.L_x_2857:
[----:B------:R-:W-:Y:S02]  /*01d0*/  PRMT R0, R0, 0x9910, RZ ;  /* 0x0000991000007816 */ /* 0x000fe400000000ff */
[----:B------:R-:W-:Y:S02]  /*01e0*/  SHF.L.U32 R59, R3, 0x5, RZ ;  /* 0x00000005033b7819 */ /* 0x000fe400000006ff */
[----:B------:R-:W-:Y:S02]  /*01f0*/  ISETP.NE.AND P0, PT, R0, RZ, PT ;  /* 0x000000ff0000720c */ /* 0x000fe40003f05270 */
[----:B------:R-:W-:-:S04]  /*0200*/  IADD3 R14, PT, PT, R59, 0x20, RZ ;  /* 0x000000203b0e7810 */ /* 0x000fc80007ffe0ff */
[----:B------:R-:W-:-:S07]  /*0210*/  VIMNMX R56, PT, PT, R14, UR6, PT ;  /* 0x000000060e387c48 */ /* 0x000fce000bfe0100 */
        /* <DEDUP_REMOVED lines=30> */
[----:B-1----:R-:W-:-:S09]  /*0400*/  IADD3 R6, PT, PT, R10, UR6, RZ ;  /* 0x000000060a067c10 */ /* 0x002fd2000fffe0ff */
[----:B------:R-:W-:Y:S05]  /*0410*/  @P0 BRA `(.L_x_2861) ;  /* 0x0000000000ec0947 */ /* 0x000fea0003800000 */
[----:B------:R-:W-:Y:S02]  /*0420*/  IADD3 R8, PT, PT, RZ, -R20, RZ ;  /* 0x80000014ff087210 */ /* 0x000fe40007ffe0ff */
[----:B------:R-:W-:Y:S02]  /*0430*/  PLOP3.LUT P0, PT, PT, PT, PT, 0x80, 0x8 ;  /* 0x000000000008781c */ /* 0x000fe40003f0f070 */
[----:B------:R-:W-:-:S13]  /*0440*/  ISETP.GT.AND P2, PT, R8, 0x3, PT ;  /* 0x000000030800780c */ /* 0x000fda0003f44270 */
[----:B------:R-:W-:Y:S05]  /*0450*/  @!P2 BRA `(.L_x_2862) ;  /* 0x000000000084a947 */ /* 0x000fea0003800000 */
[----:B------:R-:W-:-:S13]  /*0460*/  PLOP3.LUT P0, PT, PT, PT, PT, 0x8, 0x80 ;  /* 0x000000000080781c */ /* 0x000fda0003f0e170 */
.L_x_2863:
        /* <DEDUP_REMOVED lines=32> */
.L_x_2862:
        /* <DEDUP_REMOVED lines=20> */
.L_x_2864:
[----:B------:R-:W-:-:S13]  /*07b0*/  ISETP.EQ.AND P2, PT, R20, RZ, PT ;  /* 0x000000ff1400720c */ /* 0x000fda0003f42270 */
[----:B------:R-:W-:Y:S05]  /*07c0*/  @!P0 BRA P2, `(.L_x_2859) ;  /* 0x0000000400788947 */ /* 0x000fea0001000000 */
.L_x_2861:
        /* <DEDUP_REMOVED lines=12> */
.L_x_2860:
[----:B------:R-:W-:-:S04]  /*0890*/  LEA R8, P0, R7, UR8, 0x1 ;  /* 0x0000000807087c11 */ /* 0x000fc8000f8008ff */
[----:B------:R-:W-:Y:S01]  /*08a0*/  LEA.HI.X R9, R7, UR9, RZ, 0x1, P0 ;  /* 0x0000000907097c11 */ /* 0x000fe200080f0cff */
[----:B------:R-:W-:Y:S01]  /*08b0*/  IMAD R20, R57, UR6, RZ ;  /* 0x0000000639147c24 */ /* 0x000fe2000f8e02ff */
        /* <DEDUP_REMOVED lines=13> */
.L_x_2867:
[----:B-----5:R-:W-:Y:S02]  /*0990*/  IADD3 R9, P2, PT, R23, R20, RZ ;  /* 0x0000001417097210 */ /* 0x020fe40007f5e0ff */
[C---:B------:R-:W-:Y:S02]  /*09a0*/  IADD3 R10, PT, PT, R20.reuse, UR6, RZ ;  /* 0x00000006140a7c10 */ /* 0x040fe4000fffe0ff */
[----:B------:R-:W-:Y:S02]  /*09b0*/  LEA.HI.X.SX32 R20, R20, RZ, 0x1, P2 ;  /* 0x000000ff14147211 */ /* 0x000fe400010f0eff */
[----:B-1----:R-:W-:Y:S02]  /*09c0*/  LEA R8, P2, R9, UR4, 0x1 ;  /* 0x0000000409087c11 */ /* 0x002fe4000f8408ff */
        /* <DEDUP_REMOVED lines=26> */
[----:B-1----:R-:W-:Y:S01]  /*0b70*/  IADD3 R6, PT, PT, R6, 0x100, RZ ;  /* 0x0000010006067810 */ /* 0x002fe20007ffe0ff */
[----:B------:R-:W-:Y:S06]  /*0b80*/  @!P2 BRA `(.L_x_2867) ;  /* 0xfffffffc0080a947 */ /* 0x000fec000383ffff */
.L_x_2866:
[----:B------:R-:W-:-:S04]  /*0b90*/  IADD3 R8, PT, PT, RZ, -R7, RZ ;  /* 0x80000007ff087210 */ /* 0x000fc80007ffe0ff */
[----:B------:R-:W-:-:S13]  /*0ba0*/  ISETP.GT.AND P2, PT, R8, 0x1, PT ;  /* 0x000000010800780c */ /* 0x000fda0003f44270 */
[----:B------:R-:W-:Y:S05]  /*0bb0*/  @!P2 BRA `(.L_x_2868) ;  /* 0x000000000048a947 */ /* 0x000fea0003800000 */
[----:B------:R-:W1:Y:S01]  /*0bc0*/  LDCU.64 UR4, c[0x0][0x380] ;  /* 0x00007000ff0477ac */ /* 0x000e620008000a00 */
[C---:B------:R-:W-:Y:S02]  /*0bd0*/  IADD3 R16, PT, PT, R20.reuse, UR6, RZ ;  /* 0x0000000614107c10 */ /* 0x040fe4000fffe0ff */
        /* <DEDUP_REMOVED lines=15> */
[----:B-1----:R-:W-:-:S07]  /*0cd0*/  IADD3 R6, PT, PT, R6, 0x80, RZ ;  /* 0x0000008006067810 */ /* 0x002fce0007ffe0ff */
.L_x_2868:
[----:B------:R-:W-:-:S13]  /*0ce0*/  ISETP.NE.OR P0, PT, R7, RZ, P0 ;  /* 0x000000ff0700720c */ /* 0x000fda0000705670 */
[----:B------:R-:W-:Y:S05]  /*0cf0*/  @!P0 BRA `(.L_x_2859) ;  /* 0x00000000002c8947 */ /* 0x000fea0003800000 */
.L_x_2865:
[----:B-----5:R-:W-:-:S04]  /*0d00*/  IADD3 R9, P0, PT, R23, R20, RZ ;  /* 0x0000001417097210 */ /* 0x020fc80007f1e0ff */
[----:B------:R-:W-:Y:S02]  /*0d10*/  LEA.HI.X.SX32 R10, R20, RZ, 0x1, P0 ;  /* 0x000000ff140a7211 */ /* 0x000fe400000f0eff */
[----:B0-----:R-:W-:-:S04]  /*0d20*/  LEA R8, P0, R9, UR8, 0x1 ;  /* 0x0000000809087c11 */ /* 0x001fc8000f8008ff */
        /* <DEDUP_REMOVED lines=8> */
.L_x_2859:
[----:B0-----:R-:W-:Y:S05]  /*0db0*/  BSYNC.RECONVERGENT B0 ;  /* 0x0000000000007941 */ /* 0x001fea0003800200 */
.L_x_2858:
        /* <DEDUP_REMOVED lines=20> */
.L_x_2872:
        /* <DEDUP_REMOVED lines=15> */
.L_x_2871:
[----:B--2---:R-:W-:-:S04]  /*0ff0*/  IADD3 R4, PT, PT, RZ, -R10, RZ ;  /* 0x8000000aff047210 */ /* 0x004fc80007ffe0ff */
        /* <DEDUP_REMOVED lines=11> */
.L_x_2873:
[----:B------:R-:W-:-:S13]  /*10b0*/  ISETP.NE.OR P0, PT, R10, RZ, P0 ;  /* 0x000000ff0a00720c */ /* 0x000fda0000705670 */
[----:B------:R-:W-:Y:S05]  /*10c0*/  @!P0 BRA `(.L_x_2869) ;  /* 0x00000000001c8947 */ /* 0x000fea0003800000 */
.L_x_2870:
[----:B0-----:R-:W0:Y:S02]  /*10d0*/  LDC.64 R4, c[0x0][0x3a0] ;  /* 0x0000e800ff047b82 */ /* 0x001e240000000a00 */
.L_x_2874:
[----:B01----:R-:W-:Y:S01]  /*10e0*/  IMAD.WIDE R6, R20, 0x2, R4 ;  /* 0x0000000214067825 */ /* 0x003fe200078e0204 */
[----:B------:R-:W-:Y:S02]  /*10f0*/  IADD3 R10, PT, PT, R10, 0x1, RZ ;  /* 0x000000010a0a7810 */ /* 0x000fe40007ffe0ff */
[----:B------:R-:W-:Y:S02]  /*1100*/  IADD3 R20, PT, PT, R20, R11, RZ ;  /* 0x0000000b14147210 */ /* 0x000fe40007ffe0ff */
[----:B------:R2:W-:Y:S01]  /*1110*/  STG.E.64 desc[UR10][R6.64], RZ ;  /* 0x000000ff06007986 */ /* 0x0005e2000c101b0a */
[----:B------:R-:W-:-:S13]  /*1120*/  ISETP.NE.AND P0, PT, R10, RZ, PT ;  /* 0x000000ff0a00720c */ /* 0x000fda0003f05270 */
[----:B--2---:R-:W-:Y:S05]  /*1130*/  @P0 BRA `(.L_x_2874) ;  /* 0xfffffffc00e80947 */ /* 0x004fea000383ffff */
.L_x_2869:
[----:B------:R-:W0:Y:S01]  /*1140*/  LDCU UR5, c[0x0][0x3c8] ;  /* 0x00007900ff0577ac */ /* 0x000e220008000800 */
[----:B------:R-:W-:Y:S01]  /*1150*/  BAR.SYNC.DEFER_BLOCKING 0x0 ;  /* 0x0000000000007b1d */ /* 0x000fe20000010000 */
[----:B------:R-:W-:-:S05]  /*1160*/  ISETP.GE.AND P0, PT, R59, UR6, PT ;  /* 0x000000063b007c0c */ /* 0x000fca000bf06270 */
[----:B------:R-:W2:Y:S01]  /*1170*/  LDCU UR9, c[0x0][0x3cc] ;  /* 0x00007980ff0977ac */ /* 0x000ea20008000800 */
[----:B------:R-:W3:Y:S01]  /*1180*/  LDCU UR7, c[0x0][0x3d0] ;  /* 0x00007a00ff0777ac */ /* 0x000ee20008000800 */
[----:B------:R-:W4:Y:S01]  /*1190*/  LDCU UR8, c[0x0][0x3d4] ;  /* 0x00007a80ff0877ac */ /* 0x000f220008000800 */
[----:B01----:R-:W-:Y:S01]  /*11a0*/  VIMNMX R6, PT, PT, R59, UR5, PT ;  /* 0x000000053b067c48 */ /* 0x003fe2000bfe0100 */
[----:B------:R-:W0:Y:S04]  /*11b0*/  LDCU UR12, c[0x0][0x3d8] ;  /* 0x00007b00ff0c77ac */ /* 0x000e280008000800 */
[----:B------:R-:W-:Y:S05]  /*11c0*/  @P0 BRA `(.L_x_2875) ;  /* 0x0000000000d40947 */ /* 0x000fea0003800000 */
[----:B------:R-:W1:Y:S01]  /*11d0*/  LDC.64 R4, c[0x0][0x3b8] ;  /* 0x0000ee00ff047b82 */ /* 0x000e620000000a00 */
[----:B------:R-:W-:-:S05]  /*11e0*/  SHF.L.U32 R9, R3, 0x6, RZ ;  /* 0x0000000603097819 */ /* 0x000fca00000006ff */
        /* <DEDUP_REMOVED lines=8> */
[----:B-1----:R-:W-:-:S07]  /*1270*/  SHF.R.S32.HI R20, RZ, 0x3, R3 ;  /* 0x00000003ff147819 */ /* 0x002fce0000011403 */
.L_x_2876:
[----:B------:R-:W1:Y:S01]  /*1280*/  LDC.64 R2, c[0x0][0x390] ;  /* 0x0000e400ff027b82 */ /* 0x000e620000000a00 */
[----:B-----5:R-:W-:-:S05]  /*1290*/  IADD3 R7, PT, PT, R18, UR4, RZ ;  /* 0x0000000412077c10 */ /* 0x020fca000fffe0ff */
[----:B------:R-:W-:-:S05]  /*12a0*/  IMAD R8, R7, R11, RZ ;  /* 0x0000000b07087224 */ /* 0x000fca00078e02ff */
[----:B------:R-:W-:-:S04]  /*12b0*/  SHF.R.S32.HI R9, RZ, 0x1f, R8 ;  /* 0x0000001fff097819 */ /* 0x000fc80000011408 */
[----:B------:R-:W-:-:S04]  /*12c0*/  LEA.HI R9, R9, R8, RZ, 0x3 ;  /* 0x0000000809097211 */ /* 0x000fc800078f18ff */
[----:B------:R-:W-:-:S05]  /*12d0*/  LEA.HI.SX32 R9, R9, R20, 0x1d ;  /* 0x0000001409097211 */ /* 0x000fca00078feaff */
[----:B-1----:R-:W-:Y:S01]  /*12e0*/  IMAD.WIDE R2, R9, 0x4, R2 ;  /* 0x0000000409027825 */ /* 0x002fe200078e0202 */
[----:B------:R-:W-:Y:S01]  /*12f0*/  SHF.L.U32 R17, R21, 0x1, RZ ;  /* 0x0000000115117819 */ /* 0x000fe200000006ff */
[----:B------:R-:W1:Y:S04]  /*1300*/  LDC.64 R8, c[0x0][0x398] ;  /* 0x0000e600ff087b82 */ /* 0x000e680000000a00 */
[----:B------:R-:W2:Y:S01]  /*1310*/  LDG.E.CONSTANT R2, desc[UR10][R2.64] ;  /* 0x0000000a02027981 */ /* 0x000ea2000c1e9900 */
[----:B------:R-:W-:-:S06]  /*1320*/  IMAD.WIDE.U32 R16, R17, 0x2, R4 ;  /* 0x0000000211107825 */ /* 0x000fcc00078e0004 */
[----:B------:R-:W3:Y:S01]  /*1330*/  LDG.E.U16.CONSTANT R16, desc[UR10][R16.64+0x2] ;  /* 0x0000020a10107981 */ /* 0x000ee2000c1e9500 */
[----:B-1----:R-:W-:-:S05]  /*1340*/  IMAD.WIDE.U32 R8, R7, 0x2, R8 ;  /* 0x0000000207087825 */ /* 0x002fca00078e0008 */
[----:B------:R1:W4:Y:S01]  /*1350*/  LDG.E.U16.CONSTANT R24, desc[UR10][R8.64] ;  /* 0x0000000a08187981 */ /* 0x000322000c1e9500 */
[----:B------:R-:W-:Y:S01]  /*1360*/  UIADD3 UR4, UPT, UPT, UR4, 0x1, URZ ;  /* 0x0000000104047890 */ /* 0x000fe2000fffe0ff */
[----:B--2---:R-:W-:-:S04]  /*1370*/  SHF.R.U32.HI R7, RZ, R19, R2 ;  /* 0x00000013ff077219 */ /* 0x004fc80000011602 */
[--C-:B------:R-:W-:Y:S02]  /*1380*/  SHF.R.U32.HI R22, RZ, 0x4, R7.reuse ;  /* 0x00000004ff167819 */ /* 0x100fe40000011607 */
[--C-:B------:R-:W-:Y:S02]  /*1390*/  SHF.R.U32.HI R2, RZ, 0x8, R7.reuse ;  /* 0x00000008ff027819 */ /* 0x100fe40000011607 */
        /* <DEDUP_REMOVED lines=11> */
[----:B-1----:R-:W4:Y:S01]  /*1450*/  I2F.F16 R9, R22 ;  /* 0x0000001600097306 */ /* 0x002f220000200c00 */
[----:B------:R-:W-:Y:S01]  /*1460*/  IADD3 R3, PT, PT, R2, 0x1, R3 ;  /* 0x0000000102037810 */ /* 0x000fe20007ffe003 */
[----:B------:R-:W-:Y:S01]  /*1470*/  IMAD R2, R7, R7, R7 ;  /* 0x0000000707027224 */ /* 0x000fe200078e0207 */
[----:B------:R-:W-:-:S04]  /*1480*/  ISETP.GE.AND P0, PT, R21, R56, PT ;  /* 0x000000381500720c */ /* 0x000fc80003f06270 */
[----:B------:R-:W-:Y:S01]  /*1490*/  IADD3 R2, PT, PT, R7, 0x1, R2 ;  /* 0x0000000107027810 */ /* 0x000fe20007ffe002 */
[----:B------:R-:W1:Y:S01]  /*14a0*/  I2F.F16 R23, R23 ;  /* 0x0000001700177306 */ /* 0x000e620000200c00 */
[----:B----4-:R-:W-:-:S07]  /*14b0*/  HMUL2 R9, R9.H0_H0, R24.H0_H0 ;  /* 0x2000001809097232 */ /* 0x010fce0000000800 */
[----:B------:R-:W2:Y:S01]  /*14c0*/  I2F.F16 R3, R3 ;  /* 0x0000000300037306 */ /* 0x000ea20000200c00 */
[----:B-1----:R-:W-:-:S07]  /*14d0*/  HMUL2 R10, R23.H0_H0, R24.H0_H0 ;  /* 0x20000018170a7232 */ /* 0x002fce0000000800 */
[----:B------:R-:W1:Y:S01]  /*14e0*/  I2F.F16 R7, R2 ;  /* 0x0000000200077306 */ /* 0x000e620000200c00 */
[-C--:B--2---:R-:W-:Y:S02]  /*14f0*/  HMUL2 R8, R3.H0_H0, R24.reuse.H0_H0 ;  /* 0x2000001803087232 */ /* 0x084fe40000000800 */
[----:B-1----:R-:W-:Y:S01]  /*1500*/  HMUL2 R7, R7.H0_H0, R24.H0_H0 ;  /* 0x2000001807077232 */ /* 0x002fe20000000800 */
[----:B------:R-:W-:Y:S06]  /*1510*/  @!P0 BRA `(.L_x_2876) ;  /* 0xfffffffc00588947 */ /* 0x000fec000383ffff */
.L_x_2875:
[C---:B------:R-:W-:Y:S01]  /*1520*/  ISETP.GT.AND P0, PT, R59.reuse, UR5, PT ;  /* 0x000000053b007c0c */ /* 0x040fe2000bf04270 */
[----:B------:R-:W-:Y:S01]  /*1530*/  HFMA2 R2, -RZ, RZ, 0, 0 ;  /* 0x00000000ff027431 */ /* 0x000fe200000001ff */
[----:B------:R-:W-:Y:S02]  /*1540*/  SHF.R.S32.HI R3, RZ, 0x1f, R6 ;  /* 0x0000001fff037819 */ /* 0x000fe40000011406 */
[----:B------:R-:W-:Y:S02]  /*1550*/  CS2R R4, SRZ ;  /* 0x0000000000047805 */ /* 0x000fe4000001ff00 */
[----:B--2---:R-:W-:Y:S02]  /*1560*/  ISETP.GT.AND P2, PT, R59, UR9, PT ;  /* 0x000000093b007c0c */ /* 0x004fe4000bf44270 */
[----:B------:R-:W-:Y:S02]  /*1570*/  CS2R R16, SRZ ;  /* 0x0000000000107805 */ /* 0x000fe4000001ff00 */
[----:B------:R-:W-:-:S02]  /*1580*/  LEA.HI R3, R3, R6, RZ, 0x5 ;  /* 0x0000000603037211 */ /* 0x000fc400078f28ff */
[C---:B---3--:R-:W-:Y:S02]  /*1590*/  ISETP.GT.AND P3, PT, R59.reuse, UR7, PT ;  /* 0x000000073b007c0c */ /* 0x048fe4000bf64270 */
[C---:B----4-:R-:W-:Y:S02]  /*15a0*/  ISETP.GT.AND P4, PT, R59.reuse, UR8, PT ;  /* 0x000000083b007c0c */ /* 0x050fe4000bf84270 */
[----:B0-----:R-:W-:Y:S02]  /*15b0*/  ISETP.GT.AND P5, PT, R59, UR12, PT ;  /* 0x0000000c3b007c0c */ /* 0x001fe4000bfa4270 */
[----:B------:R-:W-:Y:S01]  /*15c0*/  SHF.R.S32.HI R19, RZ, 0x5, R3 ;  /* 0x00000005ff137819 */ /* 0x000fe20000011403 */
        /* <DEDUP_REMOVED lines=8> */
.L_x_2877:
        /* <DEDUP_REMOVED lines=8> */
.L_x_2878:
        /* <DEDUP_REMOVED lines=8> */
.L_x_2879:
        /* <DEDUP_REMOVED lines=8> */
.L_x_2880:
        /* <DEDUP_REMOVED lines=8> */
.L_x_2881:
        /* <DEDUP_REMOVED lines=10> */
[----:B------:R-:W-:-:S03]  /*18f0*/  PRMT R4, RZ, 0x5410, RZ ;  /* 0x00005410ff047816 */ /* 0x000fc600000000ff */
[----:B------:R-:W-:Y:S01]  /*1900*/  IMAD R3, R2, R11, RZ ;  /* 0x0000000b02037224 */ /* 0x000fe200078e02ff */
[----:B------:R-:W-:-:S04]  /*1910*/  SHF.R.S32.HI R2, RZ, 0x1f, R0 ;  /* 0x0000001fff027819 */ /* 0x000fc80000011400 */
[----:B------:R-:W-:-:S04]  /*1920*/  IADD3 R0, P0, PT, R0, R3, RZ ;  /* 0x0000000300007210 */ /* 0x000fc80007f1e0ff */
[----:B------:R-:W-:Y:S02]  /*1930*/  LEA.HI.X.SX32 R3, R3, R2, 0x1, P0 ;  /* 0x0000000203037211 */ /* 0x000fe400000f0eff */
[C---:B0-----:R-:W-:Y:S01]  /*1940*/  LEA R28, P0, R0.reuse, UR12, 0x2 ;  /* 0x0000000c001c7c11 */ /* 0x041fe2000f8010ff */
[----:B-1----:R-:W-:Y:S01]  /*1950*/  ULEA UR7, UR8, UR7, 0x18 ;  /* 0x0000000708077291 */ /* 0x002fe2000f8ec0ff */
[----:B------:R-:W-:Y:S02]  /*1960*/  PRMT R2, RZ, 0x5410, RZ ;  /* 0x00005410ff027816 */ /* 0x000fe400000000ff */
[----:B------:R-:W-:Y:S02]  /*1970*/  LEA.HI.X R29, R0, UR13, R3, 0x2, P0 ;  /* 0x0000000d001d7c11 */ /* 0x000fe400080f1403 */
[----:B------:R-:W-:Y:S02]  /*1980*/  ISETP.LT.AND P0, PT, R59, UR4, PT ;  /* 0x000000043b007c0c */ /* 0x000fe4000bf01270 */
[----:B------:R-:W-:Y:S01]  /*1990*/  UMOV UR4, UR7 ;  /* 0x0000000700047c82 */ /* 0x000fe20008000000 */
[----:B------:R-:W-:-:S02]  /*19a0*/  PRMT R3, RZ, 0x5410, RZ ;  /* 0x00005410ff037816 */ /* 0x000fc400000000ff */
[----:B------:R-:W-:-:S08]  /*19b0*/  PRMT R0, RZ, 0x5410, RZ ;  /* 0x00005410ff007816 */ /* 0x000fd000000000ff */
[----:B------:R-:W-:Y:S05]  /*19c0*/  @!P0 BRA `(.L_x_2882) ;  /* 0x0000006000708947 */ /* 0x000fea0003800000 */
[----:B------:R-:W2:Y:S01]  /*19d0*/  LDG.E.128.CONSTANT R16, desc[UR10][R28.64] ;  /* 0x0000000a1c107981 */ /* 0x000ea2000c1e9d00 */
[----:B------:R-:W-:-:S05]  /*19e0*/  IMAD.WIDE R24, R11, 0x4, R28 ;  /* 0x000000040b187825 */ /* 0x000fca00078e021c */
[----:B-----5:R-:W3:Y:S01]  /*19f0*/  LDG.E.128.CONSTANT R20, desc[UR10][R24.64] ;  /* 0x0000000a18147981 */ /* 0x020ee2000c1e9d00 */
[----:B------:R-:W-:Y:S02]  /*1a00*/  ISETP.NE.AND P2, PT, R55, RZ, PT ;  /* 0x000000ff3700720c */ /* 0x000fe40003f45270 */
[----:B------:R-:W-:Y:S02]  /*1a10*/  PRMT R6, R6, 0x5410, RZ ;  /* 0x0000541006067816 */ /* 0x000fe400000000ff */
        /* <DEDUP_REMOVED lines=8> */
[----:B------:R-:W-:Y:S01]  /*1aa0*/  LEA.HI R28, R21, 0xffffff80, RZ, 0x8 ;  /* 0xffffff80151c7811 */ /* 0x000fe200078f40ff */
[----:B------:R2:W3:Y:S01]  /*1ab0*/  I2F.F16 R32, R2 ;  /* 0x0000000200207306 */ /* 0x0004e20000200c00 */
[----:B0-----:R-:W-:Y:S02]  /*1ac0*/  SHF.R.U32.HI R0, RZ, 0x8, R16 ;  /* 0x00000008ff007819 */ /* 0x001fe40000011610 */
[----:B------:R-:W-:-:S02]  /*1ad0*/  LEA.HI R27, R22, 0xffffff80, RZ, 0x8 ;  /* 0xffffff80161b7811 */ /* 0x000fc400078f40ff */
[----:B------:R-:W-:Y:S02]  /*1ae0*/  LOP3.LUT R0, R0, 0xff, RZ, 0xc0, !PT ;  /* 0x000000ff00007812 */ /* 0x000fe400078ec0ff */
[----:B------:R-:W-:Y:S01]  /*1af0*/  LEA.HI R37, R16, 0xffffff80, RZ, 0x8 ;  /* 0xffffff8010257811 */ /* 0x000fe200078f40ff */
[----:B------:R0:W4:Y:S01]  /*1b00*/  I2F.F16 R31, R3 ;  /* 0x00000003001f7306 */ /* 0x0001220000200c00 */
[----:B------:R-:W-:Y:S02]  /*1b10*/  IADD3 R0, PT, PT, R0, -0x80, RZ ;  /* 0xffffff8000007810 */ /* 0x000fe40007ffe0ff */
[----:B--2---:R-:W-:Y:S02]  /*1b20*/  SHF.R.U32.HI R2, RZ, 0x8, R17 ;  /* 0x00000008ff027819 */ /* 0x004fe40000011611 */
[----:B------:R-:W-:Y:S02]  /*1b30*/  LEA.HI R36, R17, 0xffffff80, RZ, 0x8 ;  /* 0xffffff8011247811 */ /* 0x000fe400078f40ff */
[----:B------:R-:W-:Y:S01]  /*1b40*/  LOP3.LUT R2, R2, 0xff, RZ, 0xc0, !PT ;  /* 0x000000ff02027812 */ /* 0x000fe200078ec0ff */
[----:B------:R2:W1:Y:S01]  /*1b50*/  I2F.F16 R39, R0 ;  /* 0x0000000000277306 */ /* 0x0004620000200c00 */
[----:B0-----:R-:W-:-:S02]  /*1b60*/  SHF.R.U32.HI R3, RZ, 0x8, R18 ;  /* 0x00000008ff037819 */ /* 0x001fc40000011612 */
[----:B------:R-:W-:Y:S02]  /*1b70*/  IADD3 R2, PT, PT, R2, -0x80, RZ ;  /* 0xffffff8002027810 */ /* 0x000fe40007ffe0ff */
[----:B------:R-:W-:Y:S02]  /*1b80*/  LOP3.LUT R3, R3, 0xff, RZ, 0xc0, !PT ;  /* 0x000000ff03037812 */ /* 0x000fe400078ec0ff */
[----:B------:R-:W-:Y:S01]  /*1b90*/  LEA.HI R35, R18, 0xffffff80, RZ, 0x8 ;  /* 0xffffff8012237811 */ /* 0x000fe200078f40ff */
[----:B------:R0:W1:Y:S01]  /*1ba0*/  I2F.F16 R41, R2 ;  /* 0x0000000200297306 */ /* 0x0000620000200c00 */
[----:B--2---:R-:W-:Y:S02]  /*1bb0*/  SHF.R.U32.HI R0, RZ, 0x8, R19 ;  /* 0x00000008ff007819 */ /* 0x004fe40000011613 */
[----:B------:R-:W-:Y:S02]  /*1bc0*/  IADD3 R3, PT, PT, R3, -0x80, RZ ;  /* 0xffffff8003037810 */ /* 0x000fe40007ffe0ff */
[----:B------:R-:W-:-:S02]  /*1bd0*/  LOP3.LUT R0, R0, 0xff, RZ, 0xc0, !PT ;  /* 0x000000ff00007812 */ /* 0x000fc400078ec0ff */
[----:B------:R-:W-:Y:S01]  /*1be0*/  LEA.HI R34, R19, 0xffffff80, RZ, 0x8 ;  /* 0xffffff8013227811 */ /* 0x000fe200078f40ff */
[----:B------:R2:W1:Y:S01]  /*1bf0*/  I2F.F16 R43, R3 ;  /* 0x00000003002b7306 */ /* 0x0004620000200c00 */
[----:B------:R-:W-:Y:S02]  /*1c00*/  IADD3 R49, PT, PT, R0, -0x80, RZ ;  /* 0xffffff8000317810 */ /* 0x000fe40007ffe0ff */
[----:B0-----:R-:W-:Y:S02]  /*1c10*/  LOP3.LUT R2, R21, 0xff, RZ, 0xc0, !PT ;  /* 0x000000ff15027812 */ /* 0x001fe400078ec0ff */
[----:B------:R-:W-:Y:S02]  /*1c20*/  LOP3.LUT R0, R20, 0xff, RZ, 0xc0, !PT ;  /* 0x000000ff14007812 */ /* 0x000fe400078ec0ff */
[----:B------:R-:W-:Y:S01]  /*1c30*/  IADD3 R46, PT, PT, R2, -0x80, RZ ;  /* 0xffffff80022e7810 */ /* 0x000fe20007ffe0ff */
[----:B------:R-:W0:Y:S01]  /*1c40*/  I2F.F16 R37, R37 ;  /* 0x0000002500257306 */ /* 0x000e220000200c00 */
[----:B------:R-:W-:-:S02]  /*1c50*/  IADD3 R0, PT, PT, R0, -0x80, RZ ;  /* 0xffffff8000007810 */ /* 0x000fc40007ffe0ff */
[----:B------:R-:W-:Y:S02]  /*1c60*/  LOP3.LUT R2, R22, 0xff, RZ, 0xc0, !PT ;  /* 0x000000ff16027812 */ /* 0x000fe400078ec0ff */
[----:B--2---:R-:W-:Y:S02]  /*1c70*/  LOP3.LUT R3, R23, 0xff, RZ, 0xc0, !PT ;  /* 0x000000ff17037812 */ /* 0x004fe400078ec0ff */
[----:B------:R-:W-:Y:S01]  /*1c80*/  IADD3 R45, PT, PT, R2, -0x80, RZ ;  /* 0xffffff80022d7810 */ /* 0x000fe20007ffe0ff */
[----:B------:R2:W0:Y:S01]  /*1c90*/  I2F.F16 R47, R0 ;  /* 0x00000000002f7306 */ /* 0x0004220000200c00 */
[----:B------:R-:W-:Y:S02]  /*1ca0*/  SHF.R.U32.HI R2, RZ, 0x8, R20 ;  /* 0x00000008ff027819 */ /* 0x000fe40000011614 */
[----:B------:R-:W-:Y:S02]  /*1cb0*/  IADD3 R3, PT, PT, R3, -0x80, RZ ;  /* 0xffffff8003037810 */ /* 0x000fe40007ffe0ff */
[----:B------:R-:W-:-:S02]  /*1cc0*/  LOP3.LUT R2, R2, 0xff, RZ, 0xc0, !PT ;  /* 0x000000ff02027812 */ /* 0x000fc400078ec0ff */
[----:B------:R-:W-:Y:S01]  /*1cd0*/  SHF.R.U32.HI R20, RZ, 0x10, R20 ;  /* 0x00000010ff147819 */ /* 0x000fe20000011614 */
[----:B------:R3:W0:Y:S01]  /*1ce0*/  I2F.F16 R44, R3 ;  /* 0x00000003002c7306 */ /* 0x0006220000200c00 */
[--C-:B--2---:R-:W-:Y:S02]  /*1cf0*/  SHF.R.U32.HI R0, RZ, 0x8, R21.reuse ;  /* 0x00000008ff007819 */ /* 0x104fe40000011615 */
[----:B------:R-:W-:Y:S02]  /*1d00*/  IADD3 R2, PT, PT, R2, -0x80, RZ ;  /* 0xffffff8002027810 */ /* 0x000fe40007ffe0ff */
[----:B------:R-:W-:Y:S02]  /*1d10*/  LOP3.LUT R0, R0, 0xff, RZ, 0xc0, !PT ;  /* 0x000000ff00007812 */ /* 0x000fe400078ec0ff */
[----:B------:R-:W-:Y:S01]  /*1d20*/  SHF.R.U32.HI R21, RZ, 0x10, R21 ;  /* 0x00000010ff157819 */ /* 0x000fe20000011615 */
[----:B------:R2:W0:Y:S01]  /*1d30*/  I2F.F16 R50, R2 ;  /* 0x0000000200327306 */ /* 0x0004220000200c00 */
[----:B------:R-:W-:-:S02]  /*1d40*/  IADD3 R0, PT, PT, R0, -0x80, RZ ;  /* 0xffffff8000007810 */ /* 0x000fc40007ffe0ff */
[--C-:B---3--:R-:W-:Y:S02]  /*1d50*/  SHF.R.U32.HI R3, RZ, 0x8, R22.reuse ;  /* 0x00000008ff037819 */ /* 0x108fe40000011616 */
[----:B------:R-:W-:Y:S02]  /*1d60*/  SHF.R.U32.HI R22, RZ, 0x10, R22 ;  /* 0x00000010ff167819 */ /* 0x000fe40000011616 */
[----:B------:R-:W-:Y:S01]  /*1d70*/  LOP3.LUT R4, R19, 0xff, RZ, 0xc0, !PT ;  /* 0x000000ff13047812 */ /* 0x000fe200078ec0ff */
[----:B------:R3:W0:Y:S01]  /*1d80*/  I2F.F16 R51, R0 ;  /* 0x0000000000337306 */ /* 0x0006220000200c00 */
[----:B--2---:R-:W-:Y:S02]  /*1d90*/  SHF.R.U32.HI R2, RZ, 0x8, R23 ;  /* 0x00000008ff027819 */ /* 0x004fe40000011617 */
[----:B------:R-:W-:Y:S02]  /*1da0*/  SHF.R.U32.HI R16, RZ, 0x10, R16 ;  /* 0x00000010ff107819 */ /* 0x000fe40000011610 */
[----:B------:R-:W-:-:S02]  /*1db0*/  SHF.R.U32.HI R17, RZ, 0x10, R17 ;  /* 0x00000010ff117819 */ /* 0x000fc40000011611 */
[----:B------:R-:W-:Y:S01]  /*1dc0*/  SHF.R.U32.HI R18, RZ, 0x10, R18 ;  /* 0x00000010ff127819 */ /* 0x000fe20000011612 */
[----:B------:R-:W2:Y:S01]  /*1dd0*/  I2F.F16 R36, R36 ;  /* 0x0000002400247306 */ /* 0x000ea20000200c00 */
[----:B---3--:R-:W-:Y:S02]  /*1de0*/  SHF.R.U32.HI R0, RZ, 0x10, R23 ;  /* 0x00000010ff007819 */ /* 0x008fe40000011617 */
[----:B------:R-:W-:Y:S02]  /*1df0*/  SHF.R.U32.HI R19, RZ, 0x10, R19 ;  /* 0x00000010ff137819 */ /* 0x000fe40000011613 */
[----:B------:R-:W-:Y:S02]  /*1e00*/  LOP3.LUT R20, R20, 0xff, RZ, 0xc0, !PT ;  /* 0x000000ff14147812 */ /* 0x000fe400078ec0ff */
[----:B------:R-:W-:Y:S01]  /*1e10*/  LOP3.LUT R21, R21, 0xff, RZ, 0xc0, !PT ;  /* 0x000000ff15157812 */ /* 0x000fe200078ec0ff */
[----:B------:R-:W3:Y:S01]  /*1e20*/  I2F.F16 R35, R35 ;  /* 0x0000002300237306 */ /* 0x000ee20000200c00 */
[----:B------:R-:W-:-:S02]  /*1e30*/  LOP3.LUT R22, R22, 0xff, RZ, 0xc0, !PT ;  /* 0x000000ff16167812 */ /* 0x000fc400078ec0ff */
[----:B------:R-:W-:Y:S02]  /*1e40*/  LOP3.LUT R2, R2, 0xff, RZ, 0xc0, !PT ;  /* 0x000000ff02027812 */ /* 0x000fe400078ec0ff */
        /* <DEDUP_REMOVED lines=8> */
[----:B------:R-:W-:Y:S02]  /*1ed0*/  LEA.HI R26, R23, 0xffffff80, RZ, 0x8 ;  /* 0xffffff80171a7811 */ /* 0x000fe400078f40ff */
        /* <DEDUP_REMOVED lines=13> */
[----:B------:R0:W0:Y:S01]  /*1fb0*/  I2F.F16 R30, R4 ;  /* 0x00000004001e7306 */ /* 0x0000220000200c00 */
[----:B------:R-:W-:Y:S02]  /*1fc0*/  PRMT R2, RZ, 0x5410, RZ ;  /* 0x00005410ff027816 */ /* 0x000fe400000000ff */
[----:B------:R-:W-:-:S05]  /*1fd0*/  PRMT R0, RZ, 0x5410, RZ ;  /* 0x00005410ff007816 */ /* 0x000fca00000000ff */
[----:B------:R-:W0:Y:S08]  /*1fe0*/  I2F.F16 R26, R26 ;  /* 0x0000001a001a7306 */ /* 0x000e300000200c00 */
[----:B------:R0:W0:Y:S08]  /*1ff0*/  I2F.F16 R38, R16 ;  /* 0x0000001000267306 */ /* 0x0000300000200c00 */
[----:B------:R0:W0:Y:S08]  /*2000*/  I2F.F16 R40, R17 ;  /* 0x0000001100287306 */ /* 0x0000300000200c00 */
[----:B------:R0:W0:Y:S08]  /*2010*/  I2F.F16 R42, R18 ;  /* 0x00000012002a7306 */ /* 0x0000300000200c00 */
        /* <DEDUP_REMOVED lines=8> */
[----:B------:R-:W0:Y:S08]  /*20a0*/  I2F.F16 R23, R23 ;  /* 0x0000001700177306 */ /* 0x000e300000200c00 */
[----:B------:R-:W0:Y:S01]  /*20b0*/  I2F.F16 R53, R53 ;  /* 0x0000003500357306 */ /* 0x000e220000200c00 */
        /* <DEDUP_REMOVED lines=10> */
[----:B------:R-:W-:Y:S02]  /*2160*/  HADD2.F32 R16, -RZ, R30.H0_H0 ;  /* 0x2000001eff107230 */ /* 0x000fe40000004100 */
[C---:B------:R-:W-:Y:S01]  /*2170*/  FFMA.FTZ R60, R3.reuse, R60, RZ ;  /* 0x0000003c033c7223 */ /* 0x040fe200000100ff */
[C---:B------:R-:W-:Y:S01]  /*2180*/  FFMA.FTZ R64, R3.reuse, R2, RZ ;  /* 0x0000000203407223 */ /* 0x040fe200000100ff */
[----:B------:R-:W-:Y:S02]  /*2190*/  HADD2.F32 R18, -RZ, R17.H0_H0 ;  /* 0x20000011ff127230 */ /* 0x000fe40000004100 */
[----:B------:R-:W-:Y:S01]  /*21a0*/  FFMA.FTZ R59, R0, R3, RZ ;  /* 0x00000003003b7223 */ /* 0x000fe200000100ff */
[----:B------:R-:W-:Y:S01]  /*21b0*/  FFMA.FTZ R63, R3, R16, RZ ;  /* 0x00000010033f7223 */ /* 0x000fe200000100ff */
        /* <DEDUP_REMOVED lines=17> */
[----:B------:R-:W-:Y:S02]  /*22d0*/  HADD2.F32 R60, -RZ, R34.H0_H0 ;  /* 0x20000022ff3c7230 */ /* 0x000fe40000004100 */
[----:B------:R-:W-:Y:S01]  /*22e0*/  FFMA.FTZ R2, R2, R17, R59 ;  /* 0x0000001102027223 */ /* 0x000fe2000001003b */
[----:B------:R-:W-:Y:S02]  /*22f0*/  HADD2.F32 R58, -RZ, R35.H0_H0 ;  /* 0x20000023ff3a7230 */ /* 0x000fe40000004100 */
[C---:B------:R-:W-:Y:S01]  /*2300*/  FFMA.FTZ R19, R17.reuse, R0, R16 ;  /* 0x0000000011137223 */ /* 0x040fe20000010010 */
[----:B-1----:R-:W-:Y:S02]  /*2310*/  HADD2.F32 R16, -RZ, R4.H0_H0 ;  /* 0x20000004ff107230 */ /* 0x002fe40000004100 */
        /* <DEDUP_REMOVED lines=53> */
.L_x_2883:
[----:B------:R-:W-:Y:S01]  /*2670*/  PRMT R6, RZ, 0x7610, R6 ;  /* 0x00007610ff067816 */ /* 0x000fe20000000006 */
[----:B------:R-:W-:Y:S01]  /*2680*/  IMAD.WIDE R24, R11, 0x4, R24 ;  /* 0x000000040b187825 */ /* 0x000fe200078e0218 */
[----:B------:R-:W-:Y:S02]  /*2690*/  PRMT R5, RZ, 0x5410, RZ ;  /* 0x00005410ff057816 */ /* 0x000fe400000000ff */
[----:B0-----:R-:W-:Y:S02]  /*26a0*/  PRMT R4, RZ, 0x5410, RZ ;  /* 0x00005410ff047816 */ /* 0x001fe400000000ff */
        /* <DEDUP_REMOVED lines=45> */
[-C--:B------:R-:W-:Y:S01]  /*2980*/  FFMA.FTZ R60, R65, R5.reuse, R60 ;  /* 0x00000005413c7223 */ /* 0x080fe2000001003c */
[-C--:B------:R-:W-:Y:S01]  /*2990*/  FFMA.FTZ R6, R59, R5.reuse, R6 ;  /* 0x000000053b067223 */ /* 0x080fe20000010006 */
[----:B------:R-:W-:Y:S02]  /*29a0*/  HADD2.F32 R19, -RZ, R47.H0_H0 ;  /* 0x2000002fff137230 */ /* 0x000fe40000004100 */
[----:B------:R-:W-:Y:S01]  /*29b0*/  FFMA.FTZ R58, R61, R5, R58 ;  /* 0x000000053d3a7223 */ /* 0x000fe2000001003a */
[----:B-1----:R-:W-:-:S02]  /*29c0*/  HADD2.F32 R5, -RZ, R16.H0_H0 ;  /* 0x20000010ff057230 */ /* 0x002fc40000004100 */
        /* <DEDUP_REMOVED lines=50> */
.L_x_2885:
[----:B------:R-:W-:Y:S02]  /*2cf0*/  PRMT R6, RZ, 0x5410, RZ ;  /* 0x00005410ff067816 */ /* 0x000fe400000000ff */
        /* <DEDUP_REMOVED lines=42> */
[-C--:B------:R-:W-:Y:S01]  /*2fa0*/  FFMA.FTZ R6, R37, R17.reuse, R6 ;  /* 0x0000001125067223 */ /* 0x080fe20000010006 */
[-C--:B------:R-:W-:Y:S01]  /*2fb0*/  FFMA.FTZ R32, R35, R17.reuse, R32 ;  /* 0x0000001123207223 */ /* 0x080fe20000010020 */
[----:B------:R-:W-:Y:S01]  /*2fc0*/  FFMA.FTZ R30, R31, R17, R30 ;  /* 0x000000111f1e7223 */ /* 0x000fe2000001001e */
[----:B------:R-:W-:-:S02]  /*2fd0*/  HADD2.F32 R31, -RZ, R47.H0_H0 ;  /* 0x2000002fff1f7230 */ /* 0x000fc40000004100 */
[----:B------:R-:W-:Y:S01]  /*2fe0*/  FFMA.FTZ R16, R39, R17, R16 ;  /* 0x0000001127107223 */ /* 0x000fe20000010010 */
[----:B-1----:R-:W-:Y:S02]  /*2ff0*/  HADD2.F32 R17, -RZ, R18.H0_H0 ;  /* 0x20000012ff117230 */ /* 0x002fe40000004100 */
        /* <DEDUP_REMOVED lines=12> */
[----:B------:R-:W-:Y:S02]  /*30c0*/  HADD2.F32 R23, -RZ, R20.H0_H0 ;  /* 0x20000014ff177230 */ /* 0x000fe40000004100 */
[-C--:B------:R-:W-:Y:S01]  /*30d0*/  FFMA.FTZ R16, R16, R18.reuse, R33 ;  /* 0x0000001210107223 */ /* 0x080fe20000010021 */
[-C--:B------:R-:W-:Y:S01]  /*30e0*/  FFMA.FTZ R20, R52, R18.reuse, R35 ;  /* 0x0000001234147223 */ /* 0x080fe20000010023 */
[----:B------:R-:W-:Y:S01]  /*30f0*/  FFMA.FTZ R18, R30, R18, R17 ;  /* 0x000000121e127223 */ /* 0x000fe20000010011 */
[----:B------:R-:W-:-:S02]  /*3100*/  HADD2.F32 R19, -RZ, R19.H1_H1 ;  /* 0x30000013ff137230 */ /* 0x000fc40000004100 */
        /* <DEDUP_REMOVED lines=27> */
.L_x_2884:
        /* <DEDUP_REMOVED lines=8> */
[----:B------:R-:W-:-:S02]  /*3340*/  LEA.HI R36, R17, 0xffffff80, RZ, 0x8 ;  /* 0xffffff8011247811 */ /* 0x000fc400078f40ff */
[----:B---3--:R-:W-:Y:S02]  /*3350*/  LEA.HI R42, R23, 0xffffff80, RZ, 0x8 ;  /* 0xffffff80172a7811 */ /* 0x008fe400078f40ff */
[C---:B------:R-:W-:Y:S02]  /*3360*/  LEA.HI R35, R18.reuse, 0xffffff80, RZ, 0x8 ;  /* 0xffffff8012237811 */ /* 0x040fe400078f40ff */
[----:B------:R-:W-:Y:S01]  /*3370*/  LOP3.LUT R25, R18, 0xff, RZ, 0xc0, !PT ;  /* 0x000000ff12197812 */ /* 0x000fe200078ec0ff */
        /* <DEDUP_REMOVED lines=9> */
[----:B------:R-:W-:Y:S01]  /*3410*/  LOP3.LUT R40, R38, 0xff, RZ, 0xc0, !PT ;  /* 0x000000ff26287812 */ /* 0x000fe200078ec0ff */
[----:B------:R-:W4:Y:S01]  /*3420*/  I2F.F16 R36, R36 ;  /* 0x0000002400247306 */ /* 0x000f220000200c00 */
[----:B------:R-:W-:-:S02]  /*3430*/  LOP3.LUT R17, R17, 0xff, RZ, 0xc0, !PT ;  /* 0x000000ff11117812 */ /* 0x000fc400078ec0ff */
[----:B------:R-:W-:Y:S02]  /*3440*/  IADD3 R16, PT, PT, R16, -0x80, RZ ;  /* 0xffffff8010107810 */ /* 0x000fe40007ffe0ff */
[----:B------:R-:W-:Y:S02]  /*3450*/  IADD3 R41, PT, PT, R40, -0x80, RZ ;  /* 0xffffff8028297810 */ /* 0x000fe40007ffe0ff */
[--C-:B------:R-:W-:Y:S01]  /*3460*/  SHF.R.U32.HI R40, RZ, 0x8, R18.reuse ;  /* 0x00000008ff287819 */ /* 0x100fe20000011612 */
[----:B------:R5:W1:Y:S01]  /*3470*/  I2F.F16 R38, R16 ;  /* 0x0000001000267306 */ /* 0x000a620000200c00 */
[----:B------:R-:W-:Y:S02]  /*3480*/  IADD3 R17, PT, PT, R17, -0x80, RZ ;  /* 0xffffff8011117810 */ /* 0x000fe40007ffe0ff */
[----:B0-----:R-:W-:Y:S02]  /*3490*/  LOP3.LUT R42, R40, 0xff, RZ, 0xc0, !PT ;  /* 0x000000ff282a7812 */ /* 0x001fe400078ec0ff */
[----:B------:R-:W-:-:S02]  /*34a0*/  SHF.R.U32.HI R18, RZ, 0x10, R18 ;  /* 0x00000010ff127819 */ /* 0x000fc40000011612 */
[----:B------:R-:W-:Y:S01]  /*34b0*/  IADD3 R43, PT, PT, R42, -0x80, RZ ;  /* 0xffffff802a2b7810 */ /* 0x000fe20007ffe0ff */
[----:B------:R0:W1:Y:S01]  /*34c0*/  I2F.F16 R40, R17 ;  /* 0x0000001100287306 */ /* 0x0000620000200c00 */
[----:B-----5:R-:W-:Y:S02]  /*34d0*/  SHF.R.U32.HI R16, RZ, 0x8, R19 ;  /* 0x00000008ff107819 */ /* 0x020fe40000011613 */
[----:B------:R-:W-:Y:S02]  /*34e0*/  LOP3.LUT R18, R18, 0xff, RZ, 0xc0, !PT ;  /* 0x000000ff12127812 */ /* 0x000fe400078ec0ff */
[----:B------:R-:W-:Y:S02]  /*34f0*/  LOP3.LUT R16, R16, 0xff, RZ, 0xc0, !PT ;  /* 0x000000ff10107812 */ /* 0x000fe400078ec0ff */
[----:B------:R-:W-:Y:S01]  /*3500*/  IADD3 R18, PT, PT, R18, -0x80, RZ ;  /* 0xffffff8012127810 */ /* 0x000fe20007ffe0ff */
[----:B------:R-:W1:Y:S01]  /*3510*/  I2F.F16 R35, R35 ;  /* 0x0000002300237306 */ /* 0x000e620000200c00 */
[----:B0-----:R-:W-:-:S02]  /*3520*/  LOP3.LUT R17, R21, 0xff, RZ, 0xc0, !PT ;  /* 0x000000ff15117812 */ /* 0x001fc400078ec0ff */
[----:B------:R-:W-:Y:S02]  /*3530*/  IADD3 R49, PT, PT, R16, -0x80, RZ ;  /* 0xffffff8010317810 */ /* 0x000fe40007ffe0ff */
[----:B------:R-:W-:Y:S02]  /*3540*/  IADD3 R46, PT, PT, R17, -0x80, RZ ;  /* 0xffffff80112e7810 */ /* 0x000fe40007ffe0ff */
[----:B------:R-:W-:Y:S01]  /*3550*/  LOP3.LUT R17, R22, 0xff, RZ, 0xc0, !PT ;  /* 0x000000ff16117812 */ /* 0x000fe200078ec0ff */
[----:B------:R0:W1:Y:S01]  /*3560*/  I2F.F16 R42, R18 ;  /* 0x00000012002a7306 */ /* 0x0000620000200c00 */
[----:B------:R-:W-:Y:S02]  /*3570*/  LOP3.LUT R16, R20, 0xff, RZ, 0xc0, !PT ;  /* 0x000000ff14107812 */ /* 0x000fe400078ec0ff */
[----:B------:R-:W-:Y:S02]  /*3580*/  IADD3 R45, PT, PT, R17, -0x80, RZ ;  /* 0xffffff80112d7810 */ /* 0x000fe40007ffe0ff */
[----:B------:R-:W-:-:S02]  /*3590*/  IADD3 R16, PT, PT, R16, -0x80, RZ ;  /* 0xffffff8010107810 */ /* 0x000fc40007ffe0ff */
[----:B------:R-:W-:Y:S01]  /*35a0*/  SHF.R.U32.HI R17, RZ, 0x8, R20 ;  /* 0x00000008ff117819 */ /* 0x000fe20000011614 */
[----:B------:R-:W1:Y:S01]  /*35b0*/  I2F.F16 R39, R39 ;  /* 0x0000002700277306 */ /* 0x000e620000200c00 */
[----:B0-----:R-:W-:Y:S02]  /*35c0*/  LOP3.LUT R18, R23, 0xff, RZ, 0xc0, !PT ;  /* 0x000000ff17127812 */ /* 0x001fe400078ec0ff */
[----:B------:R-:W-:Y:S02]  /*35d0*/  LOP3.LUT R17, R17, 0xff, RZ, 0xc0, !PT ;  /* 0x000000ff11117812 */ /* 0x000fe400078ec0ff */
[----:B------:R-:W-:Y:S02]  /*35e0*/  IADD3 R31, PT, PT, R25, -0x80, RZ ;  /* 0xffffff80191f7810 */ /* 0x000fe40007ffe0ff */
[----:B------:R-:W-:Y:S01]  /*35f0*/  LOP3.LUT R25, R19, 0xff, RZ, 0xc0, !PT ;  /* 0x000000ff13197812 */ /* 0x000fe200078ec0ff */
[----:B------:R0:W1:Y:S01]  /*3600*/  I2F.F16 R47, R16 ;  /* 0x00000010002f7306 */ /* 0x0000620000200c00 */
[----:B------:R-:W-:-:S02]  /*3610*/  IADD3 R18, PT, PT, R18, -0x80, RZ ;  /* 0xffffff8012127810 */ /* 0x000fc40007ffe0ff */
[----:B------:R-:W-:Y:S02]  /*3620*/  IADD3 R28, PT, PT, R28, -0x80, RZ ;  /* 0xffffff801c1c7810 */ /* 0x000fe40007ffe0ff */
[----:B------:R-:W-:Y:S02]  /*3630*/  IADD3 R17, PT, PT, R17, -0x80, RZ ;  /* 0xffffff8011117810 */ /* 0x000fe40007ffe0ff */
[----:B------:R-:W-:Y:S01]  /*3640*/  IADD3 R30, PT, PT, R25, -0x80, RZ ;  /* 0xffffff80191e7810 */ /* 0x000fe20007ffe0ff */
[----:B------:R5:W1:Y:S01]  /*3650*/  I2F.F16 R44, R18 ;  /* 0x00000012002c7306 */ /* 0x000a620000200c00 */
[----:B0-----:R-:W-:Y:S02]  /*3660*/  SHF.R.U32.HI R16, RZ, 0x8, R21 ;  /* 0x00000008ff107819 */ /* 0x001fe40000011615 */
[----:B------:R-:W-:Y:S02]  /*3670*/  LEA.HI R25, R22, 0xffffff80, RZ, 0x8 ;  /* 0xffffff8016197811 */ /* 0x000fe400078f40ff */
[----:B------:R-:W-:-:S02]  /*3680*/  LOP3.LUT R16, R16, 0xff, RZ, 0xc0, !PT ;  /* 0x000000ff10107812 */ /* 0x000fc400078ec0ff */
[----:B------:R-:W-:Y:S01]  /*3690*/  LEA.HI R34, R19, 0xffffff80, RZ, 0x8 ;  /* 0xffffff8013227811 */ /* 0x000fe200078f40ff */
[----:B------:R0:W1:Y:S01]  /*36a0*/  I2F.F16 R33, R28 ;  /* 0x0000001c00217306 */ /* 0x0000620000200c00 */
[--C-:B-----5:R-:W-:Y:S02]  /*36b0*/  SHF.R.U32.HI R18, RZ, 0x8, R22.reuse ;  /* 0x00000008ff127819 */ /* 0x120fe40000011616 */
[----:B------:R-:W-:Y:S02]  /*36c0*/  SHF.R.U32.HI R22, RZ, 0x10, R22 ;  /* 0x00000010ff167819 */ /* 0x000fe40000011616 */
[----:B------:R-:W-:Y:S02]  /*36d0*/  LEA.HI R29, R20, 0xffffff80, RZ, 0x8 ;  /* 0xffffff80141d7811 */ /* 0x000fe400078f40ff */
[----:B------:R-:W-:Y:S01]  /*36e0*/  IADD3 R16, PT, PT, R16, -0x80, RZ ;  /* 0xffffff8010107810 */ /* 0x000fe20007ffe0ff */
[----:B------:R5:W1:Y:S01]  /*36f0*/  I2F.F16 R51, R17 ;  /* 0x0000001100337306 */ /* 0x000a620000200c00 */
[----:B0-----:R-:W-:-:S02]  /*3700*/  LEA.HI R28, R21, 0xffffff80, RZ, 0x8 ;  /* 0xffffff80151c7811 */ /* 0x001fc400078f40ff */
[----:B------:R-:W-:Y:S02]  /*3710*/  SHF.R.U32.HI R19, RZ, 0x10, R19 ;  /* 0x00000010ff137819 */ /* 0x000fe40000011613 */
[----:B------:R-:W-:Y:S02]  /*3720*/  SHF.R.U32.HI R20, RZ, 0x10, R20 ;  /* 0x00000010ff147819 */ /* 0x000fe40000011614 */
[----:B------:R-:W-:Y:S01]  /*3730*/  SHF.R.U32.HI R21, RZ, 0x10, R21 ;  /* 0x00000010ff157819 */ /* 0x000fe20000011615 */
[----:B------:R0:W0:Y:S01]  /*3740*/  I2F.F16 R53, R16 ;  /* 0x0000001000357306 */ /* 0x0000220000200c00 */
[--C-:B-----5:R-:W-:Y:S02]  /*3750*/  SHF.R.U32.HI R17, RZ, 0x8, R23.reuse ;  /* 0x00000008ff117819 */ /* 0x120fe40000011617 */
[----:B------:R-:W-:Y:S02]  /*3760*/  SHF.R.U32.HI R23, RZ, 0x10, R23 ;  /* 0x00000010ff177819 */ /* 0x000fe40000011617 */
[----:B------:R-:W-:-:S02]  /*3770*/  LOP3.LUT R22, R22, 0xff, RZ, 0xc0, !PT ;  /* 0x000000ff16167812 */ /* 0x000fc400078ec0ff */
[----:B------:R-:W-:Y:S01]  /*3780*/  LOP3.LUT R19, R19, 0xff, RZ, 0xc0, !PT ;  /* 0x000000ff13137812 */ /* 0x000fe200078ec0ff */
[----:B------:R-:W1:Y:S01]  /*3790*/  I2F.F16 R34, R34 ;  /* 0x0000002200227306 */ /* 0x000e620000200c00 */
[----:B------:R-:W-:Y:S02]  /*37a0*/  LOP3.LUT R20, R20, 0xff, RZ, 0xc0, !PT ;  /* 0x000000ff14147812 */ /* 0x000fe400078ec0ff */
[----:B------:R-:W-:Y:S02]  /*37b0*/  LOP3.LUT R21, R21, 0xff, RZ, 0xc0, !PT ;  /* 0x000000ff15157812 */ /* 0x000fe400078ec0ff */
[----:B------:R-:W-:Y:S02]  /*37c0*/  LOP3.LUT R18, R18, 0xff, RZ, 0xc0, !PT ;  /* 0x000000ff12127812 */ /* 0x000fe400078ec0ff */
[----:B------:R-:W-:Y:S01]  /*37d0*/  LOP3.LUT R17, R17, 0xff, RZ, 0xc0, !PT ;  /* 0x000000ff11117812 */ /* 0x000fe200078ec0ff */
[----:B------:R-:W1:Y:S01]  /*37e0*/  I2F.F16 R31, R31 ;  /* 0x0000001f001f7306 */ /* 0x000e620000200c00 */
[----:B0-----:R-:W-:-:S02]  /*37f0*/  LOP3.LUT R16, R23, 0xff, RZ, 0xc0, !PT ;  /* 0x000000ff17107812 */ /* 0x001fc400078ec0ff */
        /* <DEDUP_REMOVED lines=40> */
[----:B------:R-:W-:Y:S02]  /*3a80*/  HADD2.F32 R61, -RZ, R41.H0_H0 ;  /* 0x20000029ff3d7230 */ /* 0x000fe40000004100 */
[C---:B------:R-:W-:Y:S01]  /*3a90*/  FFMA.FTZ R16, R18.reuse, R65, R64 ;  /* 0x0000004112107223 */ /* 0x040fe20000010040 */
[----:B------:R-:W-:Y:S02]  /*3aa0*/  HADD2.F32 R65, -RZ, R48.H0_H0 ;  /* 0x20000030ff417230 */ /* 0x000fe40000004100 */
[C---:B------:R-:W-:Y:S01]  /*3ab0*/  FFMA.FTZ R60, R18.reuse, R61, R63 ;  /* 0x0000003d123c7223 */ /* 0x040fe2000001003f */
[----:B------:R-:W-:Y:S01]  /*3ac0*/  FFMA.FTZ R18, R18, R67, R62 ;  /* 0x0000004312127223 */ /* 0x000fe2000001003e */
[----:B------:R-:W-:-:S02]  /*3ad0*/  HADD2.F32 R61, -RZ, R19.H0_H0 ;  /* 0x20000013ff3d7230 */ /* 0x000fc40000004100 */
[----:B------:R-:W-:Y:S02]  /*3ae0*/  HADD2.F32 R63, -RZ, R40.H0_H0 ;  /* 0x20000028ff3f7230 */ /* 0x000fe40000004100 */
[----:B------:R-:W-:Y:S02]  /*3af0*/  HADD2.F32 R62, -RZ, R38.H0_H0 ;  /* 0x20000026ff3e7230 */ /* 0x000fe40000004100 */
[C---:B------:R-:W-:Y:S01]  /*3b00*/  FFMA.FTZ R65, R61.reuse, R65, R18 ;  /* 0x000000413d417223 */ /* 0x040fe20000010012 */
[----:B------:R-:W-:Y:S02]  /*3b10*/  HADD2.F32 R19, -RZ, R19.H1_H1 ;  /* 0x30000013ff137230 */ /* 0x000fe40000004100 */
[----:B------:R-:W-:Y:S01]  /*3b20*/  FFMA.FTZ R60, R61, R63, R60 ;  /* 0x0000003f3d3c7223 */ /* 0x000fe2000001003c */
[----:B------:R-:W-:Y:S02]  /*3b30*/  HADD2.F32 R63, -RZ, R42.H0_H0 ;  /* 0x2000002aff3f7230 */ /* 0x000fe40000004100 */
[----:B------:R-:W-:Y:S01]  /*3b40*/  FFMA.FTZ R17, R62, R61, R17 ;  /* 0x0000003d3e117223 */ /* 0x000fe20000010011 */
[----:B------:R-:W-:-:S02]  /*3b50*/  HADD2.F32 R62, -RZ, R37.H0_H0 ;  /* 0x20000025ff3e7230 */ /* 0x000fc40000004100 */
[----:B------:R-:W-:Y:S02]  /*3b60*/  HADD2.F32 R18, -RZ, R35.H0_H0 ;  /* 0x20000023ff127230 */ /* 0x000fe40000004100 */
[----:B------:R-:W-:Y:S01]  /*3b70*/  FFMA.FTZ R63, R61, R63, R16 ;  /* 0x0000003f3d3f7223 */ /* 0x000fe20000010010 */
[----:B-1----:R-:W-:Y:S02]  /*3b80*/  HADD2.F32 R61, -RZ, R20.H0_H0 ;  /* 0x20000014ff3d7230 */ /* 0x002fe40000004100 */
[----:B------:R-:W-:Y:S01]  /*3b90*/  FFMA.FTZ R16, R62, R19, R17 ;  /* 0x000000133e107223 */ /* 0x000fe20000010011 */
        /* <DEDUP_REMOVED lines=8> */
[----:B------:R-:W-:Y:S02]  /*3c20*/  HADD2.F32 R65, -RZ, R44.H0_H0 ;  /* 0x2000002cff417230 */ /* 0x000fe40000004100 */
[C---:B------:R-:W-:Y:S01]  /*3c30*/  FFMA.FTZ R17, R61.reuse, R17, R60 ;  /* 0x000000113d117223 */ /* 0x040fe2000001003c */
[----:B------:R-:W-:Y:S01]  /*3c40*/  FFMA.FTZ R60, R61, R63, R18 ;  /* 0x0000003f3d3c7223 */ /* 0x000fe20000010012 */
[----:B------:R-:W-:Y:S01]  /*3c50*/  FFMA.FTZ R19, R19, R61, R16 ;  /* 0x0000003d13137223 */ /* 0x000fe20000010010 */
[----:B------:R-:W-:-:S02]  /*3c60*/  HADD2.F32 R16, -RZ, R51.H0_H0 ;  /* 0x20000033ff107230 */ /* 0x000fc40000004100 */
[----:B------:R-:W-:Y:S01]  /*3c70*/  FFMA.FTZ R62, R61, R65, R62 ;  /* 0x000000413d3e7223 */ /* 0x000fe2000001003e */
[----:B------:R-:W-:Y:S02]  /*3c80*/  HADD2.F32 R20, -RZ, R20.H1_H1 ;  /* 0x30000014ff147230 */ /* 0x000fe40000004100 */
        /* <DEDUP_REMOVED lines=41> */
.L_x_2886:
        /* <DEDUP_REMOVED lines=31> */
[--C-:B------:R-:W-:Y:S02]  /*4110*/  HADD2.F32 R61, -RZ, R17.reuse.H0_H0 ;  /* 0x20000011ff3d7230 */ /* 0x100fe40000004100 */
[----:B------:R-:W-:-:S03]  /*4120*/  HADD2.F32 R17, -RZ, R17.H1_H1 ;  /* 0x30000011ff117230 */ /* 0x000fc60000004100 */
        /* <DEDUP_REMOVED lines=17> */
[----:B------:R-:W-:Y:S02]  /*4240*/  HADD2.F32 R63, -RZ, R45.H0_H0 ;  /* 0x2000002dff3f7230 */ /* 0x000fe40000004100 */
[-C--:B------:R-:W-:Y:S01]  /*4250*/  FFMA.FTZ R60, R61, R21.reuse, R60 ;  /* 0x000000153d3c7223 */ /* 0x080fe2000001003c */
[-C--:B------:R-:W-:Y:S01]  /*4260*/  FFMA.FTZ R64, R65, R21.reuse, R64 ;  /* 0x0000001541407223 */ /* 0x080fe20000010040 */
[-C--:B------:R-:W-:Y:S01]  /*4270*/  FFMA.FTZ R16, R17, R21.reuse, R16 ;  /* 0x0000001511107223 */ /* 0x080fe20000010010 */
[----:B------:R-:W-:Y:S02]  /*4280*/  HADD2.F32 R61, -RZ, R51.H0_H0 ;  /* 0x20000033ff3d7230 */ /* 0x000fe40000004100 */
[----:B------:R-:W-:Y:S01]  /*4290*/  FFMA.FTZ R20, R63, R21, R20 ;  /* 0x000000153f147223 */ /* 0x000fe20000010014 */
[----:B------:R-:W-:Y:S02]  /*42a0*/  HADD2.F32 R17, -RZ, R18.H1_H1 ;  /* 0x30000012ff117230 */ /* 0x000fe40000004100 */
        /* <DEDUP_REMOVED lines=41> */
.L_x_2888:
        /* <DEDUP_REMOVED lines=24> */
[-C--:B------:R-:W-:Y:S01]  /*46c0*/  FFMA.FTZ R39, R32, R21.reuse, RZ ;  /* 0x0000001520277223 */ /* 0x080fe200000100ff */
[----:B------:R-:W-:Y:S02]  /*46d0*/  HADD2.F32 R32, -RZ, R43.H0_H0 ;  /* 0x2000002bff207230 */ /* 0x000fe40000004100 */
[----:B------:R-:W-:Y:S01]  /*46e0*/  FFMA.FTZ R31, R31, R21, RZ ;  /* 0x000000151f1f7223 */ /* 0x000fe200000100ff */
[----:B------:R-:W-:Y:S01]  /*46f0*/  FFMA.FTZ R33, R60, R20, R33 ;  /* 0x000000143c217223 */ /* 0x000fe20000010021 */
[----:B------:R-:W-:-:S02]  /*4700*/  HADD2.F32 R60, -RZ, R49.H0_H0 ;  /* 0x20000031ff3c7230 */ /* 0x000fc40000004100 */
[----:B------:R-:W-:Y:S01]  /*4710*/  FFMA.FTZ R21, R30, R21, RZ ;  /* 0x000000151e157223 */ /* 0x000fe200000100ff */
[----:B------:R-:W-:Y:S02]  /*4720*/  HADD2.F32 R30, -RZ, R40.H0_H0 ;  /* 0x20000028ff1e7230 */ /* 0x000fe40000004100 */
[-C--:B------:R-:W-:Y:S01]  /*4730*/  FFMA.FTZ R31, R32, R20.reuse, R31 ;  /* 0x00000014201f7223 */ /* 0x080fe2000001001f */
[-C--:B------:R-:W-:Y:S01]  /*4740*/  FFMA.FTZ R39, R62, R20.reuse, R39 ;  /* 0x000000143e277223 */ /* 0x080fe20000010027 */
[----:B------:R-:W-:Y:S01]  /*4750*/  FFMA.FTZ R21, R60, R20, R21 ;  /* 0x000000143c157223 */ /* 0x000fe20000010015 */
[-C--:B------:R-:W-:Y:S01]  /*4760*/  FFMA.FTZ R20, R38, R16.reuse, R33 ;  /* 0x0000001026147223 */ /* 0x080fe20000010021 */
        /* <DEDUP_REMOVED lines=56> */
.L_x_2887:
[----:B0-----:R-:W2:Y:S01]  /*4af0*/  LDG.E.128.CONSTANT R16, desc[UR10][R26.64] ;  /* 0x0000000a1a107981 */ /* 0x001ea2000c1e9d00 */
        /* <DEDUP_REMOVED lines=197> */
.L_x_2889:
        /* <DEDUP_REMOVED lines=98> */
.L_x_2891:
        /* <DEDUP_REMOVED lines=91> */
.L_x_2890:
[----:B0-----:R-:W2:Y:S01]  /*6320*/  LDG.E.128.CONSTANT R16, desc[UR10][R24.64] ;  /* 0x0000000a18107981 */ /* 0x001ea2000c1e9d00 */
[----:B------:R-:W-:-:S05]  /*6330*/  IMAD.WIDE R28, R11, 0x4, R24 ;  /* 0x000000040b1c7825 */ /* 0x000fca00078e0218 */
[----:B------:R-:W3:Y:S01]  /*6340*/  LDG.E.128.CONSTANT R20, desc[UR10][R28.64] ;  /* 0x0000000a1c147981 */ /* 0x000ee2000c1e9d00 */
[----:B------:R-:W-:Y:S01]  /*6350*/  UIADD3 UR4, UPT, UPT, UR7, 0x40, URZ ;  /* 0x0000004007047890 */ /* 0x000fe2000fffe0ff */
        /* <DEDUP_REMOVED lines=122> */
[----:B------:R-:W-:Y:S01]  /*6b00*/  FFMA.FTZ R16, R18, R63, R62 ;  /* 0x0000003f12107223 */ /* 0x000fe2000001003e */
[----:B------:R-:W-:Y:S02]  /*6b10*/  HADD2.F32 R62, -RZ, R38.H0_H0 ;  /* 0x20000026ff3e7230 */ /* 0x000fe40000004100 */
[----:B------:R-:W-:-:S02]  /*6b20*/  HADD2.F32 R63, -RZ, R48.H0_H0 ;  /* 0x20000030ff3f7230 */ /* 0x000fc40000004100 */
[C---:B------:R-:W-:Y:S01]  /*6b30*/  FFMA.FTZ R59, R18.reuse, R59, R61 ;  /* 0x0000003b123b7223 */ /* 0x040fe2000001003d */
[----:B------:R-:W-:Y:S01]  /*6b40*/  FFMA.FTZ R18, R18, R65, R64 ;  /* 0x0000004112127223 */ /* 0x000fe20000010040 */
[--C-:B------:R-:W-:Y:S02]  /*6b50*/  HADD2.F32 R61, -RZ, R19.reuse.H0_H0 ;  /* 0x20000013ff3d7230 */ /* 0x100fe40000004100 */
[----:B------:R-:W-:Y:S02]  /*6b60*/  HADD2.F32 R64, -RZ, R40.H0_H0 ;  /* 0x20000028ff407230 */ /* 0x000fe40000004100 */
[----:B------:R-:W-:Y:S02]  /*6b70*/  HADD2.F32 R19, -RZ, R19.H1_H1 ;  /* 0x30000013ff137230 */ /* 0x000fe40000004100 */
[----:B------:R-:W-:Y:S01]  /*6b80*/  FFMA.FTZ R17, R62, R61, R17 ;  /* 0x0000003d3e117223 */ /* 0x000fe20000010011 */
[C---:B------:R-:W-:Y:S01]  /*6b90*/  FFMA.FTZ R63, R61.reuse, R63, R18 ;  /* 0x0000003f3d3f7223 */ /* 0x040fe20000010012 */
[----:B------:R-:W-:Y:S01]  /*6ba0*/  FFMA.FTZ R62, R61, R64, R59 ;  /* 0x000000403d3e7223 */ /* 0x000fe2000001003b */
[----:B------:R-:W-:-:S02]  /*6bb0*/  HADD2.F32 R59, -RZ, R42.H0_H0 ;  /* 0x2000002aff3b7230 */ /* 0x000fc40000004100 */
        /* <DEDUP_REMOVED lines=8> */
[----:B-1----:R-:W-:Y:S02]  /*6c40*/  HADD2.F32 R59, -RZ, R20.H0_H0 ;  /* 0x20000014ff3b7230 */ /* 0x002fe40000004100 */
        /* <DEDUP_REMOVED lines=52> */
.L_x_2892:
[----:B------:R-:W-:Y:S01]  /*6f90*/  MOV R59, R14 ;  /* 0x0000000e003b7202 */ /* 0x000fe20000000f00 */
        /* <DEDUP_REMOVED lines=98> */
.L_x_2893:
        /* <DEDUP_REMOVED lines=79> */
[----:B------:R-:W-:Y:S01]  /*7ab0*/  FMUL.FTZ R22, R23, R22 ;  /* 0x0000001617167220 */ /* 0x000fe20000410000 */
[----:B------:R-:W-:Y:S02]  /*7ac0*/  HADD2.F32 R27, -RZ, R7.H0_H0 ;  /* 0x20000007ff1b7230 */ /* 0x000fe40000004100 */
        /* <DEDUP_REMOVED lines=12> */
.L_x_2882:
        /* <DEDUP_REMOVED lines=8> */
.L_x_2901:
[----:B------:R-:W1:Y:S01]  /*7c10*/  LDC R11, c[0x0][0x3ac] ;  /* 0x0000eb00ff0b7b82 */ /* 0x000e620000000800 */
[----:B0-----:R-:W2:Y:S01]  /*7c20*/  LDG.E.128.CONSTANT R16, desc[UR10][R28.64] ;  /* 0x0000000a1c107981 */ /* 0x001ea2000c1e9d00 */
[----:B-1----:R-:W-:-:S04]  /*7c30*/  IMAD.WIDE R24, R11, 0x4, R28 ;  /* 0x000000040b187825 */ /* 0x002fc800078e021c */
[----:B------:R-:W-:Y:S02]  /*7c40*/  IMAD.WIDE R60, R11, 0x4, R24 ;  /* 0x000000040b3c7825 */ /* 0x000fe400078e0218 */
[----:B------:R-:W3:Y:S04]  /*7c50*/  LDG.E.128.CONSTANT R24, desc[UR10][R24.64] ;  /* 0x0000000a18187981 */ /* 0x000ee8000c1e9d00 */
[----:B-----5:R-:W4:Y:S01]  /*7c60*/  LDG.E.128.CONSTANT R20, desc[UR10][R60.64] ;  /* 0x0000000a3c147981 */ /* 0x020f22000c1e9d00 */
[----:B------:R-:W-:Y:S02]  /*7c70*/  ISETP.NE.AND P2, PT, R55, RZ, PT ;  /* 0x000000ff3700720c */ /* 0x000fe40003f45270 */
[----:B--2---:R-:W-:Y:S02]  /*7c80*/  SHF.R.U32.HI R45, RZ, 0xc, R19 ;  /* 0x0000000cff2d7819 */ /* 0x004fe40000011613 */
[----:B------:R-:W-:-:S02]  /*7c90*/  LOP3.LUT R39, R16, 0x3f003f, RZ, 0xc0, !PT ;  /* 0x003f003f10277812 */ /* 0x000fc400078ec0ff */
[--C-:B------:R-:W-:Y:S02]  /*7ca0*/  SHF.R.U32.HI R38, RZ, 0x6, R16.reuse ;  /* 0x00000006ff267819 */ /* 0x100fe40000011610 */
[----:B------:R-:W-:Y:S02]  /*7cb0*/  SHF.R.U32.HI R42, RZ, 0xc, R16 ;  /* 0x0000000cff2a7819 */ /* 0x000fe40000011610 */
[----:B------:R-:W-:Y:S02]  /*7cc0*/  LOP3.LUT R15, R17, 0x3f003f, RZ, 0xc0, !PT ;  /* 0x003f003f110f7812 */ /* 0x000fe400078ec0ff */
[--C-:B------:R-:W-:Y:S02]  /*7cd0*/  SHF.R.U32.HI R14, RZ, 0x6, R17.reuse ;  /* 0x00000006ff0e7819 */ /* 0x100fe40000011611 */
[----:B------:R-:W-:Y:S02]  /*7ce0*/  SHF.R.U32.HI R43, RZ, 0xc, R17 ;  /* 0x0000000cff2b7819 */ /* 0x000fe40000011611 */
[----:B------:R-:W-:-:S02]  /*7cf0*/  SHF.R.U32.HI R44, RZ, 0xc, R18 ;  /* 0x0000000cff2c7819 */ /* 0x000fc40000011612 */
[----:B------:R-:W-:Y:S02]  /*7d00*/  LOP3.LUT R45, R45, 0xf000f, RZ, 0xc0, !PT ;  /* 0x000f000f2d2d7812 */ /* 0x000fe400078ec0ff */
[----:B------:R-:W-:Y:S02]  /*7d10*/  LOP3.LUT R29, R18, 0x3f003f, RZ, 0xc0, !PT ;  /* 0x003f003f121d7812 */ /* 0x000fe400078ec0ff */
[----:B------:R-:W-:Y:S02]  /*7d20*/  SHF.R.U32.HI R28, RZ, 0x6, R18 ;  /* 0x00000006ff1c7819 */ /* 0x000fe40000011612 */
[----:B------:R-:W-:Y:S02]  /*7d30*/  LOP3.LUT R42, R42, 0xf000f, RZ, 0xc0, !PT ;  /* 0x000f000f2a2a7812 */ /* 0x000fe400078ec0ff */
[----:B------:R-:W-:Y:S02]  /*7d40*/  LOP3.LUT R41, R19, 0x3f003f, RZ, 0xc0, !PT ;  /* 0x003f003f13297812 */ /* 0x000fe400078ec0ff */
[----:B------:R-:W-:-:S02]  /*7d50*/  SHF.R.U32.HI R40, RZ, 0x6, R19 ;  /* 0x00000006ff287819 */ /* 0x000fc40000011613 */
[----:B------:R-:W-:Y:S02]  /*7d60*/  LOP3.LUT R43, R43, 0xf000f, RZ, 0xc0, !PT ;  /* 0x000f000f2b2b7812 */ /* 0x000fe400078ec0ff */
[----:B------:R-:W-:Y:S02]  /*7d70*/  LOP3.LUT R44, R44, 0xf000f, RZ, 0xc0, !PT ;  /* 0x000f000f2c2c7812 */ /* 0x000fe400078ec0ff */
[--C-:B----4-:R-:W-:Y:S02]  /*7d80*/  SHF.R.U32.HI R17, RZ, 0x8, R20.reuse ;  /* 0x00000008ff117819 */ /* 0x110fe40000011614 */
[----:B------:R-:W-:Y:S02]  /*7d90*/  LOP3.LUT R30, R20, 0x3f003f, RZ, 0xc0, !PT ;  /* 0x003f003f141e7812 */ /* 0x000fe400078ec0ff */
[--C-:B------:R-:W-:Y:S02]  /*7da0*/  SHF.R.U32.HI R16, RZ, 0x6, R20.reuse ;  /* 0x00000006ff107819 */ /* 0x100fe40000011614 */
[----:B------:R-:W-:-:S02]  /*7db0*/  SHF.R.U32.HI R35, RZ, 0xa, R20 ;  /* 0x0000000aff237819 */ /* 0x000fc40000011614 */
[----:B------:R-:W-:Y:S02]  /*7dc0*/  SHF.R.U32.HI R20, RZ, 0x8, R23 ;  /* 0x00000008ff147819 */ /* 0x000fe40000011617 */
[--C-:B------:R-:W-:Y:S02]  /*7dd0*/  SHF.R.U32.HI R18, RZ, 0x8, R21.reuse ;  /* 0x00000008ff127819 */ /* 0x100fe40000011615 */
[----:B------:R-:W-:Y:S02]  /*7de0*/  SHF.R.U32.HI R19, RZ, 0x8, R22 ;  /* 0x00000008ff137819 */ /* 0x000fe40000011616 */
[----:B------:R-:W-:Y:S02]  /*7df0*/  LOP3.LUT R20, R45, 0x300030, R20, 0xf8, !PT ;  /* 0x003000302d147812 */ /* 0x000fe400078ef814 */
[----:B------:R-:W-:Y:S02]  /*7e00*/  LOP3.LUT R31, R21, 0x3f003f, RZ, 0xc0, !PT ;  /* 0x003f003f151f7812 */ /* 0x000fe400078ec0ff */
[----:B------:R-:W-:-:S02]  /*7e10*/  SHF.R.U32.HI R32, RZ, 0x6, R21 ;  /* 0x00000006ff207819 */ /* 0x000fc40000011615 */
[----:B------:R-:W-:Y:S02]  /*7e20*/  SHF.R.U32.HI R36, RZ, 0xa, R21 ;  /* 0x0000000aff247819 */ /* 0x000fe40000011615 */
[----:B---3--:R-:W-:Y:S02]  /*7e30*/  LOP3.LUT R48, R24, 0x3f003f, RZ, 0xc0, !PT ;  /* 0x003f003f18307812 */ /* 0x008fe400078ec0ff */
[----:B------:R-:W-:Y:S02]  /*7e40*/  SHF.R.U32.HI R45, RZ, 0x6, R24 ;  /* 0x00000006ff2d7819 */ /* 0x000fe40000011618 */
[----:B------:R-:W-:Y:S02]  /*7e50*/  LOP3.LUT R21, R22, 0x3f003f, RZ, 0xc0, !PT ;  /* 0x003f003f16157812 */ /* 0x000fe400078ec0ff */
[--C-:B------:R-:W-:Y:S02]  /*7e60*/  SHF.R.U32.HI R33, RZ, 0x6, R22.reuse ;  /* 0x00000006ff217819 */ /* 0x100fe40000011616 */
[----:B------:R-:W-:-:S02]  /*7e70*/  SHF.R.U32.HI R37, RZ, 0xa, R22 ;  /* 0x0000000aff257819 */ /* 0x000fc40000011616 */
[----:B------:R-:W-:Y:S02]  /*7e80*/  LOP3.LUT R17, R42, 0x300030, R17, 0xf8, !PT ;  /* 0x003000302a117812 */ /* 0x000fe400078ef811 */
[----:B------:R-:W-:Y:S02]  /*7e90*/  SHF.R.U32.HI R24, RZ, 0xc, R24 ;  /* 0x0000000cff187819 */ /* 0x000fe40000011618 */
[----:B------:R-:W-:Y:S02]  /*7ea0*/  LOP3.LUT R34, R23, 0x3f003f, RZ, 0xc0, !PT ;  /* 0x003f003f17227812 */ /* 0x000fe400078ec0ff */
[--C-:B------:R-:W-:Y:S02]  /*7eb0*/  SHF.R.U32.HI R22, RZ, 0x6, R23.reuse ;  /* 0x00000006ff167819 */ /* 0x100fe40000011617 */
[----:B------:R-:W-:Y:S02]  /*7ec0*/  SHF.R.U32.HI R49, RZ, 0xa, R23 ;  /* 0x0000000aff317819 */ /* 0x000fe40000011617 */
[----:B------:R-:W-:-:S02]  /*7ed0*/  LOP3.LUT R18, R43, 0x300030, R18, 0xf8, !PT ;  /* 0x003000302b127812 */ /* 0x000fc400078ef812 */
[----:B------:R-:W-:Y:S02]  /*7ee0*/  LOP3.LUT R46, R25, 0x3f003f, RZ, 0xc0, !PT ;  /* 0x003f003f192e7812 */ /* 0x000fe400078ec0ff */
[----:B------:R-:W-:Y:S02]  /*7ef0*/  SHF.R.U32.HI R42, RZ, 0x6, R25 ;  /* 0x00000006ff2a7819 */ /* 0x000fe40000011619 */
[----:B------:R-:W-:Y:S02]  /*7f00*/  LOP3.LUT R19, R44, 0x300030, R19, 0xf8, !PT ;  /* 0x003000302c137812 */ /* 0x000fe400078ef813 */
        /* <DEDUP_REMOVED lines=17> */
[----:B------:R-:W-:Y:S02]  /*8020*/  LOP3.LUT R35, R25, 0x300030, R36, 0xf8, !PT ;  /* 0x0030003019237812 */ /* 0x000fe400078ef824 */
[----:B------:R-:W-:Y:S02]  /*8030*/  LOP3.LUT R29, R40, 0x64006400, RZ, 0xfc, !PT ;  /* 0x64006400281d7812 */ /* 0x000fe400078efcff */
[----:B------:R-:W-:Y:S02]  /*8040*/  LOP3.LUT R36, R50, 0x300030, R37, 0xf8, !PT ;  /* 0x0030003032247812 */ /* 0x000fe400078ef825 */
[----:B------:R-:W-:-:S02]  /*8050*/  LOP3.LUT R25, R41, 0x64006400, RZ, 0xfc, !PT ;  /* 0x6400640029197812 */ /* 0x000fc400078efcff */
[----:B------:R-:W-:Y:S02]  /*8060*/  LOP3.LUT R38, R38, 0x64006400, RZ, 0xfc, !PT ;  /* 0x6400640026267812 */ /* 0x000fe400078efcff */
[----:B------:R-:W-:Y:S01]  /*8070*/  LOP3.LUT R27, R14, 0x64006400, RZ, 0xfc, !PT ;  /* 0x640064000e1b7812 */ /* 0x000fe200078efcff */
[----:B------:R-:W-:Y:S01]  /*8080*/  HADD2 R14, R39, -1056, -1056 ;  /* 0xe420e420270e7430 */ /* 0x000fe20000000000 */
        /* <DEDUP_REMOVED lines=112> */
.L_x_2895:
[----:B------:R-:W0:Y:S01]  /*8790*/  S2R R57, SR_CTAID.Y ;  /* 0x0000000000397919 */ /* 0x000e220000002600 */
[----:B------:R-:W0:Y:S02]  /*87a0*/  LDC R54, c[0x0][0x3a8] ;  /* 0x0000ea00ff367b82 */ /* 0x000e240000000800 */
[----:B0-----:R-:W-:-:S05]  /*87b0*/  IMAD R16, R57, -0x3, R54 ;  /* 0xfffffffd39107824 */ /* 0x001fca00078e0236 */
[----:B------:R-:W-:-:S13]  /*87c0*/  ISETP.NE.AND P1, PT, R16, 0x1, PT ;  /* 0x000000011000780c */ /* 0x000fda0003f25270 */
[----:B------:R-:W-:Y:S05]  /*87d0*/  @!P1 BRA `(.L_x_2896) ;  /* 0x0000000400709947 */ /* 0x000fea0003800000 */
[----:B------:R-:W-:-:S04]  /*87e0*/  PRMT R16, R12, 0x9910, RZ ;  /* 0x000099100c107816 */ /* 0x000fc800000000ff */
        /* <DEDUP_REMOVED lines=46> */
.L_x_2897:
        /* <DEDUP_REMOVED lines=45> */
.L_x_2896:
        /* <DEDUP_REMOVED lines=28> */
[--C-:B------:R-:W-:Y:S02]  /*8f60*/  SHF.R.U32.HI R41, RZ, 0x8, R22.reuse ;  /* 0x00000008ff297819 */ /* 0x100fe40000011616 */
[----:B------:R-:W-:Y:S02]  /*8f70*/  LOP3.LUT R16, R40, 0xf000f, RZ, 0xc0, !PT ;  /* 0x000f000f28107812 */ /* 0x000fe400078ec0ff */
[----:B------:R-:W-:Y:S02]  /*8f80*/  LOP3.LUT R36, R22, 0x3f003f, RZ, 0xc0, !PT ;  /* 0x003f003f16247812 */ /* 0x000fe400078ec0ff */
[--C-:B------:R-:W-:Y:S02]  /*8f90*/  SHF.R.U32.HI R21, RZ, 0x6, R22.reuse ;  /* 0x00000006ff157819 */ /* 0x100fe40000011616 */
        /* <DEDUP_REMOVED lines=15> */
[----:B------:R-:W-:Y:S02]  /*9090*/  SHF.R.U32.HI R26, RZ, 0xc, R26 ;  /* 0x0000000cff1a7819 */ /* 0x000fe4000001161a */
[----:B------:R-:W-:Y:S02]  /*90a0*/  LOP3.LUT R48, R23, 0x300030, R48, 0xf8, !PT ;  /* 0x0030003017307812 */ /* 0x000fe400078ef830 */
[----:B------:R-:W-:Y:S02]  /*90b0*/  SHF.R.U32.HI R45, RZ, 0xc, R27 ;  /* 0x0000000cff2d7819 */ /* 0x000fe4000001161b */
[----:B------:R-:W-:-:S02]  /*90c0*/  LOP3.LUT R40, R25, 0x3f003f, RZ, 0xc0, !PT ;  /* 0x003f003f19287812 */ /* 0x000fc400078ec0ff */
[----:B------:R-:W-:Y:S02]  /*90d0*/  SHF.R.U32.HI R23, RZ, 0x6, R25 ;  /* 0x00000006ff177819 */ /* 0x000fe40000011619 */
[----:B------:R-:W-:Y:S02]  /*90e0*/  LOP3.LUT R38, R27, 0x3f003f, RZ, 0xc0, !PT ;  /* 0x003f003f1b267812 */ /* 0x000fe400078ec0ff */
[----:B------:R-:W-:Y:S02]  /*90f0*/  SHF.R.U32.HI R25, RZ, 0x6, R27 ;  /* 0x00000006ff197819 */ /* 0x000fe4000001161b */
[----:B------:R-:W-:Y:S02]  /*9100*/  LOP3.LUT R44, R44, 0xf000f, RZ, 0xc0, !PT ;  /* 0x000f000f2c2c7812 */ /* 0x000fe400078ec0ff */
[----:B------:R-:W-:Y:S02]  /*9110*/  LOP3.LUT R27, R26, 0xf000f, RZ, 0xc0, !PT ;  /* 0x000f000f1a1b7812 */ /* 0x000fe400078ec0ff */
[----:B------:R-:W-:-:S02]  /*9120*/  LOP3.LUT R43, R43, 0xf000f, RZ, 0xc0, !PT ;  /* 0x000f000f2b2b7812 */ /* 0x000fc400078ec0ff */
[----:B------:R-:W-:Y:S02]  /*9130*/  LOP3.LUT R26, R45, 0xf000f, RZ, 0xc0, !PT ;  /* 0x000f000f2d1a7812 */ /* 0x000fe400078ec0ff */
[----:B------:R-:W-:Y:S02]  /*9140*/  LOP3.LUT R51, R44, 0x300030, R51, 0xf8, !PT ;  /* 0x003000302c337812 */ /* 0x000fe400078ef833 */
        /* <DEDUP_REMOVED lines=124> */
.L_x_2898:
        /* <DEDUP_REMOVED lines=48> */
.L_x_2900:
        /* <DEDUP_REMOVED lines=45> */
.L_x_2899:
[----:B------:R-:W-:Y:S01]  /*9ee0*/  IADD3 R59, PT, PT, R59, 0x20, RZ ;  /* 0x000000203b3b7810 */ /* 0x000fe20007ffe0ff */
[----:B------:R-:W-:Y:S01]  /*9ef0*/  UIADD3 UR4, UPT, UPT, UR4, 0x40, URZ ;  /* 0x0000004004047890 */ /* 0x000fe2000fffe0ff */
[----:B------:R-:W-:Y:S02]  /*9f00*/  IMAD.WIDE R28, R11, 0x4, R60 ;  /* 0x000000040b1c7825 */ /* 0x000fe400078e023c */
[----:B------:R-:W-:-:S13]  /*9f10*/  ISETP.GE.AND P1, PT, R59, R56, PT ;  /* 0x000000383b00720c */ /* 0x000fda0003f26270 */
[----:B------:R-:W-:Y:S05]  /*9f20*/  @!P1 BRA `(.L_x_2901) ;  /* 0xffffffdc00389947 */ /* 0x000fea000383ffff */
.L_x_2894:
[----:B------:R-:W1:Y:S01]  /*9f30*/  S2R R8, SR_CTAID.X ;  /* 0x0000000000087919 */ /* 0x000e620000002500 */
[----:B------:R-:W2:Y:S01]  /*9f40*/  LDC.64 R14, c[0x0][0x3a0] ;  /* 0x0000e800ff0e7b82 */ /* 0x000ea20000000a00 */
[----:B------:R-:W-:Y:S01]  /*9f50*/  LEA R57, R57, R57, 0x1 ;  /* 0x0000003939397211 */ /* 0x000fe200078e08ff */
[----:B0-----:R-:W-:Y:S01]  /*9f60*/  HMUL2 R17, R0, R55.H0_H0 ;  /* 0x2000003700117232 */ /* 0x001fe20000000000 */
[----:B------:R-:W1:Y:S02]  /*9f70*/  S2R R7, SR_TID.X ;  /* 0x0000000000077919 */ /* 0x000e640000002100 */
[----:B-1----:R-:W-:-:S04]  /*9f80*/  LEA R8, R8, R7, 0x5 ;  /* 0x0000000708087211 */ /* 0x002fc800078e28ff */
[----:B------:R-:W-:-:S05]  /*9f90*/  SHF.L.U32 R8, R8, 0x2, RZ ;  /* 0x0000000208087819 */ /* 0x000fca00000006ff */
[----:B------:R-:W-:-:S04]  /*9fa0*/  IMAD R7, R57, R11, R8 ;  /* 0x0000000b39077224 */ /* 0x000fc800078e0208 */
[----:B--2---:R-:W-:-:S05]  /*9fb0*/  IMAD.WIDE R14, R7, 0x2, R14 ;  /* 0x00000002070e7825 */ /* 0x004fca00078e020e */
        /* <DEDUP_REMOVED lines=10> */
.L_x_2905:
[----:B------:R-:W0:Y:S02]  /*a060*/  LDS R8, [R0] ;  /* 0x0000000000087984 */ /* 0x000e240000000800 */
[----:B0-----:R-:W-:-:S05]  /*a070*/  HADD2 R9, R8, R17 ;  /* 0x0000001108097230 */ /* 0x001fca0000000000 */
[----:B------:R-:W0:Y:S02]  /*a080*/  ATOMS.CAST.SPIN P1, [R0], R8, R9 ;  /* 0x000000080000758d */ /* 0x000e240001820009 */
[----:B0-----:R-:W-:Y:S05]  /*a090*/  @!P1 BRA `(.L_x_2905) ;  /* 0xfffffffc00f09947 */ /* 0x001fea000383ffff */
[----:B------:R-:W-:Y:S05]  /*a0a0*/  BRA `(.L_x_2903) ;  /* 0x00000000000c7947 */ /* 0x000fea0003800000 */
.L_x_2904:
[----:B------:R-:W2:Y:S02]  /*a0b0*/  LD.E R0, desc[UR10][R14.64] ;  /* 0x0000000a0e007980 */ /* 0x000ea4000c101900 */
[----:B--2---:R-:W-:-:S05]  /*a0c0*/  IADD3 R7, PT, PT, R17, R0, RZ ;  /* 0x0000000011077210 */ /* 0x004fca0007ffe0ff */
[----:B------:R0:W-:Y:S02]  /*a0d0*/  ST.E desc[UR10][R14.64], R7 ;  /* 0x000000070e007985 */ /* 0x0001e4000c10190a */
.L_x_2903:
[----:B------:R-:W-:Y:S05]  /*a0e0*/  BSYNC.RECONVERGENT B0 ;  /* 0x0000000000007941 */ /* 0x000fea0003800200 */
.L_x_2902:
[----:B------:R1:W-:Y:S01]  /*a0f0*/  ATOM.E.ADD.F16x2.RN.STRONG.GPU P1, RZ, desc[UR10][R14.64+0x4], R55 ;  /* 0x800004370eff79a2 */ /* 0x0003e2000c12e10a */
[----:B------:R-:W-:Y:S04]  /*a100*/  BSSY.RECONVERGENT B0, `(.L_x_2906) ;  /* 0x000000e000007945 */ /* 0x000fe80003800200 */
[----:B-1----:R-:W-:Y:S05]  /*a110*/  @P1 BRA `(.L_x_2907) ;  /* 0x0000000000301947 */ /* 0x002fea0003800000 */
[----:B------:R-:W1:Y:S02]  /*a120*/  QSPC.E.S P1, RZ, [R14+0x4] ;  /* 0x000004000eff73aa */ /* 0x000e640000020500 */
[----:B-1----:R-:W-:Y:S05]  /*a130*/  @!P1 BRA `(.L_x_2908) ;  /* 0x00000000001c9947 */ /* 0x002fea0003800000 */
[----:B------:R-:W-:-:S04]  /*a140*/  MOV R8, R14 ;  /* 0x0000000e00087202 */ /* 0x000fc80000000f00 */
[----:B------:R-:W-:-:S07]  /*a150*/  MOV R0, R8 ;  /* 0x0000000800007202 */ /* 0x000fce0000000f00 */
.L_x_2909:
[----:B------:R-:W1:Y:S02]  /*a160*/  LDS R8, [R0+0x4] ;  /* 0x0000040000087984 */ /* 0x000e640000000800 */
[----:B-1----:R-:W-:-:S05]  /*a170*/  HFMA2 R9, R8, 1, 1, R55 ;  /* 0x3c003c0008097831 */ /* 0x002fca0000000037 */
[----:B------:R-:W1:Y:S02]  /*a180*/  ATOMS.CAST.SPIN P1, [R0+0x4], R8, R9 ;  /* 0x000004080000758d */ /* 0x000e640001820009 */
[----:B-1----:R-:W-:Y:S05]  /*a190*/  @!P1 BRA `(.L_x_2909) ;  /* 0xfffffffc00f09947 */ /* 0x002fea000383ffff */
[----:B------:R-:W-:Y:S05]  /*a1a0*/  BRA `(.L_x_2907) ;  /* 0x00000000000c7947 */ /* 0x000fea0003800000 */
.L_x_2908:
[----:B------:R-:W0:Y:S02]  /*a1b0*/  LD.E R0, desc[UR10][R14.64+0x4] ;  /* 0x0000040a0e007980 */ /* 0x000e24000c101900 */
[----:B0-----:R-:W-:-:S05]  /*a1c0*/  IADD3 R7, PT, PT, R55, R0, RZ ;  /* 0x0000000037077210 */ /* 0x001fca0007ffe0ff */
[----:B------:R1:W-:Y:S02]  /*a1d0*/  ST.E desc[UR10][R14.64+0x4], R7 ;  /* 0x000004070e007985 */ /* 0x0003e4000c10190a */
.L_x_2907:
[----:B------:R-:W-:Y:S05]  /*a1e0*/  BSYNC.RECONVERGENT B0 ;  /* 0x0000000000007941 */ /* 0x000fea0003800200 */
.L_x_2906:
        /* <DEDUP_REMOVED lines=11> */
.L_x_2913:
[----:B------:R-:W0:Y:S02]  /*a2a0*/  LDS R2, [R0] ;  /* 0x0000000000027984 */ /* 0x000e240000000800 */
[----:B0-----:R-:W-:-:S05]  /*a2b0*/  HADD2 R3, R2, R7 ;  /* 0x0000000702037230 */ /* 0x001fca0000000000 */
[----:B------:R-:W0:Y:S02]  /*a2c0*/  ATOMS.CAST.SPIN P0, [R0], R2, R3 ;  /* 0x000000020000758d */ /* 0x000e240001800003 */
[----:B0-----:R-:W-:Y:S05]  /*a2d0*/  @!P0 BRA `(.L_x_2913) ;  /* 0xfffffffc00f08947 */ /* 0x001fea000383ffff */
[----:B------:R-:W-:Y:S05]  /*a2e0*/  BRA `(.L_x_2911) ;  /* 0x00000000000c7947 */ /* 0x000fea0003800000 */
.L_x_2912:
[----:B------:R-:W2:Y:S02]  /*a2f0*/  LD.E R0, desc[UR10][R14.64] ;  /* 0x0000000a0e007980 */ /* 0x000ea4000c101900 */
[----:B--2---:R-:W-:-:S05]  /*a300*/  IADD3 R3, PT, PT, R7, R0, RZ ;  /* 0x0000000007037210 */ /* 0x004fca0007ffe0ff */
[----:B------:R0:W-:Y:S02]  /*a310*/  ST.E desc[UR10][R14.64], R3 ;  /* 0x000000030e007985 */ /* 0x0001e4000c10190a */
.L_x_2911:
[----:B------:R-:W-:Y:S05]  /*a320*/  BSYNC.RECONVERGENT B0 ;  /* 0x0000000000007941 */ /* 0x000fea0003800200 */
.L_x_2910:
[----:B------:R1:W-:Y:S01]  /*a330*/  ATOM.E.ADD.F16x2.RN.STRONG.GPU P0, RZ, desc[UR10][R14.64+0x4], R9 ;  /* 0x800004090eff79a2 */ /* 0x0003e2000c10e10a */
[----:B------:R-:W-:Y:S04]  /*a340*/  BSSY.RECONVERGENT B0, `(.L_x_2914) ;  /* 0x000000e000007945 */ /* 0x000fe80003800200 */
[----:B-1----:R-:W-:Y:S05]  /*a350*/  @P0 BRA `(.L_x_2915) ;  /* 0x0000000000300947 */ /* 0x002fea0003800000 */
[----:B------:R-:W1:Y:S02]  /*a360*/  QSPC.E.S P0, RZ, [R14+0x4] ;  /* 0x000004000eff73aa */ /* 0x000e640000000500 */
[----:B-1----:R-:W-:Y:S05]  /*a370*/  @!P0 BRA `(.L_x_2916) ;  /* 0x00000000001c8947 */ /* 0x002fea0003800000 */
[----:B------:R-:W-:-:S04]  /*a380*/  MOV R2, R14 ;  /* 0x0000000e00027202 */ /* 0x000fc80000000f00 */
[----:B------:R-:W-:-:S07]  /*a390*/  MOV R0, R2 ;  /* 0x0000000200007202 */ /* 0x000fce0000000f00 */
.L_x_2917:
[----:B------:R-:W0:Y:S02]  /*a3a0*/  LDS R2, [R0+0x4] ;  /* 0x0000040000027984 */ /* 0x000e240000000800 */
[----:B0-----:R-:W-:-:S05]  /*a3b0*/  HFMA2 R3, R2, 1, 1, R9 ;  /* 0x3c003c0002037831 */ /* 0x001fca0000000009 */
[----:B------:R-:W0:Y:S02]  /*a3c0*/  ATOMS.CAST.SPIN P0, [R0+0x4], R2, R3 ;  /* 0x000004020000758d */ /* 0x000e240001800003 */
[----:B0-----:R-:W-:Y:S05]  /*a3d0*/  @!P0 BRA `(.L_x_2917) ;  /* 0xfffffffc00f08947 */ /* 0x001fea000383ffff */
[----:B------:R-:W-:Y:S05]  /*a3e0*/  BRA `(.L_x_2915) ;  /* 0x00000000000c7947 */ /* 0x000fea0003800000 */
.L_x_2916:
[----:B------:R-:W0:Y:S02]  /*a3f0*/  LD.E R0, desc[UR10][R14.64+0x4] ;  /* 0x0000040a0e007980 */ /* 0x000e24000c101900 */
[----:B0-----:R-:W-:-:S05]  /*a400*/  IADD3 R3, PT, PT, R9, R0, RZ ;  /* 0x0000000009037210 */ /* 0x001fca0007ffe0ff */
[----:B------:R1:W-:Y:S02]  /*a410*/  ST.E desc[UR10][R14.64+0x4], R3 ;  /* 0x000004030e007985 */ /* 0x0003e4000c10190a */
.L_x_2915:
[----:B------:R-:W-:Y:S05]  /*a420*/  BSYNC.RECONVERGENT B0 ;  /* 0x0000000000007941 */ /* 0x000fea0003800200 */
.L_x_2914:
        /* <DEDUP_REMOVED lines=12> */
.L_x_2921:
[----:B------:R-:W0:Y:S02]  /*a4f0*/  LDS R2, [R0] ;  /* 0x0000000000027984 */ /* 0x000e240000000800 */
[----:B0-----:R-:W-:-:S05]  /*a500*/  HADD2 R3, R2, R5 ;  /* 0x0000000502037230 */ /* 0x001fca0000000000 */
[----:B------:R-:W0:Y:S02]  /*a510*/  ATOMS.CAST.SPIN P0, [R0], R2, R3 ;  /* 0x000000020000758d */ /* 0x000e240001800003 */
[----:B0-----:R-:W-:Y:S05]  /*a520*/  @!P0 BRA `(.L_x_2921) ;  /* 0xfffffffc00f08947 */ /* 0x001fea000383ffff */
[----:B------:R-:W-:Y:S05]  /*a530*/  BRA `(.L_x_2919) ;  /* 0x00000000000c7947 */ /* 0x000fea0003800000 */
.L_x_2920:
[----:B------:R-:W2:Y:S02]  /*a540*/  LD.E R0, desc[UR10][R14.64] ;  /* 0x0000000a0e007980 */ /* 0x000ea4000c101900 */
[----:B--2---:R-:W-:-:S05]  /*a550*/  IADD3 R3, PT, PT, R5, R0, RZ ;  /* 0x0000000005037210 */ /* 0x004fca0007ffe0ff */
[----:B------:R0:W-:Y:S02]  /*a560*/  ST.E desc[UR10][R14.64], R3 ;  /* 0x000000030e007985 */ /* 0x0001e4000c10190a */
.L_x_2919:
[----:B------:R-:W-:Y:S05]  /*a570*/  BSYNC.RECONVERGENT B0 ;  /* 0x0000000000007941 */ /* 0x000fea0003800200 */
.L_x_2918:
[----:B------:R1:W-:Y:S02]  /*a580*/  ATOM.E.ADD.F16x2.RN.STRONG.GPU P0, RZ, desc[UR10][R14.64+0x4], R13 ;  /* 0x8000040d0eff79a2 */ /* 0x0003e4000c10e10a */
[----:B-1----:R-:W-:Y:S05]  /*a590*/  @P0 EXIT ;  /* 0x000000000000094d */ /* 0x002fea0003800000 */
[----:B------:R-:W1:Y:S02]  /*a5a0*/  QSPC.E.S P0, RZ, [R14+0x4] ;  /* 0x000004000eff73aa */ /* 0x000e640000000500 */
[----:B-1----:R-:W-:Y:S05]  /*a5b0*/  @!P0 BRA `(.L_x_2922) ;  /* 0x00000000001c8947 */ /* 0x002fea0003800000 */
[----:B------:R-:W-:-:S04]  /*a5c0*/  MOV R2, R14 ;  /* 0x0000000e00027202 */ /* 0x000fc80000000f00 */
[----:B------:R-:W-:-:S07]  /*a5d0*/  MOV R0, R2 ;  /* 0x0000000200007202 */ /* 0x000fce0000000f00 */
.L_x_2923:
[----:B------:R-:W0:Y:S02]  /*a5e0*/  LDS R2, [R0+0x4] ;  /* 0x0000040000027984 */ /* 0x000e240000000800 */
[----:B0-----:R-:W-:-:S05]  /*a5f0*/  HFMA2 R3, R2, 1, 1, R13 ;  /* 0x3c003c0002037831 */ /* 0x001fca000000000d */
[----:B------:R-:W0:Y:S02]  /*a600*/  ATOMS.CAST.SPIN P0, [R0+0x4], R2, R3 ;  /* 0x000004020000758d */ /* 0x000e240001800003 */
[----:B0-----:R-:W-:Y:S05]  /*a610*/  @!P0 BRA `(.L_x_2923) ;  /* 0xfffffffc00f08947 */ /* 0x001fea000383ffff */
[----:B------:R-:W-:Y:S05]  /*a620*/  EXIT ;  /* 0x000000000000794d */ /* 0x000fea0003800000 */
.L_x_2922:
[----:B------:R-:W0:Y:S02]  /*a630*/  LD.E R0, desc[UR10][R14.64+0x4] ;  /* 0x0000040a0e007980 */ /* 0x000e24000c101900 */
[----:B0-----:R-:W-:-:S05]  /*a640*/  IADD3 R3, PT, PT, R13, R0, RZ ;  /* 0x000000000d037210 */ /* 0x001fca0007ffe0ff */
[----:B------:R-:W-:Y:S01]  /*a650*/  ST.E desc[UR10][R14.64+0x4], R3 ;  /* 0x000004030e007985 */ /* 0x000fe2000c10190a */
[----:B------:R-:W-:Y:S05]  /*a660*/  EXIT ;  /* 0x000000000000794d */ /* 0x000fea0003800000 */
.L_x_2924:
        /* <DEDUP_REMOVED lines=9> */
.L_x_5320:


//--------------------- .text._Z23gemm_half_q_half_kernelILi3ELi40ELb1ELb1ELi32EEvPK6__halfPKjS4_S2_PS0_iiiiPKtS7_iiiiiibS2_i --------------------------
	.section	.text._Z23gemm_half_q_half_kernelILi3ELi40ELb1ELb1ELi32EEvPK6__halfPKjS4_S2_PS0_iiiiPKtS7_iiiiiibS2_i,"ax",@progbits
	.align	128
        .global         _Z23gemm_half_q_half_kernelILi3ELi40ELb1ELb1ELi32EEvPK6__halfPKjS4_S2_PS0_iiiiPKtS7_iiiiiibS2_i
        .type           _Z23gemm_half_q_half_kernelILi3ELi40ELb1ELb1ELi32EEvPK6__halfPKjS4_S2_PS0_iiiiPKtS7_iiiiiibS2_i,@function
        .size           _Z23gemm_half_q_half_kernelILi3ELi40ELb1ELb1ELi32EEvPK6__halfPKjS4_S2_PS0_iiiiPKtS7_iiiiiibS2_i,(.L_x_5321 - _Z23gemm_half_q_half_kernelILi3ELi40ELb1ELb1ELi32EEvPK6__halfPKjS4_S2_PS0_iiiiPKtS7_iiiiiibS2_i)
        .other          _Z23gemm_half_q_half_kernelILi3ELi40ELb1ELb1ELi32EEvPK6__halfPKjS4_S2_PS0_iiiiPKtS7_iiiiiibS2_i,@"STO_CUDA_ENTRY STV_DEFAULT"
_Z23gemm_half_q_half_kernelILi3ELi40ELb1ELb1ELi32EEvPK6__halfPKjS4_S2_PS0_iiiiPKtS7_iiiiiibS2_i:
.text._Z23gemm_half_q_half_kernelILi3ELi40ELb1ELb1ELi32EEvPK6__halfPKjS4_S2_PS0_iiiiPKtS7_iiiiiibS2_i:
        /* <DEDUP_REMOVED lines=9> */
[----:B------:R-:W1:Y:S01]  /*0090*/  S2R R8, SR_CTAID.X ;  /* 0x0000000000087919 */ /* 0x000e620000002500 */
[----:B------:R-:W2:Y:S05]  /*00a0*/  S2R R0, SR_TID.X ;  /* 0x0000000000007919 */ /* 0x000eaa0000002100 */
[----:B------:R-:W3:Y:S08]  /*00b0*/  S2UR UR13, SR_CTAID.Z ;  /* 0x00000000000d79c3 */ /* 0x000ef00000002700 */
[----:B------:R-:W4:Y:S01]  /*00c0*/  LDC R5, c[0x0][0x3b0] ;  /* 0x0000ec00ff057b82 */ /* 0x000f220000000800 */
[----:B0-----:R-:W5:Y:S01]  /*00d0*/  LDG.E.U16 R2, desc[UR14][R2.64] ;  /* 0x0000000e02027981 */ /* 0x001f62000c1e1500 */
[----:B------:R-:W-:Y:S01]  /*00e0*/  UISETP.NE.AND UP1, UPT, UR20, 0x1, UPT ;  /* 0x000000011400788c */ /* 0x000fe2000bf25270 */
[----:B------:R-:W-:-:S02]  /*00f0*/  PRMT R52, RZ, 0x7610, R52 ;  /* 0x00007610ff347816 */ /* 0x000fc40000000034 */
[----:B------:R-:W-:Y:S01]  /*0100*/  PRMT R51, RZ, 0x7610, R51 ;  /* 0x00007610ff337816 */ /* 0x000fe20000000033 */
[----:B---3--:R-:W-:Y:S01]  /*0110*/  USHF.L.U32 UR7, UR13, 0x5, URZ ;  /* 0x000000050d077899 */ /* 0x008fe200080006ff */
[----:B-----5:R-:W-:-:S13]  /*0120*/  R2UR UR19, R2 ;  /* 0x00000000021372ca */ /* 0x020fda00000e0000 */
[----:B------:R-:W-:Y:S01]  /*0130*/  MOV R9, UR19 ;  /* 0x0000001300097c02 */ /* 0x000fe20008000f00 */
[----:B-12-4-:R-:W-:Y:S06]  /*0140*/  BRA.U !UP1, `(.L_x_2925) ;  /* 0x00000001092c7547 */ /* 0x016fec000b800000 */
        /* <DEDUP_REMOVED lines=11> */
.L_x_2925:
        /* <DEDUP_REMOVED lines=8> */
[----:B------:R-:W-:Y:S01]  /*0280*/  USEL UR10, UR20, 0x3, UP0 ;  /* 0x00000003140a7887 */ /* 0x000fe20008000000 */
[----:B------:R-:W-:Y:S01]  /*0290*/  SHF.L.U32 R3, R8, 0x7, RZ ;  /* 0x0000000708037819 */ /* 0x000fe200000006ff */
[----:B------:R-:W-:Y:S01]  /*02a0*/  BSSY.RECONVERGENT B0, `(.L_x_2926) ;  /* 0x00000b4000007945 */ /* 0x000fe20003800200 */
[----:B------:R-:W-:Y:S02]  /*02b0*/  ISETP.GE.AND P0, PT, R17, UR8, PT ;  /* 0x0000000811007c0c */ /* 0x000fe4000bf06270 */
        /* <DEDUP_REMOVED lines=31> */
.L_x_2931:
        /* <DEDUP_REMOVED lines=8> */
[----:B------:R-:W-:Y:S02]  /*0530*/  IADD3 R13, P3, PT, R17, R4, RZ ;  /* 0x00000004110d7210 */ /* 0x000fe40007f7e0ff */
[----:B------:R-:W-:Y:S02]  /*0540*/  LEA.HI.X.SX32 R14, R10, RZ, 0x1, P2 ;  /* 0x000000ff0a0e7211 */ /* 0x000fe400010f0eff */
[----:B------:R-:W-:Y:S01]  /*0550*/  LEA R10, P2, R11, UR16, 0x1 ;  /* 0x000000100b0a7c11 */ /* 0x000fe2000f8408ff */
[----:B------:R-:W2:Y:S01]  /*0560*/  LDG.E.U16.CONSTANT R9, desc[UR14][R8.64] ;  /* 0x0000000e08097981 */ /* 0x000ea2000c1e9500 */
[----:B------:R-:W-:-:S02]  /*0570*/  IADD3 R7, P1, PT, R17, R16, RZ ;  /* 0x0000001011077210 */ /* 0x000fc40007f3e0ff */
[----:B------:R-:W-:Y:S02]  /*0580*/  LEA.HI.X.SX32 R18, R4, RZ, 0x1, P3 ;  /* 0x000000ff04127211 */ /* 0x000fe400018f0eff */
[----:B------:R-:W-:Y:S02]  /*0590*/  LEA.HI.X R11, R11, UR17, R14, 0x1, P2 ;  /* 0x000000110b0b7c11 */ /* 0x000fe400090f0c0e */
[----:B------:R-:W-:Y:S02]  /*05a0*/  LEA.HI.X.SX32 R4, R16, RZ, 0x1, P1 ;  /* 0x000000ff10047211 */ /* 0x000fe400008f0eff */
[----:B------:R-:W-:Y:S02]  /*05b0*/  LEA R12, P3, R13, UR16, 0x1 ;  /* 0x000000100d0c7c11 */ /* 0x000fe4000f8608ff */
[----:B------:R-:W-:Y:S01]  /*05c0*/  LEA R14, P1, R7, UR16, 0x1 ;  /* 0x00000010070e7c11 */ /* 0x000fe2000f8208ff */
[----:B------:R-:W3:Y:S01]  /*05d0*/  LDG.E.U16.CONSTANT R11, desc[UR14][R10.64] ;  /* 0x0000000e0a0b7981 */ /* 0x000ee2000c1e9500 */
[----:B------:R-:W-:-:S02]  /*05e0*/  LEA.HI.X R13, R13, UR17, R18, 0x1, P3 ;  /* 0x000000110d0d7c11 */ /* 0x000fc400098f0c12 */
[----:B------:R-:W-:-:S04]  /*05f0*/  LEA.HI.X R15, R7, UR17, R4, 0x1, P1 ;  /* 0x00000011070f7c11 */ /* 0x000fc800088f0c04 */
        /* <DEDUP_REMOVED lines=11> */
.L_x_2930:
        /* <DEDUP_REMOVED lines=20> */
.L_x_2932:
[----:B------:R-:W-:-:S13]  /*07f0*/  ISETP.EQ.AND P1, PT, RZ, UR4, PT ;  /* 0x00000004ff007c0c */ /* 0x000fda000bf22270 */
[----:B------:R-:W-:Y:S05]  /*0800*/  @!P0 BRA P1, `(.L_x_2927) ;  /* 0x0000000400748947 */ /* 0x000fea0000800000 */
.L_x_2929:
[----:B------:R-:W-:-:S04]  /*0810*/  IADD3 R7, P0, PT, R17, R4, RZ ;  /* 0x0000000411077210 */ /* 0x000fc80007f1e0ff */
        /* <DEDUP_REMOVED lines=11> */
.L_x_2928:
        /* <DEDUP_REMOVED lines=15> */
.L_x_2935:
        /* <DEDUP_REMOVED lines=32> */
.L_x_2934:
        /* <DEDUP_REMOVED lines=21> */
.L_x_2936:
[----:B------:R-:W-:-:S09]  /*0d10*/  UISETP.NE.OR UP0, UPT, UR4, URZ, UP0 ;  /* 0x000000ff0400728c */ /* 0x000fd20008705670 */
[----:B------:R-:W-:Y:S05]  /*0d20*/  BRA.U !UP0, `(.L_x_2927) ;  /* 0x00000001082c7547 */ /* 0x000fea000b800000 */
.L_x_2933:
        /* <DEDUP_REMOVED lines=11> */
.L_x_2927:
[----:B------:R-:W-:Y:S05]  /*0de0*/  BSYNC.RECONVERGENT B0 ;  /* 0x0000000000007941 */ /* 0x000fea0003800200 */
.L_x_2926:
        /* <DEDUP_REMOVED lines=8> */
[----:B------:R-:W-:-:S06]  /*0e70*/  UIMAD UR4, UR6, UR16, URZ ;  /* 0x00000010060472a4 */ /* 0x000fcc000f8e02ff */
[----:B0-----:R-:W-:Y:S01]  /*0e80*/  MOV R2, UR4 ;  /* 0x0000000400027c02 */ /* 0x001fe20008000f00 */
[----:B------:R-:W-:-:S04]  /*0e90*/  UIADD3 UR4, UPT, UPT, URZ, -UR10, URZ ;  /* 0x8000000aff047290 */ /* 0x000fc8000fffe0ff */
[----:B------:R-:W-:Y:S01]  /*0ea0*/  UISETP.GE.AND UP0, UPT, UR4, URZ, UPT ;  /* 0x000000ff0400728c */ /* 0x000fe2000bf06270 */
[----:B------:R-:W-:-:S05]  /*0eb0*/  IMAD R3, R2, 0x3, R3 ;  /* 0x0000000302037824 */ /* 0x000fca00078e0203 */
[----:B------:R-:W-:-:S03]  /*0ec0*/  LEA R7, R0, R3, 0x2 ;  /* 0x0000000300077211 */ /* 0x000fc600078e10ff */
[----:B------:R-:W-:Y:S05]  /*0ed0*/  BRA.U UP0, `(.L_x_2938) ;  /* 0x00000001008c7547 */ /* 0x000fea000b800000 */
[----:B------:R-:W-:Y:S02]  /*0ee0*/  UIADD3 UR9, UPT, UPT, URZ, -UR4, URZ ;  /* 0x80000004ff097290 */ /* 0x000fe4000fffe0ff */
[----:B------:R-:W-:Y:S02]  /*0ef0*/  UPLOP3.LUT UP0, UPT, UPT, UPT, UPT, 0x80, 0x8 ;  /* 0x000000000008789c */ /* 0x000fe40003f0f070 */
[----:B------:R-:W-:-:S09]  /*0f00*/  UISETP.GT.AND UP2, UPT, UR9, 0x3, UPT ;  /* 0x000000030900788c */ /* 0x000fd2000bf44270 */
[----:B------:R-:W-:Y:S05]  /*0f10*/  BRA.U !UP2, `(.L_x_2939) ;  /* 0x000000010a447547 */ /* 0x000fea000b800000 */
[----:B------:R-:W0:Y:S01]  /*0f20*/  LDC.64 R14, c[0x0][0x3a0] ;  /* 0x0000e800ff0e7b82 */ /* 0x000e220000000a00 */
[----:B------:R-:W-:-:S11]  /*0f30*/  UPLOP3.LUT UP0, UPT, UPT, UPT, UPT, 0x40, 0x4 ;  /* 0x000000000004789c */ /* 0x000fd60003f0e870 */
.L_x_2940:
        /* <DEDUP_REMOVED lines=15> */
.L_x_2939:
        /* <DEDUP_REMOVED lines=12> */
.L_x_2941:
[----:B------:R-:W-:-:S09]  /*10f0*/  UISETP.NE.OR UP0, UPT, UR4, URZ, UP0 ;  /* 0x000000ff0400728c */ /* 0x000fd20008705670 */
[----:B------:R-:W-:Y:S05]  /*1100*/  BRA.U !UP0, `(.L_x_2937) ;  /* 0x00000001081c7547 */ /* 0x000fea000b800000 */
.L_x_2938:
[----:B01----:R-:W0:Y:S02]  /*1110*/  LDC.64 R2, c[0x0][0x3a0] ;  /* 0x0000e800ff027b82 */ /* 0x003e240000000a00 */
.L_x_2942:
[C---:B0-----:R-:W-:Y:S01]  /*1120*/  IMAD.WIDE R8, R7.reuse, 0x2, R2 ;  /* 0x0000000207087825 */ /* 0x041fe200078e0202 */
[----:B------:R-:W-:Y:S01]  /*1130*/  UIADD3 UR4, UPT, UPT, UR4, 0x1, URZ ;  /* 0x0000000104047890 */ /* 0x000fe2000fffe0ff */
[----:B------:R-:W-:-:S03]  /*1140*/  IADD3 R7, PT, PT, R7, UR16, RZ ;  /* 0x0000001007077c10 */ /* 0x000fc6000fffe0ff */
[----:B------:R2:W-:Y:S01]  /*1150*/  STG.E.64 desc[UR14][R8.64], RZ ;  /* 0x000000ff08007986 */ /* 0x0005e2000c101b0e */
[----:B------:R-:W-:-:S09]  /*1160*/  UISETP.NE.AND UP0, UPT, UR4, URZ, UPT ;  /* 0x000000ff0400728c */ /* 0x000fd2000bf05270 */
[----:B--2---:R-:W-:Y:S05]  /*1170*/  BRA.U UP0, `(.L_x_2942) ;  /* 0xfffffffd00e87547 */ /* 0x004fea000b83ffff */
.L_x_2937:
[----:B------:R-:W2:Y:S01]  /*1180*/  LDCU UR17, c[0x0][0x3c8] ;  /* 0x00007900ff1177ac */ /* 0x000ea20008000800 */
[----:B------:R-:W-:Y:S01]  /*1190*/  BAR.SYNC.DEFER_BLOCKING 0x0 ;  /* 0x0000000000007b1d */ /* 0x000fe20000010000 */
[----:B------:R-:W-:-:S05]  /*11a0*/  ISETP.LE.AND P0, PT, R5, UR7, PT ;  /* 0x0000000705007c0c */ /* 0x000fca000bf03270 */
[----:B------:R-:W3:Y:S01]  /*11b0*/  LDCU UR21, c[0x0][0x3cc] ;  /* 0x00007980ff1577ac */ /* 0x000ee20008000800 */
[----:B------:R-:W4:Y:S01]  /*11c0*/  LDCU UR24, c[0x0][0x3d0] ;  /* 0x00007a00ff1877ac */ /* 0x000f220008000800 */
[----:B------:R-:W0:Y:S01]  /*11d0*/  LDCU UR18, c[0x0][0x3d4] ;  /* 0x00007a80ff1277ac */ /* 0x000e220008000800 */
[----:B------:R-:W1:Y:S01]  /*11e0*/  LDCU UR25, c[0x0][0x3d8] ;  /* 0x00007b00ff1977ac */ /* 0x000e620008000800 */
[----:B--2---:R-:W-:-:S04]  /*11f0*/  UISETP.LT.AND UP0, UPT, UR7, UR17, UPT ;  /* 0x000000110700728c */ /* 0x004fc8000bf01270 */
[----:B------:R-:W-:Y:S02]  /*1200*/  USEL UR4, UR7, UR17, UP0 ;  /* 0x0000001107047287 */ /* 0x000fe40008000000 */
[----:B---3--:R-:W-:Y:S02]  /*1210*/  UISETP.GT.AND UP0, UPT, UR7, UR21, UPT ;  /* 0x000000150700728c */ /* 0x008fe4000bf04270 */
[----:B------:R-:W-:Y:S02]  /*1220*/  USHF.R.S32.HI UR9, URZ, 0x1f, UR4 ;  /* 0x0000001fff097899 */ /* 0x000fe40008011404 */
[----:B----4-:R-:W-:Y:S02]  /*1230*/  UISETP.GT.AND UP2, UPT, UR7, UR24, UPT ;  /* 0x000000180700728c */ /* 0x010fe4000bf44270 */
[----:B0-----:R-:W-:Y:S02]  /*1240*/  UISETP.GT.AND UP3, UPT, UR7, UR18, UPT ;  /* 0x000000120700728c */ /* 0x001fe4000bf64270 */
[----:B------:R-:W-:-:S02]  /*1250*/  ULEA.HI UR12, UR9, UR4, URZ, 0x5 ;  /* 0x00000004090c7291 */ /* 0x000fc4000f8f28ff */
[----:B-1----:R-:W-:Y:S01]  /*1260*/  UISETP.GT.AND UP4, UPT, UR7, UR25, UPT ;  /* 0x000000190700728c */ /* 0x002fe2000bf84270 */
[----:B------:R-:W-:Y:S10]  /*1270*/  @P0 BRA `(.L_x_2943) ;  /* 0x0000000000e80947 */ /* 0x000ff40003800000 */
        /* <DEDUP_REMOVED lines=14> */
[----:B-----5:R-:W-:-:S07]  /*1360*/  SHF.R.S32.HI R17, RZ, 0x3, R13 ;  /* 0x00000003ff117819 */ /* 0x020fce000001140d */
.L_x_2944:
[----:B------:R-:W-:-:S05]  /*1370*/  IADD3 R13, PT, PT, R7, UR4, RZ ;  /* 0x00000004070d7c10 */ /* 0x000fca000fffe0ff */
[----:B------:R-:W-:-:S05]  /*1380*/  IMAD R0, R13, UR16, RZ ;  /* 0x000000100d007c24 */ /* 0x000fca000f8e02ff */
[----:B0-----:R-:W-:-:S04]  /*1390*/  SHF.R.S32.HI R3, RZ, 0x1f, R0 ;  /* 0x0000001fff037819 */ /* 0x001fc80000011400 */
        /* <DEDUP_REMOVED lines=9> */
[----:B--2---:R-:W-:-:S06]  /*1430*/  IMAD.WIDE.U32 R12, R13, 0x2, R10 ;  /* 0x000000020d0c7825 */ /* 0x004fcc00078e000a */
[----:B------:R0:W2:Y:S01]  /*1440*/  LDG.E.U16.CONSTANT R12, desc[UR14][R12.64] ;  /* 0x0000000e0c0c7981 */ /* 0x0000a2000c1e9500 */
[----:B------:R-:W-:Y:S01]  /*1450*/  UIADD3 UR4, UPT, UPT, UR4, 0x1, URZ ;  /* 0x0000000104047890 */ /* 0x000fe2000fffe0ff */
[----:B---3--:R-:W-:-:S04]  /*1460*/  SHF.R.U32.HI R0, RZ, R16, R3 ;  /* 0x00000010ff007219 */ /* 0x008fc80000011603 */
[--C-:B------:R-:W-:Y:S02]  /*1470*/  SHF.R.U32.HI R18, RZ, 0x4, R0.reuse ;  /* 0x00000004ff127819 */ /* 0x100fe40000011600 */
[----:B------:R-:W-:Y:S02]  /*1480*/  SHF.R.U32.HI R2, RZ, 0x8, R0 ;  /* 0x00000008ff027819 */ /* 0x000fe40000011600 */
[----:B------:R-:W-:Y:S02]  /*1490*/  LOP3.LUT R18, R18, 0xf, RZ, 0xc0, !PT ;  /* 0x0000000f12127812 */ /* 0x000fe400078ec0ff */
[----:B------:R-:W-:Y:S02]  /*14a0*/  LOP3.LUT R2, R2, 0xf, RZ, 0xc0, !PT ;  /* 0x0000000f02027812 */ /* 0x000fe400078ec0ff */
[----:B------:R-:W-:Y:S01]  /*14b0*/  LOP3.LUT R4, R0, 0xf, RZ, 0xc0, !PT ;  /* 0x0000000f00047812 */ /* 0x000fe200078ec0ff */
[----:B------:R-:W-:Y:S01]  /*14c0*/  IMAD R3, R18, R18, R18 ;  /* 0x0000001212037224 */ /* 0x000fe200078e0212 */
[----:B------:R-:W-:-:S03]  /*14d0*/  SHF.R.U32.HI R0, RZ, 0xc, R0 ;  /* 0x0000000cff007819 */ /* 0x000fc60000011600 */
[----:B------:R-:W-:Y:S01]  /*14e0*/  IMAD R19, R4, R4, R4 ;  /* 0x0000000404137224 */ /* 0x000fe200078e0204 */
[----:B------:R-:W-:Y:S01]  /*14f0*/  IADD3 R18, PT, PT, R18, 0x1, R3 ;  /* 0x0000000112127810 */ /* 0x000fe20007ffe003 */
[----:B------:R-:W-:Y:S01]  /*1500*/  IMAD R3, R2, R2, R2 ;  /* 0x0000000202037224 */ /* 0x000fe200078e0202 */
[----:B------:R-:W-:Y:S02]  /*1510*/  LOP3.LUT R0, R0, 0xf, RZ, 0xc0, !PT ;  /* 0x0000000f00007812 */ /* 0x000fe400078ec0ff */
[----:B----4-:R-:W-:Y:S01]  /*1520*/  R2UR UR10, R20 ;  /* 0x00000000140a72ca */ /* 0x010fe200000e0000 */
[----:B0-----:R-:W2:Y:S01]  /*1530*/  I2F.F16 R13, R18 ;  /* 0x00000012000d7306 */ /* 0x001ea20000200c00 */
[----:B------:R-:W-:Y:S01]  /*1540*/  IADD3 R14, PT, PT, R2, 0x1, R3 ;  /* 0x00000001020e7810 */ /* 0x000fe20007ffe003 */
[----:B------:R-:W-:Y:S01]  /*1550*/  IMAD R3, R0, R0, R0 ;  /* 0x0000000000037224 */ /* 0x000fe200078e0200 */
[----:B------:R-:W-:-:S04]  /*1560*/  IADD3 R19, PT, PT, R4, 0x1, R19 ;  /* 0x0000000104137810 */ /* 0x000fc80007ffe013 */
[----:B------:R-:W-:Y:S01]  /*1570*/  IADD3 R20, PT, PT, R0, 0x1, R3 ;  /* 0x0000000100147810 */ /* 0x000fe20007ffe003 */
[----:B------:R-:W0:Y:S04]  /*1580*/  I2F.F16 R15, R14 ;  /* 0x0000000e000f7306 */ /* 0x000e280000200c00 */
[----:B------:R-:W-:Y:S01]  /*1590*/  UIADD3 UR9, UPT, UPT, UR10, UR9, URZ ;  /* 0x000000090a097290 */ /* 0x000fe2000fffe0ff */
[----:B--2---:R-:W-:-:S03]  /*15a0*/  HMUL2 R3, R13.H0_H0, R12.H0_H0 ;  /* 0x2000000c0d037232 */ /* 0x004fc60000000800 */
[----:B------:R-:W1:Y:S01]  /*15b0*/  I2F.F16 R19, R19 ;  /* 0x0000001300137306 */ /* 0x000e620000200c00 */
[----:B------:R-:W-:Y:S01]  /*15c0*/  UISETP.GE.AND UP5, UPT, UR9, UR8, UPT ;  /* 0x000000080900728c */ /* 0x000fe2000bfa6270 */
[----:B0-----:R-:W-:-:S06]  /*15d0*/  HMUL2 R2, R15.H0_H0, R12.H0_H0 ;  /* 0x2000000c0f027232 */ /* 0x001fcc0000000800 */
[----:B------:R-:W0:Y:S01]  /*15e0*/  I2F.F16 R21, R20 ;  /* 0x0000001400157306 */ /* 0x000e220000200c00 */
[-C--:B-1----:R-:W-:Y:S02]  /*15f0*/  HMUL2 R4, R19.H0_H0, R12.reuse.H0_H0 ;  /* 0x2000000c13047232 */ /* 0x082fe40000000800 */
[----:B0-----:R-:W-:Y:S01]  /*1600*/  HMUL2 R0, R21.H0_H0, R12.H0_H0 ;  /* 0x2000000c15007232 */ /* 0x001fe20000000800 */
[----:B------:R-:W-:Y:S06]  /*1610*/  BRA.U !UP5, `(.L_x_2944) ;  /* 0xfffffffd0d547547 */ /* 0x000fec000b83ffff */
.L_x_2943:
[----:B------:R-:W-:Y:S01]  /*1620*/  UISETP.GT.AND UP5, UPT, UR7, UR17, UPT ;  /* 0x000000110700728c */ /* 0x000fe2000bfa4270 */
[----:B------:R-:W-:Y:S01]  /*1630*/  HFMA2 R7, -RZ, RZ, 0, 0 ;  /* 0x00000000ff077431 */ /* 0x000fe200000001ff */
[----:B------:R-:W-:Y:S02]  /*1640*/  CS2R R10, SRZ ;  /* 0x00000000000a7805 */ /* 0x000fe4000001ff00 */
        /* <DEDUP_REMOVED lines=12> */
.L_x_2945:
        /* <DEDUP_REMOVED lines=8> */
.L_x_2946:
        /* <DEDUP_REMOVED lines=8> */
.L_x_2947:
        /* <DEDUP_REMOVED lines=8> */
.L_x_2948:
        /* <DEDUP_REMOVED lines=8> */
.L_x_2949:
[----:B------:R-:W-:Y:S01]  /*1910*/  ULEA UR4, UR12, UR4, 0x3 ;  /* 0x000000040c047291 */ /* 0x000fe2000f8e18ff */
[----:B------:R-:W0:Y:S01]  /*1920*/  S2UR UR9, SR_CgaCtaId ;  /* 0x00000000000979c3 */ /* 0x000e220000008800 */
[----:B------:R-:W1:Y:S01]  /*1930*/  LDCU.64 UR10, c[0x0][0x388] ;  /* 0x00007100ff0a77ac */ /* 0x000e620008000a00 */
[----:B------:R-:W-:Y:S02]  /*1940*/  SHF.R.S32.HI R8, RZ, 0x1f, R6 ;  /* 0x0000001fff087819 */ /* 0x000fe40000011406 */
[----:B------:R-:W-:Y:S02]  /*1950*/  VIMNMX R5, PT, PT, R5, UR21, PT ;  /* 0x0000001505057c48 */ /* 0x000fe4000bfe0100 */
[----:B------:R-:W-:Y:S01]  /*1960*/  IADD3 R7, PT, PT, R10, UR4, R7 ;  /* 0x000000040a077c10 */ /* 0x000fe2000fffe007 */
[----:B------:R-:W-:Y:S01]  /*1970*/  UMOV UR4, 0x400 ;  /* 0x0000040000047882 */ /* 0x000fe20000000000 */
[----:B------:R-:W-:Y:S02]  /*1980*/  PRMT R50, RZ, 0x5410, RZ ;  /* 0x00005410ff327816 */ /* 0x000fe400000000ff */
[----:B------:R-:W-:-:S02]  /*1990*/  IADD3 R7, PT, PT, R12, R7, R11 ;  /* 0x000000070c077210 */ /* 0x000fc40007ffe00b */
[----:B------:R-:W-:Y:S02]  /*19a0*/  PRMT R49, RZ, 0x5410, RZ ;  /* 0x00005410ff317816 */ /* 0x000fe400000000ff */
[----:B------:R-:W-:Y:S01]  /*19b0*/  PRMT R48, RZ, 0x5410, RZ ;  /* 0x00005410ff307816 */ /* 0x000fe200000000ff */
[----:B------:R-:W-:Y:S01]  /*19c0*/  IMAD R7, R7, UR16, RZ ;  /* 0x0000001007077c24 */ /* 0x000fe2000f8e02ff */
[----:B------:R-:W-:Y:S02]  /*19d0*/  PRMT R47, RZ, 0x5410, RZ ;  /* 0x00005410ff2f7816 */ /* 0x000fe400000000ff */
[----:B------:R-:W-:Y:S02]  /*19e0*/  PRMT R46, RZ, 0x5410, RZ ;  /* 0x00005410ff2e7816 */ /* 0x000fe400000000ff */
[----:B------:R-:W-:-:S04]  /*19f0*/  IADD3 R6, P0, PT, R6, R7, RZ ;  /* 0x0000000706067210 */ /* 0x000fc80007f1e0ff */
[----:B------:R-:W-:Y:S01]  /*1a00*/  LEA.HI.X.SX32 R7, R7, R8, 0x1, P0 ;  /* 0x0000000807077211 */ /* 0x000fe200000f0eff */
[----:B0-----:R-:W-:Y:S01]  /*1a10*/  ULEA UR9, UR9, UR4, 0x18 ;  /* 0x0000000409097291 */ /* 0x001fe2000f8ec0ff */
[----:B------:R-:W-:Y:S02]  /*1a20*/  ISETP.GT.AND P0, PT, R5, UR7, PT ;  /* 0x0000000705007c0c */ /* 0x000fe4000bf04270 */
[C---:B-1----:R-:W-:Y:S02]  /*1a30*/  LEA R56, P1, R6.reuse, UR10, 0x2 ;  /* 0x0000000a06387c11 */ /* 0x042fe4000f8210ff */
[----:B------:R-:W-:Y:S02]  /*1a40*/  PRMT R5, RZ, 0x5410, RZ ;  /* 0x00005410ff057816 */ /* 0x000fe400000000ff */
[----:B------:R-:W-:Y:S01]  /*1a50*/  LEA.HI.X R57, R6, UR11, R7, 0x2, P1 ;  /* 0x0000000b06397c11 */ /* 0x000fe200088f1407 */
[----:B------:R-:W-:-:S06]  /*1a60*/  UMOV UR4, UR9 ;  /* 0x0000000900047c82 */ /* 0x000fcc0008000000 */
[----:B------:R-:W-:Y:S05]  /*1a70*/  @!P0 BRA `(.L_x_2950) ;  /* 0x0000002400148947 */ /* 0x000fea0003800000 */
[----:B------:R-:W-:Y:S01]  /*1a80*/  MOV R9, UR16 ;  /* 0x0000001000097c02 */ /* 0x000fe20008000f00 */
[----:B-----5:R-:W2:Y:S01]  /*1a90*/  LDG.E.128.CONSTANT R16, desc[UR14][R56.64] ;  /* 0x0000000e38107981 */ /* 0x020ea2000c1e9d00 */
[----:B------:R-:W-:-:S03]  /*1aa0*/  MOV R7, UR16 ;  /* 0x0000001000077c02 */ /* 0x000fc60008000f00 */
[----:B------:R-:W-:-:S04]  /*1ab0*/  IMAD.WIDE R8, R9, 0x4, R56 ;  /* 0x0000000409087825 */ /* 0x000fc800078e0238 */
[----:B------:R-:W-:Y:S02]  /*1ac0*/  IMAD.WIDE R6, R7, 0x4, R8 ;  /* 0x0000000407067825 */ /* 0x000fe400078e0208 */
[----:B------:R-:W3:Y:S04]  /*1ad0*/  LDG.E.128.CONSTANT R8, desc[UR14][R8.64] ;  /* 0x0000000e08087981 */ /* 0x000ee8000c1e9d00 */
[----:B------:R-:W4:Y:S01]  /*1ae0*/  LDG.E.128.CONSTANT R12, desc[UR14][R6.64] ;  /* 0x0000000e060c7981 */ /* 0x000f22000c1e9d00 */
[----:B------:R-:W-:-:S05]  /*1af0*/  MOV R55, UR16 ;  /* 0x0000001000377c02 */ /* 0x000fca0008000f00 */
[----:B------:R-:W-:Y:S01]  /*1b00*/  IMAD.WIDE R54, R55, 0x4, R6 ;  /* 0x0000000437367825 */ /* 0x000fe200078e0206 */
[----:B------:R-:W-:Y:S01]  /*1b10*/  UISETP.NE.AND UP2, UPT, UR19, URZ, UPT ;  /* 0x000000ff1300728c */ /* 0x000fe2000bf45270 */
[----:B------:R-:W-:Y:S02]  /*1b20*/  PRMT R46, RZ, 0x5410, RZ ;  /* 0x00005410ff2e7816 */ /* 0x000fe400000000ff */
[----:B------:R-:W-:Y:S02]  /*1b30*/  PRMT R50, RZ, 0x5410, RZ ;  /* 0x00005410ff327816 */ /* 0x000fe400000000ff */
[----:B--2---:R-:W-:Y:S02]  /*1b40*/  SHF.R.U32.HI R35, RZ, 0xc, R17 ;  /* 0x0000000cff237819 */ /* 0x004fe40000011611 */
[----:B------:R-:W-:Y:S02]  /*1b50*/  SHF.R.U32.HI R36, RZ, 0xc, R18 ;  /* 0x0000000cff247819 */ /* 0x000fe40000011612 */
[----:B------:R-:W-:-:S02]  /*1b60*/  SHF.R.U32.HI R5, RZ, 0xc, R16 ;  /* 0x0000000cff057819 */ /* 0x000fc40000011610 */
[----:B------:R-:W-:Y:S02]  /*1b70*/  LOP3.LUT R33, R19, 0x3f003f, RZ, 0xc0, !PT ;  /* 0x003f003f13217812 */ /* 0x000fe400078ec0ff */
        /* <DEDUP_REMOVED lines=17> */
[----:B------:R-:W-:Y:S02]  /*1c90*/  SHF.R.U32.HI R38, RZ, 0x8, R15 ;  /* 0x00000008ff267819 */ /* 0x000fe4000001160f */
[----:B------:R-:W-:Y:S02]  /*1ca0*/  LOP3.LUT R5, R5, 0xf000f, RZ, 0xc0, !PT ;  /* 0x000f000f05057812 */ /* 0x000fe400078ec0ff */
[----:B------:R-:W-:Y:S02]  /*1cb0*/  LOP3.LUT R37, R37, 0xf000f, RZ, 0xc0, !PT ;  /* 0x000f000f25257812 */ /* 0x000fe400078ec0ff */
[----:B------:R-:W-:Y:S02]  /*1cc0*/  LOP3.LUT R25, R14, 0x3f003f, RZ, 0xc0, !PT ;  /* 0x003f003f0e197812 */ /* 0x000fe400078ec0ff */
[--C-:B------:R-:W-:Y:S02]  /*1cd0*/  SHF.R.U32.HI R7, RZ, 0x6, R14.reuse ;  /* 0x00000006ff077819 */ /* 0x100fe4000001160e */
[----:B------:R-:W-:-:S02]  /*1ce0*/  SHF.R.U32.HI R17, RZ, 0xa, R14 ;  /* 0x0000000aff117819 */ /* 0x000fc4000001160e */
[----:B------:R-:W-:Y:S02]  /*1cf0*/  LOP3.LUT R29, R16, 0x3f003f, RZ, 0xc0, !PT ;  /* 0x003f003f101d7812 */ /* 0x000fe400078ec0ff */
[----:B------:R-:W-:Y:S02]  /*1d00*/  SHF.R.U32.HI R22, RZ, 0x6, R16 ;  /* 0x00000006ff167819 */ /* 0x000fe40000011610 */
[----:B------:R-:W-:Y:S02]  /*1d10*/  LOP3.LUT R14, R35, 0x300030, R12, 0xf8, !PT ;  /* 0x00300030230e7812 */ /* 0x000fe400078ef80c */
[----:B------:R-:W-:Y:S02]  /*1d20*/  LOP3.LUT R28, R15, 0x3f003f, RZ, 0xc0, !PT ;  /* 0x003f003f0f1c7812 */ /* 0x000fe400078ec0ff */
[--C-:B------:R-:W-:Y:S02]  /*1d30*/  SHF.R.U32.HI R23, RZ, 0x6, R15.reuse ;  /* 0x00000006ff177819 */ /* 0x100fe4000001160f */
[----:B------:R-:W-:-:S02]  /*1d40*/  SHF.R.U32.HI R16, RZ, 0xa, R15 ;  /* 0x0000000aff107819 */ /* 0x000fc4000001160f */
        /* <DEDUP_REMOVED lines=10> */
[--C-:B------:R-:W-:Y:S02]  /*1df0*/  SHF.R.U32.HI R9, RZ, 0x6, R10.reuse ;  /* 0x00000006ff097819 */ /* 0x100fe4000001160a */
[----:B------:R-:W-:-:S02]  /*1e00*/  SHF.R.U32.HI R41, RZ, 0xc, R10 ;  /* 0x0000000cff297819 */ /* 0x000fc4000001160a */
        /* <DEDUP_REMOVED lines=21> */
[----:B------:R-:W-:-:S02]  /*1f60*/  LOP3.LUT R16, R11, 0x300030, R16, 0xf8, !PT ;  /* 0x003000300b107812 */ /* 0x000fc400078ef810 */
[----:B------:R-:W-:Y:S01]  /*1f70*/  LOP3.LUT R11, R20, 0x64006400, RZ, 0xfc, !PT ;  /* 0x64006400140b7812 */ /* 0x000fe200078efcff */
[----:B------:R-:W-:Y:S01]  /*1f80*/  HADD2 R20, R33, -1056, -1056 ;  /* 0xe420e42021147430 */ /* 0x000fe20000000000 */
[----:B------:R-:W-:Y:S02]  /*1f90*/  LOP3.LUT R36, R36, 0x64006400, RZ, 0xfc, !PT ;  /* 0x6400640024247812 */ /* 0x000fe400078efcff */
[----:B------:R-:W-:Y:S02]  /*1fa0*/  LOP3.LUT R8, R8, 0x3f003f, RZ, 0xc0, !PT ;  /* 0x003f003f08087812 */ /* 0x000fe400078ec0ff */
[----:B------:R-:W-:Y:S01]  /*1fb0*/  LOP3.LUT R29, R9, 0x3f003f, RZ, 0xc0, !PT ;  /* 0x003f003f091d7812 */ /* 0x000fe200078ec0ff */
[----:B------:R-:W-:Y:S01]  /*1fc0*/  HADD2 R9, R32, -1056, -1056 ;  /* 0xe420e42020097430 */ /* 0x000fe20000000000 */
[----:B------:R-:W-:Y:S02]  /*1fd0*/  LOP3.LUT R34, R34, 0x64006400, RZ, 0xfc, !PT ;  /* 0x6400640022227812 */ /* 0x000fe400078efcff */
[----:B------:R-:W-:-:S02]  /*1fe0*/  LOP3.LUT R18, R39, 0x300030, R18, 0xf8, !PT ;  /* 0x0030003027127812 */ /* 0x000fc400078ef812 */
[----:B------:R-:W-:Y:S02]  /*1ff0*/  LOP3.LUT R31, R24, 0x3f003f, RZ, 0xc0, !PT ;  /* 0x003f003f181f7812 */ /* 0x000fe400078ec0ff */
[----:B------:R-:W-:Y:S02]  /*2000*/  LOP3.LUT R19, R40, 0x300030, R19, 0xf8, !PT ;  /* 0x0030003028137812 */ /* 0x000fe400078ef813 */
[----:B------:R-:W-:Y:S02]  /*2010*/  LOP3.LUT R17, R42, 0x300030, R17, 0xf8, !PT ;  /* 0x003000302a117812 */ /* 0x000fe400078ef811 */
        /* <DEDUP_REMOVED lines=100> */
.L_x_2951:
        /* <DEDUP_REMOVED lines=57> */
.L_x_2953:
[----:B------:R-:W-:Y:S02]  /*29f0*/  PRMT R50, RZ, 0x5410, RZ ;  /* 0x00005410ff327816 */ /* 0x000fe400000000ff */
[----:B------:R-:W-:Y:S01]  /*2a00*/  PRMT R49, RZ, 0x5410, RZ ;  /* 0x00005410ff317816 */ /* 0x000fe200000000ff */
[----:B------:R-:W-:Y:S06]  /*2a10*/  BRA.U UP0, `(.L_x_2952) ;  /* 0x0000000100b87547 */ /* 0x000fec000b800000 */
        /* <DEDUP_REMOVED lines=46> */
.L_x_2952:
[----:B------:R-:W-:Y:S01]  /*2d00*/  MOV R17, UR16 ;  /* 0x0000001000117c02 */ /* 0x000fe20008000f00 */
[----:B------:R-:W2:Y:S01]  /*2d10*/  LDG.E.128.CONSTANT R8, desc[UR14][R54.64] ;  /* 0x0000000e36087981 */ /* 0x000ea2000c1e9d00 */
[----:B------:R-:W-:-:S03]  /*2d20*/  MOV R57, UR16 ;  /* 0x0000001000397c02 */ /* 0x000fc60008000f00 */
[----:B------:R-:W-:-:S04]  /*2d30*/  IMAD.WIDE R16, R17, 0x4, R54 ;  /* 0x0000000411107825 */ /* 0x000fc800078e0236 */
[----:B------:R-:W-:Y:S02]  /*2d40*/  IMAD.WIDE R56, R57, 0x4, R16 ;  /* 0x0000000439387825 */ /* 0x000fe400078e0210 */
[----:B------:R-:W3:Y:S04]  /*2d50*/  LDG.E.128.CONSTANT R16, desc[UR14][R16.64] ;  /* 0x0000000e10107981 */ /* 0x000ee8000c1e9d00 */
[----:B------:R-:W4:Y:S01]  /*2d60*/  LDG.E.128.CONSTANT R12, desc[UR14][R56.64] ;  /* 0x0000000e380c7981 */ /* 0x000f22000c1e9d00 */
[----:B------:R-:W-:Y:S01]  /*2d70*/  MOV R53, UR16 ;  /* 0x0000001000357c02 */ /* 0x000fe20008000f00 */
[----:B------:R-:W-:Y:S02]  /*2d80*/  ULEA UR7, UR13, 0x20, 0x5 ;  /* 0x000000200d077891 */ /* 0x000fe4000f8e28ff */
[----:B------:R-:W-:Y:S01]  /*2d90*/  UIADD3 UR4, UPT, UPT, UR9, 0x40, URZ ;  /* 0x0000004009047890 */ /* 0x000fe2000fffe0ff */
[----:B--2---:R-:W-:-:S02]  /*2da0*/  LOP3.LUT R6, R8, 0x3f003f, RZ, 0xc0, !PT ;  /* 0x003f003f08067812 */ /* 0x004fc400078ec0ff */
[--C-:B------:R-:W-:Y:S02]  /*2db0*/  SHF.R.U32.HI R7, RZ, 0x6, R8.reuse ;  /* 0x00000006ff077819 */ /* 0x100fe40000011608 */
[----:B------:R-:W-:Y:S02]  /*2dc0*/  SHF.R.U32.HI R24, RZ, 0xc, R8 ;  /* 0x0000000cff187819 */ /* 0x000fe40000011608 */
[----:B------:R-:W-:Y:S02]  /*2dd0*/  LOP3.LUT R23, R9, 0x3f003f, RZ, 0xc0, !PT ;  /* 0x003f003f09177812 */ /* 0x000fe400078ec0ff */
[--C-:B------:R-:W-:Y:S02]  /*2de0*/  SHF.R.U32.HI R8, RZ, 0x6, R9.reuse ;  /* 0x00000006ff087819 */ /* 0x100fe40000011609 */
        /* <DEDUP_REMOVED lines=8> */
[--C-:B------:R-:W-:Y:S02]  /*2e70*/  SHF.R.U32.HI R30, RZ, 0xc, R11.reuse ;  /* 0x0000000cff1e7819 */ /* 0x100fe4000001160b */
[----:B------:R-:W-:Y:S02]  /*2e80*/  SHF.R.U32.HI R38, RZ, 0x8, R14 ;  /* 0x00000008ff267819 */ /* 0x000fe4000001160e */
[----:B------:R-:W-:Y:S02]  /*2e90*/  LOP3.LUT R13, R10, 0xf000f, RZ, 0xc0, !PT ;  /* 0x000f000f0a0d7812 */ /* 0x000fe400078ec0ff */
[----:B------:R-:W-:Y:S02]  /*2ea0*/  LOP3.LUT R33, R11, 0x3f003f, RZ, 0xc0, !PT ;  /* 0x003f003f0b217812 */ /* 0x000fe400078ec0ff */
[----:B------:R-:W-:Y:S02]  /*2eb0*/  SHF.R.U32.HI R32, RZ, 0x6, R11 ;  /* 0x00000006ff207819 */ /* 0x000fe4000001160b */
        /* <DEDUP_REMOVED lines=10> */
[----:B------:R-:W-:Y:S02]  /*2f60*/  LOP3.LUT R38, R13, 0x300030, R38, 0xf8, !PT ;  /* 0x003000300d267812 */ /* 0x000fe400078ef826 */
[----:B---3--:R-:W-:Y:S02]  /*2f70*/  LOP3.LUT R13, R16, 0x3f003f, RZ, 0xc0, !PT ;  /* 0x003f003f100d7812 */ /* 0x008fe400078ec0ff */
[----:B------:R-:W-:-:S02]  /*2f80*/  SHF.R.U32.HI R30, RZ, 0x6, R16 ;  /* 0x00000006ff1e7819 */ /* 0x000fc40000011610 */
[----:B------:R-:W-:Y:S02]  /*2f90*/  LOP3.LUT R25, R25, 0xf000f, RZ, 0xc0, !PT ;  /* 0x000f000f19197812 */ /* 0x000fe400078ec0ff */
[----:B------:R-:W-:Y:S02]  /*2fa0*/  LOP3.LUT R34, R11, 0x300030, R34, 0xf8, !PT ;  /* 0x003000300b227812 */ /* 0x000fe400078ef822 */
[----:B------:R-:W-:Y:S02]  /*2fb0*/  SHF.R.U32.HI R16, RZ, 0xc, R16 ;  /* 0x0000000cff107819 */ /* 0x000fe40000011610 */
[----:B------:R-:W-:Y:S02]  /*2fc0*/  SHF.R.U32.HI R35, RZ, 0xc, R17 ;  /* 0x0000000cff237819 */ /* 0x000fe40000011611 */
[----:B------:R-:W-:Y:S02]  /*2fd0*/  LOP3.LUT R24, R18, 0x3f003f, RZ, 0xc0, !PT ;  /* 0x003f003f12187812 */ /* 0x000fe400078ec0ff */
[----:B------:R-:W-:-:S02]  /*2fe0*/  SHF.R.U32.HI R11, RZ, 0x6, R18 ;  /* 0x00000006ff0b7819 */ /* 0x000fc40000011612 */
[----:B------:R-:W-:Y:S02]  /*2ff0*/  LOP3.LUT R26, R12, 0x3f003f, RZ, 0xc0, !PT ;  /* 0x003f003f0c1a7812 */ /* 0x000fe400078ec0ff */
[--C-:B------:R-:W-:Y:S02]  /*3000*/  SHF.R.U32.HI R22, RZ, 0x6, R12.reuse ;  /* 0x00000006ff167819 */ /* 0x100fe4000001160c */
[----:B------:R-:W-:Y:S02]  /*3010*/  SHF.R.U32.HI R42, RZ, 0xa, R12 ;  /* 0x0000000aff2a7819 */ /* 0x000fe4000001160c */
[----:B------:R-:W-:Y:S02]  /*3020*/  LOP3.LUT R40, R15, 0x300030, R40, 0xf8, !PT ;  /* 0x003000300f287812 */ /* 0x000fe400078ef828 */
[----:B------:R-:W-:Y:S02]  /*3030*/  SHF.R.U32.HI R18, RZ, 0xc, R18 ;  /* 0x0000000cff127819 */ /* 0x000fe40000011612 */
[----:B------:R-:W-:-:S02]  /*3040*/  LOP3.LUT R15, R17, 0x3f003f, RZ, 0xc0, !PT ;  /* 0x003f003f110f7812 */ /* 0x000fc400078ec0ff */
[----:B------:R-:W-:Y:S02]  /*3050*/  SHF.R.U32.HI R12, RZ, 0x6, R17 ;  /* 0x00000006ff0c7819 */ /* 0x000fe40000011611 */
[----:B------:R-:W-:Y:S02]  /*3060*/  LOP3.LUT R36, R25, 0x300030, R36, 0xf8, !PT ;  /* 0x0030003019247812 */ /* 0x000fe400078ef824 */
[----:B------:R-:W-:Y:S02]  /*3070*/  LOP3.LUT R17, R16, 0xf000f, RZ, 0xc0, !PT ;  /* 0x000f000f10117812 */ /* 0x000fe400078ec0ff */
[----:B------:R-:W-:Y:S02]  /*3080*/  LOP3.LUT R25, R19, 0x3f003f, RZ, 0xc0, !PT ;  /* 0x003f003f13197812 */ /* 0x000fe400078ec0ff */
[--C-:B------:R-:W-:Y:S02]  /*3090*/  SHF.R.U32.HI R10, RZ, 0x6, R19.reuse ;  /* 0x00000006ff0a7819 */ /* 0x100fe40000011613 */
        /* <DEDUP_REMOVED lines=11> */
[----:B------:R-:W-:Y:S02]  /*3150*/  LOP3.LUT R42, R17, 0x300030, R42, 0xf8, !PT ;  /* 0x00300030112a7812 */ /* 0x000fe400078ef82a */
[----:B------:R-:W-:-:S02]  /*3160*/  LOP3.LUT R7, R7, 0x3f003f, RZ, 0xc0, !PT ;  /* 0x003f003f07077812 */ /* 0x000fc400078ec0ff */
[----:B------:R-:W-:Y:S01]  /*3170*/  LOP3.LUT R19, R8, 0x64006400, RZ, 0xfc, !PT ;  /* 0x6400640008137812 */ /* 0x000fe200078efcff */
[----:B------:R-:W-:Y:S01]  /*3180*/  HADD2 R8, R31, -1056, -1056 ;  /* 0xe420e4201f087430 */ /* 0x000fe20000000000 */
        /* <DEDUP_REMOVED lines=114> */
.L_x_2954:
[----:B------:R-:W-:Y:S01]  /*38b0*/  IMAD.WIDE R56, R53, 0x4, R56 ;  /* 0x0000000435387825 */ /* 0x000fe200078e0238 */
[----:B------:R-:W-:Y:S06]  /*38c0*/  BRA.U !UP1, `(.L_x_2950) ;  /* 0x0000000509807547 */ /* 0x000fec000b800000 */
[----:B------:R-:W-:-:S04]  /*38d0*/  PRMT R16, R52, 0x9910, RZ ;  /* 0x0000991034107816 */ /* 0x000fc800000000ff */
[----:B------:R-:W-:Y:S02]  /*38e0*/  ISETP.NE.AND P1, PT, R16, RZ, PT ;  /* 0x000000ff1000720c */ /* 0x000fe40003f25270 */
[----:B------:R-:W-:-:S04]  /*38f0*/  PRMT R16, R51, 0x9910, RZ ;  /* 0x0000991033107816 */ /* 0x000fc800000000ff */
        /* <DEDUP_REMOVED lines=48> */
.L_x_2955:
[----:B------:R-:W-:Y:S05]  /*3c00*/  BRA.U UP0, `(.L_x_2950) ;  /* 0x0000000100b07547 */ /* 0x000fea000b800000 */
        /* <DEDUP_REMOVED lines=44> */
.L_x_2950:
[----:B------:R-:W-:-:S04]  /*3ed0*/  UISETP.LT.AND UP0, UPT, UR8, UR18, UPT ;  /* 0x000000120800728c */ /* 0x000fc8000bf01270 */
[----:B------:R-:W-:-:S04]  /*3ee0*/  USEL UR9, UR8, UR18, UP0 ;  /* 0x0000001208097287 */ /* 0x000fc80008000000 */
[----:B------:R-:W-:-:S09]  /*3ef0*/  UISETP.GT.AND UP0, UPT, UR9, UR7, UPT ;  /* 0x000000070900728c */ /* 0x000fd2000bf04270 */
[----:B------:R-:W-:Y:S05]  /*3f00*/  BRA.U !UP0, `(.L_x_2956) ;  /* 0x0000005108fc7547 */ /* 0x000fea000b800000 */
[----:B------:R-:W-:Y:S01]  /*3f10*/  PRMT R6, R52, 0x9910, RZ ;  /* 0x0000991034067816 */ /* 0x000fe200000000ff */
[----:B------:R-:W-:Y:S01]  /*3f20*/  UISETP.LT.U32.AND UP0, UPT, UR8, UR18, UPT ;  /* 0x000000120800728c */ /* 0x000fe2000bf01070 */
[----:B------:R-:W0:Y:S02]  /*3f30*/  LDCU UR5, c[0x0][0x3a8] ;  /* 0x00007500ff0577ac */ /* 0x000e240008000800 */
[----:B------:R-:W-:Y:S01]  /*3f40*/  ISETP.NE.AND P0, PT, R6, RZ, PT ;  /* 0x000000ff0600720c */ /* 0x000fe20003f05270 */
[----:B------:R-:W-:Y:S01]  /*3f50*/  USEL UR8, UR8, UR18, UP0 ;  /* 0x0000001208087287 */ /* 0x000fe20008000000 */
[----:B------:R-:W1:Y:S01]  /*3f60*/  LDCU UR16, c[0x0][0x3ac] ;  /* 0x00007580ff1077ac */ /* 0x000e620008000800 */
[----:B------:R-:W-:-:S10]  /*3f70*/  UIADD3 UR4, UPT, UPT, UR4, 0x60, URZ ;  /* 0x0000006004047890 */ /* 0x000fd4000fffe0ff */
[----:B------:R-:W-:Y:S01]  /*3f80*/  VOTEU.ANY UP0, P0 ;  /* 0x0000000000ff7886 */ /* 0x000fe20000000100 */
[----:B------:R-:W-:-:S11]  /*3f90*/  UISETP.EQ.OR UP0, UPT, UR20, 0x2, !UP0 ;  /* 0x000000021400788c */ /* 0x000fd6000c702670 */
.L_x_2969:
[----:B------:R-:W2:Y:S01]  /*3fa0*/  LDG.E.128.CONSTANT R8, desc[UR14][R56.64] ;  /* 0x0000000e38087981 */ /* 0x000ea2000c1e9d00 */
[----:B------:R-:W0:Y:S01]  /*3fb0*/  S2UR UR6, SR_CTAID.Y ;  /* 0x00000000000679c3 */ /* 0x000e220000002600 */
[----:B------:R-:W-:Y:S01]  /*3fc0*/  MOV R6, 0x2c00 ;  /* 0x00002c0000067802 */ /* 0x000fe20000000f00 */
[----:B------:R-:W-:-:S03]  /*3fd0*/  UISETP.NE.AND UP2, UPT, UR19, URZ, UPT ;  /* 0x000000ff1300728c */ /* 0x000fc6000bf45270 */
[----:B------:R-:W-:Y:S01]  /*3fe0*/  PRMT R0, R0, 0x5410, R6 ;  /* 0x0000541000007816 */ /* 0x000fe20000000006 */
[----:B0-----:R-:W-:-:S04]  /*3ff0*/  UIMAD UR9, UR6, -0x3, UR5 ;  /* 0xfffffffd060978a4 */ /* 0x001fc8000f8e0205 */
[----:B------:R-:W-:Y:S01]  /*4000*/  UISETP.NE.AND UP1, UPT, UR9, 0x1, UPT ;  /* 0x000000010900788c */ /* 0x000fe2000bf25270 */
[C---:B--2---:R-:W-:Y:S02]  /*4010*/  LOP3.LUT R6, R8.reuse, 0xf000f, RZ, 0xc0, !PT ;  /* 0x000f000f08067812 */ /* 0x044fe400078ec0ff */
[----:B------:R-:W-:Y:S02]  /*4020*/  LOP3.LUT R7, R8, 0xf000f0, RZ, 0xc0, !PT ;  /* 0x00f000f008077812 */ /* 0x000fe400078ec0ff */
[----:B------:R-:W-:Y:S02]  /*4030*/  LOP3.LUT R15, R10, 0xf000f, RZ, 0xc0, !PT ;  /* 0x000f000f0a0f7812 */ /* 0x000fe400078ec0ff */
[----:B------:R-:W-:Y:S02]  /*4040*/  SHF.R.U32.HI R8, RZ, 0x8, R8 ;  /* 0x00000008ff087819 */ /* 0x000fe40000011608 */
[----:B------:R-:W-:Y:S02]  /*4050*/  SHF.R.U32.HI R14, RZ, 0x8, R9 ;  /* 0x00000008ff0e7819 */ /* 0x000fe40000011609 */
[----:B-----5:R-:W-:-:S02]  /*4060*/  SHF.R.U32.HI R17, RZ, 0x8, R10 ;  /* 0x00000008ff117819 */ /* 0x020fc4000001160a */
[----:B------:R-:W-:Y:S02]  /*4070*/  SHF.R.U32.HI R22, RZ, 0x8, R11 ;  /* 0x00000008ff167819 */ /* 0x000fe4000001160b */
[C---:B------:R-:W-:Y:S02]  /*4080*/  LOP3.LUT R12, R9.reuse, 0xf000f, RZ, 0xc0, !PT ;  /* 0x000f000f090c7812 */ /* 0x040fe400078ec0ff */
[----:B------:R-:W-:Y:S02]  /*4090*/  LOP3.LUT R13, R9, 0xf000f0, RZ, 0xc0, !PT ;  /* 0x00f000f0090d7812 */ /* 0x000fe400078ec0ff */
[----:B------:R-:W-:Y:S02]  /*40a0*/  LOP3.LUT R16, R10, 0xf000f0, RZ, 0xc0, !PT ;  /* 0x00f000f00a107812 */ /* 0x000fe400078ec0ff */
[C---:B------:R-:W-:Y:S02]  /*40b0*/  LOP3.LUT R20, R11.reuse, 0xf000f, RZ, 0xc0, !PT ;  /* 0x000f000f0b147812 */ /* 0x040fe400078ec0ff */
        /* <DEDUP_REMOVED lines=35> */
[----:B------:R-:W-:Y:S02]  /*42f0*/  HADD2 R22, R9, -1032, -1032 ;  /* 0xe408e40809167430 */ /* 0x000fe40000000000 */
[----:B------:R-:W-:-:S02]  /*4300*/  HFMA2 R25, R25, R0.H1_H1, -72, -72 ;  /* 0xd480d48019197431 */ /* 0x000fc40000060000 */
[----:B------:R-:W-:Y:S02]  /*4310*/  HADD2 R26, R11, -1032, -1032 ;  /* 0xe408e4080b1a7430 */ /* 0x000fe40000000000 */
[-C--:B------:R-:W-:Y:S02]  /*4320*/  HFMA2 R27, R27, R0.reuse.H1_H1, -72, -72 ;  /* 0xd480d4801b1b7431 */ /* 0x080fe40000060000 */
[----:B------:R-:W-:Y:S02]  /*4330*/  HADD2 R28, R28, -1032, -1032 ;  /* 0xe408e4081c1c7430 */ /* 0x000fe40000000000 */
[----:B------:R-:W-:Y:S01]  /*4340*/  HFMA2 R14, R31, R0.H1_H1, -72, -72 ;  /* 0xd480d4801f0e7431 */ /* 0x000fe20000060000 */
[----:B------:R-:W-:Y:S06]  /*4350*/  BRA.U !UP2, `(.L_x_2957) ;  /* 0x000000050a687547 */ /* 0x000fec000b800000 */
[----:B------:R-:W0:Y:S01]  /*4360*/  LDS.64 R8, [UR4+-0x60] ;  /* 0xffffa004ff087984 */ /* 0x000e220008000a00 */
[--C-:B------:R-:W-:Y:S02]  /*4370*/  HADD2.F32 R6, -RZ, R29.reuse.H0_H0 ;  /* 0x2000001dff067230 */ /* 0x100fe40000004100 */
[----:B------:R-:W-:Y:S01]  /*4380*/  HADD2.F32 R32, -RZ, R16.H0_H0 ;  /* 0x20000010ff207230 */ /* 0x000fe20000004100 */
[----:B------:R-:W2:Y:S01]  /*4390*/  LDS.64 R12, [UR4+-0x58] ;  /* 0xffffa804ff0c7984 */ /* 0x000ea20008000a00 */
        /* <DEDUP_REMOVED lines=32> */
[----:B--2---:R-:W-:Y:S02]  /*45a0*/  HADD2.F32 R10, -RZ, R12.H0_H0 ;  /* 0x2000000cff0a7230 */ /* 0x004fe40000004100 */
        /* <DEDUP_REMOVED lines=53> */
.L_x_2957:
[----:B------:R-:W-:Y:S05]  /*4900*/  BRA.U !UP1, `(.L_x_2958) ;  /* 0x0000000909e07547 */ /* 0x000fea000b800000 */
[----:B------:R-:W-:-:S04]  /*4910*/  PRMT R6, R51, 0x9910, RZ ;  /* 0x0000991033067816 */ /* 0x000fc800000000ff */
[----:B------:R-:W-:-:S13]  /*4920*/  ISETP.NE.AND P0, PT, R6, RZ, PT ;  /* 0x000000ff0600720c */ /* 0x000fda0003f05270 */
[----:B------:R-:W-:Y:S05]  /*4930*/  @!P0 BRA `(.L_x_2959) ;  /* 0x0000000400688947 */ /* 0x000fea0003800000 */
[----:B------:R-:W0:Y:S01]  /*4940*/  LDS.64 R6, [UR4+-0x20] ;  /* 0xffffe004ff067984 */ /* 0x000e220008000a00 */
[----:B------:R-:W-:Y:S02]  /*4950*/  HADD2.F32 R33, -RZ, R29.H1_H1 ;  /* 0x3000001dff217230 */ /* 0x000fe40000004100 */
[----:B------:R-:W-:Y:S01]  /*4960*/  HADD2.F32 R8, -RZ, R18.H0_H0 ;  /* 0x20000012ff087230 */ /* 0x000fe20000004100 */
[----:B------:R-:W2:Y:S01]  /*4970*/  LDS.64 R10, [UR4+-0x18] ;  /* 0xffffe804ff0a7984 */ /* 0x000ea20008000a00 */
        /* <DEDUP_REMOVED lines=34> */
[----:B--2---:R-:W-:Y:S02]  /*4ba0*/  HADD2.F32 R8, -RZ, R10.H0_H0 ;  /* 0x2000000aff087230 */ /* 0x004fe40000004100 */
        /* <DEDUP_REMOVED lines=51> */
.L_x_2959:
[----:B------:R-:W-:Y:S05]  /*4ee0*/  BRA.U UP0, `(.L_x_2958) ;  /* 0x0000000500687547 */ /* 0x000fea000b800000 */
[----:B------:R-:W0:Y:S01]  /*4ef0*/  LDS.64 R6, [UR4+0x20] ;  /* 0x00002004ff067984 */ /* 0x000e220008000a00 */
[----:B------:R-:W-:Y:S02]  /*4f00*/  HADD2.F32 R8, -RZ, R18.H0_H0 ;  /* 0x20000012ff087230 */ /* 0x000fe40000004100 */
[----:B------:R-:W-:Y:S01]  /*4f10*/  HADD2.F32 R9, -RZ, R20.H0_H0 ;  /* 0x20000014ff097230 */ /* 0x000fe20000004100 */
[----:B------:R-:W2:Y:S01]  /*4f20*/  LDS.64 R10, [UR4+0x28] ;  /* 0x00002804ff0a7984 */ /* 0x000ea20008000a00 */
[----:B------:R-:W-:Y:S02]  /*4f30*/  HADD2.F32 R33, -RZ, R16.H1_H1 ;  /* 0x30000010ff217230 */ /* 0x000fe40000004100 */
[----:B------:R-:W-:Y:S02]  /*4f40*/  HADD2.F32 R35, -RZ, R20.H1_H1 ;  /* 0x30000014ff237230 */ /* 0x000fe40000004100 */
[--C-:B------:R-:W-:Y:S02]  /*4f50*/  HADD2.F32 R20, -RZ, R28.reuse.H0_H0 ;  /* 0x2000001cff147230 */ /* 0x100fe40000004100 */
        /* <DEDUP_REMOVED lines=8> */
[----:B------:R-:W-:-:S02]  /*4fe0*/  HADD2.F32 R29, -RZ, R29.H1_H1 ;  /* 0x3000001dff1d7230 */ /* 0x000fc40000004100 */
[----:B------:R-:W-:-:S03]  /*4ff0*/  HADD2.F32 R7, -RZ, R16.H0_H0 ;  /* 0x20000010ff077230 */ /* 0x000fc60000004100 */
        /* <DEDUP_REMOVED lines=8> */
[-C--:B------:R-:W-:Y:S01]  /*5080*/  FFMA.FTZ R8, R29, R31.reuse, R8 ;  /* 0x0000001f1d087223 */ /* 0x080fe20000010008 */
[----:B------:R-:W-:Y:S01]  /*5090*/  FFMA.FTZ R30, R35, R31, R30 ;  /* 0x0000001f231e7223 */ /* 0x000fe2000001001e */
[----:B------:R-:W-:Y:S02]  /*50a0*/  HADD2.F32 R31, -RZ, R21.H0_H0 ;  /* 0x20000015ff1f7230 */ /* 0x000fe40000004100 */
[-C--:B------:R-:W-:Y:S01]  /*50b0*/  FFMA.FTZ R7, R7, R13.reuse, R6 ;  /* 0x0000000d07077223 */ /* 0x080fe20000010006 */
        /* <DEDUP_REMOVED lines=9> */
[----:B--2---:R-:W-:Y:S02]  /*5150*/  HADD2.F32 R6, -RZ, R10.H0_H0 ;  /* 0x2000000aff067230 */ /* 0x004fe40000004100 */
        /* <DEDUP_REMOVED lines=51> */
.L_x_2958:
[----:B-1----:R-:W-:-:S05]  /*5490*/  MOV R7, UR16 ;  /* 0x0000001000077c02 */ /* 0x002fca0008000f00 */
        /* <DEDUP_REMOVED lines=145> */
.L_x_2960:
[----:B------:R-:W-:Y:S05]  /*5db0*/  BRA.U !UP1, `(.L_x_2961) ;  /* 0x0000000909e07547 */ /* 0x000fea000b800000 */
        /* <DEDUP_REMOVED lines=93> */
.L_x_2962:
[----:B------:R-:W-:Y:S05]  /*6390*/  BRA.U UP0, `(.L_x_2961) ;  /* 0x0000000500687547 */ /* 0x000fea000b800000 */
[----:B------:R-:W0:Y:S01]  /*63a0*/  LDS.64 R6, [UR4+0x30] ;  /* 0x00003004ff067984 */ /* 0x000e220008000a00 */
[----:B------:R-:W-:Y:S02]  /*63b0*/  HADD2.F32 R8, -RZ, R18.H0_H0 ;  /* 0x20000012ff087230 */ /* 0x000fe40000004100 */
[----:B------:R-:W-:Y:S01]  /*63c0*/  HADD2.F32 R9, -RZ, R20.H0_H0 ;  /* 0x20000014ff097230 */ /* 0x000fe20000004100 */
[----:B------:R-:W1:Y:S01]  /*63d0*/  LDS.64 R10, [UR4+0x38] ;  /* 0x00003804ff0a7984 */ /* 0x000e620008000a00 */
        /* <DEDUP_REMOVED lines=86> */
.L_x_2961:
[----:B------:R-:W-:-:S05]  /*6940*/  MOV R7, UR16 ;  /* 0x0000001000077c02 */ /* 0x000fca0008000f00 */
        /* <DEDUP_REMOVED lines=145> */
.L_x_2963:
[----:B------:R-:W-:Y:S05]  /*7260*/  BRA.U !UP1, `(.L_x_2964) ;  /* 0x0000000909e07547 */ /* 0x000fea000b800000 */
        /* <DEDUP_REMOVED lines=93> */
.L_x_2965:
        /* <DEDUP_REMOVED lines=91> */
.L_x_2964:
[----:B------:R-:W-:-:S05]  /*7df0*/  MOV R7, UR16 ;  /* 0x0000001000077c02 */ /* 0x000fca0008000f00 */
        /* <DEDUP_REMOVED lines=18> */
[C---:B------:R-:W-:Y:S01]  /*7f20*/  LOP3.LUT R10, R21.reuse, 0xf000f0, RZ, 0xc0, !PT ;  /* 0x00f000f0150a7812 */ /* 0x040fe200078ec0ff */
        /* <DEDUP_REMOVED lines=35> */
[----:B------:R-:W-:Y:S06]  /*8160*/  BRA.U !UP2, `(.L_x_2966) ;  /* 0x000000050a687547 */ /* 0x000fec000b800000 */
        /* <DEDUP_REMOVED lines=90> */
.L_x_2966:
[----:B------:R-:W-:Y:S05]  /*8710*/  BRA.U !UP1, `(.L_x_2967) ;  /* 0x0000000909e07547 */ /* 0x000fea000b800000 */
        /* <DEDUP_REMOVED lines=93> */
.L_x_2968:
[----:B------:R-:W-:Y:S05]  /*8cf0*/  BRA.U UP0, `(.L_x_2967) ;  /* 0x0000000500687547 */ /* 0x000fea000b800000 */
        /* <DEDUP_REMOVED lines=14> */
[-C--:B------:R-:W-:Y:S01]  /*8de0*/  FFMA.FTZ R6, R6, R30.reuse, RZ ;  /* 0x0000001e06067223 */ /* 0x080fe200000100ff */
[----:B------:R-:W-:Y:S01]  /*8df0*/  FFMA.FTZ R30, R9, R30, RZ ;  /* 0x0000001e091e7223 */ /* 0x000fe200000100ff */
[----:B------:R-:W-:Y:S01]  /*8e00*/  FFMA.FTZ R32, R23, R31, R32 ;  /* 0x0000001f17207223 */ /* 0x000fe20000010020 */
[----:B------:R-:W-:-:S02]  /*8e10*/  HADD2.F32 R23, -RZ, R24.H1_H1 ;  /* 0x30000018ff177230 */ /* 0x000fc40000004100 */
[-C--:B------:R-:W-:Y:S01]  /*8e20*/  FFMA.FTZ R6, R29, R31.reuse, R6 ;  /* 0x0000001f1d067223 */ /* 0x080fe20000010006 */
[----:B------:R-:W-:Y:S02]  /*8e30*/  HADD2.F32 R29, -RZ, R25.H1_H1 ;  /* 0x30000019ff1d7230 */ /* 0x000fe40000004100 */
        /* <DEDUP_REMOVED lines=70> */
.L_x_2967:
[----:B------:R-:W-:Y:S01]  /*92a0*/  UIADD3 UR7, UPT, UPT, UR7, 0x20, URZ ;  /* 0x0000002007077890 */ /* 0x000fe2000fffe0ff */
[----:B------:R-:W-:Y:S01]  /*92b0*/  MOV R7, UR16 ;  /* 0x0000001000077c02 */ /* 0x000fe20008000f00 */
[----:B------:R-:W-:Y:S02]  /*92c0*/  UIADD3 UR4, UPT, UPT, UR4, 0x40, URZ ;  /* 0x0000004004047890 */ /* 0x000fe4000fffe0ff */
[----:B------:R-:W-:Y:S02]  /*92d0*/  UISETP.GE.AND UP1, UPT, UR7, UR8, UPT ;  /* 0x000000080700728c */ /* 0x000fe4000bf26270 */
[----:B------:R-:W-:-:S07]  /*92e0*/  IMAD.WIDE R56, R7, 0x4, R56 ;  /* 0x0000000407387825 */ /* 0x000fce00078e0238 */
[----:B------:R-:W-:Y:S05]  /*92f0*/  BRA.U !UP1, `(.L_x_2969) ;  /* 0xffffffad09287547 */ /* 0x000fea000b83ffff */
.L_x_2956:
[----:B------:R-:W0:Y:S01]  /*9300*/  S2R R0, SR_CTAID.X ;  /* 0x0000000000007919 */ /* 0x000e220000002500 */
[----:B------:R-:W1:Y:S01]  /*9310*/  LDC.64 R2, c[0x0][0x3a0] ;  /* 0x0000e800ff027b82 */ /* 0x000e620000000a00 */
[----:B------:R-:W-:Y:S01]  /*9320*/  UIMAD UR6, UR6, 0x3, URZ ;  /* 0x00000003060678a4 */ /* 0x000fe2000f8e02ff */
[----:B------:R-:W-:Y:S01]  /*9330*/  HMUL2 R9, R5, UR19.H0_H0 ;  /* 0x2000001305097c32 */ /* 0x000fe20008000000 */
[----:B------:R-:W0:Y:S04]  /*9340*/  S2R R7, SR_TID.X ;  /* 0x0000000000077919 */ /* 0x000e280000002100 */
[----:B------:R-:W-:Y:S02]  /*9350*/  MOV R11, UR6 ;  /* 0x00000006000b7c02 */ /* 0x000fe40008000f00 */
[----:B0-----:R-:W-:-:S04]  /*9360*/  LEA R0, R0, R7, 0x5 ;  /* 0x0000000700007211 */ /* 0x001fc800078e28ff */
[----:B------:R-:W-:-:S05]  /*9370*/  SHF.L.U32 R0, R0, 0x2, RZ ;  /* 0x0000000200007819 */ /* 0x000fca00000006ff */
[----:B------:R-:W-:-:S04]  /*9380*/  IMAD R7, R11, UR16, R0 ;  /* 0x000000100b077c24 */ /* 0x000fc8000f8e0200 */
[----:B-1----:R-:W-:-:S05]  /*9390*/  IMAD.WIDE R4, R7, 0x2, R2 ;  /* 0x0000000207047825 */ /* 0x002fca00078e0202 */
        /* <DEDUP_REMOVED lines=10> */
.L_x_2973:
[----:B------:R-:W0:Y:S02]  /*9440*/  LDS R2, [R0] ;  /* 0x0000000000027984 */ /* 0x000e240000000800 */
[----:B0-----:R-:W-:-:S05]  /*9450*/  HFMA2 R3, R2, 1, 1, R9 ;  /* 0x3c003c0002037831 */ /* 0x001fca0000000009 */
[----:B------:R-:W0:Y:S02]  /*9460*/  ATOMS.CAST.SPIN P1, [R0], R2, R3 ;  /* 0x000000020000758d */ /* 0x000e240001820003 */
[----:B0-----:R-:W-:Y:S05]  /*9470*/  @!P1 BRA `(.L_x_2973) ;  /* 0xfffffffc00f09947 */ /* 0x001fea000383ffff */
[----:B------:R-:W-:Y:S05]  /*9480*/  BRA `(.L_x_2971) ;  /* 0x00000000000c7947 */ /* 0x000fea0003800000 */
.L_x_2972:
[----:B------:R-:W2:Y:S02]  /*9490*/  LD.E R0, desc[UR14][R4.64] ;  /* 0x0000000e04007980 */ /* 0x000ea4000c101900 */
[----:B--2---:R-:W-:-:S05]  /*94a0*/  IADD3 R3, PT, PT, R9, R0, RZ ;  /* 0x0000000009037210 */ /* 0x004fca0007ffe0ff */
[----:B------:R0:W-:Y:S02]  /*94b0*/  ST.E desc[UR14][R4.64], R3 ;  /* 0x0000000304007985 */ /* 0x0001e4000c10190e */
.L_x_2971:
[----:B------:R-:W-:Y:S05]  /*94c0*/  BSYNC.RECONVERGENT B0 ;  /* 0x0000000000007941 */ /* 0x000fea0003800200 */
.L_x_2970:
[----:B------:R1:W-:Y:S01]  /*94d0*/  ATOM.E.ADD.F16x2.RN.STRONG.GPU P1, RZ, desc[UR14][R4.64+0x4], R7 ;  /* 0x8000040704ff79a2 */ /* 0x0003e2000c12e10e */
[----:B------:R-:W-:Y:S04]  /*94e0*/  BSSY.RECONVERGENT B0, `(.L_x_2974) ;  /* 0x000000e000007945 */ /* 0x000fe80003800200 */
[----:B-1----:R-:W-:Y:S05]  /*94f0*/  @P1 BRA `(.L_x_2975) ;  /* 0x0000000000301947 */ /* 0x002fea0003800000 */
[----:B------:R-:W1:Y:S02]  /*9500*/  QSPC.E.S P1, RZ, [R4+0x4] ;  /* 0x0000040004ff73aa */ /* 0x000e640000020500 */
[----:B-1----:R-:W-:Y:S05]  /*9510*/  @!P1 BRA `(.L_x_2976) ;  /* 0x00000000001c9947 */ /* 0x002fea0003800000 */
[----:B------:R-:W-:-:S04]  /*9520*/  MOV R2, R4 ;  /* 0x0000000400027202 */ /* 0x000fc80000000f00 */
[----:B------:R-:W-:-:S07]  /*9530*/  MOV R0, R2 ;  /* 0x0000000200007202 */ /* 0x000fce0000000f00 */
.L_x_2977:
[----:B------:R-:W0:Y:S02]  /*9540*/  LDS R2, [R0+0x4] ;  /* 0x0000040000027984 */ /* 0x000e240000000800 */
[----:B0-----:R-:W-:-:S05]  /*9550*/  HADD2 R3, R2, R7 ;  /* 0x0000000702037230 */ /* 0x001fca0000000000 */
[----:B------:R-:W0:Y:S02]  /*9560*/  ATOMS.CAST.SPIN P1, [R0+0x4], R2, R3 ;  /* 0x000004020000758d */ /* 0x000e240001820003 */
[----:B0-----:R-:W-:Y:S05]  /*9570*/  @!P1 BRA `(.L_x_2977) ;  /* 0xfffffffc00f09947 */ /* 0x001fea000383ffff */
[----:B------:R-:W-:Y:S05]  /*9580*/  BRA `(.L_x_2975) ;  /* 0x00000000000c7947 */ /* 0x000fea0003800000 */
.L_x_2976:
[----:B------:R-:W0:Y:S02]  /*9590*/  LD.E R0, desc[UR14][R4.64+0x4] ;  /* 0x0000040e04007980 */ /* 0x000e24000c101900 */
[----:B0-----:R-:W-:-:S05]  /*95a0*/  IADD3 R3, PT, PT, R7, R0, RZ ;  /* 0x0000000007037210 */ /* 0x001fca0007ffe0ff */
[----:B------:R1:W-:Y:S02]  /*95b0*/  ST.E desc[UR14][R4.64+0x4], R3 ;  /* 0x0000040304007985 */ /* 0x0003e4000c10190e */
.L_x_2975:
[----:B------:R-:W-:Y:S05]  /*95c0*/  BSYNC.RECONVERGENT B0 ;  /* 0x0000000000007941 */ /* 0x000fea0003800200 */
.L_x_2974:
        /* <DEDUP_REMOVED lines=12> */
.L_x_2981:
[----:B------:R-:W0:Y:S02]  /*9690*/  LDS R2, [R0] ;  /* 0x0000000000027984 */ /* 0x000e240000000800 */
[----:B0-----:R-:W-:-:S05]  /*96a0*/  HFMA2 R3, R2, 1, 1, R47 ;  /* 0x3c003c0002037831 */ /* 0x001fca000000002f */
[----:B------:R-:W0:Y:S02]  /*96b0*/  ATOMS.CAST.SPIN P0, [R0], R2, R3 ;  /* 0x000000020000758d */ /* 0x000e240001800003 */
[----:B0-----:R-:W-:Y:S05]  /*96c0*/  @!P0 BRA `(.L_x_2981) ;  /* 0xfffffffc00f08947 */ /* 0x001fea000383ffff */
[----:B------:R-:W-:Y:S05]  /*96d0*/  BRA `(.L_x_2979) ;  /* 0x00000000000c7947 */ /* 0x000fea0003800000 */
.L_x_2980:
[----:B------:R-:W2:Y:S02]  /*96e0*/  LD.E R0, desc[UR14][R4.64] ;  /* 0x0000000e04007980 */ /* 0x000ea4000c101900 */
[----:B--2---:R-:W-:-:S05]  /*96f0*/  IADD3 R3, PT, PT, R47, R0, RZ ;  /* 0x000000002f037210 */ /* 0x004fca0007ffe0ff */
[----:B------:R0:W-:Y:S02]  /*9700*/  ST.E desc[UR14][R4.64], R3 ;  /* 0x0000000304007985 */ /* 0x0001e4000c10190e */
.L_x_2979:
[----:B------:R-:W-:Y:S05]  /*9710*/  BSYNC.RECONVERGENT B0 ;  /* 0x0000000000007941 */ /* 0x000fea0003800200 */
.L_x_2978:
[----:B------:R1:W-:Y:S01]  /*9720*/  ATOM.E.ADD.F16x2.RN.STRONG.GPU P0, RZ, desc[UR14][R4.64+0x4], R51 ;  /* 0x8000043304ff79a2 */ /* 0x0003e2000c10e10e */
[----:B------:R-:W-:Y:S04]  /*9730*/  BSSY.RECONVERGENT B0, `(.L_x_2982) ;  /* 0x000000e000007945 */ /* 0x000fe80003800200 */
[----:B-1----:R-:W-:Y:S05]  /*9740*/  @P0 BRA `(.L_x_2983) ;  /* 0x0000000000300947 */ /* 0x002fea0003800000 */
[----:B------:R-:W1:Y:S02]  /*9750*/  QSPC.E.S P0, RZ, [R4+0x4] ;  /* 0x0000040004ff73aa */ /* 0x000e640000000500 */
[----:B-1----:R-:W-:Y:S05]  /*9760*/  @!P0 BRA `(.L_x_2984) ;  /* 0x00000000001c8947 */ /* 0x002fea0003800000 */
[----:B------:R-:W-:-:S04]  /*9770*/  MOV R2, R4 ;  /* 0x0000000400027202 */ /* 0x000fc80000000f00 */
[----:B------:R-:W-:-:S07]  /*9780*/  MOV R0, R2 ;  /* 0x0000000200007202 */ /* 0x000fce0000000f00 */
.L_x_2985:
[----:B------:R-:W0:Y:S02]  /*9790*/  LDS R2, [R0+0x4] ;  /* 0x0000040000027984 */ /* 0x000e240000000800 */
[----:B0-----:R-:W-:-:S05]  /*97a0*/  HADD2 R3, R2, R51 ;  /* 0x0000003302037230 */ /* 0x001fca0000000000 */
[----:B------:R-:W0:Y:S02]  /*97b0*/  ATOMS.CAST.SPIN P0, [R0+0x4], R2, R3 ;  /* 0x000004020000758d */ /* 0x000e240001800003 */
[----:B0-----:R-:W-:Y:S05]  /*97c0*/  @!P0 BRA `(.L_x_2985) ;  /* 0xfffffffc00f08947 */ /* 0x001fea000383ffff */
[----:B------:R-:W-:Y:S05]  /*97d0*/  BRA `(.L_x_2983) ;  /* 0x00000000000c7947 */ /* 0x000fea0003800000 */
.L_x_2984:
[----:B------:R-:W0:Y:S02]  /*97e0*/  LD.E R0, desc[UR14][R4.64+0x4] ;  /* 0x0000040e04007980 */ /* 0x000e24000c101900 */
[----:B0-----:R-:W-:-:S05]  /*97f0*/  IADD3 R3, PT, PT, R51, R0, RZ ;  /* 0x0000000033037210 */ /* 0x001fca0007ffe0ff */
[----:B------:R1:W-:Y:S02]  /*9800*/  ST.E desc[UR14][R4.64+0x4], R3 ;  /* 0x0000040304007985 */ /* 0x0003e4000c10190e */
.L_x_2983:
[----:B------:R-:W-:Y:S05]  /*9810*/  BSYNC.RECONVERGENT B0 ;  /* 0x0000000000007941 */ /* 0x000fea0003800200 */
.L_x_2982:
        /* <DEDUP_REMOVED lines=13> */
.L_x_2989:
[----:B------:R-:W0:Y:S02]  /*98f0*/  LDS R2, [R0] ;  /* 0x0000000000027984 */ /* 0x000e240000000800 */
[----:B0-----:R-:W-:-:S05]  /*9900*/  HFMA2 R3, R2, 1, 1, R49 ;  /* 0x3c003c0002037831 */ /* 0x001fca0000000031 */
[----:B------:R-:W0:Y:S02]  /*9910*/  ATOMS.CAST.SPIN P0, [R0], R2, R3 ;  /* 0x000000020000758d */ /* 0x000e240001800003 */
[----:B0-----:R-:W-:Y:S05]  /*9920*/  @!P0 BRA `(.L_x_2989) ;  /* 0xfffffffc00f08947 */ /* 0x001fea000383ffff */
[----:B------:R-:W-:Y:S05]  /*9930*/  BRA `(.L_x_2987) ;  /* 0x00000000000c7947 */ /* 0x000fea0003800000 */
.L_x_2988:
[----:B------:R-:W2:Y:S02]  /*9940*/  LD.E R0, desc[UR14][R4.64] ;  /* 0x0000000e04007980 */ /* 0x000ea4000c101900 */
[----:B--2---:R-:W-:-:S05]  /*9950*/  IADD3 R3, PT, PT, R49, R0, RZ ;  /* 0x0000000031037210 */ /* 0x004fca0007ffe0ff */
[----:B------:R0:W-:Y:S02]  /*9960*/  ST.E desc[UR14][R4.64], R3 ;  /* 0x0000000304007985 */ /* 0x0001e4000c10190e */
.L_x_2987:
[----:B------:R-:W-:Y:S05]  /*9970*/  BSYNC.RECONVERGENT B0 ;  /* 0x0000000000007941 */ /* 0x000fea0003800200 */
.L_x_2986:
[----:B------:R1:W-:Y:S02]  /*9980*/  ATOM.E.ADD.F16x2.RN.STRONG.GPU P0, RZ, desc[UR14][R4.64+0x4], R7 ;  /* 0x8000040704ff79a2 */ /* 0x0003e4000c10e10e */
[----:B-1----:R-:W-:Y:S05]  /*9990*/  @P0 EXIT ;  /* 0x000000000000094d */ /* 0x002fea0003800000 */
[----:B------:R-:W1:Y:S02]  /*99a0*/  QSPC.E.S P0, RZ, [R4+0x4] ;  /* 0x0000040004ff73aa */ /* 0x000e640000000500 */
[----:B-1----:R-:W-:Y:S05]  /*99b0*/  @!P0 BRA `(.L_x_2990) ;  /* 0x00000000001c8947 */ /* 0x002fea0003800000 */
[----:B------:R-:W-:-:S04]  /*99c0*/  MOV R2, R4 ;  /* 0x0000000400027202 */ /* 0x000fc80000000f00 */
[----:B------:R-:W-:-:S07]  /*99d0*/  MOV R0, R2 ;  /* 0x0000000200007202 */ /* 0x000fce0000000f00 */
.L_x_2991:
[----:B------:R-:W0:Y:S02]  /*99e0*/  LDS R2, [R0+0x4] ;  /* 0x0000040000027984 */ /* 0x000e240000000800 */
[----:B0-----:R-:W-:-:S05]  /*99f0*/  HADD2 R3, R2, R7 ;  /* 0x0000000702037230 */ /* 0x001fca0000000000 */
[----:B------:R-:W0:Y:S02]  /*9a00*/  ATOMS.CAST.SPIN P0, [R0+0x4], R2, R3 ;  /* 0x000004020000758d */ /* 0x000e240001800003 */
[----:B0-----:R-:W-:Y:S05]  /*9a10*/  @!P0 BRA `(.L_x_2991) ;  /* 0xfffffffc00f08947 */ /* 0x001fea000383ffff */
[----:B------:R-:W-:Y:S05]  /*9a20*/  EXIT ;  /* 0x000000000000794d */ /* 0x000fea0003800000 */
.L_x_2990:
[----:B------:R-:W0:Y:S02]  /*9a30*/  LD.E R0, desc[UR14][R4.64+0x4] ;  /* 0x0000040e04007980 */ /* 0x000e24000c101900 */
[----:B0-----:R-:W-:-:S05]  /*9a40*/  IADD3 R3, PT, PT, R7, R0, RZ ;  /* 0x0000000007037210 */ /* 0x001fca0007ffe0ff */
[----:B------:R-:W-:Y:S01]  /*9a50*/  ST.E desc[UR14][R4.64+0x4], R3 ;  /* 0x0000040304007985 */ /* 0x000fe2000c10190e */
[----:B------:R-:W-:Y:S05]  /*9a60*/  EXIT ;  /* 0x000000000000794d */ /* 0x000fea0003800000 */
.L_x_2992:
        /* <DEDUP_REMOVED lines=9> */
.L_x_5321:


//--------------------- .text._Z23gemm_half_q_half_kernelILi3ELi10ELb1ELb1ELi32EEvPK6__halfPKjS4_S2_PS0_iiiiPKtS7_iiiiiibS2_i --------------------------
	.section	.text._Z23gemm_half_q_half_kernelILi3ELi10ELb1ELb1ELi32EEvPK6__halfPKjS4_S2_PS0_iiiiPKtS7_iiiiiibS2_i,"ax",@progbits
	.align	128
        .global         _Z23gemm_half_q_half_kernelILi3ELi10ELb1ELb1ELi32EEvPK6__halfPKjS4_S2_PS0_iiiiPKtS7_iiiiiibS2_i
        .type           _Z23gemm_half_q_half_kernelILi3ELi10ELb1ELb1ELi32EEvPK6__halfPKjS4_S2_PS0_iiiiPKtS7_iiiiiibS2_i,@function
        .size           _Z23gemm_half_q_half_kernelILi3ELi10ELb1ELb1ELi32EEvPK6__halfPKjS4_S2_PS0_iiiiPKtS7_iiiiiibS2_i,(.L_x_5322 - _Z23gemm_half_q_half_kernelILi3ELi10ELb1ELb1ELi32EEvPK6__halfPKjS4_S2_PS0_iiiiPKtS7_iiiiiibS2_i)
        .other          _Z23gemm_half_q_half_kernelILi3ELi10ELb1ELb1ELi32EEvPK6__halfPKjS4_S2_PS0_iiiiPKtS7_iiiiiibS2_i,@"STO_CUDA_ENTRY STV_DEFAULT"
_Z23gemm_half_q_half_kernelILi3ELi10ELb1ELb1ELi32EEvPK6__halfPKjS4_S2_PS0_iiiiPKtS7_iiiiiibS2_i:
.text._Z23gemm_half_q_half_kernelILi3ELi10ELb1ELb1ELi32EEvPK6__halfPKjS4_S2_PS0_iiiiPKtS7_iiiiiibS2_i:
[----:B------:R-:W-:Y:S08]  /*0000*/  LDC R1, c[0x0][0x37c] ;  /* 0x0000df00ff017b82 */ /* 0x000ff00000000800 */
[----:B------:R-:W0:Y:S08]  /*0010*/  S2UR UR7, SR_CTAID.Y ;  /* 0x00000000000779c3 */ /* 0x000e300000002600 */
[----:B------:R-:W1:Y:S01]  /*0020*/  LDC R55, c[0x0][0x3a8] ;  /* 0x0000ea00ff377b82 */ /* 0x000e620000000800 */
[----:B0-----:R-:W-:-:S06]  /*0030*/  UIMAD UR6, UR7, 0x3, URZ ;  /* 0x00000003070678a4 */ /* 0x001fcc000f8e02ff */
        /* <DEDUP_REMOVED lines=25> */
.L_x_2993:
[----:B------:R-:W-:Y:S02]  /*01d0*/  PRMT R3, R4, 0x9910, RZ ;  /* 0x0000991004037816 */ /* 0x000fe400000000ff */
[----:B------:R-:W-:Y:S02]  /*01e0*/  SHF.L.U32 R57, R2, 0x5, RZ ;  /* 0x0000000502397819 */ /* 0x000fe400000006ff */
[----:B------:R-:W-:Y:S02]  /*01f0*/  ISETP.NE.AND P0, PT, R3, RZ, PT ;  /* 0x000000ff0300720c */ /* 0x000fe40003f05270 */
[----:B------:R-:W-:-:S04]  /*0200*/  IADD3 R12, PT, PT, R57, 0x20, RZ ;  /* 0x00000020390c7810 */ /* 0x000fc80007ffe0ff */
[----:B------:R-:W-:-:S07]  /*0210*/  VIMNMX R56, PT, PT, R12, R5, PT ;  /* 0x000000050c387248 */ /* 0x000fce0003fe0100 */
        /* <DEDUP_REMOVED lines=37> */
.L_x_2999:
        /* <DEDUP_REMOVED lines=32> */
.L_x_2998:
        /* <DEDUP_REMOVED lines=20> */
.L_x_3000:
[----:B------:R-:W-:-:S13]  /*07b0*/  ISETP.EQ.AND P2, PT, R13, RZ, PT ;  /* 0x000000ff0d00720c */ /* 0x000fda0003f42270 */
[----:B------:R-:W-:Y:S05]  /*07c0*/  @!P0 BRA P2, `(.L_x_2995) ;  /* 0x0000000400788947 */ /* 0x000fea0001000000 */
.L_x_2997:
        /* <DEDUP_REMOVED lines=12> */
.L_x_2996:
        /* <DEDUP_REMOVED lines=16> */
.L_x_3003:
        /* <DEDUP_REMOVED lines=32> */
.L_x_3002:
        /* <DEDUP_REMOVED lines=21> */
.L_x_3004:
[----:B------:R-:W-:-:S13]  /*0ce0*/  ISETP.NE.OR P0, PT, R7, RZ, P0 ;  /* 0x000000ff0700720c */ /* 0x000fda0000705670 */
[----:B------:R-:W-:Y:S05]  /*0cf0*/  @!P0 BRA `(.L_x_2995) ;  /* 0x00000000002c8947 */ /* 0x000fea0003800000 */
.L_x_3001:
        /* <DEDUP_REMOVED lines=11> */
.L_x_2995:
[----:B0-----:R-:W-:Y:S05]  /*0db0*/  BSYNC.RECONVERGENT B0 ;  /* 0x0000000000007941 */ /* 0x001fea0003800200 */
.L_x_2994:
        /* <DEDUP_REMOVED lines=20> */
.L_x_3008:
[CC--:B--2---:R-:W-:Y:S01]  /*0f00*/  IADD3 R8, PT, PT, R3.reuse, R13.reuse, RZ ;  /* 0x0000000d03087210 */ /* 0x0c4fe20007ffe0ff */
[--C-:B01----:R-:W-:Y:S01]  /*0f10*/  IMAD.WIDE R6, R3, 0x2, R16.reuse ;  /* 0x0000000203067825 */ /* 0x103fe200078e0210 */
        /* <DEDUP_REMOVED lines=13> */
.L_x_3007:
[----:B------:R-:W-:-:S04]  /*0ff0*/  IADD3 R4, PT, PT, RZ, -R18, RZ ;  /* 0x80000012ff047210 */ /* 0x000fc80007ffe0ff */
[----:B------:R-:W-:-:S13]  /*1000*/  ISETP.GT.AND P2, PT, R4, 0x1, PT ;  /* 0x000000010400780c */ /* 0x000fda0003f44270 */
[----:B------:R-:W-:Y:S05]  /*1010*/  @!P2 BRA `(.L_x_3009) ;  /* 0x000000000024a947 */ /* 0x000fea0003800000 */
[----:B-12---:R-:W0:Y:S01]  /*1020*/  LDC.64 R8, c[0x0][0x3a0] ;  /* 0x0000e800ff087b82 */ /* 0x006e220000000a00 */
        /* <DEDUP_REMOVED lines=8> */
.L_x_3009:
[----:B------:R-:W-:-:S13]  /*10b0*/  ISETP.NE.OR P0, PT, R18, RZ, P0 ;  /* 0x000000ff1200720c */ /* 0x000fda0000705670 */
[----:B------:R-:W-:Y:S05]  /*10c0*/  @!P0 BRA `(.L_x_3005) ;  /* 0x00000000001c8947 */ /* 0x000fea0003800000 */
.L_x_3006:
[----:B012---:R-:W0:Y:S02]  /*10d0*/  LDC.64 R6, c[0x0][0x3a0] ;  /* 0x0000e800ff067b82 */ /* 0x007e240000000a00 */
.L_x_3010:
[C---:B0-----:R-:W-:Y:S01]  /*10e0*/  IMAD.WIDE R8, R3.reuse, 0x2, R6 ;  /* 0x0000000203087825 */ /* 0x041fe200078e0206 */
[----:B------:R-:W-:Y:S02]  /*10f0*/  IADD3 R18, PT, PT, R18, 0x1, RZ ;  /* 0x0000000112127810 */ /* 0x000fe40007ffe0ff */
[----:B------:R-:W-:Y:S02]  /*1100*/  IADD3 R3, PT, PT, R3, R13, RZ ;  /* 0x0000000d03037210 */ /* 0x000fe40007ffe0ff */
[----:B------:R3:W-:Y:S01]  /*1110*/  STG.E.64 desc[UR8][R8.64], RZ ;  /* 0x000000ff08007986 */ /* 0x0007e2000c101b08 */
[----:B------:R-:W-:-:S13]  /*1120*/  ISETP.NE.AND P0, PT, R18, RZ, PT ;  /* 0x000000ff1200720c */ /* 0x000fda0003f05270 */
[----:B---3--:R-:W-:Y:S05]  /*1130*/  @P0 BRA `(.L_x_3010) ;  /* 0xfffffffc00e80947 */ /* 0x008fea000383ffff */
.L_x_3005:
[----:B------:R-:W0:Y:S01]  /*1140*/  LDCU UR5, c[0x0][0x3c8] ;  /* 0x00007900ff0577ac */ /* 0x000e220008000800 */
[----:B------:R-:W-:Y:S01]  /*1150*/  BAR.SYNC.DEFER_BLOCKING 0x0 ;  /* 0x0000000000007b1d */ /* 0x000fe20000010000 */
[----:B------:R-:W-:-:S05]  /*1160*/  ISETP.GE.AND P0, PT, R57, R5, PT ;  /* 0x000000053900720c */ /* 0x000fca0003f06270 */
[----:B------:R-:W3:Y:S01]  /*1170*/  LDCU UR7, c[0x0][0x3cc] ;  /* 0x00007980ff0777ac */ /* 0x000ee20008000800 */
[----:B------:R-:W4:Y:S01]  /*1180*/  LDCU UR10, c[0x0][0x3d0] ;  /* 0x00007a00ff0a77ac */ /* 0x000f220008000800 */
[----:B------:R-:W1:Y:S01]  /*1190*/  LDCU UR12, c[0x0][0x3d4] ;  /* 0x00007a80ff0c77ac */ /* 0x000e620008000800 */
[----:B0-2---:R-:W-:Y:S01]  /*11a0*/  VIMNMX R8, PT, PT, R57, UR5, PT ;  /* 0x0000000539087c48 */ /* 0x005fe2000bfe0100 */
[----:B------:R-:W0:Y:S04]  /*11b0*/  LDCU UR11, c[0x0][0x3d8] ;  /* 0x00007b00ff0b77ac */ /* 0x000e280008000800 */
[----:B------:R-:W-:Y:S05]  /*11c0*/  @P0 BRA `(.L_x_3011) ;  /* 0x0000000000d40947 */ /* 0x000fea0003800000 */
[----:B-1----:R-:W1:Y:S01]  /*11d0*/  LDC.64 R6, c[0x0][0x3b8] ;  /* 0x0000ee00ff067b82 */ /* 0x002e620000000a00 */
        /* <DEDUP_REMOVED lines=10> */
.L_x_3012:
        /* <DEDUP_REMOVED lines=26> */
[C---:B------:R-:W-:Y:S01]  /*1420*/  IMAD R4, R19.reuse, R19, R19 ;  /* 0x0000001313047224 */ /* 0x040fe200078e0213 */
[----:B-1----:R-:W-:Y:S01]  /*1430*/  IADD3 R15, PT, PT, R2, 0x1, R3 ;  /* 0x00000001020f7810 */ /* 0x002fe20007ffe003 */
[----:B------:R-:W-:Y:S01]  /*1440*/  IMAD R3, R0, R0, R0 ;  /* 0x0000000000037224 */ /* 0x000fe200078e0200 */
[----:B---3--:R-:W-:Y:S02]  /*1450*/  IADD3 R11, PT, PT, R20, R11, RZ ;  /* 0x0000000b140b7210 */ /* 0x008fe40007ffe0ff */
[----:B------:R-:W-:Y:S01]  /*1460*/  IADD3 R19, PT, PT, R19, 0x1, R4 ;  /* 0x0000000113137810 */ /* 0x000fe20007ffe004 */
[----:B------:R-:W4:Y:S01]  /*1470*/  I2F.F16 R21, R21 ;  /* 0x0000001500157306 */ /* 0x000f220000200c00 */
[----:B------:R-:W-:Y:S02]  /*1480*/  IADD3 R16, PT, PT, R0, 0x1, R3 ;  /* 0x0000000100107810 */ /* 0x000fe40007ffe003 */
[----:B------:R-:W-:-:S05]  /*1490*/  ISETP.GE.AND P0, PT, R11, R56, PT ;  /* 0x000000380b00720c */ /* 0x000fca0003f06270 */
        /* <DEDUP_REMOVED lines=8> */
.L_x_3011:
[C---:B------:R-:W-:Y:S01]  /*1520*/  ISETP.GT.AND P0, PT, R57.reuse, UR5, PT ;  /* 0x0000000539007c0c */ /* 0x040fe2000bf04270 */
[----:B------:R-:W-:Y:S01]  /*1530*/  HFMA2 R11, -RZ, RZ, 0, 0 ;  /* 0x00000000ff0b7431 */ /* 0x000fe200000001ff */
[----:B------:R-:W-:Y:S01]  /*1540*/  SHF.R.S32.HI R7, RZ, 0x1f, R8 ;  /* 0x0000001fff077819 */ /* 0x000fe20000011408 */
[----:B-1----:R-:W-:Y:S01]  /*1550*/  HFMA2 R6, -RZ, RZ, 0, 0 ;  /* 0x00000000ff067431 */ /* 0x002fe200000001ff */
[----:B---3--:R-:W-:Y:S02]  /*1560*/  ISETP.GT.AND P2, PT, R57, UR7, PT ;  /* 0x0000000739007c0c */ /* 0x008fe4000bf44270 */
[----:B------:R-:W-:Y:S02]  /*1570*/  LEA.HI R7, R7, R8, RZ, 0x5 ;  /* 0x0000000807077211 */ /* 0x000fe400078f28ff */
[----:B------:R-:W-:Y:S02]  /*1580*/  CS2R R8, SRZ ;  /* 0x0000000000087805 */ /* 0x000fe4000001ff00 */
[----:B----4-:R-:W-:-:S02]  /*1590*/  ISETP.GT.AND P3, PT, R57, UR10, PT ;  /* 0x0000000a39007c0c */ /* 0x010fc4000bf64270 */
[C---:B------:R-:W-:Y:S02]  /*15a0*/  ISETP.GT.AND P4, PT, R57.reuse, UR12, PT ;  /* 0x0000000c39007c0c */ /* 0x040fe4000bf84270 */
        /* <DEDUP_REMOVED lines=11> */
.L_x_3013:
        /* <DEDUP_REMOVED lines=8> */
.L_x_3014:
        /* <DEDUP_REMOVED lines=8> */
.L_x_3015:
        /* <DEDUP_REMOVED lines=8> */
.L_x_3016:
        /* <DEDUP_REMOVED lines=8> */
.L_x_3017:
[----:B------:R-:W-:Y:S01]  /*1860*/  LEA R6, R15, R6, 0x3 ;  /* 0x000000060f067211 */ /* 0x000fe200078e18ff */
[----:B------:R-:W0:Y:S01]  /*1870*/  S2UR UR5, SR_CgaCtaId ;  /* 0x00000000000579c3 */ /* 0x000e220000008800 */
[----:B------:R-:W1:Y:S01]  /*1880*/  LDCU.64 UR10, c[0x0][0x388] ;  /* 0x00007100ff0a77ac */ /* 0x000e620008000a00 */
[----:B------:R-:W-:Y:S02]  /*1890*/  PRMT R50, RZ, 0x5410, RZ ;  /* 0x00005410ff327816 */ /* 0x000fe400000000ff */
        /* <DEDUP_REMOVED lines=11> */
[----:B------:R-:W-:Y:S01]  /*1950*/  VIMNMX R6, PT, PT, R5, UR12, PT ;  /* 0x0000000c05067c48 */ /* 0x000fe2000bfe0100 */
[----:B0-----:R-:W-:Y:S01]  /*1960*/  ULEA UR5, UR5, UR4, 0x18 ;  /* 0x0000000405057291 */ /* 0x001fe2000f8ec0ff */
[----:B-1----:R-:W-:Y:S02]  /*1970*/  LEA R58, P2, R8, UR10, 0x2 ;  /* 0x0000000a083a7c11 */ /* 0x002fe4000f8410ff */
[----:B------:R-:W-:Y:S02]  /*1980*/  ISETP.GT.AND P0, PT, R6, R57, PT ;  /* 0x000000390600720c */ /* 0x000fe40003f04270 */
[----:B------:R-:W-:Y:S02]  /*1990*/  LEA.HI.X R59, R8, UR11, R7, 0x2, P2 ;  /* 0x0000000b083b7c11 */ /* 0x000fe400090f1407 */
[----:B------:R-:W-:Y:S01]  /*19a0*/  UMOV UR4, UR5 ;  /* 0x0000000500047c82 */ /* 0x000fe20008000000 */
[----:B------:R-:W-:-:S08]  /*19b0*/  PRMT R5, RZ, 0x5410, RZ ;  /* 0x00005410ff057816 */ /* 0x000fd000000000ff */
        /* <DEDUP_REMOVED lines=18> */
[----:B-----5:R-:W-:Y:S02]  /*1ae0*/  LOP3.LUT R19, R10, 0xf000f0, RZ, 0xc0, !PT ;  /* 0x00f000f00a137812 */ /* 0x020fe400078ec0ff */
[----:B------:R-:W-:-:S02]  /*1af0*/  LOP3.LUT R21, R11, 0xf000f, RZ, 0xc0, !PT ;  /* 0x000f000f0b157812 */ /* 0x000fc400078ec0ff */
        /* <DEDUP_REMOVED lines=35> */
[----:B------:R-:W-:-:S02]  /*1d30*/  HFMA2 R21, R25, R0.H1_H1, -72, -72 ;  /* 0xd480d48019157431 */ /* 0x000fc40000060000 */
[----:B------:R-:W-:Y:S02]  /*1d40*/  HADD2 R16, R7, -1032, -1032 ;  /* 0xe408e40807107430 */ /* 0x000fe40000000000 */
[-C--:B------:R-:W-:Y:S02]  /*1d50*/  HFMA2 R25, R9, R0.reuse.H1_H1, -72, -72 ;  /* 0xd480d48009197431 */ /* 0x080fe40000060000 */
[----:B------:R-:W-:Y:S02]  /*1d60*/  HADD2 R26, R11, -1032, -1032 ;  /* 0xe408e4080b1a7430 */ /* 0x000fe40000000000 */
[-C--:B------:R-:W-:Y:S02]  /*1d70*/  HFMA2 R27, R27, R0.reuse.H1_H1, -72, -72 ;  /* 0xd480d4801b1b7431 */ /* 0x080fe40000060000 */
        /* <DEDUP_REMOVED lines=92> */
.L_x_3019:
        /* <DEDUP_REMOVED lines=100> */
.L_x_3021:
[----:B------:R-:W-:Y:S01]  /*2980*/  PRMT R5, RZ, 0x5410, RZ ;  /* 0x00005410ff057816 */ /* 0x000fe200000000ff */
[----:B------:R-:W-:Y:S06]  /*2990*/  @P0 BRA `(.L_x_3020) ;  /* 0x0000000400680947 */ /* 0x000fec0003800000 */
        /* <DEDUP_REMOVED lines=14> */
[----:B------:R-:W-:-:S02]  /*2a80*/  HADD2.F32 R16, -RZ, R16.H1_H1 ;  /* 0x30000010ff107230 */ /* 0x000fc40000004100 */
[-C--:B------:R-:W-:Y:S01]  /*2a90*/  FFMA.FTZ R29, R6, R31.reuse, RZ ;  /* 0x0000001f061d7223 */ /* 0x080fe200000100ff */
        /* <DEDUP_REMOVED lines=74> */
.L_x_3020:
        /* <DEDUP_REMOVED lines=56> */
[--C-:B------:R-:W-:Y:S02]  /*32c0*/  HADD2.F32 R6, -RZ, R31.reuse.H0_H0 ;  /* 0x2000001fff067230 */ /* 0x100fe40000004100 */
        /* <DEDUP_REMOVED lines=88> */
.L_x_3022:
        /* <DEDUP_REMOVED lines=97> */
.L_x_3024:
        /* <DEDUP_REMOVED lines=91> */
.L_x_3023:
        /* <DEDUP_REMOVED lines=145> */
.L_x_3025:
        /* <DEDUP_REMOVED lines=97> */
.L_x_3027:
        /* <DEDUP_REMOVED lines=91> */
.L_x_3026:
        /* <DEDUP_REMOVED lines=146> */
.L_x_3028:
[----:B------:R-:W-:Y:S01]  /*6200*/  MOV R57, R12 ;  /* 0x0000000c00397202 */ /* 0x000fe20000000f00 */
[----:B------:R-:W-:Y:S01]  /*6210*/  IMAD.WIDE R58, R13, 0x4, R58 ;  /* 0x000000040d3a7825 */ /* 0x000fe200078e023a */
        /* <DEDUP_REMOVED lines=97> */
.L_x_3029:
        /* <DEDUP_REMOVED lines=41> */
[----:B------:R-:W-:-:S02]  /*6ac0*/  HADD2.F32 R20, -RZ, R25.H1_H1 ;  /* 0x30000019ff147230 */ /* 0x000fc40000004100 */
[----:B------:R-:W-:Y:S01]  /*6ad0*/  FFMA.FTZ R15, R8, R14, R15 ;  /* 0x0000000e080f7223 */ /* 0x000fe2000001000f */
[--C-:B-1----:R-:W-:Y:S02]  /*6ae0*/  HADD2.F32 R8, -RZ, R10.reuse.H0_H0 ;  /* 0x2000000aff087230 */ /* 0x102fe40000004100 */
[----:B------:R-:W-:Y:S02]  /*6af0*/  HADD2.F32 R14, -RZ, R25.H0_H0 ;  /* 0x20000019ff0e7230 */ /* 0x000fe40000004100 */
[----:B------:R-:W-:Y:S02]  /*6b00*/  HADD2.F32 R10, -RZ, R10.H1_H1 ;  /* 0x3000000aff0a7230 */ /* 0x000fe40000004100 */
[-C--:B------:R-:W-:Y:S01]  /*6b10*/  FFMA.FTZ R9, R22, R8.reuse, R9 ;  /* 0x0000000816097223 */ /* 0x080fe20000010009 */
[----:B------:R-:W-:Y:S02]  /*6b20*/  HADD2.F32 R24, -RZ, R27.H0_H0 ;  /* 0x2000001bff187230 */ /* 0x000fe40000004100 */
[----:B------:R-:W-:Y:S01]  /*6b30*/  FFMA.FTZ R7, R14, R8, R7 ;  /* 0x000000080e077223 */ /* 0x000fe20000010007 */
[----:B------:R-:W-:-:S02]  /*6b40*/  HADD2.F32 R30, -RZ, R26.H0_H0 ;  /* 0x2000001aff1e7230 */ /* 0x000fc40000004100 */
[----:B------:R-:W-:Y:S02]  /*6b50*/  HADD2.F32 R28, -RZ, R28.H1_H1 ;  /* 0x3000001cff1c7230 */ /* 0x000fe40000004100 */
[----:B------:R-:W-:Y:S01]  /*6b60*/  FFMA.FTZ R7, R20, R10, R7 ;  /* 0x0000000a14077223 */ /* 0x000fe20000010007 */
        /* <DEDUP_REMOVED lines=41> */
.L_x_3018:
        /* <DEDUP_REMOVED lines=9> */
.L_x_3034:
        /* <DEDUP_REMOVED lines=10> */
[----:B-----5:R-:W-:Y:S02]  /*6f30*/  SHF.R.U32.HI R19, RZ, 0x8, R9 ;  /* 0x00000008ff137819 */ /* 0x020fe40000011609 */
[C---:B------:R-:W-:Y:S02]  /*6f40*/  LOP3.LUT R20, R10.reuse, 0x30003, RZ, 0xc0, !PT ;  /* 0x000300030a147812 */ /* 0x040fe400078ec0ff */
[C---:B------:R-:W-:Y:S02]  /*6f50*/  LOP3.LUT R9, R10.reuse, 0xc000c, RZ, 0xc0, !PT ;  /* 0x000c000c0a097812 */ /* 0x040fe400078ec0ff */
[----:B------:R-:W-:-:S02]  /*6f60*/  LOP3.LUT R24, R10, 0x300030, RZ, 0xc0, !PT ;  /* 0x003000300a187812 */ /* 0x000fc400078ec0ff */
[----:B------:R-:W-:Y:S02]  /*6f70*/  LOP3.LUT R32, R10, 0xc000c0, RZ, 0xc0, !PT ;  /* 0x00c000c00a207812 */ /* 0x000fe400078ec0ff */
[----:B------:R-:W-:Y:S02]  /*6f80*/  SHF.R.U32.HI R21, RZ, 0x8, R10 ;  /* 0x00000008ff157819 */ /* 0x000fe4000001160a */
[----:B------:R-:W-:Y:S02]  /*6f90*/  LOP3.LUT R10, R11, 0xc000c, RZ, 0xc0, !PT ;  /* 0x000c000c0b0a7812 */ /* 0x000fe400078ec0ff */
[----:B------:R-:W-:Y:S02]  /*6fa0*/  SHF.R.U32.HI R17, RZ, 0x8, R8 ;  /* 0x00000008ff117819 */ /* 0x000fe40000011608 */
        /* <DEDUP_REMOVED lines=92> */
[-C--:B0-----:R-:W-:Y:S02]  /*7570*/  HFMA2 R20, R38, R16.reuse, RZ ;  /* 0x0000001026147231 */ /* 0x081fe400000000ff */
[----:B------:R-:W-:Y:S02]  /*7580*/  HFMA2 R61, R39, R16, RZ ;  /* 0x00000010273d7231 */ /* 0x000fe400000000ff */
[-C--:B------:R-:W-:Y:S02]  /*7590*/  HFMA2 R20, R6, R17.reuse, R20 ;  /* 0x0000001106147231 */ /* 0x080fe40000000014 */
[----:B------:R-:W-:-:S02]  /*75a0*/  HFMA2 R61, R7, R17, R61 ;  /* 0x00000011073d7231 */ /* 0x000fc4000000003d */
[-C--:B------:R-:W-:Y:S02]  /*75b0*/  HFMA2 R20, R14, R18.reuse, R20 ;  /* 0x000000120e147231 */ /* 0x080fe40000000014 */
[----:B------:R-:W-:Y:S02]  /*75c0*/  HFMA2 R61, R15, R18, R61 ;  /* 0x000000120f3d7231 */ /* 0x000fe4000000003d */
[-C--:B------:R-:W-:Y:S02]  /*75d0*/  HFMA2 R60, R30, R19.reuse, R20 ;  /* 0x000000131e3c7231 */ /* 0x080fe40000000014 */
[----:B------:R-:W0:Y:S01]  /*75e0*/  LDS.128 R20, [UR4+-0x40] ;  /* 0xffffc004ff147984 */ /* 0x000e220008000c00 */
[----:B------:R-:W-:Y:S02]  /*75f0*/  HFMA2 R61, R31, R19, R61 ;  /* 0x000000131f3d7231 */ /* 0x000fe4000000003d */
[-C--:B0-----:R-:W-:Y:S02]  /*7600*/  HFMA2 R60, R42, R20.reuse, R60 ;  /* 0x000000142a3c7231 */ /* 0x081fe4000000003c */
        /* <DEDUP_REMOVED lines=31> */
.L_x_3031:
[----:B------:R-:W-:Y:S05]  /*7800*/  @!P1 BRA `(.L_x_3032) ;  /* 0x0000000400709947 */ /* 0x000fea0003800000 */
[----:B------:R-:W-:-:S04]  /*7810*/  PRMT R16, R52, 0x9910, RZ ;  /* 0x0000991034107816 */ /* 0x000fc800000000ff */
[----:B------:R-:W-:-:S13]  /*7820*/  ISETP.NE.AND P2, PT, R16, RZ, PT ;  /* 0x000000ff1000720c */ /* 0x000fda0003f45270 */
[----:B------:R-:W-:Y:S05]  /*7830*/  @!P2 BRA `(.L_x_3033) ;  /* 0x0000000000b0a947 */ /* 0x000fea0003800000 */
        /* <DEDUP_REMOVED lines=10> */
[----:B------:R-:W0:Y:S01]  /*78e0*/  LDS.128 R20, [UR4] ;  /* 0x00000004ff147984 */ /* 0x000e220008000c00 */
        /* <DEDUP_REMOVED lines=33> */
.L_x_3033:
        /* <DEDUP_REMOVED lines=45> */
.L_x_3032:
[----:B------:R-:W0:Y:S01]  /*7dd0*/  LDC R13, c[0x0][0x3ac] ;  /* 0x0000eb00ff0d7b82 */ /* 0x000e220000000800 */
[----:B------:R-:W-:Y:S01]  /*7de0*/  IADD3 R57, PT, PT, R57, 0x10, RZ ;  /* 0x0000001039397810 */ /* 0x000fe20007ffe0ff */
[----:B------:R-:W-:-:S03]  /*7df0*/  UIADD3 UR4, UPT, UPT, UR4, 0x20, URZ ;  /* 0x0000002004047890 */ /* 0x000fc6000fffe0ff */
[----:B------:R-:W-:Y:S01]  /*7e00*/  ISETP.GE.AND P2, PT, R57, R56, PT ;  /* 0x000000383900720c */ /* 0x000fe20003f46270 */
[----:B0-----:R-:W-:-:S12]  /*7e10*/  IMAD.WIDE R58, R13, 0x4, R58 ;  /* 0x000000040d3a7825 */ /* 0x001fd800078e023a */
[----:B------:R-:W-:Y:S05]  /*7e20*/  @!P2 BRA `(.L_x_3034) ;  /* 0xfffffff00018a947 */ /* 0x000fea000383ffff */
.L_x_3030:
        /* <DEDUP_REMOVED lines=12> */
.L_x_3038:
[----:B------:R-:W0:Y:S02]  /*7ef0*/  LDS R2, [R0] ;  /* 0x0000000000027984 */ /* 0x000e240000000800 */
[----:B0-----:R-:W-:-:S05]  /*7f00*/  HADD2 R3, R2, R9 ;  /* 0x0000000902037230 */ /* 0x001fca0000000000 */
[----:B------:R-:W0:Y:S02]  /*7f10*/  ATOMS.CAST.SPIN P0, [R0], R2, R3 ;  /* 0x000000020000758d */ /* 0x000e240001800003 */
[----:B0-----:R-:W-:Y:S05]  /*7f20*/  @!P0 BRA `(.L_x_3038) ;  /* 0xfffffffc00f08947 */ /* 0x001fea000383ffff */
[----:B------:R-:W-:Y:S05]  /*7f30*/  BRA `(.L_x_3036) ;  /* 0x00000000000c7947 */ /* 0x000fea0003800000 */
.L_x_3037:
[----:B------:R-:W2:Y:S02]  /*7f40*/  LD.E R0, desc[UR8][R6.64] ;  /* 0x0000000806007980 */ /* 0x000ea4000c101900 */
[----:B--2---:R-:W-:-:S05]  /*7f50*/  IADD3 R3, PT, PT, R9, R0, RZ ;  /* 0x0000000009037210 */ /* 0x004fca0007ffe0ff */
[----:B------:R0:W-:Y:S02]  /*7f60*/  ST.E desc[UR8][R6.64], R3 ;  /* 0x0000000306007985 */ /* 0x0001e4000c101908 */
.L_x_3036:
[----:B------:R-:W-:Y:S05]  /*7f70*/  BSYNC.RECONVERGENT B0 ;  /* 0x0000000000007941 */ /* 0x000fea0003800200 */
.L_x_3035:
[----:B------:R1:W-:Y:S01]  /*7f80*/  ATOM.E.ADD.F16x2.RN.STRONG.GPU P0, RZ, desc[UR8][R6.64+0x4], R49 ;  /* 0x8000043106ff79a2 */ /* 0x0003e2000c10e108 */
[----:B------:R-:W-:Y:S04]  /*7f90*/  BSSY.RECONVERGENT B0, `(.L_x_3039) ;  /* 0x000000e000007945 */ /* 0x000fe80003800200 */
[----:B-1----:R-:W-:Y:S05]  /*7fa0*/  @P0 BRA `(.L_x_3040) ;  /* 0x0000000000300947 */ /* 0x002fea0003800000 */
[----:B------:R-:W1:Y:S02]  /*7fb0*/  QSPC.E.S P0, RZ, [R6+0x4] ;  /* 0x0000040006ff73aa */ /* 0x000e640000000500 */
[----:B-1----:R-:W-:Y:S05]  /*7fc0*/  @!P0 BRA `(.L_x_3041) ;  /* 0x00000000001c8947 */ /* 0x002fea0003800000 */
[----:B------:R-:W-:-:S04]  /*7fd0*/  MOV R2, R6 ;  /* 0x0000000600027202 */ /* 0x000fc80000000f00 */
[----:B------:R-:W-:-:S07]  /*7fe0*/  MOV R0, R2 ;  /* 0x0000000200007202 */ /* 0x000fce0000000f00 */
.L_x_3042:
[----:B------:R-:W0:Y:S02]  /*7ff0*/  LDS R2, [R0+0x4] ;  /* 0x0000040000027984 */ /* 0x000e240000000800 */
[----:B0-----:R-:W-:-:S05]  /*8000*/  HFMA2 R3, R2, 1, 1, R49 ;  /* 0x3c003c0002037831 */ /* 0x001fca0000000031 */
[----:B------:R-:W0:Y:S02]  /*8010*/  ATOMS.CAST.SPIN P0, [R0+0x4], R2, R3 ;  /* 0x000004020000758d */ /* 0x000e240001800003 */
[----:B0-----:R-:W-:Y:S05]  /*8020*/  @!P0 BRA `(.L_x_3042) ;  /* 0xfffffffc00f08947 */ /* 0x001fea000383ffff */
[----:B------:R-:W-:Y:S05]  /*8030*/  BRA `(.L_x_3040) ;  /* 0x00000000000c7947 */ /* 0x000fea0003800000 */
.L_x_3041:
[----:B------:R-:W0:Y:S02]  /*8040*/  LD.E R0, desc[UR8][R6.64+0x4] ;  /* 0x0000040806007980 */ /* 0x000e24000c101900 */
[----:B0-----:R-:W-:-:S05]  /*8050*/  IADD3 R3, PT, PT, R49, R0, RZ ;  /* 0x0000000031037210 */ /* 0x001fca0007ffe0ff */
[----:B------:R1:W-:Y:S02]  /*8060*/  ST.E desc[UR8][R6.64+0x4], R3 ;  /* 0x0000040306007985 */ /* 0x0003e4000c101908 */
.L_x_3040:
[----:B------:R-:W-:Y:S05]  /*8070*/  BSYNC.RECONVERGENT B0 ;  /* 0x0000000000007941 */ /* 0x000fea0003800200 */
.L_x_3039:
        /* <DEDUP_REMOVED lines=11> */
.L_x_3046:
[----:B------:R-:W0:Y:S02]  /*8130*/  LDS R2, [R0] ;  /* 0x0000000000027984 */ /* 0x000e240000000800 */
[----:B0-----:R-:W-:-:S05]  /*8140*/  HADD2 R3, R2, R9 ;  /* 0x0000000902037230 */ /* 0x001fca0000000000 */
[----:B------:R-:W0:Y:S02]  /*8150*/  ATOMS.CAST.SPIN P0, [R0], R2, R3 ;  /* 0x000000020000758d */ /* 0x000e240001800003 */
[----:B0-----:R-:W-:Y:S05]  /*8160*/  @!P0 BRA `(.L_x_3046) ;  /* 0xfffffffc00f08947 */ /* 0x001fea000383ffff */
[----:B------:R-:W-:Y:S05]  /*8170*/  BRA `(.L_x_3044) ;  /* 0x00000000000c7947 */ /* 0x000fea0003800000 */
.L_x_3045:
[----:B------:R-:W2:Y:S02]  /*8180*/  LD.E R0, desc[UR8][R6.64] ;  /* 0x0000000806007980 */ /* 0x000ea4000c101900 */
[----:B--2---:R-:W-:-:S05]  /*8190*/  IADD3 R3, PT, PT, R9, R0, RZ ;  /* 0x0000000009037210 */ /* 0x004fca0007ffe0ff */
[----:B------:R0:W-:Y:S02]  /*81a0*/  ST.E desc[UR8][R6.64], R3 ;  /* 0x0000000306007985 */ /* 0x0001e4000c101908 */
.L_x_3044:
[----:B------:R-:W-:Y:S05]  /*81b0*/  BSYNC.RECONVERGENT B0 ;  /* 0x0000000000007941 */ /* 0x000fea0003800200 */
.L_x_3043:
[----:B------:R1:W-:Y:S01]  /*81c0*/  ATOM.E.ADD.F16x2.RN.STRONG.GPU P0, RZ, desc[UR8][R6.64+0x4], R47 ;  /* 0x8000042f06ff79a2 */ /* 0x0003e2000c10e108 */
[----:B------:R-:W-:Y:S04]  /*81d0*/  BSSY.RECONVERGENT B0, `(.L_x_3047) ;  /* 0x000000e000007945 */ /* 0x000fe80003800200 */
[----:B-1----:R-:W-:Y:S05]  /*81e0*/  @P0 BRA `(.L_x_3048) ;  /* 0x0000000000300947 */ /* 0x002fea0003800000 */
[----:B------:R-:W1:Y:S02]  /*81f0*/  QSPC.E.S P0, RZ, [R6+0x4] ;  /* 0x0000040006ff73aa */ /* 0x000e640000000500 */
[----:B-1----:R-:W-:Y:S05]  /*8200*/  @!P0 BRA `(.L_x_3049) ;  /* 0x00000000001c8947 */ /* 0x002fea0003800000 */
[----:B------:R-:W-:-:S04]  /*8210*/  MOV R2, R6 ;  /* 0x0000000600027202 */ /* 0x000fc80000000f00 */
[----:B------:R-:W-:-:S07]  /*8220*/  MOV R0, R2 ;  /* 0x0000000200007202 */ /* 0x000fce0000000f00 */
.L_x_3050:
[----:B------:R-:W0:Y:S02]  /*8230*/  LDS R2, [R0+0x4] ;  /* 0x0000040000027984 */ /* 0x000e240000000800 */
[----:B0-----:R-:W-:-:S05]  /*8240*/  HFMA2 R3, R2, 1, 1, R47 ;  /* 0x3c003c0002037831 */ /* 0x001fca000000002f */
[----:B------:R-:W0:Y:S02]  /*8250*/  ATOMS.CAST.SPIN P0, [R0+0x4], R2, R3 ;  /* 0x000004020000758d */ /* 0x000e240001800003 */
[----:B0-----:R-:W-:Y:S05]  /*8260*/  @!P0 BRA `(.L_x_3050) ;  /* 0xfffffffc00f08947 */ /* 0x001fea000383ffff */
[----:B------:R-:W-:Y:S05]  /*8270*/  BRA `(.L_x_3048) ;  /* 0x00000000000c7947 */ /* 0x000fea0003800000 */
.L_x_3049:
[----:B------:R-:W0:Y:S02]  /*8280*/  LD.E R0, desc[UR8][R6.64+0x4] ;  /* 0x0000040806007980 */ /* 0x000e24000c101900 */
[----:B0-----:R-:W-:-:S05]  /*8290*/  IADD3 R3, PT, PT, R47, R0, RZ ;  /* 0x000000002f037210 */ /* 0x001fca0007ffe0ff */
[----:B------:R1:W-:Y:S02]  /*82a0*/  ST.E desc[UR8][R6.64+0x4], R3 ;  /* 0x0000040306007985 */ /* 0x0003e4000c101908 */
.L_x_3048:
[----:B------:R-:W-:Y:S05]  /*82b0*/  BSYNC.RECONVERGENT B0 ;  /* 0x0000000000007941 */ /* 0x000fea0003800200 */
.L_x_3047:
        /* <DEDUP_REMOVED lines=12> */
.L_x_3054:
[----:B------:R-:W0:Y:S02]  /*8380*/  LDS R2, [R0] ;  /* 0x0000000000027984 */ /* 0x000e240000000800 */
[----:B0-----:R-:W-:-:S05]  /*8390*/  HADD2 R3, R2, R9 ;  /* 0x0000000902037230 */ /* 0x001fca0000000000 */
[----:B------:R-:W0:Y:S02]  /*83a0*/  ATOMS.CAST.SPIN P0, [R0], R2, R3 ;  /* 0x000000020000758d */ /* 0x000e240001800003 */
[----:B0-----:R-:W-:Y:S05]  /*83b0*/  @!P0 BRA `(.L_x_3054) ;  /* 0xfffffffc00f08947 */ /* 0x001fea000383ffff */
[----:B------:R-:W-:Y:S05]  /*83c0*/  BRA `(.L_x_3052) ;  /* 0x00000000000c7947 */ /* 0x000fea0003800000 */
.L_x_3053:
[----:B------:R-:W2:Y:S02]  /*83d0*/  LD.E R0, desc[UR8][R6.64] ;  /* 0x0000000806007980 */ /* 0x000ea4000c101900 */
[----:B--2---:R-:W-:-:S05]  /*83e0*/  IADD3 R3, PT, PT, R9, R0, RZ ;  /* 0x0000000009037210 */ /* 0x004fca0007ffe0ff */
[----:B------:R0:W-:Y:S02]  /*83f0*/  ST.E desc[UR8][R6.64], R3 ;  /* 0x0000000306007985 */ /* 0x0001e4000c101908 */
.L_x_3052:
[----:B------:R-:W-:Y:S05]  /*8400*/  BSYNC.RECONVERGENT B0 ;  /* 0x0000000000007941 */ /* 0x000fea0003800200 */
.L_x_3051:
[----:B------:R1:W-:Y:S02]  /*8410*/  ATOM.E.ADD.F16x2.RN.STRONG.GPU P0, RZ, desc[UR8][R6.64+0x4], R5 ;  /* 0x8000040506ff79a2 */ /* 0x0003e4000c10e108 */
[----:B-1----:R-:W-:Y:S05]  /*8420*/  @P0 EXIT ;  /* 0x000000000000094d */ /* 0x002fea0003800000 */
[----:B------:R-:W1:Y:S02]  /*8430*/  QSPC.E.S P0, RZ, [R6+0x4] ;  /* 0x0000040006ff73aa */ /* 0x000e640000000500 */
[----:B-1----:R-:W-:Y:S05]  /*8440*/  @!P0 BRA `(.L_x_3055) ;  /* 0x00000000001c8947 */ /* 0x002fea0003800000 */
[----:B------:R-:W-:-:S04]  /*8450*/  MOV R2, R6 ;  /* 0x0000000600027202 */ /* 0x000fc80000000f00 */
[----:B------:R-:W-:-:S07]  /*8460*/  MOV R0, R2 ;  /* 0x0000000200007202 */ /* 0x000fce0000000f00 */
.L_x_3056:
[----:B------:R-:W0:Y:S02]  /*8470*/  LDS R2, [R0+0x4] ;  /* 0x0000040000027984 */ /* 0x000e240000000800 */
[----:B0-----:R-:W-:-:S05]  /*8480*/  HFMA2 R3, R2, 1, 1, R5 ;  /* 0x3c003c0002037831 */ /* 0x001fca0000000005 */
[----:B------:R-:W0:Y:S02]  /*8490*/  ATOMS.CAST.SPIN P0, [R0+0x4], R2, R3 ;  /* 0x000004020000758d */ /* 0x000e240001800003 */
[----:B0-----:R-:W-:Y:S05]  /*84a0*/  @!P0 BRA `(.L_x_3056) ;  /* 0xfffffffc00f08947 */ /* 0x001fea000383ffff */
[----:B------:R-:W-:Y:S05]  /*84b0*/  EXIT ;  /* 0x000000000000794d */ /* 0x000fea0003800000 */
.L_x_3055:
[----:B------:R-:W0:Y:S02]  /*84c0*/  LD.E R0, desc[UR8][R6.64+0x4] ;  /* 0x0000040806007980 */ /* 0x000e24000c101900 */
[----:B0-----:R-:W-:-:S05]  /*84d0*/  IADD3 R3, PT, PT, R5, R0, RZ ;  /* 0x0000000005037210 */ /* 0x001fca0007ffe0ff */
[----:B------:R-:W-:Y:S01]  /*84e0*/  ST.E desc[UR8][R6.64+0x4], R3 ;  /* 0x0000040306007985 */ /* 0x000fe2000c101908 */
[----:B------:R-:W-:Y:S05]  /*84f0*/  EXIT ;  /* 0x000000000000794d */ /* 0x000fea0003800000 */
.L_x_3057:
        /* <DEDUP_REMOVED lines=16> */
.L_x_5322:


//--------------------- .text._Z23gemm_half_q_half_kernelILi3ELi172ELb1ELb1ELi32EEvPK6__halfPKjS4_S2_PS0_iiiiPKtS7_iiiiiibS2_i --------------------------
	.section	.text._Z23gemm_half_q_half_kernelILi3ELi172ELb1ELb1ELi32EEvPK6__halfPKjS4_S2_PS0_iiiiPKtS7_iiiiiibS2_i,"ax",@progbits
	.align	128
        .global         _Z23gemm_half_q_half_kernelILi3ELi172ELb1ELb1ELi32EEvPK6__halfPKjS4_S2_PS0_iiiiPKtS7_iiiiiibS2_i
        .type           _Z23gemm_half_q_half_kernelILi3ELi172ELb1ELb1ELi32EEvPK6__halfPKjS4_S2_PS0_iiiiPKtS7_iiiiiibS2_i,@function
        .size           _Z23gemm_half_q_half_kernelILi3ELi172ELb1ELb1ELi32EEvPK6__halfPKjS4_S2_PS0_iiiiPKtS7_iiiiiibS2_i,(.L_x_5323 - _Z23gemm_half_q_half_kernelILi3ELi172ELb1ELb1ELi32EEvPK6__halfPKjS4_S2_PS0_iiiiPKtS7_iiiiiibS2_i)
        .other          _Z23gemm_half_q_half_kernelILi3ELi172ELb1ELb1ELi32EEvPK6__halfPKjS4_S2_PS0_iiiiPKtS7_iiiiiibS2_i,@"STO_CUDA_ENTRY STV_DEFAULT"
_Z23gemm_half_q_half_kernelILi3ELi172ELb1ELb1ELi32EEvPK6__halfPKjS4_S2_PS0_iiiiPKtS7_iiiiiibS2_i:
.text._Z23gemm_half_q_half_kernelILi3ELi172ELb1ELb1ELi32EEvPK6__halfPKjS4_S2_PS0_iiiiPKtS7_iiiiiibS2_i:
        /* <DEDUP_REMOVED lines=28> */
.L_x_3058:
        /* <DEDUP_REMOVED lines=42> */
.L_x_3064:
        /* <DEDUP_REMOVED lines=32> */
.L_x_3063:
        /* <DEDUP_REMOVED lines=20> */
.L_x_3065:
[----:B------:R-:W-:-:S13]  /*07a0*/  ISETP.EQ.AND P2, PT, R18, RZ, PT ;  /* 0x000000ff1200720c */ /* 0x000fda0003f42270 */
[----:B------:R-:W-:Y:S05]  /*07b0*/  @!P0 BRA P2, `(.L_x_3060) ;  /* 0x0000000400788947 */ /* 0x000fea0001000000 */
.L_x_3062:
        /* <DEDUP_REMOVED lines=12> */
.L_x_3061:
        /* <DEDUP_REMOVED lines=16> */
.L_x_3068:
        /* <DEDUP_REMOVED lines=32> */
.L_x_3067:
        /* <DEDUP_REMOVED lines=21> */
.L_x_3069:
[----:B------:R-:W-:-:S13]  /*0cd0*/  ISETP.NE.OR P0, PT, R18, RZ, P0 ;  /* 0x000000ff1200720c */ /* 0x000fda0000705670 */
[----:B------:R-:W-:Y:S05]  /*0ce0*/  @!P0 BRA `(.L_x_3060) ;  /* 0x00000000002c8947 */ /* 0x000fea0003800000 */
.L_x_3066:
        /* <DEDUP_REMOVED lines=11> */
.L_x_3060:
[----:B0-----:R-:W-:Y:S05]  /*0da0*/  BSYNC.RECONVERGENT B0 ;  /* 0x0000000000007941 */ /* 0x001fea0003800200 */
.L_x_3059:
        /* <DEDUP_REMOVED lines=20> */
.L_x_3073:
        /* <DEDUP_REMOVED lines=15> */
.L_x_3072:
        /* <DEDUP_REMOVED lines=12> */
.L_x_3074:
[----:B------:R-:W-:-:S13]  /*10a0*/  ISETP.NE.OR P0, PT, R24, RZ, P0 ;  /* 0x000000ff1800720c */ /* 0x000fda0000705670 */
[----:B------:R-:W-:Y:S05]  /*10b0*/  @!P0 BRA `(.L_x_3070) ;  /* 0x00000000001c8947 */ /* 0x000fea0003800000 */
.L_x_3071:
[----:B012---:R-:W0:Y:S02]  /*10c0*/  LDC.64 R8, c[0x0][0x3a0] ;  /* 0x0000e800ff087b82 */ /* 0x007e240000000a00 */
.L_x_3075:
[C---:B0-----:R-:W-:Y:S01]  /*10d0*/  IMAD.WIDE R10, R23.reuse, 0x2, R8 ;  /* 0x00000002170a7825 */ /* 0x041fe200078e0208 */
[----:B------:R-:W-:Y:S02]  /*10e0*/  IADD3 R24, PT, PT, R24, 0x1, RZ ;  /* 0x0000000118187810 */ /* 0x000fe40007ffe0ff */
[----:B------:R-:W-:Y:S02]  /*10f0*/  IADD3 R23, PT, PT, R23, R18, RZ ;  /* 0x0000001217177210 */ /* 0x000fe40007ffe0ff */
[----:B------:R3:W-:Y:S01]  /*1100*/  STG.E.64 desc[UR10][R10.64], RZ ;  /* 0x000000ff0a007986 */ /* 0x0007e2000c101b0a */
[----:B------:R-:W-:-:S13]  /*1110*/  ISETP.NE.AND P0, PT, R24, RZ, PT ;  /* 0x000000ff1800720c */ /* 0x000fda0003f05270 */
[----:B---3--:R-:W-:Y:S05]  /*1120*/  @P0 BRA `(.L_x_3075) ;  /* 0xfffffffc00e80947 */ /* 0x008fea000383ffff */
.L_x_3070:
        /* <DEDUP_REMOVED lines=9> */
[----:B--2---:R-:W1:Y:S01]  /*11c0*/  LDC.64 R14, c[0x0][0x3b8] ;  /* 0x0000ee00ff0e7b82 */ /* 0x004e620000000a00 */
[----:B0-----:R-:W-:-:S05]  /*11d0*/  SHF.L.U32 R9, R2, 0x6, RZ ;  /* 0x0000000602097819 */ /* 0x001fca00000006ff */
        /* <DEDUP_REMOVED lines=9> */
.L_x_3077:
        /* <DEDUP_REMOVED lines=26> */
[C---:B------:R-:W-:Y:S01]  /*1410*/  IMAD R9, R8.reuse, R8, R8 ;  /* 0x0000000808097224 */ /* 0x040fe200078e0208 */
        /* <DEDUP_REMOVED lines=15> */
.L_x_3076:
[C---:B------:R-:W-:Y:S01]  /*1510*/  ISETP.GT.AND P0, PT, R19.reuse, UR5, PT ;  /* 0x0000000513007c0c */ /* 0x040fe2000bf04270 */
[----:B------:R-:W-:Y:S01]  /*1520*/  HFMA2 R2, -RZ, RZ, 0, 0 ;  /* 0x00000000ff027431 */ /* 0x000fe200000001ff */
[----:B------:R-:W-:Y:S01]  /*1530*/  SHF.R.S32.HI R0, RZ, 0x1f, R25 ;  /* 0x0000001fff007819 */ /* 0x000fe20000011419 */
[----:B--2---:R-:W-:Y:S01]  /*1540*/  HFMA2 R12, -RZ, RZ, 0, 0 ;  /* 0x00000000ff0c7431 */ /* 0x004fe200000001ff */
[C---:B----4-:R-:W-:Y:S02]  /*1550*/  ISETP.GT.AND P2, PT, R19.reuse, UR9, PT ;  /* 0x0000000913007c0c */ /* 0x050fe4000bf44270 */
[----:B------:R-:W-:Y:S02]  /*1560*/  LEA.HI R0, R0, R25, RZ, 0x5 ;  /* 0x0000001900007211 */ /* 0x000fe400078f28ff */
[C---:B0-----:R-:W-:Y:S02]  /*1570*/  ISETP.GT.AND P3, PT, R19.reuse, UR7, PT ;  /* 0x0000000713007c0c */ /* 0x041fe4000bf64270 */
        /* <DEDUP_REMOVED lines=14> */
.L_x_3078:
        /* <DEDUP_REMOVED lines=8> */
.L_x_3079:
        /* <DEDUP_REMOVED lines=8> */
.L_x_3080:
        /* <DEDUP_REMOVED lines=8> */
.L_x_3081:
        /* <DEDUP_REMOVED lines=8> */
.L_x_3082:
[----:B------:R-:W-:Y:S01]  /*1860*/  LEA R0, R23, R0, 0x3 ;  /* 0x0000000017007211 */ /* 0x000fe200078e18ff */
[----:B------:R-:W0:Y:S01]  /*1870*/  LDCU.64 UR12, c[0x0][0x388] ;  /* 0x00007100ff0c77ac */ /* 0x000e220008000a00 */
[----:B------:R-:W2:Y:S01]  /*1880*/  S2UR UR8, SR_CgaCtaId ;  /* 0x00000000000879c3 */ /* 0x000ea20000008800 */
        /* <DEDUP_REMOVED lines=12> */
[----:B------:R-:W-:-:S04]  /*1950*/  IADD3 R3, P0, PT, R3, R0, RZ ;  /* 0x0000000003037210 */ /* 0x000fc80007f1e0ff */
[----:B------:R-:W-:Y:S02]  /*1960*/  LEA.HI.X.SX32 R0, R0, R13, 0x1, P0 ;  /* 0x0000000d00007211 */ /* 0x000fe400000f0eff */
[C---:B0-----:R-:W-:Y:S01]  /*1970*/  LEA R32, P0, R3.reuse, UR12, 0x2 ;  /* 0x0000000c03207c11 */ /* 0x041fe2000f8010ff */
[----:B--2---:R-:W-:Y:S01]  /*1980*/  ULEA UR7, UR8, UR7, 0x18 ;  /* 0x0000000708077291 */ /* 0x004fe2000f8ec0ff */
[----:B------:R-:W-:Y:S02]  /*1990*/  PRMT R13, RZ, 0x5410, RZ ;  /* 0x00005410ff0d7816 */ /* 0x000fe400000000ff */
[----:B------:R-:W-:Y:S02]  /*19a0*/  LEA.HI.X R33, R3, UR13, R0, 0x2, P0 ;  /* 0x0000000d03217c11 */ /* 0x000fe400080f1400 */
[----:B------:R-:W-:Y:S02]  /*19b0*/  ISETP.LT.AND P0, PT, R19, UR4, PT ;  /* 0x0000000413007c0c */ /* 0x000fe4000bf01270 */
[----:B------:R-:W-:-:S11]  /*19c0*/  UMOV UR4, UR7 ;  /* 0x0000000700047c82 */ /* 0x000fd60008000000 */
[----:B------:R-:W-:Y:S05]  /*19d0*/  @!P0 BRA `(.L_x_3083) ;  /* 0x0000006000688947 */ /* 0x000fea0003800000 */
[----:B-----5:R-:W2:Y:S01]  /*19e0*/  LDG.E.128.CONSTANT R24, desc[UR10][R32.64] ;  /* 0x0000000a20187981 */ /* 0x020ea2000c1e9d00 */
[----:B------:R-:W-:-:S05]  /*19f0*/  IMAD.WIDE R34, R18, 0x4, R32 ;  /* 0x0000000412227825 */ /* 0x000fca00078e0220 */
[----:B------:R-:W3:Y:S01]  /*1a00*/  LDG.E.128.CONSTANT R28, desc[UR10][R34.64] ;  /* 0x0000000a221c7981 */ /* 0x000ee2000c1e9d00 */
[----:B------:R-:W-:Y:S02]  /*1a10*/  ISETP.NE.AND P2, PT, R5, RZ, PT ;  /* 0x000000ff0500720c */ /* 0x000fe40003f45270 */
[----:B------:R-:W-:Y:S02]  /*1a20*/  PRMT R12, RZ, 0x7610, R12 ;  /* 0x00007610ff0c7816 */ /* 0x000fe4000000000c */
[----:B------:R-:W-:Y:S02]  /*1a30*/  PRMT R15, RZ, 0x5410, RZ ;  /* 0x00005410ff0f7816 */ /* 0x000fe400000000ff */
[----:B------:R-:W-:Y:S02]  /*1a40*/  PRMT R16, RZ, 0x5410, RZ ;  /* 0x00005410ff107816 */ /* 0x000fe400000000ff */
[----:B------:R-:W-:Y:S02]  /*1a50*/  PRMT R17, RZ, 0x7610, R17 ;  /* 0x00007610ff117816 */ /* 0x000fe40000000011 */
[----:B--2---:R-:W-:-:S02]  /*1a60*/  LOP3.LUT R0, R24, 0xff, RZ, 0xc0, !PT ;  /* 0x000000ff18007812 */ /* 0x004fc400078ec0ff */
[----:B------:R-:W-:Y:S02]  /*1a70*/  LOP3.LUT R2, R25, 0xff, RZ, 0xc0, !PT ;  /* 0x000000ff19027812 */ /* 0x000fe400078ec0ff */
[----:B------:R-:W-:Y:S02]  /*1a80*/  IADD3 R0, PT, PT, R0, -0x80, RZ ;  /* 0xffffff8000007810 */ /* 0x000fe40007ffe0ff */
[----:B------:R-:W-:Y:S02]  /*1a90*/  LEA.HI R19, R24, 0xffffff80, RZ, 0x8 ;  /* 0xffffff8018137811 */ /* 0x000fe400078f40ff */
[----:B------:R0:W2:Y:S01]  /*1aa0*/  I2F.F16 R33, R0 ;  /* 0x0000000000217306 */ /* 0x0000a20000200c00 */
[----:B------:R-:W-:Y:S02]  /*1ab0*/  IADD3 R2, PT, PT, R2, -0x80, RZ ;  /* 0xffffff8002027810 */ /* 0x000fe40007ffe0ff */
[----:B------:R-:W-:Y:S02]  /*1ac0*/  LEA.HI R14, R27, 0xffffff80, RZ, 0x8 ;  /* 0xffffff801b0e7811 */ /* 0x000fe400078f40ff */
[----:B------:R-:W-:-:S02]  /*1ad0*/  LEA.HI R36, R26, 0xffffff80, RZ, 0x8 ;  /* 0xffffff801a247811 */ /* 0x000fc400078f40ff */
[----:B------:R-:W-:Y:S01]  /*1ae0*/  LOP3.LUT R3, R26, 0xff, RZ, 0xc0, !PT ;  /* 0x000000ff1a037812 */ /* 0x000fe200078ec0ff */
[----:B------:R4:W1:Y:S01]  /*1af0*/  I2F.F16 R37, R2 ;  /* 0x0000000200257306 */ /* 0x0008620000200c00 */
[--C-:B0-----:R-:W-:Y:S02]  /*1b00*/  SHF.R.U32.HI R0, RZ, 0x8, R24.reuse ;  /* 0x00000008ff007819 */ /* 0x101fe40000011618 */
[----:B------:R-:W-:Y:S02]  /*1b10*/  SHF.R.U32.HI R24, RZ, 0x10, R24 ;  /* 0x00000010ff187819 */ /* 0x000fe40000011618 */
[----:B------:R-:W-:Y:S02]  /*1b20*/  LOP3.LUT R0, R0, 0xff, RZ, 0xc0, !PT ;  /* 0x000000ff00007812 */ /* 0x000fe400078ec0ff */
[----:B------:R-:W-:Y:S01]  /*1b30*/  IADD3 R3, PT, PT, R3, -0x80, RZ ;  /* 0xffffff8003037810 */ /* 0x000fe20007ffe0ff */
[----:B------:R0:W1:Y:S01]  /*1b40*/  I2F.F16 R32, R14 ;  /* 0x0000000e00207306 */ /* 0x0000620000200c00 */
[----:B----4-:R-:W-:-:S02]  /*1b50*/  LOP3.LUT R2, R24, 0xff, RZ, 0xc0, !PT ;  /* 0x000000ff18027812 */ /* 0x010fc400078ec0ff */
[----:B------:R-:W-:Y:S02]  /*1b60*/  IADD3 R0, PT, PT, R0, -0x80, RZ ;  /* 0xffffff8000007810 */ /* 0x000fe40007ffe0ff */
[----:B------:R-:W-:Y:S02]  /*1b70*/  IADD3 R2, PT, PT, R2, -0x80, RZ ;  /* 0xffffff8002027810 */ /* 0x000fe40007ffe0ff */
[----:B------:R-:W-:Y:S01]  /*1b80*/  LOP3.LUT R4, R27, 0xff, RZ, 0xc0, !PT ;  /* 0x000000ff1b047812 */ /* 0x000fe200078ec0ff */
[----:B------:R4:W1:Y:S01]  /*1b90*/  I2F.F16 R24, R0 ;  /* 0x0000000000187306 */ /* 0x0008620000200c00 */
[--C-:B0-----:R-:W-:Y:S02]  /*1ba0*/  SHF.R.U32.HI R14, RZ, 0x8, R26.reuse ;  /* 0x00000008ff0e7819 */ /* 0x101fe4000001161a */
[----:B------:R-:W-:Y:S02]  /*1bb0*/  SHF.R.U32.HI R26, RZ, 0x10, R26 ;  /* 0x00000010ff1a7819 */ /* 0x000fe4000001161a */
[----:B------:R-:W-:-:S02]  /*1bc0*/  LEA.HI R23, R25, 0xffffff80, RZ, 0x8 ;  /* 0xffffff8019177811 */ /* 0x000fc400078f40ff */
[----:B------:R-:W-:Y:S01]  /*1bd0*/  IADD3 R4, PT, PT, R4, -0x80, RZ ;  /* 0xffffff8004047810 */ /* 0x000fe20007ffe0ff */
[----:B------:R0:W1:Y:S01]  /*1be0*/  I2F.F16 R44, R2 ;  /* 0x00000002002c7306 */ /* 0x0000620000200c00 */
[----:B----4-:R-:W-:Y:S02]  /*1bf0*/  LOP3.LUT R0, R26, 0xff, RZ, 0xc0, !PT ;  /* 0x000000ff1a007812 */ /* 0x010fe400078ec0ff */
[----:B---3--:R-:W-:Y:S02]  /*1c00*/  LEA.HI R40, R28, 0xffffff80, RZ, 0x8 ;  /* 0xffffff801c287811 */ /* 0x008fe400078f40ff */
[----:B------:R-:W-:Y:S02]  /*1c10*/  IADD3 R46, PT, PT, R0, -0x80, RZ ;  /* 0xffffff80002e7810 */ /* 0x000fe40007ffe0ff */
[--C-:B------:R-:W-:Y:S01]  /*1c20*/  SHF.R.U32.HI R0, RZ, 0x10, R27.reuse ;  /* 0x00000010ff007819 */ /* 0x100fe2000001161b */
[----:B------:R3:W4:Y:S01]  /*1c30*/  I2F.F16 R38, R3 ;  /* 0x0000000300267306 */ /* 0x0007220000200c00 */
[----:B0-----:R-:W-:-:S02]  /*1c40*/  SHF.R.U32.HI R2, RZ, 0x8, R27 ;  /* 0x00000008ff027819 */ /* 0x001fc4000001161b */
[----:B------:R-:W-:Y:S02]  /*1c50*/  LOP3.LUT R0, R0, 0xff, RZ, 0xc0, !PT ;  /* 0x000000ff00007812 */ /* 0x000fe400078ec0ff */
[----:B------:R-:W-:Y:S02]  /*1c60*/  LOP3.LUT R2, R2, 0xff, RZ, 0xc0, !PT ;  /* 0x000000ff02027812 */ /* 0x000fe400078ec0ff */
[----:B------:R-:W-:Y:S01]  /*1c70*/  IADD3 R47, PT, PT, R0, -0x80, RZ ;  /* 0xffffff80002f7810 */ /* 0x000fe20007ffe0ff */
[----:B------:R0:W0:Y:S01]  /*1c80*/  I2F.F16 R39, R4 ;  /* 0x0000000400277306 */ /* 0x0000220000200c00 */
[----:B---3--:R-:W-:Y:S02]  /*1c90*/  SHF.R.U32.HI R3, RZ, 0x8, R25 ;  /* 0x00000008ff037819 */ /* 0x008fe40000011619 */
[----:B------:R-:W-:Y:S02]  /*1ca0*/  IADD3 R27, PT, PT, R2, -0x80, RZ ;  /* 0xffffff80021b7810 */ /* 0x000fe40007ffe0ff */
[----:B------:R-:W-:-:S02]  /*1cb0*/  LOP3.LUT R2, R29, 0xff, RZ, 0xc0, !PT ;  /* 0x000000ff1d027812 */ /* 0x000fc400078ec0ff */
[----:B------:R-:W-:Y:S01]  /*1cc0*/  LOP3.LUT R3, R3, 0xff, RZ, 0xc0, !PT ;  /* 0x000000ff03037812 */ /* 0x000fe200078ec0ff */
[----:B------:R-:W3:Y:S01]  /*1cd0*/  I2F.F16 R19, R19 ;  /* 0x0000001300137306 */ /* 0x000ee20000200c00 */
[----:B------:R-:W-:Y:S02]  /*1ce0*/  SHF.R.U32.HI R25, RZ, 0x10, R25 ;  /* 0x00000010ff197819 */ /* 0x000fe40000011619 */
[----:B------:R-:W-:Y:S02]  /*1cf0*/  IADD3 R49, PT, PT, R2, -0x80, RZ ;  /* 0xffffff8002317810 */ /* 0x000fe40007ffe0ff */
[----:B------:R-:W-:Y:S02]  /*1d00*/  LOP3.LUT R2, R30, 0xff, RZ, 0xc0, !PT ;  /* 0x000000ff1e027812 */ /* 0x000fe400078ec0ff */
[----:B------:R-:W-:Y:S01]  /*1d10*/  IADD3 R3, PT, PT, R3, -0x80, RZ ;  /* 0xffffff8003037810 */ /* 0x000fe20007ffe0ff */
[----:B------:R-:W1:Y:S01]  /*1d20*/  I2F.F16 R23, R23 ;  /* 0x0000001700177306 */ /* 0x000e620000200c00 */
[----:B------:R-:W-:-:S02]  /*1d30*/  LOP3.LUT R0, R28, 0xff, RZ, 0xc0, !PT ;  /* 0x000000ff1c007812 */ /* 0x000fc400078ec0ff */
[----:B0-----:R-:W-:Y:S02]  /*1d40*/  LOP3.LUT R4, R25, 0xff, RZ, 0xc0, !PT ;  /* 0x000000ff19047812 */ /* 0x001fe400078ec0ff */
[----:B------:R-:W-:Y:S02]  /*1d50*/  IADD3 R50, PT, PT, R2, -0x80, RZ ;  /* 0xffffff8002327810 */ /* 0x000fe40007ffe0ff */
[----:B------:R-:W-:Y:S01]  /*1d60*/  IADD3 R0, PT, PT, R0, -0x80, RZ ;  /* 0xffffff8000007810 */ /* 0x000fe20007ffe0ff */
[----:B------:R0:W1:Y:S01]  /*1d70*/  I2F.F16 R25, R3 ;  /* 0x0000000300197306 */ /* 0x0000620000200c00 */
[--C-:B------:R-:W-:Y:S02]  /*1d80*/  SHF.R.U32.HI R2, RZ, 0x8, R28.reuse ;  /* 0x00000008ff027819 */ /* 0x100fe4000001161c */
[----:B------:R-:W-:Y:S02]  /*1d90*/  SHF.R.U32.HI R28, RZ, 0x10, R28 ;  /* 0x00000010ff1c7819 */ /* 0x000fe4000001161c */
[----:B------:R-:W-:-:S02]  /*1da0*/  LOP3.LUT R14, R14, 0xff, RZ, 0xc0, !PT ;  /* 0x000000ff0e0e7812 */ /* 0x000fc400078ec0ff */
[----:B------:R-:W-:Y:S01]  /*1db0*/  LOP3.LUT R2, R2, 0xff, RZ, 0xc0, !PT ;  /* 0x000000ff02027812 */ /* 0x000fe200078ec0ff */
[----:B------:R2:W1:Y:S01]  /*1dc0*/  I2F.F16 R48, R0 ;  /* 0x0000000000307306 */ /* 0x0004620000200c00 */
[----:B0-----:R-:W-:Y:S02]  /*1dd0*/  LOP3.LUT R3, R31, 0xff, RZ, 0xc0, !PT ;  /* 0x000000ff1f037812 */ /* 0x001fe400078ec0ff */
[----:B------:R-:W-:Y:S02]  /*1de0*/  IADD3 R14, PT, PT, R14, -0x80, RZ ;  /* 0xffffff800e0e7810 */ /* 0x000fe40007ffe0ff */
[----:B------:R-:W-:Y:S02]  /*1df0*/  IADD3 R51, PT, PT, R3, -0x80, RZ ;  /* 0xffffff8003337810 */ /* 0x000fe40007ffe0ff */
[----:B------:R-:W-:Y:S01]  /*1e00*/  SHF.R.U32.HI R3, RZ, 0x8, R29 ;  /* 0x00000008ff037819 */ /* 0x000fe2000001161d */
[----:B------:R0:W0:Y:S01]  /*1e10*/  I2F.F16 R26, R14 ;  /* 0x0000000e001a7306 */ /* 0x0000220000200c00 */
[----:B--2---:R-:W-:-:S02]  /*1e20*/  LOP3.LUT R0, R28, 0xff, RZ, 0xc0, !PT ;  /* 0x000000ff1c007812 */ /* 0x004fc400078ec0ff */
[----:B------:R-:W-:Y:S02]  /*1e30*/  IADD3 R2, PT, PT, R2, -0x80, RZ ;  /* 0xffffff8002027810 */ /* 0x000fe40007ffe0ff */
[----:B------:R-:W-:Y:S02]  /*1e40*/  IADD3 R0, PT, PT, R0, -0x80, RZ ;  /* 0xffffff8000007810 */ /* 0x000fe40007ffe0ff */
[----:B------:R-:W-:Y:S01]  /*1e50*/  LOP3.LUT R3, R3, 0xff, RZ, 0xc0, !PT ;  /* 0x000000ff03037812 */ /* 0x000fe200078ec0ff */
[----:B------:R2:W1:Y:S01]  /*1e60*/  I2F.F16 R28, R2 ;  /* 0x00000002001c7306 */ /* 0x0004620000200c00 */
[----:B------:R-:W-:Y:S02]  /*1e70*/  LEA.HI R41, R29, 0xffffff80, RZ, 0x8 ;  /* 0xffffff801d297811 */ /* 0x000fe400078f40ff */
[----:B------:R-:W-:Y:S02]  /*1e80*/  IADD3 R4, PT, PT, R4, -0x80, RZ ;  /* 0xffffff8004047810 */ /* 0x000fe40007ffe0ff */
[----:B------:R-:W-:-:S02]  /*1e90*/  SHF.R.U32.HI R29, RZ, 0x10, R29 ;  /* 0x00000010ff1d7819 */ /* 0x000fc4000001161d */
[--C-:B0-----:R-:W-:Y:S01]  /*1ea0*/  SHF.R.U32.HI R14, RZ, 0x8, R30.reuse ;  /* 0x00000008ff0e7819 */ /* 0x101fe2000001161e */
[----:B------:R0:W1:Y:S01]  /*1eb0*/  I2F.F16 R52, R0 ;  /* 0x0000000000347306 */ /* 0x0000620000200c00 */
[----:B------:R-:W-:Y:S02]  /*1ec0*/  LEA.HI R43, R31, 0xffffff80, RZ, 0x8 ;  /* 0xffffff801f2b7811 */ /* 0x000fe400078f40ff */
[----:B------:R-:W-:Y:S02]  /*1ed0*/  IADD3 R3, PT, PT, R3, -0x80, RZ ;  /* 0xffffff8003037810 */ /* 0x000fe40007ffe0ff */
[----:B--2---:R-:W-:Y:S02]  /*1ee0*/  SHF.R.U32.HI R2, RZ, 0x10, R30 ;  /* 0x00000010ff027819 */ /* 0x004fe4000001161e */
[----:B------:R-:W-:Y:S01]  /*1ef0*/  LOP3.LUT R14, R14, 0xff, RZ, 0xc0, !PT ;  /* 0x000000ff0e0e7812 */ /* 0x000fe200078ec0ff */
[----:B------:R2:W1:Y:S01]  /*1f00*/  I2F.F16 R45, R4 ;  /* 0x00000004002d7306 */ /* 0x0004620000200c00 */
[----:B0-----:R-:W-:-:S02]  /*1f10*/  SHF.R.U32.HI R0, RZ, 0x8, R31 ;  /* 0x00000008ff007819 */ /* 0x001fc4000001161f */
[----:B------:R-:W-:Y:S02]  /*1f20*/  SHF.R.U32.HI R31, RZ, 0x10, R31 ;  /* 0x00000010ff1f7819 */ /* 0x000fe4000001161f */
[----:B------:R-:W-:Y:S02]  /*1f30*/  LOP3.LUT R2, R2, 0xff, RZ, 0xc0, !PT ;  /* 0x000000ff02027812 */ /* 0x000fe400078ec0ff */
[----:B------:R-:W-:Y:S01]  /*1f40*/  LOP3.LUT R0, R0, 0xff, RZ, 0xc0, !PT ;  /* 0x000000ff00007812 */ /* 0x000fe200078ec0ff */
[----:B------:R-:W0:Y:S01]  /*1f50*/  I2F.F16 R36, R36 ;  /* 0x0000002400247306 */ /* 0x000e220000200c00 */
[----:B--2---:R-:W-:Y:S02]  /*1f60*/  LOP3.LUT R4, R29, 0xff, RZ, 0xc0, !PT ;  /* 0x000000ff1d047812 */ /* 0x004fe400078ec0ff */
[----:B------:R-:W-:Y:S02]  /*1f70*/  LEA.HI R42, R30, 0xffffff80, RZ, 0x8 ;  /* 0xffffff801e2a7811 */ /* 0x000fe400078f40ff */
[----:B------:R-:W-:-:S02]  /*1f80*/  IADD3 R30, PT, PT, R14, -0x80, RZ ;  /* 0xffffff800e1e7810 */ /* 0x000fc40007ffe0ff */
[----:B------:R-:W-:Y:S01]  /*1f90*/  IADD3 R4, PT, PT, R4, -0x80, RZ ;  /* 0xffffff8004047810 */ /* 0x000fe20007ffe0ff */
[----:B------:R2:W0:Y:S01]  /*1fa0*/  I2F.F16 R29, R3 ;  /* 0x00000003001d7306 */ /* 0x0004220000200c00 */
[----:B------:R-:W-:Y:S02]  /*1fb0*/  IADD3 R2, PT, PT, R2, -0x80, RZ ;  /* 0xffffff8002027810 */ /* 0x000fe40007ffe0ff */
[----:B------:R-:W-:Y:S02]  /*1fc0*/  IADD3 R0, PT, PT, R0, -0x80, RZ ;  /* 0xffffff8000007810 */ /* 0x000fe40007ffe0ff */
[----:B------:R-:W-:-:S03]  /*1fd0*/  PRMT R14, RZ, 0x5410, RZ ;  /* 0x00005410ff0e7816 */ /* 0x000fc600000000ff */
[----:B------:R-:W0:Y:S01]  /*1fe0*/  I2F.F16 R40, R40 ;  /* 0x0000002800287306 */ /* 0x000e220000200c00 */
[----:B--2---:R-:W-:-:S04]  /*1ff0*/  LOP3.LUT R3, R31, 0xff, RZ, 0xc0, !PT ;  /* 0x000000ff1f037812 */ /* 0x004fc800078ec0ff */
[----:B------:R-:W-:-:S03]  /*2000*/  IADD3 R3, PT, PT, R3, -0x80, RZ ;  /* 0xffffff8003037810 */ /* 0x000fc60007ffe0ff */
        /* <DEDUP_REMOVED lines=105> */
.L_x_3084:
[----:B------:R-:W-:Y:S01]  /*26a0*/  PRMT R17, R17, 0x5410, RZ ;  /* 0x0000541011117816 */ /* 0x000fe200000000ff */
[----:B------:R-:W-:Y:S01]  /*26b0*/  IMAD.WIDE R34, R18, 0x4, R34 ;  /* 0x0000000412227825 */ /* 0x000fe200078e0222 */
[----:B------:R-:W-:Y:S06]  /*26c0*/  @!P1 BRA `(.L_x_3085) ;  /* 0x0000000800f89947 */ /* 0x000fec0003800000 */
[----:B0-----:R-:W-:Y:S02]  /*26d0*/  PRMT R0, R6, 0x9910, RZ ;  /* 0x0000991006007816 */ /* 0x001fe400000000ff */
        /* <DEDUP_REMOVED lines=97> */
.L_x_3086:
        /* <DEDUP_REMOVED lines=18> */
[--C-:B------:R-:W-:Y:S02]  /*2e10*/  HADD2.F32 R58, -RZ, R3.reuse.H0_H0 ;  /* 0x20000003ff3a7230 */ /* 0x100fe40000004100 */
[----:B------:R-:W-:Y:S02]  /*2e20*/  HADD2.F32 R59, -RZ, R3.H1_H1 ;  /* 0x30000003ff3b7230 */ /* 0x000fe40000004100 */
[----:B------:R-:W-:Y:S02]  /*2e30*/  HADD2.F32 R56, -RZ, R2.H1_H1 ;  /* 0x30000002ff387230 */ /* 0x000fe40000004100 */
[----:B------:R-:W-:-:S02]  /*2e40*/  HADD2.F32 R3, -RZ, R38.H0_H0 ;  /* 0x20000026ff037230 */ /* 0x000fc40000004100 */
[----:B------:R-:W-:Y:S02]  /*2e50*/  HADD2.F32 R2, -RZ, R37.H0_H0 ;  /* 0x20000025ff027230 */ /* 0x000fe40000004100 */
[----:B------:R-:W-:Y:S02]  /*2e60*/  HADD2.F32 R38, -RZ, R25.H0_H0 ;  /* 0x20000019ff267230 */ /* 0x000fe40000004100 */
[-C--:B------:R-:W-:Y:S01]  /*2e70*/  FFMA.FTZ R25, R0, R57.reuse, RZ ;  /* 0x0000003900197223 */ /* 0x080fe200000100ff */
[-C--:B------:R-:W-:Y:S01]  /*2e80*/  FFMA.FTZ R3, R3, R57.reuse, RZ ;  /* 0x0000003903037223 */ /* 0x080fe200000100ff */
[-C--:B------:R-:W-:Y:S01]  /*2e90*/  FFMA.FTZ R33, R2, R57.reuse, RZ ;  /* 0x0000003902217223 */ /* 0x080fe200000100ff */
[----:B------:R-:W-:Y:S01]  /*2ea0*/  FFMA.FTZ R57, R4, R57, RZ ;  /* 0x0000003904397223 */ /* 0x000fe200000100ff */
        /* <DEDUP_REMOVED lines=17> */
[--C-:B-1----:R-:W-:Y:S02]  /*2fc0*/  HADD2.F32 R2, -RZ, R17.reuse.H0_H0 ;  /* 0x20000011ff027230 */ /* 0x102fe40000004100 */
        /* <DEDUP_REMOVED lines=46> */
.L_x_3085:
        /* <DEDUP_REMOVED lines=9> */
[----:B------:R-:W-:Y:S02]  /*3340*/  LOP3.LUT R3, R26, 0xff, RZ, 0xc0, !PT ;  /* 0x000000ff1a037812 */ /* 0x000fe400078ec0ff */
[----:B------:R-:W-:Y:S02]  /*3350*/  SHF.R.U32.HI R45, RZ, 0x8, R26 ;  /* 0x00000008ff2d7819 */ /* 0x000fe4000001161a */
[----:B------:R-:W-:Y:S01]  /*3360*/  IADD3 R3, PT, PT, R3, -0x80, RZ ;  /* 0xffffff8003037810 */ /* 0x000fe20007ffe0ff */
[----:B------:R2:W4:Y:S01]  /*3370*/  I2F.F16 R37, R2 ;  /* 0x0000000200257306 */ /* 0x0005220000200c00 */
[--C-:B0-----:R-:W-:Y:S02]  /*3380*/  SHF.R.U32.HI R0, RZ, 0x8, R24.reuse ;  /* 0x00000008ff007819 */ /* 0x101fe40000011618 */
[----:B------:R-:W-:Y:S02]  /*3390*/  SHF.R.U32.HI R24, RZ, 0x10, R24 ;  /* 0x00000010ff187819 */ /* 0x000fe40000011618 */
[----:B------:R-:W-:-:S02]  /*33a0*/  LOP3.LUT R0, R0, 0xff, RZ, 0xc0, !PT ;  /* 0x000000ff00007812 */ /* 0x000fc400078ec0ff */
[C---:B------:R-:W-:Y:S01]  /*33b0*/  LOP3.LUT R4, R27.reuse, 0xff, RZ, 0xc0, !PT ;  /* 0x000000ff1b047812 */ /* 0x040fe200078ec0ff */
[----:B------:R0:W1:Y:S01]  /*33c0*/  I2F.F16 R38, R3 ;  /* 0x0000000300267306 */ /* 0x0000620000200c00 */
[----:B------:R-:W-:Y:S02]  /*33d0*/  IADD3 R0, PT, PT, R0, -0x80, RZ ;  /* 0xffffff8000007810 */ /* 0x000fe40007ffe0ff */
[----:B--2---:R-:W-:Y:S02]  /*33e0*/  LOP3.LUT R2, R24, 0xff, RZ, 0xc0, !PT ;  /* 0x000000ff18027812 */ /* 0x004fe400078ec0ff */
[----:B------:R-:W-:Y:S02]  /*33f0*/  LEA.HI R39, R27, 0xffffff80, RZ, 0x8 ;  /* 0xffffff801b277811 */ /* 0x000fe400078f40ff */
[----:B------:R-:W-:Y:S01]  /*3400*/  IADD3 R2, PT, PT, R2, -0x80, RZ ;  /* 0xffffff8002027810 */ /* 0x000fe20007ffe0ff */
[----:B------:R2:W1:Y:S01]  /*3410*/  I2F.F16 R24, R0 ;  /* 0x0000000000187306 */ /* 0x0004620000200c00 */
[----:B0-----:R-:W-:-:S02]  /*3420*/  SHF.R.U32.HI R3, RZ, 0x8, R25 ;  /* 0x00000008ff037819 */ /* 0x001fc40000011619 */
[----:B------:R-:W-:Y:S02]  /*3430*/  LEA.HI R23, R25, 0xffffff80, RZ, 0x8 ;  /* 0xffffff8019177811 */ /* 0x000fe400078f40ff */
[----:B------:R-:W-:Y:S02]  /*3440*/  LOP3.LUT R3, R3, 0xff, RZ, 0xc0, !PT ;  /* 0x000000ff03037812 */ /* 0x000fe400078ec0ff */
[----:B------:R-:W-:Y:S01]  /*3450*/  IADD3 R4, PT, PT, R4, -0x80, RZ ;  /* 0xffffff8004047810 */ /* 0x000fe20007ffe0ff */
[----:B------:R3:W0:Y:S01]  /*3460*/  I2F.F16 R44, R2 ;  /* 0x00000002002c7306 */ /* 0x0006220000200c00 */
[----:B--2---:R-:W-:Y:S02]  /*3470*/  LOP3.LUT R0, R45, 0xff, RZ, 0xc0, !PT ;  /* 0x000000ff2d007812 */ /* 0x004fe400078ec0ff */
[----:B------:R-:W-:Y:S02]  /*3480*/  SHF.R.U32.HI R25, RZ, 0x10, R25 ;  /* 0x00000010ff197819 */ /* 0x000fe40000011619 */
[----:B------:R-:W-:-:S02]  /*3490*/  IADD3 R46, PT, PT, R0, -0x80, RZ ;  /* 0xffffff80002e7810 */ /* 0x000fc40007ffe0ff */
[----:B------:R-:W-:Y:S01]  /*34a0*/  SHF.R.U32.HI R0, RZ, 0x8, R27 ;  /* 0x00000008ff007819 */ /* 0x000fe2000001161b */
[----:B------:R-:W2:Y:S01]  /*34b0*/  I2F.F16 R34, R39 ;  /* 0x0000002700227306 */ /* 0x000ea20000200c00 */
[----:B---3--:R-:W-:Y:S02]  /*34c0*/  LOP3.LUT R2, R29, 0xff, RZ, 0xc0, !PT ;  /* 0x000000ff1d027812 */ /* 0x008fe400078ec0ff */
[----:B------:R-:W-:Y:S02]  /*34d0*/  IADD3 R3, PT, PT, R3, -0x80, RZ ;  /* 0xffffff8003037810 */ /* 0x000fe40007ffe0ff */
[----:B------:R-:W-:Y:S02]  /*34e0*/  IADD3 R51, PT, PT, R2, -0x80, RZ ;  /* 0xffffff8002337810 */ /* 0x000fe40007ffe0ff */
[----:B------:R-:W-:Y:S01]  /*34f0*/  LOP3.LUT R0, R0, 0xff, RZ, 0xc0, !PT ;  /* 0x000000ff00007812 */ /* 0x000fe200078ec0ff */
[----:B------:R3:W0:Y:S01]  /*3500*/  I2F.F16 R39, R4 ;  /* 0x0000000400277306 */ /* 0x0006220000200c00 */
[----:B------:R-:W-:-:S02]  /*3510*/  LOP3.LUT R2, R30, 0xff, RZ, 0xc0, !PT ;  /* 0x000000ff1e027812 */ /* 0x000fc400078ec0ff */
[----:B------:R-:W-:Y:S02]  /*3520*/  LEA.HI R36, R26, 0xffffff80, RZ, 0x8 ;  /* 0xffffff801a247811 */ /* 0x000fe400078f40ff */
[----:B------:R-:W-:Y:S02]  /*3530*/  IADD3 R48, PT, PT, R0, -0x80, RZ ;  /* 0xffffff8000307810 */ /* 0x000fe40007ffe0ff */
[----:B------:R-:W-:Y:S01]  /*3540*/  IADD3 R52, PT, PT, R2, -0x80, RZ ;  /* 0xffffff8002347810 */ /* 0x000fe20007ffe0ff */
[----:B------:R-:W0:Y:S01]  /*3550*/  I2F.F16 R19, R19 ;  /* 0x0000001300137306 */ /* 0x000e220000200c00 */
[----:B---3--:R-:W-:Y:S02]  /*3560*/  LOP3.LUT R4, R25, 0xff, RZ, 0xc0, !PT ;  /* 0x000000ff19047812 */ /* 0x008fe400078ec0ff */
[----:B------:R-:W-:Y:S02]  /*3570*/  SHF.R.U32.HI R26, RZ, 0x10, R26 ;  /* 0x00000010ff1a7819 */ /* 0x000fe4000001161a */
[----:B------:R-:W-:-:S02]  /*3580*/  LOP3.LUT R0, R28, 0xff, RZ, 0xc0, !PT ;  /* 0x000000ff1c007812 */ /* 0x000fc400078ec0ff */
[----:B------:R-:W-:Y:S01]  /*3590*/  SHF.R.U32.HI R2, RZ, 0x8, R28 ;  /* 0x00000008ff027819 */ /* 0x000fe2000001161c */
[----:B------:R3:W0:Y:S01]  /*35a0*/  I2F.F16 R25, R3 ;  /* 0x0000000300197306 */ /* 0x0006220000200c00 */
[----:B------:R-:W-:Y:S02]  /*35b0*/  LEA.HI R40, R28, 0xffffff80, RZ, 0x8 ;  /* 0xffffff801c287811 */ /* 0x000fe400078f40ff */
[----:B------:R-:W-:Y:S02]  /*35c0*/  LOP3.LUT R26, R26, 0xff, RZ, 0xc0, !PT ;  /* 0x000000ff1a1a7812 */ /* 0x000fe400078ec0ff */
[----:B------:R-:W-:Y:S02]  /*35d0*/  IADD3 R0, PT, PT, R0, -0x80, RZ ;  /* 0xffffff8000007810 */ /* 0x000fe40007ffe0ff */
[----:B------:R-:W-:Y:S01]  /*35e0*/  LOP3.LUT R2, R2, 0xff, RZ, 0xc0, !PT ;  /* 0x000000ff02027812 */ /* 0x000fe200078ec0ff */
[----:B------:R-:W0:Y:S01]  /*35f0*/  I2F.F16 R23, R23 ;  /* 0x0000001700177306 */ /* 0x000e220000200c00 */
[----:B---3--:R-:W-:-:S02]  /*3600*/  LOP3.LUT R3, R31, 0xff, RZ, 0xc0, !PT ;  /* 0x000000ff1f037812 */ /* 0x008fc400078ec0ff */
[----:B------:R-:W-:Y:S02]  /*3610*/  SHF.R.U32.HI R28, RZ, 0x10, R28 ;  /* 0x00000010ff1c7819 */ /* 0x000fe4000001161c */
[----:B------:R-:W-:Y:S02]  /*3620*/  IADD3 R53, PT, PT, R3, -0x80, RZ ;  /* 0xffffff8003357810 */ /* 0x000fe40007ffe0ff */
[----:B------:R-:W-:Y:S01]  /*3630*/  SHF.R.U32.HI R3, RZ, 0x8, R29 ;  /* 0x00000008ff037819 */ /* 0x000fe2000001161d */
[----:B------:R3:W0:Y:S01]  /*3640*/  I2F.F16 R50, R0 ;  /* 0x0000000000327306 */ /* 0x0006220000200c00 */
[----:B------:R-:W-:Y:S02]  /*3650*/  IADD3 R26, PT, PT, R26, -0x80, RZ ;  /* 0xffffff801a1a7810 */ /* 0x000fe40007ffe0ff */
[----:B------:R-:W-:Y:S02]  /*3660*/  IADD3 R2, PT, PT, R2, -0x80, RZ ;  /* 0xffffff8002027810 */ /* 0x000fe40007ffe0ff */
[----:B------:R-:W-:-:S02]  /*3670*/  LOP3.LUT R3, R3, 0xff, RZ, 0xc0, !PT ;  /* 0x000000ff03037812 */ /* 0x000fc400078ec0ff */
[----:B------:R-:W-:Y:S01]  /*3680*/  LEA.HI R41, R29, 0xffffff80, RZ, 0x8 ;  /* 0xffffff801d297811 */ /* 0x000fe200078f40ff */
[----:B------:R5:W0:Y:S01]  /*3690*/  I2F.F16 R47, R26 ;  /* 0x0000001a002f7306 */ /* 0x000a220000200c00 */
[----:B---3--:R-:W-:Y:S02]  /*36a0*/  LOP3.LUT R0, R28, 0xff, RZ, 0xc0, !PT ;  /* 0x000000ff1c007812 */ /* 0x008fe400078ec0ff */
[----:B------:R-:W-:Y:S02]  /*36b0*/  IADD3 R4, PT, PT, R4, -0x80, RZ ;  /* 0xffffff8004047810 */ /* 0x000fe40007ffe0ff */
[----:B------:R-:W-:Y:S02]  /*36c0*/  SHF.R.U32.HI R29, RZ, 0x10, R29 ;  /* 0x00000010ff1d7819 */ /* 0x000fe4000001161d */
[----:B------:R-:W-:Y:S01]  /*36d0*/  LEA.HI R42, R30, 0xffffff80, RZ, 0x8 ;  /* 0xffffff801e2a7811 */ /* 0x000fe200078f40ff */
[----:B------:R3:W0:Y:S01]  /*36e0*/  I2F.F16 R28, R2 ;  /* 0x00000002001c7306 */ /* 0x0006220000200c00 */
[----:B------:R-:W-:-:S02]  /*36f0*/  LEA.HI R43, R31, 0xffffff80, RZ, 0x8 ;  /* 0xffffff801f2b7811 */ /* 0x000fc400078f40ff */
[----:B------:R-:W-:Y:S02]  /*3700*/  IADD3 R0, PT, PT, R0, -0x80, RZ ;  /* 0xffffff8000007810 */ /* 0x000fe40007ffe0ff */
[----:B------:R-:W-:Y:S02]  /*3710*/  IADD3 R3, PT, PT, R3, -0x80, RZ ;  /* 0xffffff8003037810 */ /* 0x000fe40007ffe0ff */
[--C-:B-----5:R-:W-:Y:S01]  /*3720*/  SHF.R.U32.HI R26, RZ, 0x8, R30.reuse ;  /* 0x00000008ff1a7819 */ /* 0x120fe2000001161e */
[----:B------:R5:W0:Y:S01]  /*3730*/  I2F.F16 R45, R4 ;  /* 0x00000004002d7306 */ /* 0x000a220000200c00 */
[----:B---3--:R-:W-:Y:S02]  /*3740*/  SHF.R.U32.HI R2, RZ, 0x8, R31 ;  /* 0x00000008ff027819 */ /* 0x008fe4000001161f */
[----:B------:R-:W-:Y:S02]  /*3750*/  SHF.R.U32.HI R27, RZ, 0x10, R27 ;  /* 0x00000010ff1b7819 */ /* 0x000fe4000001161b */
[----:B------:R-:W-:-:S02]  /*3760*/  SHF.R.U32.HI R30, RZ, 0x10, R30 ;  /* 0x00000010ff1e7819 */ /* 0x000fc4000001161e */
[----:B------:R-:W-:Y:S01]  /*3770*/  SHF.R.U32.HI R31, RZ, 0x10, R31 ;  /* 0x00000010ff1f7819 */ /* 0x000fe2000001161f */
[----:B------:R3:W0:Y:S01]  /*3780*/  I2F.F16 R54, R0 ;  /* 0x0000000000367306 */ /* 0x0006220000200c00 */
[----:B-----5:R-:W-:Y:S02]  /*3790*/  LOP3.LUT R4, R29, 0xff, RZ, 0xc0, !PT ;  /* 0x000000ff1d047812 */ /* 0x020fe400078ec0ff */
[----:B------:R-:W-:Y:S02]  /*37a0*/  LOP3.LUT R27, R27, 0xff, RZ, 0xc0, !PT ;  /* 0x000000ff1b1b7812 */ /* 0x000fe400078ec0ff */
[----:B------:R-:W-:Y:S02]  /*37b0*/  LOP3.LUT R26, R26, 0xff, RZ, 0xc0, !PT ;  /* 0x000000ff1a1a7812 */ /* 0x000fe400078ec0ff */
[----:B------:R-:W-:Y:S01]  /*37c0*/  LOP3.LUT R2, R2, 0xff, RZ, 0xc0, !PT ;  /* 0x000000ff02027812 */ /* 0x000fe200078ec0ff */
[----:B------:R5:W0:Y:S01]  /*37d0*/  I2F.F16 R29, R3 ;  /* 0x00000003001d7306 */ /* 0x000a220000200c00 */
[----:B---3--:R-:W-:-:S02]  /*37e0*/  LOP3.LUT R0, R30, 0xff, RZ, 0xc0, !PT ;  /* 0x000000ff1e007812 */ /* 0x008fc400078ec0ff */
[----:B------:R-:W-:Y:S02]  /*37f0*/  IADD3 R27, PT, PT, R27, -0x80, RZ ;  /* 0xffffff801b1b7810 */ /* 0x000fe40007ffe0ff */
[----:B------:R-:W-:Y:S02]  /*3800*/  IADD3 R4, PT, PT, R4, -0x80, RZ ;  /* 0xffffff8004047810 */ /* 0x000fe40007ffe0ff */
[----:B------:R-:W-:Y:S01]  /*3810*/  IADD3 R26, PT, PT, R26, -0x80, RZ ;  /* 0xffffff801a1a7810 */ /* 0x000fe20007ffe0ff */
[----:B------:R-:W3:Y:S01]  /*3820*/  I2F.F16 R36, R36 ;  /* 0x0000002400247306 */ /* 0x000ee20000200c00 */
        /* <DEDUP_REMOVED lines=110> */
.L_x_3087:
        /* <DEDUP_REMOVED lines=98> */
.L_x_3089:
        /* <DEDUP_REMOVED lines=15> */
[----:B0-----:R-:W-:Y:S02]  /*4620*/  HADD2.F32 R59, -RZ, R2.H0_H0 ;  /* 0x20000002ff3b7230 */ /* 0x001fe40000004100 */
[--C-:B------:R-:W-:Y:S02]  /*4630*/  HADD2.F32 R60, -RZ, R3.reuse.H0_H0 ;  /* 0x20000003ff3c7230 */ /* 0x100fe40000004100 */
[----:B------:R-:W-:Y:S02]  /*4640*/  HADD2.F32 R61, -RZ, R3.H1_H1 ;  /* 0x30000003ff3d7230 */ /* 0x000fe40000004100 */
[----:B------:R-:W-:Y:S02]  /*4650*/  HADD2.F32 R3, -RZ, R38.H0_H0 ;  /* 0x20000026ff037230 */ /* 0x000fe40000004100 */
[----:B------:R-:W-:Y:S02]  /*4660*/  HADD2.F32 R58, -RZ, R2.H1_H1 ;  /* 0x30000002ff3a7230 */ /* 0x000fe40000004100 */
[----:B------:R-:W-:-:S02]  /*4670*/  HADD2.F32 R2, -RZ, R37.H0_H0 ;  /* 0x20000025ff027230 */ /* 0x000fc40000004100 */
[-C--:B------:R-:W-:Y:S01]  /*4680*/  FFMA.FTZ R3, R3, R59.reuse, RZ ;  /* 0x0000003b03037223 */ /* 0x080fe200000100ff */
[----:B------:R-:W-:Y:S02]  /*4690*/  HADD2.F32 R38, -RZ, R25.H0_H0 ;  /* 0x20000019ff267230 */ /* 0x000fe40000004100 */
[-C--:B------:R-:W-:Y:S01]  /*46a0*/  FFMA.FTZ R25, R0, R59.reuse, RZ ;  /* 0x0000003b00197223 */ /* 0x080fe200000100ff */
[----:B------:R-:W-:Y:S02]  /*46b0*/  HADD2.F32 R0, -RZ, R44.H0_H0 ;  /* 0x2000002cff007230 */ /* 0x000fe40000004100 */
[-C--:B------:R-:W-:Y:S01]  /*46c0*/  FFMA.FTZ R35, R2, R59.reuse, RZ ;  /* 0x0000003b02237223 */ /* 0x080fe200000100ff */
[-C--:B------:R-:W-:Y:S01]  /*46d0*/  FFMA.FTZ R3, R46, R58.reuse, R3 ;  /* 0x0000003a2e037223 */ /* 0x080fe20000010003 */
[----:B------:R-:W-:Y:S01]  /*46e0*/  FFMA.FTZ R25, R24, R58, R25 ;  /* 0x0000003a18197223 */ /* 0x000fe20000010019 */
[----:B------:R-:W-:Y:S02]  /*46f0*/  HADD2.F32 R24, -RZ, R47.H0_H0 ;  /* 0x2000002fff187230 */ /* 0x000fe40000004100 */
[----:B------:R-:W-:Y:S01]  /*4700*/  FFMA.FTZ R59, R4, R59, RZ ;  /* 0x0000003b043b7223 */ /* 0x000fe200000100ff */
[----:B------:R-:W-:-:S02]  /*4710*/  HADD2.F32 R2, -RZ, R45.H0_H0 ;  /* 0x2000002dff027230 */ /* 0x000fc40000004100 */
[----:B------:R-:W-:Y:S01]  /*4720*/  FFMA.FTZ R35, R38, R58, R35 ;  /* 0x0000003a26237223 */ /* 0x000fe20000010023 */
[----:B------:R-:W-:Y:S02]  /*4730*/  HADD2.F32 R4, -RZ, R49.H0_H0 ;  /* 0x20000031ff047230 */ /* 0x000fe40000004100 */
[----:B------:R-:W-:Y:S01]  /*4740*/  FFMA.FTZ R24, R24, R60, R3 ;  /* 0x0000003c18187223 */ /* 0x000fe20000010003 */
[----:B------:R-:W-:Y:S01]  /*4750*/  FFMA.FTZ R59, R48, R58, R59 ;  /* 0x0000003a303b7223 */ /* 0x000fe2000001003b */
[----:B------:R-:W-:Y:S02]  /*4760*/  HADD2.F32 R3, -RZ, R36.H0_H0 ;  /* 0x20000024ff037230 */ /* 0x000fe40000004100 */
[-C--:B------:R-:W-:Y:S01]  /*4770*/  FFMA.FTZ R2, R2, R60.reuse, R35 ;  /* 0x0000003c02027223 */ /* 0x080fe20000010023 */
[-C--:B------:R-:W-:Y:S01]  /*4780*/  FFMA.FTZ R0, R0, R60.reuse, R25 ;  /* 0x0000003c00007223 */ /* 0x080fe20000010019 */
[----:B------:R-:W-:Y:S02]  /*4790*/  HADD2.F32 R25, -RZ, R34.H0_H0 ;  /* 0x20000022ff197230 */ /* 0x000fe40000004100 */
[----:B------:R-:W-:Y:S01]  /*47a0*/  FFMA.FTZ R60, R4, R60, R59 ;  /* 0x0000003c043c7223 */ /* 0x000fe2000001003b */
[-C--:B------:R-:W-:Y:S01]  /*47b0*/  FFMA.FTZ R4, R23, R61.reuse, R2 ;  /* 0x0000003d17047223 */ /* 0x080fe20000010002 */
[-C--:B------:R-:W-:Y:S01]  /*47c0*/  FFMA.FTZ R24, R3, R61.reuse, R24 ;  /* 0x0000003d03187223 */ /* 0x080fe20000010018 */
[----:B------:R-:W-:Y:S01]  /*47d0*/  FFMA.FTZ R0, R19, R61, R0 ;  /* 0x0000003d13007223 */ /* 0x000fe20000010000 */
[----:B-1----:R-:W-:-:S02]  /*47e0*/  HADD2.F32 R3, -RZ, R26.H0_H0 ;  /* 0x2000001aff037230 */ /* 0x002fc40000004100 */
[----:B------:R-:W-:Y:S01]  /*47f0*/  FFMA.FTZ R60, R25, R61, R60 ;  /* 0x0000003d193c7223 */ /* 0x000fe2000001003c */
        /* <DEDUP_REMOVED lines=17> */
[----:B------:R-:W-:Y:S01]  /*4910*/  FFMA.FTZ R3, R28, R26, R3 ;  /* 0x0000001a1c037223 */ /* 0x000fe20000010003 */
[----:B------:R-:W-:Y:S02]  /*4920*/  HADD2.F32 R24, -RZ, R56.H0_H0 ;  /* 0x20000038ff187230 */ /* 0x000fe40000004100 */
[-C--:B------:R-:W-:Y:S01]  /*4930*/  FFMA.FTZ R0, R0, R2.reuse, R19 ;  /* 0x0000000200007223 */ /* 0x080fe20000010013 */
[----:B------:R-:W-:Y:S02]  /*4940*/  HADD2.F32 R27, -RZ, R27.H1_H1 ;  /* 0x3000001bff1b7230 */ /* 0x000fe40000004100 */
        /* <DEDUP_REMOVED lines=25> */
.L_x_3088:
        /* <DEDUP_REMOVED lines=198> */
.L_x_3090:
        /* <DEDUP_REMOVED lines=98> */
.L_x_3092:
        /* <DEDUP_REMOVED lines=91> */
.L_x_3091:
[----:B0-----:R-:W2:Y:S01]  /*6310*/  LDG.E.128.CONSTANT R24, desc[UR10][R34.64] ;  /* 0x0000000a22187981 */ /* 0x001ea2000c1e9d00 */
        /* <DEDUP_REMOVED lines=9> */
[----:B------:R-:W-:Y:S02]  /*63b0*/  LOP3.LUT R3, R26, 0xff, RZ, 0xc0, !PT ;  /* 0x000000ff1a037812 */ /* 0x000fe400078ec0ff */
[----:B------:R-:W-:Y:S02]  /*63c0*/  LOP3.LUT R4, R27, 0xff, RZ, 0xc0, !PT ;  /* 0x000000ff1b047812 */ /* 0x000fe400078ec0ff */
[----:B------:R-:W-:Y:S01]  /*63d0*/  IADD3 R3, PT, PT, R3, -0x80, RZ ;  /* 0xffffff8003037810 */ /* 0x000fe20007ffe0ff */
[----:B------:R2:W4:Y:S01]  /*63e0*/  I2F.F16 R38, R2 ;  /* 0x0000000200267306 */ /* 0x0005220000200c00 */
[--C-:B0-----:R-:W-:Y:S02]  /*63f0*/  SHF.R.U32.HI R0, RZ, 0x8, R24.reuse ;  /* 0x00000008ff007819 */ /* 0x101fe40000011618 */
[----:B------:R-:W-:Y:S02]  /*6400*/  SHF.R.U32.HI R24, RZ, 0x10, R24 ;  /* 0x00000010ff187819 */ /* 0x000fe40000011618 */
[----:B------:R-:W-:-:S02]  /*6410*/  LOP3.LUT R0, R0, 0xff, RZ, 0xc0, !PT ;  /* 0x000000ff00007812 */ /* 0x000fc400078ec0ff */
[----:B------:R-:W-:Y:S01]  /*6420*/  LEA.HI R36, R25, 0xffffff80, RZ, 0x8 ;  /* 0xffffff8019247811 */ /* 0x000fe200078f40ff */
[----:B------:R0:W1:Y:S01]  /*6430*/  I2F.F16 R39, R3 ;  /* 0x0000000300277306 */ /* 0x0000620000200c00 */
[----:B--2---:R-:W-:Y:S02]  /*6440*/  LOP3.LUT R2, R24, 0xff, RZ, 0xc0, !PT ;  /* 0x000000ff18027812 */ /* 0x004fe400078ec0ff */
[----:B------:R-:W-:Y:S02]  /*6450*/  IADD3 R0, PT, PT, R0, -0x80, RZ ;  /* 0xffffff8000007810 */ /* 0x000fe40007ffe0ff */
[----:B------:R-:W-:Y:S02]  /*6460*/  IADD3 R2, PT, PT, R2, -0x80, RZ ;  /* 0xffffff8002027810 */ /* 0x000fe40007ffe0ff */
[----:B------:R-:W-:Y:S01]  /*6470*/  IADD3 R4, PT, PT, R4, -0x80, RZ ;  /* 0xffffff8004047810 */ /* 0x000fe20007ffe0ff */
[----:B------:R2:W1:Y:S01]  /*6480*/  I2F.F16 R24, R0 ;  /* 0x0000000000187306 */ /* 0x0004620000200c00 */
[----:B0-----:R-:W-:-:S02]  /*6490*/  SHF.R.U32.HI R3, RZ, 0x8, R25 ;  /* 0x00000008ff037819 */ /* 0x001fc40000011619 */
[----:B------:R-:W-:Y:S02]  /*64a0*/  SHF.R.U32.HI R25, RZ, 0x10, R25 ;  /* 0x00000010ff197819 */ /* 0x000fe40000011619 */
[----:B------:R-:W-:Y:S02]  /*64b0*/  LOP3.LUT R3, R3, 0xff, RZ, 0xc0, !PT ;  /* 0x000000ff03037812 */ /* 0x000fe400078ec0ff */
[----:B------:R-:W-:Y:S01]  /*64c0*/  LEA.HI R19, R27, 0xffffff80, RZ, 0x8 ;  /* 0xffffff801b137811 */ /* 0x000fe200078f40ff */
[----:B------:R0:W1:Y:S01]  /*64d0*/  I2F.F16 R45, R2 ;  /* 0x00000002002d7306 */ /* 0x0000620000200c00 */
[----:B--2---:R-:W-:Y:S02]  /*64e0*/  SHF.R.U32.HI R0, RZ, 0x8, R27 ;  /* 0x00000008ff007819 */ /* 0x004fe4000001161b */
[----:B------:R-:W-:Y:S02]  /*64f0*/  IADD3 R3, PT, PT, R3, -0x80, RZ ;  /* 0xffffff8003037810 */ /* 0x000fe40007ffe0ff */
[----:B------:R-:W-:-:S02]  /*6500*/  LOP3.LUT R0, R0, 0xff, RZ, 0xc0, !PT ;  /* 0x000000ff00007812 */ /* 0x000fc400078ec0ff */
[----:B---3--:R-:W-:Y:S01]  /*6510*/  LEA.HI R41, R28, 0xffffff80, RZ, 0x8 ;  /* 0xffffff801c297811 */ /* 0x008fe200078f40ff */
[----:B------:R2:W3:Y:S01]  /*6520*/  I2F.F16 R40, R4 ;  /* 0x0000000400287306 */ /* 0x0004e20000200c00 */
[----:B0-----:R-:W-:Y:S02]  /*6530*/  LOP3.LUT R2, R29, 0xff, RZ, 0xc0, !PT ;  /* 0x000000ff1d027812 */ /* 0x001fe400078ec0ff */
[----:B------:R-:W-:Y:S02]  /*6540*/  IADD3 R49, PT, PT, R0, -0x80, RZ ;  /* 0xffffff8000317810 */ /* 0x000fe40007ffe0ff */
[----:B------:R-:W-:Y:S02]  /*6550*/  IADD3 R52, PT, PT, R2, -0x80, RZ ;  /* 0xffffff8002347810 */ /* 0x000fe40007ffe0ff */
[----:B------:R-:W-:Y:S01]  /*6560*/  LOP3.LUT R2, R30, 0xff, RZ, 0xc0, !PT ;  /* 0x000000ff1e027812 */ /* 0x000fe200078ec0ff */
[----:B------:R0:W1:Y:S01]  /*6570*/  I2F.F16 R34, R19 ;  /* 0x0000001300227306 */ /* 0x0000620000200c00 */
[----:B--2---:R-:W-:-:S02]  /*6580*/  LOP3.LUT R4, R25, 0xff, RZ, 0xc0, !PT ;  /* 0x000000ff19047812 */ /* 0x004fc400078ec0ff */
[----:B------:R-:W-:Y:S02]  /*6590*/  IADD3 R53, PT, PT, R2, -0x80, RZ ;  /* 0xffffff8002357810 */ /* 0x000fe40007ffe0ff */
[----:B------:R-:W-:Y:S02]  /*65a0*/  LOP3.LUT R0, R28, 0xff, RZ, 0xc0, !PT ;  /* 0x000000ff1c007812 */ /* 0x000fe400078ec0ff */
[----:B------:R-:W-:Y:S01]  /*65b0*/  SHF.R.U32.HI R2, RZ, 0x8, R28 ;  /* 0x00000008ff027819 */ /* 0x000fe2000001161c */
[----:B------:R2:W1:Y:S01]  /*65c0*/  I2F.F16 R25, R3 ;  /* 0x0000000300197306 */ /* 0x0004620000200c00 */
[----:B0-----:R-:W-:Y:S02]  /*65d0*/  SHF.R.U32.HI R19, RZ, 0x8, R26 ;  /* 0x00000008ff137819 */ /* 0x001fe4000001161a */
[----:B------:R-:W-:Y:S02]  /*65e0*/  IADD3 R0, PT, PT, R0, -0x80, RZ ;  /* 0xffffff8000007810 */ /* 0x000fe40007ffe0ff */
[----:B------:R-:W-:-:S02]  /*65f0*/  LOP3.LUT R19, R19, 0xff, RZ, 0xc0, !PT ;  /* 0x000000ff13137812 */ /* 0x000fc400078ec0ff */
[----:B------:R-:W-:Y:S01]  /*6600*/  LOP3.LUT R2, R2, 0xff, RZ, 0xc0, !PT ;  /* 0x000000ff02027812 */ /* 0x000fe200078ec0ff */
[----:B------:R0:W1:Y:S01]  /*6610*/  I2F.F16 R51, R0 ;  /* 0x0000000000337306 */ /* 0x0000620000200c00 */
[----:B--2---:R-:W-:Y:S02]  /*6620*/  LOP3.LUT R3, R31, 0xff, RZ, 0xc0, !PT ;  /* 0x000000ff1f037812 */ /* 0x004fe400078ec0ff */
[----:B------:R-:W-:Y:S02]  /*6630*/  SHF.R.U32.HI R28, RZ, 0x10, R28 ;  /* 0x00000010ff1c7819 */ /* 0x000fe4000001161c */
[----:B------:R-:W-:Y:S02]  /*6640*/  IADD3 R54, PT, PT, R3, -0x80, RZ ;  /* 0xffffff8003367810 */ /* 0x000fe40007ffe0ff */
[----:B------:R-:W-:Y:S01]  /*6650*/  SHF.R.U32.HI R3, RZ, 0x8, R29 ;  /* 0x00000008ff037819 */ /* 0x000fe2000001161d */
[----:B------:R-:W2:Y:S01]  /*6660*/  I2F.F16 R23, R23 ;  /* 0x0000001700177306 */ /* 0x000ea20000200c00 */
[----:B------:R-:W-:-:S02]  /*6670*/  IADD3 R19, PT, PT, R19, -0x80, RZ ;  /* 0xffffff8013137810 */ /* 0x000fc40007ffe0ff */
[----:B------:R-:W-:Y:S02]  /*6680*/  IADD3 R2, PT, PT, R2, -0x80, RZ ;  /* 0xffffff8002027810 */ /* 0x000fe40007ffe0ff */
[----:B0-----:R-:W-:Y:S02]  /*6690*/  LOP3.LUT R0, R28, 0xff, RZ, 0xc0, !PT ;  /* 0x000000ff1c007812 */ /* 0x001fe400078ec0ff */
[----:B------:R-:W-:Y:S01]  /*66a0*/  LOP3.LUT R3, R3, 0xff, RZ, 0xc0, !PT ;  /* 0x000000ff03037812 */ /* 0x000fe200078ec0ff */
[----:B------:R0:W0:Y:S01]  /*66b0*/  I2F.F16 R47, R19 ;  /* 0x00000013002f7306 */ /* 0x0000220000200c00 */
[----:B------:R-:W-:Y:S02]  /*66c0*/  LEA.HI R42, R29, 0xffffff80, RZ, 0x8 ;  /* 0xffffff801d2a7811 */ /* 0x000fe400078f40ff */
[----:B------:R-:W-:Y:S02]  /*66d0*/  IADD3 R4, PT, PT, R4, -0x80, RZ ;  /* 0xffffff8004047810 */ /* 0x000fe40007ffe0ff */
[----:B------:R-:W-:-:S02]  /*66e0*/  SHF.R.U32.HI R29, RZ, 0x10, R29 ;  /* 0x00000010ff1d7819 */ /* 0x000fc4000001161d */
[----:B------:R-:W-:Y:S01]  /*66f0*/  LEA.HI R37, R26, 0xffffff80, RZ, 0x8 ;  /* 0xffffff801a257811 */ /* 0x000fe200078f40ff */
[----:B------:R5:W1:Y:S01]  /*6700*/  I2F.F16 R28, R2 ;  /* 0x00000002001c7306 */ /* 0x000a620000200c00 */
[----:B------:R-:W-:Y:S02]  /*6710*/  LEA.HI R43, R30, 0xffffff80, RZ, 0x8 ;  /* 0xffffff801e2b7811 */ /* 0x000fe400078f40ff */
[----:B------:R-:W-:Y:S02]  /*6720*/  LEA.HI R44, R31, 0xffffff80, RZ, 0x8 ;  /* 0xffffff801f2c7811 */ /* 0x000fe400078f40ff */
[----:B------:R-:W-:Y:S02]  /*6730*/  IADD3 R0, PT, PT, R0, -0x80, RZ ;  /* 0xffffff8000007810 */ /* 0x000fe40007ffe0ff */
[----:B------:R-:W-:Y:S01]  /*6740*/  IADD3 R3, PT, PT, R3, -0x80, RZ ;  /* 0xffffff8003037810 */ /* 0x000fe20007ffe0ff */
[----:B------:R4:W1:Y:S01]  /*6750*/  I2F.F16 R46, R4 ;  /* 0x00000004002e7306 */ /* 0x0008620000200c00 */
[----:B0-----:R-:W-:-:S02]  /*6760*/  SHF.R.U32.HI R19, RZ, 0x8, R30 ;  /* 0x00000008ff137819 */ /* 0x001fc4000001161e */
[----:B-----5:R-:W-:Y:S02]  /*6770*/  SHF.R.U32.HI R2, RZ, 0x8, R31 ;  /* 0x00000008ff027819 */ /* 0x020fe4000001161f */
[----:B------:R-:W-:Y:S02]  /*6780*/  SHF.R.U32.HI R26, RZ, 0x10, R26 ;  /* 0x00000010ff1a7819 */ /* 0x000fe4000001161a */
[----:B------:R-:W-:Y:S01]  /*6790*/  SHF.R.U32.HI R27, RZ, 0x10, R27 ;  /* 0x00000010ff1b7819 */ /* 0x000fe2000001161b */
[----:B------:R0:W1:Y:S01]  /*67a0*/  I2F.F16 R55, R0 ;  /* 0x0000000000377306 */ /* 0x0000620000200c00 */
[----:B------:R-:W-:Y:S02]  /*67b0*/  SHF.R.U32.HI R30, RZ, 0x10, R30 ;  /* 0x00000010ff1e7819 */ /* 0x000fe4000001161e */
[----:B------:R-:W-:Y:S02]  /*67c0*/  SHF.R.U32.HI R31, RZ, 0x10, R31 ;  /* 0x00000010ff1f7819 */ /* 0x000fe4000001161f */
[----:B----4-:R-:W-:-:S02]  /*67d0*/  LOP3.LUT R4, R29, 0xff, RZ, 0xc0, !PT ;  /* 0x000000ff1d047812 */ /* 0x010fc400078ec0ff */
[----:B------:R-:W-:Y:S01]  /*67e0*/  LOP3.LUT R26, R26, 0xff, RZ, 0xc0, !PT ;  /* 0x000000ff1a1a7812 */ /* 0x000fe200078ec0ff */
[----:B------:R4:W1:Y:S01]  /*67f0*/  I2F.F16 R29, R3 ;  /* 0x00000003001d7306 */ /* 0x0008620000200c00 */
[----:B------:R-:W-:Y:S02]  /*6800*/  LOP3.LUT R27, R27, 0xff, RZ, 0xc0, !PT ;  /* 0x000000ff1b1b7812 */ /* 0x000fe400078ec0ff */
[----:B------:R-:W-:Y:S02]  /*6810*/  LOP3.LUT R19, R19, 0xff, RZ, 0xc0, !PT ;  /* 0x000000ff13137812 */ /* 0x000fe400078ec0ff */
[----:B0-----:R-:W-:Y:S02]  /*6820*/  LOP3.LUT R0, R30, 0xff, RZ, 0xc0, !PT ;  /* 0x000000ff1e007812 */ /* 0x001fe400078ec0ff */
        /* <DEDUP_REMOVED lines=117> */
.L_x_3093:
[----:B0-----:R-:W-:Y:S01]  /*6f80*/  MOV R19, R22 ;  /* 0x0000001600137202 */ /* 0x001fe20000000f00 */
        /* <DEDUP_REMOVED lines=98> */
.L_x_3094:
        /* <DEDUP_REMOVED lines=20> */
[----:B0-----:R-:W-:Y:S02]  /*76f0*/  HADD2.F32 R19, -RZ, R2.H0_H0 ;  /* 0x20000002ff137230 */ /* 0x001fe40000004100 */
[----:B------:R-:W-:-:S02]  /*7700*/  HADD2.F32 R61, -RZ, R3.H0_H0 ;  /* 0x20000003ff3d7230 */ /* 0x000fc40000004100 */
[----:B------:R-:W-:Y:S02]  /*7710*/  HADD2.F32 R60, -RZ, R3.H1_H1 ;  /* 0x30000003ff3c7230 */ /* 0x000fe40000004100 */
[-C--:B------:R-:W-:Y:S01]  /*7720*/  FFMA.FTZ R0, R0, R19.reuse, RZ ;  /* 0x0000001300007223 */ /* 0x080fe200000100ff */
[----:B------:R-:W-:Y:S02]  /*7730*/  HADD2.F32 R59, -RZ, R2.H1_H1 ;  /* 0x30000002ff3b7230 */ /* 0x000fe40000004100 */
[----:B------:R-:W-:Y:S01]  /*7740*/  FFMA.FTZ R4, R4, R19, RZ ;  /* 0x0000001304047223 */ /* 0x000fe200000100ff */
[----:B------:R-:W-:Y:S02]  /*7750*/  HADD2.F32 R3, -RZ, R39.H0_H0 ;  /* 0x20000027ff037230 */ /* 0x000fe40000004100 */
[----:B------:R-:W-:Y:S02]  /*7760*/  HADD2.F32 R2, -RZ, R38.H0_H0 ;  /* 0x20000026ff027230 */ /* 0x000fe40000004100 */
[----:B------:R-:W-:Y:S01]  /*7770*/  FFMA.FTZ R0, R35, R59, R0 ;  /* 0x0000003b23007223 */ /* 0x000fe20000010000 */
[----:B------:R-:W-:-:S02]  /*7780*/  HADD2.F32 R35, -RZ, R50.H0_H0 ;  /* 0x20000032ff237230 */ /* 0x000fc40000004100 */
        /* <DEDUP_REMOVED lines=53> */
[----:B------:R-:W-:Y:S01]  /*7ae0*/  MOV R19, R22 ;  /* 0x0000001600137202 */ /* 0x000fe20000000f00 */
[----:B------:R-:W-:Y:S01]  /*7af0*/  FMUL.FTZ R2, R29, R2 ;  /* 0x000000021d027220 */ /* 0x000fe20000410000 */
        /* <DEDUP_REMOVED lines=8> */
.L_x_3083:
[----:B------:R-:W-:-:S04]  /*7b80*/  VIMNMX R0, PT, PT, R21, UR9, PT ;  /* 0x0000000915007c48 */ /* 0x000fc8000bfe0100 */
        /* <DEDUP_REMOVED lines=8> */
.L_x_3102:
[----:B------:R-:W0:Y:S01]  /*7c10*/  LDC R18, c[0x0][0x3ac] ;  /* 0x0000eb00ff127b82 */ /* 0x000e220000000800 */
[----:B------:R-:W2:Y:S01]  /*7c20*/  LDG.E.128.CONSTANT R32, desc[UR10][R22.64] ;  /* 0x0000000a16207981 */ /* 0x000ea2000c1e9d00 */
[----:B0-----:R-:W-:-:S04]  /*7c30*/  IMAD.WIDE R24, R18, 0x4, R22 ;  /* 0x0000000412187825 */ /* 0x001fc800078e0216 */
[----:B------:R-:W-:Y:S02]  /*7c40*/  IMAD.WIDE R2, R18, 0x4, R24 ;  /* 0x0000000412027825 */ /* 0x000fe400078e0218 */
[----:B-----5:R-:W3:Y:S04]  /*7c50*/  LDG.E.128.CONSTANT R24, desc[UR10][R24.64] ;  /* 0x0000000a18187981 */ /* 0x020ee8000c1e9d00 */
[----:B------:R-:W4:Y:S01]  /*7c60*/  LDG.E.128.CONSTANT R28, desc[UR10][R2.64] ;  /* 0x0000000a021c7981 */ /* 0x000f22000c1e9d00 */
[----:B------:R-:W-:Y:S02]  /*7c70*/  ISETP.NE.AND P1, PT, R5, RZ, PT ;  /* 0x000000ff0500720c */ /* 0x000fe40003f25270 */
[----:B------:R-:W-:Y:S02]  /*7c80*/  ISETP.NE.AND P2, PT, R20, 0x1, PT ;  /* 0x000000011400780c */ /* 0x000fe40003f45270 */
        /* <DEDUP_REMOVED lines=38> */
[----:B------:R-:W-:Y:S02]  /*7ef0*/  LOP3.LUT R47, R26, 0x3f003f, RZ, 0xc0, !PT ;  /* 0x003f003f1a2f7812 */ /* 0x000fe400078ec0ff */
[----:B------:R-:W-:Y:S02]  /*7f00*/  SHF.R.U32.HI R48, RZ, 0x6, R26 ;  /* 0x00000006ff307819 */ /* 0x000fe4000001161a */
[----:B------:R-:W-:Y:S02]  /*7f10*/  SHF.R.U32.HI R24, RZ, 0xc, R24 ;  /* 0x0000000cff187819 */ /* 0x000fe40000011618 */
[----:B------:R-:W-:Y:S02]  /*7f20*/  LOP3.LUT R31, R25, 0x3f003f, RZ, 0xc0, !PT ;  /* 0x003f003f191f7812 */ /* 0x000fe400078ec0ff */
[----:B------:R-:W-:-:S02]  /*7f30*/  SHF.R.U32.HI R32, RZ, 0x6, R25 ;  /* 0x00000006ff207819 */ /* 0x000fc40000011619 */
[----:B------:R-:W-:Y:S02]  /*7f40*/  SHF.R.U32.HI R26, RZ, 0xc, R26 ;  /* 0x0000000cff1a7819 */ /* 0x000fe4000001161a */
[----:B------:R-:W-:Y:S02]  /*7f50*/  SHF.R.U32.HI R34, RZ, 0xc, R27 ;  /* 0x0000000cff227819 */ /* 0x000fe4000001161b */
        /* <DEDUP_REMOVED lines=11> */
[----:B------:R-:W-:Y:S02]  /*8010*/  LOP3.LUT R53, R26, 0x300030, R51, 0xf8, !PT ;  /* 0x003000301a357812 */ /* 0x000fe400078ef833 */
[----:B------:R-:W-:Y:S02]  /*8020*/  LOP3.LUT R61, R34, 0x300030, R61, 0xf8, !PT ;  /* 0x00300030223d7812 */ /* 0x000fe400078ef83d */
[----:B------:R-:W-:Y:S02]  /*8030*/  LOP3.LUT R46, R46, 0x3f003f, RZ, 0xc0, !PT ;  /* 0x003f003f2e2e7812 */ /* 0x000fe400078ec0ff */
[----:B------:R-:W-:Y:S02]  /*8040*/  LOP3.LUT R55, R55, 0x3f003f, RZ, 0xc0, !PT ;  /* 0x003f003f37377812 */ /* 0x000fe400078ec0ff */
[----:B------:R-:W-:-:S02]  /*8050*/  LOP3.LUT R57, R57, 0x3f003f, RZ, 0xc0, !PT ;  /* 0x003f003f39397812 */ /* 0x000fc400078ec0ff */
        /* <DEDUP_REMOVED lines=73> */
[----:B-1----:R-:W-:Y:S02]  /*84f0*/  PRMT R8, R8, 0x5410, R9 ;  /* 0x0000541008087816 */ /* 0x002fe40000000009 */
        /* <DEDUP_REMOVED lines=42> */
.L_x_3096:
[----:B------:R-:W-:Y:S02]  /*87a0*/  MOV R32, R22 ;  /* 0x0000001600207202 */ /* 0x000fe40000000f00 */
[----:B------:R-:W-:Y:S01]  /*87b0*/  MOV R33, R23 ;  /* 0x0000001700217202 */ /* 0x000fe20000000f00 */
[----:B------:R-:W-:Y:S06]  /*87c0*/  @!P2 BRA `(.L_x_3097) ;  /* 0x000000040070a947 */ /* 0x000fec0003800000 */
[----:B------:R-:W-:-:S04]  /*87d0*/  PRMT R22, R6, 0x9910, RZ ;  /* 0x0000991006167816 */ /* 0x000fc800000000ff */
[----:B------:R-:W-:-:S13]  /*87e0*/  ISETP.NE.AND P3, PT, R22, RZ, PT ;  /* 0x000000ff1600720c */ /* 0x000fda0003f65270 */
[----:B------:R-:W-:Y:S05]  /*87f0*/  @!P3 BRA `(.L_x_3098) ;  /* 0x0000000000b0b947 */ /* 0x000fea0003800000 */
[----:B------:R-:W0:Y:S01]  /*8800*/  LDS.128 R24, [UR4+0x40] ;  /* 0x00004004ff187984 */ /* 0x000e220008000c00 */
        /* <DEDUP_REMOVED lines=43> */
.L_x_3098:
[----:B------:R-:W-:Y:S05]  /*8ac0*/  @P0 BRA `(.L_x_3097) ;  /* 0x0000000000b00947 */ /* 0x000fea0003800000 */
        /* <DEDUP_REMOVED lines=44> */
.L_x_3097:
        /* <DEDUP_REMOVED lines=36> */
[--C-:B------:R-:W-:Y:S02]  /*8fd0*/  SHF.R.U32.HI R45, RZ, 0x6, R29.reuse ;  /* 0x00000006ff2d7819 */ /* 0x100fe4000001161d */
[----:B------:R-:W-:Y:S02]  /*8fe0*/  SHF.R.U32.HI R39, RZ, 0xa, R29 ;  /* 0x0000000aff277819 */ /* 0x000fe4000001161d */
        /* <DEDUP_REMOVED lines=9> */
[----:B------:R-:W-:Y:S02]  /*9080*/  LOP3.LUT R42, R26, 0x3f003f, RZ, 0xc0, !PT ;  /* 0x003f003f1a2a7812 */ /* 0x000fe400078ec0ff */
[--C-:B------:R-:W-:Y:S02]  /*9090*/  SHF.R.U32.HI R48, RZ, 0x6, R26.reuse ;  /* 0x00000006ff307819 */ /* 0x100fe4000001161a */
[----:B------:R-:W-:Y:S02]  /*90a0*/  SHF.R.U32.HI R25, RZ, 0xc, R25 ;  /* 0x0000000cff197819 */ /* 0x000fe40000011619 */
[----:B------:R-:W-:-:S02]  /*90b0*/  SHF.R.U32.HI R26, RZ, 0xc, R26 ;  /* 0x0000000cff1a7819 */ /* 0x000fc4000001161a */
[--C-:B------:R-:W-:Y:S02]  /*90c0*/  SHF.R.U32.HI R36, RZ, 0xc, R27.reuse ;  /* 0x0000000cff247819 */ /* 0x100fe4000001161b */
        /* <DEDUP_REMOVED lines=131> */
.L_x_3099:
[----:B------:R-:W-:Y:S05]  /*9900*/  @!P2 BRA `(.L_x_3100) ;  /* 0x000000040070a947 */ /* 0x000fea0003800000 */
        /* <DEDUP_REMOVED lines=47> */
.L_x_3101:
        /* <DEDUP_REMOVED lines=45> */
.L_x_3100:
[----:B------:R-:W-:Y:S01]  /*9ed0*/  IADD3 R19, PT, PT, R19, 0x20, RZ ;  /* 0x0000002013137810 */ /* 0x000fe20007ffe0ff */
[----:B------:R-:W-:Y:S01]  /*9ee0*/  UIADD3 UR4, UPT, UPT, UR4, 0x40, URZ ;  /* 0x0000004004047890 */ /* 0x000fe2000fffe0ff */
[----:B------:R-:W-:Y:S02]  /*9ef0*/  IMAD.WIDE R22, R18, 0x4, R22 ;  /* 0x0000000412167825 */ /* 0x000fe400078e0216 */
[----:B------:R-:W-:-:S13]  /*9f00*/  ISETP.GE.AND P1, PT, R19, R0, PT ;  /* 0x000000001300720c */ /* 0x000fda0003f26270 */
[----:B------:R-:W-:Y:S05]  /*9f10*/  @!P1 BRA `(.L_x_3102) ;  /* 0xffffffdc003c9947 */ /* 0x000fea000383ffff */
[----:B------:R-:W-:-:S07]  /*9f20*/  IMAD.WIDE R32, R18, 0x18, R32 ;  /* 0x0000001812207825 */ /* 0x000fce00078e0220 */
.L_x_3095:
[----:B------:R-:W0:Y:S02]  /*9f30*/  LDCU UR5, c[0x0][0x3d4] ;  /* 0x00007a80ff0577ac */ /* 0x000e240008000800 */
[----:B0-----:R-:W-:-:S04]  /*9f40*/  VIMNMX R24, PT, PT, R21, UR5, PT ;  /* 0x0000000515187c48 */ /* 0x001fc8000bfe0100 */
[----:B------:R-:W-:-:S13]  /*9f50*/  ISETP.GT.AND P0, PT, R24, R19, PT ;  /* 0x000000131800720c */ /* 0x000fda0003f04270 */
[----:B------:R-:W-:Y:S05]  /*9f60*/  @!P0 BRA `(.L_x_3103) ;  /* 0x0000005000dc8947 */ /* 0x000fea0003800000 */
[----:B------:R-:W-:-:S04]  /*9f70*/  PRMT R0, R7, 0x9910, RZ ;  /* 0x0000991007007816 */ /* 0x000fc800000000ff */
[----:B------:R-:W-:-:S04]  /*9f80*/  ISETP.NE.AND P0, PT, R0, RZ, PT ;  /* 0x000000ff0000720c */ /* 0x000fc80003f05270 */
[----:B------:R-:W-:-:S13]  /*9f90*/  ISETP.EQ.OR P0, PT, R20, 0x2, !P0 ;  /* 0x000000021400780c */ /* 0x000fda0004702670 */
.L_x_3116:
[----:B------:R-:W2:Y:S01]  /*9fa0*/  LDG.E.128.CONSTANT R28, desc[UR10][R32.64] ;  /* 0x0000000a201c7981 */ /* 0x000ea2000c1e9d00 */
[----:B------:R-:W-:Y:S02]  /*9fb0*/  MOV R0, 0x2c00 ;  /* 0x00002c0000007802 */ /* 0x000fe40000000f00 */
[----:B------:R-:W-:Y:S02]  /*9fc0*/  ISETP.NE.AND P1, PT, R5, RZ, PT ;  /* 0x000000ff0500720c */ /* 0x000fe40003f25270 */
[----:B-1----:R-:W-:Y:S02]  /*9fd0*/  PRMT R8, R8, 0x5410, R0 ;  /* 0x0000541008087816 */ /* 0x002fe40000000000 */
[----:B------:R-:W-:Y:S02]  /*9fe0*/  ISETP.NE.AND P2, PT, R20, 0x1, PT ;  /* 0x000000011400780c */ /* 0x000fe40003f45270 */
[C---:B--2---:R-:W-:Y:S02]  /*9ff0*/  LOP3.LUT R0, R28.reuse, 0xf000f, RZ, 0xc0, !PT ;  /* 0x000f000f1c007812 */ /* 0x044fe400078ec0ff */
[----:B------:R-:W-:-:S02]  /*a000*/  LOP3.LUT R2, R28, 0xf000f0, RZ, 0xc0, !PT ;  /* 0x00f000f01c027812 */ /* 0x000fc400078ec0ff */
[C---:B------:R-:W-:Y:S02]  /*a010*/  LOP3.LUT R4, R29.reuse, 0xf000f, RZ, 0xc0, !PT ;  /* 0x000f000f1d047812 */ /* 0x040fe400078ec0ff */
[----:B------:R-:W-:Y:S02]  /*a020*/  LOP3.LUT R18, R29, 0xf000f0, RZ, 0xc0, !PT ;  /* 0x00f000f01d127812 */ /* 0x000fe400078ec0ff */
[C---:B------:R-:W-:Y:S02]  /*a030*/  LOP3.LUT R22, R30.reuse, 0xf000f, RZ, 0xc0, !PT ;  /* 0x000f000f1e167812 */ /* 0x040fe400078ec0ff */
[----:B------:R-:W-:Y:S02]  /*a040*/  LOP3.LUT R23, R30, 0xf000f0, RZ, 0xc0, !PT ;  /* 0x00f000f01e177812 */ /* 0x000fe400078ec0ff */
[----:B------:R-:W-:Y:S02]  /*a050*/  SHF.R.U32.HI R28, RZ, 0x8, R28 ;  /* 0x00000008ff1c7819 */ /* 0x000fe4000001161c */
[----:B------:R-:W-:-:S02]  /*a060*/  SHF.R.U32.HI R29, RZ, 0x8, R29 ;  /* 0x00000008ff1d7819 */ /* 0x000fc4000001161d */
[----:B------:R-:W-:Y:S02]  /*a070*/  SHF.R.U32.HI R30, RZ, 0x8, R30 ;  /* 0x00000008ff1e7819 */ /* 0x000fe4000001161e */
[C---:B------:R-:W-:Y:S02]  /*a080*/  LOP3.LUT R26, R31.reuse, 0xf000f, RZ, 0xc0, !PT ;  /* 0x000f000f1f1a7812 */ /* 0x040fe400078ec0ff */
[----:B------:R-:W-:Y:S02]  /*a090*/  LOP3.LUT R34, R31, 0xf000f0, RZ, 0xc0, !PT ;  /* 0x00f000f01f227812 */ /* 0x000fe400078ec0ff */
[----:B------:R-:W-:Y:S02]  /*a0a0*/  SHF.R.U32.HI R35, RZ, 0x8, R31 ;  /* 0x00000008ff237819 */ /* 0x000fe4000001161f */
[----:B------:R-:W-:Y:S02]  /*a0b0*/  LOP3.LUT R3, R2, 0x64006400, RZ, 0xfc, !PT ;  /* 0x6400640002037812 */ /* 0x000fe400078efcff */
[----:B-----5:R-:W-:-:S02]  /*a0c0*/  LOP3.LUT R27, R18, 0x64006400, RZ, 0xfc, !PT ;  /* 0x64006400121b7812 */ /* 0x020fc400078efcff */
[----:B------:R-:W-:Y:S02]  /*a0d0*/  LOP3.LUT R2, R28, 0xf000f, RZ, 0xc0, !PT ;  /* 0x000f000f1c027812 */ /* 0x000fe400078ec0ff */
        /* <DEDUP_REMOVED lines=32> */
[-C--:B------:R-:W-:Y:S02]  /*a2e0*/  HFMA2 R37, R37, R8.reuse.H1_H1, -72, -72 ;  /* 0xd480d48025257431 */ /* 0x080fe40000060008 */
[----:B------:R-:W-:Y:S02]  /*a2f0*/  HADD2 R38, R38, -1032, -1032 ;  /* 0xe408e40826267430 */ /* 0x000fe40000000000 */
[----:B------:R-:W-:-:S02]  /*a300*/  HFMA2 R39, R39, R8.H1_H1, -72, -72 ;  /* 0xd480d48027277431 */ /* 0x000fc40000060008 */
[----:B------:R-:W-:Y:S02]  /*a310*/  HADD2 R40, R40, -1032, -1032 ;  /* 0xe408e40828287430 */ /* 0x000fe40000000000 */
[----:B------:R-:W-:Y:S01]  /*a320*/  HFMA2 R41, R43, R8.H1_H1, -72, -72 ;  /* 0xd480d4802b297431 */ /* 0x000fe20000060008 */
        /* <DEDUP_REMOVED lines=91> */
.L_x_3104:
        /* <DEDUP_REMOVED lines=96> */
.L_x_3106:
        /* <DEDUP_REMOVED lines=9> */
[--C-:B------:R-:W-:Y:S02]  /*af70*/  HADD2.F32 R46, -RZ, R3.reuse.H0_H0 ;  /* 0x20000003ff2e7230 */ /* 0x100fe40000004100 */
[----:B------:R-:W-:Y:S02]  /*af80*/  HADD2.F32 R47, -RZ, R3.H1_H1 ;  /* 0x30000003ff2f7230 */ /* 0x000fe40000004100 */
[----:B------:R-:W-:Y:S02]  /*af90*/  HADD2.F32 R3, -RZ, R28.H0_H0 ;  /* 0x2000001cff037230 */ /* 0x000fe40000004100 */
[----:B------:R-:W-:Y:S02]  /*afa0*/  HADD2.F32 R44, -RZ, R2.H1_H1 ;  /* 0x30000002ff2c7230 */ /* 0x000fe40000004100 */
[----:B------:R-:W-:Y:S02]  /*afb0*/  HADD2.F32 R2, -RZ, R25.H0_H0 ;  /* 0x20000019ff027230 */ /* 0x000fe40000004100 */
[----:B------:R-:W-:Y:S01]  /*afc0*/  FFMA.FTZ R25, R0, R45, RZ ;  /* 0x0000002d00197223 */ /* 0x000fe200000100ff */
[----:B------:R-:W-:-:S02]  /*afd0*/  HADD2.F32 R28, -RZ, R28.H1_H1 ;  /* 0x3000001cff1c7230 */ /* 0x000fc40000004100 */
[-C--:B------:R-:W-:Y:S01]  /*afe0*/  FFMA.FTZ R3, R3, R45.reuse, RZ ;  /* 0x0000002d03037223 */ /* 0x080fe200000100ff */
[----:B------:R-:W-:Y:S02]  /*aff0*/  HADD2.F32 R0, -RZ, R18.H0_H0 ;  /* 0x20000012ff007230 */ /* 0x000fe40000004100 */
[-C--:B------:R-:W-:Y:S01]  /*b000*/  FFMA.FTZ R49, R2, R45.reuse, RZ ;  /* 0x0000002d02317223 */ /* 0x080fe200000100ff */
[-C--:B------:R-:W-:Y:S01]  /*b010*/  FFMA.FTZ R25, R26, R44.reuse, R25 ;  /* 0x0000002c1a197223 */ /* 0x080fe20000010019 */
[----:B------:R-:W-:Y:S02]  /*b020*/  HADD2.F32 R26, -RZ, R29.H0_H0 ;  /* 0x2000001dff1a7230 */ /* 0x000fe40000004100 */
[----:B------:R-:W-:Y:S01]  /*b030*/  FFMA.FTZ R45, R4, R45, RZ ;  /* 0x0000002d042d7223 */ /* 0x000fe200000100ff */
[-C--:B------:R-:W-:Y:S01]  /*b040*/  FFMA.FTZ R3, R28, R44.reuse, R3 ;  /* 0x0000002c1c037223 */ /* 0x080fe20000010003 */
[----:B------:R-:W-:Y:S02]  /*b050*/  HADD2.F32 R2, -RZ, R27.H0_H0 ;  /* 0x2000001bff027230 */ /* 0x000fe40000004100 */
[----:B------:R-:W-:Y:S01]  /*b060*/  FFMA.FTZ R49, R48, R44, R49 ;  /* 0x0000002c30317223 */ /* 0x000fe20000010031 */
[----:B------:R-:W-:-:S02]  /*b070*/  HADD2.F32 R4, -RZ, R31.H0_H0 ;  /* 0x2000001fff047230 */ /* 0x000fc40000004100 */
[----:B------:R-:W-:Y:S01]  /*b080*/  FFMA.FTZ R45, R30, R44, R45 ;  /* 0x0000002c1e2d7223 */ /* 0x000fe2000001002d */
        /* <DEDUP_REMOVED lines=64> */
.L_x_3105:
        /* <DEDUP_REMOVED lines=10> */
[----:B------:R-:W-:Y:S02]  /*b530*/  SHF.R.U32.HI R40, RZ, 0x8, R31 ;  /* 0x00000008ff287819 */ /* 0x000fe4000001161f */
[----:B------:R-:W-:Y:S02]  /*b540*/  LOP3.LUT R3, R29, 0xf000f, RZ, 0xc0, !PT ;  /* 0x000f000f1d037812 */ /* 0x000fe400078ec0ff */
[C---:B------:R-:W-:Y:S02]  /*b550*/  LOP3.LUT R37, R31.reuse, 0xf000f, RZ, 0xc0, !PT ;  /* 0x000f000f1f257812 */ /* 0x040fe400078ec0ff */
        /* <DEDUP_REMOVED lines=133> */
.L_x_3107:
        /* <DEDUP_REMOVED lines=94> */
.L_x_3109:
        /* <DEDUP_REMOVED lines=91> */
.L_x_3108:
        /* <DEDUP_REMOVED lines=145> */
.L_x_3110:
        /* <DEDUP_REMOVED lines=94> */
.L_x_3112:
        /* <DEDUP_REMOVED lines=91> */
.L_x_3111:
[----:B------:R-:W-:-:S05]  /*dde0*/  IMAD.WIDE R26, R18, 0x4, R26 ;  /* 0x00000004121a7825 */ /* 0x000fca00078e021a */
[----:B------:R-:W2:Y:S02]  /*ddf0*/  LDG.E.128.CONSTANT R28, desc[UR10][R26.64] ;  /* 0x0000000a1a1c7981 */ /* 0x000ea4000c1e9d00 */
[C---:B--2---:R-:W-:Y:S02]  /*de00*/  LOP3.LUT R0, R28.reuse, 0xf000f, RZ, 0xc0, !PT ;  /* 0x000f000f1c007812 */ /* 0x044fe400078ec0ff */
[----:B------:R-:W-:Y:S02]  /*de10*/  LOP3.LUT R2, R28, 0xf000f0, RZ, 0xc0, !PT ;  /* 0x00f000f01c027812 */ /* 0x000fe400078ec0ff */
[----:B------:R-:W-:Y:S02]  /*de20*/  SHF.R.U32.HI R28, RZ, 0x8, R28 ;  /* 0x00000008ff1c7819 */ /* 0x000fe4000001161c */
[----:B------:R-:W-:Y:S02]  /*de30*/  LOP3.LUT R4, R29, 0xf000f0, RZ, 0xc0, !PT ;  /* 0x00f000f01d047812 */ /* 0x000fe400078ec0ff */
[----:B------:R-:W-:-:S02]  /*de40*/  LOP3.LUT R38, R30, 0xf000f, RZ, 0xc0, !PT ;  /* 0x000f000f1e267812 */ /* 0x000fc400078ec0ff */
[----:B------:R-:W-:Y:S02]  /*de50*/  LOP3.LUT R32, R30, 0xf000f0, RZ, 0xc0, !PT ;  /* 0x00f000f01e207812 */ /* 0x000fe400078ec0ff */
[----:B------:R-:W-:Y:S02]  /*de60*/  SHF.R.U32.HI R39, RZ, 0x8, R30 ;  /* 0x00000008ff277819 */ /* 0x000fe4000001161e */
[----:B------:R-:W-:Y:S02]  /*de70*/  SHF.R.U32.HI R37, RZ, 0x8, R29 ;  /* 0x00000008ff257819 */ /* 0x000fe4000001161d */
[----:B------:R-:W-:Y:S02]  /*de80*/  LOP3.LUT R30, R31, 0xf000f0, RZ, 0xc0, !PT ;  /* 0x00f000f01f1e7812 */ /* 0x000fe400078ec0ff */
[----:B------:R-:W-:Y:S02]  /*de90*/  SHF.R.U32.HI R42, RZ, 0x8, R31 ;  /* 0x00000008ff2a7819 */ /* 0x000fe4000001161f */
[----:B------:R-:W-:-:S02]  /*dea0*/  LOP3.LUT R25, R2, 0x64006400, RZ, 0xfc, !PT ;  /* 0x6400640002197812 */ /* 0x000fc400078efcff */
[----:B------:R-:W-:Y:S02]  /*deb0*/  LOP3.LUT R2, R28, 0xf000f0, RZ, 0xc0, !PT ;  /* 0x00f000f01c027812 */ /* 0x000fe400078ec0ff */
        /* <DEDUP_REMOVED lines=131> */
.L_x_3113:
        /* <DEDUP_REMOVED lines=94> */
.L_x_3115:
        /* <DEDUP_REMOVED lines=32> */
[----:B------:R-:W-:Y:S01]  /*eed0*/  FFMA.FTZ R48, R4, R48, R45 ;  /* 0x0000003004307223 */ /* 0x000fe2000001002d */
[----:B------:R-:W-:Y:S02]  /*eee0*/  HADD2.F32 R31, -RZ, R31.H1_H1 ;  /* 0x3000001fff1f7230 */ /* 0x000fe40000004100 */
[----:B------:R-:W-:Y:S01]  /*eef0*/  FFMA.FTZ R0, R25, R47, R0 ;  /* 0x0000002f19007223 */ /* 0x000fe20000010000 */
[----:B------:R-:W-:-:S02]  /*ef00*/  HADD2.F32 R37, -RZ, R32.H1_H1 ;  /* 0x30000020ff257230 */ /* 0x000fc40000004100 */
[-C--:B------:R-:W-:Y:S01]  /*ef10*/  FFMA.FTZ R4, R3, R47.reuse, R2 ;  /* 0x0000002f03047223 */ /* 0x080fe20000010002 */
[--C-:B-1----:R-:W-:Y:S02]  /*ef20*/  HADD2.F32 R3, -RZ, R28.reuse.H0_H0 ;  /* 0x2000001cff037230 */ /* 0x102fe40000004100 */
[-C--:B------:R-:W-:Y:S01]  /*ef30*/  FFMA.FTZ R38, R31, R47.reuse, R38 ;  /* 0x0000002f1f267223 */ /* 0x080fe20000010026 */
[--C-:B------:R-:W-:Y:S02]  /*ef40*/  HADD2.F32 R25, -RZ, R41.reuse.H0_H0 ;  /* 0x20000029ff197230 */ /* 0x100fe40000004100 */
[----:B------:R-:W-:Y:S01]  /*ef50*/  FFMA.FTZ R48, R37, R47, R48 ;  /* 0x0000002f25307223 */ /* 0x000fe20000010030 */
[----:B------:R-:W-:Y:S02]  /*ef60*/  HADD2.F32 R28, -RZ, R28.H1_H1 ;  /* 0x3000001cff1c7230 */ /* 0x000fe40000004100 */
[----:B------:R-:W-:Y:S02]  /*ef70*/  HADD2.F32 R30, -RZ, R41.H1_H1 ;  /* 0x30000029ff1e7230 */ /* 0x000fe40000004100 */
[----:B------:R-:W-:Y:S01]  /*ef80*/  FFMA.FTZ R25, R25, R3, R0 ;  /* 0x0000000319197223 */ /* 0x000fe20000010000 */
[----:B------:R-:W-:-:S02]  /*ef90*/  HADD2.F32 R31, -RZ, R42.H0_H0 ;  /* 0x2000002aff1f7230 */ /* 0x000fc40000004100 */
[--C-:B------:R-:W-:Y:S02]  /*efa0*/  HADD2.F32 R37, -RZ, R43.reuse.H0_H0 ;  /* 0x2000002bff257230 */ /* 0x100fe40000004100 */
        /* <DEDUP_REMOVED lines=45> */
.L_x_3114:
[----:B------:R-:W-:Y:S01]  /*f280*/  IADD3 R19, PT, PT, R19, 0x20, RZ ;  /* 0x0000002013137810 */ /* 0x000fe20007ffe0ff */
[----:B------:R-:W-:Y:S01]  /*f290*/  UIADD3 UR4, UPT, UPT, UR4, 0x40, URZ ;  /* 0x0000004004047890 */ /* 0x000fe2000fffe0ff */
[----:B------:R-:W-:Y:S02]  /*f2a0*/  IMAD.WIDE R32, R18, 0x4, R26 ;  /* 0x0000000412207825 */ /* 0x000fe400078e021a */
[----:B------:R-:W-:-:S13]  /*f2b0*/  ISETP.GE.AND P1, PT, R19, R24, PT ;  /* 0x000000181300720c */ /* 0x000fda0003f26270 */
[----:B------:R-:W-:Y:S05]  /*f2c0*/  @!P1 BRA `(.L_x_3116) ;  /* 0xffffffac00349947 */ /* 0x000fea000383ffff */
[----:B------:R-:W-:-:S07]  /*f2d0*/  IMAD.WIDE R32, R18, 0x10, R22 ;  /* 0x0000001012207825 */ /* 0x000fce00078e0216 */
.L_x_3103:
        /* <DEDUP_REMOVED lines=9> */
.L_x_3121:
[----:B------:R-:W2:Y:S01]  /*f370*/  LDC R18, c[0x0][0x3ac] ;  /* 0x0000eb00ff127b82 */ /* 0x000ea20000000800 */
[----:B------:R-:W3:Y:S01]  /*f380*/  LDG.E.128.CONSTANT R28, desc[UR10][R32.64] ;  /* 0x0000000a201c7981 */ /* 0x000ee2000c1e9d00 */
[----:B--2---:R-:W-:-:S05]  /*f390*/  IMAD.WIDE R34, R18, 0x4, R32 ;  /* 0x0000000412227825 */ /* 0x004fca00078e0220 */
[----:B-----5:R3:W2:Y:S01]  /*f3a0*/  LDG.E.128.CONSTANT R24, desc[UR10][R34.64] ;  /* 0x0000000a22187981 */ /* 0x0206a2000c1e9d00 */
[----:B------:R-:W-:-:S05]  /*f3b0*/  IMAD.WIDE R2, R18, 0x4, R34 ;  /* 0x0000000412027825 */ /* 0x000fca00078e0222 */
[----:B------:R-:W4:Y:S01]  /*f3c0*/  LDG.E.128.CONSTANT R20, desc[UR10][R2.64] ;  /* 0x0000000a02147981 */ /* 0x000f22000c1e9d00 */
[----:B------:R-:W-:Y:S01]  /*f3d0*/  MOV R39, 0x3000 ;  /* 0x0000300000277802 */ /* 0x000fe20000000f00 */
[----:B------:R-:W-:Y:S01]  /*f3e0*/  HFMA2 R4, -RZ, RZ, 0, 0.015625 ;  /* 0x00002400ff047431 */ /* 0x000fe200000001ff */
[----:B------:R-:W0:Y:S01]  /*f3f0*/  S2UR UR5, SR_CTAID.Y ;  /* 0x00000000000579c3 */ /* 0x000e220000002600 */
[----:B------:R-:W-:Y:S01]  /*f400*/  ISETP.NE.AND P1, PT, R5, RZ, PT ;  /* 0x000000ff0500720c */ /* 0x000fe20003f25270 */
[----:B0-----:R-:W-:-:S04]  /*f410*/  UIMAD UR5, UR5, -0x3, UR6 ;  /* 0xfffffffd050578a4 */ /* 0x001fc8000f8e0206 */
[----:B------:R-:W-:Y:S01]  /*f420*/  UISETP.NE.AND UP0, UPT, UR5, 0x1, UPT ;  /* 0x000000010500788c */ /* 0x000fe2000bf05270 */
[----:B---3--:R-:W-:Y:S02]  /*f430*/  SHF.R.U32.HI R35, RZ, 0xf, R29 ;  /* 0x0000000fff237819 */ /* 0x008fe4000001161d */
[----:B------:R-:W-:Y:S02]  /*f440*/  SHF.R.U32.HI R37, RZ, 0xf, R30 ;  /* 0x0000000fff257819 */ /* 0x000fe4000001161e */
        /* <DEDUP_REMOVED lines=10> */
[----:B------:R-:W-:Y:S02]  /*f4f0*/  SHF.R.U32.HI R41, RZ, 0xf, R31 ;  /* 0x0000000fff297819 */ /* 0x000fe4000001161f */
[C---:B------:R-:W-:Y:S02]  /*f500*/  LOP3.LUT R64, R29.reuse, 0x70007, RZ, 0xc0, !PT ;  /* 0x000700071d407812 */ /* 0x040fe400078ec0ff */
[----:B------:R-:W-:Y:S02]  /*f510*/  LOP3.LUT R34, R29, 0x380038, RZ, 0xc0, !PT ;  /* 0x003800381d227812 */ /* 0x000fe400078ec0ff */
[----:B------:R-:W-:Y:S02]  /*f520*/  SHF.R.U32.HI R59, RZ, 0x6, R29 ;  /* 0x00000006ff3b7819 */ /* 0x000fe4000001161d */
[C---:B--2---:R-:W-:Y:S02]  /*f530*/  LOP3.LUT R30, R24.reuse, 0x70007, RZ, 0xc0, !PT ;  /* 0x00070007181e7812 */ /* 0x044fe400078ec0ff */
        /* <DEDUP_REMOVED lines=12> */
[----:B------:R-:W-:-:S02]  /*f600*/  LOP3.LUT R25, R37, 0x10001, RZ, 0xc0, !PT ;  /* 0x0001000125197812 */ /* 0x000fc400078ec0ff */
[----:B------:R-:W-:Y:S02]  /*f610*/  LOP3.LUT R32, R32, 0x10001, RZ, 0xc0, !PT ;  /* 0x0001000120207812 */ /* 0x000fe400078ec0ff */
[--C-:B------:R-:W-:Y:S02]  /*f620*/  SHF.R.U32.HI R46, RZ, 0xe, R27.reuse ;  /* 0x0000000eff2e7819 */ /* 0x100fe4000001161b */
[----:B------:R-:W-:Y:S02]  /*f630*/  LOP3.LUT R41, R41, 0x10001, RZ, 0xc0, !PT ;  /* 0x0001000129297812 */ /* 0x000fe400078ec0ff */
[C---:B------:R-:W-:Y:S02]  /*f640*/  LOP3.LUT R58, R27.reuse, 0x70007, RZ, 0xc0, !PT ;  /* 0x000700071b3a7812 */ /* 0x040fe400078ec0ff */
[----:B------:R-:W-:Y:S02]  /*f650*/  LOP3.LUT R49, R27, 0x380038, RZ, 0xc0, !PT ;  /* 0x003800381b317812 */ /* 0x000fe400078ec0ff */
[----:B------:R-:W-:-:S02]  /*f660*/  SHF.R.U32.HI R56, RZ, 0x6, R27 ;  /* 0x00000006ff387819 */ /* 0x000fc4000001161b */
[----:B------:R-:W-:Y:S02]  /*f670*/  LOP3.LUT R38, R35, 0x20002, R38, 0xf8, !PT ;  /* 0x0002000223267812 */ /* 0x000fe400078ef826 */
[----:B------:R-:W-:Y:S02]  /*f680*/  LOP3.LUT R43, R25, 0x20002, R26, 0xf8, !PT ;  /* 0x00020002192b7812 */ /* 0x000fe400078ef81a */
[C---:B----4-:R-:W-:Y:S02]  /*f690*/  LOP3.LUT R27, R20.reuse, 0x70007, RZ, 0xc0, !PT ;  /* 0x00070007141b7812 */ /* 0x050fe400078ec0ff */
[----:B------:R-:W-:Y:S02]  /*f6a0*/  LOP3.LUT R35, R20, 0x380038, RZ, 0xc0, !PT ;  /* 0x0038003814237812 */ /* 0x000fe400078ec0ff */
[----:B------:R-:W-:Y:S02]  /*f6b0*/  SHF.R.U32.HI R25, RZ, 0x6, R20 ;  /* 0x00000006ff197819 */ /* 0x000fe40000011614 */
[----:B------:R-:W-:-:S02]  /*f6c0*/  LOP3.LUT R37, R32, 0x20002, R31, 0xf8, !PT ;  /* 0x0002000220257812 */ /* 0x000fc400078ef81f */
[----:B------:R-:W-:Y:S02]  /*f6d0*/  SHF.R.U32.HI R20, RZ, 0xd, R20 ;  /* 0x0000000dff147819 */ /* 0x000fe40000011614 */
[----:B------:R-:W-:Y:S02]  /*f6e0*/  LOP3.LUT R34, R34, 0x64006400, RZ, 0xfc, !PT ;  /* 0x6400640022227812 */ /* 0x000fe400078efcff */
[----:B------:R-:W-:Y:S02]  /*f6f0*/  LOP3.LUT R69, R41, 0x20002, R46, 0xf8, !PT ;  /* 0x0002000229457812 */ /* 0x000fe400078ef82e */
[----:B------:R-:W-:Y:S01]  /*f700*/  SHF.R.U32.HI R32, RZ, 0xd, R22 ;  /* 0x0000000dff207819 */ /* 0x000fe20000011616 */
[----:B------:R-:W-:Y:S01]  /*f710*/  HFMA2 R85, R34, R39.H0_H0, -132, -132 ;  /* 0xd820d82022557431 */ /* 0x000fe20000040027 */
[C---:B------:R-:W-:Y:S02]  /*f720*/  LOP3.LUT R31, R21.reuse, 0x70007, RZ, 0xc0, !PT ;  /* 0x00070007151f7812 */ /* 0x040fe400078ec0ff */
[----:B------:R-:W-:-:S02]  /*f730*/  LOP3.LUT R41, R21, 0x380038, RZ, 0xc0, !PT ;  /* 0x0038003815297812 */ /* 0x000fc400078ec0ff */
[--C-:B------:R-:W-:Y:S02]  /*f740*/  SHF.R.U32.HI R26, RZ, 0x6, R21.reuse ;  /* 0x00000006ff1a7819 */ /* 0x100fe40000011615 */
[----:B------:R-:W-:Y:S02]  /*f750*/  SHF.R.U32.HI R21, RZ, 0xd, R21 ;  /* 0x0000000dff157819 */ /* 0x000fe40000011615 */
[C---:B------:R-:W-:Y:S02]  /*f760*/  LOP3.LUT R57, R23.reuse, 0x70007, RZ, 0xc0, !PT ;  /* 0x0007000717397812 */ /* 0x040fe400078ec0ff */
[----:B------:R-:W-:Y:S02]  /*f770*/  LOP3.LUT R67, R23, 0x380038, RZ, 0xc0, !PT ;  /* 0x0038003817437812 */ /* 0x000fe400078ec0ff */
[--C-:B------:R-:W-:Y:S02]  /*f780*/  SHF.R.U32.HI R54, RZ, 0x6, R23.reuse ;  /* 0x00000006ff367819 */ /* 0x100fe40000011617 */
[----:B------:R-:W-:-:S02]  /*f790*/  SHF.R.U32.HI R46, RZ, 0xd, R23 ;  /* 0x0000000dff2e7819 */ /* 0x000fc40000011617 */
[----:B------:R-:W-:Y:S02]  /*f7a0*/  LOP3.LUT R23, R37, 0x40004, R20, 0xf8, !PT ;  /* 0x0004000425177812 */ /* 0x000fe400078ef814 */
[----:B------:R-:W-:Y:S02]  /*f7b0*/  LOP3.LUT R20, R43, 0x40004, R32, 0xf8, !PT ;  /* 0x000400042b147812 */ /* 0x000fe400078ef820 */
[C---:B------:R-:W-:Y:S02]  /*f7c0*/  LOP3.LUT R53, R22.reuse, 0x70007, RZ, 0xc0, !PT ;  /* 0x0007000716357812 */ /* 0x040fe400078ec0ff */
[----:B------:R-:W-:Y:S02]  /*f7d0*/  LOP3.LUT R47, R22, 0x380038, RZ, 0xc0, !PT ;  /* 0x00380038162f7812 */ /* 0x000fe400078ec0ff */
[----:B------:R-:W-:Y:S02]  /*f7e0*/  SHF.R.U32.HI R52, RZ, 0x6, R22 ;  /* 0x00000006ff347819 */ /* 0x000fe40000011616 */
[----:B------:R-:W-:-:S02]  /*f7f0*/  LOP3.LUT R32, R61, 0x380038, RZ, 0xc0, !PT ;  /* 0x003800383d207812 */ /* 0x000fc400078ec0ff */
[----:B------:R-:W-:Y:S02]  /*f800*/  LOP3.LUT R34, R33, 0x64006400, RZ, 0xfc, !PT ;  /* 0x6400640021227812 */ /* 0x000fe400078efcff */
[----:B------:R-:W-:Y:S02]  /*f810*/  LOP3.LUT R22, R38, 0x40004, R21, 0xf8, !PT ;  /* 0x0004000426167812 */ /* 0x000fe400078ef815 */
[----:B------:R-:W-:Y:S01]  /*f820*/  LOP3.LUT R33, R28, 0x380038, RZ, 0xc0, !PT ;  /* 0x003800381c217812 */ /* 0x000fe200078ec0ff */
[----:B------:R-:W-:Y:S01]  /*f830*/  HFMA2 R73, R34, R39.H0_H0, -132, -132 ;  /* 0xd820d82022497431 */ /* 0x000fe20000040027 */
[----:B------:R-:W-:Y:S02]  /*f840*/  LOP3.LUT R21, R69, 0x40004, R46, 0xf8, !PT ;  /* 0x0004000445157812 */ /* 0x000fe400078ef82e */
        /* <DEDUP_REMOVED lines=160> */
[----:B-1----:R-:W-:Y:S02]  /*10250*/  PRMT R8, R8, 0x5410, R9 ;  /* 0x0000541008087816 */ /* 0x002fe40000000009 */
        /* <DEDUP_REMOVED lines=76> */
.L_x_3118:
[----:B------:R-:W-:Y:S05]  /*10720*/  BRA.U !UP0, `(.L_x_3119) ;  /* 0x0000000908807547 */ /* 0x000fea000b800000 */
[----:B------:R-:W-:-:S04]  /*10730*/  PRMT R20, R6, 0x9910, RZ ;  /* 0x0000991006147816 */ /* 0x000fc800000000ff */
[----:B------:R-:W-:-:S13]  /*10740*/  ISETP.NE.AND P1, PT, R20, RZ, PT ;  /* 0x000000ff1400720c */ /* 0x000fda0003f25270 */
[----:B------:R-:W-:Y:S05]  /*10750*/  @!P1 BRA `(.L_x_3120) ;  /* 0x0000000400389947 */ /* 0x000fea0003800000 */
        /* <DEDUP_REMOVED lines=78> */
.L_x_3120:
        /* <DEDUP_REMOVED lines=79> */
.L_x_3119:
[----:B------:R-:W-:Y:S01]  /*11130*/  IADD3 R19, PT, PT, R19, 0x20, RZ ;  /* 0x0000002013137810 */ /* 0x000fe20007ffe0ff */
[----:B------:R-:W-:Y:S01]  /*11140*/  UIADD3 UR4, UPT, UPT, UR4, 0x40, URZ ;  /* 0x0000004004047890 */ /* 0x000fe2000fffe0ff */
[----:B------:R-:W-:Y:S02]  /*11150*/  IMAD.WIDE R32, R18, 0x4, R2 ;  /* 0x0000000412207825 */ /* 0x000fe400078e0202 */
[----:B------:R-:W-:-:S13]  /*11160*/  ISETP.GE.AND P1, PT, R19, R0, PT ;  /* 0x000000001300720c */ /* 0x000fda0003f26270 */
[----:B------:R-:W-:Y:S05]  /*11170*/  @!P1 BRA `(.L_x_3121) ;  /* 0xffffffe0007c9947 */ /* 0x000fea000383ffff */
.L_x_3117:
[----:B------:R-:W0:Y:S01]  /*11180*/  S2R R3, SR_CTAID.X ;  /* 0x0000000000037919 */ /* 0x000e220000002500 */
[----:B------:R-:W2:Y:S01]  /*11190*/  S2UR UR4, SR_CTAID.Y ;  /* 0x00000000000479c3 */ /* 0x000ea20000002600 */
[----:B-1----:R-:W-:Y:S01]  /*111a0*/  HMUL2 R11, R12, R5.H0_H0 ;  /* 0x200000050c0b7232 */ /* 0x002fe20000000000 */
[----:B------:R-:W0:Y:S06]  /*111b0*/  S2R R0, SR_TID.X ;  /* 0x0000000000007919 */ /* 0x000e2c0000002100 */
[----:B------:R-:W1:Y:S01]  /*111c0*/  LDC.64 R8, c[0x0][0x3a0] ;  /* 0x0000e800ff087b82 */ /* 0x000e620000000a00 */
[----:B--2---:R-:W-:Y:S01]  /*111d0*/  UIMAD UR4, UR4, 0x3, URZ ;  /* 0x00000003040478a4 */ /* 0x004fe2000f8e02ff */
[----:B0-----:R-:W-:-:S06]  /*111e0*/  LEA R3, R3, R0, 0x5 ;  /* 0x0000000003037211 */ /* 0x001fcc00078e28ff */
[----:B------:R-:W0:Y:S01]  /*111f0*/  LDC R0, c[0x0][0x3a8] ;  /* 0x0000ea00ff007b82 */ /* 0x000e220000000800 */
[----:B------:R-:W-:-:S05]  /*11200*/  SHF.L.U32 R3, R3, 0x2, RZ ;  /* 0x0000000203037819 */ /* 0x000fca00000006ff */
[----:B------:R-:W-:-:S04]  /*11210*/  IMAD R3, R18, UR4, R3 ;  /* 0x0000000412037c24 */ /* 0x000fc8000f8e0203 */
[----:B-1----:R-:W-:-:S05]  /*11220*/  IMAD.WIDE R8, R3, 0x2, R8 ;  /* 0x0000000203087825 */ /* 0x002fca00078e0208 */
        /* <DEDUP_REMOVED lines=10> */
.L_x_3125:
[----:B------:R-:W0:Y:S02]  /*112d0*/  LDS R2, [R4] ;  /* 0x0000000004027984 */ /* 0x000e240000000800 */
[----:B0-----:R-:W-:-:S05]  /*112e0*/  HADD2 R3, R2, R11 ;  /* 0x0000000b02037230 */ /* 0x001fca0000000000 */
[----:B------:R-:W0:Y:S02]  /*112f0*/  ATOMS.CAST.SPIN P1, [R4], R2, R3 ;  /* 0x000000020400758d */ /* 0x000e240001820003 */
[----:B0-----:R-:W-:Y:S05]  /*11300*/  @!P1 BRA `(.L_x_3125) ;  /* 0xfffffffc00f09947 */ /* 0x001fea000383ffff */
[----:B------:R-:W-:Y:S05]  /*11310*/  BRA `(.L_x_3123) ;  /* 0x00000000000c7947 */ /* 0x000fea0003800000 */
.L_x_3124:
[----:B------:R-:W2:Y:S02]  /*11320*/  LD.E R2, desc[UR10][R8.64] ;  /* 0x0000000a08027980 */ /* 0x000ea4000c101900 */
[----:B--2---:R-:W-:-:S05]  /*11330*/  IADD3 R3, PT, PT, R11, R2, RZ ;  /* 0x000000020b037210 */ /* 0x004fca0007ffe0ff */
[----:B------:R0:W-:Y:S02]  /*11340*/  ST.E desc[UR10][R8.64], R3 ;  /* 0x0000000308007985 */ /* 0x0001e4000c10190a */
.L_x_3123:
[----:B------:R-:W-:Y:S05]  /*11350*/  BSYNC.RECONVERGENT B0 ;  /* 0x0000000000007941 */ /* 0x000fea0003800200 */
.L_x_3122:
[----:B------:R1:W-:Y:S01]  /*11360*/  ATOM.E.ADD.F16x2.RN.STRONG.GPU P1, RZ, desc[UR10][R8.64+0x4], R5 ;  /* 0x8000040508ff79a2 */ /* 0x0003e2000c12e10a */
[----:B------:R-:W-:Y:S04]  /*11370*/  BSSY.RECONVERGENT B0, `(.L_x_3126) ;  /* 0x000000e000007945 */ /* 0x000fe80003800200 */
[----:B-1----:R-:W-:Y:S05]  /*11380*/  @P1 BRA `(.L_x_3127) ;  /* 0x0000000000301947 */ /* 0x002fea0003800000 */
[----:B------:R-:W1:Y:S02]  /*11390*/  QSPC.E.S P1, RZ, [R8+0x4] ;  /* 0x0000040008ff73aa */ /* 0x000e640000020500 */
[----:B-1----:R-:W-:Y:S05]  /*113a0*/  @!P1 BRA `(.L_x_3128) ;  /* 0x00000000001c9947 */ /* 0x002fea0003800000 */
[----:B------:R-:W-:-:S04]  /*113b0*/  MOV R2, R8 ;  /* 0x0000000800027202 */ /* 0x000fc80000000f00 */
[----:B------:R-:W-:-:S07]  /*113c0*/  MOV R4, R2 ;  /* 0x0000000200047202 */ /* 0x000fce0000000f00 */
.L_x_3129:
[----:B------:R-:W0:Y:S02]  /*113d0*/  LDS R2, [R4+0x4] ;  /* 0x0000040004027984 */ /* 0x000e240000000800 */
[----:B0-----:R-:W-:-:S05]  /*113e0*/  HFMA2 R3, R2, 1, 1, R5 ;  /* 0x3c003c0002037831 */ /* 0x001fca0000000005 */
[----:B------:R-:W0:Y:S02]  /*113f0*/  ATOMS.CAST.SPIN P1, [R4+0x4], R2, R3 ;  /* 0x000004020400758d */ /* 0x000e240001820003 */
[----:B0-----:R-:W-:Y:S05]  /*11400*/  @!P1 BRA `(.L_x_3129) ;  /* 0xfffffffc00f09947 */ /* 0x001fea000383ffff */
[----:B------:R-:W-:Y:S05]  /*11410*/  BRA `(.L_x_3127) ;  /* 0x00000000000c7947 */ /* 0x000fea0003800000 */
.L_x_3128:
[----:B------:R-:W0:Y:S02]  /*11420*/  LD.E R2, desc[UR10][R8.64+0x4] ;  /* 0x0000040a08027980 */ /* 0x000e24000c101900 */
[----:B0-----:R-:W-:-:S05]  /*11430*/  IADD3 R3, PT, PT, R5, R2, RZ ;  /* 0x0000000205037210 */ /* 0x001fca0007ffe0ff */
[----:B------:R1:W-:Y:S02]  /*11440*/  ST.E desc[UR10][R8.64+0x4], R3 ;  /* 0x0000040308007985 */ /* 0x0003e4000c10190a */
.L_x_3127:
[----:B------:R-:W-:Y:S05]  /*11450*/  BSYNC.RECONVERGENT B0 ;  /* 0x0000000000007941 */ /* 0x000fea0003800200 */
.L_x_3126:
        /* <DEDUP_REMOVED lines=11> */
.L_x_3133:
[----:B------:R-:W0:Y:S02]  /*11510*/  LDS R2, [R4] ;  /* 0x0000000004027984 */ /* 0x000e240000000800 */
[----:B0-----:R-:W-:-:S05]  /*11520*/  HADD2 R3, R2, R5 ;  /* 0x0000000502037230 */ /* 0x001fca0000000000 */
[----:B------:R-:W0:Y:S02]  /*11530*/  ATOMS.CAST.SPIN P0, [R4], R2, R3 ;  /* 0x000000020400758d */ /* 0x000e240001800003 */
[----:B0-----:R-:W-:Y:S05]  /*11540*/  @!P0 BRA `(.L_x_3133) ;  /* 0xfffffffc00f08947 */ /* 0x001fea000383ffff */
[----:B------:R-:W-:Y:S05]  /*11550*/  BRA `(.L_x_3131) ;  /* 0x00000000000c7947 */ /* 0x000fea0003800000 */
.L_x_3132:
[----:B------:R-:W2:Y:S02]  /*11560*/  LD.E R2, desc[UR10][R8.64] ;  /* 0x0000000a08027980 */ /* 0x000ea4000c101900 */
[----:B--2---:R-:W-:-:S05]  /*11570*/  IADD3 R3, PT, PT, R5, R2, RZ ;  /* 0x0000000205037210 */ /* 0x004fca0007ffe0ff */
[----:B------:R0:W-:Y:S02]  /*11580*/  ST.E desc[UR10][R8.64], R3 ;  /* 0x0000000308007985 */ /* 0x0001e4000c10190a */
.L_x_3131:
[----:B------:R-:W-:Y:S05]  /*11590*/  BSYNC.RECONVERGENT B0 ;  /* 0x0000000000007941 */ /* 0x000fea0003800200 */
.L_x_3130:
[----:B------:R1:W-:Y:S01]  /*115a0*/  ATOM.E.ADD.F16x2.RN.STRONG.GPU P0, RZ, desc[UR10][R8.64+0x4], R15 ;  /* 0x8000040f08ff79a2 */ /* 0x0003e2000c10e10a */
[----:B------:R-:W-:Y:S04]  /*115b0*/  BSSY.RECONVERGENT B0, `(.L_x_3134) ;  /* 0x000000e000007945 */ /* 0x000fe80003800200 */
[----:B-1----:R-:W-:Y:S05]  /*115c0*/  @P0 BRA `(.L_x_3135) ;  /* 0x0000000000300947 */ /* 0x002fea0003800000 */
[----:B------:R-:W1:Y:S02]  /*115d0*/  QSPC.E.S P0, RZ, [R8+0x4] ;  /* 0x0000040008ff73aa */ /* 0x000e640000000500 */
[----:B-1----:R-:W-:Y:S05]  /*115e0*/  @!P0 BRA `(.L_x_3136) ;  /* 0x00000000001c8947 */ /* 0x002fea0003800000 */
[----:B------:R-:W-:-:S04]  /*115f0*/  MOV R2, R8 ;  /* 0x0000000800027202 */ /* 0x000fc80000000f00 */
[----:B------:R-:W-:-:S07]  /*11600*/  MOV R4, R2 ;  /* 0x0000000200047202 */ /* 0x000fce0000000f00 */
.L_x_3137:
[----:B------:R-:W0:Y:S02]  /*11610*/  LDS R2, [R4+0x4] ;  /* 0x0000040004027984 */ /* 0x000e240000000800 */
[----:B0-----:R-:W-:-:S05]  /*11620*/  HFMA2 R3, R2, 1, 1, R15 ;  /* 0x3c003c0002037831 */ /* 0x001fca000000000f */
[----:B------:R-:W0:Y:S02]  /*11630*/  ATOMS.CAST.SPIN P0, [R4+0x4], R2, R3 ;  /* 0x000004020400758d */ /* 0x000e240001800003 */
[----:B0-----:R-:W-:Y:S05]  /*11640*/  @!P0 BRA `(.L_x_3137) ;  /* 0xfffffffc00f08947 */ /* 0x001fea000383ffff */
[----:B------:R-:W-:Y:S05]  /*11650*/  BRA `(.L_x_3135) ;  /* 0x00000000000c7947 */ /* 0x000fea0003800000 */
.L_x_3136:
[----:B------:R-:W0:Y:S02]  /*11660*/  LD.E R2, desc[UR10][R8.64+0x4] ;  /* 0x0000040a08027980 */ /* 0x000e24000c101900 */
[----:B0-----:R-:W-:-:S05]  /*11670*/  IADD3 R3, PT, PT, R15, R2, RZ ;  /* 0x000000020f037210 */ /* 0x001fca0007ffe0ff */
[----:B------:R1:W-:Y:S02]  /*11680*/  ST.E desc[UR10][R8.64+0x4], R3 ;  /* 0x0000040308007985 */ /* 0x0003e4000c10190a */
.L_x_3135:
[----:B------:R-:W-:Y:S05]  /*11690*/  BSYNC.RECONVERGENT B0 ;  /* 0x0000000000007941 */ /* 0x000fea0003800200 */
.L_x_3134:
        /* <DEDUP_REMOVED lines=12> */
.L_x_3141:
[----:B------:R-:W0:Y:S02]  /*11760*/  LDS R2, [R0] ;  /* 0x0000000000027984 */ /* 0x000e240000000800 */
[----:B0-----:R-:W-:-:S05]  /*11770*/  HADD2 R3, R2, R5 ;  /* 0x0000000502037230 */ /* 0x001fca0000000000 */
[----:B------:R-:W0:Y:S02]  /*11780*/  ATOMS.CAST.SPIN P0, [R0], R2, R3 ;  /* 0x000000020000758d */ /* 0x000e240001800003 */
[----:B0-----:R-:W-:Y:S05]  /*11790*/  @!P0 BRA `(.L_x_3141) ;  /* 0xfffffffc00f08947 */ /* 0x001fea000383ffff */
[----:B------:R-:W-:Y:S05]  /*117a0*/  BRA `(.L_x_3139) ;  /* 0x00000000000c7947 */ /* 0x000fea0003800000 */
.L_x_3140:
[----:B------:R-:W2:Y:S02]  /*117b0*/  LD.E R0, desc[UR10][R8.64] ;  /* 0x0000000a08007980 */ /* 0x000ea4000c101900 */
[----:B--2---:R-:W-:-:S05]  /*117c0*/  IADD3 R3, PT, PT, R5, R0, RZ ;  /* 0x0000000005037210 */ /* 0x004fca0007ffe0ff */
[----:B------:R0:W-:Y:S02]  /*117d0*/  ST.E desc[UR10][R8.64], R3 ;  /* 0x0000000308007985 */ /* 0x0001e4000c10190a */
.L_x_3139:
[----:B------:R-:W-:Y:S05]  /*117e0*/  BSYNC.RECONVERGENT B0 ;  /* 0x0000000000007941 */ /* 0x000fea0003800200 */
.L_x_3138:
[----:B------:R1:W-:Y:S02]  /*117f0*/  ATOM.E.ADD.F16x2.RN.STRONG.GPU P0, RZ, desc[UR10][R8.64+0x4], R7 ;  /* 0x8000040708ff79a2 */ /* 0x0003e4000c10e10a */
[----:B-1----:R-:W-:Y:S05]  /*11800*/  @P0 EXIT ;  /* 0x000000000000094d */ /* 0x002fea0003800000 */
[----:B------:R-:W1:Y:S02]  /*11810*/  QSPC.E.S P0, RZ, [R8+0x4] ;  /* 0x0000040008ff73aa */ /* 0x000e640000000500 */
[----:B-1----:R-:W-:Y:S05]  /*11820*/  @!P0 BRA `(.L_x_3142) ;  /* 0x00000000001c8947 */ /* 0x002fea0003800000 */
[----:B------:R-:W-:-:S04]  /*11830*/  MOV R2, R8 ;  /* 0x0000000800027202 */ /* 0x000fc80000000f00 */
[----:B------:R-:W-:-:S07]  /*11840*/  MOV R0, R2 ;  /* 0x0000000200007202 */ /* 0x000fce0000000f00 */
.L_x_3143:
[----:B------:R-:W0:Y:S02]  /*11850*/  LDS R2, [R0+0x4] ;  /* 0x0000040000027984 */ /* 0x000e240000000800 */
[----:B0-----:R-:W-:-:S05]  /*11860*/  HFMA2 R3, R2, 1, 1, R7 ;  /* 0x3c003c0002037831 */ /* 0x001fca0000000007 */
[----:B------:R-:W0:Y:S02]  /*11870*/  ATOMS.CAST.SPIN P0, [R0+0x4], R2, R3 ;  /* 0x000004020000758d */ /* 0x000e240001800003 */
[----:B0-----:R-:W-:Y:S05]  /*11880*/  @!P0 BRA `(.L_x_3143) ;  /* 0xfffffffc00f08947 */ /* 0x001fea000383ffff */
[----:B------:R-:W-:Y:S05]  /*11890*/  EXIT ;  /* 0x000000000000794d */ /* 0x000fea0003800000 */
.L_x_3142:
[----:B------:R-:W0:Y:S02]  /*118a0*/  LD.E R0, desc[UR10][R8.64+0x4] ;  /* 0x0000040a08007980 */ /* 0x000e24000c101900 */
[----:B0-----:R-:W-:-:S05]  /*118b0*/  IADD3 R3, PT, PT, R7, R0, RZ ;  /* 0x0000000007037210 */ /* 0x001fca0007ffe0ff */
[----:B------:R-:W-:Y:S01]  /*118c0*/  ST.E desc[UR10][R8.64+0x4], R3 ;  /* 0x0000040308007985 */ /* 0x000fe2000c10190a */
[----:B------:R-:W-:Y:S05]  /*118d0*/  EXIT ;  /* 0x000000000000794d */ /* 0x000fea0003800000 */
.L_x_3144:
        /* <DEDUP_REMOVED lines=10> */
.L_x_5323:


//--------------------- .text._Z23gemm_half_q_half_kernelILi3ELi176ELb1ELb1ELi32EEvPK6__halfPKjS4_S2_PS0_iiiiPKtS7_iiiiiibS2_i --------------------------
	.section	.text._Z23gemm_half_q_half_kernelILi3ELi176ELb1ELb1ELi32EEvPK6__halfPKjS4_S2_PS0_iiiiPKtS7_iiiiiibS2_i,"ax",@progbits
	.align	128
        .global         _Z23gemm_half_q_half_kernelILi3ELi176ELb1ELb1ELi32EEvPK6__halfPKjS4_S2_PS0_iiiiPKtS7_iiiiiibS2_i
        .type           _Z23gemm_half_q_half_kernelILi3ELi176ELb1ELb1ELi32EEvPK6__halfPKjS4_S2_PS0_iiiiPKtS7_iiiiiibS2_i,@function
        .size           _Z23gemm_half_q_half_kernelILi3ELi176ELb1ELb1ELi32EEvPK6__halfPKjS4_S2_PS0_iiiiPKtS7_iiiiiibS2_i,(.L_x_5324 - _Z23gemm_half_q_half_kernelILi3ELi176ELb1ELb1ELi32EEvPK6__halfPKjS4_S2_PS0_iiiiPKtS7_iiiiiibS2_i)
        .other          _Z23gemm_half_q_half_kernelILi3ELi176ELb1ELb1ELi32EEvPK6__halfPKjS4_S2_PS0_iiiiPKtS7_iiiiiibS2_i,@"STO_CUDA_ENTRY STV_DEFAULT"
_Z23gemm_half_q_half_kernelILi3ELi176ELb1ELb1ELi32EEvPK6__halfPKjS4_S2_PS0_iiiiPKtS7_iiiiiibS2_i:
.text._Z23gemm_half_q_half_kernelILi3ELi176ELb1ELb1ELi32EEvPK6__halfPKjS4_S2_PS0_iiiiPKtS7_iiiiiibS2_i:
        /* <DEDUP_REMOVED lines=28> */
.L_x_3145:
[----:B------:R-:W-:-:S04]  /*01c0*/  PRMT R0, R0, 0x9910, RZ ;  /* 0x0000991000007816 */ /* 0x000fc800000000ff */
[----:B------:R-:W-:Y:S02]  /*01d0*/  ISETP.NE.AND P0, PT, R0, RZ, PT ;  /* 0x000000ff0000720c */ /* 0x000fe40003f05270 */
[----:B------:R-:W-:-:S04]  /*01e0*/  SHF.L.U32 R0, R2, 0x5, RZ ;  /* 0x0000000502007819 */ /* 0x000fc800000006ff */
[----:B------:R-:W-:-:S04]  /*01f0*/  IADD3 R6, PT, PT, R0, 0x20, RZ ;  /* 0x0000002000067810 */ /* 0x000fc80007ffe0ff */
[----:B------:R-:W-:-:S03]  /*0200*/  VIMNMX R31, PT, PT, R6, UR6, PT ;  /* 0x00000006061f7c48 */ /* 0x000fc6000bfe0100 */
        /* <DEDUP_REMOVED lines=37> */
.L_x_3151:
        /* <DEDUP_REMOVED lines=32> */
.L_x_3150:
        /* <DEDUP_REMOVED lines=20> */
.L_x_3152:
[----:B------:R-:W-:-:S13]  /*07a0*/  ISETP.EQ.AND P2, PT, R19, RZ, PT ;  /* 0x000000ff1300720c */ /* 0x000fda0003f42270 */
[----:B------:R-:W-:Y:S05]  /*07b0*/  @!P0 BRA P2, `(.L_x_3147) ;  /* 0x0000000400788947 */ /* 0x000fea0001000000 */
.L_x_3149:
        /* <DEDUP_REMOVED lines=12> */
.L_x_3148:
        /* <DEDUP_REMOVED lines=16> */
.L_x_3155:
        /* <DEDUP_REMOVED lines=32> */
.L_x_3154:
        /* <DEDUP_REMOVED lines=21> */
.L_x_3156:
[----:B------:R-:W-:-:S13]  /*0cd0*/  ISETP.NE.OR P0, PT, R19, RZ, P0 ;  /* 0x000000ff1300720c */ /* 0x000fda0000705670 */
[----:B------:R-:W-:Y:S05]  /*0ce0*/  @!P0 BRA `(.L_x_3147) ;  /* 0x00000000002c8947 */ /* 0x000fea0003800000 */
.L_x_3153:
        /* <DEDUP_REMOVED lines=11> */
.L_x_3147:
[----:B0-----:R-:W-:Y:S05]  /*0da0*/  BSYNC.RECONVERGENT B0 ;  /* 0x0000000000007941 */ /* 0x001fea0003800200 */
.L_x_3146:
        /* <DEDUP_REMOVED lines=20> */
.L_x_3160:
        /* <DEDUP_REMOVED lines=15> */
.L_x_3159:
        /* <DEDUP_REMOVED lines=12> */
.L_x_3161:
[----:B------:R-:W-:-:S13]  /*10a0*/  ISETP.NE.OR P0, PT, R18, RZ, P0 ;  /* 0x000000ff1200720c */ /* 0x000fda0000705670 */
[----:B------:R-:W-:Y:S05]  /*10b0*/  @!P0 BRA `(.L_x_3157) ;  /* 0x00000000001c8947 */ /* 0x000fea0003800000 */
.L_x_3158:
[----:B01----:R-:W0:Y:S02]  /*10c0*/  LDC.64 R8, c[0x0][0x3a0] ;  /* 0x0000e800ff087b82 */ /* 0x003e240000000a00 */
.L_x_3162:
[C---:B0-----:R-:W-:Y:S01]  /*10d0*/  IMAD.WIDE R10, R19.reuse, 0x2, R8 ;  /* 0x00000002130a7825 */ /* 0x041fe200078e0208 */
[----:B------:R-:W-:Y:S02]  /*10e0*/  IADD3 R18, PT, PT, R18, 0x1, RZ ;  /* 0x0000000112127810 */ /* 0x000fe40007ffe0ff */
[----:B------:R-:W-:Y:S02]  /*10f0*/  IADD3 R19, PT, PT, R19, R20, RZ ;  /* 0x0000001413137210 */ /* 0x000fe40007ffe0ff */
[----:B------:R2:W-:Y:S01]  /*1100*/  STG.E.64 desc[UR10][R10.64], RZ ;  /* 0x000000ff0a007986 */ /* 0x0005e2000c101b0a */
[----:B------:R-:W-:-:S13]  /*1110*/  ISETP.NE.AND P0, PT, R18, RZ, PT ;  /* 0x000000ff1200720c */ /* 0x000fda0003f05270 */
[----:B--2---:R-:W-:Y:S05]  /*1120*/  @P0 BRA `(.L_x_3162) ;  /* 0xfffffffc00e80947 */ /* 0x004fea000383ffff */
.L_x_3157:
        /* <DEDUP_REMOVED lines=9> */
[----:B-1----:R-:W1:Y:S01]  /*11c0*/  LDC.64 R14, c[0x0][0x3b8] ;  /* 0x0000ee00ff0e7b82 */ /* 0x002e620000000a00 */
        /* <DEDUP_REMOVED lines=10> */
.L_x_3164:
        /* <DEDUP_REMOVED lines=25> */
[----:B0-----:R-:W-:Y:S01]  /*1400*/  IADD3 R11, PT, PT, R18, 0x1, R9 ;  /* 0x00000001120b7810 */ /* 0x001fe20007ffe009 */
        /* <DEDUP_REMOVED lines=16> */
.L_x_3163:
[C---:B------:R-:W-:Y:S01]  /*1510*/  ISETP.GT.AND P0, PT, R0.reuse, UR5, PT ;  /* 0x0000000500007c0c */ /* 0x040fe2000bf04270 */
[----:B------:R-:W-:Y:S01]  /*1520*/  HFMA2 R4, -RZ, RZ, 0, 0 ;  /* 0x00000000ff047431 */ /* 0x000fe200000001ff */
[----:B------:R-:W-:Y:S02]  /*1530*/  SHF.R.S32.HI R2, RZ, 0x1f, R25 ;  /* 0x0000001fff027819 */ /* 0x000fe40000011419 */
[----:B01----:R-:W-:Y:S02]  /*1540*/  CS2R R10, SRZ ;  /* 0x00000000000a7805 */ /* 0x003fe4000001ff00 */
        /* <DEDUP_REMOVED lines=16> */
.L_x_3165:
        /* <DEDUP_REMOVED lines=8> */
.L_x_3166:
        /* <DEDUP_REMOVED lines=8> */
.L_x_3167:
        /* <DEDUP_REMOVED lines=8> */
.L_x_3168:
        /* <DEDUP_REMOVED lines=8> */
.L_x_3169:
        /* <DEDUP_REMOVED lines=10> */
[----:B-----5:R-:W-:-:S02]  /*18f0*/  PRMT R27, RZ, 0x5410, RZ ;  /* 0x00005410ff1b7816 */ /* 0x020fc400000000ff */
[----:B------:R-:W-:Y:S01]  /*1900*/  PRMT R26, RZ, 0x5410, RZ ;  /* 0x00005410ff1a7816 */ /* 0x000fe200000000ff */
[----:B------:R-:W-:Y:S01]  /*1910*/  IMAD R2, R11, R20, RZ ;  /* 0x000000140b027224 */ /* 0x000fe200078e02ff */
[----:B------:R-:W-:Y:S02]  /*1920*/  PRMT R25, RZ, 0x5410, RZ ;  /* 0x00005410ff197816 */ /* 0x000fe400000000ff */
[----:B------:R-:W-:Y:S02]  /*1930*/  PRMT R24, RZ, 0x5410, RZ ;  /* 0x00005410ff187816 */ /* 0x000fe400000000ff */
[----:B------:R-:W-:Y:S02]  /*1940*/  IADD3 R3, P0, PT, R3, R2, RZ ;  /* 0x0000000203037210 */ /* 0x000fe40007f1e0ff */
[----:B------:R-:W-:Y:S02]  /*1950*/  PRMT R29, RZ, 0x5410, RZ ;  /* 0x00005410ff1d7816 */ /* 0x000fe400000000ff */
[----:B------:R-:W-:-:S02]  /*1960*/  LEA.HI.X.SX32 R2, R2, R7, 0x1, P0 ;  /* 0x0000000702027211 */ /* 0x000fc400000f0eff */
[----:B0-----:R-:W-:Y:S01]  /*1970*/  LEA R32, P0, R3, UR12, 0x2 ;  /* 0x0000000c03207c11 */ /* 0x001fe2000f8010ff */
[----:B-1----:R-:W-:-:S03]  /*1980*/  ULEA UR7, UR8, UR7, 0x18 ;  /* 0x0000000708077291 */ /* 0x002fc6000f8ec0ff */
[----:B------:R-:W-:Y:S02]  /*1990*/  LEA.HI.X R33, R3, UR13, R2, 0x2, P0 ;  /* 0x0000000d03217c11 */ /* 0x000fe400080f1402 */
[----:B------:R-:W-:Y:S02]  /*19a0*/  ISETP.LT.AND P0, PT, R0, UR4, PT ;  /* 0x0000000400007c0c */ /* 0x000fe4000bf01270 */
[----:B------:R-:W-:-:S11]  /*19b0*/  UMOV UR4, UR7 ;  /* 0x0000000700047c82 */ /* 0x000fd60008000000 */
        /* <DEDUP_REMOVED lines=13> */
[----:B------:R0:W1:Y:S01]  /*1a90*/  I2F.F16 R33, R0 ;  /* 0x0000000000217306 */ /* 0x0000620000200c00 */
[----:B------:R-:W-:Y:S02]  /*1aa0*/  IADD3 R2, PT, PT, R2, -0x80, RZ ;  /* 0xffffff8002027810 */ /* 0x000fe40007ffe0ff */
[----:B------:R-:W-:Y:S02]  /*1ab0*/  LOP3.LUT R3, R10, 0xff, RZ, 0xc0, !PT ;  /* 0x000000ff0a037812 */ /* 0x000fe400078ec0ff */
[----:B------:R-:W-:-:S02]  /*1ac0*/  LEA.HI R24, R11, 0xffffff80, RZ, 0x8 ;  /* 0xffffff800b187811 */ /* 0x000fc400078f40ff */
[----:B------:R-:W-:Y:S01]  /*1ad0*/  IADD3 R3, PT, PT, R3, -0x80, RZ ;  /* 0xffffff8003037810 */ /* 0x000fe20007ffe0ff */
[----:B------:R2:W4:Y:S01]  /*1ae0*/  I2F.F16 R37, R2 ;  /* 0x0000000200257306 */ /* 0x0005220000200c00 */
[--C-:B0-----:R-:W-:Y:S02]  /*1af0*/  SHF.R.U32.HI R0, RZ, 0x8, R8.reuse ;  /* 0x00000008ff007819 */ /* 0x101fe40000011608 */
[----:B------:R-:W-:Y:S02]  /*1b00*/  SHF.R.U32.HI R8, RZ, 0x10, R8 ;  /* 0x00000010ff087819 */ /* 0x000fe40000011608 */
[----:B------:R-:W-:Y:S02]  /*1b10*/  LOP3.LUT R0, R0, 0xff, RZ, 0xc0, !PT ;  /* 0x000000ff00007812 */ /* 0x000fe400078ec0ff */
[----:B------:R-:W-:Y:S01]  /*1b20*/  LOP3.LUT R4, R11, 0xff, RZ, 0xc0, !PT ;  /* 0x000000ff0b047812 */ /* 0x000fe200078ec0ff */
[----:B------:R0:W1:Y:S01]  /*1b30*/  I2F.F16 R38, R3 ;  /* 0x0000000300267306 */ /* 0x0000620000200c00 */
[----:B------:R-:W-:-:S02]  /*1b40*/  IADD3 R0, PT, PT, R0, -0x80, RZ ;  /* 0xffffff8000007810 */ /* 0x000fc40007ffe0ff */
[----:B--2---:R-:W-:Y:S02]  /*1b50*/  LOP3.LUT R2, R8, 0xff, RZ, 0xc0, !PT ;  /* 0x000000ff08027812 */ /* 0x004fe400078ec0ff */
[----:B------:R-:W-:Y:S02]  /*1b60*/  LEA.HI R30, R9, 0xffffff80, RZ, 0x8 ;  /* 0xffffff80091e7811 */ /* 0x000fe400078f40ff */
[----:B------:R-:W-:Y:S01]  /*1b70*/  IADD3 R2, PT, PT, R2, -0x80, RZ ;  /* 0xffffff8002027810 */ /* 0x000fe20007ffe0ff */
[----:B------:R2:W1:Y:S01]  /*1b80*/  I2F.F16 R8, R0 ;  /* 0x0000000000087306 */ /* 0x0004620000200c00 */
[----:B0-----:R-:W-:Y:S02]  /*1b90*/  SHF.R.U32.HI R3, RZ, 0x8, R9 ;  /* 0x00000008ff037819 */ /* 0x001fe40000011609 */
[----:B------:R-:W-:Y:S02]  /*1ba0*/  IADD3 R4, PT, PT, R4, -0x80, RZ ;  /* 0xffffff8004047810 */ /* 0x000fe40007ffe0ff */
[----:B------:R-:W-:-:S02]  /*1bb0*/  LOP3.LUT R3, R3, 0xff, RZ, 0xc0, !PT ;  /* 0x000000ff03037812 */ /* 0x000fc400078ec0ff */
[----:B------:R-:W-:Y:S01]  /*1bc0*/  SHF.R.U32.HI R9, RZ, 0x10, R9 ;  /* 0x00000010ff097819 */ /* 0x000fe20000011609 */
[----:B------:R0:W1:Y:S01]  /*1bd0*/  I2F.F16 R44, R2 ;  /* 0x00000002002c7306 */ /* 0x0000620000200c00 */
[----:B--2---:R-:W-:Y:S02]  /*1be0*/  SHF.R.U32.HI R0, RZ, 0x10, R10 ;  /* 0x00000010ff007819 */ /* 0x004fe4000001160a */
[----:B------:R-:W-:Y:S02]  /*1bf0*/  IADD3 R3, PT, PT, R3, -0x80, RZ ;  /* 0xffffff8003037810 */ /* 0x000fe40007ffe0ff */
[----:B------:R-:W-:Y:S02]  /*1c00*/  LOP3.LUT R0, R0, 0xff, RZ, 0xc0, !PT ;  /* 0x000000ff00007812 */ /* 0x000fe400078ec0ff */
[----:B---3--:R-:W-:Y:S01]  /*1c10*/  LEA.HI R40, R12, 0xffffff80, RZ, 0x8 ;  /* 0xffffff800c287811 */ /* 0x008fe200078f40ff */
[----:B------:R2:W3:Y:S01]  /*1c20*/  I2F.F16 R39, R4 ;  /* 0x0000000400277306 */ /* 0x0004e20000200c00 */
[----:B0-----:R-:W-:-:S02]  /*1c30*/  SHF.R.U32.HI R2, RZ, 0x8, R11 ;  /* 0x00000008ff027819 */ /* 0x001fc4000001160b */
[----:B------:R-:W-:Y:S02]  /*1c40*/  IADD3 R46, PT, PT, R0, -0x80, RZ ;  /* 0xffffff80002e7810 */ /* 0x000fe40007ffe0ff */
[----:B------:R-:W-:Y:S02]  /*1c50*/  SHF.R.U32.HI R0, RZ, 0x10, R11 ;  /* 0x00000010ff007819 */ /* 0x000fe4000001160b */
[----:B------:R-:W-:Y:S01]  /*1c60*/  LOP3.LUT R2, R2, 0xff, RZ, 0xc0, !PT ;  /* 0x000000ff02027812 */ /* 0x000fe200078ec0ff */
[----:B------:R0:W0:Y:S01]  /*1c70*/  I2F.F16 R32, R24 ;  /* 0x0000001800207306 */ /* 0x0000220000200c00 */
[----:B------:R-:W-:Y:S02]  /*1c80*/  LOP3.LUT R0, R0, 0xff, RZ, 0xc0, !PT ;  /* 0x000000ff00007812 */ /* 0x000fe400078ec0ff */
[----:B------:R-:W-:Y:S02]  /*1c90*/  IADD3 R11, PT, PT, R2, -0x80, RZ ;  /* 0xffffff80020b7810 */ /* 0x000fe40007ffe0ff */
[----:B------:R-:W-:-:S02]  /*1ca0*/  IADD3 R47, PT, PT, R0, -0x80, RZ ;  /* 0xffffff80002f7810 */ /* 0x000fc40007ffe0ff */
[----:B------:R-:W-:Y:S01]  /*1cb0*/  LOP3.LUT R2, R13, 0xff, RZ, 0xc0, !PT ;  /* 0x000000ff0d027812 */ /* 0x000fe200078ec0ff */
[----:B------:R-:W0:Y:S01]  /*1cc0*/  I2F.F16 R7, R7 ;  /* 0x0000000700077306 */ /* 0x000e220000200c00 */
[----:B------:R-:W-:Y:S02]  /*1cd0*/  LOP3.LUT R0, R12, 0xff, RZ, 0xc0, !PT ;  /* 0x000000ff0c007812 */ /* 0x000fe400078ec0ff */
[----:B------:R-:W-:Y:S02]  /*1ce0*/  IADD3 R49, PT, PT, R2, -0x80, RZ ;  /* 0xffffff8002317810 */ /* 0x000fe40007ffe0ff */
[----:B------:R-:W-:Y:S02]  /*1cf0*/  IADD3 R0, PT, PT, R0, -0x80, RZ ;  /* 0xffffff8000007810 */ /* 0x000fe40007ffe0ff */
[----:B------:R-:W-:Y:S01]  /*1d00*/  LOP3.LUT R2, R14, 0xff, RZ, 0xc0, !PT ;  /* 0x000000ff0e027812 */ /* 0x000fe200078ec0ff */
[----:B------:R-:W1:Y:S01]  /*1d10*/  I2F.F16 R30, R30 ;  /* 0x0000001e001e7306 */ /* 0x000e620000200c00 */
[----:B--2---:R-:W-:-:S02]  /*1d20*/  LOP3.LUT R4, R9, 0xff, RZ, 0xc0, !PT ;  /* 0x000000ff09047812 */ /* 0x004fc400078ec0ff */
[----:B------:R-:W-:Y:S02]  /*1d30*/  IADD3 R50, PT, PT, R2, -0x80, RZ ;  /* 0xffffff8002327810 */ /* 0x000fe40007ffe0ff */
[----:B------:R-:W-:Y:S02]  /*1d40*/  SHF.R.U32.HI R2, RZ, 0x8, R12 ;  /* 0x00000008ff027819 */ /* 0x000fe4000001160c */
[----:B------:R-:W-:Y:S01]  /*1d50*/  IADD3 R4, PT, PT, R4, -0x80, RZ ;  /* 0xffffff8004047810 */ /* 0x000fe20007ffe0ff */
[----:B------:R2:W1:Y:S01]  /*1d60*/  I2F.F16 R9, R3 ;  /* 0x0000000300097306 */ /* 0x0004620000200c00 */
[----:B------:R-:W-:Y:S02]  /*1d70*/  LOP3.LUT R2, R2, 0xff, RZ, 0xc0, !PT ;  /* 0x000000ff02027812 */ /* 0x000fe400078ec0ff */
[----:B0-----:R-:W-:Y:S02]  /*1d80*/  SHF.R.U32.HI R24, RZ, 0x8, R10 ;  /* 0x00000008ff187819 */ /* 0x001fe4000001160a */
[----:B------:R-:W-:-:S02]  /*1d90*/  LEA.HI R41, R13, 0xffffff80, RZ, 0x8 ;  /* 0xffffff800d297811 */ /* 0x000fc400078f40ff */
[----:B------:R-:W-:Y:S01]  /*1da0*/  LEA.HI R42, R14, 0xffffff80, RZ, 0x8 ;  /* 0xffffff800e2a7811 */ /* 0x000fe200078f40ff */
[----:B------:R0:W1:Y:S01]  /*1db0*/  I2F.F16 R48, R0 ;  /* 0x0000000000307306 */ /* 0x0000620000200c00 */
[C---:B--2---:R-:W-:Y:S02]  /*1dc0*/  LOP3.LUT R3, R15.reuse, 0xff, RZ, 0xc0, !PT ;  /* 0x000000ff0f037812 */ /* 0x044fe400078ec0ff */
[----:B------:R-:W-:Y:S02]  /*1dd0*/  LEA.HI R43, R15, 0xffffff80, RZ, 0x8 ;  /* 0xffffff800f2b7811 */ /* 0x000fe400078f40ff */
[----:B------:R-:W-:Y:S02]  /*1de0*/  IADD3 R3, PT, PT, R3, -0x80, RZ ;  /* 0xffffff8003037810 */ /* 0x000fe40007ffe0ff */
[----:B------:R-:W-:Y:S01]  /*1df0*/  IADD3 R2, PT, PT, R2, -0x80, RZ ;  /* 0xffffff8002027810 */ /* 0x000fe20007ffe0ff */
[----:B------:R2:W1:Y:S01]  /*1e00*/  I2F.F16 R45, R4 ;  /* 0x00000004002d7306 */ /* 0x0004620000200c00 */
[----:B0-----:R-:W-:-:S02]  /*1e10*/  SHF.R.U32.HI R0, RZ, 0x8, R13 ;  /* 0x00000008ff007819 */ /* 0x001fc4000001160d */
[----:B------:R-:W-:Y:S02]  /*1e20*/  SHF.R.U32.HI R12, RZ, 0x10, R12 ;  /* 0x00000010ff0c7819 */ /* 0x000fe4000001160c */
[----:B------:R-:W-:Y:S02]  /*1e30*/  LOP3.LUT R0, R0, 0xff, RZ, 0xc0, !PT ;  /* 0x000000ff00007812 */ /* 0x000fe400078ec0ff */
[----:B------:R-:W-:Y:S01]  /*1e40*/  SHF.R.U32.HI R13, RZ, 0x10, R13 ;  /* 0x00000010ff0d7819 */ /* 0x000fe2000001160d */
[----:B------:R0:W1:Y:S01]  /*1e50*/  I2F.F16 R51, R3 ;  /* 0x0000000300337306 */ /* 0x0000620000200c00 */
[----:B------:R-:W-:Y:S02]  /*1e60*/  IADD3 R0, PT, PT, R0, -0x80, RZ ;  /* 0xffffff8000007810 */ /* 0x000fe40007ffe0ff */
[--C-:B--2---:R-:W-:Y:S02]  /*1e70*/  SHF.R.U32.HI R4, RZ, 0x8, R15.reuse ;  /* 0x00000008ff047819 */ /* 0x104fe4000001160f */
[----:B------:R-:W-:-:S02]  /*1e80*/  SHF.R.U32.HI R15, RZ, 0x10, R15 ;  /* 0x00000010ff0f7819 */ /* 0x000fc4000001160f */
[----:B------:R-:W-:Y:S01]  /*1e90*/  LOP3.LUT R24, R24, 0xff, RZ, 0xc0, !PT ;  /* 0x000000ff18187812 */ /* 0x000fe200078ec0ff */
[----:B------:R2:W1:Y:S01]  /*1ea0*/  I2F.F16 R52, R2 ;  /* 0x0000000200347306 */ /* 0x0004620000200c00 */
[--C-:B0-----:R-:W-:Y:S02]  /*1eb0*/  SHF.R.U32.HI R3, RZ, 0x8, R14.reuse ;  /* 0x00000008ff037819 */ /* 0x101fe4000001160e */
[----:B------:R-:W-:Y:S02]  /*1ec0*/  SHF.R.U32.HI R14, RZ, 0x10, R14 ;  /* 0x00000010ff0e7819 */ /* 0x000fe4000001160e */
[----:B------:R-:W-:Y:S02]  /*1ed0*/  LOP3.LUT R12, R12, 0xff, RZ, 0xc0, !PT ;  /* 0x000000ff0c0c7812 */ /* 0x000fe400078ec0ff */
[----:B------:R-:W-:Y:S01]  /*1ee0*/  LOP3.LUT R13, R13, 0xff, RZ, 0xc0, !PT ;  /* 0x000000ff0d0d7812 */ /* 0x000fe200078ec0ff */
[----:B------:R0:W1:Y:S01]  /*1ef0*/  I2F.F16 R54, R0 ;  /* 0x0000000000367306 */ /* 0x0000620000200c00 */
[----:B------:R-:W-:-:S02]  /*1f00*/  LOP3.LUT R3, R3, 0xff, RZ, 0xc0, !PT ;  /* 0x000000ff03037812 */ /* 0x000fc400078ec0ff */
[----:B--2---:R-:W-:Y:S02]  /*1f10*/  LOP3.LUT R2, R14, 0xff, RZ, 0xc0, !PT ;  /* 0x000000ff0e027812 */ /* 0x004fe400078ec0ff */
[----:B------:R-:W-:Y:S02]  /*1f20*/  LOP3.LUT R4, R4, 0xff, RZ, 0xc0, !PT ;  /* 0x000000ff04047812 */ /* 0x000fe400078ec0ff */
[----:B------:R-:W-:Y:S01]  /*1f30*/  LEA.HI R36, R10, 0xffffff80, RZ, 0x8 ;  /* 0xffffff800a247811 */ /* 0x000fe200078f40ff */
[----:B------:R-:W2:Y:S01]  /*1f40*/  I2F.F16 R40, R40 ;  /* 0x0000002800287306 */ /* 0x000ea20000200c00 */
[----:B0-----:R-:W-:Y:S02]  /*1f50*/  LOP3.LUT R0, R15, 0xff, RZ, 0xc0, !PT ;  /* 0x000000ff0f007812 */ /* 0x001fe400078ec0ff */
[----:B------:R-:W-:Y:S02]  /*1f60*/  IADD3 R10, PT, PT, R24, -0x80, RZ ;  /* 0xffffff80180a7810 */ /* 0x000fe40007ffe0ff */
[----:B------:R-:W-:-:S02]  /*1f70*/  IADD3 R12, PT, PT, R12, -0x80, RZ ;  /* 0xffffff800c0c7810 */ /* 0x000fc40007ffe0ff */
[----:B------:R-:W-:Y:S01]  /*1f80*/  IADD3 R13, PT, PT, R13, -0x80, RZ ;  /* 0xffffff800d0d7810 */ /* 0x000fe20007ffe0ff */
[----:B------:R-:W0:Y:S01]  /*1f90*/  I2F.F16 R36, R36 ;  /* 0x0000002400247306 */ /* 0x000e220000200c00 */
[----:B------:R-:W-:Y:S02]  /*1fa0*/  IADD3 R3, PT, PT, R3, -0x80, RZ ;  /* 0xffffff8003037810 */ /* 0x000fe40007ffe0ff */
[----:B------:R-:W-:Y:S02]  /*1fb0*/  IADD3 R2, PT, PT, R2, -0x80, RZ ;  /* 0xffffff8002027810 */ /* 0x000fe40007ffe0ff */
[----:B------:R-:W-:Y:S02]  /*1fc0*/  IADD3 R4, PT, PT, R4, -0x80, RZ ;  /* 0xffffff8004047810 */ /* 0x000fe40007ffe0ff */
[----:B------:R-:W-:Y:S01]  /*1fd0*/  IADD3 R0, PT, PT, R0, -0x80, RZ ;  /* 0xffffff8000007810 */ /* 0x000fe20007ffe0ff */
[----:B------:R-:W0:Y:S01]  /*1fe0*/  I2F.F16 R41, R41 ;  /* 0x0000002900297306 */ /* 0x000e220000200c00 */
[----:B------:R-:W-:-:S07]  /*1ff0*/  PRMT R24, RZ, 0x5410, RZ ;  /* 0x00005410ff187816 */ /* 0x000fce00000000ff */
        /* <DEDUP_REMOVED lines=105> */
.L_x_3171:
        /* <DEDUP_REMOVED lines=101> */
.L_x_3173:
        /* <DEDUP_REMOVED lines=18> */
[----:B------:R-:W-:Y:S02]  /*2e00*/  HADD2.F32 R59, -RZ, R3.H1_H1 ;  /* 0x30000003ff3b7230 */ /* 0x000fe40000004100 */
[----:B------:R-:W-:Y:S02]  /*2e10*/  HADD2.F32 R2, -RZ, R37.H0_H0 ;  /* 0x20000025ff027230 */ /* 0x000fe40000004100 */
[----:B------:R-:W-:Y:S02]  /*2e20*/  HADD2.F32 R3, -RZ, R38.H0_H0 ;  /* 0x20000026ff037230 */ /* 0x000fe40000004100 */
        /* <DEDUP_REMOVED lines=71> */
.L_x_3172:
        /* <DEDUP_REMOVED lines=198> */
.L_x_3174:
        /* <DEDUP_REMOVED lines=98> */
.L_x_3176:
        /* <DEDUP_REMOVED lines=15> */
[--C-:B------:R-:W-:Y:S02]  /*4610*/  HADD2.F32 R60, -RZ, R3.reuse.H0_H0 ;  /* 0x20000003ff3c7230 */ /* 0x100fe40000004100 */
[----:B------:R-:W-:Y:S02]  /*4620*/  HADD2.F32 R61, -RZ, R3.H1_H1 ;  /* 0x30000003ff3d7230 */ /* 0x000fe40000004100 */
[----:B------:R-:W-:Y:S02]  /*4630*/  HADD2.F32 R3, -RZ, R38.H0_H0 ;  /* 0x20000026ff037230 */ /* 0x000fe40000004100 */
[----:B------:R-:W-:Y:S02]  /*4640*/  HADD2.F32 R58, -RZ, R2.H1_H1 ;  /* 0x30000002ff3a7230 */ /* 0x000fe40000004100 */
[----:B------:R-:W-:Y:S02]  /*4650*/  HADD2.F32 R2, -RZ, R37.H0_H0 ;  /* 0x20000025ff027230 */ /* 0x000fe40000004100 */
[----:B------:R-:W-:Y:S01]  /*4660*/  FFMA.FTZ R3, R3, R59, RZ ;  /* 0x0000003b03037223 */ /* 0x000fe200000100ff */
[----:B------:R-:W-:-:S02]  /*4670*/  HADD2.F32 R38, -RZ, R9.H0_H0 ;  /* 0x20000009ff267230 */ /* 0x000fc40000004100 */
[-C--:B------:R-:W-:Y:S01]  /*4680*/  FFMA.FTZ R9, R0, R59.reuse, RZ ;  /* 0x0000003b00097223 */ /* 0x080fe200000100ff */
[----:B------:R-:W-:Y:S02]  /*4690*/  HADD2.F32 R0, -RZ, R44.H0_H0 ;  /* 0x2000002cff007230 */ /* 0x000fe40000004100 */
[-C--:B------:R-:W-:Y:S01]  /*46a0*/  FFMA.FTZ R35, R2, R59.reuse, RZ ;  /* 0x0000003b02237223 */ /* 0x080fe200000100ff */
[-C--:B------:R-:W-:Y:S01]  /*46b0*/  FFMA.FTZ R3, R46, R58.reuse, R3 ;  /* 0x0000003a2e037223 */ /* 0x080fe20000010003 */
[-C--:B------:R-:W-:Y:S01]  /*46c0*/  FFMA.FTZ R9, R8, R58.reuse, R9 ;  /* 0x0000003a08097223 */ /* 0x080fe20000010009 */
[----:B------:R-:W-:Y:S02]  /*46d0*/  HADD2.F32 R8, -RZ, R47.H0_H0 ;  /* 0x2000002fff087230 */ /* 0x000fe40000004100 */
[----:B------:R-:W-:Y:S01]  /*46e0*/  FFMA.FTZ R59, R4, R59, RZ ;  /* 0x0000003b043b7223 */ /* 0x000fe200000100ff */
[----:B------:R-:W-:Y:S02]  /*46f0*/  HADD2.F32 R2, -RZ, R45.H0_H0 ;  /* 0x2000002dff027230 */ /* 0x000fe40000004100 */
[----:B------:R-:W-:Y:S01]  /*4700*/  FFMA.FTZ R35, R38, R58, R35 ;  /* 0x0000003a26237223 */ /* 0x000fe20000010023 */
        /* <DEDUP_REMOVED lines=60> */
.L_x_3175:
        /* <DEDUP_REMOVED lines=198> */
.L_x_3177:
        /* <DEDUP_REMOVED lines=98> */
.L_x_3179:
        /* <DEDUP_REMOVED lines=91> */
.L_x_3178:
        /* <DEDUP_REMOVED lines=199> */
.L_x_3180:
        /* <DEDUP_REMOVED lines=99> */
.L_x_3181:
        /* <DEDUP_REMOVED lines=42> */
[----:B-1----:R-:W-:-:S02]  /*7840*/  HADD2.F32 R3, -RZ, R10.H0_H0 ;  /* 0x2000000aff037230 */ /* 0x002fc40000004100 */
        /* <DEDUP_REMOVED lines=47> */
[----:B------:R-:W-:Y:S01]  /*7b40*/  HFMA2 R24, R0, 1, 1, R24 ;  /* 0x3c003c0000187831 */ /* 0x000fe20000000018 */
[----:B------:R-:W-:Y:S01]  /*7b50*/  MOV R0, R6 ;  /* 0x0000000600007202 */ /* 0x000fe20000000f00 */
[----:B------:R-:W-:-:S07]  /*7b60*/  HADD2 R29, R8, R29 ;  /* 0x0000001d081d7230 */ /* 0x000fce0000000000 */
.L_x_3170:
        /* <DEDUP_REMOVED lines=9> */
.L_x_3189:
        /* <DEDUP_REMOVED lines=14> */
[----:B------:R-:W-:-:S02]  /*7ce0*/  SHF.R.U32.HI R45, RZ, 0xc, R38 ;  /* 0x0000000cff2d7819 */ /* 0x000fc40000011626 */
[----:B------:R-:W-:Y:S02]  /*7cf0*/  LOP3.LUT R46, R38, 0x3f003f, RZ, 0xc0, !PT ;  /* 0x003f003f262e7812 */ /* 0x000fe400078ec0ff */
[----:B------:R-:W-:Y:S02]  /*7d00*/  SHF.R.U32.HI R47, RZ, 0x6, R38 ;  /* 0x00000006ff2f7819 */ /* 0x000fe40000011626 */
[--C-:B------:R-:W-:Y:S02]  /*7d10*/  SHF.R.U32.HI R49, RZ, 0xc, R39.reuse ;  /* 0x0000000cff317819 */ /* 0x100fe40000011627 */
[----:B------:R-:W-:Y:S02]  /*7d20*/  LOP3.LUT R54, R39, 0x3f003f, RZ, 0xc0, !PT ;  /* 0x003f003f27367812 */ /* 0x000fe400078ec0ff */
[----:B------:R-:W-:Y:S02]  /*7d30*/  SHF.R.U32.HI R55, RZ, 0x6, R39 ;  /* 0x00000006ff377819 */ /* 0x000fe40000011627 */
[----:B------:R-:W-:-:S02]  /*7d40*/  LOP3.LUT R47, R47, 0x3f003f, RZ, 0xc0, !PT ;  /* 0x003f003f2f2f7812 */ /* 0x000fc400078ec0ff */
[--C-:B----4-:R-:W-:Y:S02]  /*7d50*/  SHF.R.U32.HI R34, RZ, 0x8, R12.reuse ;  /* 0x00000008ff227819 */ /* 0x110fe4000001160c */
[----:B------:R-:W-:Y:S02]  /*7d60*/  LOP3.LUT R32, R12, 0x3f003f, RZ, 0xc0, !PT ;  /* 0x003f003f0c207812 */ /* 0x000fe400078ec0ff */
[--C-:B------:R-:W-:Y:S02]  /*7d70*/  SHF.R.U32.HI R33, RZ, 0x6, R12.reuse ;  /* 0x00000006ff217819 */ /* 0x100fe4000001160c */
        /* <DEDUP_REMOVED lines=12> */
[----:B------:R-:W-:Y:S02]  /*7e40*/  LOP3.LUT R36, R45, 0xf000f, RZ, 0xc0, !PT ;  /* 0x000f000f2d247812 */ /* 0x000fe400078ec0ff */
[----:B------:R-:W-:Y:S02]  /*7e50*/  LOP3.LUT R42, R49, 0xf000f, RZ, 0xc0, !PT ;  /* 0x000f000f312a7812 */ /* 0x000fe400078ec0ff */
[----:B------:R-:W-:-:S02]  /*7e60*/  LOP3.LUT R45, R15, 0x300030, R12, 0xf8, !PT ;  /* 0x003000300f2d7812 */ /* 0x000fc400078ef80c */
[----:B------:R-:W-:Y:S02]  /*7e70*/  LOP3.LUT R52, R36, 0x300030, R39, 0xf8, !PT ;  /* 0x0030003024347812 */ /* 0x000fe400078ef827 */
[----:B---3--:R-:W-:Y:S02]  /*7e80*/  LOP3.LUT R15, R9, 0x3f003f, RZ, 0xc0, !PT ;  /* 0x003f003f090f7812 */ /* 0x008fe400078ec0ff */
[----:B------:R-:W-:Y:S02]  /*7e90*/  SHF.R.U32.HI R39, RZ, 0x6, R9 ;  /* 0x00000006ff277819 */ /* 0x000fe40000011609 */
[----:B------:R-:W-:Y:S02]  /*7ea0*/  LOP3.LUT R61, R42, 0x300030, R53, 0xf8, !PT ;  /* 0x003000302a3d7812 */ /* 0x000fe400078ef835 */
[----:B------:R-:W-:Y:S02]  /*7eb0*/  SHF.R.U32.HI R9, RZ, 0xc, R9 ;  /* 0x0000000cff097819 */ /* 0x000fe40000011609 */
[----:B------:R-:W-:-:S02]  /*7ec0*/  LOP3.LUT R50, R14, 0x3f003f, RZ, 0xc0, !PT ;  /* 0x003f003f0e327812 */ /* 0x000fc400078ec0ff */
[--C-:B------:R-:W-:Y:S02]  /*7ed0*/  SHF.R.U32.HI R51, RZ, 0x6, R14.reuse ;  /* 0x00000006ff337819 */ /* 0x100fe4000001160e */
[----:B------:R-:W-:Y:S02]  /*7ee0*/  SHF.R.U32.HI R48, RZ, 0xa, R14 ;  /* 0x0000000aff307819 */ /* 0x000fe4000001160e */
[----:B------:R-:W-:Y:S02]  /*7ef0*/  LOP3.LUT R42, R10, 0x3f003f, RZ, 0xc0, !PT ;  /* 0x003f003f0a2a7812 */ /* 0x000fe400078ec0ff */
[----:B------:R-:W-:Y:S02]  /*7f00*/  SHF.R.U32.HI R49, RZ, 0x6, R10 ;  /* 0x00000006ff317819 */ /* 0x000fe4000001160a */
[----:B------:R-:W-:Y:S02]  /*7f10*/  LOP3.LUT R14, R13, 0x300030, R34, 0xf8, !PT ;  /* 0x003000300d0e7812 */ /* 0x000fe400078ef822 */
[----:B------:R-:W-:-:S02]  /*7f20*/  SHF.R.U32.HI R10, RZ, 0xc, R10 ;  /* 0x0000000cff0a7819 */ /* 0x000fc4000001160a */
[----:B------:R-:W-:Y:S02]  /*7f30*/  LOP3.LUT R56, R11, 0x3f003f, RZ, 0xc0, !PT ;  /* 0x003f003f0b387812 */ /* 0x000fe400078ec0ff */
[--C-:B------:R-:W-:Y:S02]  /*7f40*/  SHF.R.U32.HI R57, RZ, 0x6, R11.reuse ;  /* 0x00000006ff397819 */ /* 0x100fe4000001160b */
[----:B------:R-:W-:Y:S02]  /*7f50*/  LOP3.LUT R12, R8, 0x3f003f, RZ, 0xc0, !PT ;  /* 0x003f003f080c7812 */ /* 0x000fe400078ec0ff */
[--C-:B------:R-:W-:Y:S02]  /*7f60*/  SHF.R.U32.HI R13, RZ, 0x6, R8.reuse ;  /* 0x00000006ff0d7819 */ /* 0x100fe40000011608 */
        /* <DEDUP_REMOVED lines=11> */
[----:B------:R-:W-:Y:S01]  /*8020*/  LOP3.LUT R9, R39, 0x3f003f, RZ, 0xc0, !PT ;  /* 0x003f003f27097812 */ /* 0x000fe200078ec0ff */
[----:B------:R-:W-:Y:S01]  /*8030*/  HADD2 R39, R47, -1056, -1056 ;  /* 0xe420e4202f277430 */ /* 0x000fe20000000000 */
[----:B------:R-:W-:Y:S02]  /*8040*/  LOP3.LUT R55, R55, 0x64006400, RZ, 0xfc, !PT ;  /* 0x6400640037377812 */ /* 0x000fe400078efcff */
[----:B------:R-:W-:-:S02]  /*8050*/  LOP3.LUT R62, R10, 0x300030, R59, 0xf8, !PT ;  /* 0x003000300a3e7812 */ /* 0x000fc400078ef83b */
        /* <DEDUP_REMOVED lines=115> */
.L_x_3183:
        /* <DEDUP_REMOVED lines=50> */
.L_x_3185:
        /* <DEDUP_REMOVED lines=45> */
.L_x_3184:
        /* <DEDUP_REMOVED lines=28> */
[----:B------:R-:W-:Y:S02]  /*8f40*/  SHF.R.U32.HI R12, RZ, 0x8, R13 ;  /* 0x00000008ff0c7819 */ /* 0x000fe4000001160d */
[----:B------:R-:W-:Y:S02]  /*8f50*/  LOP3.LUT R3, R36, 0xf000f, RZ, 0xc0, !PT ;  /* 0x000f000f24037812 */ /* 0x000fe400078ec0ff */
[----:B------:R-:W-:Y:S02]  /*8f60*/  LOP3.LUT R15, R42, 0xf000f, RZ, 0xc0, !PT ;  /* 0x000f000f2a0f7812 */ /* 0x000fe400078ec0ff */
[----:B------:R-:W-:Y:S02]  /*8f70*/  LOP3.LUT R51, R46, 0xf000f, RZ, 0xc0, !PT ;  /* 0x000f000f2e337812 */ /* 0x000fe400078ec0ff */
[----:B------:R-:W-:-:S02]  /*8f80*/  LOP3.LUT R53, R39, 0x3f003f, RZ, 0xc0, !PT ;  /* 0x003f003f27357812 */ /* 0x000fc400078ec0ff */
[----:B------:R-:W-:Y:S02]  /*8f90*/  SHF.R.U32.HI R54, RZ, 0x6, R39 ;  /* 0x00000006ff367819 */ /* 0x000fe40000011627 */
[----:B------:R-:W-:Y:S02]  /*8fa0*/  LOP3.LUT R44, R13, 0x3f003f, RZ, 0xc0, !PT ;  /* 0x003f003f0d2c7812 */ /* 0x000fe400078ec0ff */
[--C-:B------:R-:W-:Y:S02]  /*8fb0*/  SHF.R.U32.HI R45, RZ, 0x6, R13.reuse ;  /* 0x00000006ff2d7819 */ /* 0x100fe4000001160d */
[----:B------:R-:W-:Y:S02]  /*8fc0*/  SHF.R.U32.HI R39, RZ, 0xa, R13 ;  /* 0x0000000aff277819 */ /* 0x000fe4000001160d */
[----:B------:R-:W-:Y:S02]  /*8fd0*/  LOP3.LUT R55, R55, 0xf000f, RZ, 0xc0, !PT ;  /* 0x000f000f37377812 */ /* 0x000fe400078ec0ff */
[----:B------:R-:W-:-:S02]  /*8fe0*/  LOP3.LUT R13, R3, 0x300030, R2, 0xf8, !PT ;  /* 0x00300030030d7812 */ /* 0x000fc400078ef802 */
[----:B------:R-:W-:Y:S02]  /*8ff0*/  LOP3.LUT R46, R15, 0x300030, R12, 0xf8, !PT ;  /* 0x003000300f2e7812 */ /* 0x000fe400078ef80c */
[----:B------:R-:W-:Y:S02]  /*9000*/  LOP3.LUT R51, R51, 0x300030, R48, 0xf8, !PT ;  /* 0x0030003033337812 */ /* 0x000fe400078ef830 */
[----:B---3--:R-:W-:Y:S02]  /*9010*/  LOP3.LUT R3, R8, 0x3f003f, RZ, 0xc0, !PT ;  /* 0x003f003f08037812 */ /* 0x008fe400078ec0ff */
[----:B------:R-:W-:Y:S02]  /*9020*/  SHF.R.U32.HI R12, RZ, 0x6, R8 ;  /* 0x00000006ff0c7819 */ /* 0x000fe40000011608 */
[----:B------:R-:W-:Y:S02]  /*9030*/  LOP3.LUT R42, R10, 0x3f003f, RZ, 0xc0, !PT ;  /* 0x003f003f0a2a7812 */ /* 0x000fe400078ec0ff */
[----:B------:R-:W-:-:S02]  /*9040*/  SHF.R.U32.HI R48, RZ, 0x6, R10 ;  /* 0x00000006ff307819 */ /* 0x000fc4000001160a */
[----:B------:R-:W-:Y:S02]  /*9050*/  SHF.R.U32.HI R8, RZ, 0xc, R8 ;  /* 0x0000000cff087819 */ /* 0x000fe40000011608 */
[----:B------:R-:W-:Y:S02]  /*9060*/  SHF.R.U32.HI R2, RZ, 0xc, R9 ;  /* 0x0000000cff027819 */ /* 0x000fe40000011609 */
[----:B------:R-:W-:Y:S02]  /*9070*/  SHF.R.U32.HI R10, RZ, 0xc, R10 ;  /* 0x0000000cff0a7819 */ /* 0x000fe4000001160a */
[--C-:B------:R-:W-:Y:S02]  /*9080*/  SHF.R.U32.HI R36, RZ, 0xc, R11.reuse ;  /* 0x0000000cff247819 */ /* 0x100fe4000001160b */
[----:B------:R-:W-:Y:S02]  /*9090*/  LOP3.LUT R60, R55, 0x300030, R14, 0xf8, !PT ;  /* 0x00300030373c7812 */ /* 0x000fe400078ef80e */
[----:B------:R-:W-:-:S02]  /*90a0*/  SHF.R.U32.HI R56, RZ, 0x6, R11 ;  /* 0x00000006ff387819 */ /* 0x000fc4000001160b */
        /* <DEDUP_REMOVED lines=132> */
.L_x_3186:
        /* <DEDUP_REMOVED lines=48> */
.L_x_3188:
        /* <DEDUP_REMOVED lines=45> */
.L_x_3187:
[----:B------:R-:W-:Y:S01]  /*9ec0*/  IADD3 R0, PT, PT, R0, 0x20, RZ ;  /* 0x0000002000007810 */ /* 0x000fe20007ffe0ff */
[----:B------:R-:W-:Y:S01]  /*9ed0*/  UIADD3 UR4, UPT, UPT, UR4, 0x40, URZ ;  /* 0x0000004004047890 */ /* 0x000fe2000fffe0ff */
[----:B------:R-:W-:Y:S02]  /*9ee0*/  IMAD.WIDE R6, R20, 0x4, R6 ;  /* 0x0000000414067825 */ /* 0x000fe400078e0206 */
[----:B------:R-:W-:-:S13]  /*9ef0*/  ISETP.GE.AND P1, PT, R0, R35, PT ;  /* 0x000000230000720c */ /* 0x000fda0003f26270 */
[----:B------:R-:W-:Y:S05]  /*9f00*/  @!P1 BRA `(.L_x_3189) ;  /* 0xffffffdc003c9947 */ /* 0x000fea000383ffff */
[----:B------:R-:W-:-:S07]  /*9f10*/  IMAD.WIDE R32, R20, 0x18, R32 ;  /* 0x0000001814207825 */ /* 0x000fce00078e0220 */
.L_x_3182:
        /* <DEDUP_REMOVED lines=9> */
.L_x_3194:
[----:B------:R-:W1:Y:S01]  /*9fb0*/  LDC R20, c[0x0][0x3ac] ;  /* 0x0000eb00ff147b82 */ /* 0x000e620000000800 */
[----:B------:R-:W2:Y:S01]  /*9fc0*/  LDG.E.128.CONSTANT R40, desc[UR10][R32.64] ;  /* 0x0000000a20287981 */ /* 0x000ea2000c1e9d00 */
[----:B-1----:R-:W-:-:S05]  /*9fd0*/  IMAD.WIDE R34, R20, 0x4, R32 ;  /* 0x0000000414227825 */ /* 0x002fca00078e0220 */
[----:B------:R-:W3:Y:S01]  /*9fe0*/  LDG.E.128.CONSTANT R36, desc[UR10][R34.64] ;  /* 0x0000000a22247981 */ /* 0x000ee2000c1e9d00 */
[----:B------:R-:W-:-:S05]  /*9ff0*/  IMAD.WIDE R44, R20, 0x4, R34 ;  /* 0x00000004142c7825 */ /* 0x000fca00078e0222 */
[----:B------:R-:W4:Y:S01]  /*a000*/  LDG.E.128.CONSTANT R8, desc[UR10][R44.64] ;  /* 0x0000000a2c087981 */ /* 0x000f22000c1e9d00 */
[----:B------:R-:W-:-:S05]  /*a010*/  IMAD.WIDE R46, R20, 0x4, R44 ;  /* 0x00000004142e7825 */ /* 0x000fca00078e022c */
[----:B------:R1:W5:Y:S01]  /*a020*/  LDG.E.128.CONSTANT R12, desc[UR10][R46.64] ;  /* 0x0000000a2e0c7981 */ /* 0x000362000c1e9d00 */
[----:B------:R-:W-:-:S05]  /*a030*/  IMAD.WIDE R2, R20, 0x4, R46 ;  /* 0x0000000414027825 */ /* 0x000fca00078e022e */
[----:B------:R-:W5:Y:S01]  /*a040*/  LDG.E.128.CONSTANT R4, desc[UR10][R2.64] ;  /* 0x0000000a02047981 */ /* 0x000f62000c1e9d00 */
[----:B------:R-:W0:Y:S01]  /*a050*/  S2UR UR5, SR_CTAID.Y ;  /* 0x00000000000579c3 */ /* 0x000e220000002600 */
[----:B------:R-:W-:Y:S02]  /*a060*/  MOV R30, 0x2800 ;  /* 0x00002800001e7802 */ /* 0x000fe40000000f00 */
[----:B------:R-:W-:Y:S01]  /*a070*/  ISETP.NE.AND P1, PT, R23, RZ, PT ;  /* 0x000000ff1700720c */ /* 0x000fe20003f25270 */
[----:B0-----:R-:W-:-:S04]  /*a080*/  UIMAD UR5, UR5, -0x3, UR6 ;  /* 0xfffffffd050578a4 */ /* 0x001fc8000f8e0206 */
[----:B------:R-:W-:Y:S01]  /*a090*/  UISETP.NE.AND UP0, UPT, UR5, 0x1, UPT ;  /* 0x000000010500788c */ /* 0x000fe2000bf05270 */
[----:B--2---:R-:W-:Y:S02]  /*a0a0*/  SHF.R.U32.HI R48, RZ, 0xf, R40 ;  /* 0x0000000fff307819 */ /* 0x004fe40000011628 */
[----:B------:R-:W-:Y:S02]  /*a0b0*/  SHF.R.U32.HI R50, RZ, 0xf, R41 ;  /* 0x0000000fff327819 */ /* 0x000fe40000011629 */
[----:B------:R-:W-:Y:S02]  /*a0c0*/  SHF.R.U32.HI R51, RZ, 0xf, R42 ;  /* 0x0000000fff337819 */ /* 0x000fe4000001162a */
        /* <DEDUP_REMOVED lines=13> */
[----:B---3--:R-:W-:Y:S02]  /*a1a0*/  LOP3.LUT R43, R36, 0x1f001f, RZ, 0xc0, !PT ;  /* 0x001f001f242b7812 */ /* 0x008fe400078ec0ff */
[----:B------:R-:W-:-:S02]  /*a1b0*/  SHF.R.U32.HI R42, RZ, 0xa, R36 ;  /* 0x0000000aff2a7819 */ /* 0x000fc40000011624 */
[----:B------:R-:W-:Y:S02]  /*a1c0*/  LOP3.LUT R32, R36, 0x3e003e0, RZ, 0xc0, !PT ;  /* 0x03e003e024207812 */ /* 0x000fe400078ec0ff */
[----:B-1----:R-:W-:Y:S02]  /*a1d0*/  SHF.R.U32.HI R47, RZ, 0xe, R36 ;  /* 0x0000000eff2f7819 */ /* 0x002fe40000011624 */
[C---:B------:R-:W-:Y:S02]  /*a1e0*/  LOP3.LUT R44, R37.reuse, 0x1f001f, RZ, 0xc0, !PT ;  /* 0x001f001f252c7812 */ /* 0x040fe400078ec0ff */
[--C-:B------:R-:W-:Y:S02]  /*a1f0*/  SHF.R.U32.HI R45, RZ, 0xa, R37.reuse ;  /* 0x0000000aff2d7819 */ /* 0x100fe40000011625 */
[----:B------:R-:W-:Y:S02]  /*a200*/  LOP3.LUT R35, R37, 0x3e003e0, RZ, 0xc0, !PT ;  /* 0x03e003e025237812 */ /* 0x000fe400078ec0ff */
        /* <DEDUP_REMOVED lines=8> */
[----:B------:R-:W-:Y:S02]  /*a290*/  SHF.R.U32.HI R39, RZ, 0xe, R39 ;  /* 0x0000000eff277819 */ /* 0x000fe40000011627 */
[----:B------:R-:W-:Y:S02]  /*a2a0*/  LOP3.LUT R52, R52, 0x10001, RZ, 0xc0, !PT ;  /* 0x0001000134347812 */ /* 0x000fe400078ec0ff */
[----:B------:R-:W-:Y:S02]  /*a2b0*/  LOP3.LUT R51, R48, 0x20002, R47, 0xf8, !PT ;  /* 0x0002000230337812 */ /* 0x000fe400078ef82f */
[----:B------:R-:W-:Y:S02]  /*a2c0*/  LOP3.LUT R55, R50, 0x20002, R37, 0xf8, !PT ;  /* 0x0002000232377812 */ /* 0x000fe400078ef825 */
[----:B------:R-:W-:-:S02]  /*a2d0*/  LOP3.LUT R61, R36, 0x20002, R53, 0xf8, !PT ;  /* 0x00020002243d7812 */ /* 0x000fc400078ef835 */
[C---:B----4-:R-:W-:Y:S02]  /*a2e0*/  LOP3.LUT R47, R8.reuse, 0x1f001f, RZ, 0xc0, !PT ;  /* 0x001f001f082f7812 */ /* 0x050fe400078ec0ff */
[----:B------:R-:W-:Y:S02]  /*a2f0*/  SHF.R.U32.HI R48, RZ, 0xa, R8 ;  /* 0x0000000aff307819 */ /* 0x000fe40000011608 */
[----:B------:R-:W-:Y:S02]  /*a300*/  LOP3.LUT R36, R8, 0x3e003e0, RZ, 0xc0, !PT ;  /* 0x03e003e008247812 */ /* 0x000fe400078ec0ff */
[C---:B------:R-:W-:Y:S02]  /*a310*/  LOP3.LUT R60, R10.reuse, 0x1f001f, RZ, 0xc0, !PT ;  /* 0x001f001f0a3c7812 */ /* 0x040fe400078ec0ff */
[----:B------:R-:W-:Y:S02]  /*a320*/  SHF.R.U32.HI R59, RZ, 0xa, R10 ;  /* 0x0000000aff3b7819 */ /* 0x000fe4000001160a */
[----:B------:R-:W-:-:S02]  /*a330*/  LOP3.LUT R37, R10, 0x3e003e0, RZ, 0xc0, !PT ;  /* 0x03e003e00a257812 */ /* 0x000fc400078ec0ff */
[----:B------:R-:W-:Y:S02]  /*a340*/  SHF.R.U32.HI R8, RZ, 0xd, R8 ;  /* 0x0000000dff087819 */ /* 0x000fe40000011608 */
[----:B------:R-:W-:Y:S02]  /*a350*/  SHF.R.U32.HI R10, RZ, 0xd, R10 ;  /* 0x0000000dff0a7819 */ /* 0x000fe4000001160a */
[----:B------:R-:W-:Y:S02]  /*a360*/  LOP3.LUT R69, R52, 0x20002, R39, 0xf8, !PT ;  /* 0x0002000234457812 */ /* 0x000fe400078ef827 */
        /* <DEDUP_REMOVED lines=11> */
[----:B------:R-:W-:Y:S02]  /*a420*/  LOP3.LUT R9, R51, 0x40004, R8, 0xf8, !PT ;  /* 0x0004000433097812 */ /* 0x000fe400078ef808 */
[----:B------:R-:W-:Y:S02]  /*a430*/  LOP3.LUT R11, R61, 0x40004, R10, 0xf8, !PT ;  /* 0x000400043d0b7812 */ /* 0x000fe400078ef80a */
[----:B------:R-:W-:Y:S02]  /*a440*/  LOP3.LUT R8, R55, 0x40004, R50, 0xf8, !PT ;  /* 0x0004000437087812 */ /* 0x000fe400078ef832 */
[----:B------:R-:W-:-:S02]  /*a450*/  LOP3.LUT R10, R69, 0x40004, R54, 0xf8, !PT ;  /* 0x00040004450a7812 */ /* 0x000fc400078ef836 */
[C---:B-----5:R-:W-:Y:S02]  /*a460*/  LOP3.LUT R50, R12.reuse, 0x1f001f, RZ, 0xc0, !PT ;  /* 0x001f001f0c327812 */ /* 0x060fe400078ec0ff */
        /* <DEDUP_REMOVED lines=8> */
[----:B------:R-:W-:Y:S02]  /*a4f0*/  LOP3.LUT R68, R8, 0x80008, R13, 0xf8, !PT ;  /* 0x0008000808447812 */ /* 0x000fe400078ef80d */
        /* <DEDUP_REMOVED lines=9> */
[----:B------:R-:W-:Y:S02]  /*a590*/  LOP3.LUT R67, R67, 0x64006400, RZ, 0xfc, !PT ;  /* 0x6400640043437812 */ /* 0x000fe400078efcff */
[----:B------:R-:W-:Y:S02]  /*a5a0*/  SHF.R.U32.HI R14, RZ, 0xc, R14 ;  /* 0x0000000cff0e7819 */ /* 0x000fe4000001160e */
[----:B------:R-:W-:Y:S01]  /*a5b0*/  SHF.R.U32.HI R15, RZ, 0xc, R15 ;  /* 0x0000000cff0f7819 */ /* 0x000fe2000001160f */
[----:B------:R-:W-:Y:S01]  /*a5c0*/  HFMA2 R84, R67, R30.H0_H0, -48, -48 ;  /* 0xd200d20043547431 */ /* 0x000fe2000004001e */
[----:B------:R-:W-:Y:S02]  /*a5d0*/  SHF.R.U32.HI R4, RZ, 0xb, R4 ;  /* 0x0000000bff047819 */ /* 0x000fe40000011604 */
[----:B------:R-:W-:-:S02]  /*a5e0*/  LOP3.LUT R13, R6, 0x1f001f, RZ, 0xc0, !PT ;  /* 0x001f001f060d7812 */ /* 0x000fc400078ec0ff */
[----:B------:R-:W-:Y:S02]  /*a5f0*/  SHF.R.U32.HI R12, RZ, 0xa, R6 ;  /* 0x0000000aff0c7819 */ /* 0x000fe40000011606 */
[----:B------:R-:W-:Y:S02]  /*a600*/  LOP3.LUT R90, R6, 0x3e003e0, RZ, 0xc0, !PT ;  /* 0x03e003e0065a7812 */ /* 0x000fe400078ec0ff */
[----:B------:R-:W-:Y:S02]  /*a610*/  LOP3.LUT R81, R11, 0x80008, R14, 0xf8, !PT ;  /* 0x000800080b517812 */ /* 0x000fe400078ef80e */
[----:B------:R-:W-:Y:S02]  /*a620*/  LOP3.LUT R70, R10, 0x80008, R15, 0xf8, !PT ;  /* 0x000800080a467812 */ /* 0x000fe400078ef80f */
[----:B------:R-:W-:Y:S02]  /*a630*/  SHF.R.U32.HI R6, RZ, 0xb, R6 ;  /* 0x0000000bff067819 */ /* 0x000fe40000011606 */
[----:B------:R-:W-:-:S02]  /*a640*/  LOP3.LUT R4, R69, 0x100010, R4, 0xf8, !PT ;  /* 0x0010001045047812 */ /* 0x000fc400078ef804 */
[----:B------:R-:W-:Y:S02]  /*a650*/  LOP3.LUT R41, R41, 0x64006400, RZ, 0xfc, !PT ;  /* 0x6400640029297812 */ /* 0x000fe400078efcff */
[C---:B------:R-:W-:Y:S02]  /*a660*/  LOP3.LUT R11, R5.reuse, 0x1f001f, RZ, 0xc0, !PT ;  /* 0x001f001f050b7812 */ /* 0x040fe400078ec0ff */
[----:B------:R-:W-:Y:S02]  /*a670*/  SHF.R.U32.HI R10, RZ, 0xa, R5 ;  /* 0x0000000aff0a7819 */ /* 0x000fe40000011605 */
[----:B------:R-:W-:Y:S02]  /*a680*/  LOP3.LUT R88, R5, 0x3e003e0, RZ, 0xc0, !PT ;  /* 0x03e003e005587812 */ /* 0x000fe400078ec0ff */
[----:B------:R-:W-:Y:S02]  /*a690*/  LOP3.LUT R69, R40, 0x64006400, RZ, 0xfc, !PT ;  /* 0x6400640028457812 */ /* 0x000fe400078efcff */
[----:B------:R-:W-:-:S02]  /*a6a0*/  LOP3.LUT R67, R33, 0x64006400, RZ, 0xfc, !PT ;  /* 0x6400640021437812 */ /* 0x000fc400078efcff */
[----:B------:R-:W-:Y:S01]  /*a6b0*/  SHF.R.U32.HI R5, RZ, 0xb, R5 ;  /* 0x0000000bff057819 */ /* 0x000fe20000011605 */
[-C--:B------:R-:W-:Y:S01]  /*a6c0*/  HFMA2 R82, R69, R30.reuse.H0_H0, -48, -48 ;  /* 0xd200d20045527431 */ /* 0x080fe2000004001e */
[----:B------:R-:W-:Y:S02]  /*a6d0*/  LOP3.LUT R35, R35, 0x64006400, RZ, 0xfc, !PT ;  /* 0x6400640023237812 */ /* 0x000fe400078efcff */
[----:B------:R-:W-:Y:S02]  /*a6e0*/  LOP3.LUT R33, R36, 0x64006400, RZ, 0xfc, !PT ;  /* 0x6400640024217812 */ /* 0x000fe400078efcff */
[----:B------:R-:W-:Y:S01]  /*a6f0*/  LOP3.LUT R89, R37, 0x64006400, RZ, 0xfc, !PT ;  /* 0x6400640025597812 */ /* 0x000fe200078efcff */
[-C--:B------:R-:W-:Y:S01]  /*a700*/  HFMA2 R69, R35, R30.reuse.H0_H0, -48, -48 ;  /* 0xd200d20023457431 */ /* 0x080fe2000004001e */
[----:B------:R-:W-:Y:S02]  /*a710*/  LOP3.LUT R91, R34, 0x64006400, RZ, 0xfc, !PT ;  /* 0x64006400225b7812 */ /* 0x000fe400078efcff */
[----:B------:R-:W-:Y:S01]  /*a720*/  LOP3.LUT R6, R81, 0x100010, R6, 0xf8, !PT ;  /* 0x0010001051067812 */ /* 0x000fe200078ef806 */
[-C--:B------:R-:W-:Y:S01]  /*a730*/  HFMA2 R81, R41, R30.reuse.H0_H0, -48, -48 ;  /* 0xd200d20029517431 */ /* 0x080fe2000004001e */
[C---:B------:R-:W-:Y:S01]  /*a740*/  LOP3.LUT R92, R7.reuse, 0x3e003e0, RZ, 0xc0, !PT ;  /* 0x03e003e0075c7812 */ /* 0x040fe200078ec0ff */
[----:B------:R-:W-:Y:S01]  /*a750*/  HFMA2 R40, R89, R30.H0_H0, -48, -48 ;  /* 0xd200d20059287431 */ /* 0x000fe2000004001e */
[----:B------:R-:W-:-:S02]  /*a760*/  LOP3.LUT R14, R7, 0x1f001f, RZ, 0xc0, !PT ;  /* 0x001f001f070e7812 */ /* 0x000fc400078ec0ff */
[--C-:B------:R-:W-:Y:S02]  /*a770*/  SHF.R.U32.HI R15, RZ, 0xa, R7.reuse ;  /* 0x0000000aff0f7819 */ /* 0x100fe40000011607 */
[----:B------:R-:W-:Y:S02]  /*a780*/  SHF.R.U32.HI R7, RZ, 0xb, R7 ;  /* 0x0000000bff077819 */ /* 0x000fe40000011607 */
        /* <DEDUP_REMOVED lines=216> */
.L_x_3191:
[----:B------:R-:W-:Y:S05]  /*b510*/  BRA.U !UP0, `(.L_x_3192) ;  /* 0x0000000908807547 */ /* 0x000fea000b800000 */
        /* <DEDUP_REMOVED lines=81> */
.L_x_3193:
        /* <DEDUP_REMOVED lines=79> */
.L_x_3192:
[----:B------:R-:W-:Y:S01]  /*bf20*/  IADD3 R0, PT, PT, R0, 0x20, RZ ;  /* 0x0000002000007810 */ /* 0x000fe20007ffe0ff */
[----:B------:R-:W-:Y:S01]  /*bf30*/  UIADD3 UR4, UPT, UPT, UR4, 0x40, URZ ;  /* 0x0000004004047890 */ /* 0x000fe2000fffe0ff */
[----:B------:R-:W-:Y:S02]  /*bf40*/  IMAD.WIDE R32, R20, 0x4, R2 ;  /* 0x0000000414207825 */ /* 0x000fe400078e0202 */
[----:B------:R-:W-:-:S13]  /*bf50*/  ISETP.GE.AND P1, PT, R0, R31, PT ;  /* 0x0000001f0000720c */ /* 0x000fda0003f26270 */
[----:B------:R-:W-:Y:S05]  /*bf60*/  @!P1 BRA `(.L_x_3194) ;  /* 0xffffffe000109947 */ /* 0x000fea000383ffff */
.L_x_3190:
[----:B------:R-:W0:Y:S01]  /*bf70*/  S2R R3, SR_CTAID.X ;  /* 0x0000000000037919 */ /* 0x000e220000002500 */
[----:B------:R-:W1:Y:S01]  /*bf80*/  S2UR UR4, SR_CTAID.Y ;  /* 0x00000000000479c3 */ /* 0x000e620000002600 */
[----:B------:R-:W-:Y:S01]  /*bf90*/  HMUL2 R7, R28, R23.H0_H0 ;  /* 0x200000171c077232 */ /* 0x000fe20000000000 */
[----:B------:R-:W0:Y:S06]  /*bfa0*/  S2R R0, SR_TID.X ;  /* 0x0000000000007919 */ /* 0x000e2c0000002100 */
[----:B------:R-:W2:Y:S01]  /*bfb0*/  LDC.64 R4, c[0x0][0x3a0] ;  /* 0x0000e800ff047b82 */ /* 0x000ea20000000a00 */
[----:B-1----:R-:W-:Y:S01]  /*bfc0*/  UIMAD UR4, UR4, 0x3, URZ ;  /* 0x00000003040478a4 */ /* 0x002fe2000f8e02ff */
[----:B0-----:R-:W-:-:S06]  /*bfd0*/  LEA R3, R3, R0, 0x5 ;  /* 0x0000000003037211 */ /* 0x001fcc00078e28ff */
[----:B------:R-:W0:Y:S01]  /*bfe0*/  LDC R0, c[0x0][0x3a8] ;  /* 0x0000ea00ff007b82 */ /* 0x000e220000000800 */
[----:B------:R-:W-:-:S05]  /*bff0*/  SHF.L.U32 R3, R3, 0x2, RZ ;  /* 0x0000000203037819 */ /* 0x000fca00000006ff */
[----:B------:R-:W-:-:S04]  /*c000*/  IMAD R3, R20, UR4, R3 ;  /* 0x0000000414037c24 */ /* 0x000fc8000f8e0203 */
        /* <DEDUP_REMOVED lines=11> */
.L_x_3198:
[----:B------:R-:W0:Y:S02]  /*c0c0*/  LDS R2, [R6] ;  /* 0x0000000006027984 */ /* 0x000e240000000800 */
[----:B0-----:R-:W-:-:S05]  /*c0d0*/  HADD2 R3, R2, R7 ;  /* 0x0000000702037230 */ /* 0x001fca0000000000 */
[----:B------:R-:W0:Y:S02]  /*c0e0*/  ATOMS.CAST.SPIN P1, [R6], R2, R3 ;  /* 0x000000020600758d */ /* 0x000e240001820003 */
[----:B0-----:R-:W-:Y:S05]  /*c0f0*/  @!P1 BRA `(.L_x_3198) ;  /* 0xfffffffc00f09947 */ /* 0x001fea000383ffff */
[----:B------:R-:W-:Y:S05]  /*c100*/  BRA `(.L_x_3196) ;  /* 0x00000000000c7947 */ /* 0x000fea0003800000 */
.L_x_3197:
[----:B------:R-:W2:Y:S02]  /*c110*/  LD.E R2, desc[UR10][R4.64] ;  /* 0x0000000a04027980 */ /* 0x000ea4000c101900 */
[----:B--2---:R-:W-:-:S05]  /*c120*/  IADD3 R3, PT, PT, R7, R2, RZ ;  /* 0x0000000207037210 */ /* 0x004fca0007ffe0ff */
[----:B------:R0:W-:Y:S02]  /*c130*/  ST.E desc[UR10][R4.64], R3 ;  /* 0x0000000304007985 */ /* 0x0001e4000c10190a */
.L_x_3196:
[----:B------:R-:W-:Y:S05]  /*c140*/  BSYNC.RECONVERGENT B0 ;  /* 0x0000000000007941 */ /* 0x000fea0003800200 */
.L_x_3195:
[----:B------:R1:W-:Y:S01]  /*c150*/  ATOM.E.ADD.F16x2.RN.STRONG.GPU P1, RZ, desc[UR10][R4.64+0x4], R23 ;  /* 0x8000041704ff79a2 */ /* 0x0003e2000c12e10a */
[----:B------:R-:W-:Y:S04]  /*c160*/  BSSY.RECONVERGENT B0, `(.L_x_3199) ;  /* 0x000000e000007945 */ /* 0x000fe80003800200 */
[----:B-1----:R-:W-:Y:S05]  /*c170*/  @P1 BRA `(.L_x_3200) ;  /* 0x0000000000301947 */ /* 0x002fea0003800000 */
[----:B------:R-:W1:Y:S02]  /*c180*/  QSPC.E.S P1, RZ, [R4+0x4] ;  /* 0x0000040004ff73aa */ /* 0x000e640000020500 */
[----:B-1----:R-:W-:Y:S05]  /*c190*/  @!P1 BRA `(.L_x_3201) ;  /* 0x00000000001c9947 */ /* 0x002fea0003800000 */
[----:B------:R-:W-:-:S04]  /*c1a0*/  MOV R2, R4 ;  /* 0x0000000400027202 */ /* 0x000fc80000000f00 */
[----:B------:R-:W-:-:S07]  /*c1b0*/  MOV R6, R2 ;  /* 0x0000000200067202 */ /* 0x000fce0000000f00 */
.L_x_3202:
[----:B------:R-:W0:Y:S02]  /*c1c0*/  LDS R2, [R6+0x4] ;  /* 0x0000040006027984 */ /* 0x000e240000000800 */
[----:B0-----:R-:W-:-:S05]  /*c1d0*/  HFMA2 R3, R2, 1, 1, R23 ;  /* 0x3c003c0002037831 */ /* 0x001fca0000000017 */
[----:B------:R-:W0:Y:S02]  /*c1e0*/  ATOMS.CAST.SPIN P1, [R6+0x4], R2, R3 ;  /* 0x000004020600758d */ /* 0x000e240001820003 */
[----:B0-----:R-:W-:Y:S05]  /*c1f0*/  @!P1 BRA `(.L_x_3202) ;  /* 0xfffffffc00f09947 */ /* 0x001fea000383ffff */
[----:B------:R-:W-:Y:S05]  /*c200*/  BRA `(.L_x_3200) ;  /* 0x00000000000c7947 */ /* 0x000fea0003800000 */
.L_x_3201:
[----:B------:R-:W0:Y:S02]  /*c210*/  LD.E R2, desc[UR10][R4.64+0x4] ;  /* 0x0000040a04027980 */ /* 0x000e24000c101900 */
[----:B0-----:R-:W-:-:S05]  /*c220*/  IADD3 R3, PT, PT, R23, R2, RZ ;  /* 0x0000000217037210 */ /* 0x001fca0007ffe0ff */
[----:B------:R1:W-:Y:S02]  /*c230*/  ST.E desc[UR10][R4.64+0x4], R3 ;  /* 0x0000040304007985 */ /* 0x0003e4000c10190a */
.L_x_3200:
[----:B------:R-:W-:Y:S05]  /*c240*/  BSYNC.RECONVERGENT B0 ;  /* 0x0000000000007941 */ /* 0x000fea0003800200 */
.L_x_3199:
        /* <DEDUP_REMOVED lines=11> */
.L_x_3206:
[----:B------:R-:W0:Y:S02]  /*c300*/  LDS R2, [R6] ;  /* 0x0000000006027984 */ /* 0x000e240000000800 */
[----:B0-----:R-:W-:-:S05]  /*c310*/  HADD2 R3, R2, R7 ;  /* 0x0000000702037230 */ /* 0x001fca0000000000 */
[----:B------:R-:W0:Y:S02]  /*c320*/  ATOMS.CAST.SPIN P0, [R6], R2, R3 ;  /* 0x000000020600758d */ /* 0x000e240001800003 */
[----:B0-----:R-:W-:Y:S05]  /*c330*/  @!P0 BRA `(.L_x_3206) ;  /* 0xfffffffc00f08947 */ /* 0x001fea000383ffff */
[----:B------:R-:W-:Y:S05]  /*c340*/  BRA `(.L_x_3204) ;  /* 0x00000000000c7947 */ /* 0x000fea0003800000 */
.L_x_3205:
[----:B------:R-:W2:Y:S02]  /*c350*/  LD.E R2, desc[UR10][R4.64] ;  /* 0x0000000a04027980 */ /* 0x000ea4000c101900 */
[----:B--2---:R-:W-:-:S05]  /*c360*/  IADD3 R3, PT, PT, R7, R2, RZ ;  /* 0x0000000207037210 */ /* 0x004fca0007ffe0ff */
[----:B------:R0:W-:Y:S02]  /*c370*/  ST.E desc[UR10][R4.64], R3 ;  /* 0x0000000304007985 */ /* 0x0001e4000c10190a */
.L_x_3204:
[----:B------:R-:W-:Y:S05]  /*c380*/  BSYNC.RECONVERGENT B0 ;  /* 0x0000000000007941 */ /* 0x000fea0003800200 */
.L_x_3203:
[----:B------:R1:W-:Y:S01]  /*c390*/  ATOM.E.ADD.F16x2.RN.STRONG.GPU P0, RZ, desc[UR10][R4.64+0x4], R25 ;  /* 0x8000041904ff79a2 */ /* 0x0003e2000c10e10a */
[----:B------:R-:W-:Y:S04]  /*c3a0*/  BSSY.RECONVERGENT B0, `(.L_x_3207) ;  /* 0x000000e000007945 */ /* 0x000fe80003800200 */
[----:B-1----:R-:W-:Y:S05]  /*c3b0*/  @P0 BRA `(.L_x_3208) ;  /* 0x0000000000300947 */ /* 0x002fea0003800000 */
[----:B------:R-:W1:Y:S02]  /*c3c0*/  QSPC.E.S P0, RZ, [R4+0x4] ;  /* 0x0000040004ff73aa */ /* 0x000e640000000500 */
[----:B-1----:R-:W-:Y:S05]  /*c3d0*/  @!P0 BRA `(.L_x_3209) ;  /* 0x00000000001c8947 */ /* 0x002fea0003800000 */
[----:B------:R-:W-:-:S04]  /*c3e0*/  MOV R2, R4 ;  /* 0x0000000400027202 */ /* 0x000fc80000000f00 */
[----:B------:R-:W-:-:S07]  /*c3f0*/  MOV R6, R2 ;  /* 0x0000000200067202 */ /* 0x000fce0000000f00 */
.L_x_3210:
[----:B------:R-:W0:Y:S02]  /*c400*/  LDS R2, [R6+0x4] ;  /* 0x0000040006027984 */ /* 0x000e240000000800 */
[----:B0-----:R-:W-:-:S05]  /*c410*/  HFMA2 R3, R2, 1, 1, R25 ;  /* 0x3c003c0002037831 */ /* 0x001fca0000000019 */
[----:B------:R-:W0:Y:S02]  /*c420*/  ATOMS.CAST.SPIN P0, [R6+0x4], R2, R3 ;  /* 0x000004020600758d */ /* 0x000e240001800003 */
[----:B0-----:R-:W-:Y:S05]  /*c430*/  @!P0 BRA `(.L_x_3210) ;  /* 0xfffffffc00f08947 */ /* 0x001fea000383ffff */
[----:B------:R-:W-:Y:S05]  /*c440*/  BRA `(.L_x_3208) ;  /* 0x00000000000c7947 */ /* 0x000fea0003800000 */
.L_x_3209:
[----:B------:R-:W0:Y:S02]  /*c450*/  LD.E R2, desc[UR10][R4.64+0x4] ;  /* 0x0000040a04027980 */ /* 0x000e24000c101900 */
[----:B0-----:R-:W-:-:S05]  /*c460*/  IADD3 R3, PT, PT, R25, R2, RZ ;  /* 0x0000000219037210 */ /* 0x001fca0007ffe0ff */
[----:B------:R1:W-:Y:S02]  /*c470*/  ST.E desc[UR10][R4.64+0x4], R3 ;  /* 0x0000040304007985 */ /* 0x0003e4000c10190a */
.L_x_3208:
[----:B------:R-:W-:Y:S05]  /*c480*/  BSYNC.RECONVERGENT B0 ;  /* 0x0000000000007941 */ /* 0x000fea0003800200 */
.L_x_3207:
        /* <DEDUP_REMOVED lines=12> */
.L_x_3214:
[----:B------:R-:W0:Y:S02]  /*c550*/  LDS R2, [R0] ;  /* 0x0000000000027984 */ /* 0x000e240000000800 */
[----:B0-----:R-:W-:-:S05]  /*c560*/  HADD2 R3, R2, R7 ;  /* 0x0000000702037230 */ /* 0x001fca0000000000 */
[----:B------:R-:W0:Y:S02]  /*c570*/  ATOMS.CAST.SPIN P0, [R0], R2, R3 ;  /* 0x000000020000758d */ /* 0x000e240001800003 */
[----:B0-----:R-:W-:Y:S05]  /*c580*/  @!P0 BRA `(.L_x_3214) ;  /* 0xfffffffc00f08947 */ /* 0x001fea000383ffff */
[----:B------:R-:W-:Y:S05]  /*c590*/  BRA `(.L_x_3212) ;  /* 0x00000000000c7947 */ /* 0x000fea0003800000 */
.L_x_3213:
[----:B------:R-:W2:Y:S02]  /*c5a0*/  LD.E R0, desc[UR10][R4.64] ;  /* 0x0000000a04007980 */ /* 0x000ea4000c101900 */
[----:B--2---:R-:W-:-:S05]  /*c5b0*/  IADD3 R3, PT, PT, R7, R0, RZ ;  /* 0x0000000007037210 */ /* 0x004fca0007ffe0ff */
[----:B------:R0:W-:Y:S02]  /*c5c0*/  ST.E desc[UR10][R4.64], R3 ;  /* 0x0000000304007985 */ /* 0x0001e4000c10190a */
.L_x_3212:
[----:B------:R-:W-:Y:S05]  /*c5d0*/  BSYNC.RECONVERGENT B0 ;  /* 0x0000000000007941 */ /* 0x000fea0003800200 */
.L_x_3211:
[----:B------:R1:W-:Y:S02]  /*c5e0*/  ATOM.E.ADD.F16x2.RN.STRONG.GPU P0, RZ, desc[UR10][R4.64+0x4], R21 ;  /* 0x8000041504ff79a2 */ /* 0x0003e4000c10e10a */
[----:B-1----:R-:W-:Y:S05]  /*c5f0*/  @P0 EXIT ;  /* 0x000000000000094d */ /* 0x002fea0003800000 */
[----:B------:R-:W1:Y:S02]  /*c600*/  QSPC.E.S P0, RZ, [R4+0x4] ;  /* 0x0000040004ff73aa */ /* 0x000e640000000500 */
[----:B-1----:R-:W-:Y:S05]  /*c610*/  @!P0 BRA `(.L_x_3215) ;  /* 0x00000000001c8947 */ /* 0x002fea0003800000 */
[----:B------:R-:W-:-:S04]  /*c620*/  MOV R2, R4 ;  /* 0x0000000400027202 */ /* 0x000fc80000000f00 */
[----:B------:R-:W-:-:S07]  /*c630*/  MOV R0, R2 ;  /* 0x0000000200007202 */ /* 0x000fce0000000f00 */
.L_x_3216:
[----:B------:R-:W0:Y:S02]  /*c640*/  LDS R2, [R0+0x4] ;  /* 0x0000040000027984 */ /* 0x000e240000000800 */
[----:B0-----:R-:W-:-:S05]  /*c650*/  HFMA2 R3, R2, 1, 1, R21 ;  /* 0x3c003c0002037831 */ /* 0x001fca0000000015 */
[----:B------:R-:W0:Y:S02]  /*c660*/  ATOMS.CAST.SPIN P0, [R0+0x4], R2, R3 ;  /* 0x000004020000758d */ /* 0x000e240001800003 */
[----:B0-----:R-:W-:Y:S05]  /*c670*/  @!P0 BRA `(.L_x_3216) ;  /* 0xfffffffc00f08947 */ /* 0x001fea000383ffff */
[----:B------:R-:W-:Y:S05]  /*c680*/  EXIT ;  /* 0x000000000000794d */ /* 0x000fea0003800000 */
.L_x_3215:
[----:B------:R-:W0:Y:S02]  /*c690*/  LD.E R0, desc[UR10][R4.64+0x4] ;  /* 0x0000040a04007980 */ /* 0x000e24000c101900 */
[----:B0-----:R-:W-:-:S05]  /*c6a0*/  IADD3 R3, PT, PT, R21, R0, RZ ;  /* 0x0000000015037210 */ /* 0x001fca0007ffe0ff */
[----:B------:R-:W-:Y:S01]  /*c6b0*/  ST.E desc[UR10][R4.64+0x4], R3 ;  /* 0x0000040304007985 */ /* 0x000fe2000c10190a */
[----:B------:R-:W-:Y:S05]  /*c6c0*/  EXIT ;  /* 0x000000000000794d */ /* 0x000fea0003800000 */
.L_x_3217:
        /* <DEDUP_REMOVED lines=11> */
.L_x_5324:


//--------------------- .text._Z23gemm_half_q_half_kernelILi3ELi152ELb1ELb1ELi32EEvPK6__halfPKjS4_S2_PS0_iiiiPKtS7_iiiiiibS2_i --------------------------
	.section	.text._Z23gemm_half_q_half_kernelILi3ELi152ELb1ELb1ELi32EEvPK6__halfPKjS4_S2_PS0_iiiiPKtS7_iiiiiibS2_i,"ax",@progbits
	.align	128
        .global         _Z23gemm_half_q_half_kernelILi3ELi152ELb1ELb1ELi32EEvPK6__halfPKjS4_S2_PS0_iiiiPKtS7_iiiiiibS2_i
        .type           _Z23gemm_half_q_half_kernelILi3ELi152ELb1ELb1ELi32EEvPK6__halfPKjS4_S2_PS0_iiiiPKtS7_iiiiiibS2_i,@function
        .size           _Z23gemm_half_q_half_kernelILi3ELi152ELb1ELb1ELi32EEvPK6__halfPKjS4_S2_PS0_iiiiPKtS7_iiiiiibS2_i,(.L_x_5325 - _Z23gemm_half_q_half_kernelILi3ELi152ELb1ELb1ELi32EEvPK6__halfPKjS4_S2_PS0_iiiiPKtS7_iiiiiibS2_i)
        .other          _Z23gemm_half_q_half_kernelILi3ELi152ELb1ELb1ELi32EEvPK6__halfPKjS4_S2_PS0_iiiiPKtS7_iiiiiibS2_i,@"STO_CUDA_ENTRY STV_DEFAULT"
_Z23gemm_half_q_half_kernelILi3ELi152ELb1ELb1ELi32EEvPK6__halfPKjS4_S2_PS0_iiiiPKtS7_iiiiiibS2_i:
.text._Z23gemm_half_q_half_kernelILi3ELi152ELb1ELb1ELi32EEvPK6__halfPKjS4_S2_PS0_iiiiPKtS7_iiiiiibS2_i:
        /* <DEDUP_REMOVED lines=29> */
.L_x_3218:
        /* <DEDUP_REMOVED lines=42> */
.L_x_3224:
        /* <DEDUP_REMOVED lines=32> */
.L_x_3223:
        /* <DEDUP_REMOVED lines=20> */
.L_x_3225:
[----:B------:R-:W-:-:S13]  /*07b0*/  ISETP.EQ.AND P2, PT, R16, RZ, PT ;  /* 0x000000ff1000720c */ /* 0x000fda0003f42270 */
[----:B------:R-:W-:Y:S05]  /*07c0*/  @!P0 BRA P2, `(.L_x_3220) ;  /* 0x0000000400788947 */ /* 0x000fea0001000000 */
.L_x_3222:
        /* <DEDUP_REMOVED lines=12> */
.L_x_3221:
        /* <DEDUP_REMOVED lines=16> */
.L_x_3228:
        /* <DEDUP_REMOVED lines=32> */
.L_x_3227:
        /* <DEDUP_REMOVED lines=21> */
.L_x_3229:
[----:B------:R-:W-:-:S13]  /*0ce0*/  ISETP.NE.OR P0, PT, R16, RZ, P0 ;  /* 0x000000ff1000720c */ /* 0x000fda0000705670 */
[----:B------:R-:W-:Y:S05]  /*0cf0*/  @!P0 BRA `(.L_x_3220) ;  /* 0x00000000002c8947 */ /* 0x000fea0003800000 */
.L_x_3226:
        /* <DEDUP_REMOVED lines=11> */
.L_x_3220:
[----:B0-----:R-:W-:Y:S05]  /*0db0*/  BSYNC.RECONVERGENT B0 ;  /* 0x0000000000007941 */ /* 0x001fea0003800200 */
.L_x_3219:
        /* <DEDUP_REMOVED lines=20> */
.L_x_3233:
        /* <DEDUP_REMOVED lines=15> */
.L_x_3232:
        /* <DEDUP_REMOVED lines=12> */
.L_x_3234:
[----:B------:R-:W-:-:S13]  /*10b0*/  ISETP.NE.OR P0, PT, R13, RZ, P0 ;  /* 0x000000ff0d00720c */ /* 0x000fda0000705670 */
[----:B------:R-:W-:Y:S05]  /*10c0*/  @!P0 BRA `(.L_x_3230) ;  /* 0x00000000001c8947 */ /* 0x000fea0003800000 */
.L_x_3231:
[----:B0-----:R-:W0:Y:S02]  /*10d0*/  LDC.64 R6, c[0x0][0x3a0] ;  /* 0x0000e800ff067b82 */ /* 0x001e240000000a00 */
.L_x_3235:
[----:B0-----:R-:W-:Y:S01]  /*10e0*/  IMAD.WIDE R8, R5, 0x2, R6 ;  /* 0x0000000205087825 */ /* 0x001fe200078e0206 */
[----:B------:R-:W-:Y:S02]  /*10f0*/  IADD3 R13, PT, PT, R13, 0x1, RZ ;  /* 0x000000010d0d7810 */ /* 0x000fe40007ffe0ff */
[----:B------:R-:W-:Y:S02]  /*1100*/  IADD3 R5, PT, PT, R5, R23, RZ ;  /* 0x0000001705057210 */ /* 0x000fe40007ffe0ff */
[----:B------:R2:W-:Y:S01]  /*1110*/  STG.E.64 desc[UR6][R8.64], RZ ;  /* 0x000000ff08007986 */ /* 0x0005e2000c101b06 */
[----:B------:R-:W-:-:S13]  /*1120*/  ISETP.NE.AND P0, PT, R13, RZ, PT ;  /* 0x000000ff0d00720c */ /* 0x000fda0003f05270 */
[----:B--2---:R-:W-:Y:S05]  /*1130*/  @P0 BRA `(.L_x_3235) ;  /* 0xfffffffc00e80947 */ /* 0x004fea000383ffff */
.L_x_3230:
        /* <DEDUP_REMOVED lines=9> */
[----:B------:R-:W1:Y:S01]  /*11d0*/  LDC.64 R10, c[0x0][0x3b8] ;  /* 0x0000ee00ff0a7b82 */ /* 0x000e620000000a00 */
        /* <DEDUP_REMOVED lines=10> */
.L_x_3237:
        /* <DEDUP_REMOVED lines=42> */
.L_x_3236:
[C---:B------:R-:W-:Y:S01]  /*1520*/  ISETP.GT.AND P0, PT, R25.reuse, UR9, PT ;  /* 0x0000000919007c0c */ /* 0x040fe2000bf04270 */
[----:B------:R-:W-:Y:S01]  /*1530*/  HFMA2 R5, -RZ, RZ, 0, 0 ;  /* 0x00000000ff057431 */ /* 0x000fe200000001ff */
[----:B------:R-:W-:Y:S02]  /*1540*/  SHF.R.S32.HI R3, RZ, 0x1f, R28 ;  /* 0x0000001fff037819 */ /* 0x000fe4000001141c */
[----:B0-----:R-:W-:Y:S02]  /*1550*/  CS2R R8, SRZ ;  /* 0x0000000000087805 */ /* 0x001fe4000001ff00 */
[----:B---3--:R-:W-:Y:S02]  /*1560*/  ISETP.GT.AND P2, PT, R25, UR5, PT ;  /* 0x0000000519007c0c */ /* 0x008fe4000bf44270 */
[----:B------:R-:W-:Y:S02]  /*1570*/  LEA.HI R3, R3, R28, RZ, 0x5 ;  /* 0x0000001c03037211 */ /* 0x000fe400078f28ff */
[----:B----4-:R-:W-:-:S02]  /*1580*/  ISETP.GT.AND P3, PT, R25, UR12, PT ;  /* 0x0000000c19007c0c */ /* 0x010fc4000bf64270 */
[C---:B------:R-:W-:Y:S02]  /*1590*/  ISETP.GT.AND P4, PT, R25.reuse, UR10, PT ;  /* 0x0000000a19007c0c */ /* 0x040fe4000bf84270 */
[----:B--2---:R-:W-:Y:S02]  /*15a0*/  ISETP.GT.AND P5, PT, R25, UR11, PT ;  /* 0x0000000b19007c0c */ /* 0x004fe4000bfa4270 */
[----:B------:R-:W-:Y:S01]  /*15b0*/  SHF.R.S32.HI R10, RZ, 0x5, R3 ;  /* 0x00000005ff0a7819 */ /* 0x000fe20000011403 */
[----:B------:R-:W-:Y:S01]  /*15c0*/  HFMA2 R3, -RZ, RZ, 0, 0 ;  /* 0x00000000ff037431 */ /* 0x000fe200000001ff */
[----:B-1----:R-:W-:Y:S01]  /*15d0*/  MOV R6, RZ ;  /* 0x000000ff00067202 */ /* 0x002fe20000000f00 */
        /* <DEDUP_REMOVED lines=8> */
.L_x_3238:
        /* <DEDUP_REMOVED lines=8> */
.L_x_3239:
        /* <DEDUP_REMOVED lines=8> */
.L_x_3240:
        /* <DEDUP_REMOVED lines=8> */
.L_x_3241:
        /* <DEDUP_REMOVED lines=8> */
.L_x_3242:
        /* <DEDUP_REMOVED lines=21> */
[----:B------:R-:W-:-:S05]  /*19b0*/  UMOV UR4, UR5 ;  /* 0x0000000500047c82 */ /* 0x000fca0008000000 */
        /* <DEDUP_REMOVED lines=9> */
[----:B--2---:R-:W-:-:S02]  /*1a50*/  LOP3.LUT R0, R4, 0xff, RZ, 0xc0, !PT ;  /* 0x000000ff04007812 */ /* 0x004fc400078ec0ff */
[----:B------:R-:W-:Y:S02]  /*1a60*/  LEA.HI R25, R4, 0xffffff80, RZ, 0x8 ;  /* 0xffffff8004197811 */ /* 0x000fe400078f40ff */
[----:B------:R-:W-:Y:S02]  /*1a70*/  IADD3 R0, PT, PT, R0, -0x80, RZ ;  /* 0xffffff8000007810 */ /* 0x000fe40007ffe0ff */
[----:B------:R-:W-:Y:S02]  /*1a80*/  LOP3.LUT R2, R5, 0xff, RZ, 0xc0, !PT ;  /* 0x000000ff05027812 */ /* 0x000fe400078ec0ff */
[----:B------:R0:W1:Y:S01]  /*1a90*/  I2F.F16 R33, R0 ;  /* 0x0000000000217306 */ /* 0x0000620000200c00 */
[----:B------:R-:W-:Y:S02]  /*1aa0*/  LOP3.LUT R3, R6, 0xff, RZ, 0xc0, !PT ;  /* 0x000000ff06037812 */ /* 0x000fe400078ec0ff */
[----:B------:R-:W-:Y:S02]  /*1ab0*/  IADD3 R2, PT, PT, R2, -0x80, RZ ;  /* 0xffffff8002027810 */ /* 0x000fe40007ffe0ff */
[----:B------:R-:W-:-:S02]  /*1ac0*/  LEA.HI R32, R7, 0xffffff80, RZ, 0x8 ;  /* 0xffffff8007207811 */ /* 0x000fc400078f40ff */
[----:B------:R-:W-:Y:S01]  /*1ad0*/  LOP3.LUT R13, R7, 0xff, RZ, 0xc0, !PT ;  /* 0x000000ff070d7812 */ /* 0x000fe200078ec0ff */
[----:B------:R2:W4:Y:S01]  /*1ae0*/  I2F.F16 R34, R2 ;  /* 0x0000000200227306 */ /* 0x0005220000200c00 */
[--C-:B0-----:R-:W-:Y:S02]  /*1af0*/  SHF.R.U32.HI R0, RZ, 0x8, R4.reuse ;  /* 0x00000008ff007819 */ /* 0x101fe40000011604 */
[----:B------:R-:W-:Y:S02]  /*1b00*/  SHF.R.U32.HI R4, RZ, 0x10, R4 ;  /* 0x00000010ff047819 */ /* 0x000fe40000011604 */
[----:B------:R-:W-:Y:S02]  /*1b10*/  LOP3.LUT R0, R0, 0xff, RZ, 0xc0, !PT ;  /* 0x000000ff00007812 */ /* 0x000fe400078ec0ff */
[----:B------:R-:W-:Y:S01]  /*1b20*/  LOP3.LUT R4, R4, 0xff, RZ, 0xc0, !PT ;  /* 0x000000ff04047812 */ /* 0x000fe200078ec0ff */
[----:B------:R-:W0:Y:S01]  /*1b30*/  I2F.F16 R25, R25 ;  /* 0x0000001900197306 */ /* 0x000e220000200c00 */
[----:B------:R-:W-:-:S02]  /*1b40*/  IADD3 R0, PT, PT, R0, -0x80, RZ ;  /* 0xffffff8000007810 */ /* 0x000fc40007ffe0ff */
[----:B------:R-:W-:Y:S02]  /*1b50*/  IADD3 R4, PT, PT, R4, -0x80, RZ ;  /* 0xffffff8004047810 */ /* 0x000fe40007ffe0ff */
[--C-:B--2---:R-:W-:Y:S02]  /*1b60*/  SHF.R.U32.HI R2, RZ, 0x8, R5.reuse ;  /* 0x00000008ff027819 */ /* 0x104fe40000011605 */
[----:B------:R-:W-:Y:S01]  /*1b70*/  LEA.HI R30, R5, 0xffffff80, RZ, 0x8 ;  /* 0xffffff80051e7811 */ /* 0x000fe200078f40ff */
[----:B------:R2:W0:Y:S01]  /*1b80*/  I2F.F16 R43, R0 ;  /* 0x00000000002b7306 */ /* 0x0004220000200c00 */
[----:B------:R-:W-:Y:S02]  /*1b90*/  LOP3.LUT R2, R2, 0xff, RZ, 0xc0, !PT ;  /* 0x000000ff02027812 */ /* 0x000fe400078ec0ff */
[----:B------:R-:W-:Y:S02]  /*1ba0*/  IADD3 R3, PT, PT, R3, -0x80, RZ ;  /* 0xffffff8003037810 */ /* 0x000fe40007ffe0ff */
[----:B------:R-:W-:-:S02]  /*1bb0*/  SHF.R.U32.HI R5, RZ, 0x10, R5 ;  /* 0x00000010ff057819 */ /* 0x000fc40000011605 */
[----:B------:R-:W-:Y:S01]  /*1bc0*/  IADD3 R2, PT, PT, R2, -0x80, RZ ;  /* 0xffffff8002027810 */ /* 0x000fe20007ffe0ff */
[----:B------:R1:W0:Y:S01]  /*1bd0*/  I2F.F16 R44, R4 ;  /* 0x00000004002c7306 */ /* 0x0002220000200c00 */
[----:B--2---:R-:W-:Y:S02]  /*1be0*/  SHF.R.U32.HI R0, RZ, 0x10, R6 ;  /* 0x00000010ff007819 */ /* 0x004fe40000011606 */
[----:B------:R-:W-:Y:S02]  /*1bf0*/  IADD3 R13, PT, PT, R13, -0x80, RZ ;  /* 0xffffff800d0d7810 */ /* 0x000fe40007ffe0ff */
[----:B------:R-:W-:Y:S02]  /*1c00*/  LOP3.LUT R0, R0, 0xff, RZ, 0xc0, !PT ;  /* 0x000000ff00007812 */ /* 0x000fe400078ec0ff */
[----:B---3--:R-:W-:Y:S01]  /*1c10*/  LEA.HI R37, R8, 0xffffff80, RZ, 0x8 ;  /* 0xffffff8008257811 */ /* 0x008fe200078f40ff */
[----:B------:R2:W3:Y:S01]  /*1c20*/  I2F.F16 R35, R3 ;  /* 0x0000000300237306 */ /* 0x0004e20000200c00 */
[----:B-1----:R-:W-:-:S02]  /*1c30*/  SHF.R.U32.HI R4, RZ, 0x8, R7 ;  /* 0x00000008ff047819 */ /* 0x002fc40000011607 */
[----:B------:R-:W-:Y:S02]  /*1c40*/  SHF.R.U32.HI R7, RZ, 0x10, R7 ;  /* 0x00000010ff077819 */ /* 0x000fe40000011607 */
[----:B------:R-:W-:Y:S02]  /*1c50*/  IADD3 R46, PT, PT, R0, -0x80, RZ ;  /* 0xffffff80002e7810 */ /* 0x000fe40007ffe0ff */
[----:B------:R-:W-:Y:S01]  /*1c60*/  LOP3.LUT R0, R7, 0xff, RZ, 0xc0, !PT ;  /* 0x000000ff07007812 */ /* 0x000fe200078ec0ff */
[----:B------:R1:W0:Y:S01]  /*1c70*/  I2F.F16 R36, R13 ;  /* 0x0000000d00247306 */ /* 0x0002220000200c00 */
[----:B--2---:R-:W-:Y:S02]  /*1c80*/  LOP3.LUT R3, R5, 0xff, RZ, 0xc0, !PT ;  /* 0x000000ff05037812 */ /* 0x004fe400078ec0ff */
[----:B------:R-:W-:Y:S02]  /*1c90*/  IADD3 R47, PT, PT, R0, -0x80, RZ ;  /* 0xffffff80002f7810 */ /* 0x000fe40007ffe0ff */
[----:B------:R-:W-:-:S02]  /*1ca0*/  LOP3.LUT R0, R8, 0xff, RZ, 0xc0, !PT ;  /* 0x000000ff08007812 */ /* 0x000fc400078ec0ff */
[----:B------:R-:W-:Y:S01]  /*1cb0*/  IADD3 R3, PT, PT, R3, -0x80, RZ ;  /* 0xffffff8003037810 */ /* 0x000fe20007ffe0ff */
[----:B------:R2:W0:Y:S01]  /*1cc0*/  I2F.F16 R5, R2 ;  /* 0x0000000200057306 */ /* 0x0004220000200c00 */
[----:B------:R-:W-:Y:S02]  /*1cd0*/  IADD3 R0, PT, PT, R0, -0x80, RZ ;  /* 0xffffff8000007810 */ /* 0x000fe40007ffe0ff */
[----:B------:R-:W-:Y:S02]  /*1ce0*/  LOP3.LUT R4, R4, 0xff, RZ, 0xc0, !PT ;  /* 0x000000ff04047812 */ /* 0x000fe400078ec0ff */
[----:B-1----:R-:W-:Y:S02]  /*1cf0*/  SHF.R.U32.HI R13, RZ, 0x8, R6 ;  /* 0x00000008ff0d7819 */ /* 0x002fe40000011606 */
[----:B------:R-:W-:Y:S01]  /*1d00*/  IADD3 R4, PT, PT, R4, -0x80, RZ ;  /* 0xffffff8004047810 */ /* 0x000fe20007ffe0ff */
[----:B------:R1:W0:Y:S01]  /*1d10*/  I2F.F16 R45, R3 ;  /* 0x00000003002d7306 */ /* 0x0002220000200c00 */
[----:B--2---:R-:W-:-:S02]  /*1d20*/  LOP3.LUT R2, R9, 0xff, RZ, 0xc0, !PT ;  /* 0x000000ff09027812 */ /* 0x004fc400078ec0ff */
[----:B------:R-:W-:Y:S02]  /*1d30*/  LEA.HI R38, R9, 0xffffff80, RZ, 0x8 ;  /* 0xffffff8009267811 */ /* 0x000fe400078f40ff */
[----:B------:R-:W-:Y:S02]  /*1d40*/  IADD3 R49, PT, PT, R2, -0x80, RZ ;  /* 0xffffff8002317810 */ /* 0x000fe40007ffe0ff */
[----:B------:R-:W-:Y:S01]  /*1d50*/  LOP3.LUT R2, R10, 0xff, RZ, 0xc0, !PT ;  /* 0x000000ff0a027812 */ /* 0x000fe200078ec0ff */
[----:B------:R2:W0:Y:S01]  /*1d60*/  I2F.F16 R48, R0 ;  /* 0x0000000000307306 */ /* 0x0004220000200c00 */
[----:B-1----:R-:W-:Y:S02]  /*1d70*/  LOP3.LUT R3, R11, 0xff, RZ, 0xc0, !PT ;  /* 0x000000ff0b037812 */ /* 0x002fe400078ec0ff */
[----:B------:R-:W-:Y:S02]  /*1d80*/  IADD3 R50, PT, PT, R2, -0x80, RZ ;  /* 0xffffff8002327810 */ /* 0x000fe40007ffe0ff */
[----:B------:R-:W-:-:S02]  /*1d90*/  SHF.R.U32.HI R2, RZ, 0x8, R8 ;  /* 0x00000008ff027819 */ /* 0x000fc40000011608 */
[----:B------:R-:W-:Y:S01]  /*1da0*/  IADD3 R3, PT, PT, R3, -0x80, RZ ;  /* 0xffffff8003037810 */ /* 0x000fe20007ffe0ff */
[----:B------:R1:W0:Y:S01]  /*1db0*/  I2F.F16 R7, R4 ;  /* 0x0000000400077306 */ /* 0x0002220000200c00 */
[----:B--2---:R-:W-:Y:S02]  /*1dc0*/  SHF.R.U32.HI R0, RZ, 0x8, R9 ;  /* 0x00000008ff007819 */ /* 0x004fe40000011609 */
[----:B------:R-:W-:Y:S02]  /*1dd0*/  LOP3.LUT R2, R2, 0xff, RZ, 0xc0, !PT ;  /* 0x000000ff02027812 */ /* 0x000fe400078ec0ff */
[----:B------:R-:W-:Y:S02]  /*1de0*/  LOP3.LUT R0, R0, 0xff, RZ, 0xc0, !PT ;  /* 0x000000ff00007812 */ /* 0x000fe400078ec0ff */
[----:B------:R-:W-:Y:S01]  /*1df0*/  LEA.HI R39, R10, 0xffffff80, RZ, 0x8 ;  /* 0xffffff800a277811 */ /* 0x000fe200078f40ff */
[----:B------:R2:W0:Y:S01]  /*1e00*/  I2F.F16 R51, R3 ;  /* 0x0000000300337306 */ /* 0x0004220000200c00 */
[----:B------:R-:W-:-:S02]  /*1e10*/  LEA.HI R42, R11, 0xffffff80, RZ, 0x8 ;  /* 0xffffff800b2a7811 */ /* 0x000fc400078f40ff */
[----:B------:R-:W-:Y:S02]  /*1e20*/  IADD3 R2, PT, PT, R2, -0x80, RZ ;  /* 0xffffff8002027810 */ /* 0x000fe40007ffe0ff */
[----:B------:R-:W-:Y:S02]  /*1e30*/  IADD3 R0, PT, PT, R0, -0x80, RZ ;  /* 0xffffff8000007810 */ /* 0x000fe40007ffe0ff */
[----:B-1----:R-:W-:Y:S01]  /*1e40*/  SHF.R.U32.HI R4, RZ, 0x8, R11 ;  /* 0x00000008ff047819 */ /* 0x002fe2000001160b */
[----:B------:R1:W0:Y:S01]  /*1e50*/  I2F.F16 R52, R2 ;  /* 0x0000000200347306 */ /* 0x0002220000200c00 */
[----:B--2---:R-:W-:Y:S02]  /*1e60*/  SHF.R.U32.HI R3, RZ, 0x8, R10 ;  /* 0x00000008ff037819 */ /* 0x004fe4000001160a */
[----:B------:R-:W-:Y:S02]  /*1e70*/  SHF.R.U32.HI R8, RZ, 0x10, R8 ;  /* 0x00000010ff087819 */ /* 0x000fe40000011608 */
[----:B------:R-:W-:-:S02]  /*1e80*/  SHF.R.U32.HI R9, RZ, 0x10, R9 ;  /* 0x00000010ff097819 */ /* 0x000fc40000011609 */
[----:B------:R-:W-:Y:S01]  /*1e90*/  SHF.R.U32.HI R10, RZ, 0x10, R10 ;  /* 0x00000010ff0a7819 */ /* 0x000fe2000001160a */
[----:B------:R2:W0:Y:S01]  /*1ea0*/  I2F.F16 R54, R0 ;  /* 0x0000000000367306 */ /* 0x0004220000200c00 */
[----:B------:R-:W-:Y:S02]  /*1eb0*/  SHF.R.U32.HI R11, RZ, 0x10, R11 ;  /* 0x00000010ff0b7819 */ /* 0x000fe4000001160b */
[----:B------:R-:W-:Y:S02]  /*1ec0*/  LOP3.LUT R13, R13, 0xff, RZ, 0xc0, !PT ;  /* 0x000000ff0d0d7812 */ /* 0x000fe400078ec0ff */
[----:B------:R-:W-:Y:S02]  /*1ed0*/  LOP3.LUT R8, R8, 0xff, RZ, 0xc0, !PT ;  /* 0x000000ff08087812 */ /* 0x000fe400078ec0ff */
[----:B------:R-:W-:Y:S01]  /*1ee0*/  LOP3.LUT R9, R9, 0xff, RZ, 0xc0, !PT ;  /* 0x000000ff09097812 */ /* 0x000fe200078ec0ff */
[----:B------:R-:W0:Y:S01]  /*1ef0*/  I2F.F16 R30, R30 ;  /* 0x0000001e001e7306 */ /* 0x000e220000200c00 */
[----:B------:R-:W-:-:S02]  /*1f00*/  LOP3.LUT R3, R3, 0xff, RZ, 0xc0, !PT ;  /* 0x000000ff03037812 */ /* 0x000fc400078ec0ff */
[----:B-1----:R-:W-:Y:S02]  /*1f10*/  LOP3.LUT R2, R10, 0xff, RZ, 0xc0, !PT ;  /* 0x000000ff0a027812 */ /* 0x002fe400078ec0ff */
[----:B------:R-:W-:Y:S02]  /*1f20*/  LOP3.LUT R4, R4, 0xff, RZ, 0xc0, !PT ;  /* 0x000000ff04047812 */ /* 0x000fe400078ec0ff */
[----:B--2---:R-:W-:Y:S01]  /*1f30*/  LOP3.LUT R0, R11, 0xff, RZ, 0xc0, !PT ;  /* 0x000000ff0b007812 */ /* 0x004fe200078ec0ff */
[----:B------:R-:W1:Y:S01]  /*1f40*/  I2F.F16 R32, R32 ;  /* 0x0000002000207306 */ /* 0x000e620000200c00 */
[----:B------:R-:W-:Y:S02]  /*1f50*/  LEA.HI R31, R6, 0xffffff80, RZ, 0x8 ;  /* 0xffffff80061f7811 */ /* 0x000fe400078f40ff */
[----:B------:R-:W-:Y:S02]  /*1f60*/  IADD3 R6, PT, PT, R13, -0x80, RZ ;  /* 0xffffff800d067810 */ /* 0x000fe40007ffe0ff */
[----:B------:R-:W-:-:S02]  /*1f70*/  IADD3 R8, PT, PT, R8, -0x80, RZ ;  /* 0xffffff8008087810 */ /* 0x000fc40007ffe0ff */
[----:B------:R-:W-:Y:S01]  /*1f80*/  IADD3 R9, PT, PT, R9, -0x80, RZ ;  /* 0xffffff8009097810 */ /* 0x000fe20007ffe0ff */
[----:B------:R-:W2:Y:S01]  /*1f90*/  I2F.F16 R31, R31 ;  /* 0x0000001f001f7306 */ /* 0x000ea20000200c00 */
[----:B------:R-:W-:Y:S02]  /*1fa0*/  IADD3 R3, PT, PT, R3, -0x80, RZ ;  /* 0xffffff8003037810 */ /* 0x000fe40007ffe0ff */
[----:B------:R-:W-:Y:S02]  /*1fb0*/  IADD3 R2, PT, PT, R2, -0x80, RZ ;  /* 0xffffff8002027810 */ /* 0x000fe40007ffe0ff */
[----:B------:R-:W-:Y:S02]  /*1fc0*/  IADD3 R4, PT, PT, R4, -0x80, RZ ;  /* 0xffffff8004047810 */ /* 0x000fe40007ffe0ff */
        /* <DEDUP_REMOVED lines=90> */
[----:B-----5:R-:W-:Y:S02]  /*2570*/  HADD2.F32 R3, -RZ, R22.H0_H0 ;  /* 0x20000016ff037230 */ /* 0x020fe40000004100 */
        /* <DEDUP_REMOVED lines=17> */
.L_x_3244:
        /* <DEDUP_REMOVED lines=83> */
[----:B-----5:R-:W-:Y:S02]  /*2bc0*/  HADD2.F32 R3, -RZ, R22.H0_H0 ;  /* 0x20000016ff037230 */ /* 0x020fe40000004100 */
        /* <DEDUP_REMOVED lines=17> */
.L_x_3246:
        /* <DEDUP_REMOVED lines=52> */
[-C--:B------:R-:W-:Y:S01]  /*3020*/  FFMA.FTZ R13, R13, R3.reuse, R6 ;  /* 0x000000030d0d7223 */ /* 0x080fe20000010006 */
        /* <DEDUP_REMOVED lines=13> */
[----:B------:R-:W-:-:S02]  /*3100*/  HADD2.F32 R9, -RZ, R9.H1_H1 ;  /* 0x30000009ff097230 */ /* 0x000fc40000004100 */
[----:B------:R-:W-:Y:S02]  /*3110*/  HADD2.F32 R8, -RZ, R57.H0_H0 ;  /* 0x20000039ff087230 */ /* 0x000fe40000004100 */
[-C--:B------:R-:W-:Y:S01]  /*3120*/  FFMA.FTZ R6, R6, R2.reuse, R13 ;  /* 0x0000000206067223 */ /* 0x080fe2000001000d */
[----:B------:R-:W-:Y:S02]  /*3130*/  HADD2.F32 R5, -RZ, R38.H0_H0 ;  /* 0x20000026ff057230 */ /* 0x000fe40000004100 */
[-C--:B------:R-:W-:Y:S01]  /*3140*/  FFMA.FTZ R0, R37, R9.reuse, R0 ;  /* 0x0000000925007223 */ /* 0x080fe20000010000 */
[----:B------:R-:W-:Y:S02]  /*3150*/  HADD2.F32 R11, -RZ, R42.H0_H0 ;  /* 0x2000002aff0b7230 */ /* 0x000fe40000004100 */
[----:B------:R-:W-:Y:S01]  /*3160*/  FFMA.FTZ R2, R8, R2, R3 ;  /* 0x0000000208027223 */ /* 0x000fe20000010003 */
[----:B-----5:R-:W-:Y:S02]  /*3170*/  HADD2.F32 R3, -RZ, R22.H0_H0 ;  /* 0x20000016ff037230 */ /* 0x020fe40000004100 */
        /* <DEDUP_REMOVED lines=18> */
.L_x_3245:
        /* <DEDUP_REMOVED lines=9> */
[----:B------:R-:W-:Y:S02]  /*3330*/  LEA.HI R32, R5, 0xffffff80, RZ, 0x8 ;  /* 0xffffff8005207811 */ /* 0x000fe400078f40ff */
[----:B------:R-:W-:Y:S02]  /*3340*/  SHF.R.U32.HI R45, RZ, 0x8, R6 ;  /* 0x00000008ff2d7819 */ /* 0x000fe40000011606 */
[----:B------:R-:W-:Y:S01]  /*3350*/  IADD3 R3, PT, PT, R3, -0x80, RZ ;  /* 0xffffff8003037810 */ /* 0x000fe20007ffe0ff */
[----:B------:R2:W4:Y:S01]  /*3360*/  I2F.F16 R34, R2 ;  /* 0x0000000200227306 */ /* 0x0005220000200c00 */
[----:B0-----:R-:W-:Y:S02]  /*3370*/  SHF.R.U32.HI R0, RZ, 0x8, R4 ;  /* 0x00000008ff007819 */ /* 0x001fe40000011604 */
[----:B------:R-:W-:Y:S02]  /*3380*/  LEA.HI R33, R6, 0xffffff80, RZ, 0x8 ;  /* 0xffffff8006217811 */ /* 0x000fe400078f40ff */
[----:B------:R-:W-:-:S02]  /*3390*/  LOP3.LUT R0, R0, 0xff, RZ, 0xc0, !PT ;  /* 0x000000ff00007812 */ /* 0x000fc400078ec0ff */
[----:B------:R-:W-:Y:S01]  /*33a0*/  LEA.HI R37, R7, 0xffffff80, RZ, 0x8 ;  /* 0xffffff8007257811 */ /* 0x000fe200078f40ff */
[----:B------:R0:W1:Y:S01]  /*33b0*/  I2F.F16 R35, R3 ;  /* 0x0000000300237306 */ /* 0x0000620000200c00 */
[--C-:B--2---:R-:W-:Y:S02]  /*33c0*/  SHF.R.U32.HI R2, RZ, 0x8, R5.reuse ;  /* 0x00000008ff027819 */ /* 0x104fe40000011605 */
[----:B------:R-:W-:Y:S02]  /*33d0*/  IADD3 R0, PT, PT, R0, -0x80, RZ ;  /* 0xffffff8000007810 */ /* 0x000fe40007ffe0ff */
[----:B------:R-:W-:Y:S02]  /*33e0*/  LOP3.LUT R2, R2, 0xff, RZ, 0xc0, !PT ;  /* 0x000000ff02027812 */ /* 0x000fe400078ec0ff */
[----:B------:R-:W-:Y:S01]  /*33f0*/  SHF.R.U32.HI R5, RZ, 0x10, R5 ;  /* 0x00000010ff057819 */ /* 0x000fe20000011605 */
[----:B------:R2:W1:Y:S01]  /*3400*/  I2F.F16 R43, R0 ;  /* 0x00000000002b7306 */ /* 0x0004620000200c00 */
[----:B------:R-:W-:-:S02]  /*3410*/  IADD3 R2, PT, PT, R2, -0x80, RZ ;  /* 0xffffff8002027810 */ /* 0x000fc40007ffe0ff */
[----:B0-----:R-:W-:Y:S02]  /*3420*/  LOP3.LUT R3, R5, 0xff, RZ, 0xc0, !PT ;  /* 0x000000ff05037812 */ /* 0x001fe400078ec0ff */
[----:B------:R-:W-:Y:S02]  /*3430*/  SHF.R.U32.HI R6, RZ, 0x10, R6 ;  /* 0x00000010ff067819 */ /* 0x000fe40000011606 */
[----:B------:R-:W-:Y:S01]  /*3440*/  IADD3 R3, PT, PT, R3, -0x80, RZ ;  /* 0xffffff8003037810 */ /* 0x000fe20007ffe0ff */
[----:B------:R3:W0:Y:S01]  /*3450*/  I2F.F16 R5, R2 ;  /* 0x0000000200057306 */ /* 0x0006220000200c00 */
[----:B--2---:R-:W-:Y:S02]  /*3460*/  LOP3.LUT R0, R45, 0xff, RZ, 0xc0, !PT ;  /* 0x000000ff2d007812 */ /* 0x004fe400078ec0ff */
[----:B------:R-:W-:Y:S02]  /*3470*/  LEA.HI R25, R4, 0xffffff80, RZ, 0x8 ;  /* 0xffffff8004197811 */ /* 0x000fe400078f40ff */
        /* <DEDUP_REMOVED lines=10> */
[C---:B------:R-:W-:Y:S02]  /*3520*/  LOP3.LUT R0, R8.reuse, 0xff, RZ, 0xc0, !PT ;  /* 0x000000ff08007812 */ /* 0x040fe400078ec0ff */
[----:B--2---:R-:W-:Y:S01]  /*3530*/  LOP3.LUT R3, R11, 0xff, RZ, 0xc0, !PT ;  /* 0x000000ff0b037812 */ /* 0x004fe200078ec0ff */
[----:B------:R-:W2:Y:S01]  /*3540*/  I2F.F16 R25, R25 ;  /* 0x0000001900197306 */ /* 0x000ea20000200c00 */
[----:B------:R-:W-:Y:S02]  /*3550*/  SHF.R.U32.HI R2, RZ, 0x8, R8 ;  /* 0x00000008ff027819 */ /* 0x000fe40000011608 */
[----:B------:R-:W-:Y:S02]  /*3560*/  SHF.R.U32.HI R4, RZ, 0x10, R4 ;  /* 0x00000010ff047819 */ /* 0x000fe40000011604 */
[----:B---3--:R-:W-:-:S02]  /*3570*/  LEA.HI R37, R8, 0xffffff80, RZ, 0x8 ;  /* 0xffffff8008257811 */ /* 0x008fc400078f40ff */
        /* <DEDUP_REMOVED lines=12> */
[----:B----4-:R-:W-:Y:S02]  /*3640*/  LOP3.LUT R0, R8, 0xff, RZ, 0xc0, !PT ;  /* 0x000000ff08007812 */ /* 0x010fe400078ec0ff */
[----:B------:R-:W-:Y:S02]  /*3650*/  LOP3.LUT R3, R3, 0xff, RZ, 0xc0, !PT ;  /* 0x000000ff03037812 */ /* 0x000fe400078ec0ff */
[----:B------:R-:W-:-:S02]  /*3660*/  LEA.HI R38, R9, 0xffffff80, RZ, 0x8 ;  /* 0xffffff8009267811 */ /* 0x000fc400078f40ff */
[----:B------:R-:W-:Y:S01]  /*3670*/  IADD3 R4, PT, PT, R4, -0x80, RZ ;  /* 0xffffff8004047810 */ /* 0x000fe20007ffe0ff */
[----:B------:R4:W0:Y:S01]  /*3680*/  I2F.F16 R47, R6 ;  /* 0x00000006002f7306 */ /* 0x0008220000200c00 */
[----:B------:R-:W-:Y:S02]  /*3690*/  SHF.R.U32.HI R9, RZ, 0x10, R9 ;  /* 0x00000010ff097819 */ /* 0x000fe40000011609 */
[----:B------:R-:W-:Y:S02]  /*36a0*/  LOP3.LUT R36, R7, 0xff, RZ, 0xc0, !PT ;  /* 0x000000ff07247812 */ /* 0x000fe400078ec0ff */
[----:B------:R-:W-:Y:S02]  /*36b0*/  LEA.HI R39, R10, 0xffffff80, RZ, 0x8 ;  /* 0xffffff800a277811 */ /* 0x000fe400078f40ff */
[----:B------:R-:W-:Y:S01]  /*36c0*/  LEA.HI R42, R11, 0xffffff80, RZ, 0x8 ;  /* 0xffffff800b2a7811 */ /* 0x000fe200078f40ff */
[----:B------:R1:W0:Y:S01]  /*36d0*/  I2F.F16 R8, R2 ;  /* 0x0000000200087306 */ /* 0x0002220000200c00 */
[----:B------:R-:W-:-:S02]  /*36e0*/  IADD3 R0, PT, PT, R0, -0x80, RZ ;  /* 0xffffff8000007810 */ /* 0x000fc40007ffe0ff */
[----:B------:R-:W-:Y:S02]  /*36f0*/  IADD3 R3, PT, PT, R3, -0x80, RZ ;  /* 0xffffff8003037810 */ /* 0x000fe40007ffe0ff */
[--C-:B----4-:R-:W-:Y:S02]  /*3700*/  SHF.R.U32.HI R6, RZ, 0x8, R10.reuse ;  /* 0x00000008ff067819 */ /* 0x110fe4000001160a */
[----:B------:R-:W-:Y:S01]  /*3710*/  SHF.R.U32.HI R7, RZ, 0x10, R7 ;  /* 0x00000010ff077819 */ /* 0x000fe20000011607 */
[----:B------:R4:W0:Y:S01]  /*3720*/  I2F.F16 R44, R4 ;  /* 0x00000004002c7306 */ /* 0x0008220000200c00 */
[--C-:B-1----:R-:W-:Y:S02]  /*3730*/  SHF.R.U32.HI R2, RZ, 0x8, R11.reuse ;  /* 0x00000008ff027819 */ /* 0x102fe4000001160b */
[----:B------:R-:W-:Y:S02]  /*3740*/  SHF.R.U32.HI R10, RZ, 0x10, R10 ;  /* 0x00000010ff0a7819 */ /* 0x000fe4000001160a */
[----:B------:R-:W-:-:S02]  /*3750*/  SHF.R.U32.HI R11, RZ, 0x10, R11 ;  /* 0x00000010ff0b7819 */ /* 0x000fc4000001160b */
[----:B------:R-:W-:Y:S01]  /*3760*/  LOP3.LUT R7, R7, 0xff, RZ, 0xc0, !PT ;  /* 0x000000ff07077812 */ /* 0x000fe200078ec0ff */
[----:B------:R1:W0:Y:S01]  /*3770*/  I2F.F16 R54, R0 ;  /* 0x0000000000367306 */ /* 0x0002220000200c00 */
[----:B----4-:R-:W-:Y:S02]  /*3780*/  LOP3.LUT R4, R9, 0xff, RZ, 0xc0, !PT ;  /* 0x000000ff09047812 */ /* 0x010fe400078ec0ff */
        /* <DEDUP_REMOVED lines=119> */
.L_x_3247:
        /* <DEDUP_REMOVED lines=98> */
.L_x_3249:
        /* <DEDUP_REMOVED lines=18> */
[--C-:B------:R-:W-:Y:S02]  /*4640*/  HADD2.F32 R60, -RZ, R3.reuse.H0_H0 ;  /* 0x20000003ff3c7230 */ /* 0x100fe40000004100 */
[----:B------:R-:W-:Y:S02]  /*4650*/  HADD2.F32 R61, -RZ, R3.H1_H1 ;  /* 0x30000003ff3d7230 */ /* 0x000fe40000004100 */
[----:B------:R-:W-:Y:S01]  /*4660*/  FFMA.FTZ R29, R2, R59, RZ ;  /* 0x0000003b021d7223 */ /* 0x000fe200000100ff */
[----:B------:R-:W-:-:S02]  /*4670*/  HADD2.F32 R3, -RZ, R35.H0_H0 ;  /* 0x20000023ff037230 */ /* 0x000fc40000004100 */
[----:B------:R-:W-:Y:S02]  /*4680*/  HADD2.F32 R34, -RZ, R5.H0_H0 ;  /* 0x20000005ff227230 */ /* 0x000fe40000004100 */
[-C--:B------:R-:W-:Y:S01]  /*4690*/  FFMA.FTZ R5, R0, R59.reuse, RZ ;  /* 0x0000003b00057223 */ /* 0x080fe200000100ff */
[----:B------:R-:W-:Y:S02]  /*46a0*/  HADD2.F32 R0, -RZ, R44.H0_H0 ;  /* 0x2000002cff007230 */ /* 0x000fe40000004100 */
        /* <DEDUP_REMOVED lines=18> */
[----:B-1----:R-:W-:Y:S02]  /*47d0*/  HADD2.F32 R3, -RZ, R6.H0_H0 ;  /* 0x20000006ff037230 */ /* 0x002fe40000004100 */
        /* <DEDUP_REMOVED lines=47> */
.L_x_3248:
        /* <DEDUP_REMOVED lines=198> */
.L_x_3250:
        /* <DEDUP_REMOVED lines=98> */
.L_x_3252:
        /* <DEDUP_REMOVED lines=91> */
.L_x_3251:
        /* <DEDUP_REMOVED lines=9> */
[----:B------:R-:W-:-:S02]  /*6390*/  LOP3.LUT R3, R6, 0xff, RZ, 0xc0, !PT ;  /* 0x000000ff06037812 */ /* 0x000fc400078ec0ff */
[----:B------:R-:W-:Y:S02]  /*63a0*/  LEA.HI R31, R5, 0xffffff80, RZ, 0x8 ;  /* 0xffffff80051f7811 */ /* 0x000fe400078f40ff */
[----:B------:R-:W-:Y:S02]  /*63b0*/  IADD3 R3, PT, PT, R3, -0x80, RZ ;  /* 0xffffff8003037810 */ /* 0x000fe40007ffe0ff */
[----:B------:R-:W-:Y:S01]  /*63c0*/  LOP3.LUT R25, R7, 0xff, RZ, 0xc0, !PT ;  /* 0x000000ff07197812 */ /* 0x000fe200078ec0ff */
[----:B------:R2:W4:Y:S01]  /*63d0*/  I2F.F16 R29, R0 ;  /* 0x00000000001d7306 */ /* 0x0005220000200c00 */
[--C-:B0-----:R-:W-:Y:S02]  /*63e0*/  SHF.R.U32.HI R2, RZ, 0x8, R5.reuse ;  /* 0x00000008ff027819 */ /* 0x101fe40000011605 */
[----:B------:R-:W-:Y:S02]  /*63f0*/  SHF.R.U32.HI R5, RZ, 0x10, R5 ;  /* 0x00000010ff057819 */ /* 0x000fe40000011605 */
[----:B------:R-:W-:-:S02]  /*6400*/  LOP3.LUT R2, R2, 0xff, RZ, 0xc0, !PT ;  /* 0x000000ff02027812 */ /* 0x000fc400078ec0ff */
[----:B------:R-:W-:Y:S01]  /*6410*/  LEA.HI R35, R7, 0xffffff80, RZ, 0x8 ;  /* 0xffffff8007237811 */ /* 0x000fe200078f40ff */
[----:B------:R0:W1:Y:S01]  /*6420*/  I2F.F16 R34, R3 ;  /* 0x0000000300227306 */ /* 0x0000620000200c00 */
[----:B--2---:R-:W-:Y:S02]  /*6430*/  SHF.R.U32.HI R0, RZ, 0x8, R4 ;  /* 0x00000008ff007819 */ /* 0x004fe40000011604 */
[----:B------:R-:W-:Y:S02]  /*6440*/  IADD3 R2, PT, PT, R2, -0x80, RZ ;  /* 0xffffff8002027810 */ /* 0x000fe40007ffe0ff */
[----:B------:R-:W-:Y:S02]  /*6450*/  LOP3.LUT R0, R0, 0xff, RZ, 0xc0, !PT ;  /* 0x000000ff00007812 */ /* 0x000fe400078ec0ff */
[----:B------:R-:W-:Y:S01]  /*6460*/  IADD3 R25, PT, PT, R25, -0x80, RZ ;  /* 0xffffff8019197810 */ /* 0x000fe20007ffe0ff */
[----:B------:R-:W2:Y:S01]  /*6470*/  I2F.F16 R28, R35 ;  /* 0x00000023001c7306 */ /* 0x000ea20000200c00 */
[----:B------:R-:W-:-:S02]  /*6480*/  IADD3 R0, PT, PT, R0, -0x80, RZ ;  /* 0xffffff8000007810 */ /* 0x000fc40007ffe0ff */
[----:B0-----:R-:W-:Y:S02]  /*6490*/  LOP3.LUT R3, R5, 0xff, RZ, 0xc0, !PT ;  /* 0x000000ff05037812 */ /* 0x001fe400078ec0ff */
[----:B------:R-:W-:Y:S02]  /*64a0*/  LEA.HI R32, R6, 0xffffff80, RZ, 0x8 ;  /* 0xffffff8006207811 */ /* 0x000fe400078f40ff */
[----:B------:R-:W-:Y:S01]  /*64b0*/  IADD3 R3, PT, PT, R3, -0x80, RZ ;  /* 0xffffff8003037810 */ /* 0x000fe20007ffe0ff */
[----:B------:R0:W1:Y:S01]  /*64c0*/  I2F.F16 R5, R2 ;  /* 0x0000000200057306 */ /* 0x0000620000200c00 */
[----:B------:R-:W-:Y:S02]  /*64d0*/  LEA.HI R30, R4, 0xffffff80, RZ, 0x8 ;  /* 0xffffff80041e7811 */ /* 0x000fe400078f40ff */
[----:B------:R-:W-:Y:S02]  /*64e0*/  SHF.R.U32.HI R4, RZ, 0x10, R4 ;  /* 0x00000010ff047819 */ /* 0x000fe40000011604 */
[----:B---3--:R-:W-:-:S02]  /*64f0*/  LEA.HI R36, R8, 0xffffff80, RZ, 0x8 ;  /* 0xffffff8008247811 */ /* 0x008fc400078f40ff */
[----:B------:R-:W-:Y:S01]  /*6500*/  LOP3.LUT R4, R4, 0xff, RZ, 0xc0, !PT ;  /* 0x000000ff04047812 */ /* 0x000fe200078ec0ff */
[----:B------:R3:W1:Y:S01]  /*6510*/  I2F.F16 R42, R0 ;  /* 0x00000000002a7306 */ /* 0x0006620000200c00 */
[C---:B0-----:R-:W-:Y:S02]  /*6520*/  LOP3.LUT R2, R9.reuse, 0xff, RZ, 0xc0, !PT ;  /* 0x000000ff09027812 */ /* 0x041fe400078ec0ff */
[----:B------:R-:W-:Y:S02]  /*6530*/  LEA.HI R37, R9, 0xffffff80, RZ, 0x8 ;  /* 0xffffff8009257811 */ /* 0x000fe400078f40ff */
[----:B------:R-:W-:Y:S02]  /*6540*/  IADD3 R50, PT, PT, R2, -0x80, RZ ;  /* 0xffffff8002327810 */ /* 0x000fe40007ffe0ff */
[----:B------:R-:W-:Y:S01]  /*6550*/  LOP3.LUT R2, R10, 0xff, RZ, 0xc0, !PT ;  /* 0x000000ff0a027812 */ /* 0x000fe200078ec0ff */
[----:B------:R0:W1:Y:S01]  /*6560*/  I2F.F16 R35, R25 ;  /* 0x0000001900237306 */ /* 0x0000620000200c00 */
[----:B---3--:R-:W-:-:S02]  /*6570*/  SHF.R.U32.HI R0, RZ, 0x8, R7 ;  /* 0x00000008ff007819 */ /* 0x008fc40000011607 */
[----:B------:R-:W-:Y:S02]  /*6580*/  IADD3 R51, PT, PT, R2, -0x80, RZ ;  /* 0xffffff8002337810 */ /* 0x000fe40007ffe0ff */
[----:B------:R-:W-:Y:S02]  /*6590*/  LOP3.LUT R0, R0, 0xff, RZ, 0xc0, !PT ;  /* 0x000000ff00007812 */ /* 0x000fe400078ec0ff */
[----:B------:R-:W-:Y:S01]  /*65a0*/  SHF.R.U32.HI R2, RZ, 0x8, R8 ;  /* 0x00000008ff027819 */ /* 0x000fe20000011608 */
[----:B------:R3:W1:Y:S01]  /*65b0*/  I2F.F16 R44, R3 ;  /* 0x00000003002c7306 */ /* 0x0006620000200c00 */
[--C-:B0-----:R-:W-:Y:S02]  /*65c0*/  SHF.R.U32.HI R25, RZ, 0x8, R6.reuse ;  /* 0x00000008ff197819 */ /* 0x101fe40000011606 */
[----:B------:R-:W-:Y:S02]  /*65d0*/  IADD3 R47, PT, PT, R0, -0x80, RZ ;  /* 0xffffff80002f7810 */ /* 0x000fe40007ffe0ff */
[----:B------:R-:W-:-:S02]  /*65e0*/  SHF.R.U32.HI R6, RZ, 0x10, R6 ;  /* 0x00000010ff067819 */ /* 0x000fc40000011606 */
[----:B------:R-:W-:Y:S01]  /*65f0*/  LOP3.LUT R0, R8, 0xff, RZ, 0xc0, !PT ;  /* 0x000000ff08007812 */ /* 0x000fe200078ec0ff */
[----:B------:R-:W0:Y:S01]  /*6600*/  I2F.F16 R30, R30 ;  /* 0x0000001e001e7306 */ /* 0x000e220000200c00 */
[----:B---3--:R-:W-:Y:S02]  /*6610*/  LOP3.LUT R3, R11, 0xff, RZ, 0xc0, !PT ;  /* 0x000000ff0b037812 */ /* 0x008fe400078ec0ff */
[----:B------:R-:W-:Y:S02]  /*6620*/  LOP3.LUT R6, R6, 0xff, RZ, 0xc0, !PT ;  /* 0x000000ff06067812 */ /* 0x000fe400078ec0ff */
[----:B------:R-:W-:Y:S02]  /*6630*/  IADD3 R0, PT, PT, R0, -0x80, RZ ;  /* 0xffffff8000007810 */ /* 0x000fe40007ffe0ff */
[----:B------:R-:W-:Y:S01]  /*6640*/  IADD3 R52, PT, PT, R3, -0x80, RZ ;  /* 0xffffff8003347810 */ /* 0x000fe20007ffe0ff */
[----:B------:R-:W3:Y:S01]  /*6650*/  I2F.F16 R31, R31 ;  /* 0x0000001f001f7306 */ /* 0x000ee20000200c00 */
[----:B------:R-:W-:-:S02]  /*6660*/  LOP3.LUT R2, R2, 0xff, RZ, 0xc0, !PT ;  /* 0x000000ff02027812 */ /* 0x000fc400078ec0ff */
[----:B------:R-:W-:Y:S02]  /*6670*/  SHF.R.U32.HI R8, RZ, 0x10, R8 ;  /* 0x00000010ff087819 */ /* 0x000fe40000011608 */
[----:B------:R-:W-:Y:S02]  /*6680*/  SHF.R.U32.HI R3, RZ, 0x8, R9 ;  /* 0x00000008ff037819 */ /* 0x000fe40000011609 */
[----:B------:R-:W-:Y:S01]  /*6690*/  IADD3 R6, PT, PT, R6, -0x80, RZ ;  /* 0xffffff8006067810 */ /* 0x000fe20007ffe0ff */
[----:B------:R4:W0:Y:S01]  /*66a0*/  I2F.F16 R49, R0 ;  /* 0x0000000000317306 */ /* 0x0008220000200c00 */
[----:B------:R-:W-:Y:S02]  /*66b0*/  IADD3 R2, PT, PT, R2, -0x80, RZ ;  /* 0xffffff8002027810 */ /* 0x000fe40007ffe0ff */
[----:B------:R-:W-:Y:S02]  /*66c0*/  LOP3.LUT R3, R3, 0xff, RZ, 0xc0, !PT ;  /* 0x000000ff03037812 */ /* 0x000fe400078ec0ff */
[----:B------:R-:W-:-:S02]  /*66d0*/  IADD3 R4, PT, PT, R4, -0x80, RZ ;  /* 0xffffff8004047810 */ /* 0x000fc40007ffe0ff */
[----:B------:R-:W-:Y:S01]  /*66e0*/  SHF.R.U32.HI R9, RZ, 0x10, R9 ;  /* 0x00000010ff097819 */ /* 0x000fe20000011609 */
[----:B------:R2:W0:Y:S01]  /*66f0*/  I2F.F16 R46, R6 ;  /* 0x00000006002e7306 */ /* 0x0004220000200c00 */
[----:B----4-:R-:W-:Y:S02]  /*6700*/  LOP3.LUT R0, R8, 0xff, RZ, 0xc0, !PT ;  /* 0x000000ff08007812 */ /* 0x010fe400078ec0ff */
[----:B------:R-:W-:Y:S02]  /*6710*/  LEA.HI R38, R10, 0xffffff80, RZ, 0x8 ;  /* 0xffffff800a267811 */ /* 0x000fe400078f40ff */
[----:B------:R-:W-:Y:S02]  /*6720*/  LEA.HI R39, R11, 0xffffff80, RZ, 0x8 ;  /* 0xffffff800b277811 */ /* 0x000fe400078f40ff */
[----:B------:R-:W-:Y:S01]  /*6730*/  IADD3 R0, PT, PT, R0, -0x80, RZ ;  /* 0xffffff8000007810 */ /* 0x000fe20007ffe0ff */
[----:B------:R4:W0:Y:S01]  /*6740*/  I2F.F16 R8, R2 ;  /* 0x0000000200087306 */ /* 0x0008220000200c00 */
[----:B------:R-:W-:-:S02]  /*6750*/  IADD3 R3, PT, PT, R3, -0x80, RZ ;  /* 0xffffff8003037810 */ /* 0x000fc40007ffe0ff */
[--C-:B--2---:R-:W-:Y:S02]  /*6760*/  SHF.R.U32.HI R6, RZ, 0x8, R10.reuse ;  /* 0x00000008ff067819 */ /* 0x104fe4000001160a */
        /* <DEDUP_REMOVED lines=8> */
[----:B--2---:R-:W-:Y:S02]  /*67f0*/  LOP3.LUT R4, R9, 0xff, RZ, 0xc0, !PT ;  /* 0x000000ff09047812 */ /* 0x004fe400078ec0ff */
[----:B------:R-:W-:Y:S02]  /*6800*/  LOP3.LUT R6, R6, 0xff, RZ, 0xc0, !PT ;  /* 0x000000ff06067812 */ /* 0x000fe400078ec0ff */
[----:B------:R-:W-:Y:S02]  /*6810*/  LOP3.LUT R2, R2, 0xff, RZ, 0xc0, !PT ;  /* 0x000000ff02027812 */ /* 0x000fe400078ec0ff */
[----:B------:R-:W-:Y:S01]  /*6820*/  IADD3 R25, PT, PT, R25, -0x80, RZ ;  /* 0xffffff8019197810 */ /* 0x000fe20007ffe0ff */
[----:B------:R2:W0:Y:S01]  /*6830*/  I2F.F16 R9, R3 ;  /* 0x0000000300097306 */ /* 0x0004220000200c00 */
[----:B----4-:R-:W-:-:S02]  /*6840*/  LOP3.LUT R0, R10, 0xff, RZ, 0xc0, !PT ;  /* 0x000000ff0a007812 */ /* 0x010fc400078ec0ff */
[----:B------:R-:W-:Y:S02]  /*6850*/  IADD3 R7, PT, PT, R7, -0x80, RZ ;  /* 0xffffff8007077810 */ /* 0x000fe40007ffe0ff */
[----:B------:R-:W-:Y:S02]  /*6860*/  IADD3 R4, PT, PT, R4, -0x80, RZ ;  /* 0xffffff8004047810 */ /* 0x000fe40007ffe0ff */
[----:B------:R-:W-:Y:S01]  /*6870*/  IADD3 R6, PT, PT, R6, -0x80, RZ ;  /* 0xffffff8006067810 */ /* 0x000fe20007ffe0ff */
[----:B------:R-:W4:Y:S01]  /*6880*/  I2F.F16 R32, R32 ;  /* 0x0000002000207306 */ /* 0x000f220000200c00 */
[----:B--2---:R-:W-:Y:S02]  /*6890*/  LOP3.LUT R3, R11, 0xff, RZ, 0xc0, !PT ;  /* 0x000000ff0b037812 */ /* 0x004fe400078ec0ff */
[----:B------:R-:W-:Y:S02]  /*68a0*/  IADD3 R0, PT, PT, R0, -0x80, RZ ;  /* 0xffffff8000007810 */ /* 0x000fe40007ffe0ff */
[----:B------:R-:W-:-:S02]  /*68b0*/  IADD3 R2, PT, PT, R2, -0x80, RZ ;  /* 0xffffff8002027810 */ /* 0x000fc40007ffe0ff */
[----:B------:R-:W-:Y:S01]  /*68c0*/  IADD3 R3, PT, PT, R3, -0x80, RZ ;  /* 0xffffff8003037810 */ /* 0x000fe20007ffe0ff */
[----:B------:R-:W2:Y:S08]  /*68d0*/  I2F.F16 R36, R36 ;  /* 0x0000002400247306 */ /* 0x000eb00000200c00 */
        /* <DEDUP_REMOVED lines=87> */
[----:B-----5:R-:W-:Y:S02]  /*6e50*/  HADD2.F32 R3, -RZ, R22.H0_H0 ;  /* 0x20000016ff037230 */ /* 0x020fe40000004100 */
        /* <DEDUP_REMOVED lines=17> */
.L_x_3253:
        /* <DEDUP_REMOVED lines=99> */
.L_x_3254:
        /* <DEDUP_REMOVED lines=43> */
[----:B------:R-:W-:Y:S01]  /*7850*/  FFMA.FTZ R59, R29, R59, R4 ;  /* 0x0000003b1d3b7223 */ /* 0x000fe20000010004 */
[----:B------:R-:W-:Y:S02]  /*7860*/  HADD2.F32 R4, -RZ, R49.H0_H0 ;  /* 0x20000031ff047230 */ /* 0x000fe40000004100 */
        /* <DEDUP_REMOVED lines=25> */
[----:B------:R-:W-:Y:S02]  /*7a00*/  HADD2.F32 R5, -RZ, R38.H0_H0 ;  /* 0x20000026ff057230 */ /* 0x000fe40000004100 */
[----:B------:R-:W-:Y:S01]  /*7a10*/  FFMA.FTZ R2, R56, R2, R59 ;  /* 0x0000000238027223 */ /* 0x000fe2000001003b */
[-C--:B------:R-:W-:Y:S01]  /*7a20*/  FFMA.FTZ R4, R37, R7.reuse, R4 ;  /* 0x0000000725047223 */ /* 0x080fe20000010004 */
        /* <DEDUP_REMOVED lines=9> */
[----:B------:R-:W-:Y:S01]  /*7ac0*/  MOV R25, R12 ;  /* 0x0000000c00197202 */ /* 0x000fe20000000f00 */
[----:B------:R-:W-:Y:S01]  /*7ad0*/  FMUL.FTZ R6, R9, R6 ;  /* 0x0000000609067220 */ /* 0x000fe20000410000 */
[----:B------:R-:W-:Y:S01]  /*7ae0*/  F2FP.F16.F32.PACK_AB R0, RZ, R0 ;  /* 0x00000000ff00723e */ /* 0x000fe200000000ff */
[----:B------:R-:W-:Y:S01]  /*7af0*/  FMUL.FTZ R2, R11, R2 ;  /* 0x000000020b027220 */ /* 0x000fe20000410000 */
[----:B------:R-:W-:-:S02]  /*7b00*/  F2FP.F16.F32.PACK_AB R4, RZ, R4 ;  /* 0x00000004ff04723e */ /* 0x000fc400000000ff */
[----:B------:R-:W-:Y:S02]  /*7b10*/  F2FP.F16.F32.PACK_AB R6, RZ, R6 ;  /* 0x00000006ff06723e */ /* 0x000fe400000000ff */
[----:B------:R-:W-:Y:S02]  /*7b20*/  F2FP.F16.F32.PACK_AB R2, RZ, R2 ;  /* 0x00000002ff02723e */ /* 0x000fe400000000ff */
[----:B------:R-:W-:Y:S02]  /*7b30*/  PRMT R0, R0, 0x5410, R4 ;  /* 0x0000541000007816 */ /* 0x000fe40000000004 */
[----:B------:R-:W-:-:S03]  /*7b40*/  PRMT R6, R6, 0x5410, R2 ;  /* 0x0000541006067816 */ /* 0x000fc60000000002 */
[----:B------:R-:W-:Y:S02]  /*7b50*/  HFMA2 R14, R0, 1, 1, R14 ;  /* 0x3c003c00000e7831 */ /* 0x000fe4000000000e */
[----:B------:R-:W-:-:S07]  /*7b60*/  HADD2 R13, R6, R13 ;  /* 0x0000000d060d7230 */ /* 0x000fce0000000000 */
.L_x_3243:
[----:B------:R-:W-:-:S04]  /*7b70*/  VIMNMX R0, PT, PT, R24, UR12, PT ;  /* 0x0000000c18007c48 */ /* 0x000fc8000bfe0100 */
[----:B------:R-:W-:-:S13]  /*7b80*/  ISETP.GT.AND P0, PT, R0, R25, PT ;  /* 0x000000190000720c */ /* 0x000fda0003f04270 */
[----:B------:R-:W-:Y:S05]  /*7b90*/  @!P0 BRA `(.L_x_3255) ;  /* 0x0000002000148947 */ /* 0x000fea0003800000 */
[----:B------:R-:W-:Y:S01]  /*7ba0*/  PRMT R0, R26, 0x9910, RZ ;  /* 0x000099101a007816 */ /* 0x000fe200000000ff */
[----:B------:R-:W0:Y:S01]  /*7bb0*/  LDCU UR5, c[0x0][0x3a8] ;  /* 0x00007500ff0577ac */ /* 0x000e220008000800 */
[----:B------:R-:W-:Y:S02]  /*7bc0*/  VIMNMX.U32 R12, PT, PT, R24, UR12, PT ;  /* 0x0000000c180c7c48 */ /* 0x000fe4000bfe0000 */
[----:B------:R-:W-:-:S04]  /*7bd0*/  ISETP.NE.AND P0, PT, R0, RZ, PT ;  /* 0x000000ff0000720c */ /* 0x000fc80003f05270 */
[----:B------:R-:W-:-:S13]  /*7be0*/  ISETP.EQ.OR P0, PT, R41, 0x2, !P0 ;  /* 0x000000022900780c */ /* 0x000fda0004702670 */
.L_x_3259:
[----:B------:R-:W1:Y:S01]  /*7bf0*/  LDC R23, c[0x0][0x3ac] ;  /* 0x0000eb00ff177b82 */ /* 0x000e620000000800 */
[----:B------:R-:W2:Y:S01]  /*7c00*/  LDG.E.128.CONSTANT R36, desc[UR6][R100.64] ;  /* 0x0000000664247981 */ /* 0x000ea2000c1e9d00 */
[----:B-1----:R-:W-:-:S05]  /*7c10*/  IMAD.WIDE R2, R23, 0x4, R100 ;  /* 0x0000000417027825 */ /* 0x002fca00078e0264 */
[----:B------:R-:W3:Y:S01]  /*7c20*/  LDG.E.128.CONSTANT R32, desc[UR6][R2.64] ;  /* 0x0000000602207981 */ /* 0x000ee2000c1e9d00 */
[----:B------:R-:W-:-:S05]  /*7c30*/  IMAD.WIDE R44, R23, 0x4, R2 ;  /* 0x00000004172c7825 */ /* 0x000fca00078e0202 */
[----:B------:R-:W4:Y:S01]  /*7c40*/  LDG.E.128.CONSTANT R28, desc[UR6][R44.64] ;  /* 0x000000062c1c7981 */ /* 0x000f22000c1e9d00 */
        /* <DEDUP_REMOVED lines=8> */
[----:B--2---:R-:W-:Y:S02]  /*7cd0*/  SHF.R.U32.HI R43, RZ, 0xf, R37 ;  /* 0x0000000fff2b7819 */ /* 0x004fe40000011625 */
[C---:B------:R-:W-:Y:S02]  /*7ce0*/  LOP3.LUT R42, R36.reuse, 0x1f001f, RZ, 0xc0, !PT ;  /* 0x001f001f242a7812 */ /* 0x040fe400078ec0ff */
[----:B------:R-:W-:Y:S02]  /*7cf0*/  SHF.R.U32.HI R49, RZ, 0xa, R36 ;  /* 0x0000000aff317819 */ /* 0x000fe40000011624 */
[----:B------:R-:W-:-:S02]  /*7d00*/  LOP3.LUT R72, R36, 0x3e003e0, RZ, 0xc0, !PT ;  /* 0x03e003e024487812 */ /* 0x000fc400078ec0ff */
[C---:B------:R-:W-:Y:S02]  /*7d10*/  LOP3.LUT R65, R38.reuse, 0x1f001f, RZ, 0xc0, !PT ;  /* 0x001f001f26417812 */ /* 0x040fe400078ec0ff */
[----:B------:R-:W-:Y:S02]  /*7d20*/  SHF.R.U32.HI R60, RZ, 0xa, R38 ;  /* 0x0000000aff3c7819 */ /* 0x000fe40000011626 */
[----:B------:R-:W-:Y:S02]  /*7d30*/  LOP3.LUT R69, R38, 0x3e003e0, RZ, 0xc0, !PT ;  /* 0x03e003e026457812 */ /* 0x000fe400078ec0ff */
[----:B------:R-:W-:Y:S02]  /*7d40*/  SHF.R.U32.HI R36, RZ, 0xf, R36 ;  /* 0x0000000fff247819 */ /* 0x000fe40000011624 */
        /* <DEDUP_REMOVED lines=8> */
[C---:B---3--:R-:W-:Y:S02]  /*7dd0*/  LOP3.LUT R47, R32.reuse, 0x1f001f, RZ, 0xc0, !PT ;  /* 0x001f001f202f7812 */ /* 0x048fe400078ec0ff */
[--C-:B------:R-:W-:Y:S02]  /*7de0*/  SHF.R.U32.HI R45, RZ, 0xa, R32.reuse ;  /* 0x0000000aff2d7819 */ /* 0x100fe40000011620 */
[----:B------:R-:W-:Y:S02]  /*7df0*/  LOP3.LUT R2, R32, 0x3e003e0, RZ, 0xc0, !PT ;  /* 0x03e003e020027812 */ /* 0x000fe400078ec0ff */
[----:B------:R-:W-:Y:S02]  /*7e00*/  SHF.R.U32.HI R37, RZ, 0xe, R32 ;  /* 0x0000000eff257819 */ /* 0x000fe40000011620 */
        /* <DEDUP_REMOVED lines=8> */
[----:B------:R-:W-:Y:S02]  /*7e90*/  SHF.R.U32.HI R33, RZ, 0xe, R34 ;  /* 0x0000000eff217819 */ /* 0x000fe40000011622 */
[----:B------:R-:W-:Y:S02]  /*7ea0*/  LOP3.LUT R36, R36, 0x10001, RZ, 0xc0, !PT ;  /* 0x0001000124247812 */ /* 0x000fe400078ec0ff */
[----:B------:R-:W-:Y:S02]  /*7eb0*/  LOP3.LUT R38, R38, 0x10001, RZ, 0xc0, !PT ;  /* 0x0001000126267812 */ /* 0x000fe400078ec0ff */
[----:B------:R-:W-:Y:S02]  /*7ec0*/  SHF.R.U32.HI R34, RZ, 0xe, R35 ;  /* 0x0000000eff227819 */ /* 0x000fe40000011623 */
[----:B------:R-:W-:Y:S02]  /*7ed0*/  LOP3.LUT R39, R39, 0x10001, RZ, 0xc0, !PT ;  /* 0x0001000127277812 */ /* 0x000fe400078ec0ff */
[----:B------:R-:W-:-:S02]  /*7ee0*/  LOP3.LUT R32, R43, 0x20002, R32, 0xf8, !PT ;  /* 0x000200022b207812 */ /* 0x000fc400078ef820 */
[C---:B----4-:R-:W-:Y:S02]  /*7ef0*/  LOP3.LUT R43, R28.reuse, 0x1f001f, RZ, 0xc0, !PT ;  /* 0x001f001f1c2b7812 */ /* 0x050fe400078ec0ff */
        /* <DEDUP_REMOVED lines=12> */
[----:B------:R-:W-:Y:S02]  /*7fc0*/  SHF.R.U32.HI R30, RZ, 0xd, R30 ;  /* 0x0000000dff1e7819 */ /* 0x000fe4000001161e */
[C---:B------:R-:W-:Y:S02]  /*7fd0*/  LOP3.LUT R76, R31.reuse, 0x1f001f, RZ, 0xc0, !PT ;  /* 0x001f001f1f4c7812 */ /* 0x040fe400078ec0ff */
[----:B------:R-:W-:Y:S02]  /*7fe0*/  SHF.R.U32.HI R74, RZ, 0xa, R31 ;  /* 0x0000000aff4a7819 */ /* 0x000fe4000001161f */
[----:B------:R-:W-:Y:S02]  /*7ff0*/  LOP3.LUT R83, R31, 0x3e003e0, RZ, 0xc0, !PT ;  /* 0x03e003e01f537812 */ /* 0x000fe400078ec0ff */
[----:B------:R-:W-:-:S02]  /*8000*/  LOP3.LUT R34, R39, 0x20002, R34, 0xf8, !PT ;  /* 0x0002000227227812 */ /* 0x000fc400078ef822 */
[----:B------:R-:W-:Y:S02]  /*8010*/  SHF.R.U32.HI R31, RZ, 0xd, R31 ;  /* 0x0000000dff1f7819 */ /* 0x000fe4000001161f */
[C---:B------:R-:W-:Y:S02]  /*8020*/  LOP3.LUT R73, R35.reuse, 0x1f001f, RZ, 0xc0, !PT ;  /* 0x001f001f23497812 */ /* 0x040fe400078ec0ff */
[----:B------:R-:W-:Y:S02]  /*8030*/  SHF.R.U32.HI R80, RZ, 0xa, R35 ;  /* 0x0000000aff507819 */ /* 0x000fe40000011623 */
[----:B------:R-:W-:Y:S02]  /*8040*/  LOP3.LUT R68, R35, 0x3e003e0, RZ, 0xc0, !PT ;  /* 0x03e003e023447812 */ /* 0x000fe400078ec0ff */
[----:B------:R-:W-:Y:S02]  /*8050*/  LOP3.LUT R37, R37, 0x40004, R28, 0xf8, !PT ;  /* 0x0004000425257812 */ /* 0x000fe400078ef81c */
[----:B------:R-:W-:-:S02]  /*8060*/  LOP3.LUT R32, R32, 0x40004, R29, 0xf8, !PT ;  /* 0x0004000420207812 */ /* 0x000fc400078ef81d */
[----:B------:R-:W-:Y:S02]  /*8070*/  LOP3.LUT R33, R33, 0x40004, R30, 0xf8, !PT ;  /* 0x0004000421217812 */ /* 0x000fe400078ef81e */
[----:B------:R-:W-:Y:S02]  /*8080*/  LOP3.LUT R35, R34, 0x40004, R31, 0xf8, !PT ;  /* 0x0004000422237812 */ /* 0x000fe400078ef81f */
[----:B------:R-:W-:Y:S02]  /*8090*/  SHF.R.U32.HI R28, RZ, 0xc, R8 ;  /* 0x0000000cff1c7819 */ /* 0x000fe40000011608 */
[----:B------:R-:W-:Y:S02]  /*80a0*/  SHF.R.U32.HI R29, RZ, 0xc, R9 ;  /* 0x0000000cff1d7819 */ /* 0x000fe40000011609 */
[----:B------:R-:W-:Y:S02]  /*80b0*/  SHF.R.U32.HI R30, RZ, 0xc, R10 ;  /* 0x0000000cff1e7819 */ /* 0x000fe4000001160a */
[----:B------:R-:W-:-:S02]  /*80c0*/  SHF.R.U32.HI R34, RZ, 0xc, R11 ;  /* 0x0000000cff227819 */ /* 0x000fc4000001160b */
        /* <DEDUP_REMOVED lines=57> */
[----:B------:R-:W-:Y:S01]  /*8460*/  HFMA2 R9, R83, R0.H0_H0, -48, -48 ;  /* 0xd200d20053097431 */ /* 0x000fe20000040000 */
        /* <DEDUP_REMOVED lines=122> */
[----:B------:R-:W-:Y:S01]  /*8c10*/  MOV R41, UR9 ;  /* 0x0000000900297c02 */ /* 0x000fe20008000f00 */
[----:B------:R-:W-:-:S02]  /*8c20*/  HADD2 R64, R37, -1040, -1040 ;  /* 0xe410e41025407430 */ /* 0x000fc40000000000 */
[----:B------:R-:W-:Y:S01]  /*8c30*/  HADD2 R65, R30, -1040, -1040 ;  /* 0xe410e4101e417430 */ /* 0x000fe20000000000 */
[----:B------:R-:W-:Y:S01]  /*8c40*/  ISETP.NE.AND P1, PT, R41, 0x1, PT ;  /* 0x000000012900780c */ /* 0x000fe20003f25270 */
[----:B------:R-:W-:Y:S02]  /*8c50*/  HADD2 R66, R39, -1040, -1040 ;  /* 0xe410e41027427430 */ /* 0x000fe40000000000 */
[----:B------:R-:W-:Y:S01]  /*8c60*/  HADD2 R67, R31, -1040, -1040 ;  /* 0xe410e4101f437430 */ /* 0x000fe20000000000 */
[----:B------:R-:W-:Y:S09]  /*8c70*/  @!P2 BRA `(.L_x_3256) ;  /* 0x000000040038a947 */ /* 0x000ff20003800000 */
[----:B------:R-:W0:Y:S01]  /*8c80*/  LDS.128 R36, [UR4] ;  /* 0x00000004ff247984 */ /* 0x000e220008000c00 */
[----:B-----5:R-:W-:Y:S02]  /*8c90*/  PRMT R22, R22, 0x5410, R21 ;  /* 0x0000541016167816 */ /* 0x020fe40000000015 */
        /* <DEDUP_REMOVED lines=76> */
.L_x_3256:
[----:B------:R-:W-:Y:S02]  /*9160*/  MOV R98, R100 ;  /* 0x0000006400627202 */ /* 0x000fe40000000f00 */
[----:B------:R-:W-:Y:S01]  /*9170*/  MOV R99, R101 ;  /* 0x0000006500637202 */ /* 0x000fe20000000f00 */
[----:B------:R-:W-:Y:S06]  /*9180*/  @!P1 BRA `(.L_x_3257) ;  /* 0x0000000800809947 */ /* 0x000fec0003800000 */
[----:B------:R-:W-:-:S04]  /*9190*/  PRMT R28, R27, 0x9910, RZ ;  /* 0x000099101b1c7816 */ /* 0x000fc800000000ff */
[----:B------:R-:W-:-:S13]  /*91a0*/  ISETP.NE.AND P2, PT, R28, RZ, PT ;  /* 0x000000ff1c00720c */ /* 0x000fda0003f45270 */
[----:B------:R-:W-:Y:S05]  /*91b0*/  @!P2 BRA `(.L_x_3258) ;  /* 0x000000040038a947 */ /* 0x000fea0003800000 */
[----:B------:R-:W0:Y:S01]  /*91c0*/  LDS.128 R36, [UR4+0x40] ;  /* 0x00004004ff247984 */ /* 0x000e220008000c00 */
        /* <DEDUP_REMOVED lines=77> */
.L_x_3258:
[----:B------:R-:W-:Y:S05]  /*96a0*/  @P0 BRA `(.L_x_3257) ;  /* 0x0000000400380947 */ /* 0x000fea0003800000 */
        /* <DEDUP_REMOVED lines=78> */
.L_x_3257:
[----:B------:R-:W-:Y:S01]  /*9b90*/  IADD3 R25, PT, PT, R25, 0x20, RZ ;  /* 0x0000002019197810 */ /* 0x000fe20007ffe0ff */
[----:B------:R-:W-:Y:S01]  /*9ba0*/  UIADD3 UR4, UPT, UPT, UR4, 0x40, URZ ;  /* 0x0000004004047890 */ /* 0x000fe2000fffe0ff */
[----:B------:R-:W-:Y:S02]  /*9bb0*/  IMAD.WIDE R100, R23, 0x4, R50 ;  /* 0x0000000417647825 */ /* 0x000fe400078e0232 */
[----:B------:R-:W-:-:S13]  /*9bc0*/  ISETP.GE.AND P2, PT, R25, R12, PT ;  /* 0x0000000c1900720c */ /* 0x000fda0003f46270 */
[----:B------:R-:W-:Y:S05]  /*9bd0*/  @!P2 BRA `(.L_x_3259) ;  /* 0xffffffe00004a947 */ /* 0x000fea000383ffff */
[----:B------:R-:W-:-:S07]  /*9be0*/  IMAD.WIDE R100, R23, 0x14, R98 ;  /* 0x0000001417647825 */ /* 0x000fce00078e0262 */
.L_x_3255:
        /* <DEDUP_REMOVED lines=8> */
.L_x_3273:
        /* <DEDUP_REMOVED lines=147> */
.L_x_3261:
[----:B------:R-:W-:Y:S05]  /*a5a0*/  @!P1 BRA `(.L_x_3262) ;  /* 0x0000000800e09947 */ /* 0x000fea0003800000 */
[----:B------:R-:W-:-:S04]  /*a5b0*/  PRMT R0, R27, 0x9910, RZ ;  /* 0x000099101b007816 */ /* 0x000fc800000000ff */
        /* <DEDUP_REMOVED lines=92> */
.L_x_3263:
        /* <DEDUP_REMOVED lines=73> */
[----:B-----5:R-:W-:Y:S02]  /*b010*/  HADD2.F32 R0, -RZ, R22.H0_H0 ;  /* 0x20000016ff007230 */ /* 0x020fe40000004100 */
        /* <DEDUP_REMOVED lines=17> */
.L_x_3262:
        /* <DEDUP_REMOVED lines=49> */
[----:B------:R-:W-:Y:S02]  /*b440*/  HADD2 R33, R7, -1032, -1032 ;  /* 0xe408e40807217430 */ /* 0x000fe40000000000 */
[-C--:B------:R-:W-:Y:S02]  /*b450*/  HFMA2 R34, R34, R5.reuse.H0_H0, -72, -72 ;  /* 0xd480d48022227431 */ /* 0x080fe40000040005 */
        /* <DEDUP_REMOVED lines=95> */
.L_x_3264:
[----:B------:R-:W-:Y:S05]  /*ba50*/  @!P1 BRA `(.L_x_3265) ;  /* 0x0000000800e09947 */ /* 0x000fea0003800000 */
[----:B------:R-:W-:-:S04]  /*ba60*/  PRMT R0, R27, 0x9910, RZ ;  /* 0x000099101b007816 */ /* 0x000fc800000000ff */
        /* <DEDUP_REMOVED lines=74> */
[----:B-----5:R-:W-:-:S02]  /*bf10*/  HADD2.F32 R0, -RZ, R22.H0_H0 ;  /* 0x20000016ff007230 */ /* 0x020fc40000004100 */
        /* <DEDUP_REMOVED lines=17> */
.L_x_3266:
[----:B------:R-:W-:Y:S05]  /*c030*/  @P0 BRA `(.L_x_3265) ;  /* 0x0000000400680947 */ /* 0x000fea0003800000 */
[----:B------:R-:W0:Y:S01]  /*c040*/  LDS.64 R2, [UR4+0x30] ;  /* 0x00003004ff027984 */ /* 0x000e220008000a00 */
[--C-:B------:R-:W-:Y:S02]  /*c050*/  HADD2.F32 R0, -RZ, R10.reuse.H0_H0 ;  /* 0x2000000aff007230 */ /* 0x100fe40000004100 */
[----:B------:R-:W-:Y:S01]  /*c060*/  HADD2.F32 R10, -RZ, R10.H1_H1 ;  /* 0x3000000aff0a7230 */ /* 0x000fe20000004100 */
[----:B------:R-:W1:Y:S01]  /*c070*/  LDS.64 R6, [UR4+0x38] ;  /* 0x00003804ff067984 */ /* 0x000e620008000a00 */
[----:B------:R-:W-:Y:S02]  /*c080*/  HADD2.F32 R46, -RZ, R9.H1_H1 ;  /* 0x30000009ff2e7230 */ /* 0x000fe40000004100 */
[----:B------:R-:W-:Y:S02]  /*c090*/  HADD2.F32 R4, -RZ, R29.H0_H0 ;  /* 0x2000001dff047230 */ /* 0x000fe40000004100 */
[--C-:B0-----:R-:W-:Y:S02]  /*c0a0*/  HADD2.F32 R39, -RZ, R2.reuse.H0_H0 ;  /* 0x20000002ff277230 */ /* 0x101fe40000004100 */
[----:B------:R-:W-:-:S02]  /*c0b0*/  HADD2.F32 R42, -RZ, R2.H1_H1 ;  /* 0x30000002ff2a7230 */ /* 0x000fc40000004100 */
[--C-:B------:R-:W-:Y:S02]  /*c0c0*/  HADD2.F32 R44, -RZ, R3.reuse.H0_H0 ;  /* 0x20000003ff2c7230 */ /* 0x100fe40000004100 */
[----:B------:R-:W-:Y:S02]  /*c0d0*/  HADD2.F32 R43, -RZ, R3.H1_H1 ;  /* 0x30000003ff2b7230 */ /* 0x000fe40000004100 */
[----:B------:R-:W-:Y:S02]  /*c0e0*/  HADD2.F32 R2, -RZ, R9.H0_H0 ;  /* 0x20000009ff027230 */ /* 0x000fe40000004100 */
[-C--:B------:R-:W-:Y:S01]  /*c0f0*/  FFMA.FTZ R9, R0, R39.reuse, RZ ;  /* 0x0000002700097223 */ /* 0x080fe200000100ff */
[--C-:B------:R-:W-:Y:S02]  /*c100*/  HADD2.F32 R3, -RZ, R12.reuse.H0_H0 ;  /* 0x2000000cff037230 */ /* 0x100fe40000004100 */
[----:B------:R-:W-:Y:S02]  /*c110*/  HADD2.F32 R12, -RZ, R12.H1_H1 ;  /* 0x3000000cff0c7230 */ /* 0x000fe40000004100 */
[----:B------:R-:W-:Y:S01]  /*c120*/  FFMA.FTZ R9, R10, R42, R9 ;  /* 0x0000002a0a097223 */ /* 0x000fe20000010009 */
[-C--:B------:R-:W-:Y:S01]  /*c130*/  FFMA.FTZ R45, R2, R39.reuse, RZ ;  /* 0x00000027022d7223 */ /* 0x080fe200000100ff */
[----:B------:R-:W-:Y:S01]  /*c140*/  FFMA.FTZ R3, R3, R39, RZ ;  /* 0x0000002703037223 */ /* 0x000fe200000100ff */
[----:B------:R-:W-:-:S02]  /*c150*/  HADD2.F32 R10, -RZ, R29.H1_H1 ;  /* 0x3000001dff0a7230 */ /* 0x000fc40000004100 */
        /* <DEDUP_REMOVED lines=18> */
[----:B------:R-:W-:Y:S02]  /*c280*/  HADD2.F32 R4, -RZ, R7.H1_H1 ;  /* 0x30000007ff047230 */ /* 0x000fe40000004100 */
[-C--:B------:R-:W-:Y:S01]  /*c290*/  FFMA.FTZ R0, R3, R43.reuse, R0 ;  /* 0x0000002b03007223 */ /* 0x080fe20000010000 */
[----:B------:R-:W-:Y:S02]  /*c2a0*/  HADD2.F32 R29, -RZ, R30.H1_H1 ;  /* 0x3000001eff1d7230 */ /* 0x000fe40000004100 */
[--C-:B------:R-:W-:Y:S02]  /*c2b0*/  HADD2.F32 R3, -RZ, R6.reuse.H0_H0 ;  /* 0x20000006ff037230 */ /* 0x100fe40000004100 */
[----:B------:R-:W-:Y:S02]  /*c2c0*/  HADD2.F32 R7, -RZ, R31.H0_H0 ;  /* 0x2000001fff077230 */ /* 0x000fe40000004100 */
[----:B------:R-:W-:Y:S01]  /*c2d0*/  FFMA.FTZ R44, R29, R43, R44 ;  /* 0x0000002b1d2c7223 */ /* 0x000fe2000001002c */
[----:B------:R-:W-:-:S02]  /*c2e0*/  HADD2.F32 R6, -RZ, R6.H1_H1 ;  /* 0x30000006ff067230 */ /* 0x000fc40000004100 */
[----:B------:R-:W-:Y:S02]  /*c2f0*/  HADD2.F32 R9, -RZ, R33.H0_H0 ;  /* 0x20000021ff097230 */ /* 0x000fe40000004100 */
[-C--:B------:R-:W-:Y:S01]  /*c300*/  FFMA.FTZ R7, R7, R3.reuse, R0 ;  /* 0x0000000307077223 */ /* 0x080fe20000010000 */
        /* <DEDUP_REMOVED lines=45> */
.L_x_3265:
        /* <DEDUP_REMOVED lines=145> */
.L_x_3267:
[----:B------:R-:W-:Y:S05]  /*cef0*/  @!P1 BRA `(.L_x_3268) ;  /* 0x0000000800e09947 */ /* 0x000fea0003800000 */
[----:B------:R-:W-:-:S04]  /*cf00*/  PRMT R0, R27, 0x9910, RZ ;  /* 0x000099101b007816 */ /* 0x000fc800000000ff */
[----:B------:R-:W-:-:S13]  /*cf10*/  ISETP.NE.AND P3, PT, R0, RZ, PT ;  /* 0x000000ff0000720c */ /* 0x000fda0003f65270 */
[----:B------:R-:W-:Y:S05]  /*cf20*/  @!P3 BRA `(.L_x_3269) ;  /* 0x000000040068b947 */ /* 0x000fea0003800000 */
[----:B------:R-:W0:Y:S01]  /*cf30*/  LDS.64 R2, [UR4] ;  /* 0x00000004ff027984 */ /* 0x000e220008000a00 */
        /* <DEDUP_REMOVED lines=89> */
.L_x_3269:
        /* <DEDUP_REMOVED lines=91> */
.L_x_3268:
        /* <DEDUP_REMOVED lines=145> */
.L_x_3270:
        /* <DEDUP_REMOVED lines=94> */
.L_x_3272:
[----:B------:R-:W-:Y:S05]  /*e970*/  @P0 BRA `(.L_x_3271) ;  /* 0x0000000400680947 */ /* 0x000fea0003800000 */
        /* <DEDUP_REMOVED lines=12> */
[----:B------:R-:W-:Y:S02]  /*ea40*/  HADD2.F32 R30, -RZ, R30.H1_H1 ;  /* 0x3000001eff1e7230 */ /* 0x000fe40000004100 */
[----:B------:R-:W-:Y:S01]  /*ea50*/  FFMA.FTZ R43, R32, R38, R43 ;  /* 0x00000026202b7223 */ /* 0x000fe2000001002b */
[----:B------:R-:W-:Y:S02]  /*ea60*/  HADD2.F32 R3, -RZ, R31.H0_H0 ;  /* 0x2000001fff037230 */ /* 0x000fe40000004100 */
[----:B------:R-:W-:-:S02]  /*ea70*/  HADD2.F32 R2, -RZ, R7.H0_H0 ;  /* 0x20000007ff027230 */ /* 0x000fc40000004100 */
[----:B------:R-:W-:Y:S01]  /*ea80*/  FFMA.FTZ R45, R30, R38, R45 ;  /* 0x000000261e2d7223 */ /* 0x000fe2000001002d */
[----:B------:R-:W-:Y:S02]  /*ea90*/  HADD2.F32 R32, -RZ, R33.H1_H1 ;  /* 0x30000021ff207230 */ /* 0x000fe40000004100 */
[-C--:B------:R-:W-:Y:S01]  /*eaa0*/  FFMA.FTZ R3, R3, R39.reuse, RZ ;  /* 0x0000002703037223 */ /* 0x080fe200000100ff */
[----:B------:R-:W-:Y:S01]  /*eab0*/  FFMA.FTZ R39, R4, R39, RZ ;  /* 0x0000002704277223 */ /* 0x000fe200000100ff */
        /* <DEDUP_REMOVED lines=10> */
[----:B------:R-:W-:Y:S02]  /*eb60*/  HADD2.F32 R30, -RZ, R10.H0_H0 ;  /* 0x2000000aff1e7230 */ /* 0x000fe40000004100 */
        /* <DEDUP_REMOVED lines=16> */
[----:B------:R-:W-:Y:S01]  /*ec70*/  FFMA.FTZ R3, R10, R0, R3 ;  /* 0x000000000a037223 */ /* 0x000fe20000010003 */
[----:B------:R-:W-:Y:S02]  /*ec80*/  HADD2.F32 R2, -RZ, R9.H0_H0 ;  /* 0x20000009ff027230 */ /* 0x000fe40000004100 */
        /* <DEDUP_REMOVED lines=8> */
[----:B------:R-:W-:Y:S02]  /*ed10*/  HADD2.F32 R0, -RZ, R12.H0_H0 ;  /* 0x2000000cff007230 */ /* 0x000fe40000004100 */
[-C--:B------:R-:W-:Y:S01]  /*ed20*/  FFMA.FTZ R3, R36, R8.reuse, R3 ;  /* 0x0000000824037223 */ /* 0x080fe20000010003 */
        /* <DEDUP_REMOVED lines=13> */
[----:B-----5:R-:W-:Y:S02]  /*ee00*/  HADD2.F32 R3, -RZ, R22.H0_H0 ;  /* 0x20000016ff037230 */ /* 0x020fe40000004100 */
        /* <DEDUP_REMOVED lines=17> */
.L_x_3271:
[----:B------:R-:W-:Y:S01]  /*ef20*/  IADD3 R25, PT, PT, R25, 0x20, RZ ;  /* 0x0000002019197810 */ /* 0x000fe20007ffe0ff */
[----:B------:R-:W-:Y:S01]  /*ef30*/  UIADD3 UR4, UPT, UPT, UR4, 0x40, URZ ;  /* 0x0000004004047890 */ /* 0x000fe2000fffe0ff */
[----:B------:R-:W-:Y:S02]  /*ef40*/  IMAD.WIDE R100, R23, 0x4, R100 ;  /* 0x0000000417647825 */ /* 0x000fe400078e0264 */
[----:B------:R-:W-:-:S13]  /*ef50*/  ISETP.GE.AND P2, PT, R25, R24, PT ;  /* 0x000000181900720c */ /* 0x000fda0003f46270 */
[----:B------:R-:W-:Y:S05]  /*ef60*/  @!P2 BRA `(.L_x_3273) ;  /* 0xffffffac0040a947 */ /* 0x000fea000383ffff */
.L_x_3260:
[----:B------:R-:W0:Y:S01]  /*ef70*/  S2R R0, SR_CTAID.X ;  /* 0x0000000000007919 */ /* 0x000e220000002500 */
[----:B------:R-:W1:Y:S01]  /*ef80*/  LDC.64 R4, c[0x0][0x3a0] ;  /* 0x0000e800ff047b82 */ /* 0x000e620000000a00 */
[----:B------:R-:W-:Y:S01]  /*ef90*/  HMUL2 R7, R18, R40.H0_H0 ;  /* 0x2000002812077232 */ /* 0x000fe20000000000 */
[----:B------:R-:W0:Y:S02]  /*efa0*/  S2R R3, SR_TID.X ;  /* 0x0000000000037919 */ /* 0x000e240000002100 */
[----:B0-----:R-:W-:Y:S01]  /*efb0*/  LEA R0, R0, R3, 0x5 ;  /* 0x0000000300007211 */ /* 0x001fe200078e28ff */
[----:B------:R-:W-:-:S03]  /*efc0*/  IMAD R3, R23, UR8, RZ ;  /* 0x0000000817037c24 */ /* 0x000fc6000f8e02ff */
[----:B------:R-:W-:-:S05]  /*efd0*/  SHF.L.U32 R0, R0, 0x2, RZ ;  /* 0x0000000200007819 */ /* 0x000fca00000006ff */
[----:B------:R-:W-:-:S04]  /*efe0*/  IMAD R3, R3, 0x3, R0 ;  /* 0x0000000303037824 */ /* 0x000fc800078e0200 */
        /* <DEDUP_REMOVED lines=9> */
.L_x_3277:
[----:B------:R-:W0:Y:S02]  /*f080*/  LDS R2, [R0] ;  /* 0x0000000000027984 */ /* 0x000e240000000800 */
[----:B0-----:R-:W-:-:S05]  /*f090*/  HFMA2 R3, R2, 1, 1, R7 ;  /* 0x3c003c0002037831 */ /* 0x001fca0000000007 */
[----:B------:R-:W0:Y:S02]  /*f0a0*/  ATOMS.CAST.SPIN P0, [R0], R2, R3 ;  /* 0x000000020000758d */ /* 0x000e240001800003 */
[----:B0-----:R-:W-:Y:S05]  /*f0b0*/  @!P0 BRA `(.L_x_3277) ;  /* 0xfffffffc00f08947 */ /* 0x001fea000383ffff */
[----:B------:R-:W-:Y:S05]  /*f0c0*/  BRA `(.L_x_3275) ;  /* 0x00000000000c7947 */ /* 0x000fea0003800000 */
.L_x_3276:
[----:B------:R-:W2:Y:S02]  /*f0d0*/  LD.E R0, desc[UR6][R4.64] ;  /* 0x0000000604007980 */ /* 0x000ea4000c101900 */
[----:B--2---:R-:W-:-:S05]  /*f0e0*/  IADD3 R3, PT, PT, R7, R0, RZ ;  /* 0x0000000007037210 */ /* 0x004fca0007ffe0ff */
[----:B------:R0:W-:Y:S02]  /*f0f0*/  ST.E desc[UR6][R4.64], R3 ;  /* 0x0000000304007985 */ /* 0x0001e4000c101906 */
.L_x_3275:
[----:B------:R-:W-:Y:S05]  /*f100*/  BSYNC.RECONVERGENT B0 ;  /* 0x0000000000007941 */ /* 0x000fea0003800200 */
.L_x_3274:
[----:B------:R1:W-:Y:S01]  /*f110*/  ATOM.E.ADD.F16x2.RN.STRONG.GPU P0, RZ, desc[UR6][R4.64+0x4], R17 ;  /* 0x8000041104ff79a2 */ /* 0x0003e2000c10e106 */
[----:B------:R-:W-:Y:S04]  /*f120*/  BSSY.RECONVERGENT B0, `(.L_x_3278) ;  /* 0x000000e000007945 */ /* 0x000fe80003800200 */
[----:B-1----:R-:W-:Y:S05]  /*f130*/  @P0 BRA `(.L_x_3279) ;  /* 0x0000000000300947 */ /* 0x002fea0003800000 */
[----:B------:R-:W1:Y:S02]  /*f140*/  QSPC.E.S P0, RZ, [R4+0x4] ;  /* 0x0000040004ff73aa */ /* 0x000e640000000500 */
[----:B-1----:R-:W-:Y:S05]  /*f150*/  @!P0 BRA `(.L_x_3280) ;  /* 0x00000000001c8947 */ /* 0x002fea0003800000 */
[----:B------:R-:W-:-:S04]  /*f160*/  MOV R2, R4 ;  /* 0x0000000400027202 */ /* 0x000fc80000000f00 */
[----:B------:R-:W-:-:S07]  /*f170*/  MOV R0, R2 ;  /* 0x0000000200007202 */ /* 0x000fce0000000f00 */
.L_x_3281:
[----:B------:R-:W0:Y:S02]  /*f180*/  LDS R2, [R0+0x4] ;  /* 0x0000040000027984 */ /* 0x000e240000000800 */
[----:B0-----:R-:W-:-:S05]  /*f190*/  HADD2 R3, R2, R17 ;  /* 0x0000001102037230 */ /* 0x001fca0000000000 */
[----:B------:R-:W0:Y:S02]  /*f1a0*/  ATOMS.CAST.SPIN P0, [R0+0x4], R2, R3 ;  /* 0x000004020000758d */ /* 0x000e240001800003 */
[----:B0-----:R-:W-:Y:S05]  /*f1b0*/  @!P0 BRA `(.L_x_3281) ;  /* 0xfffffffc00f08947 */ /* 0x001fea000383ffff */
[----:B------:R-:W-:Y:S05]  /*f1c0*/  BRA `(.L_x_3279) ;  /* 0x00000000000c7947 */ /* 0x000fea0003800000 */
.L_x_3280:
[----:B------:R-:W0:Y:S02]  /*f1d0*/  LD.E R0, desc[UR6][R4.64+0x4] ;  /* 0x0000040604007980 */ /* 0x000e24000c101900 */
[----:B0-----:R-:W-:-:S05]  /*f1e0*/  IADD3 R3, PT, PT, R17, R0, RZ ;  /* 0x0000000011037210 */ /* 0x001fca0007ffe0ff */
[----:B------:R1:W-:Y:S02]  /*f1f0*/  ST.E desc[UR6][R4.64+0x4], R3 ;  /* 0x0000040304007985 */ /* 0x0003e4000c101906 */
.L_x_3279:
[----:B------:R-:W-:Y:S05]  /*f200*/  BSYNC.RECONVERGENT B0 ;  /* 0x0000000000007941 */ /* 0x000fea0003800200 */
.L_x_3278:
        /* <DEDUP_REMOVED lines=11> */
.L_x_3285:
[----:B------:R-:W0:Y:S02]  /*f2c0*/  LDS R2, [R0] ;  /* 0x0000000000027984 */ /* 0x000e240000000800 */
[----:B0-----:R-:W-:-:S05]  /*f2d0*/  HFMA2 R3, R2, 1, 1, R7 ;  /* 0x3c003c0002037831 */ /* 0x001fca0000000007 */
[----:B------:R-:W0:Y:S02]  /*f2e0*/  ATOMS.CAST.SPIN P0, [R0], R2, R3 ;  /* 0x000000020000758d */ /* 0x000e240001800003 */
[----:B0-----:R-:W-:Y:S05]  /*f2f0*/  @!P0 BRA `(.L_x_3285) ;  /* 0xfffffffc00f08947 */ /* 0x001fea000383ffff */
[----:B------:R-:W-:Y:S05]  /*f300*/  BRA `(.L_x_3283) ;  /* 0x00000000000c7947 */ /* 0x000fea0003800000 */
.L_x_3284:
[----:B------:R-:W2:Y:S02]  /*f310*/  LD.E R0, desc[UR6][R4.64] ;  /* 0x0000000604007980 */ /* 0x000ea4000c101900 */
[----:B--2---:R-:W-:-:S05]  /*f320*/  IADD3 R3, PT, PT, R7, R0, RZ ;  /* 0x0000000007037210 */ /* 0x004fca0007ffe0ff */
[----:B------:R0:W-:Y:S02]  /*f330*/  ST.E desc[UR6][R4.64], R3 ;  /* 0x0000000304007985 */ /* 0x0001e4000c101906 */
.L_x_3283:
[----:B------:R-:W-:Y:S05]  /*f340*/  BSYNC.RECONVERGENT B0 ;  /* 0x0000000000007941 */ /* 0x000fea0003800200 */
.L_x_3282:
[----:B------:R1:W-:Y:S01]  /*f350*/  ATOM.E.ADD.F16x2.RN.STRONG.GPU P0, RZ, desc[UR6][R4.64+0x4], R15 ;  /* 0x8000040f04ff79a2 */ /* 0x0003e2000c10e106 */
[----:B------:R-:W-:Y:S04]  /*f360*/  BSSY.RECONVERGENT B0, `(.L_x_3286) ;  /* 0x000000e000007945 */ /* 0x000fe80003800200 */
[----:B-1----:R-:W-:Y:S05]  /*f370*/  @P0 BRA `(.L_x_3287) ;  /* 0x0000000000300947 */ /* 0x002fea0003800000 */
[----:B------:R-:W1:Y:S02]  /*f380*/  QSPC.E.S P0, RZ, [R4+0x4] ;  /* 0x0000040004ff73aa */ /* 0x000e640000000500 */
[----:B-1----:R-:W-:Y:S05]  /*f390*/  @!P0 BRA `(.L_x_3288) ;  /* 0x00000000001c8947 */ /* 0x002fea0003800000 */
[----:B------:R-:W-:-:S04]  /*f3a0*/  MOV R2, R4 ;  /* 0x0000000400027202 */ /* 0x000fc80000000f00 */
[----:B------:R-:W-:-:S07]  /*f3b0*/  MOV R0, R2 ;  /* 0x0000000200007202 */ /* 0x000fce0000000f00 */
.L_x_3289:
[----:B------:R-:W0:Y:S02]  /*f3c0*/  LDS R2, [R0+0x4] ;  /* 0x0000040000027984 */ /* 0x000e240000000800 */
[----:B0-----:R-:W-:-:S05]  /*f3d0*/  HADD2 R3, R2, R15 ;  /* 0x0000000f02037230 */ /* 0x001fca0000000000 */
[----:B------:R-:W0:Y:S02]  /*f3e0*/  ATOMS.CAST.SPIN P0, [R0+0x4], R2, R3 ;  /* 0x000004020000758d */ /* 0x000e240001800003 */
[----:B0-----:R-:W-:Y:S05]  /*f3f0*/  @!P0 BRA `(.L_x_3289) ;  /* 0xfffffffc00f08947 */ /* 0x001fea000383ffff */
[----:B------:R-:W-:Y:S05]  /*f400*/  BRA `(.L_x_3287) ;  /* 0x00000000000c7947 */ /* 0x000fea0003800000 */
.L_x_3288:
[----:B------:R-:W0:Y:S02]  /*f410*/  LD.E R0, desc[UR6][R4.64+0x4] ;  /* 0x0000040604007980 */ /* 0x000e24000c101900 */
[----:B0-----:R-:W-:-:S05]  /*f420*/  IADD3 R3, PT, PT, R15, R0, RZ ;  /* 0x000000000f037210 */ /* 0x001fca0007ffe0ff */
[----:B------:R1:W-:Y:S02]  /*f430*/  ST.E desc[UR6][R4.64+0x4], R3 ;  /* 0x0000040304007985 */ /* 0x0003e4000c101906 */
.L_x_3287:
[----:B------:R-:W-:Y:S05]  /*f440*/  BSYNC.RECONVERGENT B0 ;  /* 0x0000000000007941 */ /* 0x000fea0003800200 */
.L_x_3286:
        /* <DEDUP_REMOVED lines=12> */
.L_x_3293:
[----:B------:R-:W0:Y:S02]  /*f510*/  LDS R2, [R0] ;  /* 0x0000000000027984 */ /* 0x000e240000000800 */
[----:B0-----:R-:W-:-:S05]  /*f520*/  HFMA2 R3, R2, 1, 1, R7 ;  /* 0x3c003c0002037831 */ /* 0x001fca0000000007 */
[----:B------:R-:W0:Y:S02]  /*f530*/  ATOMS.CAST.SPIN P0, [R0], R2, R3 ;  /* 0x000000020000758d */ /* 0x000e240001800003 */
[----:B0-----:R-:W-:Y:S05]  /*f540*/  @!P0 BRA `(.L_x_3293) ;  /* 0xfffffffc00f08947 */ /* 0x001fea000383ffff */
[----:B------:R-:W-:Y:S05]  /*f550*/  BRA `(.L_x_3291) ;  /* 0x00000000000c7947 */ /* 0x000fea0003800000 */
.L_x_3292:
[----:B------:R-:W2:Y:S02]  /*f560*/  LD.E R0, desc[UR6][R4.64] ;  /* 0x0000000604007980 */ /* 0x000ea4000c101900 */
[----:B--2---:R-:W-:-:S05]  /*f570*/  IADD3 R3, PT, PT, R7, R0, RZ ;  /* 0x0000000007037210 */ /* 0x004fca0007ffe0ff */
[----:B------:R0:W-:Y:S02]  /*f580*/  ST.E desc[UR6][R4.64], R3 ;  /* 0x0000000304007985 */ /* 0x0001e4000c101906 */
.L_x_3291:
[----:B------:R-:W-:Y:S05]  /*f590*/  BSYNC.RECONVERGENT B0 ;  /* 0x0000000000007941 */ /* 0x000fea0003800200 */
.L_x_3290:
[----:B------:R1:W-:Y:S02]  /*f5a0*/  ATOM.E.ADD.F16x2.RN.STRONG.GPU P0, RZ, desc[UR6][R4.64+0x4], R13 ;  /* 0x8000040d04ff79a2 */ /* 0x0003e4000c10e106 */
[----:B-1----:R-:W-:Y:S05]  /*f5b0*/  @P0 EXIT ;  /* 0x000000000000094d */ /* 0x002fea0003800000 */
[----:B------:R-:W1:Y:S02]  /*f5c0*/  QSPC.E.S P0, RZ, [R4+0x4] ;  /* 0x0000040004ff73aa */ /* 0x000e640000000500 */
[----:B-1----:R-:W-:Y:S05]  /*f5d0*/  @!P0 BRA `(.L_x_3294) ;  /* 0x00000000001c8947 */ /* 0x002fea0003800000 */
[----:B------:R-:W-:-:S04]  /*f5e0*/  MOV R2, R4 ;  /* 0x0000000400027202 */ /* 0x000fc80000000f00 */
[----:B------:R-:W-:-:S07]  /*f5f0*/  MOV R0, R2 ;  /* 0x0000000200007202 */ /* 0x000fce0000000f00 */
.L_x_3295:
[----:B------:R-:W0:Y:S02]  /*f600*/  LDS R2, [R0+0x4] ;  /* 0x0000040000027984 */ /* 0x000e240000000800 */
[----:B0-----:R-:W-:-:S05]  /*f610*/  HADD2 R3, R2, R13 ;  /* 0x0000000d02037230 */ /* 0x001fca0000000000 */
[----:B------:R-:W0:Y:S02]  /*f620*/  ATOMS.CAST.SPIN P0, [R0+0x4], R2, R3 ;  /* 0x000004020000758d */ /* 0x000e240001800003 */
[----:B0-----:R-:W-:Y:S05]  /*f630*/  @!P0 BRA `(.L_x_3295) ;  /* 0xfffffffc00f08947 */ /* 0x001fea000383ffff */
[----:B------:R-:W-:Y:S05]  /*f640*/  EXIT ;  /* 0x000000000000794d */ /* 0x000fea0003800000 */
.L_x_3294:
[----:B------:R-:W0:Y:S02]  /*f650*/  LD.E R0, desc[UR6][R4.64+0x4] ;  /* 0x0000040604007980 */ /* 0x000e24000c101900 */
[----:B0-----:R-:W-:-:S05]  /*f660*/  IADD3 R3, PT, PT, R13, R0, RZ ;  /* 0x000000000d037210 */ /* 0x001fca0007ffe0ff */
[----:B------:R-:W-:Y:S01]  /*f670*/  ST.E desc[UR6][R4.64+0x4], R3 ;  /* 0x0000040304007985 */ /* 0x000fe2000c101906 */
[----:B------:R-:W-:Y:S05]  /*f680*/  EXIT ;  /* 0x000000000000794d */ /* 0x000fea0003800000 */
.L_x_3296:
        /* <DEDUP_REMOVED lines=15> */
.L_x_5325:


//--------------------- .text._Z23gemm_half_q_half_kernelILi3ELi140ELb1ELb1ELi32EEvPK6__halfPKjS4_S2_PS0_iiiiPKtS7_iiiiiibS2_i --------------------------
	.section	.text._Z23gemm_half_q_half_kernelILi3ELi140ELb1ELb1ELi32EEvPK6__halfPKjS4_S2_PS0_iiiiPKtS7_iiiiiibS2_i,"ax",@progbits
	.align	128
        .global         _Z23gemm_half_q_half_kernelILi3ELi140ELb1ELb1ELi32EEvPK6__halfPKjS4_S2_PS0_iiiiPKtS7_iiiiiibS2_i
        .type           _Z23gemm_half_q_half_kernelILi3ELi140ELb1ELb1ELi32EEvPK6__halfPKjS4_S2_PS0_iiiiPKtS7_iiiiiibS2_i,@function
        .size           _Z23gemm_half_q_half_kernelILi3ELi140ELb1ELb1ELi32EEvPK6__halfPKjS4_S2_PS0_iiiiPKtS7_iiiiiibS2_i,(.L_x_5326 - _Z23gemm_half_q_half_kernelILi3ELi140ELb1ELb1ELi32EEvPK6__halfPKjS4_S2_PS0_iiiiPKtS7_iiiiiibS2_i)
        .other          _Z23gemm_half_q_half_kernelILi3ELi140ELb1ELb1ELi32EEvPK6__halfPKjS4_S2_PS0_iiiiPKtS7_iiiiiibS2_i,@"STO_CUDA_ENTRY STV_DEFAULT"
_Z23gemm_half_q_half_kernelILi3ELi140ELb1ELb1ELi32EEvPK6__halfPKjS4_S2_PS0_iiiiPKtS7_iiiiiibS2_i:
.text._Z23gemm_half_q_half_kernelILi3ELi140ELb1ELb1ELi32EEvPK6__halfPKjS4_S2_PS0_iiiiPKtS7_iiiiiibS2_i:
        /* <DEDUP_REMOVED lines=28> */
.L_x_3297:
        /* <DEDUP_REMOVED lines=42> */
.L_x_3303:
        /* <DEDUP_REMOVED lines=32> */
.L_x_3302:
        /* <DEDUP_REMOVED lines=20> */
.L_x_3304:
[----:B------:R-:W-:-:S13]  /*07a0*/  ISETP.EQ.AND P2, PT, R18, RZ, PT ;  /* 0x000000ff1200720c */ /* 0x000fda0003f42270 */
[----:B------:R-:W-:Y:S05]  /*07b0*/  @!P0 BRA P2, `(.L_x_3299) ;  /* 0x0000000400788947 */ /* 0x000fea0001000000 */
.L_x_3301:
        /* <DEDUP_REMOVED lines=12> */
.L_x_3300:
        /* <DEDUP_REMOVED lines=16> */
.L_x_3307:
        /* <DEDUP_REMOVED lines=32> */
.L_x_3306:
        /* <DEDUP_REMOVED lines=21> */
.L_x_3308:
[----:B------:R-:W-:-:S13]  /*0cd0*/  ISETP.NE.OR P0, PT, R18, RZ, P0 ;  /* 0x000000ff1200720c */ /* 0x000fda0000705670 */
[----:B------:R-:W-:Y:S05]  /*0ce0*/  @!P0 BRA `(.L_x_3299) ;  /* 0x00000000002c8947 */ /* 0x000fea0003800000 */
.L_x_3305:
        /* <DEDUP_REMOVED lines=11> */
.L_x_3299:
[----:B0-----:R-:W-:Y:S05]  /*0da0*/  BSYNC.RECONVERGENT B0 ;  /* 0x0000000000007941 */ /* 0x001fea0003800200 */
.L_x_3298:
        /* <DEDUP_REMOVED lines=20> */
.L_x_3312:
        /* <DEDUP_REMOVED lines=15> */
.L_x_3311:
        /* <DEDUP_REMOVED lines=12> */
.L_x_3313:
[----:B------:R-:W-:-:S13]  /*10a0*/  ISETP.NE.OR P0, PT, R24, RZ, P0 ;  /* 0x000000ff1800720c */ /* 0x000fda0000705670 */
[----:B------:R-:W-:Y:S05]  /*10b0*/  @!P0 BRA `(.L_x_3309) ;  /* 0x00000000001c8947 */ /* 0x000fea0003800000 */
.L_x_3310:
[----:B012---:R-:W0:Y:S02]  /*10c0*/  LDC.64 R8, c[0x0][0x3a0] ;  /* 0x0000e800ff087b82 */ /* 0x007e240000000a00 */
.L_x_3314:
[C---:B0-----:R-:W-:Y:S01]  /*10d0*/  IMAD.WIDE R10, R23.reuse, 0x2, R8 ;  /* 0x00000002170a7825 */ /* 0x041fe200078e0208 */
[----:B------:R-:W-:Y:S02]  /*10e0*/  IADD3 R24, PT, PT, R24, 0x1, RZ ;  /* 0x0000000118187810 */ /* 0x000fe40007ffe0ff */
[----:B------:R-:W-:Y:S02]  /*10f0*/  IADD3 R23, PT, PT, R23, R18, RZ ;  /* 0x0000001217177210 */ /* 0x000fe40007ffe0ff */
[----:B------:R3:W-:Y:S01]  /*1100*/  STG.E.64 desc[UR10][R10.64], RZ ;  /* 0x000000ff0a007986 */ /* 0x0007e2000c101b0a */
[----:B------:R-:W-:-:S13]  /*1110*/  ISETP.NE.AND P0, PT, R24, RZ, PT ;  /* 0x000000ff1800720c */ /* 0x000fda0003f05270 */
[----:B---3--:R-:W-:Y:S05]  /*1120*/  @P0 BRA `(.L_x_3314) ;  /* 0xfffffffc00e80947 */ /* 0x008fea000383ffff */
.L_x_3309:
        /* <DEDUP_REMOVED lines=20> */
.L_x_3316:
        /* <DEDUP_REMOVED lines=42> */
.L_x_3315:
        /* <DEDUP_REMOVED lines=21> */
.L_x_3317:
        /* <DEDUP_REMOVED lines=8> */
.L_x_3318:
        /* <DEDUP_REMOVED lines=8> */
.L_x_3319:
        /* <DEDUP_REMOVED lines=8> */
.L_x_3320:
        /* <DEDUP_REMOVED lines=8> */
.L_x_3321:
        /* <DEDUP_REMOVED lines=228> */
.L_x_3323:
        /* <DEDUP_REMOVED lines=101> */
.L_x_3325:
        /* <DEDUP_REMOVED lines=92> */
.L_x_3324:
        /* <DEDUP_REMOVED lines=198> */
.L_x_3326:
        /* <DEDUP_REMOVED lines=98> */
.L_x_3328:
        /* <DEDUP_REMOVED lines=91> */
.L_x_3327:
        /* <DEDUP_REMOVED lines=198> */
.L_x_3329:
        /* <DEDUP_REMOVED lines=98> */
.L_x_3331:
        /* <DEDUP_REMOVED lines=91> */
.L_x_3330:
        /* <DEDUP_REMOVED lines=199> */
.L_x_3332:
        /* <DEDUP_REMOVED lines=99> */
.L_x_3333:
        /* <DEDUP_REMOVED lines=93> */
.L_x_3322:
[----:B------:R-:W-:-:S04]  /*7b80*/  VIMNMX R0, PT, PT, R21, UR9, PT ;  /* 0x0000000915007c48 */ /* 0x000fc8000bfe0100 */
[----:B------:R-:W-:-:S13]  /*7b90*/  ISETP.GT.AND P0, PT, R0, R19, PT ;  /* 0x000000130000720c */ /* 0x000fda0003f04270 */
[----:B------:R-:W-:Y:S05]  /*7ba0*/  @!P0 BRA `(.L_x_3334) ;  /* 0x0000005000e08947 */ /* 0x000fea0003800000 */
[----:B------:R-:W-:Y:S02]  /*7bb0*/  PRMT R0, R7, 0x9910, RZ ;  /* 0x0000991007007816 */ /* 0x000fe400000000ff */
[----:B------:R-:W-:Y:S02]  /*7bc0*/  VIMNMX.U32 R24, PT, PT, R21, UR9, PT ;  /* 0x0000000915187c48 */ /* 0x000fe4000bfe0000 */
[----:B------:R-:W-:-:S04]  /*7bd0*/  ISETP.NE.AND P0, PT, R0, RZ, PT ;  /* 0x000000ff0000720c */ /* 0x000fc80003f05270 */
[----:B------:R-:W-:-:S13]  /*7be0*/  ISETP.EQ.OR P0, PT, R20, 0x2, !P0 ;  /* 0x000000021400780c */ /* 0x000fda0004702670 */
.L_x_3347:
[----:B------:R-:W2:Y:S01]  /*7bf0*/  LDG.E.128.CONSTANT R28, desc[UR10][R32.64] ;  /* 0x0000000a201c7981 */ /* 0x000ea2000c1e9d00 */
[----:B------:R-:W-:Y:S01]  /*7c00*/  HFMA2 R0, -RZ, RZ, 0, 0.0625 ;  /* 0x00002c00ff007431 */ /* 0x000fe200000001ff */
[----:B------:R-:W-:Y:S02]  /*7c10*/  ISETP.NE.AND P1, PT, R5, RZ, PT ;  /* 0x000000ff0500720c */ /* 0x000fe40003f25270 */
[----:B------:R-:W-:Y:S02]  /*7c20*/  ISETP.NE.AND P2, PT, R20, 0x1, PT ;  /* 0x000000011400780c */ /* 0x000fe40003f45270 */
[----:B-1----:R-:W-:Y:S02]  /*7c30*/  PRMT R8, R8, 0x5410, R0 ;  /* 0x0000541008087816 */ /* 0x002fe40000000000 */
        /* <DEDUP_REMOVED lines=143> */
.L_x_3335:
        /* <DEDUP_REMOVED lines=96> */
.L_x_3337:
        /* <DEDUP_REMOVED lines=91> */
.L_x_3336:
        /* <DEDUP_REMOVED lines=146> */
.L_x_3338:
        /* <DEDUP_REMOVED lines=94> */
.L_x_3340:
        /* <DEDUP_REMOVED lines=91> */
.L_x_3339:
        /* <DEDUP_REMOVED lines=145> */
.L_x_3341:
        /* <DEDUP_REMOVED lines=94> */
.L_x_3343:
        /* <DEDUP_REMOVED lines=91> */
.L_x_3342:
        /* <DEDUP_REMOVED lines=145> */
.L_x_3344:
        /* <DEDUP_REMOVED lines=94> */
.L_x_3346:
        /* <DEDUP_REMOVED lines=91> */
.L_x_3345:
[----:B------:R-:W-:Y:S01]  /*ced0*/  IADD3 R19, PT, PT, R19, 0x20, RZ ;  /* 0x0000002013137810 */ /* 0x000fe20007ffe0ff */
[----:B------:R-:W-:Y:S01]  /*cee0*/  UIADD3 UR4, UPT, UPT, UR4, 0x40, URZ ;  /* 0x0000004004047890 */ /* 0x000fe2000fffe0ff */
[----:B------:R-:W-:Y:S02]  /*cef0*/  IMAD.WIDE R32, R18, 0x4, R26 ;  /* 0x0000000412207825 */ /* 0x000fe400078e021a */
[----:B------:R-:W-:-:S13]  /*cf00*/  ISETP.GE.AND P1, PT, R19, R24, PT ;  /* 0x000000181300720c */ /* 0x000fda0003f26270 */
[----:B------:R-:W-:Y:S05]  /*cf10*/  @!P1 BRA `(.L_x_3347) ;  /* 0xffffffac00349947 */ /* 0x000fea000383ffff */
[----:B------:R-:W-:-:S07]  /*cf20*/  IMAD.WIDE R32, R18, 0x10, R22 ;  /* 0x0000001012207825 */ /* 0x000fce00078e0216 */
.L_x_3334:
        /* <DEDUP_REMOVED lines=9> */
.L_x_3352:
        /* <DEDUP_REMOVED lines=315> */
.L_x_3349:
        /* <DEDUP_REMOVED lines=82> */
.L_x_3351:
        /* <DEDUP_REMOVED lines=79> */
.L_x_3350:
[----:B------:R-:W-:Y:S01]  /*ed80*/  IADD3 R19, PT, PT, R19, 0x20, RZ ;  /* 0x0000002013137810 */ /* 0x000fe20007ffe0ff */
[----:B------:R-:W-:Y:S01]  /*ed90*/  UIADD3 UR4, UPT, UPT, UR4, 0x40, URZ ;  /* 0x0000004004047890 */ /* 0x000fe2000fffe0ff */
[----:B------:R-:W-:Y:S02]  /*eda0*/  IMAD.WIDE R32, R18, 0x4, R2 ;  /* 0x0000000412207825 */ /* 0x000fe400078e0202 */
[----:B------:R-:W-:-:S13]  /*edb0*/  ISETP.GE.AND P1, PT, R19, R0, PT ;  /* 0x000000001300720c */ /* 0x000fda0003f26270 */
[----:B------:R-:W-:Y:S05]  /*edc0*/  @!P1 BRA `(.L_x_3352) ;  /* 0xffffffe0007c9947 */ /* 0x000fea000383ffff */
.L_x_3348:
        /* <DEDUP_REMOVED lines=21> */
.L_x_3356:
[----:B------:R-:W0:Y:S02]  /*ef20*/  LDS R2, [R4] ;  /* 0x0000000004027984 */ /* 0x000e240000000800 */
[----:B0-----:R-:W-:-:S05]  /*ef30*/  HADD2 R3, R2, R11 ;  /* 0x0000000b02037230 */ /* 0x001fca0000000000 */
[----:B------:R-:W0:Y:S02]  /*ef40*/  ATOMS.CAST.SPIN P1, [R4], R2, R3 ;  /* 0x000000020400758d */ /* 0x000e240001820003 */
[----:B0-----:R-:W-:Y:S05]  /*ef50*/  @!P1 BRA `(.L_x_3356) ;  /* 0xfffffffc00f09947 */ /* 0x001fea000383ffff */
[----:B------:R-:W-:Y:S05]  /*ef60*/  BRA `(.L_x_3354) ;  /* 0x00000000000c7947 */ /* 0x000fea0003800000 */
.L_x_3355:
[----:B------:R-:W2:Y:S02]  /*ef70*/  LD.E R2, desc[UR10][R8.64] ;  /* 0x0000000a08027980 */ /* 0x000ea4000c101900 */
[----:B--2---:R-:W-:-:S05]  /*ef80*/  IADD3 R3, PT, PT, R11, R2, RZ ;  /* 0x000000020b037210 */ /* 0x004fca0007ffe0ff */
[----:B------:R0:W-:Y:S02]  /*ef90*/  ST.E desc[UR10][R8.64], R3 ;  /* 0x0000000308007985 */ /* 0x0001e4000c10190a */
.L_x_3354:
[----:B------:R-:W-:Y:S05]  /*efa0*/  BSYNC.RECONVERGENT B0 ;  /* 0x0000000000007941 */ /* 0x000fea0003800200 */
.L_x_3353:
[----:B------:R1:W-:Y:S01]  /*efb0*/  ATOM.E.ADD.F16x2.RN.STRONG.GPU P1, RZ, desc[UR10][R8.64+0x4], R5 ;  /* 0x8000040508ff79a2 */ /* 0x0003e2000c12e10a */
[----:B------:R-:W-:Y:S04]  /*efc0*/  BSSY.RECONVERGENT B0, `(.L_x_3357) ;  /* 0x000000e000007945 */ /* 0x000fe80003800200 */
[----:B-1----:R-:W-:Y:S05]  /*efd0*/  @P1 BRA `(.L_x_3358) ;  /* 0x0000000000301947 */ /* 0x002fea0003800000 */
[----:B------:R-:W1:Y:S02]  /*efe0*/  QSPC.E.S P1, RZ, [R8+0x4] ;  /* 0x0000040008ff73aa */ /* 0x000e640000020500 */
[----:B-1----:R-:W-:Y:S05]  /*eff0*/  @!P1 BRA `(.L_x_3359) ;  /* 0x00000000001c9947 */ /* 0x002fea0003800000 */
[----:B------:R-:W-:-:S04]  /*f000*/  MOV R2, R8 ;  /* 0x0000000800027202 */ /* 0x000fc80000000f00 */
[----:B------:R-:W-:-:S07]  /*f010*/  MOV R4, R2 ;  /* 0x0000000200047202 */ /* 0x000fce0000000f00 */
.L_x_3360:
[----:B------:R-:W0:Y:S02]  /*f020*/  LDS R2, [R4+0x4] ;  /* 0x0000040004027984 */ /* 0x000e240000000800 */
[----:B0-----:R-:W-:-:S05]  /*f030*/  HFMA2 R3, R2, 1, 1, R5 ;  /* 0x3c003c0002037831 */ /* 0x001fca0000000005 */
[----:B------:R-:W0:Y:S02]  /*f040*/  ATOMS.CAST.SPIN P1, [R4+0x4], R2, R3 ;  /* 0x000004020400758d */ /* 0x000e240001820003 */
[----:B0-----:R-:W-:Y:S05]  /*f050*/  @!P1 BRA `(.L_x_3360) ;  /* 0xfffffffc00f09947 */ /* 0x001fea000383ffff */
[----:B------:R-:W-:Y:S05]  /*f060*/  BRA `(.L_x_3358) ;  /* 0x00000000000c7947 */ /* 0x000fea0003800000 */
.L_x_3359:
[----:B------:R-:W0:Y:S02]  /*f070*/  LD.E R2, desc[UR10][R8.64+0x4] ;  /* 0x0000040a08027980 */ /* 0x000e24000c101900 */
[----:B0-----:R-:W-:-:S05]  /*f080*/  IADD3 R3, PT, PT, R5, R2, RZ ;  /* 0x0000000205037210 */ /* 0x001fca0007ffe0ff */
[----:B------:R1:W-:Y:S02]  /*f090*/  ST.E desc[UR10][R8.64+0x4], R3 ;  /* 0x0000040308007985 */ /* 0x0003e4000c10190a */
.L_x_3358:
[----:B------:R-:W-:Y:S05]  /*f0a0*/  BSYNC.RECONVERGENT B0 ;  /* 0x0000000000007941 */ /* 0x000fea0003800200 */
.L_x_3357:
        /* <DEDUP_REMOVED lines=11> */
.L_x_3364:
[----:B------:R-:W0:Y:S02]  /*f160*/  LDS R2, [R4] ;  /* 0x0000000004027984 */ /* 0x000e240000000800 */
[----:B0-----:R-:W-:-:S05]  /*f170*/  HADD2 R3, R2, R5 ;  /* 0x0000000502037230 */ /* 0x001fca0000000000 */
[----:B------:R-:W0:Y:S02]  /*f180*/  ATOMS.CAST.SPIN P0, [R4], R2, R3 ;  /* 0x000000020400758d */ /* 0x000e240001800003 */
[----:B0-----:R-:W-:Y:S05]  /*f190*/  @!P0 BRA `(.L_x_3364) ;  /* 0xfffffffc00f08947 */ /* 0x001fea000383ffff */
[----:B------:R-:W-:Y:S05]  /*f1a0*/  BRA `(.L_x_3362) ;  /* 0x00000000000c7947 */ /* 0x000fea0003800000 */
.L_x_3363:
[----:B------:R-:W2:Y:S02]  /*f1b0*/  LD.E R2, desc[UR10][R8.64] ;  /* 0x0000000a08027980 */ /* 0x000ea4000c101900 */
[----:B--2---:R-:W-:-:S05]  /*f1c0*/  IADD3 R3, PT, PT, R5, R2, RZ ;  /* 0x0000000205037210 */ /* 0x004fca0007ffe0ff */
[----:B------:R0:W-:Y:S02]  /*f1d0*/  ST.E desc[UR10][R8.64], R3 ;  /* 0x0000000308007985 */ /* 0x0001e4000c10190a */
.L_x_3362:
[----:B------:R-:W-:Y:S05]  /*f1e0*/  BSYNC.RECONVERGENT B0 ;  /* 0x0000000000007941 */ /* 0x000fea0003800200 */
.L_x_3361:
[----:B------:R1:W-:Y:S01]  /*f1f0*/  ATOM.E.ADD.F16x2.RN.STRONG.GPU P0, RZ, desc[UR10][R8.64+0x4], R15 ;  /* 0x8000040f08ff79a2 */ /* 0x0003e2000c10e10a */
[----:B------:R-:W-:Y:S04]  /*f200*/  BSSY.RECONVERGENT B0, `(.L_x_3365) ;  /* 0x000000e000007945 */ /* 0x000fe80003800200 */
[----:B-1----:R-:W-:Y:S05]  /*f210*/  @P0 BRA `(.L_x_3366) ;  /* 0x0000000000300947 */ /* 0x002fea0003800000 */
[----:B------:R-:W1:Y:S02]  /*f220*/  QSPC.E.S P0, RZ, [R8+0x4] ;  /* 0x0000040008ff73aa */ /* 0x000e640000000500 */
[----:B-1----:R-:W-:Y:S05]  /*f230*/  @!P0 BRA `(.L_x_3367) ;  /* 0x00000000001c8947 */ /* 0x002fea0003800000 */
[----:B------:R-:W-:-:S04]  /*f240*/  MOV R2, R8 ;  /* 0x0000000800027202 */ /* 0x000fc80000000f00 */
[----:B------:R-:W-:-:S07]  /*f250*/  MOV R4, R2 ;  /* 0x0000000200047202 */ /* 0x000fce0000000f00 */
.L_x_3368:
[----:B------:R-:W0:Y:S02]  /*f260*/  LDS R2, [R4+0x4] ;  /* 0x0000040004027984 */ /* 0x000e240000000800 */
[----:B0-----:R-:W-:-:S05]  /*f270*/  HFMA2 R3, R2, 1, 1, R15 ;  /* 0x3c003c0002037831 */ /* 0x001fca000000000f */
[----:B------:R-:W0:Y:S02]  /*f280*/  ATOMS.CAST.SPIN P0, [R4+0x4], R2, R3 ;  /* 0x000004020400758d */ /* 0x000e240001800003 */
[----:B0-----:R-:W-:Y:S05]  /*f290*/  @!P0 BRA `(.L_x_3368) ;  /* 0xfffffffc00f08947 */ /* 0x001fea000383ffff */
[----:B------:R-:W-:Y:S05]  /*f2a0*/  BRA `(.L_x_3366) ;  /* 0x00000000000c7947 */ /* 0x000fea0003800000 */
.L_x_3367:
[----:B------:R-:W0:Y:S02]  /*f2b0*/  LD.E R2, desc[UR10][R8.64+0x4] ;  /* 0x0000040a08027980 */ /* 0x000e24000c101900 */
[----:B0-----:R-:W-:-:S05]  /*f2c0*/  IADD3 R3, PT, PT, R15, R2, RZ ;  /* 0x000000020f037210 */ /* 0x001fca0007ffe0ff */
[----:B------:R1:W-:Y:S02]  /*f2d0*/  ST.E desc[UR10][R8.64+0x4], R3 ;  /* 0x0000040308007985 */ /* 0x0003e4000c10190a */
.L_x_3366:
[----:B------:R-:W-:Y:S05]  /*f2e0*/  BSYNC.RECONVERGENT B0 ;  /* 0x0000000000007941 */ /* 0x000fea0003800200 */
.L_x_3365:
        /* <DEDUP_REMOVED lines=12> */
.L_x_3372:
[----:B------:R-:W0:Y:S02]  /*f3b0*/  LDS R2, [R0] ;  /* 0x0000000000027984 */ /* 0x000e240000000800 */
[----:B0-----:R-:W-:-:S05]  /*f3c0*/  HADD2 R3, R2, R5 ;  /* 0x0000000502037230 */ /* 0x001fca0000000000 */
[----:B------:R-:W0:Y:S02]  /*f3d0*/  ATOMS.CAST.SPIN P0, [R0], R2, R3 ;  /* 0x000000020000758d */ /* 0x000e240001800003 */
[----:B0-----:R-:W-:Y:S05]  /*f3e0*/  @!P0 BRA `(.L_x_3372) ;  /* 0xfffffffc00f08947 */ /* 0x001fea000383ffff */
[----:B------:R-:W-:Y:S05]  /*f3f0*/  BRA `(.L_x_3370) ;  /* 0x00000000000c7947 */ /* 0x000fea0003800000 */
.L_x_3371:
[----:B------:R-:W2:Y:S02]  /*f400*/  LD.E R0, desc[UR10][R8.64] ;  /* 0x0000000a08007980 */ /* 0x000ea4000c101900 */
[----:B--2---:R-:W-:-:S05]  /*f410*/  IADD3 R3, PT, PT, R5, R0, RZ ;  /* 0x0000000005037210 */ /* 0x004fca0007ffe0ff */
[----:B------:R0:W-:Y:S02]  /*f420*/  ST.E desc[UR10][R8.64], R3 ;  /* 0x0000000308007985 */ /* 0x0001e4000c10190a */
.L_x_3370:
[----:B------:R-:W-:Y:S05]  /*f430*/  BSYNC.RECONVERGENT B0 ;  /* 0x0000000000007941 */ /* 0x000fea0003800200 */
.L_x_3369:
[----:B------:R1:W-:Y:S02]  /*f440*/  ATOM.E.ADD.F16x2.RN.STRONG.GPU P0, RZ, desc[UR10][R8.64+0x4], R7 ;  /* 0x8000040708ff79a2 */ /* 0x0003e4000c10e10a */
[----:B-1----:R-:W-:Y:S05]  /*f450*/  @P0 EXIT ;  /* 0x000000000000094d */ /* 0x002fea0003800000 */
[----:B------:R-:W1:Y:S02]  /*f460*/  QSPC.E.S P0, RZ, [R8+0x4] ;  /* 0x0000040008ff73aa */ /* 0x000e640000000500 */
[----:B-1----:R-:W-:Y:S05]  /*f470*/  @!P0 BRA `(.L_x_3373) ;  /* 0x00000000001c8947 */ /* 0x002fea0003800000 */
[----:B------:R-:W-:-:S04]  /*f480*/  MOV R2, R8 ;  /* 0x0000000800027202 */ /* 0x000fc80000000f00 */
[----:B------:R-:W-:-:S07]  /*f490*/  MOV R0, R2 ;  /* 0x0000000200007202 */ /* 0x000fce0000000f00 */
.L_x_3374:
[----:B------:R-:W0:Y:S02]  /*f4a0*/  LDS R2, [R0+0x4] ;  /* 0x0000040000027984 */ /* 0x000e240000000800 */
[----:B0-----:R-:W-:-:S05]  /*f4b0*/  HFMA2 R3, R2, 1, 1, R7 ;  /* 0x3c003c0002037831 */ /* 0x001fca0000000007 */
[----:B------:R-:W0:Y:S02]  /*f4c0*/  ATOMS.CAST.SPIN P0, [R0+0x4], R2, R3 ;  /* 0x000004020000758d */ /* 0x000e240001800003 */
[----:B0-----:R-:W-:Y:S05]  /*f4d0*/  @!P0 BRA `(.L_x_3374) ;  /* 0xfffffffc00f08947 */ /* 0x001fea000383ffff */
[----:B------:R-:W-:Y:S05]  /*f4e0*/  EXIT ;  /* 0x000000000000794d */ /* 0x000fea0003800000 */
.L_x_3373:
[----:B------:R-:W0:Y:S02]  /*f4f0*/  LD.E R0, desc[UR10][R8.64+0x4] ;  /* 0x0000040a08007980 */ /* 0x000e24000c101900 */
[----:B0-----:R-:W-:-:S05]  /*f500*/  IADD3 R3, PT, PT, R7, R0, RZ ;  /* 0x0000000007037210 */ /* 0x001fca0007ffe0ff */
[----:B------:R-:W-:Y:S01]  /*f510*/  ST.E desc[UR10][R8.64+0x4], R3 ;  /* 0x0000040308007985 */ /* 0x000fe2000c10190a */
[----:B------:R-:W-:Y:S05]  /*f520*/  EXIT ;  /* 0x000000000000794d */ /* 0x000fea0003800000 */
.L_x_3375:
        /* <DEDUP_REMOVED lines=13> */
.L_x_5326:


//--------------------- .text._Z23gemm_half_q_half_kernelILi3ELi20ELb1ELb1ELi32EEvPK6__halfPKjS4_S2_PS0_iiiiPKtS7_iiiiiibS2_i --------------------------
	.section	.text._Z23gemm_half_q_half_kernelILi3ELi20ELb1ELb1ELi32EEvPK6__halfPKjS4_S2_PS0_iiiiPKtS7_iiiiiibS2_i,"ax",@progbits
	.align	128
        .global         _Z23gemm_half_q_half_kernelILi3ELi20ELb1ELb1ELi32EEvPK6__halfPKjS4_S2_PS0_iiiiPKtS7_iiiiiibS2_i
        .type           _Z23gemm_half_q_half_kernelILi3ELi20ELb1ELb1ELi32EEvPK6__halfPKjS4_S2_PS0_iiiiPKtS7_iiiiiibS2_i,@function
        .size           _Z23gemm_half_q_half_kernelILi3ELi20ELb1ELb1ELi32EEvPK6__halfPKjS4_S2_PS0_iiiiPKtS7_iiiiiibS2_i,(.L_x_5327 - _Z23gemm_half_q_half_kernelILi3ELi20ELb1ELb1ELi32EEvPK6__halfPKjS4_S2_PS0_iiiiPKtS7_iiiiiibS2_i)
        .other          _Z23gemm_half_q_half_kernelILi3ELi20ELb1ELb1ELi32EEvPK6__halfPKjS4_S2_PS0_iiiiPKtS7_iiiiiibS2_i,@"STO_CUDA_ENTRY STV_DEFAULT"
_Z23gemm_half_q_half_kernelILi3ELi20ELb1ELb1ELi32EEvPK6__halfPKjS4_S2_PS0_iiiiPKtS7_iiiiiibS2_i:
.text._Z23gemm_half_q_half_kernelILi3ELi20ELb1ELb1ELi32EEvPK6__halfPKjS4_S2_PS0_iiiiPKtS7_iiiiiibS2_i:
        /* <DEDUP_REMOVED lines=10> */
[----:B------:R-:W2:Y:S08]  /*00a0*/  S2UR UR9, SR_CTAID.Z ;  /* 0x00000000000979c3 */ /* 0x000eb00000002700 */
[----:B------:R-:W3:Y:S01]  /*00b0*/  LDC R0, c[0x0][0x3b0] ;  /* 0x0000ec00ff007b82 */ /* 0x000ee20000000800 */
[----:B0-----:R-:W4:Y:S01]  /*00c0*/  LDG.E.U16 R4, desc[UR14][R4.64] ;  /* 0x0000000e04047981 */ /* 0x001f22000c1e1500 */
[----:B------:R-:W-:Y:S01]  /*00d0*/  UISETP.NE.AND UP1, UPT, UR20, 0x1, UPT ;  /* 0x000000011400788c */ /* 0x000fe2000bf25270 */
[----:B------:R-:W-:-:S02]  /*00e0*/  PRMT R88, RZ, 0x7610, R88 ;  /* 0x00007610ff587816 */ /* 0x000fc40000000058 */
[----:B------:R-:W-:Y:S01]  /*00f0*/  PRMT R87, RZ, 0x7610, R87 ;  /* 0x00007610ff577816 */ /* 0x000fe20000000057 */
[----:B--2---:R-:W-:Y:S01]  /*0100*/  USHF.L.U32 UR8, UR9, 0x5, URZ ;  /* 0x0000000509087899 */ /* 0x004fe200080006ff */
[----:B----4-:R-:W-:-:S13]  /*0110*/  R2UR UR19, R4 ;  /* 0x00000000041372ca */ /* 0x010fda00000e0000 */
[----:B------:R-:W-:Y:S01]  /*0120*/  MOV R2, UR19 ;  /* 0x0000001300027c02 */ /* 0x000fe20008000f00 */
[----:B-1-3--:R-:W-:Y:S06]  /*0130*/  BRA.U !UP1, `(.L_x_3376) ;  /* 0x00000001092c7547 */ /* 0x00afec000b800000 */
        /* <DEDUP_REMOVED lines=11> */
.L_x_3376:
[----:B------:R-:W-:Y:S01]  /*01f0*/  PRMT R2, R2, 0x9910, RZ ;  /* 0x0000991002027816 */ /* 0x000fe200000000ff */
[----:B------:R-:W-:Y:S01]  /*0200*/  UISETP.LT.U32.AND UP0, UPT, UR20, 0x3, UPT ;  /* 0x000000031400788c */ /* 0x000fe2000bf01070 */
[----:B------:R-:W-:Y:S01]  /*0210*/  MOV R5, UR8 ;  /* 0x0000000800057c02 */ /* 0x000fe20008000f00 */
[----:B------:R-:W0:Y:S01]  /*0220*/  S2UR UR4, SR_CTAID.X ;  /* 0x00000000000479c3 */ /* 0x000e220000002500 */
[----:B------:R-:W-:Y:S01]  /*0230*/  ISETP.NE.AND P0, PT, R2, RZ, PT ;  /* 0x000000ff0200720c */ /* 0x000fe20003f05270 */
[----:B------:R-:W-:Y:S01]  /*0240*/  USEL UR12, UR20, 0x3, UP0 ;  /* 0x00000003140c7887 */ /* 0x000fe20008000000 */
[----:B------:R-:W-:-:S04]  /*0250*/  VIADDMNMX R5, R5, 0x20, R0, PT ;  /* 0x0000002005057846 */ /* 0x000fc80003800100 */
[----:B------:R-:W-:-:S07]  /*0260*/  R2UR UR7, R5 ;  /* 0x00000000050772ca */ /* 0x000fce00000e0000 */
[----:B0-----:R-:W-:Y:S08]  /*0270*/  @!P0 EXIT ;  /* 0x000000000000894d */ /* 0x001ff00003800000 */
[----:B------:R-:W-:Y:S01]  /*0280*/  IADD3 R18, PT, PT, R3, UR8, RZ ;  /* 0x0000000803127c10 */ /* 0x000fe2000fffe0ff */
[----:B------:R-:W-:Y:S01]  /*0290*/  USHF.L.U32 UR4, UR4, 0x7, URZ ;  /* 0x0000000704047899 */ /* 0x000fe200080006ff */
[----:B------:R-:W-:Y:S02]  /*02a0*/  BSSY.RECONVERGENT B0, `(.L_x_3377) ;  /* 0x00000b4000007945 */ /* 0x000fe40003800200 */
        /* <DEDUP_REMOVED lines=32> */
.L_x_3382:
        /* <DEDUP_REMOVED lines=32> */
.L_x_3381:
        /* <DEDUP_REMOVED lines=20> */
.L_x_3383:
[----:B------:R-:W-:-:S13]  /*07f0*/  ISETP.EQ.AND P1, PT, RZ, UR10, PT ;  /* 0x0000000aff007c0c */ /* 0x000fda000bf22270 */
[----:B------:R-:W-:Y:S05]  /*0800*/  @!P0 BRA P1, `(.L_x_3378) ;  /* 0x0000000400748947 */ /* 0x000fea0000800000 */
.L_x_3380:
        /* <DEDUP_REMOVED lines=12> */
.L_x_3379:
[C---:B------:R-:W-:Y:S01]  /*08d0*/  LEA R4, P0, R18.reuse, UR16, 0x1 ;  /* 0x0000001012047c11 */ /* 0x040fe2000f8008ff */
[----:B------:R-:W0:Y:S03]  /*08e0*/  LDCU.64 UR22, c[0x0][0x380] ;  /* 0x00007000ff1677ac */ /* 0x000e260008000a00 */
[----:B------:R-:W-:-:S05]  /*08f0*/  LEA.HI.X R5, R18, UR17, RZ, 0x1, P0 ;  /* 0x0000001112057c11 */ /* 0x000fca00080f0cff */
[----:B------:R1:W5:Y:S01]  /*0900*/  LDG.E.U16.CONSTANT R18, desc[UR14][R4.64] ;  /* 0x0000000e04127981 */ /* 0x000362000c1e9500 */
[----:B------:R-:W-:Y:S01]  /*0910*/  UIADD3 UR10, UPT, UPT, URZ, -UR12, URZ ;  /* 0x8000000cff0a7290 */ /* 0x000fe2000fffe0ff */
[----:B------:R-:W-:-:S03]  /*0920*/  IMAD R13, R0, UR5, RZ ;  /* 0x00000005000d7c24 */ /* 0x000fc6000f8e02ff */
[----:B------:R-:W-:Y:S01]  /*0930*/  UISETP.GE.AND UP0, UPT, UR10, URZ, UPT ;  /* 0x000000ff0a00728c */ /* 0x000fe2000bf06270 */
[----:B------:R-:W-:-:S08]  /*0940*/  IMAD R13, R13, 0x3, RZ ;  /* 0x000000030d0d7824 */ /* 0x000fd000078e02ff */
[----:B01----:R-:W-:Y:S05]  /*0950*/  BRA.U UP0, `(.L_x_3384) ;  /* 0x0000000100f47547 */ /* 0x003fea000b800000 */
[----:B------:R-:W-:Y:S02]  /*0960*/  UIADD3 UR11, UPT, UPT, URZ, -UR10, URZ ;  /* 0x8000000aff0b7290 */ /* 0x000fe4000fffe0ff */
[----:B------:R-:W-:Y:S02]  /*0970*/  UPLOP3.LUT UP0, UPT, UPT, UPT, UPT, 0x80, 0x8 ;  /* 0x000000000008789c */ /* 0x000fe40003f0f070 */
[----:B------:R-:W-:-:S09]  /*0980*/  UISETP.GT.AND UP2, UPT, UR11, 0x3, UPT ;  /* 0x000000030b00788c */ /* 0x000fd2000bf44270 */
[----:B------:R-:W-:Y:S05]  /*0990*/  BRA.U !UP2, `(.L_x_3385) ;  /* 0x000000010a887547 */ /* 0x000fea000b800000 */
[----:B------:R-:W0:Y:S01]  /*09a0*/  LDCU.64 UR16, c[0x0][0x380] ;  /* 0x00007000ff1077ac */ /* 0x000e220008000a00 */
[----:B------:R-:W-:-:S11]  /*09b0*/  UPLOP3.LUT UP0, UPT, UPT, UPT, UPT, 0x40, 0x4 ;  /* 0x000000000004789c */ /* 0x000fd60003f0e870 */
.L_x_3386:
        /* <DEDUP_REMOVED lines=32> */
.L_x_3385:
        /* <DEDUP_REMOVED lines=21> */
.L_x_3387:
[----:B------:R-:W-:-:S09]  /*0d10*/  UISETP.NE.OR UP0, UPT, UR10, URZ, UP0 ;  /* 0x000000ff0a00728c */ /* 0x000fd20008705670 */
[----:B------:R-:W-:Y:S05]  /*0d20*/  BRA.U !UP0, `(.L_x_3378) ;  /* 0x00000001082c7547 */ /* 0x000fea000b800000 */
.L_x_3384:
        /* <DEDUP_REMOVED lines=11> */
.L_x_3378:
[----:B------:R-:W-:Y:S05]  /*0de0*/  BSYNC.RECONVERGENT B0 ;  /* 0x0000000000007941 */ /* 0x000fea0003800200 */
.L_x_3377:
        /* <DEDUP_REMOVED lines=12> */
[----:B------:R-:W-:Y:S01]  /*0eb0*/  LEA R15, R3, UR10, 0x2 ;  /* 0x0000000a030f7c11 */ /* 0x000fe2000f8e10ff */
[----:B------:R-:W-:Y:S06]  /*0ec0*/  BRA.U UP0, `(.L_x_3389) ;  /* 0x00000001008c7547 */ /* 0x000fec000b800000 */
[----:B------:R-:W-:Y:S02]  /*0ed0*/  UIADD3 UR4, UPT, UPT, URZ, -UR11, URZ ;  /* 0x8000000bff047290 */ /* 0x000fe4000fffe0ff */
[----:B------:R-:W-:Y:S02]  /*0ee0*/  UPLOP3.LUT UP0, UPT, UPT, UPT, UPT, 0x80, 0x8 ;  /* 0x000000000008789c */ /* 0x000fe40003f0f070 */
[----:B------:R-:W-:-:S09]  /*0ef0*/  UISETP.GT.AND UP2, UPT, UR4, 0x3, UPT ;  /* 0x000000030400788c */ /* 0x000fd2000bf44270 */
[----:B------:R-:W-:Y:S05]  /*0f00*/  BRA.U !UP2, `(.L_x_3390) ;  /* 0x000000010a447547 */ /* 0x000fea000b800000 */
[----:B0-----:R-:W0:Y:S01]  /*0f10*/  LDC.64 R12, c[0x0][0x3a0] ;  /* 0x0000e800ff0c7b82 */ /* 0x001e220000000a00 */
[----:B------:R-:W-:-:S11]  /*0f20*/  UPLOP3.LUT UP0, UPT, UPT, UPT, UPT, 0x40, 0x4 ;  /* 0x000000000004789c */ /* 0x000fd60003f0e870 */
.L_x_3391:
        /* <DEDUP_REMOVED lines=15> */
.L_x_3390:
        /* <DEDUP_REMOVED lines=12> */
.L_x_3392:
[----:B------:R-:W-:-:S09]  /*10e0*/  UISETP.NE.OR UP0, UPT, UR11, URZ, UP0 ;  /* 0x000000ff0b00728c */ /* 0x000fd20008705670 */
[----:B------:R-:W-:Y:S05]  /*10f0*/  BRA.U !UP0, `(.L_x_3388) ;  /* 0x00000001081c7547 */ /* 0x000fea000b800000 */
.L_x_3389:
[----:B012---:R-:W0:Y:S02]  /*1100*/  LDC.64 R4, c[0x0][0x3a0] ;  /* 0x0000e800ff047b82 */ /* 0x007e240000000a00 */
.L_x_3393:
[C---:B0-----:R-:W-:Y:S01]  /*1110*/  IMAD.WIDE R6, R15.reuse, 0x2, R4 ;  /* 0x000000020f067825 */ /* 0x041fe200078e0204 */
[----:B------:R-:W-:Y:S01]  /*1120*/  UIADD3 UR11, UPT, UPT, UR11, 0x1, URZ ;  /* 0x000000010b0b7890 */ /* 0x000fe2000fffe0ff */
[----:B------:R-:W-:-:S03]  /*1130*/  IADD3 R15, PT, PT, R15, UR16, RZ ;  /* 0x000000100f0f7c10 */ /* 0x000fc6000fffe0ff */
[----:B------:R3:W-:Y:S01]  /*1140*/  STG.E.64 desc[UR14][R6.64], RZ ;  /* 0x000000ff06007986 */ /* 0x0007e2000c101b0e */
[----:B------:R-:W-:-:S09]  /*1150*/  UISETP.NE.AND UP0, UPT, UR11, URZ, UPT ;  /* 0x000000ff0b00728c */ /* 0x000fd2000bf05270 */
[----:B---3--:R-:W-:Y:S05]  /*1160*/  BRA.U UP0, `(.L_x_3393) ;  /* 0xfffffffd00e87547 */ /* 0x008fea000b83ffff */
.L_x_3388:
[----:B------:R-:W3:Y:S01]  /*1170*/  LDCU UR17, c[0x0][0x3c8] ;  /* 0x00007900ff1177ac */ /* 0x000ee20008000800 */
[----:B------:R-:W-:Y:S01]  /*1180*/  BAR.SYNC.DEFER_BLOCKING 0x0 ;  /* 0x0000000000007b1d */ /* 0x000fe20000010000 */
[----:B------:R-:W-:-:S05]  /*1190*/  ISETP.LE.AND P0, PT, R0, UR8, PT ;  /* 0x0000000800007c0c */ /* 0x000fca000bf03270 */
[----:B------:R-:W4:Y:S01]  /*11a0*/  LDCU UR21, c[0x0][0x3cc] ;  /* 0x00007980ff1577ac */ /* 0x000f220008000800 */
[----:B------:R-:W0:Y:S01]  /*11b0*/  LDCU UR24, c[0x0][0x3d0] ;  /* 0x00007a00ff1877ac */ /* 0x000e220008000800 */
[----:B------:R-:W1:Y:S01]  /*11c0*/  LDCU UR25, c[0x0][0x3d4] ;  /* 0x00007a80ff1977ac */ /* 0x000e620008000800 */
[----:B------:R-:W2:Y:S01]  /*11d0*/  LDCU UR18, c[0x0][0x3d8] ;  /* 0x00007b00ff1277ac */ /* 0x000ea20008000800 */
[----:B---3--:R-:W-:-:S04]  /*11e0*/  UISETP.LT.AND UP0, UPT, UR8, UR17, UPT ;  /* 0x000000110800728c */ /* 0x008fc8000bf01270 */
[----:B------:R-:W-:Y:S02]  /*11f0*/  USEL UR4, UR8, UR17, UP0 ;  /* 0x0000001108047287 */ /* 0x000fe40008000000 */
[----:B----4-:R-:W-:Y:S02]  /*1200*/  UISETP.GT.AND UP0, UPT, UR8, UR21, UPT ;  /* 0x000000150800728c */ /* 0x010fe4000bf04270 */
[----:B------:R-:W-:Y:S02]  /*1210*/  USHF.R.S32.HI UR10, URZ, 0x1f, UR4 ;  /* 0x0000001fff0a7899 */ /* 0x000fe40008011404 */
[----:B0-----:R-:W-:Y:S02]  /*1220*/  UISETP.GT.AND UP2, UPT, UR8, UR24, UPT ;  /* 0x000000180800728c */ /* 0x001fe4000bf44270 */
[----:B-1----:R-:W-:Y:S02]  /*1230*/  UISETP.GT.AND UP3, UPT, UR8, UR25, UPT ;  /* 0x000000190800728c */ /* 0x002fe4000bf64270 */
[----:B------:R-:W-:-:S02]  /*1240*/  ULEA.HI UR13, UR10, UR4, URZ, 0x5 ;  /* 0x000000040a0d7291 */ /* 0x000fc4000f8f28ff */
[----:B--2---:R-:W-:Y:S01]  /*1250*/  UISETP.GT.AND UP4, UPT, UR8, UR18, UPT ;  /* 0x000000120800728c */ /* 0x004fe2000bf84270 */
        /* <DEDUP_REMOVED lines=16> */
.L_x_3395:
[----:B-----5:R-:W-:-:S05]  /*1360*/  IADD3 R9, PT, PT, R14, UR4, RZ ;  /* 0x000000040e097c10 */ /* 0x020fca000fffe0ff */
[----:B0-----:R-:W-:-:S05]  /*1370*/  IMAD R6, R9, UR16, RZ ;  /* 0x0000001009067c24 */ /* 0x001fca000f8e02ff */
[----:B------:R-:W-:-:S04]  /*1380*/  SHF.R.S32.HI R7, RZ, 0x1f, R6 ;  /* 0x0000001fff077819 */ /* 0x000fc80000011406 */
[----:B------:R-:W-:-:S04]  /*1390*/  LEA.HI R6, R7, R6, RZ, 0x3 ;  /* 0x0000000607067211 */ /* 0x000fc800078f18ff */
[----:B------:R-:W-:-:S05]  /*13a0*/  LEA.HI.SX32 R7, R6, R15, 0x1d ;  /* 0x0000000f06077211 */ /* 0x000fca00078feaff */
[----:B-1----:R-:W-:-:S06]  /*13b0*/  IMAD.WIDE R6, R7, 0x4, R4 ;  /* 0x0000000407067825 */ /* 0x002fcc00078e0204 */
[----:B------:R-:W3:Y:S01]  /*13c0*/  LDG.E.CONSTANT R6, desc[UR14][R6.64] ;  /* 0x0000000e06067981 */ /* 0x000ee2000c1e9900 */
[----:B------:R-:W-:-:S04]  /*13d0*/  USHF.L.U32 UR10, UR12, 0x1, URZ ;  /* 0x000000010c0a7899 */ /* 0x000fc800080006ff */
[----:B------:R-:W-:-:S06]  /*13e0*/  UIMAD.WIDE.U32 UR10, UR10, 0x2, UR22 ;  /* 0x000000020a0a78a5 */ /* 0x000fcc000f8e0016 */
[----:B------:R-:W-:Y:S01]  /*13f0*/  IMAD.U32 R11, RZ, RZ, UR11 ;  /* 0x0000000bff0b7e24 */ /* 0x000fe2000f8e00ff */
[----:B------:R-:W-:-:S05]  /*1400*/  MOV R10, UR10 ;  /* 0x0000000a000a7c02 */ /* 0x000fca0008000f00 */
[----:B------:R-:W4:Y:S01]  /*1410*/  LDG.E.U16.CONSTANT R11, desc[UR14][R10.64+0x2] ;  /* 0x0000020e0a0b7981 */ /* 0x000f22000c1e9500 */
[----:B--2---:R-:W-:-:S05]  /*1420*/  IMAD.WIDE.U32 R8, R9, 0x2, R12 ;  /* 0x0000000209087825 */ /* 0x004fca00078e000c */
[----:B------:R-:W2:Y:S01]  /*1430*/  LDG.E.U16.CONSTANT R19, desc[UR14][R8.64] ;  /* 0x0000000e08137981 */ /* 0x000ea2000c1e9500 */
        /* <DEDUP_REMOVED lines=8> */
[----:B------:R-:W-:-:S02]  /*14c0*/  SHF.R.U32.HI R16, RZ, 0xc, R16 ;  /* 0x0000000cff107819 */ /* 0x000fc40000011610 */
[----:B----4-:R-:W-:Y:S01]  /*14d0*/  R2UR UR10, R11 ;  /* 0x000000000b0a72ca */ /* 0x010fe200000e0000 */
[C---:B------:R-:W-:Y:S01]  /*14e0*/  IMAD R20, R17.reuse, R17, R17 ;  /* 0x0000001111147224 */ /* 0x040fe200078e0211 */
[----:B------:R-:W-:Y:S01]  /*14f0*/  IADD3 R18, PT, PT, R18, 0x1, R7 ;  /* 0x0000000112127810 */ /* 0x000fe20007ffe007 */
[----:B------:R-:W-:Y:S01]  /*1500*/  IMAD R7, R6, R6, R6 ;  /* 0x0000000606077224 */ /* 0x000fe200078e0206 */
[----:B------:R-:W-:Y:S02]  /*1510*/  LOP3.LUT R16, R16, 0xf, RZ, 0xc0, !PT ;  /* 0x0000000f10107812 */ /* 0x000fe400078ec0ff */
[----:B------:R-:W-:Y:S02]  /*1520*/  IADD3 R20, PT, PT, R17, 0x1, R20 ;  /* 0x0000000111147810 */ /* 0x000fe40007ffe014 */
[----:B------:R-:W-:Y:S01]  /*1530*/  IADD3 R6, PT, PT, R6, 0x1, R7 ;  /* 0x0000000106067810 */ /* 0x000fe20007ffe007 */
[C---:B------:R-:W-:Y:S01]  /*1540*/  IMAD R7, R16.reuse, R16, R16 ;  /* 0x0000001010077224 */ /* 0x040fe200078e0210 */
[----:B------:R-:W2:Y:S03]  /*1550*/  I2F.F16 R10, R20 ;  /* 0x00000014000a7306 */ /* 0x000ea60000200c00 */
[----:B------:R-:W-:Y:S01]  /*1560*/  UIADD3 UR12, UPT, UPT, UR10, UR12, URZ ;  /* 0x0000000c0a0c7290 */ /* 0x000fe2000fffe0ff */
[----:B------:R-:W-:-:S03]  /*1570*/  IADD3 R16, PT, PT, R16, 0x1, R7 ;  /* 0x0000000110107810 */ /* 0x000fc60007ffe007 */
[----:B------:R-:W-:Y:S01]  /*1580*/  UISETP.GE.AND UP5, UPT, UR12, UR7, UPT ;  /* 0x000000070c00728c */ /* 0x000fe2000bfa6270 */
[----:B------:R-:W0:Y:S01]  /*1590*/  I2F.F16 R18, R18 ;  /* 0x0000001200127306 */ /* 0x000e220000200c00 */
[----:B--2---:R-:W-:-:S07]  /*15a0*/  HMUL2 R10, R10.H0_H0, R19.H0_H0 ;  /* 0x200000130a0a7232 */ /* 0x004fce0000000800 */
[----:B------:R-:W1:Y:S01]  /*15b0*/  I2F.F16 R8, R6 ;  /* 0x0000000600087306 */ /* 0x000e620000200c00 */
[----:B0-----:R-:W-:-:S07]  /*15c0*/  HMUL2 R9, R18.H0_H0, R19.H0_H0 ;  /* 0x2000001312097232 */ /* 0x001fce0000000800 */
[----:B------:R-:W0:Y:S01]  /*15d0*/  I2F.F16 R16, R16 ;  /* 0x0000001000107306 */ /* 0x000e220000200c00 */
[-C--:B-1----:R-:W-:Y:S02]  /*15e0*/  HMUL2 R8, R8.H0_H0, R19.reuse.H0_H0 ;  /* 0x2000001308087232 */ /* 0x082fe40000000800 */
[----:B0-----:R-:W-:Y:S01]  /*15f0*/  HMUL2 R7, R16.H0_H0, R19.H0_H0 ;  /* 0x2000001310077232 */ /* 0x001fe20000000800 */
[----:B------:R-:W-:Y:S06]  /*1600*/  BRA.U !UP5, `(.L_x_3395) ;  /* 0xfffffffd0d547547 */ /* 0x000fec000b83ffff */
.L_x_3394:
        /* <DEDUP_REMOVED lines=16> */
.L_x_3396:
[----:B------:R-:W-:Y:S05]  /*1710*/  BRA.U !UP0, `(.L_x_3397) ;  /* 0x00000001081c7547 */ /* 0x000fea000b800000 */
[----:B------:R-:W0:Y:S02]  /*1720*/  LDC R3, c[0x0][0x3d0] ;  /* 0x0000f400ff037b82 */ /* 0x000e240000000800 */
[----:B0-----:R-:W-:-:S04]  /*1730*/  VIMNMX R3, PT, PT, R3, UR8, PT ;  /* 0x0000000803037c48 */ /* 0x001fc8000bfe0100 */
[----:B------:R-:W-:-:S04]  /*1740*/  IADD3 R3, PT, PT, R3, -UR21, RZ ;  /* 0x8000001503037c10 */ /* 0x000fc8000fffe0ff */
[----:B------:R-:W-:-:S04]  /*1750*/  SHF.R.S32.HI R4, RZ, 0x1f, R3 ;  /* 0x0000001fff047819 */ /* 0x000fc80000011403 */
[----:B------:R-:W-:-:S04]  /*1760*/  LEA.HI R4, R4, R3, RZ, 0x5 ;  /* 0x0000000304047211 */ /* 0x000fc800078f28ff */
[----:B------:R-:W-:-:S05]  /*1770*/  SHF.R.S32.HI R4, RZ, 0x5, R4 ;  /* 0x00000005ff047819 */ /* 0x000fca0000011404 */
[----:B------:R-:W-:-:S07]  /*1780*/  IMAD R3, R4, 0x5, RZ ;  /* 0x0000000504037824 */ /* 0x000fce00078e02ff */
.L_x_3397:
        /* <DEDUP_REMOVED lines=8> */
.L_x_3398:
        /* <DEDUP_REMOVED lines=8> */
.L_x_3399:
        /* <DEDUP_REMOVED lines=8> */
.L_x_3400:
        /* <DEDUP_REMOVED lines=9> */
[----:B------:R-:W-:-:S03]  /*19a0*/  PRMT R5, RZ, 0x5410, RZ ;  /* 0x00005410ff057816 */ /* 0x000fc600000000ff */
[----:B------:R-:W-:-:S05]  /*19b0*/  IMAD R3, R3, UR16, RZ ;  /* 0x0000001003037c24 */ /* 0x000fca000f8e02ff */
[----:B------:R-:W-:-:S04]  /*19c0*/  IADD3 R2, P0, PT, R2, R3, RZ ;  /* 0x0000000302027210 */ /* 0x000fc80007f1e0ff */
[----:B------:R-:W-:Y:S01]  /*19d0*/  LEA.HI.X.SX32 R3, R3, R4, 0x1, P0 ;  /* 0x0000000403037211 */ /* 0x000fe200000f0eff */
[----:B0-----:R-:W-:Y:S01]  /*19e0*/  ULEA UR10, UR10, UR4, 0x18 ;  /* 0x000000040a0a7291 */ /* 0x001fe2000f8ec0ff */
[----:B------:R-:W-:Y:S02]  /*19f0*/  ISETP.GT.AND P0, PT, R0, UR8, PT ;  /* 0x0000000800007c0c */ /* 0x000fe4000bf04270 */
[C---:B-1----:R-:W-:Y:S02]  /*1a00*/  LEA R92, P1, R2.reuse, UR12, 0x2 ;  /* 0x0000000c025c7c11 */ /* 0x042fe4000f8210ff */
[----:B------:R-:W-:Y:S02]  /*1a10*/  PRMT R4, RZ, 0x5410, RZ ;  /* 0x00005410ff047816 */ /* 0x000fe400000000ff */
[----:B------:R-:W-:Y:S01]  /*1a20*/  LEA.HI.X R93, R2, UR13, R3, 0x2, P1 ;  /* 0x0000000d025d7c11 */ /* 0x000fe200088f1403 */
[----:B------:R-:W-:Y:S01]  /*1a30*/  UMOV UR4, UR10 ;  /* 0x0000000a00047c82 */ /* 0x000fe20008000000 */
[----:B------:R-:W-:-:S02]  /*1a40*/  PRMT R3, RZ, 0x5410, RZ ;  /* 0x00005410ff037816 */ /* 0x000fc400000000ff */
[----:B------:R-:W-:Y:S02]  /*1a50*/  PRMT R2, RZ, 0x5410, RZ ;  /* 0x00005410ff027816 */ /* 0x000fe400000000ff */
[----:B------:R-:W-:Y:S01]  /*1a60*/  PRMT R0, RZ, 0x5410, RZ ;  /* 0x00005410ff007816 */ /* 0x000fe200000000ff */
[----:B------:R-:W-:Y:S06]  /*1a70*/  @!P0 BRA `(.L_x_3401) ;  /* 0x00000020001c8947 */ /* 0x000fec0003800000 */
[----:B------:R-:W-:Y:S01]  /*1a80*/  MOV R3, UR16 ;  /* 0x0000001000037c02 */ /* 0x000fe20008000f00 */
[----:B------:R0:W2:Y:S01]  /*1a90*/  LDG.E.128.CONSTANT R28, desc[UR14][R92.64] ;  /* 0x0000000e5c1c7981 */ /* 0x0000a2000c1e9d00 */
[----:B------:R-:W-:-:S03]  /*1aa0*/  MOV R33, UR16 ;  /* 0x0000001000217c02 */ /* 0x000fc60008000f00 */
[----:B------:R-:W-:Y:S01]  /*1ab0*/  IMAD.WIDE R2, R3, 0x4, R92 ;  /* 0x0000000403027825 */ /* 0x000fe200078e025c */
[----:B------:R-:W-:-:S04]  /*1ac0*/  MOV R35, UR16 ;  /* 0x0000001000237c02 */ /* 0x000fc80008000f00 */
[----:B------:R1:W3:Y:S01]  /*1ad0*/  LDG.E.128.CONSTANT R24, desc[UR14][R2.64] ;  /* 0x0000000e02187981 */ /* 0x0002e2000c1e9d00 */
[----:B------:R-:W-:Y:S01]  /*1ae0*/  IMAD.WIDE R32, R33, 0x4, R2 ;  /* 0x0000000421207825 */ /* 0x000fe200078e0202 */
[----:B------:R-:W-:-:S04]  /*1af0*/  MOV R11, UR16 ;  /* 0x00000010000b7c02 */ /* 0x000fc80008000f00 */
[----:B------:R-:W4:Y:S01]  /*1b00*/  LDG.E.128.CONSTANT R20, desc[UR14][R32.64] ;  /* 0x0000000e20147981 */ /* 0x000f22000c1e9d00 */
[----:B------:R-:W-:-:S05]  /*1b10*/  IMAD.WIDE R34, R35, 0x4, R32 ;  /* 0x0000000423227825 */ /* 0x000fca00078e0220 */
[----:B-----5:R-:W4:Y:S01]  /*1b20*/  LDG.E.128.CONSTANT R16, desc[UR14][R34.64] ;  /* 0x0000000e22107981 */ /* 0x020f22000c1e9d00 */
[----:B0-----:R-:W-:-:S05]  /*1b30*/  IMAD.WIDE R92, R11, 0x4, R34 ;  /* 0x000000040b5c7825 */ /* 0x001fca00078e0222 */
[----:B------:R0:W4:Y:S01]  /*1b40*/  LDG.E.128.CONSTANT R12, desc[UR14][R92.64] ;  /* 0x0000000e5c0c7981 */ /* 0x000122000c1e9d00 */
[----:B-1----:R-:W-:Y:S01]  /*1b50*/  MOV R3, UR16 ;  /* 0x0000001000037c02 */ /* 0x002fe20008000f00 */
[----:B------:R-:W-:Y:S01]  /*1b60*/  HFMA2 R11, -RZ, RZ, 0, 0.03125 ;  /* 0x00002800ff0b7431 */ /* 0x000fe200000001ff */
[----:B------:R-:W-:Y:S01]  /*1b70*/  UISETP.NE.AND UP0, UPT, UR19, URZ, UPT ;  /* 0x000000ff1300728c */ /* 0x000fe2000bf05270 */
[----:B------:R-:W-:Y:S01]  /*1b80*/  PRMT R6, RZ, 0x7610, R6 ;  /* 0x00007610ff067816 */ /* 0x000fe20000000006 */
[----:B------:R-:W-:Y:S02]  /*1b90*/  ULEA UR8, UR9, 0x20, 0x5 ;  /* 0x0000002009087891 */ /* 0x000fe4000f8e28ff */
[----:B------:R-:W-:Y:S01]  /*1ba0*/  UIADD3 UR4, UPT, UPT, UR10, 0x40, URZ ;  /* 0x000000400a047890 */ /* 0x000fe2000fffe0ff */
[----:B0-----:R-:W-:Y:S01]  /*1bb0*/  IMAD.WIDE R92, R3, 0x4, R92 ;  /* 0x00000004035c7825 */ /* 0x001fe200078e025c */
[----:B--2---:R-:W-:Y:S02]  /*1bc0*/  LOP3.LUT R57, R28, 0x1f001f, RZ, 0xc0, !PT ;  /* 0x001f001f1c397812 */ /* 0x004fe400078ec0ff */
        /* <DEDUP_REMOVED lines=8> */
[----:B------:R-:W-:Y:S02]  /*1c50*/  SHF.R.U32.HI R32, RZ, 0xf, R31 ;  /* 0x0000000fff207819 */ /* 0x000fe4000001161f */
[C---:B------:R-:W-:Y:S02]  /*1c60*/  LOP3.LUT R59, R29.reuse, 0x1f001f, RZ, 0xc0, !PT ;  /* 0x001f001f1d3b7812 */ /* 0x040fe400078ec0ff */
[----:B------:R-:W-:Y:S02]  /*1c70*/  SHF.R.U32.HI R61, RZ, 0xa, R29 ;  /* 0x0000000aff3d7819 */ /* 0x000fe4000001161d */
[----:B------:R-:W-:Y:S02]  /*1c80*/  LOP3.LUT R4, R29, 0x3e003e0, RZ, 0xc0, !PT ;  /* 0x03e003e01d047812 */ /* 0x000fe400078ec0ff */
[----:B------:R-:W-:-:S02]  /*1c90*/  LOP3.LUT R65, R31, 0x1f001f, RZ, 0xc0, !PT ;  /* 0x001f001f1f417812 */ /* 0x000fc400078ec0ff */
[----:B------:R-:W-:Y:S02]  /*1ca0*/  SHF.R.U32.HI R66, RZ, 0xa, R31 ;  /* 0x0000000aff427819 */ /* 0x000fe4000001161f */
[----:B------:R-:W-:Y:S02]  /*1cb0*/  LOP3.LUT R67, R31, 0x3e003e0, RZ, 0xc0, !PT ;  /* 0x03e003e01f437812 */ /* 0x000fe400078ec0ff */
[----:B---3--:R-:W-:Y:S02]  /*1cc0*/  SHF.R.U32.HI R29, RZ, 0xe, R24 ;  /* 0x0000000eff1d7819 */ /* 0x008fe40000011618 */
[C---:B------:R-:W-:Y:S02]  /*1cd0*/  LOP3.LUT R39, R25.reuse, 0x1f001f, RZ, 0xc0, !PT ;  /* 0x001f001f19277812 */ /* 0x040fe400078ec0ff */
[----:B------:R-:W-:Y:S02]  /*1ce0*/  SHF.R.U32.HI R40, RZ, 0xa, R25 ;  /* 0x0000000aff287819 */ /* 0x000fe40000011619 */
[----:B------:R-:W-:-:S02]  /*1cf0*/  LOP3.LUT R60, R25, 0x3e003e0, RZ, 0xc0, !PT ;  /* 0x03e003e0193c7812 */ /* 0x000fc400078ec0ff */
[----:B------:R-:W-:Y:S02]  /*1d00*/  LOP3.LUT R28, R28, 0x10001, RZ, 0xc0, !PT ;  /* 0x000100011c1c7812 */ /* 0x000fe400078ec0ff */
[----:B------:R-:W-:Y:S02]  /*1d10*/  SHF.R.U32.HI R25, RZ, 0xe, R25 ;  /* 0x0000000eff197819 */ /* 0x000fe40000011619 */
[----:B------:R-:W-:Y:S02]  /*1d20*/  SHF.R.U32.HI R31, RZ, 0xe, R26 ;  /* 0x0000000eff1f7819 */ /* 0x000fe4000001161a */
[C---:B------:R-:W-:Y:S02]  /*1d30*/  LOP3.LUT R51, R27.reuse, 0x1f001f, RZ, 0xc0, !PT ;  /* 0x001f001f1b337812 */ /* 0x040fe400078ec0ff */
[----:B------:R-:W-:Y:S02]  /*1d40*/  SHF.R.U32.HI R52, RZ, 0xa, R27 ;  /* 0x0000000aff347819 */ /* 0x000fe4000001161b */
[----:B------:R-:W-:-:S02]  /*1d50*/  LOP3.LUT R69, R27, 0x3e003e0, RZ, 0xc0, !PT ;  /* 0x03e003e01b457812 */ /* 0x000fc400078ec0ff */
[----:B------:R-:W-:Y:S02]  /*1d60*/  LOP3.LUT R0, R0, 0x10001, RZ, 0xc0, !PT ;  /* 0x0001000100007812 */ /* 0x000fe400078ec0ff */
[----:B------:R-:W-:Y:S02]  /*1d70*/  LOP3.LUT R30, R30, 0x10001, RZ, 0xc0, !PT ;  /* 0x000100011e1e7812 */ /* 0x000fe400078ec0ff */
[----:B------:R-:W-:Y:S02]  /*1d80*/  SHF.R.U32.HI R27, RZ, 0xe, R27 ;  /* 0x0000000eff1b7819 */ /* 0x000fe4000001161b */
[----:B------:R-:W-:Y:S02]  /*1d90*/  LOP3.LUT R32, R32, 0x10001, RZ, 0xc0, !PT ;  /* 0x0001000120207812 */ /* 0x000fe400078ec0ff */
[----:B----4-:R-:W-:Y:S02]  /*1da0*/  LOP3.LUT R35, R20, 0x1f001f, RZ, 0xc0, !PT ;  /* 0x001f001f14237812 */ /* 0x010fe400078ec0ff */
        /* <DEDUP_REMOVED lines=15> */
[----:B------:R-:W-:Y:S02]  /*1ea0*/  SHF.R.U32.HI R21, RZ, 0xd, R21 ;  /* 0x0000000dff157819 */ /* 0x000fe40000011615 */
[----:B------:R-:W-:Y:S02]  /*1eb0*/  SHF.R.U32.HI R22, RZ, 0xd, R22 ;  /* 0x0000000dff167819 */ /* 0x000fe40000011616 */
[----:B------:R-:W-:Y:S02]  /*1ec0*/  LOP3.LUT R27, R32, 0x20002, R27, 0xf8, !PT ;  /* 0x00020002201b7812 */ /* 0x000fe400078ef81b */
[----:B------:R-:W-:-:S02]  /*1ed0*/  SHF.R.U32.HI R24, RZ, 0xd, R23 ;  /* 0x0000000dff187819 */ /* 0x000fc40000011617 */
        /* <DEDUP_REMOVED lines=9> */
[----:B------:R-:W-:Y:S02]  /*1f70*/  LOP3.LUT R27, R27, 0x40004, R24, 0xf8, !PT ;  /* 0x000400041b1b7812 */ /* 0x000fe400078ef818 */
[----:B------:R-:W-:Y:S02]  /*1f80*/  SHF.R.U32.HI R16, RZ, 0xc, R16 ;  /* 0x0000000cff107819 */ /* 0x000fe40000011610 */
[----:B------:R-:W-:-:S02]  /*1f90*/  SHF.R.U32.HI R0, RZ, 0xc, R17 ;  /* 0x0000000cff007819 */ /* 0x000fc40000011611 */
[----:B------:R-:W-:Y:S02]  /*1fa0*/  SHF.R.U32.HI R22, RZ, 0xc, R18 ;  /* 0x0000000cff167819 */ /* 0x000fe40000011612 */
[C---:B------:R-:W-:Y:S02]  /*1fb0*/  LOP3.LUT R43, R17.reuse, 0x1f001f, RZ, 0xc0, !PT ;  /* 0x001f001f112b7812 */ /* 0x040fe400078ec0ff */
[----:B------:R-:W-:Y:S02]  /*1fc0*/  SHF.R.U32.HI R44, RZ, 0xa, R17 ;  /* 0x0000000aff2c7819 */ /* 0x000fe40000011611 */
[----:B------:R-:W-:Y:S02]  /*1fd0*/  LOP3.LUT R21, R17, 0x3e003e0, RZ, 0xc0, !PT ;  /* 0x03e003e011157812 */ /* 0x000fe400078ec0ff */
[----:B------:R-:W-:Y:S02]  /*1fe0*/  SHF.R.U32.HI R24, RZ, 0xc, R19 ;  /* 0x0000000cff187819 */ /* 0x000fe40000011613 */
[----:B------:R-:W-:-:S02]  /*1ff0*/  LOP3.LUT R2, R2, 0x64006400, RZ, 0xfc, !PT ;  /* 0x6400640002027812 */ /* 0x000fc400078efcff */
[C---:B------:R-:W-:Y:S02]  /*2000*/  LOP3.LUT R49, R18.reuse, 0x1f001f, RZ, 0xc0, !PT ;  /* 0x001f001f12317812 */ /* 0x040fe400078ec0ff */
[----:B------:R-:W-:Y:S01]  /*2010*/  SHF.R.U32.HI R50, RZ, 0xa, R18 ;  /* 0x0000000aff327819 */ /* 0x000fe20000011612 */
[-C--:B------:R-:W-:Y:S01]  /*2020*/  HFMA2 R85, R2, R11.reuse.H0_H0, -48, -48 ;  /* 0xd200d20002557431 */ /* 0x080fe2000004000b */
[----:B------:R-:W-:Y:S02]  /*2030*/  LOP3.LUT R17, R18, 0x3e003e0, RZ, 0xc0, !PT ;  /* 0x03e003e012117812 */ /* 0x000fe400078ec0ff */
[----:B------:R-:W-:Y:S02]  /*2040*/  LOP3.LUT R4, R4, 0x64006400, RZ, 0xfc, !PT ;  /* 0x6400640004047812 */ /* 0x000fe400078efcff */
[C---:B------:R-:W-:Y:S02]  /*2050*/  LOP3.LUT R55, R19.reuse, 0x1f001f, RZ, 0xc0, !PT ;  /* 0x001f001f13377812 */ /* 0x040fe400078ec0ff */
[----:B------:R-:W-:Y:S01]  /*2060*/  SHF.R.U32.HI R56, RZ, 0xa, R19 ;  /* 0x0000000aff387819 */ /* 0x000fe20000011613 */
[----:B------:R-:W-:Y:S01]  /*2070*/  HFMA2 R81, R4, R11.H0_H0, -48, -48 ;  /* 0xd200d20004517431 */ /* 0x000fe2000004000b */
[----:B------:R-:W-:-:S02]  /*2080*/  LOP3.LUT R18, R19, 0x3e003e0, RZ, 0xc0, !PT ;  /* 0x03e003e013127812 */ /* 0x000fc400078ec0ff */
[----:B------:R-:W-:Y:S02]  /*2090*/  LOP3.LUT R64, R64, 0x64006400, RZ, 0xfc, !PT ;  /* 0x6400640040407812 */ /* 0x000fe400078efcff */
[----:B------:R-:W-:Y:S02]  /*20a0*/  LOP3.LUT R19, R29, 0x80008, R16, 0xf8, !PT ;  /* 0x000800081d137812 */ /* 0x000fe400078ef810 */
[----:B------:R-:W-:Y:S01]  /*20b0*/  LOP3.LUT R25, R23, 0x80008, R0, 0xf8, !PT ;  /* 0x0008000817197812 */ /* 0x000fe200078ef800 */
[----:B------:R-:W-:Y:S01]  /*20c0*/  HFMA2 R77, R64, R11.H0_H0, -48, -48 ;  /* 0xd200d200404d7431 */ /* 0x000fe2000004000b */
[----:B------:R-:W-:Y:S02]  /*20d0*/  LOP3.LUT R75, R31, 0x80008, R22, 0xf8, !PT ;  /* 0x000800081f4b7812 */ /* 0x000fe400078ef816 */
[----:B------:R-:W-:Y:S02]  /*20e0*/  LOP3.LUT R68, R26, 0x3e003e0, RZ, 0xc0, !PT ;  /* 0x03e003e01a447812 */ /* 0x000fe400078ec0ff */
[----:B------:R-:W-:-:S02]  /*20f0*/  LOP3.LUT R74, R27, 0x80008, R24, 0xf8, !PT ;  /* 0x000800081b4a7812 */ /* 0x000fc400078ef818 */
[C---:B------:R-:W-:Y:S02]  /*2100*/  LOP3.LUT R22, R12.reuse, 0x1f001f, RZ, 0xc0, !PT ;  /* 0x001f001f0c167812 */ /* 0x040fe400078ec0ff */
[--C-:B------:R-:W-:Y:S02]  /*2110*/  SHF.R.U32.HI R23, RZ, 0xa, R12.reuse ;  /* 0x0000000aff177819 */ /* 0x100fe4000001160c */
[----:B------:R-:W-:Y:S02]  /*2120*/  LOP3.LUT R16, R12, 0x3e003e0, RZ, 0xc0, !PT ;  /* 0x03e003e00c107812 */ /* 0x000fe400078ec0ff */
[----:B------:R-:W-:Y:S02]  /*2130*/  SHF.R.U32.HI R0, RZ, 0xb, R12 ;  /* 0x0000000bff007819 */ /* 0x000fe4000001160c */
[----:B------:R-:W-:Y:S02]  /*2140*/  LOP3.LUT R60, R60, 0x64006400, RZ, 0xfc, !PT ;  /* 0x640064003c3c7812 */ /* 0x000fe400078efcff */
[----:B------:R-:W-:-:S02]  /*2150*/  LOP3.LUT R45, R26, 0x1f001f, RZ, 0xc0, !PT ;  /* 0x001f001f1a2d7812 */ /* 0x000fc400078ec0ff */
[----:B------:R-:W-:Y:S02]  /*2160*/  SHF.R.U32.HI R46, RZ, 0xa, R26 ;  /* 0x0000000aff2e7819 */ /* 0x000fe4000001161a */
[C---:B------:R-:W-:Y:S02]  /*2170*/  LOP3.LUT R27, R13.reuse, 0x1f001f, RZ, 0xc0, !PT ;  /* 0x001f001f0d1b7812 */ /* 0x040fe400078ec0ff */
[--C-:B------:R-:W-:Y:S02]  /*2180*/  SHF.R.U32.HI R28, RZ, 0xa, R13.reuse ;  /* 0x0000000aff1c7819 */ /* 0x100fe4000001160d */
[----:B------:R-:W-:Y:S02]  /*2190*/  LOP3.LUT R12, R13, 0x3e003e0, RZ, 0xc0, !PT ;  /* 0x03e003e00d0c7812 */ /* 0x000fe400078ec0ff */
[----:B------:R-:W-:Y:S02]  /*21a0*/  SHF.R.U32.HI R24, RZ, 0xb, R13 ;  /* 0x0000000bff187819 */ /* 0x000fe4000001160d */
[----:B------:R-:W-:-:S02]  /*21b0*/  LOP3.LUT R76, R69, 0x64006400, RZ, 0xfc, !PT ;  /* 0x64006400454c7812 */ /* 0x000fc400078efcff */
[C---:B------:R-:W-:Y:S02]  /*21c0*/  LOP3.LUT R29, R14.reuse, 0x1f001f, RZ, 0xc0, !PT ;  /* 0x001f001f0e1d7812 */ /* 0x040fe400078ec0ff */
[--C-:B------:R-:W-:Y:S02]  /*21d0*/  SHF.R.U32.HI R30, RZ, 0xa, R14.reuse ;  /* 0x0000000aff1e7819 */ /* 0x100fe4000001160e */
[----:B------:R-:W-:Y:S02]  /*21e0*/  LOP3.LUT R13, R14, 0x3e003e0, RZ, 0xc0, !PT ;  /* 0x03e003e00e0d7812 */ /* 0x000fe400078ec0ff */
[----:B------:R-:W-:Y:S02]  /*21f0*/  SHF.R.U32.HI R26, RZ, 0xb, R14 ;  /* 0x0000000bff1a7819 */ /* 0x000fe4000001160e */
[----:B------:R-:W-:Y:S02]  /*2200*/  LOP3.LUT R2, R3, 0x64006400, RZ, 0xfc, !PT ;  /* 0x6400640003027812 */ /* 0x000fe400078efcff */
[----:B------:R-:W-:-:S02]  /*2210*/  LOP3.LUT R14, R15, 0x3e003e0, RZ, 0xc0, !PT ;  /* 0x03e003e00f0e7812 */ /* 0x000fc400078ec0ff */
[----:B------:R-:W-:Y:S02]  /*2220*/  LOP3.LUT R31, R15, 0x1f001f, RZ, 0xc0, !PT ;  /* 0x001f001f0f1f7812 */ /* 0x000fe400078ec0ff */
[--C-:B------:R-:W-:Y:S02]  /*2230*/  SHF.R.U32.HI R32, RZ, 0xa, R15.reuse ;  /* 0x0000000aff207819 */ /* 0x100fe4000001160f */
[----:B------:R-:W-:Y:S02]  /*2240*/  LOP3.LUT R70, R70, 0x64006400, RZ, 0xfc, !PT ;  /* 0x6400640046467812 */ /* 0x000fe400078efcff */
[----:B------:R-:W-:Y:S02]  /*2250*/  LOP3.LUT R4, R71, 0x64006400, RZ, 0xfc, !PT ;  /* 0x6400640047047812 */ /* 0x000fe400078efcff */
[----:B------:R-:W-:Y:S01]  /*2260*/  SHF.R.U32.HI R15, RZ, 0xb, R15 ;  /* 0x0000000bff0f7819 */ /* 0x000fe2000001160f */
[-C--:B------:R-:W-:Y:S01]  /*2270*/  HFMA2 R69, R70, R11.reuse.H0_H0, -48, -48 ;  /* 0xd200d20046457431 */ /* 0x080fe2000004000b */
[----:B------:R-:W-:Y:S01]  /*2280*/  LOP3.LUT R64, R68, 0x64006400, RZ, 0xfc, !PT ;  /* 0x6400640044407812 */ /* 0x000fe200078efcff */
[-C--:B------:R-:W-:Y:S01]  /*2290*/  HFMA2 R68, R60, R11.reuse.H0_H0, -48, -48 ;  /* 0xd200d2003c447431 */ /* 0x080fe2000004000b */
[----:B------:R-:W-:Y:S01]  /*22a0*/  LOP3.LUT R78, R72, 0x64006400, RZ, 0xfc, !PT ;  /* 0x64006400484e7812 */ /* 0x000fe200078efcff */
[-C--:B------:R-:W-:Y:S01]  /*22b0*/  HFMA2 R60, R76, R11.reuse.H0_H0, -48, -48 ;  /* 0xd200d2004c3c7431 */ /* 0x080fe2000004000b */
[----:B------:R-:W-:Y:S01]  /*22c0*/  LOP3.LUT R24, R25, 0x100010, R24, 0xf8, !PT ;  /* 0x0010001019187812 */ /* 0x000fe200078ef818 */
[-C--:B------:R-:W-:Y:S01]  /*22d0*/  HFMA2 R72, R2, R11.reuse.H0_H0, -48, -48 ;  /* 0xd200d20002487431 */ /* 0x080fe2000004000b */
[----:B------:R-:W-:Y:S01]  /*22e0*/  LOP3.LUT R25, R75, 0x100010, R26, 0xf8, !PT ;  /* 0x001000104b197812 */ /* 0x000fe200078ef81a */
[-C--:B------:R-:W-:Y:S01]  /*22f0*/  HFMA2 R64, R64, R11.reuse.H0_H0, -48, -48 ;  /* 0xd200d20040407431 */ /* 0x080fe2000004000b */
[----:B------:R-:W-:Y:S01]  /*2300*/  LOP3.LUT R76, R21, 0x64006400, RZ, 0xfc, !PT ;  /* 0x64006400154c7812 */ /* 0x000fe200078efcff */
[----:B------:R-:W-:Y:S01]  /*2310*/  HFMA2 R21, R4, R11.H0_H0, -48, -48 ;  /* 0xd200d20004157431 */ /* 0x000fe2000004000b */
[----:B------:R-:W-:-:S02]  /*2320*/  LOP3.LUT R26, R74, 0x100010, R15, 0xf8, !PT ;  /* 0x001000104a1a7812 */ /* 0x000fc400078ef80f */
        /* <DEDUP_REMOVED lines=28> */
[----:B------:R-:W-:Y:S01]  /*24f0*/  LOP3.LUT R0, R19, 0x100010, R0, 0xf8, !PT ;  /* 0x0010001013007812 */ /* 0x000fe200078ef800 */
        /* <DEDUP_REMOVED lines=119> */
[----:B------:R-:W-:Y:S01]  /*2c70*/  HFMA2 R34, R73, R34, R32 ;  /* 0x0000002249227231 */ /* 0x000fe20000000020 */
[----:B------:R-:W0:Y:S01]  /*2c80*/  LDS.128 R28, [UR10+0x20] ;  /* 0x0000200aff1c7984 */ /* 0x000e220008000c00 */
[-C--:B------:R-:W-:Y:S02]  /*2c90*/  HFMA2 R0, R79, R35.reuse, R0 ;  /* 0x000000234f007231 */ /* 0x080fe40000000000 */
[-C--:B------:R-:W-:Y:S02]  /*2ca0*/  HFMA2 R34, R59, R35.reuse, R34 ;  /* 0x000000233b227231 */ /* 0x080fe40000000022 */
[----:B------:R-:W-:Y:S02]  /*2cb0*/  HFMA2 R6, R83, R35, R6 ;  /* 0x0000002353067231 */ /* 0x000fe40000000006 */
[----:B-1----:R-:W-:-:S02]  /*2cc0*/  HFMA2 R0, R68, R24, R0 ;  /* 0x0000001844007231 */ /* 0x002fc40000000000 */
        /* <DEDUP_REMOVED lines=8> */
[----:B------:R-:W-:-:S04]  /*2d50*/  HFMA2 R5, R66, R26, R0 ;  /* 0x0000001a42057231 */ /* 0x000fc80000000000 */
[-C--:B------:R-:W-:Y:S02]  /*2d60*/  HFMA2 R5, R21, R27.reuse, R5 ;  /* 0x0000001b15057231 */ /* 0x080fe40000000005 */
[-C--:B------:R-:W-:Y:S02]  /*2d70*/  HFMA2 R6, R70, R26.reuse, R6 ;  /* 0x0000001a46067231 */ /* 0x080fe40000000006 */
[-C--:B------:R-:W-:Y:S02]  /*2d80*/  HFMA2 R0, R62, R26.reuse, R24 ;  /* 0x0000001a3e007231 */ /* 0x080fe40000000018 */
[----:B------:R-:W-:Y:S02]  /*2d90*/  HFMA2 R26, R61, R26, R34 ;  /* 0x0000001a3d1a7231 */ /* 0x000fe40000000022 */
[----:B------:R-:W1:Y:S02]  /*2da0*/  LDS.128 R32, [UR10+0x30] ;  /* 0x0000300aff207984 */ /* 0x000e640008000c00 */
[----:B------:R-:W-:-:S02]  /*2db0*/  HFMA2 R26, R19, R27, R26 ;  /* 0x0000001b131a7231 */ /* 0x000fc4000000001a */
[-C--:B------:R-:W-:Y:S02]  /*2dc0*/  HFMA2 R6, R69, R27.reuse, R6 ;  /* 0x0000001b45067231 */ /* 0x080fe40000000006 */
[----:B------:R-:W-:Y:S02]  /*2dd0*/  HFMA2 R0, R20, R27, R0 ;  /* 0x0000001b14007231 */ /* 0x000fe40000000000 */
[-C--:B0-----:R-:W-:Y:S02]  /*2de0*/  HFMA2 R5, R23, R28.reuse, R5 ;  /* 0x0000001c17057231 */ /* 0x081fe40000000005 */
        /* <DEDUP_REMOVED lines=39> */
.L_x_3402:
[----:B------:R-:W-:Y:S01]  /*3060*/  PRMT R0, RZ, 0x5410, RZ ;  /* 0x00005410ff007816 */ /* 0x000fe200000000ff */
[----:B------:R-:W-:Y:S06]  /*3070*/  BRA.U !UP1, `(.L_x_3401) ;  /* 0x00000009099c7547 */ /* 0x000fec000b800000 */
[----:B------:R-:W-:Y:S02]  /*3080*/  PRMT R0, R87, 0x9910, RZ ;  /* 0x0000991057007816 */ /* 0x000fe400000000ff */
[----:B------:R-:W-:Y:S02]  /*3090*/  PRMT R2, RZ, 0x5410, RZ ;  /* 0x00005410ff027816 */ /* 0x000fe400000000ff */
[----:B------:R-:W-:Y:S02]  /*30a0*/  R2UR UR9, R0 ;  /* 0x00000000000972ca */ /* 0x000fe400000e0000 */
[----:B------:R-:W-:Y:S02]  /*30b0*/  PRMT R0, R88, 0x9910, RZ ;  /* 0x0000991058007816 */ /* 0x000fe400000000ff */
[----:B------:R-:W-:Y:S02]  /*30c0*/  PRMT R4, RZ, 0x7610, R4 ;  /* 0x00007610ff047816 */ /* 0x000fe40000000004 */
[----:B------:R-:W-:-:S07]  /*30d0*/  ISETP.NE.AND P0, PT, R0, RZ, PT ;  /* 0x000000ff0000720c */ /* 0x000fce0003f05270 */
[----:B------:R-:W-:-:S04]  /*30e0*/  UISETP.NE.AND UP0, UPT, UR9, URZ, UPT ;  /* 0x000000ff0900728c */ /* 0x000fc8000bf05270 */
[----:B------:R-:W-:Y:S02]  /*30f0*/  UISETP.EQ.OR UP0, UPT, UR20, 0x2, !UP0 ;  /* 0x000000021400788c */ /* 0x000fe4000c702670 */
[----:B------:R-:W-:Y:S09]  /*3100*/  @!P0 BRA `(.L_x_3403) ;  /* 0x0000000400388947 */ /* 0x000ff20003800000 */
        /* <DEDUP_REMOVED lines=78> */
.L_x_3403:
[----:B------:R-:W-:Y:S01]  /*35f0*/  PRMT R0, RZ, 0x5410, RZ ;  /* 0x00005410ff007816 */ /* 0x000fe200000000ff */
[----:B------:R-:W-:Y:S06]  /*3600*/  BRA.U UP0, `(.L_x_3401) ;  /* 0x0000000500387547 */ /* 0x000fec000b800000 */
        /* <DEDUP_REMOVED lines=78> */
.L_x_3401:
[----:B------:R-:W-:-:S04]  /*3af0*/  UISETP.LT.AND UP0, UPT, UR7, UR18, UPT ;  /* 0x000000120700728c */ /* 0x000fc8000bf01270 */
[----:B------:R-:W-:-:S04]  /*3b00*/  USEL UR9, UR7, UR18, UP0 ;  /* 0x0000001207097287 */ /* 0x000fc80008000000 */
[----:B------:R-:W-:-:S09]  /*3b10*/  UISETP.GT.AND UP0, UPT, UR9, UR8, UPT ;  /* 0x000000080900728c */ /* 0x000fd2000bf04270 */
[----:B------:R-:W-:Y:S05]  /*3b20*/  BRA.U !UP0, `(.L_x_3404) ;  /* 0x0000001d08b07547 */ /* 0x000fea000b800000 */
[----:B------:R-:W-:Y:S01]  /*3b30*/  PRMT R11, R87, 0x9910, RZ ;  /* 0x00009910570b7816 */ /* 0x000fe200000000ff */
[----:B------:R-:W-:Y:S01]  /*3b40*/  UISETP.LT.U32.AND UP1, UPT, UR7, UR18, UPT ;  /* 0x000000120700728c */ /* 0x000fe2000bf21070 */
[----:B------:R-:W0:Y:S02]  /*3b50*/  LDCU UR16, c[0x0][0x3ac] ;  /* 0x00007580ff1077ac */ /* 0x000e240008000800 */
[----:B------:R-:W-:Y:S01]  /*3b60*/  R2UR UR5, R11 ;  /* 0x000000000b0572ca */ /* 0x000fe200000e0000 */
[----:B------:R-:W1:Y:S01]  /*3b70*/  LDCU UR6, c[0x0][0x3a8] ;  /* 0x00007500ff0677ac */ /* 0x000e620008000800 */
[----:B------:R-:W-:Y:S02]  /*3b80*/  UIADD3 UR4, UPT, UPT, UR4, 0x60, URZ ;  /* 0x0000006004047890 */ /* 0x000fe4000fffe0ff */
[----:B------:R-:W-:-:S09]  /*3b90*/  USEL UR7, UR7, UR18, UP1 ;  /* 0x0000001207077287 */ /* 0x000fd20008800000 */
[----:B------:R-:W-:-:S04]  /*3ba0*/  UISETP.NE.AND UP0, UPT, UR5, URZ, UPT ;  /* 0x000000ff0500728c */ /* 0x000fc8000bf05270 */
[----:B0-----:R-:W-:-:S11]  /*3bb0*/  UISETP.EQ.OR UP0, UPT, UR20, 0x2, !UP0 ;  /* 0x000000021400788c */ /* 0x001fd6000c702670 */
.L_x_3408:
[----:B------:R-:W-:Y:S01]  /*3bc0*/  MOV R25, UR16 ;  /* 0x0000001000197c02 */ /* 0x000fe20008000f00 */
[----:B------:R-:W2:Y:S01]  /*3bd0*/  LDG.E.128.CONSTANT R20, desc[UR14][R92.64] ;  /* 0x0000000e5c147981 */ /* 0x000ea2000c1e9d00 */
[----:B------:R-:W-:-:S03]  /*3be0*/  MOV R91, UR16 ;  /* 0x00000010005b7c02 */ /* 0x000fc60008000f00 */
[----:B------:R-:W-:-:S05]  /*3bf0*/  IMAD.WIDE R24, R25, 0x4, R92 ;  /* 0x0000000419187825 */ /* 0x000fca00078e025c */
[----:B-----5:R-:W3:Y:S01]  /*3c00*/  LDG.E.128.CONSTANT R16, desc[UR14][R24.64] ;  /* 0x0000000e18107981 */ /* 0x020ee2000c1e9d00 */
[----:B------:R-:W-:-:S05]  /*3c10*/  IMAD.WIDE R90, R91, 0x4, R24 ;  /* 0x000000045b5a7825 */ /* 0x000fca00078e0218 */
[----:B------:R-:W4:Y:S01]  /*3c20*/  LDG.E.128.CONSTANT R12, desc[UR14][R90.64] ;  /* 0x0000000e5a0c7981 */ /* 0x000f22000c1e9d00 */
[----:B------:R-:W-:Y:S01]  /*3c30*/  IMAD.MOV.U32 R34, RZ, RZ, 0x3000 ;  /* 0x00003000ff227424 */ /* 0x000fe200078e00ff */
[----:B------:R-:W-:Y:S01]  /*3c40*/  MOV R42, 0x2400 ;  /* 0x00002400002a7802 */ /* 0x000fe20000000f00 */
[----:B------:R-:W1:Y:S01]  /*3c50*/  S2UR UR5, SR_CTAID.Y ;  /* 0x00000000000579c3 */ /* 0x000e620000002600 */
[----:B------:R-:W-:Y:S02]  /*3c60*/  UISETP.NE.AND UP2, UPT, UR19, URZ, UPT ;  /* 0x000000ff1300728c */ /* 0x000fe4000bf45270 */
[----:B-1----:R-:W-:-:S04]  /*3c70*/  UIMAD UR9, UR5, -0x3, UR6 ;  /* 0xfffffffd050978a4 */ /* 0x002fc8000f8e0206 */
[----:B------:R-:W-:Y:S01]  /*3c80*/  UISETP.NE.AND UP1, UPT, UR9, 0x1, UPT ;  /* 0x000000010900788c */ /* 0x000fe2000bf25270 */
[--C-:B--2---:R-:W-:Y:S02]  /*3c90*/  SHF.R.U32.HI R26, RZ, 0xf, R20.reuse ;  /* 0x0000000fff1a7819 */ /* 0x104fe40000011614 */
[----:B------:R-:W-:Y:S02]  /*3ca0*/  SHF.R.U32.HI R28, RZ, 0xf, R21 ;  /* 0x0000000fff1c7819 */ /* 0x000fe40000011615 */
[C---:B------:R-:W-:Y:S02]  /*3cb0*/  LOP3.LUT R52, R20.reuse, 0x70007, RZ, 0xc0, !PT ;  /* 0x0007000714347812 */ /* 0x040fe400078ec0ff */
[----:B------:R-:W-:Y:S02]  /*3cc0*/  LOP3.LUT R33, R20, 0x380038, RZ, 0xc0, !PT ;  /* 0x0038003814217812 */ /* 0x000fe400078ec0ff */
[----:B------:R-:W-:Y:S02]  /*3cd0*/  SHF.R.U32.HI R51, RZ, 0x6, R20 ;  /* 0x00000006ff337819 */ /* 0x000fe40000011614 */
[----:B------:R-:W-:-:S02]  /*3ce0*/  LOP3.LUT R54, R21, 0x70007, RZ, 0xc0, !PT ;  /* 0x0007000715367812 */ /* 0x000fc400078ec0ff */
[----:B------:R-:W-:Y:S02]  /*3cf0*/  LOP3.LUT R35, R21, 0x380038, RZ, 0xc0, !PT ;  /* 0x0038003815237812 */ /* 0x000fe400078ec0ff */
[----:B------:R-:W-:Y:S02]  /*3d00*/  SHF.R.U32.HI R53, RZ, 0x6, R21 ;  /* 0x00000006ff357819 */ /* 0x000fe40000011615 */
[----:B------:R-:W-:Y:S02]  /*3d10*/  SHF.R.U32.HI R30, RZ, 0xf, R22 ;  /* 0x0000000fff1e7819 */ /* 0x000fe40000011616 */
[----:B------:R-:W-:Y:S02]  /*3d20*/  SHF.R.U32.HI R31, RZ, 0xf, R23 ;  /* 0x0000000fff1f7819 */ /* 0x000fe40000011617 */
[C---:B------:R-:W-:Y:S02]  /*3d30*/  LOP3.LUT R56, R22.reuse, 0x70007, RZ, 0xc0, !PT ;  /* 0x0007000716387812 */ /* 0x040fe400078ec0ff */
[----:B------:R-:W-:-:S02]  /*3d40*/  LOP3.LUT R36, R22, 0x380038, RZ, 0xc0, !PT ;  /* 0x0038003816247812 */ /* 0x000fc400078ec0ff */
[----:B------:R-:W-:Y:S02]  /*3d50*/  SHF.R.U32.HI R55, RZ, 0x6, R22 ;  /* 0x00000006ff377819 */ /* 0x000fe40000011616 */
[C---:B------:R-:W-:Y:S02]  /*3d60*/  LOP3.LUT R57, R23.reuse, 0x70007, RZ, 0xc0, !PT ;  /* 0x0007000717397812 */ /* 0x040fe400078ec0ff */
[----:B------:R-:W-:Y:S02]  /*3d70*/  LOP3.LUT R37, R23, 0x380038, RZ, 0xc0, !PT ;  /* 0x0038003817257812 */ /* 0x000fe400078ec0ff */
        /* <DEDUP_REMOVED lines=42> */
[----:B------:R-:W-:Y:S02]  /*4020*/  LOP3.LUT R27, R28, 0x40004, R27, 0xf8, !PT ;  /* 0x000400041c1b7812 */ /* 0x000fe400078ef81b */
[----:B------:R-:W-:Y:S01]  /*4030*/  LOP3.LUT R28, R30, 0x40004, R19, 0xf8, !PT ;  /* 0x000400041e1c7812 */ /* 0x000fe200078ef813 */
[----:B------:R-:W-:Y:S01]  /*4040*/  HFMA2 R74, R37, R34.H0_H0, -132, -132 ;  /* 0xd820d820254a7431 */ /* 0x000fe20000040022 */
[----:B------:R-:W-:-:S02]  /*4050*/  LOP3.LUT R30, R40, 0x40004, R15, 0xf8, !PT ;  /* 0x00040004281e7812 */ /* 0x000fc400078ef80f */
[----:B------:R-:W-:Y:S02]  /*4060*/  LOP3.LUT R29, R38, 0x40004, R29, 0xf8, !PT ;  /* 0x00040004261d7812 */ /* 0x000fe400078ef81d */
        /* <DEDUP_REMOVED lines=185> */
[----:B------:R-:W0:Y:S01]  /*4c00*/  LDS.128 R24, [UR4+-0x40] ;  /* 0xffffc004ff187984 */ /* 0x000e220008000c00 */
[----:B------:R-:W-:Y:S02]  /*4c10*/  HFMA2 R29, R65, R31, R89 ;  /* 0x0000001f411d7231 */ /* 0x000fe40000000059 */
[----:B------:R-:W-:Y:S02]  /*4c20*/  HFMA2 R30, R67, R21, R30 ;  /* 0x00000015431e7231 */ /* 0x000fe4000000001e */
[----:B------:R-:W-:Y:S02]  /*4c30*/  HFMA2 R92, R59, R22, R92 ;  /* 0x000000163b5c7231 */ /* 0x000fe4000000005c */
[----:B------:R-:W-:-:S02]  /*4c40*/  HFMA2 R28, R72, R20, R28 ;  /* 0x00000014481c7231 */ /* 0x000fc4000000001c */
[----:B------:R-:W-:Y:S02]  /*4c50*/  HFMA2 R92, R45, R23, R92 ;  /* 0x000000172d5c7231 */ /* 0x000fe4000000005c */
[----:B------:R-:W-:Y:S02]  /*4c60*/  HFMA2 R29, R64, R20, R29 ;  /* 0x00000014401d7231 */ /* 0x000fe4000000001d */
[-C--:B------:R-:W-:Y:S02]  /*4c70*/  HFMA2 R28, R71, R21.reuse, R28 ;  /* 0x00000015471c7231 */ /* 0x080fe4000000001c */
[----:B------:R-:W-:Y:S02]  /*4c80*/  HFMA2 R29, R63, R21, R29 ;  /* 0x000000153f1d7231 */ /* 0x000fe4000000001d */
[-C--:B------:R-:W-:Y:S02]  /*4c90*/  HFMA2 R21, R66, R22.reuse, R30 ;  /* 0x0000001642157231 */ /* 0x080fe4000000001e */
[----:B------:R-:W-:-:S02]  /*4ca0*/  HFMA2 R20, R70, R22, R28 ;  /* 0x0000001646147231 */ /* 0x000fc4000000001c */
[----:B------:R-:W-:Y:S02]  /*4cb0*/  HFMA2 R89, R62, R22, R29 ;  /* 0x000000163e597231 */ /* 0x000fe4000000001d */
[-C--:B------:R-:W-:Y:S01]  /*4cc0*/  HFMA2 R22, R43, R23.reuse, R21 ;  /* 0x000000172b167231 */ /* 0x080fe20000000015 */
[----:B------:R-:W1:Y:S01]  /*4cd0*/  LDS.128 R28, [UR4+-0x30] ;  /* 0xffffd004ff1c7984 */ /* 0x000e620008000c00 */
[-C--:B------:R-:W-:Y:S02]  /*4ce0*/  HFMA2 R20, R69, R23.reuse, R20 ;  /* 0x0000001745147231 */ /* 0x080fe40000000014 */
        /* <DEDUP_REMOVED lines=41> */
.L_x_3405:
        /* <DEDUP_REMOVED lines=26> */
[----:B------:R-:W0:Y:S01]  /*5120*/  LDS.128 R24, [UR4] ;  /* 0x00000004ff187984 */ /* 0x000e220008000c00 */
        /* <DEDUP_REMOVED lines=12> */
[----:B------:R-:W1:Y:S01]  /*51f0*/  LDS.128 R28, [UR4+0x10] ;  /* 0x00001004ff1c7984 */ /* 0x000e620008000c00 */
        /* <DEDUP_REMOVED lines=42> */
.L_x_3407:
        /* <DEDUP_REMOVED lines=79> */
.L_x_3406:
[----:B------:R-:W-:Y:S01]  /*5990*/  UIADD3 UR8, UPT, UPT, UR8, 0x20, URZ ;  /* 0x0000002008087890 */ /* 0x000fe2000fffe0ff */
[----:B------:R-:W-:Y:S01]  /*59a0*/  MOV R93, UR16 ;  /* 0x00000010005d7c02 */ /* 0x000fe20008000f00 */
[----:B------:R-:W-:Y:S02]  /*59b0*/  UIADD3 UR4, UPT, UPT, UR4, 0x40, URZ ;  /* 0x0000004004047890 */ /* 0x000fe4000fffe0ff */
[----:B------:R-:W-:Y:S02]  /*59c0*/  UISETP.GE.AND UP1, UPT, UR8, UR7, UPT ;  /* 0x000000070800728c */ /* 0x000fe4000bf26270 */
[----:B------:R-:W-:-:S07]  /*59d0*/  IMAD.WIDE R92, R93, 0x4, R90 ;  /* 0x000000045d5c7825 */ /* 0x000fce00078e025a */
[----:B------:R-:W-:Y:S05]  /*59e0*/  BRA.U !UP1, `(.L_x_3408) ;  /* 0xffffffe109747547 */ /* 0x000fea000b83ffff */
.L_x_3404:
[----:B------:R-:W0:Y:S01]  /*59f0*/  S2R R7, SR_CTAID.X ;  /* 0x0000000000077919 */ /* 0x000e220000002500 */
[----:B------:R-:W1:Y:S01]  /*5a00*/  LDC.64 R8, c[0x0][0x3a0] ;  /* 0x0000e800ff087b82 */ /* 0x000e620000000a00 */
[----:B------:R-:W-:Y:S01]  /*5a10*/  UIMAD UR5, UR5, 0x3, URZ ;  /* 0x00000003050578a4 */ /* 0x000fe2000f8e02ff */
[----:B------:R-:W-:Y:S01]  /*5a20*/  HMUL2 R11, R6, UR19.H0_H0 ;  /* 0x20000013060b7c32 */ /* 0x000fe20008000000 */
[----:B------:R-:W0:Y:S02]  /*5a30*/  S2R R10, SR_TID.X ;  /* 0x00000000000a7919 */ /* 0x000e240000002100 */
[----:B0-----:R-:W-:Y:S02]  /*5a40*/  LEA R7, R7, R10, 0x5 ;  /* 0x0000000a07077211 */ /* 0x001fe400078e28ff */
[----:B------:R-:W-:Y:S02]  /*5a50*/  MOV R10, UR5 ;  /* 0x00000005000a7c02 */ /* 0x000fe40008000f00 */
[----:B------:R-:W-:-:S05]  /*5a60*/  SHF.L.U32 R7, R7, 0x2, RZ ;  /* 0x0000000207077819 */ /* 0x000fca00000006ff */
[----:B------:R-:W-:-:S04]  /*5a70*/  IMAD R7, R10, UR16, R7 ;  /* 0x000000100a077c24 */ /* 0x000fc8000f8e0207 */
[----:B-1----:R-:W-:-:S05]  /*5a80*/  IMAD.WIDE R8, R7, 0x2, R8 ;  /* 0x0000000207087825 */ /* 0x002fca00078e0208 */
[----:B------:R0:W-:Y:S01]  /*5a90*/  ATOM.E.ADD.F16x2.RN.STRONG.GPU P0, RZ, desc[UR14][R8.64], R11 ;  /* 0x8000000b08ff79a2 */ /* 0x0001e2000c10e10e */
[----:B------:R-:W-:Y:S01]  /*5aa0*/  UIADD3 UR5, UPT, UPT, -UR5, UR6, URZ ;  /* 0x0000000605057290 */ /* 0x000fe2000fffe1ff */
[----:B------:R-:W-:Y:S01]  /*5ab0*/  BSSY.RECONVERGENT B0, `(.L_x_3409) ;  /* 0x0000010000007945 */ /* 0x000fe20003800200 */
[----:B------:R-:W-:Y:S02]  /*5ac0*/  HMUL2 R13, R5, UR19.H0_H0 ;  /* 0x20000013050d7c32 */ /* 0x000fe40008000000 */
[----:B------:R-:W-:Y:S01]  /*5ad0*/  UISETP.NE.AND UP0, UPT, UR5, 0x1, UPT ;  /* 0x000000010500788c */ /* 0x000fe2000bf05270 */
[----:B0-----:R-:W-:Y:S10]  /*5ae0*/  @P0 BRA `(.L_x_3410) ;  /* 0x0000000000300947 */ /* 0x001ff40003800000 */
[----:B------:R-:W0:Y:S02]  /*5af0*/  QSPC.E.S P0, RZ, [R8] ;  /* 0x0000000008ff73aa */ /* 0x000e240000000500 */
[----:B0-----:R-:W-:Y:S05]  /*5b00*/  @!P0 BRA `(.L_x_3411) ;  /* 0x00000000001c8947 */ /* 0x001fea0003800000 */
[----:B------:R-:W-:-:S04]  /*5b10*/  MOV R6, R8 ;  /* 0x0000000800067202 */ /* 0x000fc80000000f00 */
[----:B------:R-:W-:-:S07]  /*5b20*/  MOV R5, R6 ;  /* 0x0000000600057202 */ /* 0x000fce0000000f00 */
.L_x_3412:
[----:B------:R-:W0:Y:S02]  /*5b30*/  LDS R6, [R5] ;  /* 0x0000000005067984 */ /* 0x000e240000000800 */
[----:B0-----:R-:W-:-:S05]  /*5b40*/  HADD2 R7, R6, R11 ;  /* 0x0000000b06077230 */ /* 0x001fca0000000000 */
[----:B------:R-:W0:Y:S02]  /*5b50*/  ATOMS.CAST.SPIN P0, [R5], R6, R7 ;  /* 0x000000060500758d */ /* 0x000e240001800007 */
[----:B0-----:R-:W-:Y:S05]  /*5b60*/  @!P0 BRA `(.L_x_3412) ;  /* 0xfffffffc00f08947 */ /* 0x001fea000383ffff */
[----:B------:R-:W-:Y:S05]  /*5b70*/  BRA `(.L_x_3410) ;  /* 0x00000000000c7947 */ /* 0x000fea0003800000 */
.L_x_3411:
[----:B------:R-:W2:Y:S02]  /*5b80*/  LD.E R5, desc[UR14][R8.64] ;  /* 0x0000000e08057980 */ /* 0x000ea4000c101900 */
[----:B--2---:R-:W-:-:S05]  /*5b90*/  IADD3 R5, PT, PT, R11, R5, RZ ;  /* 0x000000050b057210 */ /* 0x004fca0007ffe0ff */
[----:B------:R0:W-:Y:S02]  /*5ba0*/  ST.E desc[UR14][R8.64], R5 ;  /* 0x0000000508007985 */ /* 0x0001e4000c10190e */
.L_x_3410:
[----:B------:R-:W-:Y:S05]  /*5bb0*/  BSYNC.RECONVERGENT B0 ;  /* 0x0000000000007941 */ /* 0x000fea0003800200 */
.L_x_3409:
[----:B------:R1:W-:Y:S01]  /*5bc0*/  ATOM.E.ADD.F16x2.RN.STRONG.GPU P0, RZ, desc[UR14][R8.64+0x4], R13 ;  /* 0x8000040d08ff79a2 */ /* 0x0003e2000c10e10e */
[----:B------:R-:W-:Y:S04]  /*5bd0*/  BSSY.RECONVERGENT B0, `(.L_x_3413) ;  /* 0x000000e000007945 */ /* 0x000fe80003800200 */
[----:B-1----:R-:W-:Y:S05]  /*5be0*/  @P0 BRA `(.L_x_3414) ;  /* 0x0000000000300947 */ /* 0x002fea0003800000 */
[----:B------:R-:W1:Y:S02]  /*5bf0*/  QSPC.E.S P0, RZ, [R8+0x4] ;  /* 0x0000040008ff73aa */ /* 0x000e640000000500 */
[----:B-1----:R-:W-:Y:S05]  /*5c00*/  @!P0 BRA `(.L_x_3415) ;  /* 0x00000000001c8947 */ /* 0x002fea0003800000 */
[----:B------:R-:W-:-:S04]  /*5c10*/  MOV R6, R8 ;  /* 0x0000000800067202 */ /* 0x000fc80000000f00 */
[----:B0-----:R-:W-:-:S07]  /*5c20*/  MOV R5, R6 ;  /* 0x0000000600057202 */ /* 0x001fce0000000f00 */
.L_x_3416:
[----:B------:R-:W0:Y:S02]  /*5c30*/  LDS R6, [R5+0x4] ;  /* 0x0000040005067984 */ /* 0x000e240000000800 */
[----:B0-----:R-:W-:-:S05]  /*5c40*/  HFMA2 R7, R6, 1, 1, R13 ;  /* 0x3c003c0006077831 */ /* 0x001fca000000000d */
[----:B------:R-:W0:Y:S02]  /*5c50*/  ATOMS.CAST.SPIN P0, [R5+0x4], R6, R7 ;  /* 0x000004060500758d */ /* 0x000e240001800007 */
[----:B0-----:R-:W-:Y:S05]  /*5c60*/  @!P0 BRA `(.L_x_3416) ;  /* 0xfffffffc00f08947 */ /* 0x001fea000383ffff */
[----:B------:R-:W-:Y:S05]  /*5c70*/  BRA `(.L_x_3414) ;  /* 0x00000000000c7947 */ /* 0x000fea0003800000 */
.L_x_3415:
[----:B0-----:R-:W2:Y:S02]  /*5c80*/  LD.E R5, desc[UR14][R8.64+0x4] ;  /* 0x0000040e08057980 */ /* 0x001ea4000c101900 */
[----:B--2---:R-:W-:-:S05]  /*5c90*/  IADD3 R5, PT, PT, R13, R5, RZ ;  /* 0x000000050d057210 */ /* 0x004fca0007ffe0ff */
[----:B------:R1:W-:Y:S02]  /*5ca0*/  ST.E desc[UR14][R8.64+0x4], R5 ;  /* 0x0000040508007985 */ /* 0x0003e4000c10190e */
.L_x_3414:
[----:B------:R-:W-:Y:S05]  /*5cb0*/  BSYNC.RECONVERGENT B0 ;  /* 0x0000000000007941 */ /* 0x000fea0003800200 */
.L_x_3413:
        /* <DEDUP_REMOVED lines=13> */
.L_x_3420:
[----:B------:R-:W0:Y:S02]  /*5d90*/  LDS R4, [R3] ;  /* 0x0000000003047984 */ /* 0x000e240000000800 */
[----:B0-----:R-:W-:-:S05]  /*5da0*/  HADD2 R5, R4, R7 ;  /* 0x0000000704057230 */ /* 0x001fca0000000000 */
[----:B------:R-:W0:Y:S02]  /*5db0*/  ATOMS.CAST.SPIN P0, [R3], R4, R5 ;  /* 0x000000040300758d */ /* 0x000e240001800005 */
[----:B0-----:R-:W-:Y:S05]  /*5dc0*/  @!P0 BRA `(.L_x_3420) ;  /* 0xfffffffc00f08947 */ /* 0x001fea000383ffff */
[----:B------:R-:W-:Y:S05]  /*5dd0*/  BRA `(.L_x_3418) ;  /* 0x00000000000c7947 */ /* 0x000fea0003800000 */
.L_x_3419:
[----:B------:R-:W2:Y:S02]  /*5de0*/  LD.E R3, desc[UR14][R8.64] ;  /* 0x0000000e08037980 */ /* 0x000ea4000c101900 */
[----:B--2---:R-:W-:-:S05]  /*5df0*/  IADD3 R3, PT, PT, R7, R3, RZ ;  /* 0x0000000307037210 */ /* 0x004fca0007ffe0ff */
[----:B------:R0:W-:Y:S02]  /*5e00*/  ST.E desc[UR14][R8.64], R3 ;  /* 0x0000000308007985 */ /* 0x0001e4000c10190e */
.L_x_3418:
[----:B------:R-:W-:Y:S05]  /*5e10*/  BSYNC.RECONVERGENT B0 ;  /* 0x0000000000007941 */ /* 0x000fea0003800200 */
.L_x_3417:
[----:B------:R1:W-:Y:S01]  /*5e20*/  ATOM.E.ADD.F16x2.RN.STRONG.GPU P0, RZ, desc[UR14][R8.64+0x4], R11 ;  /* 0x8000040b08ff79a2 */ /* 0x0003e2000c10e10e */
[----:B------:R-:W-:Y:S04]  /*5e30*/  BSSY.RECONVERGENT B0, `(.L_x_3421) ;  /* 0x000000e000007945 */ /* 0x000fe80003800200 */
[----:B-1----:R-:W-:Y:S05]  /*5e40*/  @P0 BRA `(.L_x_3422) ;  /* 0x0000000000300947 */ /* 0x002fea0003800000 */
[----:B------:R-:W1:Y:S02]  /*5e50*/  QSPC.E.S P0, RZ, [R8+0x4] ;  /* 0x0000040008ff73aa */ /* 0x000e640000000500 */
[----:B-1----:R-:W-:Y:S05]  /*5e60*/  @!P0 BRA `(.L_x_3423) ;  /* 0x00000000001c8947 */ /* 0x002fea0003800000 */
[----:B------:R-:W-:-:S04]  /*5e70*/  MOV R4, R8 ;  /* 0x0000000800047202 */ /* 0x000fc80000000f00 */
[----:B0-----:R-:W-:-:S07]  /*5e80*/  MOV R3, R4 ;  /* 0x0000000400037202 */ /* 0x001fce0000000f00 */
.L_x_3424:
[----:B------:R-:W0:Y:S02]  /*5e90*/  LDS R4, [R3+0x4] ;  /* 0x0000040003047984 */ /* 0x000e240000000800 */
[----:B0-----:R-:W-:-:S05]  /*5ea0*/  HFMA2 R5, R4, 1, 1, R11 ;  /* 0x3c003c0004057831 */ /* 0x001fca000000000b */
[----:B------:R-:W0:Y:S02]  /*5eb0*/  ATOMS.CAST.SPIN P0, [R3+0x4], R4, R5 ;  /* 0x000004040300758d */ /* 0x000e240001800005 */
[----:B0-----:R-:W-:Y:S05]  /*5ec0*/  @!P0 BRA `(.L_x_3424) ;  /* 0xfffffffc00f08947 */ /* 0x001fea000383ffff */
[----:B------:R-:W-:Y:S05]  /*5ed0*/  BRA `(.L_x_3422) ;  /* 0x00000000000c7947 */ /* 0x000fea0003800000 */
.L_x_3423:
[----:B0-----:R-:W2:Y:S02]  /*5ee0*/  LD.E R3, desc[UR14][R8.64+0x4] ;  /* 0x0000040e08037980 */ /* 0x001ea4000c101900 */
[----:B--2---:R-:W-:-:S05]  /*5ef0*/  IADD3 R3, PT, PT, R11, R3, RZ ;  /* 0x000000030b037210 */ /* 0x004fca0007ffe0ff */
[----:B------:R1:W-:Y:S02]  /*5f00*/  ST.E desc[UR14][R8.64+0x4], R3 ;  /* 0x0000040308007985 */ /* 0x0003e4000c10190e */
.L_x_3422:
[----:B------:R-:W-:Y:S05]  /*5f10*/  BSYNC.RECONVERGENT B0 ;  /* 0x0000000000007941 */ /* 0x000fea0003800200 */
.L_x_3421:
        /* <DEDUP_REMOVED lines=14> */
.L_x_3428:
[----:B------:R-:W0:Y:S02]  /*6000*/  LDS R2, [R0] ;  /* 0x0000000000027984 */ /* 0x000e240000000800 */
[----:B0-----:R-:W-:-:S05]  /*6010*/  HADD2 R3, R2, R5 ;  /* 0x0000000502037230 */ /* 0x001fca0000000000 */
[----:B------:R-:W0:Y:S02]  /*6020*/  ATOMS.CAST.SPIN P0, [R0], R2, R3 ;  /* 0x000000020000758d */ /* 0x000e240001800003 */
[----:B0-----:R-:W-:Y:S05]  /*6030*/  @!P0 BRA `(.L_x_3428) ;  /* 0xfffffffc00f08947 */ /* 0x001fea000383ffff */
[----:B------:R-:W-:Y:S05]  /*6040*/  BRA `(.L_x_3426) ;  /* 0x00000000000c7947 */ /* 0x000fea0003800000 */
.L_x_3427:
[----:B------:R-:W2:Y:S02]  /*6050*/  LD.E R0, desc[UR14][R8.64] ;  /* 0x0000000e08007980 */ /* 0x000ea4000c101900 */
[----:B--2---:R-:W-:-:S05]  /*6060*/  IADD3 R3, PT, PT, R5, R0, RZ ;  /* 0x0000000005037210 */ /* 0x004fca0007ffe0ff */
[----:B------:R0:W-:Y:S02]  /*6070*/  ST.E desc[UR14][R8.64], R3 ;  /* 0x0000000308007985 */ /* 0x0001e4000c10190e */
.L_x_3426:
[----:B------:R-:W-:Y:S05]  /*6080*/  BSYNC.RECONVERGENT B0 ;  /* 0x0000000000007941 */ /* 0x000fea0003800200 */
.L_x_3425:
[----:B------:R1:W-:Y:S02]  /*6090*/  ATOM.E.ADD.F16x2.RN.STRONG.GPU P0, RZ, desc[UR14][R8.64+0x4], R87 ;  /* 0x8000045708ff79a2 */ /* 0x0003e4000c10e10e */
[----:B-1----:R-:W-:Y:S05]  /*60a0*/  @P0 EXIT ;  /* 0x000000000000094d */ /* 0x002fea0003800000 */
[----:B------:R-:W1:Y:S02]  /*60b0*/  QSPC.E.S P0, RZ, [R8+0x4] ;  /* 0x0000040008ff73aa */ /* 0x000e640000000500 */
[----:B-1----:R-:W-:Y:S05]  /*60c0*/  @!P0 BRA `(.L_x_3429) ;  /* 0x00000000001c8947 */ /* 0x002fea0003800000 */
[----:B------:R-:W-:-:S04]  /*60d0*/  MOV R2, R8 ;  /* 0x0000000800027202 */ /* 0x000fc80000000f00 */
[----:B------:R-:W-:-:S07]  /*60e0*/  MOV R0, R2 ;  /* 0x0000000200007202 */ /* 0x000fce0000000f00 */
.L_x_3430:
[----:B------:R-:W0:Y:S02]  /*60f0*/  LDS R2, [R0+0x4] ;  /* 0x0000040000027984 */ /* 0x000e240000000800 */
[----:B0-----:R-:W-:-:S05]  /*6100*/  HFMA2 R3, R2, 1, 1, R87 ;  /* 0x3c003c0002037831 */ /* 0x001fca0000000057 */
[----:B------:R-:W0:Y:S02]  /*6110*/  ATOMS.CAST.SPIN P0, [R0+0x4], R2, R3 ;  /* 0x000004020000758d */ /* 0x000e240001800003 */
[----:B0-----:R-:W-:Y:S05]  /*6120*/  @!P0 BRA `(.L_x_3430) ;  /* 0xfffffffc00f08947 */ /* 0x001fea000383ffff */
[----:B------:R-:W-:Y:S05]  /*6130*/  EXIT ;  /* 0x000000000000794d */ /* 0x000fea0003800000 */
.L_x_3429:
[----:B------:R-:W0:Y:S02]  /*6140*/  LD.E R0, desc[UR14][R8.64+0x4] ;  /* 0x0000040e08007980 */ /* 0x000e24000c101900 */
[----:B0-----:R-:W-:-:S05]  /*6150*/  IADD3 R3, PT, PT, R87, R0, RZ ;  /* 0x0000000057037210 */ /* 0x001fca0007ffe0ff */
[----:B------:R-:W-:Y:S01]  /*6160*/  ST.E desc[UR14][R8.64+0x4], R3 ;  /* 0x0000040308007985 */ /* 0x000fe2000c10190e */
[----:B------:R-:W-:Y:S05]  /*6170*/  EXIT ;  /* 0x000000000000794d */ /* 0x000fea0003800000 */
.L_x_3431:
        /* <DEDUP_REMOVED lines=16> */
.L_x_5327:


//--------------------- .text._Z23gemm_half_q_half_kernelILi3ELi38ELb1ELb1ELi32EEvPK6__halfPKjS4_S2_PS0_iiiiPKtS7_iiiiiibS2_i --------------------------
	.section	.text._Z23gemm_half_q_half_kernelILi3ELi38ELb1ELb1ELi32EEvPK6__halfPKjS4_S2_PS0_iiiiPKtS7_iiiiiibS2_i,"ax",@progbits
	.align	128
        .global         _Z23gemm_half_q_half_kernelILi3ELi38ELb1ELb1ELi32EEvPK6__halfPKjS4_S2_PS0_iiiiPKtS7_iiiiiibS2_i
        .type           _Z23gemm_half_q_half_kernelILi3ELi38ELb1ELb1ELi32EEvPK6__halfPKjS4_S2_PS0_iiiiPKtS7_iiiiiibS2_i,@function
        .size           _Z23gemm_half_q_half_kernelILi3ELi38ELb1ELb1ELi32EEvPK6__halfPKjS4_S2_PS0_iiiiPKtS7_iiiiiibS2_i,(.L_x_5328 - _Z23gemm_half_q_half_kernelILi3ELi38ELb1ELb1ELi32EEvPK6__halfPKjS4_S2_PS0_iiiiPKtS7_iiiiiibS2_i)
        .other          _Z23gemm_half_q_half_kernelILi3ELi38ELb1ELb1ELi32EEvPK6__halfPKjS4_S2_PS0_iiiiPKtS7_iiiiiibS2_i,@"STO_CUDA_ENTRY STV_DEFAULT"
_Z23gemm_half_q_half_kernelILi3ELi38ELb1ELb1ELi32EEvPK6__halfPKjS4_S2_PS0_iiiiPKtS7_iiiiiibS2_i:
.text._Z23gemm_half_q_half_kernelILi3ELi38ELb1ELb1ELi32EEvPK6__halfPKjS4_S2_PS0_iiiiPKtS7_iiiiiibS2_i:
        /* <DEDUP_REMOVED lines=9> */
[----:B------:R-:W1:Y:S01]  /*0090*/  S2R R2, SR_TID.X ;  /* 0x0000000000027919 */ /* 0x000e620000002100 */
[----:B------:R-:W2:Y:S01]  /*00a0*/  LDCU UR9, c[0x0][0x3b0] ;  /* 0x00007600ff0977ac */ /* 0x000ea20008000800 */
[----:B0-----:R-:W3:Y:S04]  /*00b0*/  LDG.E.U16 R4, desc[UR14][R4.64] ;  /* 0x0000000e04047981 */ /* 0x001ee8000c1e1500 */
[----:B------:R-:W0:Y:S01]  /*00c0*/  S2UR UR4, SR_CTAID.X ;  /* 0x00000000000479c3 */ /* 0x000e220000002500 */
[----:B------:R-:W-:Y:S01]  /*00d0*/  UISETP.NE.AND UP1, UPT, UR22, 0x1, UPT ;  /* 0x000000011600788c */ /* 0x000fe2000bf25270 */
[----:B------:R-:W-:-:S02]  /*00e0*/  PRMT R88, RZ, 0x7610, R88 ;  /* 0x00007610ff587816 */ /* 0x000fc40000000058 */
[----:B------:R-:W-:-:S04]  /*00f0*/  PRMT R87, RZ, 0x7610, R87 ;  /* 0x00007610ff577816 */ /* 0x000fc80000000057 */
[----:B------:R-:W4:Y:S01]  /*0100*/  S2UR UR16, SR_CTAID.Z ;  /* 0x00000000001079c3 */ /* 0x000f220000002700 */
[----:B---3--:R-:W-:-:S13]  /*0110*/  R2UR UR21, R4 ;  /* 0x00000000041572ca */ /* 0x008fda00000e0000 */
[----:B------:R-:W-:Y:S01]  /*0120*/  MOV R0, UR21 ;  /* 0x0000001500007c02 */ /* 0x000fe20008000f00 */
[----:B012-4-:R-:W-:Y:S06]  /*0130*/  BRA.U !UP1, `(.L_x_3432) ;  /* 0x00000001092c7547 */ /* 0x017fec000b800000 */
        /* <DEDUP_REMOVED lines=11> */
.L_x_3432:
[----:B------:R-:W-:Y:S01]  /*01f0*/  PRMT R0, R0, 0x9910, RZ ;  /* 0x0000991000007816 */ /* 0x000fe200000000ff */
[----:B------:R-:W-:Y:S02]  /*0200*/  USHF.L.U32 UR5, UR16, 0x5, URZ ;  /* 0x0000000510057899 */ /* 0x000fe400080006ff */
[----:B------:R-:W-:Y:S01]  /*0210*/  UISETP.LT.U32.AND UP2, UPT, UR22, 0x3, UPT ;  /* 0x000000031600788c */ /* 0x000fe2000bf41070 */
[----:B------:R-:W-:Y:S01]  /*0220*/  ISETP.NE.AND P0, PT, R0, RZ, PT ;  /* 0x000000ff0000720c */ /* 0x000fe20003f05270 */
[----:B------:R-:W-:Y:S02]  /*0230*/  UIADD3 UR8, UPT, UPT, UR5, 0x20, URZ ;  /* 0x0000002005087890 */ /* 0x000fe4000fffe0ff */
[----:B------:R-:W-:Y:S02]  /*0240*/  USHF.L.U32 UR4, UR4, 0x7, URZ ;  /* 0x0000000704047899 */ /* 0x000fe400080006ff */
[----:B------:R-:W-:Y:S02]  /*0250*/  UISETP.LT.AND UP0, UPT, UR8, UR9, UPT ;  /* 0x000000090800728c */ /* 0x000fe4000bf01270 */
[----:B------:R-:W-:-:S02]  /*0260*/  USEL UR13, UR22, 0x3, UP2 ;  /* 0x00000003160d7887 */ /* 0x000fc40009000000 */
[----:B------:R-:W-:-:S04]  /*0270*/  USEL UR7, UR8, UR9, UP0 ;  /* 0x0000000908077287 */ /* 0x000fc80008000000 */
[----:B------:R-:W-:Y:S08]  /*0280*/  @!P0 EXIT ;  /* 0x000000000000894d */ /* 0x000ff00003800000 */
[C---:B------:R-:W-:Y:S01]  /*0290*/  IADD3 R18, PT, PT, R2.reuse, UR5, RZ ;  /* 0x0000000502127c10 */ /* 0x040fe2000fffe0ff */
[----:B------:R-:W-:Y:S01]  /*02a0*/  BSSY.RECONVERGENT B0, `(.L_x_3433) ;  /* 0x00000b8000007945 */ /* 0x000fe20003800200 */
[----:B------:R-:W-:Y:S02]  /*02b0*/  LEA R0, R2, UR4, 0x2 ;  /* 0x0000000402007c11 */ /* 0x000fe4000f8e10ff */
[----:B------:R-:W-:-:S13]  /*02c0*/  ISETP.GE.AND P0, PT, R18, UR7, PT ;  /* 0x0000000712007c0c */ /* 0x000fda000bf06270 */
        /* <DEDUP_REMOVED lines=10> */
[----:B------:R-:W-:-:S04]  /*0370*/  UIMAD UR10, UR23, UR9, URZ ;  /* 0x00000009170a72a4 */ /* 0x000fc8000f8e02ff */
[----:B------:R-:W-:-:S06]  /*0380*/  UIMAD UR10, UR10, 0x3, URZ ;  /* 0x000000030a0a78a4 */ /* 0x000fcc000f8e02ff */
[----:B------:R-:W-:Y:S02]  /*0390*/  IADD3 R5, P0, PT, R18, UR10, RZ ;  /* 0x0000000a12057c10 */ /* 0x000fe4000ff1e0ff */
[----:B------:R-:W-:-:S04]  /*03a0*/  MOV R6, UR10 ;  /* 0x0000000a00067c02 */ /* 0x000fc80008000f00 */
        /* <DEDUP_REMOVED lines=8> */
[----:B------:R-:W-:Y:S01]  /*0430*/  UIADD3 UR12, UPT, UPT, UR10, UR9, URZ ;  /* 0x000000090a0c7290 */ /* 0x000fe2000fffe0ff */
[----:B------:R-:W-:Y:S02]  /*0440*/  IADD3 R12, PT, PT, R3, 0x40, RZ ;  /* 0x00000040030c7810 */ /* 0x000fe40007ffe0ff */
[----:B------:R-:W-:Y:S02]  /*0450*/  UMOV UR10, UR11 ;  /* 0x0000000b000a7c82 */ /* 0x000fe40008000000 */
[----:B------:R-:W-:Y:S01]  /*0460*/  UISETP.GE.AND UP0, UPT, UR10, URZ, UPT ;  /* 0x000000ff0a00728c */ /* 0x000fe2000bf06270 */
[----:B0-----:R-:W-:-:S08]  /*0470*/  MOV R3, UR12 ;  /* 0x0000000c00037c02 */ /* 0x001fd00008000f00 */
[----:B------:R-:W-:Y:S05]  /*0480*/  BRA.U UP0, `(.L_x_3436) ;  /* 0x0000000100ec7547 */ /* 0x000fea000b800000 */
[----:B------:R-:W-:Y:S01]  /*0490*/  UIADD3 UR11, UPT, UPT, URZ, -UR10, URZ ;  /* 0x8000000aff0b7290 */ /* 0x000fe2000fffe0ff */
[----:B------:R-:W-:-:S03]  /*04a0*/  PLOP3.LUT P0, PT, PT, PT, PT, 0x80, 0x8 ;  /* 0x000000000008781c */ /* 0x000fc60003f0f070 */
[----:B------:R-:W-:-:S09]  /*04b0*/  UISETP.GT.AND UP0, UPT, UR11, 0x3, UPT ;  /* 0x000000030b00788c */ /* 0x000fd2000bf04270 */
[----:B------:R-:W-:Y:S05]  /*04c0*/  BRA.U !UP0, `(.L_x_3437) ;  /* 0x0000000108847547 */ /* 0x000fea000b800000 */
[----:B------:R-:W-:-:S13]  /*04d0*/  PLOP3.LUT P0, PT, PT, PT, PT, 0x8, 0x80 ;  /* 0x000000000080781c */ /* 0x000fda0003f0e170 */
.L_x_3438:
        /* <DEDUP_REMOVED lines=9> */
[C---:B------:R-:W-:Y:S02]  /*0570*/  IADD3 R9, P3, PT, R18.reuse, R3, RZ ;  /* 0x0000000312097210 */ /* 0x040fe40007f7e0ff */
        /* <DEDUP_REMOVED lines=15> */
[----:B------:R-:W-:Y:S01]  /*0670*/  IADD3 R3, PT, PT, R13, UR9, RZ ;  /* 0x000000090d037c10 */ /* 0x000fe2000fffe0ff */
[----:B--2---:R-:W-:Y:S04]  /*0680*/  STS.U16 [R12], R5 ;  /* 0x000000050c007388 */ /* 0x004fe80000000400 */
[----:B---3--:R-:W-:Y:S04]  /*0690*/  STS.U16 [R12+0x40], R7 ;  /* 0x000040070c007388 */ /* 0x008fe80000000400 */
[----:B----4-:R-:W-:Y:S04]  /*06a0*/  STS.U16 [R12+0x80], R9 ;  /* 0x000080090c007388 */ /* 0x010fe80000000400 */
[----:B-----5:R0:W-:Y:S02]  /*06b0*/  STS.U16 [R12+0xc0], R11 ;  /* 0x0000c00b0c007388 */ /* 0x0201e40000000400 */
[----:B0-----:R-:W-:Y:S01]  /*06c0*/  IADD3 R12, PT, PT, R12, 0x100, RZ ;  /* 0x000001000c0c7810 */ /* 0x001fe20007ffe0ff */
[----:B------:R-:W-:Y:S06]  /*06d0*/  BRA.U !UP0, `(.L_x_3438) ;  /* 0xfffffffd08807547 */ /* 0x000fec000b83ffff */
.L_x_3437:
[----:B------:R-:W-:-:S04]  /*06e0*/  UIADD3 UR11, UPT, UPT, URZ, -UR10, URZ ;  /* 0x8000000aff0b7290 */ /* 0x000fc8000fffe0ff */
[----:B------:R-:W-:-:S09]  /*06f0*/  UISETP.GT.AND UP0, UPT, UR11, 0x1, UPT ;  /* 0x000000010b00788c */ /* 0x000fd2000bf04270 */
[----:B------:R-:W-:Y:S05]  /*0700*/  BRA.U !UP0, `(.L_x_3439) ;  /* 0x0000000108447547 */ /* 0x000fea000b800000 */
        /* <DEDUP_REMOVED lines=13> */
[----:B------:R-:W-:Y:S01]  /*07e0*/  IADD3 R3, PT, PT, R8, UR9, RZ ;  /* 0x0000000908037c10 */ /* 0x000fe2000fffe0ff */
[----:B--2---:R-:W-:Y:S04]  /*07f0*/  STS.U16 [R12], R5 ;  /* 0x000000050c007388 */ /* 0x004fe80000000400 */
[----:B---3--:R0:W-:Y:S02]  /*0800*/  STS.U16 [R12+0x40], R7 ;  /* 0x000040070c007388 */ /* 0x0081e40000000400 */
[----:B0-----:R-:W-:-:S07]  /*0810*/  IADD3 R12, PT, PT, R12, 0x80, RZ ;  /* 0x000000800c0c7810 */ /* 0x001fce0007ffe0ff */
.L_x_3439:
[----:B------:R-:W-:-:S13]  /*0820*/  ISETP.EQ.AND P1, PT, RZ, UR10, PT ;  /* 0x0000000aff007c0c */ /* 0x000fda000bf22270 */
[----:B------:R-:W-:Y:S05]  /*0830*/  @!P0 BRA P1, `(.L_x_3434) ;  /* 0x0000000400788947 */ /* 0x000fea0000800000 */
.L_x_3436:
[----:B------:R-:W-:-:S04]  /*0840*/  IADD3 R5, P0, PT, R18, R3, RZ ;  /* 0x0000000312057210 */ /* 0x000fc80007f1e0ff */
[----:B------:R-:W-:Y:S02]  /*0850*/  LEA.HI.X.SX32 R6, R3, RZ, 0x1, P0 ;  /* 0x000000ff03067211 */ /* 0x000fe400000f0eff */
[----:B------:R-:W-:-:S04]  /*0860*/  LEA R4, P0, R5, UR18, 0x1 ;  /* 0x0000001205047c11 */ /* 0x000fc8000f8008ff */
[----:B------:R-:W-:-:S06]  /*0870*/  LEA.HI.X R5, R5, UR19, R6, 0x1, P0 ;  /* 0x0000001305057c11 */ /* 0x000fcc00080f0c06 */
[----:B------:R-:W2:Y:S01]  /*0880*/  LDG.E.U16.CONSTANT R5, desc[UR14][R4.64] ;  /* 0x0000000e04057981 */ /* 0x000ea2000c1e9500 */
[----:B------:R-:W-:Y:S01]  /*0890*/  UIADD3 UR10, UPT, UPT, UR10, 0x1, URZ ;  /* 0x000000010a0a7890 */ /* 0x000fe2000fffe0ff */
[----:B------:R-:W-:-:S03]  /*08a0*/  IADD3 R3, PT, PT, R3, UR9, RZ ;  /* 0x0000000903037c10 */ /* 0x000fc6000fffe0ff */
[----:B------:R-:W-:Y:S01]  /*08b0*/  UISETP.NE.AND UP0, UPT, UR10, URZ, UPT ;  /* 0x000000ff0a00728c */ /* 0x000fe2000bf05270 */
[----:B--2---:R0:W-:Y:S02]  /*08c0*/  STS.U16 [R12], R5 ;  /* 0x000000050c007388 */ /* 0x0041e40000000400 */
[----:B0-----:R-:W-:-:S06]  /*08d0*/  IADD3 R12, PT, PT, R12, 0x40, RZ ;  /* 0x000000400c0c7810 */ /* 0x001fcc0007ffe0ff */
[----:B------:R-:W-:Y:S05]  /*08e0*/  BRA.U UP0, `(.L_x_3436) ;  /* 0xfffffffd00d47547 */ /* 0x000fea000b83ffff */
[----:B------:R-:W-:Y:S05]  /*08f0*/  BRA `(.L_x_3434) ;  /* 0x0000000400487947 */ /* 0x000fea0003800000 */
.L_x_3435:
[C---:B------:R-:W-:Y:S01]  /*0900*/  LEA R4, P0, R18.reuse, UR18, 0x1 ;  /* 0x0000001212047c11 */ /* 0x040fe2000f8008ff */
[----:B------:R-:W0:Y:S03]  /*0910*/  LDCU.64 UR24, c[0x0][0x380] ;  /* 0x00007000ff1877ac */ /* 0x000e260008000a00 */
[----:B------:R-:W-:-:S05]  /*0920*/  LEA.HI.X R5, R18, UR19, RZ, 0x1, P0 ;  /* 0x0000001312057c11 */ /* 0x000fca00080f0cff */
[----:B------:R1:W5:Y:S01]  /*0930*/  LDG.E.U16.CONSTANT R15, desc[UR14][R4.64] ;  /* 0x0000000e040f7981 */ /* 0x000362000c1e9500 */
[----:B------:R-:W-:Y:S02]  /*0940*/  UIADD3 UR11, UPT, UPT, URZ, -UR13, URZ ;  /* 0x8000000dff0b7290 */ /* 0x000fe4000fffe0ff */
[----:B------:R-:W-:Y:S02]  /*0950*/  UIMAD UR10, UR23, UR9, URZ ;  /* 0x00000009170a72a4 */ /* 0x000fe4000f8e02ff */
[----:B------:R-:W-:Y:S02]  /*0960*/  UISETP.GE.AND UP0, UPT, UR11, URZ, UPT ;  /* 0x000000ff0b00728c */ /* 0x000fe4000bf06270 */
[----:B------:R-:W-:-:S06]  /*0970*/  UIMAD UR10, UR10, 0x3, URZ ;  /* 0x000000030a0a78a4 */ /* 0x000fcc000f8e02ff */
[----:B------:R-:W-:Y:S01]  /*0980*/  MOV R12, UR10 ;  /* 0x0000000a000c7c02 */ /* 0x000fe20008000f00 */
[----:B01----:R-:W-:Y:S06]  /*0990*/  BRA.U UP0, `(.L_x_3440) ;  /* 0x0000000100f47547 */ /* 0x003fec000b800000 */
[----:B------:R-:W-:Y:S02]  /*09a0*/  UIADD3 UR10, UPT, UPT, URZ, -UR11, URZ ;  /* 0x8000000bff0a7290 */ /* 0x000fe4000fffe0ff */
[----:B------:R-:W-:Y:S02]  /*09b0*/  UPLOP3.LUT UP0, UPT, UPT, UPT, UPT, 0x80, 0x8 ;  /* 0x000000000008789c */ /* 0x000fe40003f0f070 */
[----:B------:R-:W-:-:S09]  /*09c0*/  UISETP.GT.AND UP2, UPT, UR10, 0x3, UPT ;  /* 0x000000030a00788c */ /* 0x000fd2000bf44270 */
[----:B------:R-:W-:Y:S05]  /*09d0*/  BRA.U !UP2, `(.L_x_3441) ;  /* 0x000000010a887547 */ /* 0x000fea000b800000 */
[----:B------:R-:W0:Y:S01]  /*09e0*/  LDCU.64 UR18, c[0x0][0x380] ;  /* 0x00007000ff1277ac */ /* 0x000e220008000a00 */
[----:B------:R-:W-:-:S11]  /*09f0*/  UPLOP3.LUT UP0, UPT, UPT, UPT, UPT, 0x40, 0x4 ;  /* 0x000000000004789c */ /* 0x000fd60003f0e870 */
.L_x_3442:
        /* <DEDUP_REMOVED lines=8> */
[C---:B------:R-:W-:Y:S01]  /*0a80*/  IADD3 R9, P2, PT, R15.reuse, R7, RZ ;  /* 0x000000070f097210 */ /* 0x040fe20007f5e0ff */
[----:B------:R-:W2:Y:S01]  /*0a90*/  LDG.E.U16.CONSTANT R4, desc[UR14][R4.64] ;  /* 0x0000000e04047981 */ /* 0x000ea2000c1e9500 */
[----:B------:R-:W-:Y:S02]  /*0aa0*/  LEA.HI.X.SX32 R13, R6, RZ, 0x1, P1 ;  /* 0x000000ff060d7211 */ /* 0x000fe400008f0eff */
        /* <DEDUP_REMOVED lines=14> */
[----:B------:R-:W-:Y:S01]  /*0b90*/  IADD3 R12, PT, PT, R12, UR9, RZ ;  /* 0x000000090c0c7c10 */ /* 0x000fe2000fffe0ff */
[----:B--2---:R-:W-:Y:S04]  /*0ba0*/  STS.U16 [R3], R4 ;  /* 0x0000000403007388 */ /* 0x004fe80000000400 */
[----:B---3--:R-:W-:Y:S04]  /*0bb0*/  STS.U16 [R3+0x40], R6 ;  /* 0x0000400603007388 */ /* 0x008fe80000000400 */
[----:B----4-:R-:W-:Y:S04]  /*0bc0*/  STS.U16 [R3+0x80], R8 ;  /* 0x0000800803007388 */ /* 0x010fe80000000400 */
[----:B------:R0:W-:Y:S02]  /*0bd0*/  STS.U16 [R3+0xc0], R10 ;  /* 0x0000c00a03007388 */ /* 0x0001e40000000400 */
[----:B0-----:R-:W-:Y:S01]  /*0be0*/  IADD3 R3, PT, PT, R3, 0x100, RZ ;  /* 0x0000010003037810 */ /* 0x001fe20007ffe0ff */
[----:B------:R-:W-:Y:S06]  /*0bf0*/  BRA.U !UP2, `(.L_x_3442) ;  /* 0xfffffffd0a807547 */ /* 0x000fec000b83ffff */
.L_x_3441:
[----:B------:R-:W-:-:S04]  /*0c00*/  UIADD3 UR10, UPT, UPT, URZ, -UR11, URZ ;  /* 0x8000000bff0a7290 */ /* 0x000fc8000fffe0ff */
[----:B------:R-:W-:-:S09]  /*0c10*/  UISETP.GT.AND UP2, UPT, UR10, 0x1, UPT ;  /* 0x000000010a00788c */ /* 0x000fd2000bf44270 */
[----:B------:R-:W-:Y:S05]  /*0c20*/  BRA.U !UP2, `(.L_x_3443) ;  /* 0x000000010a487547 */ /* 0x000fea000b800000 */
        /* <DEDUP_REMOVED lines=12> */
[----:B------:R-:W-:Y:S01]  /*0cf0*/  IADD3 R12, PT, PT, R8, UR9, RZ ;  /* 0x00000009080c7c10 */ /* 0x000fe2000fffe0ff */
[----:B------:R-:W-:Y:S02]  /*0d00*/  UIADD3 UR11, UPT, UPT, UR11, 0x2, URZ ;  /* 0x000000020b0b7890 */ /* 0x000fe4000fffe0ff */
[----:B------:R-:W-:Y:S01]  /*0d10*/  UPLOP3.LUT UP0, UPT, UPT, UPT, UPT, 0x40, 0x4 ;  /* 0x000000000004789c */ /* 0x000fe20003f0e870 */
[----:B--2---:R-:W-:Y:S04]  /*0d20*/  STS.U16 [R3], R4 ;  /* 0x0000000403007388 */ /* 0x004fe80000000400 */
[----:B---3--:R0:W-:Y:S02]  /*0d30*/  STS.U16 [R3+0x40], R6 ;  /* 0x0000400603007388 */ /* 0x0081e40000000400 */
[----:B0-----:R-:W-:-:S07]  /*0d40*/  IADD3 R3, PT, PT, R3, 0x80, RZ ;  /* 0x0000008003037810 */ /* 0x001fce0007ffe0ff */
.L_x_3443:
[----:B------:R-:W-:-:S09]  /*0d50*/  UISETP.NE.OR UP0, UPT, UR11, URZ, UP0 ;  /* 0x000000ff0b00728c */ /* 0x000fd20008705670 */
[----:B------:R-:W-:Y:S05]  /*0d60*/  BRA.U !UP0, `(.L_x_3434) ;  /* 0x00000001082c7547 */ /* 0x000fea000b800000 */
.L_x_3440:
[----:B-----5:R-:W-:-:S04]  /*0d70*/  IADD3 R5, P0, PT, R15, R12, RZ ;  /* 0x0000000c0f057210 */ /* 0x020fc80007f1e0ff */
[----:B------:R-:W-:Y:S02]  /*0d80*/  LEA.HI.X.SX32 R6, R12, RZ, 0x1, P0 ;  /* 0x000000ff0c067211 */ /* 0x000fe400000f0eff */
[----:B------:R-:W-:-:S04]  /*0d90*/  LEA R4, P0, R5, UR24, 0x1 ;  /* 0x0000001805047c11 */ /* 0x000fc8000f8008ff */
[----:B------:R-:W-:-:S05]  /*0da0*/  LEA.HI.X R5, R5, UR25, R6, 0x1, P0 ;  /* 0x0000001905057c11 */ /* 0x000fca00080f0c06 */
[----:B------:R-:W2:Y:S01]  /*0db0*/  LDG.E.U16.CONSTANT R4, desc[UR14][R4.64] ;  /* 0x0000000e04047981 */ /* 0x000ea2000c1e9500 */
[----:B------:R-:W-:Y:S01]  /*0dc0*/  UIADD3 UR11, UPT, UPT, UR11, 0x1, URZ ;  /* 0x000000010b0b7890 */ /* 0x000fe2000fffe0ff */
[----:B------:R-:W-:-:S03]  /*0dd0*/  IADD3 R12, PT, PT, R12, UR9, RZ ;  /* 0x000000090c0c7c10 */ /* 0x000fc6000fffe0ff */
[----:B------:R-:W-:Y:S01]  /*0de0*/  UISETP.NE.AND UP0, UPT, UR11, URZ, UPT ;  /* 0x000000ff0b00728c */ /* 0x000fe2000bf05270 */
[----:B--2---:R0:W-:Y:S02]  /*0df0*/  STS.U16 [R3], R4 ;  /* 0x0000000403007388 */ /* 0x0041e40000000400 */
[----:B0-----:R-:W-:-:S06]  /*0e00*/  IADD3 R3, PT, PT, R3, 0x40, RZ ;  /* 0x0000004003037810 */ /* 0x001fcc0007ffe0ff */
[----:B------:R-:W-:Y:S05]  /*0e10*/  BRA.U UP0, `(.L_x_3440) ;  /* 0xfffffffd00d47547 */ /* 0x000fea000b83ffff */
.L_x_3434:
[----:B------:R-:W-:Y:S05]  /*0e20*/  BSYNC.RECONVERGENT B0 ;  /* 0x0000000000007941 */ /* 0x000fea0003800200 */
.L_x_3433:
        /* <DEDUP_REMOVED lines=20> */
.L_x_3447:
        /* <DEDUP_REMOVED lines=15> */
.L_x_3446:
        /* <DEDUP_REMOVED lines=12> */
.L_x_3448:
[----:B------:R-:W-:-:S09]  /*1120*/  UISETP.NE.OR UP0, UPT, UR11, URZ, UP0 ;  /* 0x000000ff0b00728c */ /* 0x000fd20008705670 */
[----:B------:R-:W-:Y:S05]  /*1130*/  BRA.U !UP0, `(.L_x_3444) ;  /* 0x00000001081c7547 */ /* 0x000fea000b800000 */
.L_x_3445:
[----:B01----:R-:W0:Y:S02]  /*1140*/  LDC.64 R4, c[0x0][0x3a0] ;  /* 0x0000e800ff047b82 */ /* 0x003e240000000a00 */
.L_x_3449:
[C---:B0-----:R-:W-:Y:S01]  /*1150*/  IMAD.WIDE R6, R3.reuse, 0x2, R4 ;  /* 0x0000000203067825 */ /* 0x041fe200078e0204 */
[----:B------:R-:W-:Y:S01]  /*1160*/  UIADD3 UR11, UPT, UPT, UR11, 0x1, URZ ;  /* 0x000000010b0b7890 */ /* 0x000fe2000fffe0ff */
[----:B------:R-:W-:-:S03]  /*1170*/  IADD3 R3, PT, PT, R3, UR17, RZ ;  /* 0x0000001103037c10 */ /* 0x000fc6000fffe0ff */
[----:B------:R2:W-:Y:S01]  /*1180*/  STG.E.64 desc[UR14][R6.64], RZ ;  /* 0x000000ff06007986 */ /* 0x0005e2000c101b0e */
[----:B------:R-:W-:-:S09]  /*1190*/  UISETP.NE.AND UP0, UPT, UR11, URZ, UPT ;  /* 0x000000ff0b00728c */ /* 0x000fd2000bf05270 */
[----:B--2---:R-:W-:Y:S05]  /*11a0*/  BRA.U UP0, `(.L_x_3449) ;  /* 0xfffffffd00e87547 */ /* 0x004fea000b83ffff */
.L_x_3444:
        /* <DEDUP_REMOVED lines=31> */
.L_x_3451:
[----:B0-----:R-:W-:-:S05]  /*13a0*/  IADD3 R7, PT, PT, R11, UR4, RZ ;  /* 0x000000040b077c10 */ /* 0x001fca000fffe0ff */
[----:B------:R-:W-:-:S05]  /*13b0*/  IMAD R2, R7, UR17, RZ ;  /* 0x0000001107027c24 */ /* 0x000fca000f8e02ff */
[----:B------:R-:W-:-:S04]  /*13c0*/  SHF.R.S32.HI R3, RZ, 0x1f, R2 ;  /* 0x0000001fff037819 */ /* 0x000fc80000011402 */
[----:B------:R-:W-:-:S04]  /*13d0*/  LEA.HI R2, R3, R2, RZ, 0x3 ;  /* 0x0000000203027211 */ /* 0x000fc800078f18ff */
[----:B------:R-:W-:-:S05]  /*13e0*/  LEA.HI.SX32 R3, R2, R15, 0x1d ;  /* 0x0000000f02037211 */ /* 0x000fca00078feaff */
[----:B-1----:R-:W-:Y:S01]  /*13f0*/  IMAD.WIDE R2, R3, 0x4, R4 ;  /* 0x0000000403027825 */ /* 0x002fe200078e0204 */
[----:B------:R-:W-:-:S05]  /*1400*/  USHF.L.U32 UR10, UR12, 0x1, URZ ;  /* 0x000000010c0a7899 */ /* 0x000fca00080006ff */
[----:B------:R-:W3:Y:S01]  /*1410*/  LDG.E.CONSTANT R3, desc[UR14][R2.64] ;  /* 0x0000000e02037981 */ /* 0x000ee2000c1e9900 */
[----:B------:R-:W-:-:S06]  /*1420*/  UIMAD.WIDE.U32 UR10, UR10, 0x2, UR24 ;  /* 0x000000020a0a78a5 */ /* 0x000fcc000f8e0018 */
[----:B------:R-:W-:Y:S02]  /*1430*/  MOV R9, UR11 ;  /* 0x0000000b00097c02 */ /* 0x000fe40008000f00 */
[----:B------:R-:W-:-:S05]  /*1440*/  MOV R8, UR10 ;  /* 0x0000000a00087c02 */ /* 0x000fca0008000f00 */
[----:B------:R-:W4:Y:S01]  /*1450*/  LDG.E.U16.CONSTANT R9, desc[UR14][R8.64+0x2] ;  /* 0x0000020e08097981 */ /* 0x000f22000c1e9500 */
[----:B--2---:R-:W-:-:S06]  /*1460*/  IMAD.WIDE.U32 R6, R7, 0x2, R12 ;  /* 0x0000000207067825 */ /* 0x004fcc00078e000c */
[----:B------:R-:W2:Y:S01]  /*1470*/  LDG.E.U16.CONSTANT R7, desc[UR14][R6.64] ;  /* 0x0000000e06077981 */ /* 0x000ea2000c1e9500 */
[----:B------:R-:W-:Y:S01]  /*1480*/  UIADD3 UR4, UPT, UPT, UR4, 0x1, URZ ;  /* 0x0000000104047890 */ /* 0x000fe2000fffe0ff */
[----:B---3--:R-:W-:-:S04]  /*1490*/  SHF.R.U32.HI R10, RZ, R14, R3 ;  /* 0x0000000eff0a7219 */ /* 0x008fc80000011603 */
        /* <DEDUP_REMOVED lines=11> */
[----:B----4-:R-:W-:Y:S02]  /*1550*/  R2UR UR10, R9 ;  /* 0x00000000090a72ca */ /* 0x010fe400000e0000 */
[----:B------:R-:W-:Y:S01]  /*1560*/  IADD3 R2, PT, PT, R2, 0x1, R3 ;  /* 0x0000000102027810 */ /* 0x000fe20007ffe003 */
[C---:B------:R-:W-:Y:S01]  /*1570*/  IMAD R3, R10.reuse, R10, R10 ;  /* 0x0000000a0a037224 */ /* 0x040fe200078e020a */
        /* <DEDUP_REMOVED lines=13> */
.L_x_3450:
        /* <DEDUP_REMOVED lines=16> */
.L_x_3452:
        /* <DEDUP_REMOVED lines=8> */
.L_x_3453:
        /* <DEDUP_REMOVED lines=8> */
.L_x_3454:
        /* <DEDUP_REMOVED lines=8> */
.L_x_3455:
        /* <DEDUP_REMOVED lines=8> */
.L_x_3456:
        /* <DEDUP_REMOVED lines=11> */
[----:B------:R-:W-:Y:S01]  /*1a00*/  IMAD R3, R2, UR17, RZ ;  /* 0x0000001102037c24 */ /* 0x000fe2000f8e02ff */
        /* <DEDUP_REMOVED lines=12> */
[----:B------:R-:W-:Y:S01]  /*1ad0*/  MOV R13, UR17 ;  /* 0x00000011000d7c02 */ /* 0x000fe20008000f00 */
[----:B------:R-:W2:Y:S01]  /*1ae0*/  LDG.E.128.CONSTANT R24, desc[UR14][R94.64] ;  /* 0x0000000e5e187981 */ /* 0x000ea2000c1e9d00 */
[----:B------:R-:W-:-:S03]  /*1af0*/  MOV R3, UR17 ;  /* 0x0000001100037c02 */ /* 0x000fc60008000f00 */
[----:B------:R-:W-:-:S04]  /*1b00*/  IMAD.WIDE R12, R13, 0x4, R94 ;  /* 0x000000040d0c7825 */ /* 0x000fc800078e025e */
[----:B------:R-:W-:Y:S02]  /*1b10*/  IMAD.WIDE R2, R3, 0x4, R12 ;  /* 0x0000000403027825 */ /* 0x000fe400078e020c */
[----:B-----5:R-:W3:Y:S04]  /*1b20*/  LDG.E.128.CONSTANT R12, desc[UR14][R12.64] ;  /* 0x0000000e0c0c7981 */ /* 0x020ee8000c1e9d00 */
[----:B------:R-:W4:Y:S01]  /*1b30*/  LDG.E.128.CONSTANT R16, desc[UR14][R2.64] ;  /* 0x0000000e02107981 */ /* 0x000f22000c1e9d00 */
[----:B------:R-:W-:-:S05]  /*1b40*/  MOV R21, UR17 ;  /* 0x0000001100157c02 */ /* 0x000fca0008000f00 */
[----:B------:R-:W-:Y:S01]  /*1b50*/  IMAD.WIDE R20, R21, 0x4, R2 ;  /* 0x0000000415147825 */ /* 0x000fe200078e0202 */
[----:B------:R-:W-:Y:S01]  /*1b60*/  UISETP.NE.AND UP2, UPT, UR21, URZ, UPT ;  /* 0x000000ff1500728c */ /* 0x000fe2000bf45270 */
[----:B------:R-:W-:Y:S02]  /*1b70*/  PRMT R6, RZ, 0x7610, R6 ;  /* 0x00007610ff067816 */ /* 0x000fe40000000006 */
[----:B--2---:R-:W-:Y:S02]  /*1b80*/  LOP3.LUT R11, R24, 0x3f003f, RZ, 0xc0, !PT ;  /* 0x003f003f180b7812 */ /* 0x004fe400078ec0ff */
[--C-:B------:R-:W-:Y:S02]  /*1b90*/  SHF.R.U32.HI R22, RZ, 0x6, R24.reuse ;  /* 0x00000006ff167819 */ /* 0x100fe40000011618 */
        /* <DEDUP_REMOVED lines=8> */
[----:B------:R-:W-:Y:S02]  /*1c20*/  LOP3.LUT R23, R25, 0x3f003f, RZ, 0xc0, !PT ;  /* 0x003f003f19177812 */ /* 0x000fe400078ec0ff */
[----:B------:R-:W-:Y:S02]  /*1c30*/  SHF.R.U32.HI R28, RZ, 0x6, R25 ;  /* 0x00000006ff1c7819 */ /* 0x000fe40000011619 */
[----:B------:R-:W-:Y:S02]  /*1c40*/  SHF.R.U32.HI R26, RZ, 0xc, R26 ;  /* 0x0000000cff1a7819 */ /* 0x000fe4000001161a */
[----:B------:R-:W-:Y:S02]  /*1c50*/  SHF.R.U32.HI R39, RZ, 0x8, R19 ;  /* 0x00000008ff277819 */ /* 0x000fe40000011613 */
[----:B------:R-:W-:Y:S02]  /*1c60*/  LOP3.LUT R24, R27, 0xf000f, RZ, 0xc0, !PT ;  /* 0x000f000f1b187812 */ /* 0x000fe400078ec0ff */
        /* <DEDUP_REMOVED lines=17> */
[----:B------:R-:W-:Y:S02]  /*1d80*/  LOP3.LUT R0, R24, 0x300030, R39, 0xf8, !PT ;  /* 0x0030003018007812 */ /* 0x000fe400078ef827 */
[----:B---3--:R-:W-:-:S02]  /*1d90*/  LOP3.LUT R41, R14, 0x3f003f, RZ, 0xc0, !PT ;  /* 0x003f003f0e297812 */ /* 0x008fc400078ec0ff */
[--C-:B------:R-:W-:Y:S02]  /*1da0*/  SHF.R.U32.HI R42, RZ, 0x6, R14.reuse ;  /* 0x00000006ff2a7819 */ /* 0x100fe4000001160e */
[----:B------:R-:W-:Y:S02]  /*1db0*/  LOP3.LUT R17, R25, 0xf000f, RZ, 0xc0, !PT ;  /* 0x000f000f19117812 */ /* 0x000fe400078ec0ff */
        /* <DEDUP_REMOVED lines=8> */
[----:B------:R-:W-:Y:S02]  /*1e40*/  LOP3.LUT R16, R19, 0x300030, R16, 0xf8, !PT ;  /* 0x0030003013107812 */ /* 0x000fe400078ef810 */
[----:B------:R-:W-:-:S02]  /*1e50*/  LOP3.LUT R45, R45, 0x3f003f, RZ, 0xc0, !PT ;  /* 0x003f003f2d2d7812 */ /* 0x000fc400078ec0ff */
[----:B------:R-:W-:Y:S02]  /*1e60*/  LOP3.LUT R17, R17, 0x300030, R4, 0xf8, !PT ;  /* 0x0030003011117812 */ /* 0x000fe400078ef804 */
[----:B------:R-:W-:Y:S02]  /*1e70*/  LOP3.LUT R19, R12, 0x3f003f, RZ, 0xc0, !PT ;  /* 0x003f003f0c137812 */ /* 0x000fe400078ec0ff */
[--C-:B------:R-:W-:Y:S02]  /*1e80*/  SHF.R.U32.HI R26, RZ, 0x6, R12.reuse ;  /* 0x00000006ff1a7819 */ /* 0x100fe4000001160c */
        /* <DEDUP_REMOVED lines=62> */
[----:B------:R-:W-:Y:S01]  /*2270*/  HADD2 R39, R40, -1056, -1056 ;  /* 0xe420e42028277430 */ /* 0x000fe20000000000 */
[----:B------:R-:W-:Y:S01]  /*2280*/  PRMT R4, RZ, 0x5410, RZ ;  /* 0x00005410ff047816 */ /* 0x000fe200000000ff */
[----:B------:R-:W-:Y:S01]  /*2290*/  HADD2 R31, R41, -1056, -1056 ;  /* 0xe420e420291f7430 */ /* 0x000fe20000000000 */
[----:B------:R-:W-:Y:S01]  /*22a0*/  PRMT R3, RZ, 0x5410, RZ ;  /* 0x00005410ff037816 */ /* 0x000fe200000000ff */
[----:B------:R-:W-:Y:S01]  /*22b0*/  HADD2 R35, R43, -1056, -1056 ;  /* 0xe420e4202b237430 */ /* 0x000fe20000000000 */
[----:B------:R-:W-:Y:S01]  /*22c0*/  PRMT R2, RZ, 0x5410, RZ ;  /* 0x00005410ff027816 */ /* 0x000fe200000000ff */
        /* <DEDUP_REMOVED lines=63> */
.L_x_3458:
        /* <DEDUP_REMOVED lines=55> */
.L_x_3460:
        /* <DEDUP_REMOVED lines=46> */
.L_x_3459:
[----:B------:R-:W-:Y:S01]  /*2d10*/  MOV R13, UR17 ;  /* 0x00000011000d7c02 */ /* 0x000fe20008000f00 */
[----:B------:R-:W2:Y:S01]  /*2d20*/  LDG.E.128.CONSTANT R24, desc[UR14][R20.64] ;  /* 0x0000000e14187981 */ /* 0x000ea2000c1e9d00 */
[----:B------:R-:W-:-:S03]  /*2d30*/  MOV R95, UR17 ;  /* 0x00000011005f7c02 */ /* 0x000fc60008000f00 */
[----:B------:R-:W-:-:S04]  /*2d40*/  IMAD.WIDE R12, R13, 0x4, R20 ;  /* 0x000000040d0c7825 */ /* 0x000fc800078e0214 */
[----:B------:R-:W-:Y:S02]  /*2d50*/  IMAD.WIDE R94, R95, 0x4, R12 ;  /* 0x000000045f5e7825 */ /* 0x000fe400078e020c */
[----:B------:R-:W3:Y:S04]  /*2d60*/  LDG.E.128.CONSTANT R12, desc[UR14][R12.64] ;  /* 0x0000000e0c0c7981 */ /* 0x000ee8000c1e9d00 */
[----:B------:R-:W4:Y:S01]  /*2d70*/  LDG.E.128.CONSTANT R16, desc[UR14][R94.64] ;  /* 0x0000000e5e107981 */ /* 0x000f22000c1e9d00 */
[----:B------:R-:W-:Y:S01]  /*2d80*/  UIADD3 UR4, UPT, UPT, UR10, 0x40, URZ ;  /* 0x000000400a047890 */ /* 0x000fe2000fffe0ff */
[----:B--2---:R-:W-:Y:S02]  /*2d90*/  LOP3.LUT R11, R24, 0x3f003f, RZ, 0xc0, !PT ;  /* 0x003f003f180b7812 */ /* 0x004fe400078ec0ff */
[----:B------:R-:W-:-:S02]  /*2da0*/  SHF.R.U32.HI R22, RZ, 0x6, R24 ;  /* 0x00000006ff167819 */ /* 0x000fc40000011618 */
[----:B------:R-:W-:Y:S02]  /*2db0*/  SHF.R.U32.HI R24, RZ, 0xc, R24 ;  /* 0x0000000cff187819 */ /* 0x000fe40000011618 */
[----:B------:R-:W-:Y:S02]  /*2dc0*/  LOP3.LUT R23, R25, 0x3f003f, RZ, 0xc0, !PT ;  /* 0x003f003f19177812 */ /* 0x000fe400078ec0ff */
[----:B------:R-:W-:Y:S02]  /*2dd0*/  SHF.R.U32.HI R36, RZ, 0x6, R25 ;  /* 0x00000006ff247819 */ /* 0x000fe40000011619 */
[----:B------:R-:W-:Y:S02]  /*2de0*/  SHF.R.U32.HI R39, RZ, 0xc, R27 ;  /* 0x0000000cff277819 */ /* 0x000fe4000001161b */
        /* <DEDUP_REMOVED lines=18> */
[----:B------:R-:W-:Y:S02]  /*2f10*/  LOP3.LUT R44, R27, 0x3f003f, RZ, 0xc0, !PT ;  /* 0x003f003f1b2c7812 */ /* 0x000fe400078ec0ff */
[----:B------:R-:W-:-:S02]  /*2f20*/  SHF.R.U32.HI R45, RZ, 0x6, R27 ;  /* 0x00000006ff2d7819 */ /* 0x000fc4000001161b */
[----:B------:R-:W-:Y:S02]  /*2f30*/  LOP3.LUT R19, R25, 0xf000f, RZ, 0xc0, !PT ;  /* 0x000f000f19137812 */ /* 0x000fe400078ec0ff */
[--C-:B------:R-:W-:Y:S02]  /*2f40*/  SHF.R.U32.HI R27, RZ, 0x8, R18.reuse ;  /* 0x00000008ff1b7819 */ /* 0x100fe40000011612 */
[----:B------:R-:W-:Y:S02]  /*2f50*/  LOP3.LUT R31, R18, 0x3f003f, RZ, 0xc0, !PT ;  /* 0x003f003f121f7812 */ /* 0x000fe400078ec0ff */
[--C-:B------:R-:W-:Y:S02]  /*2f60*/  SHF.R.U32.HI R28, RZ, 0x6, R18.reuse ;  /* 0x00000006ff1c7819 */ /* 0x100fe40000011612 */
[----:B------:R-:W-:Y:S02]  /*2f70*/  SHF.R.U32.HI R43, RZ, 0xa, R18 ;  /* 0x0000000aff2b7819 */ /* 0x000fe40000011612 */
[----:B------:R-:W-:-:S02]  /*2f80*/  LOP3.LUT R38, R38, 0xf000f, RZ, 0xc0, !PT ;  /* 0x000f000f26267812 */ /* 0x000fc400078ec0ff */
[----:B------:R-:W-:Y:S02]  /*2f90*/  LOP3.LUT R18, R17, 0x300030, R20, 0xf8, !PT ;  /* 0x0030003011127812 */ /* 0x000fe400078ef814 */
[----:B------:R-:W-:Y:S02]  /*2fa0*/  LOP3.LUT R17, R24, 0x300030, R41, 0xf8, !PT ;  /* 0x0030003018117812 */ /* 0x000fe400078ef829 */
[----:B------:R-:W-:Y:S02]  /*2fb0*/  LOP3.LUT R19, R19, 0x300030, R16, 0xf8, !PT ;  /* 0x0030003013137812 */ /* 0x000fe400078ef810 */
[----:B---3--:R-:W-:Y:S02]  /*2fc0*/  LOP3.LUT R24, R12, 0x3f003f, RZ, 0xc0, !PT ;  /* 0x003f003f0c187812 */ /* 0x008fe400078ec0ff */
[----:B------:R-:W-:Y:S02]  /*2fd0*/  SHF.R.U32.HI R25, RZ, 0x6, R12 ;  /* 0x00000006ff197819 */ /* 0x000fe4000001160c */
[----:B------:R-:W-:-:S02]  /*2fe0*/  LOP3.LUT R16, R38, 0x300030, R27, 0xf8, !PT ;  /* 0x0030003026107812 */ /* 0x000fc400078ef81b */
[----:B------:R-:W-:Y:S02]  /*2ff0*/  SHF.R.U32.HI R12, RZ, 0xc, R12 ;  /* 0x0000000cff0c7819 */ /* 0x000fe4000001160c */
        /* <DEDUP_REMOVED lines=8> */
[--C-:B------:R-:W-:Y:S02]  /*3080*/  SHF.R.U32.HI R47, RZ, 0x6, R15.reuse ;  /* 0x00000006ff2f7819 */ /* 0x100fe4000001160f */
        /* <DEDUP_REMOVED lines=22> */
[----:B------:R-:W-:Y:S02]  /*31f0*/  LOP3.LUT R15, R14, 0x300030, R43, 0xf8, !PT ;  /* 0x003000300e0f7812 */ /* 0x000fe400078ef82b */
[----:B------:R-:W-:Y:S02]  /*3200*/  LOP3.LUT R36, R24, 0x64006400, RZ, 0xfc, !PT ;  /* 0x6400640018247812 */ /* 0x000fe400078efcff */
[----:B------:R-:W-:Y:S02]  /*3210*/  LOP3.LUT R42, R42, 0x3f003f, RZ, 0xc0, !PT ;  /* 0x003f003f2a2a7812 */ /* 0x000fe400078ec0ff */
[----:B------:R-:W-:Y:S01]  /*3220*/  LOP3.LUT R49, R30, 0x3f003f, RZ, 0xc0, !PT ;  /* 0x003f003f1e317812 */ /* 0x000fe200078ec0ff */
[----:B------:R-:W-:Y:S01]  /*3230*/  HADD2 R25, R40, -1056, -1056 ;  /* 0xe420e42028197430 */ /* 0x000fe20000000000 */
        /* <DEDUP_REMOVED lines=36> */
[----:B------:R-:W-:Y:S01]  /*3480*/  HADD2 R39, R47, -1056, -1056 ;  /* 0xe420e4202f277430 */ /* 0x000fe20000000000 */
[----:B------:R-:W-:Y:S01]  /*3490*/  MOV R27, UR17 ;  /* 0x00000011001b7c02 */ /* 0x000fe20008000f00 */
        /* <DEDUP_REMOVED lines=65> */
.L_x_3461:
[----:B------:R-:W-:Y:S01]  /*38b0*/  IMAD.WIDE R94, R27, 0x4, R94 ;  /* 0x000000041b5e7825 */ /* 0x000fe200078e025e */
[----:B------:R-:W-:Y:S01]  /*38c0*/  UMOV UR5, UR8 ;  /* 0x0000000800057c82 */ /* 0x000fe20008000000 */
        /* <DEDUP_REMOVED lines=52> */
.L_x_3462:
[----:B------:R-:W-:Y:S01]  /*3c10*/  UMOV UR5, UR8 ;  /* 0x0000000800057c82 */ /* 0x000fe20008000000 */
[----:B------:R-:W-:Y:S05]  /*3c20*/  BRA.U UP0, `(.L_x_3457) ;  /* 0x0000000100b47547 */ /* 0x000fea000b800000 */
[----:B------:R-:W0:Y:S01]  /*3c30*/  LDS.128 R12, [UR10+0xa0] ;  /* 0x0000a00aff0c7984 */ /* 0x000e220008000c00 */
[----:B------:R-:W-:Y:S01]  /*3c40*/  PRMT R10, R10, 0x5410, R9 ;  /* 0x000054100a0a7816 */ /* 0x000fe20000000009 */
[----:B------:R-:W-:Y:S01]  /*3c50*/  UMOV UR5, UR8 ;  /* 0x0000000800057c82 */ /* 0x000fe20008000000 */
        /* <DEDUP_REMOVED lines=42> */
.L_x_3457:
        /* <DEDUP_REMOVED lines=9> */
[----:B------:R-:W1:Y:S11]  /*3f90*/  LDCU UR6, c[0x0][0x3a8] ;  /* 0x00007500ff0677ac */ /* 0x000e760008000800 */
[----:B------:R-:W-:Y:S01]  /*3fa0*/  VOTEU.ANY UP0, P0 ;  /* 0x0000000000ff7886 */ /* 0x000fe20000000100 */
[----:B------:R-:W-:-:S11]  /*3fb0*/  UISETP.EQ.OR UP0, UPT, UR22, 0x2, !UP0 ;  /* 0x000000021600788c */ /* 0x000fd6000c702670 */
.L_x_3467:
[----:B0-----:R-:W-:Y:S01]  /*3fc0*/  MOV R25, UR17 ;  /* 0x0000001100197c02 */ /* 0x001fe20008000f00 */
[----:B------:R-:W2:Y:S01]  /*3fd0*/  LDG.E.128.CONSTANT R20, desc[UR14][R94.64] ;  /* 0x0000000e5e147981 */ /* 0x000ea2000c1e9d00 */
[----:B------:R-:W-:-:S03]  /*3fe0*/  MOV R91, UR17 ;  /* 0x00000011005b7c02 */ /* 0x000fc60008000f00 */
[----:B------:R-:W-:-:S05]  /*3ff0*/  IMAD.WIDE R24, R25, 0x4, R94 ;  /* 0x0000000419187825 */ /* 0x000fca00078e025e */
[----:B------:R-:W3:Y:S01]  /*4000*/  LDG.E.128.CONSTANT R16, desc[UR14][R24.64] ;  /* 0x0000000e18107981 */ /* 0x000ee2000c1e9d00 */
[----:B------:R-:W-:-:S05]  /*4010*/  IMAD.WIDE R90, R91, 0x4, R24 ;  /* 0x000000045b5a7825 */ /* 0x000fca00078e0218 */
[----:B-----5:R-:W4:Y:S01]  /*4020*/  LDG.E.128.CONSTANT R12, desc[UR14][R90.64] ;  /* 0x0000000e5a0c7981 */ /* 0x020f22000c1e9d00 */
[----:B------:R-:W-:Y:S01]  /*4030*/  HFMA2 R34, -RZ, RZ, 0, 0.125 ;  /* 0x00003000ff227431 */ /* 0x000fe200000001ff */
[----:B------:R-:W-:Y:S01]  /*4040*/  MOV R42, 0x2400 ;  /* 0x00002400002a7802 */ /* 0x000fe20000000f00 */
[----:B------:R-:W1:Y:S01]  /*4050*/  S2UR UR23, SR_CTAID.Y ;  /* 0x00000000001779c3 */ /* 0x000e620000002600 */
[----:B------:R-:W-:Y:S02]  /*4060*/  UISETP.NE.AND UP1, UPT, UR21, URZ, UPT ;  /* 0x000000ff1500728c */ /* 0x000fe4000bf25270 */
[----:B-1----:R-:W-:-:S04]  /*4070*/  UIMAD UR22, UR23, -0x3, UR6 ;  /* 0xfffffffd171678a4 */ /* 0x002fc8000f8e0206 */
[----:B------:R-:W-:Y:S01]  /*4080*/  UISETP.NE.AND UP2, UPT, UR22, 0x1, UPT ;  /* 0x000000011600788c */ /* 0x000fe2000bf45270 */
[----:B--2---:R-:W-:Y:S02]  /*4090*/  SHF.R.U32.HI R43, RZ, 0xf, R23 ;  /* 0x0000000fff2b7819 */ /* 0x004fe40000011617 */
        /* <DEDUP_REMOVED lines=8> */
[C---:B---3--:R-:W-:Y:S02]  /*4120*/  LOP3.LUT R20, R16.reuse, 0x70007, RZ, 0xc0, !PT ;  /* 0x0007000710147812 */ /* 0x048fe400078ec0ff */
[----:B------:R-:W-:Y:S02]  /*4130*/  LOP3.LUT R32, R16, 0x380038, RZ, 0xc0, !PT ;  /* 0x0038003810207812 */ /* 0x000fe400078ec0ff */
[----:B------:R-:W-:-:S02]  /*4140*/  SHF.R.U32.HI R21, RZ, 0x6, R16 ;  /* 0x00000006ff157819 */ /* 0x000fc40000011610 */
[----:B------:R-:W-:Y:S02]  /*4150*/  SHF.R.U32.HI R31, RZ, 0xe, R16 ;  /* 0x0000000eff1f7819 */ /* 0x000fe40000011610 */
[C---:B------:R-:W-:Y:S02]  /*4160*/  LOP3.LUT R24, R18.reuse, 0x70007, RZ, 0xc0, !PT ;  /* 0x0007000712187812 */ /* 0x040fe400078ec0ff */
[----:B------:R-:W-:Y:S02]  /*4170*/  LOP3.LUT R16, R18, 0x380038, RZ, 0xc0, !PT ;  /* 0x0038003812107812 */ /* 0x000fe400078ec0ff */
[--C-:B------:R-:W-:Y:S02]  /*4180*/  SHF.R.U32.HI R25, RZ, 0x6, R18.reuse ;  /* 0x00000006ff197819 */ /* 0x100fe40000011612 */
[----:B------:R-:W-:Y:S02]  /*4190*/  SHF.R.U32.HI R40, RZ, 0xe, R18 ;  /* 0x0000000eff287819 */ /* 0x000fe40000011612 */
[----:B------:R-:W-:-:S02]  /*41a0*/  SHF.R.U32.HI R44, RZ, 0xe, R19 ;  /* 0x0000000eff2c7819 */ /* 0x000fc40000011613 */
[----:B------:R-:W-:Y:S02]  /*41b0*/  LOP3.LUT R43, R43, 0x10001, RZ, 0xc0, !PT ;  /* 0x000100012b2b7812 */ /* 0x000fe400078ec0ff */
[C---:B------:R-:W-:Y:S02]  /*41c0*/  LOP3.LUT R56, R22.reuse, 0x70007, RZ, 0xc0, !PT ;  /* 0x0007000716387812 */ /* 0x040fe400078ec0ff */
[----:B------:R-:W-:Y:S02]  /*41d0*/  LOP3.LUT R38, R22, 0x380038, RZ, 0xc0, !PT ;  /* 0x0038003816267812 */ /* 0x000fe400078ec0ff */
[--C-:B------:R-:W-:Y:S02]  /*41e0*/  SHF.R.U32.HI R55, RZ, 0x6, R22.reuse ;  /* 0x00000006ff377819 */ /* 0x100fe40000011616 */
        /* <DEDUP_REMOVED lines=8> */
[----:B------:R-:W-:Y:S02]  /*4270*/  SHF.R.U32.HI R23, RZ, 0x6, R17 ;  /* 0x00000006ff177819 */ /* 0x000fe40000011611 */
[C---:B------:R-:W-:Y:S02]  /*4280*/  LOP3.LUT R26, R19.reuse, 0x70007, RZ, 0xc0, !PT ;  /* 0x00070007131a7812 */ /* 0x040fe400078ec0ff */
[----:B------:R-:W-:Y:S02]  /*4290*/  LOP3.LUT R17, R19, 0x380038, RZ, 0xc0, !PT ;  /* 0x0038003813117812 */ /* 0x000fe400078ec0ff */
[----:B------:R-:W-:Y:S02]  /*42a0*/  SHF.R.U32.HI R27, RZ, 0x6, R19 ;  /* 0x00000006ff1b7819 */ /* 0x000fe40000011613 */
[----:B------:R-:W-:Y:S02]  /*42b0*/  LOP3.LUT R19, R43, 0x20002, R44, 0xf8, !PT ;  /* 0x000200022b137812 */ /* 0x000fe400078ef82c */
[----:B------:R-:W-:-:S02]  /*42c0*/  LOP3.LUT R37, R18, 0x20002, R37, 0xf8, !PT ;  /* 0x0002000212257812 */ /* 0x000fc400078ef825 */
[----:B----4-:R-:W-:Y:S02]  /*42d0*/  SHF.R.U32.HI R44, RZ, 0xd, R13 ;  /* 0x0000000dff2c7819 */ /* 0x010fe4000001160d */
[----:B------:R-:W-:Y:S02]  /*42e0*/  LOP3.LUT R30, R30, 0x10001, RZ, 0xc0, !PT ;  /* 0x000100011e1e7812 */ /* 0x000fe400078ec0ff */
[----:B------:R-:W-:Y:S02]  /*42f0*/  LOP3.LUT R44, R37, 0x40004, R44, 0xf8, !PT ;  /* 0x00040004252c7812 */ /* 0x000fe400078ef82c */
[----:B------:R-:W-:Y:S02]  /*4300*/  LOP3.LUT R37, R61, 0x380038, RZ, 0xc0, !PT ;  /* 0x003800383d257812 */ /* 0x000fe400078ec0ff */
[----:B------:R-:W-:Y:S02]  /*4310*/  LOP3.LUT R36, R30, 0x20002, R31, 0xf8, !PT ;  /* 0x000200021e247812 */ /* 0x000fe400078ef81f */
[----:B------:R-:W-:-:S02]  /*4320*/  LOP3.LUT R30, R12, 0x70007, RZ, 0xc0, !PT ;  /* 0x000700070c1e7812 */ /* 0x000fc400078ec0ff */
[----:B------:R-:W-:Y:S02]  /*4330*/  LOP3.LUT R18, R12, 0x380038, RZ, 0xc0, !PT ;  /* 0x003800380c127812 */ /* 0x000fe400078ec0ff */
[--C-:B------:R-:W-:Y:S02]  /*4340*/  SHF.R.U32.HI R31, RZ, 0x6, R12.reuse ;  /* 0x00000006ff1f7819 */ /* 0x100fe4000001160c */
[----:B------:R-:W-:Y:S02]  /*4350*/  SHF.R.U32.HI R43, RZ, 0xd, R12 ;  /* 0x0000000dff2b7819 */ /* 0x000fe4000001160c */
[----:B------:R-:W-:Y:S02]  /*4360*/  LOP3.LUT R37, R37, 0x64006400, RZ, 0xfc, !PT ;  /* 0x6400640025257812 */ /* 0x000fe400078efcff */
[C---:B------:R-:W-:Y:S02]  /*4370*/  LOP3.LUT R48, R13.reuse, 0x70007, RZ, 0xc0, !PT ;  /* 0x000700070d307812 */ /* 0x040fe400078ec0ff */
        /* <DEDUP_REMOVED lines=8> */
[----:B------:R-:W-:-:S02]  /*4400*/  LOP3.LUT R52, R15, 0x70007, RZ, 0xc0, !PT ;  /* 0x000700070f347812 */ /* 0x000fc400078ec0ff */
[----:B------:R-:W-:Y:S02]  /*4410*/  LOP3.LUT R14, R15, 0x380038, RZ, 0xc0, !PT ;  /* 0x003800380f0e7812 */ /* 0x000fe400078ec0ff */
[----:B------:R-:W-:Y:S02]  /*4420*/  SHF.R.U32.HI R51, RZ, 0x6, R15 ;  /* 0x00000006ff337819 */ /* 0x000fe4000001160f */
[----:B------:R-:W-:Y:S02]  /*4430*/  LOP3.LUT R41, R41, 0x64006400, RZ, 0xfc, !PT ;  /* 0x6400640029297812 */ /* 0x000fe400078efcff */
[----:B------:R-:W-:Y:S02]  /*4440*/  LOP3.LUT R15, R28, 0x380038, RZ, 0xc0, !PT ;  /* 0x003800381c0f7812 */ /* 0x000fe400078ec0ff */
[----:B------:R-:W-:Y:S01]  /*4450*/  LOP3.LUT R46, R19, 0x40004, R46, 0xf8, !PT ;  /* 0x00040004132e7812 */ /* 0x000fe200078ef82e */
        /* <DEDUP_REMOVED lines=16> */
[----:B------:R-:W-:Y:S01]  /*4560*/  LOP3.LUT R43, R36, 0x40004, R43, 0xf8, !PT ;  /* 0x00040004242b7812 */ /* 0x000fe200078ef82b */
[----:B------:R-:W-:Y:S01]  /*4570*/  HFMA2 R59, R59, R34.H0_H0, -132, -132 ;  /* 0xd820d8203b3b7431 */ /* 0x000fe20000040022 */
[----:B------:R-:W-:Y:S02]  /*4580*/  LOP3.LUT R17, R25, 0x380038, RZ, 0xc0, !PT ;  /* 0x0038003819117812 */ /* 0x000fe400078ec0ff */
        /* <DEDUP_REMOVED lines=169> */
[----:B------:R-:W-:Y:S02]  /*5020*/  HFMA2 R89, R59, R22, R89 ;  /* 0x000000163b597231 */ /* 0x000fe40000000059 */
        /* <DEDUP_REMOVED lines=8> */
[-C--:B------:R-:W-:Y:S02]  /*50b0*/  HFMA2 R30, R70, R22.reuse, R30 ;  /* 0x00000016461e7231 */ /* 0x080fe4000000001e */
[----:B------:R-:W-:Y:S02]  /*50c0*/  HFMA2 R21, R62, R22, R28 ;  /* 0x000000163e157231 */ /* 0x000fe4000000001c */
[-C--:B------:R-:W-:Y:S02]  /*50d0*/  HFMA2 R22, R69, R23.reuse, R30 ;  /* 0x0000001745167231 */ /* 0x080fe4000000001e */
        /* <DEDUP_REMOVED lines=42> */
.L_x_3464:
        /* <DEDUP_REMOVED lines=27> */
[----:B------:R-:W-:Y:S02]  /*5530*/  HFMA2 R30, R83, R31, R26 ;  /* 0x0000001f531e7231 */ /* 0x000fe4000000001a */
[----:B------:R-:W-:Y:S01]  /*5540*/  HFMA2 R89, R61, R21, R89 ;  /* 0x000000153d597231 */ /* 0x000fe20000000059 */
[----:B------:R-:W0:Y:S01]  /*5550*/  LDS.128 R24, [UR4+0x60] ;  /* 0x00006004ff187984 */ /* 0x000e220008000c00 */
[----:B------:R-:W-:Y:S02]  /*5560*/  HFMA2 R28, R65, R31, R28 ;  /* 0x0000001f411c7231 */ /* 0x000fe4000000001c */
        /* <DEDUP_REMOVED lines=53> */
.L_x_3466:
        /* <DEDUP_REMOVED lines=79> */
.L_x_3465:
[----:B------:R-:W-:Y:S01]  /*5db0*/  UIADD3 UR5, UPT, UPT, UR5, 0x20, URZ ;  /* 0x0000002005057890 */ /* 0x000fe2000fffe0ff */
[----:B------:R-:W-:Y:S01]  /*5dc0*/  MOV R95, UR17 ;  /* 0x00000011005f7c02 */ /* 0x000fe20008000f00 */
[----:B------:R-:W-:Y:S02]  /*5dd0*/  UIADD3 UR4, UPT, UPT, UR4, 0x40, URZ ;  /* 0x0000004004047890 */ /* 0x000fe4000fffe0ff */
[----:B------:R-:W-:Y:S02]  /*5de0*/  UISETP.GE.AND UP1, UPT, UR5, UR8, UPT ;  /* 0x000000080500728c */ /* 0x000fe4000bf26270 */
[----:B------:R-:W-:-:S07]  /*5df0*/  IMAD.WIDE R94, R95, 0x4, R90 ;  /* 0x000000045f5e7825 */ /* 0x000fce00078e025a */
[----:B------:R-:W-:Y:S05]  /*5e00*/  BRA.U !UP1, `(.L_x_3467) ;  /* 0xffffffe1096c7547 */ /* 0x000fea000b83ffff */
[----:B------:R-:W-:-:S05]  /*5e10*/  MOV R95, UR17 ;  /* 0x00000011005f7c02 */ /* 0x000fca0008000f00 */
[----:B------:R-:W-:-:S07]  /*5e20*/  IMAD.WIDE R94, R95, 0xc, R92 ;  /* 0x0000000c5f5e7825 */ /* 0x000fce00078e025c */
.L_x_3463:
[----:B------:R-:W0:Y:S02]  /*5e30*/  LDCU UR8, c[0x0][0x3dc] ;  /* 0x00007b80ff0877ac */ /* 0x000e240008000800 */
[----:B0-----:R-:W-:-:S04]  /*5e40*/  UISETP.LT.AND UP0, UPT, UR7, UR8, UPT ;  /* 0x000000080700728c */ /* 0x001fc8000bf01270 */
[----:B------:R-:W-:-:S04]  /*5e50*/  USEL UR7, UR7, UR8, UP0 ;  /* 0x0000000807077287 */ /* 0x000fc80008000000 */
[----:B------:R-:W-:-:S09]  /*5e60*/  UISETP.GT.AND UP0, UPT, UR7, UR5, UPT ;  /* 0x000000050700728c */ /* 0x000fd2000bf04270 */
[----:B------:R-:W-:Y:S05]  /*5e70*/  BRA.U !UP0, `(.L_x_3468) ;  /* 0x0000001108147547 */ /* 0x000fea000b800000 */
[----:B------:R-:W-:Y:S01]  /*5e80*/  PRMT R11, R87, 0x9910, RZ ;  /* 0x00009910570b7816 */ /* 0x000fe200000000ff */
[----:B------:R-:W0:Y:S03]  /*5e90*/  LDCU UR17, c[0x0][0x3ac] ;  /* 0x00007580ff1177ac */ /* 0x000e260008000800 */
[----:B------:R-:W-:Y:S01]  /*5ea0*/  ISETP.NE.AND P0, PT, R11, RZ, PT ;  /* 0x000000ff0b00720c */ /* 0x000fe20003f05270 */
[----:B------:R-:W1:Y:S01]  /*5eb0*/  LDCU UR6, c[0x0][0x3a8] ;  /* 0x00007500ff0677ac */ /* 0x000e620008000800 */
[----:B------:R-:W-:-:S11]  /*5ec0*/  UIADD3 UR4, UPT, UPT, UR4, 0x50, URZ ;  /* 0x0000005004047890 */ /* 0x000fd6000fffe0ff */
[----:B------:R-:W-:Y:S01]  /*5ed0*/  VOTEU.ANY UP0, P0 ;  /* 0x0000000000ff7886 */ /* 0x000fe20000000100 */
[----:B------:R-:W-:-:S11]  /*5ee0*/  UISETP.EQ.OR UP0, UPT, UR22, 0x2, !UP0 ;  /* 0x000000021600788c */ /* 0x000fd6000c702670 */
.L_x_3472:
[----:B-----5:R-:W2:Y:S01]  /*5ef0*/  LDG.E.128.CONSTANT R12, desc[UR14][R94.64] ;  /* 0x0000000e5e0c7981 */ /* 0x020ea2000c1e9d00 */
[----:B------:R-:W-:Y:S01]  /*5f00*/  MOV R16, 0x2400 ;  /* 0x0000240000107802 */ /* 0x000fe20000000f00 */
[----:B------:R-:W-:Y:S01]  /*5f10*/  HFMA2 R34, -RZ, RZ, 0, 0.0625 ;  /* 0x00002c00ff227431 */ /* 0x000fe200000001ff */
[----:B------:R-:W-:Y:S01]  /*5f20*/  MOV R11, 0x3400 ;  /* 0x00003400000b7802 */ /* 0x000fe20000000f00 */
[----:B------:R-:W-:Y:S01]  /*5f30*/  UISETP.NE.AND UP2, UPT, UR21, URZ, UPT ;  /* 0x000000ff1500728c */ /* 0x000fe2000bf45270 */
[----:B------:R-:W-:Y:S01]  /*5f40*/  PRMT R7, R7, 0x5410, R16 ;  /* 0x0000541007077816 */ /* 0x000fe20000000010 */
[----:B-1----:R-:W-:Y:S01]  /*5f50*/  UIMAD UR8, UR23, -0x3, UR6 ;  /* 0xfffffffd170878a4 */ /* 0x002fe2000f8e0206 */
[----:B------:R-:W-:-:S03]  /*5f60*/  PRMT R8, R8, 0x5410, R11 ;  /* 0x0000541008087816 */ /* 0x000fc6000000000b */
[----:B------:R-:W-:Y:S01]  /*5f70*/  UISETP.NE.AND UP1, UPT, UR8, 0x1, UPT ;  /* 0x000000010800788c */ /* 0x000fe2000bf25270 */
[C---:B--2---:R-:W-:Y:S02]  /*5f80*/  LOP3.LUT R16, R14.reuse, 0x30003, RZ, 0xc0, !PT ;  /* 0x000300030e107812 */ /* 0x044fe400078ec0ff */
[C---:B------:R-:W-:Y:S02]  /*5f90*/  LOP3.LUT R21, R14.reuse, 0xc000c, RZ, 0xc0, !PT ;  /* 0x000c000c0e157812 */ /* 0x040fe400078ec0ff */
[C---:B------:R-:W-:Y:S02]  /*5fa0*/  LOP3.LUT R30, R14.reuse, 0x300030, RZ, 0xc0, !PT ;  /* 0x003000300e1e7812 */ /* 0x040fe400078ec0ff */
[----:B------:R-:W-:Y:S02]  /*5fb0*/  LOP3.LUT R40, R14, 0xc000c0, RZ, 0xc0, !PT ;  /* 0x00c000c00e287812 */ /* 0x000fe400078ec0ff */
[----:B------:R-:W-:Y:S02]  /*5fc0*/  SHF.R.U32.HI R14, RZ, 0x8, R14 ;  /* 0x00000008ff0e7819 */ /* 0x000fe4000001160e */
[----:B------:R-:W-:-:S02]  /*5fd0*/  LOP3.LUT R17, R15, 0x30003, RZ, 0xc0, !PT ;  /* 0x000300030f117812 */ /* 0x000fc400078ec0ff */
        /* <DEDUP_REMOVED lines=14> */
[C---:B------:R-:W-:Y:S02]  /*60c0*/  LOP3.LUT R27, R12.reuse, 0x300030, RZ, 0xc0, !PT ;  /* 0x003000300c1b7812 */ /* 0x040fe400078ec0ff */
[----:B------:R-:W-:Y:S02]  /*60d0*/  LOP3.LUT R35, R12, 0xc000c0, RZ, 0xc0, !PT ;  /* 0x00c000c00c237812 */ /* 0x000fe400078ec0ff */
[----:B------:R-:W-:Y:S02]  /*60e0*/  LOP3.LUT R21, R13, 0xc000c, RZ, 0xc0, !PT ;  /* 0x000c000c0d157812 */ /* 0x000fe400078ec0ff */
[----:B------:R-:W-:-:S02]  /*60f0*/  SHF.R.U32.HI R12, RZ, 0x8, R12 ;  /* 0x00000008ff0c7819 */ /* 0x000fc4000001160c */
        /* <DEDUP_REMOVED lines=16> */
[----:B------:R-:W-:Y:S02]  /*6200*/  LOP3.LUT R36, R15, 0x300030, RZ, 0xc0, !PT ;  /* 0x003000300f247812 */ /* 0x000fe400078ec0ff */
[----:B------:R-:W-:Y:S01]  /*6210*/  LOP3.LUT R29, R28, 0x64006400, RZ, 0xfc, !PT ;  /* 0x640064001c1d7812 */ /* 0x000fe200078efcff */
[----:B------:R-:W-:Y:S01]  /*6220*/  HFMA2 R23, R23, R8.H1_H1, -258, -258 ;  /* 0xdc08dc0817177431 */ /* 0x000fe20000060008 */
        /* <DEDUP_REMOVED lines=57> */
[----:B------:R-:W-:Y:S06]  /*65c0*/  BRA.U !UP2, `(.L_x_3469) ;  /* 0x000000010ab07547 */ /* 0x000fec000b800000 */
[----:B------:R-:W1:Y:S01]  /*65d0*/  LDS.128 R12, [UR4+-0x50] ;  /* 0xffffb004ff0c7984 */ /* 0x000e620008000c00 */
[----:B------:R-:W-:Y:S02]  /*65e0*/  PRMT R10, R10, 0x5410, R9 ;  /* 0x000054100a0a7816 */ /* 0x000fe40000000009 */
[----:B------:R-:W-:Y:S01]  /*65f0*/  PRMT R8, R8, 0x5410, R7 ;  /* 0x0000541008087816 */ /* 0x000fe20000000007 */
[----:B------:R-:W2:Y:S01]  /*6600*/  LDS.128 R16, [UR4+-0x40] ;  /* 0xffffc004ff107984 */ /* 0x000ea20008000c00 */
[-C--:B-1----:R-:W-:Y:S02]  /*6610*/  HFMA2 R51, R43, R12.reuse, RZ ;  /* 0x0000000c2b337231 */ /* 0x082fe400000000ff */
        /* <DEDUP_REMOVED lines=12> */
[----:B--2---:R-:W-:Y:S02]  /*66e0*/  HFMA2 R52, R48, R16, R52 ;  /* 0x0000001030347231 */ /* 0x004fe40000000034 */
        /* <DEDUP_REMOVED lines=26> */
.L_x_3469:
[----:B------:R-:W-:Y:S05]  /*6890*/  BRA.U !UP1, `(.L_x_3470) ;  /* 0x0000000509747547 */ /* 0x000fea000b800000 */
[----:B------:R-:W-:-:S04]  /*68a0*/  PRMT R12, R88, 0x9910, RZ ;  /* 0x00009910580c7816 */ /* 0x000fc800000000ff */
[----:B------:R-:W-:-:S13]  /*68b0*/  ISETP.NE.AND P0, PT, R12, RZ, PT ;  /* 0x000000ff0c00720c */ /* 0x000fda0003f05270 */
[----:B------:R-:W-:Y:S05]  /*68c0*/  @!P0 BRA `(.L_x_3471) ;  /* 0x0000000000b08947 */ /* 0x000fea0003800000 */
[----:B------:R-:W1:Y:S01]  /*68d0*/  LDS.128 R12, [UR4+-0x10] ;  /* 0xfffff004ff0c7984 */ /* 0x000e620008000c00 */
[----:B------:R-:W-:Y:S02]  /*68e0*/  PRMT R10, R10, 0x5410, R9 ;  /* 0x000054100a0a7816 */ /* 0x000fe40000000009 */
[----:B------:R-:W-:Y:S01]  /*68f0*/  PRMT R8, R8, 0x5410, R7 ;  /* 0x0000541008087816 */ /* 0x000fe20000000007 */
[----:B------:R-:W2:Y:S01]  /*6900*/  LDS.128 R16, [UR4] ;  /* 0x00000004ff107984 */ /* 0x000ea20008000c00 */
        /* <DEDUP_REMOVED lines=40> */
.L_x_3471:
[----:B------:R-:W-:Y:S05]  /*6b90*/  BRA.U UP0, `(.L_x_3470) ;  /* 0x0000000100b47547 */ /* 0x000fea000b800000 */
[----:B------:R-:W1:Y:S01]  /*6ba0*/  LDS.128 R12, [UR4+0x30] ;  /* 0x00003004ff0c7984 */ /* 0x000e620008000c00 */
[----:B------:R-:W-:Y:S02]  /*6bb0*/  MOV R52, R11 ;  /* 0x0000000b00347202 */ /* 0x000fe40000000f00 */
[----:B------:R-:W-:Y:S01]  /*6bc0*/  PRMT R10, R10, 0x5410, R9 ;  /* 0x000054100a0a7816 */ /* 0x000fe20000000009 */
[----:B------:R-:W2:Y:S01]  /*6bd0*/  LDS.128 R16, [UR4+0x40] ;  /* 0x00004004ff107984 */ /* 0x000ea20008000c00 */
[----:B------:R-:W-:Y:S01]  /*6be0*/  PRMT R8, R8, 0x5410, R7 ;  /* 0x0000541008087816 */ /* 0x000fe20000000007 */
[-C--:B-1----:R-:W-:Y:S02]  /*6bf0*/  HFMA2 R11, R43, R12.reuse, RZ ;  /* 0x0000000c2b0b7231 */ /* 0x082fe400000000ff */
        /* <DEDUP_REMOVED lines=12> */
[----:B--2---:R-:W-:Y:S02]  /*6cc0*/  HFMA2 R43, R48, R16, R43 ;  /* 0x00000010302b7231 */ /* 0x004fe4000000002b */
        /* <DEDUP_REMOVED lines=26> */
.L_x_3470:
[----:B------:R-:W-:Y:S01]  /*6e70*/  UIADD3 UR5, UPT, UPT, UR5, 0x10, URZ ;  /* 0x0000001005057890 */ /* 0x000fe2000fffe0ff */
[----:B0-----:R-:W-:Y:S01]  /*6e80*/  MOV R11, UR17 ;  /* 0x00000011000b7c02 */ /* 0x001fe20008000f00 */
[----:B------:R-:W-:Y:S02]  /*6e90*/  UIADD3 UR4, UPT, UPT, UR4, 0x20, URZ ;  /* 0x0000002004047890 */ /* 0x000fe4000fffe0ff */
[----:B------:R-:W-:Y:S02]  /*6ea0*/  UISETP.GE.AND UP1, UPT, UR5, UR7, UPT ;  /* 0x000000070500728c */ /* 0x000fe4000bf26270 */
[----:B------:R-:W-:-:S07]  /*6eb0*/  IMAD.WIDE R94, R11, 0x4, R94 ;  /* 0x000000040b5e7825 */ /* 0x000fce00078e025e */
[----:B------:R-:W-:Y:S05]  /*6ec0*/  BRA.U !UP1, `(.L_x_3472) ;  /* 0xfffffff109087547 */ /* 0x000fea000b83ffff */
.L_x_3468:
[----:B------:R-:W0:Y:S01]  /*6ed0*/  S2R R10, SR_CTAID.X ;  /* 0x00000000000a7919 */ /* 0x000e220000002500 */
[----:B------:R-:W1:Y:S01]  /*6ee0*/  LDC.64 R8, c[0x0][0x3a0] ;  /* 0x0000e800ff087b82 */ /* 0x000e620000000a00 */
[----:B------:R-:W-:Y:S01]  /*6ef0*/  HMUL2 R13, R6, UR21.H0_H0 ;  /* 0x20000015060d7c32 */ /* 0x000fe20008000000 */
[----:B------:R-:W0:Y:S01]  /*6f00*/  S2R R11, SR_TID.X ;  /* 0x00000000000b7919 */ /* 0x000e220000002100 */
[----:B------:R-:W2:Y:S01]  /*6f10*/  S2R R7, SR_CTAID.Y ;  /* 0x0000000000077919 */ /* 0x000ea20000002600 */
[----:B0-----:R-:W-:-:S04]  /*6f20*/  LEA R10, R10, R11, 0x5 ;  /* 0x0000000b0a0a7211 */ /* 0x001fc800078e28ff */
[----:B------:R-:W-:Y:S02]  /*6f30*/  SHF.L.U32 R10, R10, 0x2, RZ ;  /* 0x000000020a0a7819 */ /* 0x000fe400000006ff */
[----:B--2---:R-:W-:-:S05]  /*6f40*/  LEA R7, R7, R7, 0x1 ;  /* 0x0000000707077211 */ /* 0x004fca00078e08ff */
        /* <DEDUP_REMOVED lines=12> */
.L_x_3476:
[----:B------:R-:W0:Y:S02]  /*7010*/  LDS R6, [R5] ;  /* 0x0000000005067984 */ /* 0x000e240000000800 */
[----:B0-----:R-:W-:-:S05]  /*7020*/  HADD2 R7, R6, R13 ;  /* 0x0000000d06077230 */ /* 0x001fca0000000000 */
[----:B------:R-:W0:Y:S02]  /*7030*/  ATOMS.CAST.SPIN P1, [R5], R6, R7 ;  /* 0x000000060500758d */ /* 0x000e240001820007 */
[----:B0-----:R-:W-:Y:S05]  /*7040*/  @!P1 BRA `(.L_x_3476) ;  /* 0xfffffffc00f09947 */ /* 0x001fea000383ffff */
[----:B------:R-:W-:Y:S05]  /*7050*/  BRA `(.L_x_3474) ;  /* 0x00000000000c7947 */ /* 0x000fea0003800000 */
.L_x_3475:
[----:B------:R-:W2:Y:S02]  /*7060*/  LD.E R5, desc[UR14][R8.64] ;  /* 0x0000000e08057980 */ /* 0x000ea4000c101900 */
[----:B--2---:R-:W-:-:S05]  /*7070*/  IADD3 R5, PT, PT, R13, R5, RZ ;  /* 0x000000050d057210 */ /* 0x004fca0007ffe0ff */
[----:B------:R0:W-:Y:S02]  /*7080*/  ST.E desc[UR14][R8.64], R5 ;  /* 0x0000000508007985 */ /* 0x0001e4000c10190e */
.L_x_3474:
[----:B------:R-:W-:Y:S05]  /*7090*/  BSYNC.RECONVERGENT B0 ;  /* 0x0000000000007941 */ /* 0x000fea0003800200 */
.L_x_3473:
[----:B------:R1:W-:Y:S01]  /*70a0*/  ATOM.E.ADD.F16x2.RN.STRONG.GPU P1, RZ, desc[UR14][R8.64+0x4], R11 ;  /* 0x8000040b08ff79a2 */ /* 0x0003e2000c12e10e */
[----:B------:R-:W-:Y:S04]  /*70b0*/  BSSY.RECONVERGENT B0, `(.L_x_3477) ;  /* 0x000000e000007945 */ /* 0x000fe80003800200 */
[----:B-1----:R-:W-:Y:S05]  /*70c0*/  @P1 BRA `(.L_x_3478) ;  /* 0x0000000000301947 */ /* 0x002fea0003800000 */
[----:B------:R-:W1:Y:S02]  /*70d0*/  QSPC.E.S P1, RZ, [R8+0x4] ;  /* 0x0000040008ff73aa */ /* 0x000e640000020500 */
[----:B-1----:R-:W-:Y:S05]  /*70e0*/  @!P1 BRA `(.L_x_3479) ;  /* 0x00000000001c9947 */ /* 0x002fea0003800000 */
[----:B------:R-:W-:-:S04]  /*70f0*/  MOV R6, R8 ;  /* 0x0000000800067202 */ /* 0x000fc80000000f00 */
[----:B0-----:R-:W-:-:S07]  /*7100*/  MOV R5, R6 ;  /* 0x0000000600057202 */ /* 0x001fce0000000f00 */
.L_x_3480:
[----:B------:R-:W0:Y:S02]  /*7110*/  LDS R6, [R5+0x4] ;  /* 0x0000040005067984 */ /* 0x000e240000000800 */
[----:B0-----:R-:W-:-:S05]  /*7120*/  HFMA2 R7, R6, 1, 1, R11 ;  /* 0x3c003c0006077831 */ /* 0x001fca000000000b */
[----:B------:R-:W0:Y:S02]  /*7130*/  ATOMS.CAST.SPIN P1, [R5+0x4], R6, R7 ;  /* 0x000004060500758d */ /* 0x000e240001820007 */
[----:B0-----:R-:W-:Y:S05]  /*7140*/  @!P1 BRA `(.L_x_3480) ;  /* 0xfffffffc00f09947 */ /* 0x001fea000383ffff */
[----:B------:R-:W-:Y:S05]  /*7150*/  BRA `(.L_x_3478) ;  /* 0x00000000000c7947 */ /* 0x000fea0003800000 */
.L_x_3479:
[----:B0-----:R-:W2:Y:S02]  /*7160*/  LD.E R5, desc[UR14][R8.64+0x4] ;  /* 0x0000040e08057980 */ /* 0x001ea4000c101900 */
[----:B--2---:R-:W-:-:S05]  /*7170*/  IADD3 R5, PT, PT, R11, R5, RZ ;  /* 0x000000050b057210 */ /* 0x004fca0007ffe0ff */
[----:B------:R1:W-:Y:S02]  /*7180*/  ST.E desc[UR14][R8.64+0x4], R5 ;  /* 0x0000040508007985 */ /* 0x0003e4000c10190e */
.L_x_3478:
[----:B------:R-:W-:Y:S05]  /*7190*/  BSYNC.RECONVERGENT B0 ;  /* 0x0000000000007941 */ /* 0x000fea0003800200 */
.L_x_3477:
        /* <DEDUP_REMOVED lines=12> */
.L_x_3484:
[----:B------:R-:W0:Y:S02]  /*7260*/  LDS R4, [R3] ;  /* 0x0000000003047984 */ /* 0x000e240000000800 */
[----:B0-----:R-:W-:-:S05]  /*7270*/  HADD2 R5, R4, R7 ;  /* 0x0000000704057230 */ /* 0x001fca0000000000 */
[----:B------:R-:W0:Y:S02]  /*7280*/  ATOMS.CAST.SPIN P0, [R3], R4, R5 ;  /* 0x000000040300758d */ /* 0x000e240001800005 */
[----:B0-----:R-:W-:Y:S05]  /*7290*/  @!P0 BRA `(.L_x_3484) ;  /* 0xfffffffc00f08947 */ /* 0x001fea000383ffff */
[----:B------:R-:W-:Y:S05]  /*72a0*/  BRA `(.L_x_3482) ;  /* 0x00000000000c7947 */ /* 0x000fea0003800000 */
.L_x_3483:
[----:B------:R-:W2:Y:S02]  /*72b0*/  LD.E R3, desc[UR14][R8.64] ;  /* 0x0000000e08037980 */ /* 0x000ea4000c101900 */
[----:B--2---:R-:W-:-:S05]  /*72c0*/  IADD3 R3, PT, PT, R7, R3, RZ ;  /* 0x0000000307037210 */ /* 0x004fca0007ffe0ff */
[----:B------:R0:W-:Y:S02]  /*72d0*/  ST.E desc[UR14][R8.64], R3 ;  /* 0x0000000308007985 */ /* 0x0001e4000c10190e */
.L_x_3482:
[----:B------:R-:W-:Y:S05]  /*72e0*/  BSYNC.RECONVERGENT B0 ;  /* 0x0000000000007941 */ /* 0x000fea0003800200 */
.L_x_3481:
[----:B------:R1:W-:Y:S01]  /*72f0*/  ATOM.E.ADD.F16x2.RN.STRONG.GPU P0, RZ, desc[UR14][R8.64+0x4], R11 ;  /* 0x8000040b08ff79a2 */ /* 0x0003e2000c10e10e */
[----:B------:R-:W-:Y:S04]  /*7300*/  BSSY.RECONVERGENT B0, `(.L_x_3485) ;  /* 0x000000e000007945 */ /* 0x000fe80003800200 */
[----:B-1----:R-:W-:Y:S05]  /*7310*/  @P0 BRA `(.L_x_3486) ;  /* 0x0000000000300947 */ /* 0x002fea0003800000 */
[----:B------:R-:W1:Y:S02]  /*7320*/  QSPC.E.S P0, RZ, [R8+0x4] ;  /* 0x0000040008ff73aa */ /* 0x000e640000000500 */
[----:B-1----:R-:W-:Y:S05]  /*7330*/  @!P0 BRA `(.L_x_3487) ;  /* 0x00000000001c8947 */ /* 0x002fea0003800000 */
[----:B------:R-:W-:-:S04]  /*7340*/  MOV R4, R8 ;  /* 0x0000000800047202 */ /* 0x000fc80000000f00 */
[----:B0-----:R-:W-:-:S07]  /*7350*/  MOV R3, R4 ;  /* 0x0000000400037202 */ /* 0x001fce0000000f00 */
.L_x_3488:
[----:B------:R-:W0:Y:S02]  /*7360*/  LDS R4, [R3+0x4] ;  /* 0x0000040003047984 */ /* 0x000e240000000800 */
[----:B0-----:R-:W-:-:S05]  /*7370*/  HFMA2 R5, R4, 1, 1, R11 ;  /* 0x3c003c0004057831 */ /* 0x001fca000000000b */
[----:B------:R-:W0:Y:S02]  /*7380*/  ATOMS.CAST.SPIN P0, [R3+0x4], R4, R5 ;  /* 0x000004040300758d */ /* 0x000e240001800005 */
[----:B0-----:R-:W-:Y:S05]  /*7390*/  @!P0 BRA `(.L_x_3488) ;  /* 0xfffffffc00f08947 */ /* 0x001fea000383ffff */
[----:B------:R-:W-:Y:S05]  /*73a0*/  BRA `(.L_x_3486) ;  /* 0x00000000000c7947 */ /* 0x000fea0003800000 */
.L_x_3487:
[----:B0-----:R-:W2:Y:S02]  /*73b0*/  LD.E R3, desc[UR14][R8.64+0x4] ;  /* 0x0000040e08037980 */ /* 0x001ea4000c101900 */
[----:B--2---:R-:W-:-:S05]  /*73c0*/  IADD3 R3, PT, PT, R11, R3, RZ ;  /* 0x000000030b037210 */ /* 0x004fca0007ffe0ff */
[----:B------:R1:W-:Y:S02]  /*73d0*/  ST.E desc[UR14][R8.64+0x4], R3 ;  /* 0x0000040308007985 */ /* 0x0003e4000c10190e */
.L_x_3486:
[----:B------:R-:W-:Y:S05]  /*73e0*/  BSYNC.RECONVERGENT B0 ;  /* 0x0000000000007941 */ /* 0x000fea0003800200 */
.L_x_3485:
        /* <DEDUP_REMOVED lines=13> */
.L_x_3492:
[----:B------:R-:W0:Y:S02]  /*74c0*/  LDS R2, [R0] ;  /* 0x0000000000027984 */ /* 0x000e240000000800 */
[----:B0-----:R-:W-:-:S05]  /*74d0*/  HADD2 R3, R2, R5 ;  /* 0x0000000502037230 */ /* 0x001fca0000000000 */
[----:B------:R-:W0:Y:S02]  /*74e0*/  ATOMS.CAST.SPIN P0, [R0], R2, R3 ;  /* 0x000000020000758d */ /* 0x000e240001800003 */
[----:B0-----:R-:W-:Y:S05]  /*74f0*/  @!P0 BRA `(.L_x_3492) ;  /* 0xfffffffc00f08947 */ /* 0x001fea000383ffff */
[----:B------:R-:W-:Y:S05]  /*7500*/  BRA `(.L_x_3490) ;  /* 0x00000000000c7947 */ /* 0x000fea0003800000 */
.L_x_3491:
[----:B------:R-:W2:Y:S02]  /*7510*/  LD.E R0, desc[UR14][R8.64] ;  /* 0x0000000e08007980 */ /* 0x000ea4000c101900 */
[----:B--2---:R-:W-:-:S05]  /*7520*/  IADD3 R3, PT, PT, R5, R0, RZ ;  /* 0x0000000005037210 */ /* 0x004fca0007ffe0ff */
[----:B------:R0:W-:Y:S02]  /*7530*/  ST.E desc[UR14][R8.64], R3 ;  /* 0x0000000308007985 */ /* 0x0001e4000c10190e */
.L_x_3490:
[----:B------:R-:W-:Y:S05]  /*7540*/  BSYNC.RECONVERGENT B0 ;  /* 0x0000000000007941 */ /* 0x000fea0003800200 */
.L_x_3489:
[----:B------:R1:W-:Y:S02]  /*7550*/  ATOM.E.ADD.F16x2.RN.STRONG.GPU P0, RZ, desc[UR14][R8.64+0x4], R87 ;  /* 0x8000045708ff79a2 */ /* 0x0003e4000c10e10e */
[----:B-1----:R-:W-:Y:S05]  /*7560*/  @P0 EXIT ;  /* 0x000000000000094d */ /* 0x002fea0003800000 */
[----:B------:R-:W1:Y:S02]  /*7570*/  QSPC.E.S P0, RZ, [R8+0x4] ;  /* 0x0000040008ff73aa */ /* 0x000e640000000500 */
[----:B-1----:R-:W-:Y:S05]  /*7580*/  @!P0 BRA `(.L_x_3493) ;  /* 0x00000000001c8947 */ /* 0x002fea0003800000 */
[----:B------:R-:W-:-:S04]  /*7590*/  MOV R2, R8 ;  /* 0x0000000800027202 */ /* 0x000fc80000000f00 */
[----:B------:R-:W-:-:S07]  /*75a0*/  MOV R0, R2 ;  /* 0x0000000200007202 */ /* 0x000fce0000000f00 */
.L_x_3494:
[----:B------:R-:W0:Y:S02]  /*75b0*/  LDS R2, [R0+0x4] ;  /* 0x0000040000027984 */ /* 0x000e240000000800 */
[----:B0-----:R-:W-:-:S05]  /*75c0*/  HFMA2 R3, R2, 1, 1, R87 ;  /* 0x3c003c0002037831 */ /* 0x001fca0000000057 */
[----:B------:R-:W0:Y:S02]  /*75d0*/  ATOMS.CAST.SPIN P0, [R0+0x4], R2, R3 ;  /* 0x000004020000758d */ /* 0x000e240001800003 */
[----:B0-----:R-:W-:Y:S05]  /*75e0*/  @!P0 BRA `(.L_x_3494) ;  /* 0xfffffffc00f08947 */ /* 0x001fea000383ffff */
[----:B------:R-:W-:Y:S05]  /*75f0*/  EXIT ;  /* 0x000000000000794d */ /* 0x000fea0003800000 */
.L_x_3493:
[----:B------:R-:W0:Y:S02]  /*7600*/  LD.E R0, desc[UR14][R8.64+0x4] ;  /* 0x0000040e08007980 */ /* 0x000e24000c101900 */
[----:B0-----:R-:W-:-:S05]  /*7610*/  IADD3 R3, PT, PT, R87, R0, RZ ;  /* 0x0000000057037210 */ /* 0x001fca0007ffe0ff */
[----:B------:R-:W-:Y:S01]  /*7620*/  ST.E desc[UR14][R8.64+0x4], R3 ;  /* 0x0000040308007985 */ /* 0x000fe2000c10190e */
[----:B------:R-:W-:Y:S05]  /*7630*/  EXIT ;  /* 0x000000000000794d */ /* 0x000fea0003800000 */
.L_x_3495:
        /* <DEDUP_REMOVED lines=12> */
.L_x_5328:


//--------------------- .text._Z23gemm_half_q_half_kernelILi3ELi128ELb1ELb1ELi32EEvPK6__halfPKjS4_S2_PS0_iiiiPKtS7_iiiiiibS2_i --------------------------
	.section	.text._Z23gemm_half_q_half_kernelILi3ELi128ELb1ELb1ELi32EEvPK6__halfPKjS4_S2_PS0_iiiiPKtS7_iiiiiibS2_i,"ax",@progbits
	.align	128
        .global         _Z23gemm_half_q_half_kernelILi3ELi128ELb1ELb1ELi32EEvPK6__halfPKjS4_S2_PS0_iiiiPKtS7_iiiiiibS2_i
        .type           _Z23gemm_half_q_half_kernelILi3ELi128ELb1ELb1ELi32EEvPK6__halfPKjS4_S2_PS0_iiiiPKtS7_iiiiiibS2_i,@function
        .size           _Z23gemm_half_q_half_kernelILi3ELi128ELb1ELb1ELi32EEvPK6__halfPKjS4_S2_PS0_iiiiPKtS7_iiiiiibS2_i,(.L_x_5329 - _Z23gemm_half_q_half_kernelILi3ELi128ELb1ELb1ELi32EEvPK6__halfPKjS4_S2_PS0_iiiiPKtS7_iiiiiibS2_i)
        .other          _Z23gemm_half_q_half_kernelILi3ELi128ELb1ELb1ELi32EEvPK6__halfPKjS4_S2_PS0_iiiiPKtS7_iiiiiibS2_i,@"STO_CUDA_ENTRY STV_DEFAULT"
_Z23gemm_half_q_half_kernelILi3ELi128ELb1ELb1ELi32EEvPK6__halfPKjS4_S2_PS0_iiiiPKtS7_iiiiiibS2_i:
.text._Z23gemm_half_q_half_kernelILi3ELi128ELb1ELb1ELi32EEvPK6__halfPKjS4_S2_PS0_iiiiPKtS7_iiiiiibS2_i:
        /* <DEDUP_REMOVED lines=11> */
[----:B0-----:R-:W3:Y:S07]  /*00b0*/  LDG.E.U16 R2, desc[UR10][R2.64] ;  /* 0x0000000a02027981 */ /* 0x001eee000c1e1500 */
[----:B------:R-:W0:Y:S01]  /*00c0*/  S2UR UR13, SR_CTAID.X ;  /* 0x00000000000d79c3 */ /* 0x000e220000002500 */
[----:B------:R-:W-:Y:S01]  /*00d0*/  UISETP.NE.AND UP1, UPT, UR6, 0x1, UPT ;  /* 0x000000010600788c */ /* 0x000fe2000bf25270 */
[----:B------:R-:W-:Y:S01]  /*00e0*/  PRMT R17, RZ, 0x7610, R17 ;  /* 0x00007610ff117816 */ /* 0x000fe20000000011 */
[----:B------:R-:W4:Y:S01]  /*00f0*/  S2R R5, SR_CTAID.Z ;  /* 0x0000000000057919 */ /* 0x000f220000002700 */
[----:B------:R-:W-:-:S02]  /*0100*/  PRMT R16, RZ, 0x7610, R16 ;  /* 0x00007610ff107816 */ /* 0x000fc40000000010 */
        /* <DEDUP_REMOVED lines=14> */
.L_x_3496:
[----:B------:R-:W-:Y:S01]  /*01f0*/  PRMT R2, R4, 0x9910, RZ ;  /* 0x0000991004027816 */ /* 0x000fe200000000ff */
[----:B------:R-:W-:Y:S01]  /*0200*/  UISETP.LT.U32.AND UP0, UPT, UR6, 0x3, UPT ;  /* 0x000000030600788c */ /* 0x000fe2000bf01070 */
[----:B------:R-:W-:Y:S02]  /*0210*/  SHF.L.U32 R3, R5, 0x5, RZ ;  /* 0x0000000505037819 */ /* 0x000fe400000006ff */
[----:B------:R-:W-:Y:S02]  /*0220*/  ISETP.NE.AND P0, PT, R2, RZ, PT ;  /* 0x000000ff0200720c */ /* 0x000fe40003f05270 */
[----:B------:R-:W-:-:S11]  /*0230*/  VIADDMNMX R2, R3, 0x20, R0, PT ;  /* 0x0000002003027846 */ /* 0x000fd60003800100 */
[----:B------:R-:W-:Y:S05]  /*0240*/  @!P0 EXIT ;  /* 0x000000000000894d */ /* 0x000fea0003800000 */
[----:B------:R-:W-:Y:S01]  /*0250*/  IADD3 R7, PT, PT, R3, R6, RZ ;  /* 0x0000000603077210 */ /* 0x000fe20007ffe0ff */
[----:B------:R-:W-:Y:S01]  /*0260*/  USHF.L.U32 UR4, UR13, 0x7, URZ ;  /* 0x000000070d047899 */ /* 0x000fe200080006ff */
[----:B------:R-:W-:Y:S01]  /*0270*/  BSSY.RECONVERGENT B0, `(.L_x_3497) ;  /* 0x00000b5000007945 */ /* 0x000fe20003800200 */
[----:B------:R-:W-:Y:S01]  /*0280*/  USEL UR7, UR6, 0x3, UP0 ;  /* 0x0000000306077887 */ /* 0x000fe20008000000 */
[----:B------:R-:W-:-:S03]  /*0290*/  ISETP.GE.AND P0, PT, R7, R2, PT ;  /* 0x000000020700720c */ /* 0x000fc60003f06270 */
        /* <DEDUP_REMOVED lines=31> */
.L_x_3502:
        /* <DEDUP_REMOVED lines=32> */
.L_x_3501:
        /* <DEDUP_REMOVED lines=20> */
.L_x_3503:
[----:B------:R-:W-:-:S13]  /*07d0*/  ISETP.EQ.AND P1, PT, RZ, UR8, PT ;  /* 0x00000008ff007c0c */ /* 0x000fda000bf22270 */
[----:B------:R-:W-:Y:S05]  /*07e0*/  @!P0 BRA P1, `(.L_x_3498) ;  /* 0x0000000400748947 */ /* 0x000fea0000800000 */
.L_x_3500:
        /* <DEDUP_REMOVED lines=12> */
.L_x_3499:
        /* <DEDUP_REMOVED lines=15> */
.L_x_3506:
[-C--:B------:R-:W-:Y:S02]  /*09a0*/  IADD3 R10, PT, PT, R19, R0.reuse, RZ ;  /* 0x00000000130a7210 */ /* 0x080fe40007ffe0ff */
[----:B-----5:R-:W-:Y:S02]  /*09b0*/  IADD3 R9, P0, PT, R7, R19, RZ ;  /* 0x0000001307097210 */ /* 0x020fe40007f1e0ff */
[----:B------:R-:W-:Y:S02]  /*09c0*/  IADD3 R11, PT, PT, R10, R0, RZ ;  /* 0x000000000a0b7210 */ /* 0x000fe40007ffe0ff */
[----:B------:R-:W-:Y:S02]  /*09d0*/  LEA.HI.X.SX32 R12, R19, RZ, 0x1, P0 ;  /* 0x000000ff130c7211 */ /* 0x000fe400000f0eff */
[----:B0-----:R-:W-:Y:S02]  /*09e0*/  LEA R8, P0, R9, UR14, 0x1 ;  /* 0x0000000e09087c11 */ /* 0x001fe4000f8008ff */
[----:B------:R-:W-:-:S02]  /*09f0*/  IADD3 R14, P1, PT, R7, R10, RZ ;  /* 0x0000000a070e7210 */ /* 0x000fc40007f3e0ff */
[----:B------:R-:W-:Y:S02]  /*0a00*/  IADD3 R19, PT, PT, R11, R0, RZ ;  /* 0x000000000b137210 */ /* 0x000fe40007ffe0ff */
[----:B------:R-:W-:Y:S02]  /*0a10*/  LEA.HI.X R9, R9, UR15, R12, 0x1, P0 ;  /* 0x0000000f09097c11 */ /* 0x000fe400080f0c0c */
[C---:B------:R-:W-:Y:S02]  /*0a20*/  IADD3 R13, P2, PT, R7.reuse, R11, RZ ;  /* 0x0000000b070d7210 */ /* 0x040fe40007f5e0ff */
[----:B------:R-:W-:Y:S02]  /*0a30*/  LEA.HI.X.SX32 R21, R10, RZ, 0x1, P1 ;  /* 0x000000ff0a157211 */ /* 0x000fe400008f0eff */
        /* <DEDUP_REMOVED lines=22> */
.L_x_3505:
[----:B------:R-:W-:-:S04]  /*0ba0*/  UIADD3 UR9, UPT, UPT, URZ, -UR8, URZ ;  /* 0x80000008ff097290 */ /* 0x000fc8000fffe0ff */
[----:B------:R-:W-:-:S09]  /*0bb0*/  UISETP.GT.AND UP2, UPT, UR9, 0x1, UPT ;  /* 0x000000010900788c */ /* 0x000fd2000bf44270 */
[----:B------:R-:W-:Y:S05]  /*0bc0*/  BRA.U !UP2, `(.L_x_3507) ;  /* 0x000000010a487547 */ /* 0x000fea000b800000 */
[----:B------:R-:W0:Y:S01]  /*0bd0*/  LDCU.64 UR14, c[0x0][0x380] ;  /* 0x00007000ff0e77ac */ /* 0x000e220008000a00 */
[----:B------:R-:W-:Y:S02]  /*0be0*/  IADD3 R12, PT, PT, R19, R0, RZ ;  /* 0x00000000130c7210 */ /* 0x000fe40007ffe0ff */
        /* <DEDUP_REMOVED lines=16> */
.L_x_3507:
[----:B------:R-:W-:-:S09]  /*0cf0*/  UISETP.NE.OR UP0, UPT, UR8, URZ, UP0 ;  /* 0x000000ff0800728c */ /* 0x000fd20008705670 */
[----:B------:R-:W-:Y:S05]  /*0d00*/  BRA.U !UP0, `(.L_x_3498) ;  /* 0x00000001082c7547 */ /* 0x000fea000b800000 */
.L_x_3504:
        /* <DEDUP_REMOVED lines=11> */
.L_x_3498:
[----:B------:R-:W-:Y:S05]  /*0dc0*/  BSYNC.RECONVERGENT B0 ;  /* 0x0000000000007941 */ /* 0x000fea0003800200 */
.L_x_3497:
        /* <DEDUP_REMOVED lines=10> */
[----:B------:R-:W-:Y:S02]  /*0e70*/  UISETP.GE.AND UP0, UPT, UR7, URZ, UPT ;  /* 0x000000ff0700728c */ /* 0x000fe4000bf06270 */
[----:B------:R-:W-:-:S06]  /*0e80*/  UIMAD UR8, UR8, 0x3, UR4 ;  /* 0x00000003080878a4 */ /* 0x000fcc000f8e0204 */
[----:B-----5:R-:W-:Y:S01]  /*0e90*/  LEA R7, R6, UR8, 0x2 ;  /* 0x0000000806077c11 */ /* 0x020fe2000f8e10ff */
[----:B------:R-:W-:Y:S06]  /*0ea0*/  BRA.U UP0, `(.L_x_3509) ;  /* 0x00000001008c7547 */ /* 0x000fec000b800000 */
[----:B------:R-:W-:Y:S02]  /*0eb0*/  UIADD3 UR4, UPT, UPT, URZ, -UR7, URZ ;  /* 0x80000007ff047290 */ /* 0x000fe4000fffe0ff */
[----:B------:R-:W-:Y:S02]  /*0ec0*/  UPLOP3.LUT UP0, UPT, UPT, UPT, UPT, 0x80, 0x8 ;  /* 0x000000000008789c */ /* 0x000fe40003f0f070 */
[----:B------:R-:W-:-:S09]  /*0ed0*/  UISETP.GT.AND UP2, UPT, UR4, 0x3, UPT ;  /* 0x000000030400788c */ /* 0x000fd2000bf44270 */
[----:B------:R-:W-:Y:S05]  /*0ee0*/  BRA.U !UP2, `(.L_x_3510) ;  /* 0x000000010a447547 */ /* 0x000fea000b800000 */
[----:B0-----:R-:W0:Y:S01]  /*0ef0*/  LDC.64 R18, c[0x0][0x3a0] ;  /* 0x0000e800ff127b82 */ /* 0x001e220000000a00 */
[----:B------:R-:W-:-:S11]  /*0f00*/  UPLOP3.LUT UP0, UPT, UPT, UPT, UPT, 0x40, 0x4 ;  /* 0x000000000004789c */ /* 0x000fd60003f0e870 */
.L_x_3511:
        /* <DEDUP_REMOVED lines=15> */
.L_x_3510:
        /* <DEDUP_REMOVED lines=12> */
.L_x_3512:
[----:B------:R-:W-:-:S09]  /*10c0*/  UISETP.NE.OR UP0, UPT, UR7, URZ, UP0 ;  /* 0x000000ff0700728c */ /* 0x000fd20008705670 */
[----:B------:R-:W-:Y:S05]  /*10d0*/  BRA.U !UP0, `(.L_x_3508) ;  /* 0x00000001081c7547 */ /* 0x000fea000b800000 */
.L_x_3509:
[----:B012---:R-:W0:Y:S02]  /*10e0*/  LDC.64 R8, c[0x0][0x3a0] ;  /* 0x0000e800ff087b82 */ /* 0x007e240000000a00 */
.L_x_3513:
[C---:B0-----:R-:W-:Y:S01]  /*10f0*/  IMAD.WIDE R10, R7.reuse, 0x2, R8 ;  /* 0x00000002070a7825 */ /* 0x041fe200078e0208 */
[----:B------:R-:W-:Y:S01]  /*1100*/  UIADD3 UR7, UPT, UPT, UR7, 0x1, URZ ;  /* 0x0000000107077890 */ /* 0x000fe2000fffe0ff */
[----:B------:R-:W-:-:S03]  /*1110*/  IADD3 R7, PT, PT, R7, UR9, RZ ;  /* 0x0000000907077c10 */ /* 0x000fc6000fffe0ff */
[----:B------:R3:W-:Y:S01]  /*1120*/  STG.E.64 desc[UR10][R10.64], RZ ;  /* 0x000000ff0a007986 */ /* 0x0007e2000c101b0a */
[----:B------:R-:W-:-:S09]  /*1130*/  UISETP.NE.AND UP0, UPT, UR7, URZ, UPT ;  /* 0x000000ff0700728c */ /* 0x000fd2000bf05270 */
[----:B---3--:R-:W-:Y:S05]  /*1140*/  BRA.U UP0, `(.L_x_3513) ;  /* 0xfffffffd00e87547 */ /* 0x008fea000b83ffff */
.L_x_3508:
[----:B------:R-:W3:Y:S01]  /*1150*/  LDCU UR7, c[0x0][0x3c8] ;  /* 0x00007900ff0777ac */ /* 0x000ee20008000800 */
[----:B------:R-:W-:Y:S01]  /*1160*/  BAR.SYNC.DEFER_BLOCKING 0x0 ;  /* 0x0000000000007b1d */ /* 0x000fe20000010000 */
[----:B------:R-:W-:-:S05]  /*1170*/  ISETP.GE.AND P0, PT, R3, R0, PT ;  /* 0x000000000300720c */ /* 0x000fca0003f06270 */
[----:B------:R-:W4:Y:S01]  /*1180*/  LDCU UR8, c[0x0][0x3cc] ;  /* 0x00007980ff0877ac */ /* 0x000f220008000800 */
[----:B------:R-:W0:Y:S01]  /*1190*/  LDCU UR14, c[0x0][0x3d0] ;  /* 0x00007a00ff0e77ac */ /* 0x000e220008000800 */
[----:B------:R-:W0:Y:S01]  /*11a0*/  LDCU UR15, c[0x0][0x3d4] ;  /* 0x00007a80ff0f77ac */ /* 0x000e220008000800 */
[----:B---3-5:R-:W-:Y:S01]  /*11b0*/  VIMNMX R7, PT, PT, R3, UR7, PT ;  /* 0x0000000703077c48 */ /* 0x028fe2000bfe0100 */
[----:B------:R-:W3:Y:S04]  /*11c0*/  LDCU UR16, c[0x0][0x3d8] ;  /* 0x00007b00ff1077ac */ /* 0x000ee80008000800 */
[----:B------:R-:W-:Y:S05]  /*11d0*/  @P0 BRA `(.L_x_3514) ;  /* 0x0000000000d40947 */ /* 0x000fea0003800000 */
[----:B012---:R-:W0:Y:S01]  /*11e0*/  LDC.64 R8, c[0x0][0x3b8] ;  /* 0x0000ee00ff087b82 */ /* 0x007e220000000a00 */
        /* <DEDUP_REMOVED lines=10> */
.L_x_3515:
[----:B------:R-:W0:Y:S01]  /*1290*/  LDC.64 R10, c[0x0][0x390] ;  /* 0x0000e400ff0a7b82 */ /* 0x000e220000000a00 */
[----:B-----5:R-:W-:-:S05]  /*12a0*/  IADD3 R21, PT, PT, R5, UR4, RZ ;  /* 0x0000000405157c10 */ /* 0x020fca000fffe0ff */
[----:B------:R-:W-:-:S05]  /*12b0*/  IMAD R12, R21, UR9, RZ ;  /* 0x00000009150c7c24 */ /* 0x000fca000f8e02ff */
        /* <DEDUP_REMOVED lines=39> */
.L_x_3514:
[C---:B------:R-:W-:Y:S01]  /*1530*/  ISETP.GT.AND P0, PT, R3.reuse, UR7, PT ;  /* 0x0000000703007c0c */ /* 0x040fe2000bf04270 */
[----:B012---:R-:W-:Y:S01]  /*1540*/  HFMA2 R9, -RZ, RZ, 0, 0 ;  /* 0x00000000ff097431 */ /* 0x007fe200000001ff */
[----:B------:R-:W-:Y:S02]  /*1550*/  SHF.R.S32.HI R2, RZ, 0x1f, R7 ;  /* 0x0000001fff027819 */ /* 0x000fe40000011407 */
[C---:B----4-:R-:W-:Y:S02]  /*1560*/  ISETP.GT.AND P1, PT, R3.reuse, UR8, PT ;  /* 0x0000000803007c0c */ /* 0x050fe4000bf24270 */
[----:B------:R-:W-:Y:S02]  /*1570*/  LEA.HI R2, R2, R7, RZ, 0x5 ;  /* 0x0000000702027211 */ /* 0x000fe400078f28ff */
[----:B------:R-:W-:Y:S02]  /*1580*/  CS2R R6, SRZ ;  /* 0x0000000000067805 */ /* 0x000fe4000001ff00 */
[----:B------:R-:W-:-:S02]  /*1590*/  ISETP.GT.AND P2, PT, R3, UR14, PT ;  /* 0x0000000e03007c0c */ /* 0x000fc4000bf44270 */
[C---:B------:R-:W-:Y:S02]  /*15a0*/  ISETP.GT.AND P3, PT, R3.reuse, UR15, PT ;  /* 0x0000000f03007c0c */ /* 0x040fe4000bf64270 */
[----:B---3--:R-:W-:Y:S02]  /*15b0*/  ISETP.GT.AND P4, PT, R3, UR16, PT ;  /* 0x0000001003007c0c */ /* 0x008fe4000bf84270 */
        /* <DEDUP_REMOVED lines=11> */
.L_x_3516:
        /* <DEDUP_REMOVED lines=8> */
.L_x_3517:
        /* <DEDUP_REMOVED lines=8> */
.L_x_3518:
        /* <DEDUP_REMOVED lines=8> */
.L_x_3519:
        /* <DEDUP_REMOVED lines=8> */
.L_x_3520:
[----:B------:R-:W-:Y:S01]  /*1870*/  LEA R2, R11, R2, 0x3 ;  /* 0x000000020b027211 */ /* 0x000fe200078e18ff */
[----:B------:R-:W0:Y:S01]  /*1880*/  LDCU.64 UR14, c[0x0][0x388] ;  /* 0x00007100ff0e77ac */ /* 0x000e220008000a00 */
[----:B------:R-:W-:Y:S02]  /*1890*/  VIMNMX R0, PT, PT, R0, UR7, PT ;  /* 0x0000000700007c48 */ /* 0x000fe4000bfe0100 */
[----:B------:R-:W-:Y:S02]  /*18a0*/  IADD3 R2, PT, PT, R7, R2, R6 ;  /* 0x0000000207027210 */ /* 0x000fe40007ffe006 */
[----:B------:R-:W-:Y:S02]  /*18b0*/  PRMT R47, RZ, 0x5410, RZ ;  /* 0x00005410ff2f7816 */ /* 0x000fe400000000ff */
[----:B------:R-:W-:Y:S02]  /*18c0*/  IADD3 R2, PT, PT, R10, R2, R9 ;  /* 0x000000020a027210 */ /* 0x000fe40007ffe009 */
[----:B------:R-:W-:-:S02]  /*18d0*/  PRMT R48, RZ, 0x5410, RZ ;  /* 0x00005410ff307816 */ /* 0x000fc400000000ff */
[----:B------:R-:W-:Y:S01]  /*18e0*/  PRMT R10, RZ, 0x5410, RZ ;  /* 0x00005410ff0a7816 */ /* 0x000fe200000000ff */
[----:B------:R-:W-:Y:S01]  /*18f0*/  IMAD R5, R2, UR9, RZ ;  /* 0x0000000902057c24 */ /* 0x000fe2000f8e02ff */
[----:B------:R-:W-:Y:S02]  /*1900*/  SHF.R.S32.HI R2, RZ, 0x1f, R4 ;  /* 0x0000001fff027819 */ /* 0x000fe40000011404 */
[----:B------:R-:W-:Y:S02]  /*1910*/  PRMT R6, RZ, 0x5410, RZ ;  /* 0x00005410ff067816 */ /* 0x000fe400000000ff */
[----:B------:R-:W-:Y:S02]  /*1920*/  IADD3 R4, P0, PT, R4, R5, RZ ;  /* 0x0000000504047210 */ /* 0x000fe40007f1e0ff */
[----:B------:R-:W-:Y:S02]  /*1930*/  PRMT R7, RZ, 0x5410, RZ ;  /* 0x00005410ff077816 */ /* 0x000fe400000000ff */
[----:B------:R-:W-:-:S02]  /*1940*/  LEA.HI.X.SX32 R5, R5, R2, 0x1, P0 ;  /* 0x0000000205057211 */ /* 0x000fc400000f0eff */
[----:B------:R-:W-:Y:S02]  /*1950*/  ISETP.GT.AND P0, PT, R0, R3, PT ;  /* 0x000000030000720c */ /* 0x000fe40003f04270 */
[----:B0-----:R-:W-:-:S04]  /*1960*/  LEA R18, P1, R4, UR14, 0x2 ;  /* 0x0000000e04127c11 */ /* 0x001fc8000f8210ff */
[----:B------:R-:W-:Y:S02]  /*1970*/  LEA.HI.X R19, R4, UR15, R5, 0x2, P1 ;  /* 0x0000000f04137c11 */ /* 0x000fe400088f1405 */
[----:B------:R-:W-:-:S05]  /*1980*/  PRMT R5, RZ, 0x5410, RZ ;  /* 0x00005410ff057816 */ /* 0x000fca00000000ff */
[----:B------:R-:W-:Y:S05]  /*1990*/  @!P0 BRA `(.L_x_3521) ;  /* 0x00000064002c8947 */ /* 0x000fea0003800000 */
[----:B------:R-:W2:Y:S01]  /*19a0*/  LDG.E.128.CONSTANT R8, desc[UR10][R18.64] ;  /* 0x0000000a12087981 */ /* 0x000ea2000c1e9d00 */
[----:B------:R-:W-:-:S05]  /*19b0*/  MOV R3, UR9 ;  /* 0x0000000900037c02 */ /* 0x000fca0008000f00 */
[----:B------:R-:W-:-:S05]  /*19c0*/  IMAD.WIDE R2, R3, 0x4, R18 ;  /* 0x0000000403027825 */ /* 0x000fca00078e0212 */
[----:B------:R-:W3:Y:S01]  /*19d0*/  LDG.E.128.CONSTANT R4, desc[UR10][R2.64] ;  /* 0x0000000a02047981 */ /* 0x000ee2000c1e9d00 */
[----:B------:R-:W-:Y:S01]  /*19e0*/  UISETP.NE.AND UP2, UPT, UR12, URZ, UPT ;  /* 0x000000ff0c00728c */ /* 0x000fe2000bf45270 */
[----:B------:R-:W-:Y:S02]  /*19f0*/  PRMT R47, RZ, 0x5410, RZ ;  /* 0x00005410ff2f7816 */ /* 0x000fe400000000ff */
[----:B------:R-:W-:Y:S02]  /*1a00*/  PRMT R48, RZ, 0x5410, RZ ;  /* 0x00005410ff307816 */ /* 0x000fe400000000ff */
[----:B--2---:R-:W-:Y:S02]  /*1a10*/  LOP3.LUT R18, R9, 0xff, RZ, 0xc0, !PT ;  /* 0x000000ff09127812 */ /* 0x004fe400078ec0ff */
[----:B------:R-:W-:Y:S02]  /*1a20*/  LEA.HI R25, R8, 0xffffff80, RZ, 0x8 ;  /* 0xffffff8008197811 */ /* 0x000fe400078f40ff */
[----:B------:R-:W-:-:S02]  /*1a30*/  IADD3 R20, PT, PT, R18, -0x80, RZ ;  /* 0xffffff8012147810 */ /* 0x000fc40007ffe0ff */
[----:B------:R-:W-:Y:S02]  /*1a40*/  LOP3.LUT R18, R10, 0xff, RZ, 0xc0, !PT ;  /* 0x000000ff0a127812 */ /* 0x000fe400078ec0ff */
[----:B------:R-:W-:Y:S01]  /*1a50*/  LOP3.LUT R0, R8, 0xff, RZ, 0xc0, !PT ;  /* 0x000000ff08007812 */ /* 0x000fe200078ec0ff */
[----:B------:R-:W0:Y:S01]  /*1a60*/  I2F.F16 R25, R25 ;  /* 0x0000001900197306 */ /* 0x000e220000200c00 */
[----:B------:R-:W-:Y:S02]  /*1a70*/  IADD3 R19, PT, PT, R18, -0x80, RZ ;  /* 0xffffff8012137810 */ /* 0x000fe40007ffe0ff */
[--C-:B------:R-:W-:Y:S02]  /*1a80*/  SHF.R.U32.HI R18, RZ, 0x8, R8.reuse ;  /* 0x00000008ff127819 */ /* 0x100fe40000011608 */
[----:B------:R-:W-:Y:S02]  /*1a90*/  SHF.R.U32.HI R8, RZ, 0x10, R8 ;  /* 0x00000010ff087819 */ /* 0x000fe40000011608 */
[----:B------:R-:W-:Y:S01]  /*1aa0*/  LOP3.LUT R26, R11, 0xff, RZ, 0xc0, !PT ;  /* 0x000000ff0b1a7812 */ /* 0x000fe200078ec0ff */
[----:B------:R-:W1:Y:S01]  /*1ab0*/  I2F.F16 R20, R20 ;  /* 0x0000001400147306 */ /* 0x000e620000200c00 */
[----:B------:R-:W-:-:S02]  /*1ac0*/  LOP3.LUT R8, R8, 0xff, RZ, 0xc0, !PT ;  /* 0x000000ff08087812 */ /* 0x000fc400078ec0ff */
[----:B------:R-:W-:Y:S02]  /*1ad0*/  IADD3 R28, PT, PT, R26, -0x80, RZ ;  /* 0xffffff801a1c7810 */ /* 0x000fe40007ffe0ff */
[----:B------:R-:W-:Y:S02]  /*1ae0*/  LOP3.LUT R26, R18, 0xff, RZ, 0xc0, !PT ;  /* 0x000000ff121a7812 */ /* 0x000fe400078ec0ff */
[----:B------:R-:W-:Y:S01]  /*1af0*/  IADD3 R8, PT, PT, R8, -0x80, RZ ;  /* 0xffffff8008087810 */ /* 0x000fe20007ffe0ff */
[----:B------:R-:W2:Y:S01]  /*1b00*/  I2F.F16 R18, R28 ;  /* 0x0000001c00127306 */ /* 0x000ea20000200c00 */
[----:B------:R-:W-:Y:S02]  /*1b10*/  IADD3 R0, PT, PT, R0, -0x80, RZ ;  /* 0xffffff8000007810 */ /* 0x000fe40007ffe0ff */
[----:B------:R-:W-:Y:S02]  /*1b20*/  IADD3 R27, PT, PT, R26, -0x80, RZ ;  /* 0xffffff801a1b7810 */ /* 0x000fe40007ffe0ff */
[----:B------:R-:W-:-:S02]  /*1b30*/  LEA.HI R24, R9, 0xffffff80, RZ, 0x8 ;  /* 0xffffff8009187811 */ /* 0x000fc400078f40ff */
[----:B------:R-:W-:Y:S01]  /*1b40*/  SHF.R.U32.HI R29, RZ, 0x8, R10 ;  /* 0x00000008ff1d7819 */ /* 0x000fe2000001160a */
[----:B------:R4:W0:Y:S01]  /*1b50*/  I2F.F16 R26, R8 ;  /* 0x00000008001a7306 */ /* 0x0008220000200c00 */
[----:B---3--:R-:W-:Y:S02]  /*1b60*/  LEA.HI R34, R4, 0xffffff80, RZ, 0x8 ;  /* 0xffffff8004227811 */ /* 0x008fe400078f40ff */
[----:B------:R-:W-:Y:S02]  /*1b70*/  LOP3.LUT R30, R29, 0xff, RZ, 0xc0, !PT ;  /* 0x000000ff1d1e7812 */ /* 0x000fe400078ec0ff */
[----:B------:R-:W-:Y:S02]  /*1b80*/  LEA.HI R36, R6, 0xffffff80, RZ, 0x8 ;  /* 0xffffff8006247811 */ /* 0x000fe400078f40ff */
[----:B------:R-:W-:Y:S01]  /*1b90*/  LEA.HI R23, R10, 0xffffff80, RZ, 0x8 ;  /* 0xffffff800a177811 */ /* 0x000fe200078f40ff */
[----:B------:R3:W0:Y:S01]  /*1ba0*/  I2F.F16 R21, R0 ;  /* 0x0000000000157306 */ /* 0x0006220000200c00 */
[----:B----4-:R-:W-:-:S02]  /*1bb0*/  SHF.R.U32.HI R8, RZ, 0x8, R11 ;  /* 0x00000008ff087819 */ /* 0x010fc4000001160b */
[----:B------:R-:W-:Y:S02]  /*1bc0*/  LEA.HI R22, R11, 0xffffff80, RZ, 0x8 ;  /* 0xffffff800b167811 */ /* 0x000fe400078f40ff */
[----:B------:R-:W-:Y:S02]  /*1bd0*/  LOP3.LUT R8, R8, 0xff, RZ, 0xc0, !PT ;  /* 0x000000ff08087812 */ /* 0x000fe400078ec0ff */
[----:B------:R-:W-:Y:S01]  /*1be0*/  SHF.R.U32.HI R10, RZ, 0x10, R10 ;  /* 0x00000010ff0a7819 */ /* 0x000fe2000001160a */
[----:B------:R-:W4:Y:S01]  /*1bf0*/  I2F.F16 R24, R24 ;  /* 0x0000001800187306 */ /* 0x000f220000200c00 */
[----:B---3--:R-:W-:Y:S02]  /*1c00*/  SHF.R.U32.HI R0, RZ, 0x8, R9 ;  /* 0x00000008ff007819 */ /* 0x008fe40000011609 */
[----:B------:R-:W-:Y:S02]  /*1c10*/  IADD3 R8, PT, PT, R8, -0x80, RZ ;  /* 0xffffff8008087810 */ /* 0x000fe40007ffe0ff */
[----:B------:R-:W-:-:S02]  /*1c20*/  LOP3.LUT R0, R0, 0xff, RZ, 0xc0, !PT ;  /* 0x000000ff00007812 */ /* 0x000fc400078ec0ff */
[----:B------:R-:W-:Y:S01]  /*1c30*/  SHF.R.U32.HI R9, RZ, 0x10, R9 ;  /* 0x00000010ff097819 */ /* 0x000fe20000011609 */
[----:B------:R3:W0:Y:S01]  /*1c40*/  I2F.F16 R32, R8 ;  /* 0x0000000800207306 */ /* 0x0006220000200c00 */
[----:B------:R-:W-:Y:S02]  /*1c50*/  IADD3 R0, PT, PT, R0, -0x80, RZ ;  /* 0xffffff8000007810 */ /* 0x000fe40007ffe0ff */
[----:B------:R-:W-:Y:S02]  /*1c60*/  LOP3.LUT R9, R9, 0xff, RZ, 0xc0, !PT ;  /* 0x000000ff09097812 */ /* 0x000fe400078ec0ff */
[----:B------:R-:W-:Y:S02]  /*1c70*/  SHF.R.U32.HI R11, RZ, 0x10, R11 ;  /* 0x00000010ff0b7819 */ /* 0x000fe4000001160b */
[----:B------:R-:W-:Y:S01]  /*1c80*/  IADD3 R9, PT, PT, R9, -0x80, RZ ;  /* 0xffffff8009097810 */ /* 0x000fe20007ffe0ff */
[----:B------:R5:W0:Y:S01]  /*1c90*/  I2F.F16 R28, R0 ;  /* 0x00000000001c7306 */ /* 0x000a220000200c00 */
[----:B---3--:R-:W-:-:S02]  /*1ca0*/  LOP3.LUT R8, R5, 0xff, RZ, 0xc0, !PT ;  /* 0x000000ff05087812 */ /* 0x008fc400078ec0ff */
[----:B------:R-:W-:Y:S02]  /*1cb0*/  LOP3.LUT R10, R10, 0xff, RZ, 0xc0, !PT ;  /* 0x000000ff0a0a7812 */ /* 0x000fe400078ec0ff */
[----:B------:R-:W-:Y:S02]  /*1cc0*/  IADD3 R39, PT, PT, R8, -0x80, RZ ;  /* 0xffffff8008277810 */ /* 0x000fe40007ffe0ff */
[----:B------:R-:W-:Y:S01]  /*1cd0*/  LOP3.LUT R8, R6, 0xff, RZ, 0xc0, !PT ;  /* 0x000000ff06087812 */ /* 0x000fe200078ec0ff */
[----:B------:R3:W0:Y:S01]  /*1ce0*/  I2F.F16 R29, R9 ;  /* 0x00000009001d7306 */ /* 0x0006220000200c00 */
[----:B-----5:R-:W-:Y:S02]  /*1cf0*/  LOP3.LUT R0, R4, 0xff, RZ, 0xc0, !PT ;  /* 0x000000ff04007812 */ /* 0x020fe400078ec0ff */
[----:B------:R-:W-:Y:S02]  /*1d00*/  IADD3 R40, PT, PT, R8, -0x80, RZ ;  /* 0xffffff8008287810 */ /* 0x000fe40007ffe0ff */
[----:B------:R-:W-:-:S02]  /*1d10*/  IADD3 R0, PT, PT, R0, -0x80, RZ ;  /* 0xffffff8000007810 */ /* 0x000fc40007ffe0ff */
[--C-:B------:R-:W-:Y:S01]  /*1d20*/  SHF.R.U32.HI R8, RZ, 0x8, R4.reuse ;  /* 0x00000008ff087819 */ /* 0x100fe20000011604 */
[----:B------:R-:W0:Y:S01]  /*1d30*/  I2F.F16 R23, R23 ;  /* 0x0000001700177306 */ /* 0x000e220000200c00 */
[----:B------:R-:W-:Y:S02]  /*1d40*/  SHF.R.U32.HI R4, RZ, 0x10, R4 ;  /* 0x00000010ff047819 */ /* 0x000fe40000011604 */
[----:B---3--:R-:W-:Y:S02]  /*1d50*/  LOP3.LUT R9, R7, 0xff, RZ, 0xc0, !PT ;  /* 0x000000ff07097812 */ /* 0x008fe400078ec0ff */
[----:B------:R-:W-:Y:S02]  /*1d60*/  LOP3.LUT R4, R4, 0xff, RZ, 0xc0, !PT ;  /* 0x000000ff04047812 */ /* 0x000fe400078ec0ff */
[----:B------:R-:W-:Y:S01]  /*1d70*/  IADD3 R9, PT, PT, R9, -0x80, RZ ;  /* 0xffffff8009097810 */ /* 0x000fe20007ffe0ff */
[----:B------:R3:W0:Y:S01]  /*1d80*/  I2F.F16 R38, R0 ;  /* 0x0000000000267306 */ /* 0x0006220000200c00 */
[----:B------:R-:W-:-:S02]  /*1d90*/  IADD3 R4, PT, PT, R4, -0x80, RZ ;  /* 0xffffff8004047810 */ /* 0x000fc40007ffe0ff */
[----:B------:R-:W-:Y:S02]  /*1da0*/  LOP3.LUT R11, R11, 0xff, RZ, 0xc0, !PT ;  /* 0x000000ff0b0b7812 */ /* 0x000fe400078ec0ff */
[----:B------:R-:W-:Y:S02]  /*1db0*/  IADD3 R30, PT, PT, R30, -0x80, RZ ;  /* 0xffffff801e1e7810 */ /* 0x000fe40007ffe0ff */
[----:B------:R-:W-:Y:S01]  /*1dc0*/  LEA.HI R35, R5, 0xffffff80, RZ, 0x8 ;  /* 0xffffff8005237811 */ /* 0x000fe200078f40ff */
[----:B------:R5:W0:Y:S01]  /*1dd0*/  I2F.F16 R41, R9 ;  /* 0x0000000900297306 */ /* 0x000a220000200c00 */
[----:B---3--:R-:W-:Y:S02]  /*1de0*/  SHF.R.U32.HI R0, RZ, 0x8, R5 ;  /* 0x00000008ff007819 */ /* 0x008fe40000011605 */
[----:B------:R-:W-:Y:S02]  /*1df0*/  LEA.HI R37, R7, 0xffffff80, RZ, 0x8 ;  /* 0xffffff8007257811 */ /* 0x000fe400078f40ff */
[----:B------:R-:W-:-:S02]  /*1e00*/  LOP3.LUT R0, R0, 0xff, RZ, 0xc0, !PT ;  /* 0x000000ff00007812 */ /* 0x000fc400078ec0ff */
[----:B------:R-:W-:Y:S01]  /*1e10*/  IADD3 R10, PT, PT, R10, -0x80, RZ ;  /* 0xffffff800a0a7810 */ /* 0x000fe20007ffe0ff */
[----:B------:R3:W0:Y:S01]  /*1e20*/  I2F.F16 R43, R4 ;  /* 0x00000004002b7306 */ /* 0x0006220000200c00 */
[----:B------:R-:W-:Y:S02]  /*1e30*/  IADD3 R0, PT, PT, R0, -0x80, RZ ;  /* 0xffffff8000007810 */ /* 0x000fe40007ffe0ff */
[--C-:B-----5:R-:W-:Y:S02]  /*1e40*/  SHF.R.U32.HI R9, RZ, 0x8, R6.reuse ;  /* 0x00000008ff097819 */ /* 0x120fe40000011606 */
[----:B------:R-:W-:Y:S02]  /*1e50*/  SHF.R.U32.HI R6, RZ, 0x10, R6 ;  /* 0x00000010ff067819 */ /* 0x000fe40000011606 */
[----:B------:R-:W-:Y:S01]  /*1e60*/  LOP3.LUT R9, R9, 0xff, RZ, 0xc0, !PT ;  /* 0x000000ff09097812 */ /* 0x000fe200078ec0ff */
[----:B------:R5:W0:Y:S01]  /*1e70*/  I2F.F16 R44, R0 ;  /* 0x00000000002c7306 */ /* 0x000a220000200c00 */
[----:B---3--:R-:W-:-:S02]  /*1e80*/  SHF.R.U32.HI R4, RZ, 0x8, R7 ;  /* 0x00000008ff047819 */ /* 0x008fc40000011607 */
[----:B------:R-:W-:Y:S02]  /*1e90*/  LOP3.LUT R6, R6, 0xff, RZ, 0xc0, !PT ;  /* 0x000000ff06067812 */ /* 0x000fe400078ec0ff */
[----:B------:R-:W-:Y:S02]  /*1ea0*/  LOP3.LUT R4, R4, 0xff, RZ, 0xc0, !PT ;  /* 0x000000ff04047812 */ /* 0x000fe400078ec0ff */
[----:B------:R-:W-:Y:S01]  /*1eb0*/  IADD3 R46, PT, PT, R9, -0x80, RZ ;  /* 0xffffff80092e7810 */ /* 0x000fe20007ffe0ff */
[----:B------:R-:W3:Y:S01]  /*1ec0*/  I2F.F16 R22, R22 ;  /* 0x0000001600167306 */ /* 0x000ee20000200c00 */
[----:B-----5:R-:W-:Y:S02]  /*1ed0*/  SHF.R.U32.HI R0, RZ, 0x10, R7 ;  /* 0x00000010ff007819 */ /* 0x020fe40000011607 */
[----:B------:R-:W-:Y:S02]  /*1ee0*/  IADD3 R49, PT, PT, R6, -0x80, RZ ;  /* 0xffffff8006317810 */ /* 0x000fe40007ffe0ff */
[----:B------:R-:W-:-:S02]  /*1ef0*/  LOP3.LUT R0, R0, 0xff, RZ, 0xc0, !PT ;  /* 0x000000ff00007812 */ /* 0x000fc400078ec0ff */
[----:B------:R-:W-:Y:S01]  /*1f00*/  IADD3 R11, PT, PT, R11, -0x80, RZ ;  /* 0xffffff800b0b7810 */ /* 0x000fe20007ffe0ff */
[----:B------:R-:W0:Y:S01]  /*1f10*/  I2F.F16 R19, R19 ;  /* 0x0000001300137306 */ /* 0x000e220000200c00 */
[----:B------:R-:W-:Y:S02]  /*1f20*/  IADD3 R4, PT, PT, R4, -0x80, RZ ;  /* 0xffffff8004047810 */ /* 0x000fe40007ffe0ff */
[----:B------:R-:W-:Y:S02]  /*1f30*/  IADD3 R0, PT, PT, R0, -0x80, RZ ;  /* 0xffffff8000007810 */ /* 0x000fe40007ffe0ff */
[----:B------:R-:W-:Y:S02]  /*1f40*/  SHF.R.U32.HI R5, RZ, 0x10, R5 ;  /* 0x00000010ff057819 */ /* 0x000fe40000011605 */
[----:B------:R-:W-:Y:S01]  /*1f50*/  LOP3.LUT R8, R8, 0xff, RZ, 0xc0, !PT ;  /* 0x000000ff08087812 */ /* 0x000fe200078ec0ff */
[----:B------:R-:W0:Y:S01]  /*1f60*/  I2F.F16 R27, R27 ;  /* 0x0000001b001b7306 */ /* 0x000e220000200c00 */
[----:B------:R-:W-:-:S02]  /*1f70*/  LOP3.LUT R5, R5, 0xff, RZ, 0xc0, !PT ;  /* 0x000000ff05057812 */ /* 0x000fc400078ec0ff */
[----:B------:R-:W-:Y:S02]  /*1f80*/  IADD3 R8, PT, PT, R8, -0x80, RZ ;  /* 0xffffff8008087810 */ /* 0x000fe40007ffe0ff */
[----:B------:R-:W-:Y:S02]  /*1f90*/  IADD3 R5, PT, PT, R5, -0x80, RZ ;  /* 0xffffff8005057810 */ /* 0x000fe40007ffe0ff */
[----:B------:R-:W-:Y:S01]  /*1fa0*/  MOV R9, UR9 ;  /* 0x0000000900097c02 */ /* 0x000fe20008000f00 */
[----:B------:R-:W0:Y:S01]  /*1fb0*/  I2F.F16 R30, R30 ;  /* 0x0000001e001e7306 */ /* 0x000e220000200c00 */
        /* <DEDUP_REMOVED lines=16> */
[----:B-----5:R-:W-:Y:S01]  /*20c0*/  IMAD.WIDE R8, R9, 0x4, R2 ;  /* 0x0000000409087825 */ /* 0x020fe200078e0202 */
[----:B-1----:R-:W-:Y:S01]  /*20d0*/  PRMT R5, RZ, 0x5410, RZ ;  /* 0x00005410ff057816 */ /* 0x002fe200000000ff */
[----:B--234-:R-:W-:Y:S06]  /*20e0*/  BRA.U !UP2, `(.L_x_3522) ;  /* 0x000000050a747547 */ /* 0x01cfec000b800000 */
        /* <DEDUP_REMOVED lines=37> */
[C---:B------:R-:W-:Y:S01]  /*2340*/  FFMA.FTZ R3, R7.reuse, R4, R6 ;  /* 0x0000000407037223 */ /* 0x040fe20000010006 */
[----:B-1----:R-:W-:Y:S02]  /*2350*/  HADD2.F32 R6, -RZ, R10.H0_H0 ;  /* 0x2000000aff067230 */ /* 0x002fe40000004100 */
        /* <DEDUP_REMOVED lines=54> */
.L_x_3522:
[----:B------:R-:W-:Y:S01]  /*26c0*/  PRMT R10, RZ, 0x5410, RZ ;  /* 0x00005410ff0a7816 */ /* 0x000fe200000000ff */
[----:B------:R-:W-:Y:S06]  /*26d0*/  BRA.U !UP1, `(.L_x_3523) ;  /* 0x0000000d09187547 */ /* 0x000fec000b800000 */
[----:B------:R-:W-:Y:S02]  /*26e0*/  PRMT R0, R17, 0x9910, RZ ;  /* 0x0000991011007816 */ /* 0x000fe400000000ff */
[----:B------:R-:W-:Y:S02]  /*26f0*/  PRMT R48, RZ, 0x5410, RZ ;  /* 0x00005410ff307816 */ /* 0x000fe400000000ff */
[----:B------:R-:W-:Y:S02]  /*2700*/  ISETP.NE.AND P1, PT, R0, RZ, PT ;  /* 0x000000ff0000720c */ /* 0x000fe40003f25270 */
[----:B------:R-:W-:Y:S02]  /*2710*/  PRMT R0, R16, 0x9910, RZ ;  /* 0x0000991010007816 */ /* 0x000fe400000000ff */
[----:B------:R-:W-:Y:S02]  /*2720*/  PRMT R10, RZ, 0x5410, RZ ;  /* 0x00005410ff0a7816 */ /* 0x000fe400000000ff */
[----:B------:R-:W-:-:S02]  /*2730*/  ISETP.NE.AND P0, PT, R0, RZ, PT ;  /* 0x000000ff0000720c */ /* 0x000fc40003f05270 */
[----:B------:R-:W-:-:S05]  /*2740*/  PRMT R47, RZ, 0x5410, RZ ;  /* 0x00005410ff2f7816 */ /* 0x000fca00000000ff */
[----:B------:R-:W-:Y:S01]  /*2750*/  VOTEU.ANY UP0, P1 ;  /* 0x0000000000ff7886 */ /* 0x000fe20000800100 */
[----:B------:R-:W-:-:S05]  /*2760*/  UISETP.EQ.OR UP0, UPT, UR6, 0x2, !UP0 ;  /* 0x000000020600788c */ /* 0x000fca000c702670 */
[----:B------:R-:W-:Y:S06]  /*2770*/  @!P0 BRA `(.L_x_3524) ;  /* 0x0000000400748947 */ /* 0x000fec0003800000 */
        /* <DEDUP_REMOVED lines=93> */
.L_x_3524:
[----:B------:R-:W-:Y:S01]  /*2d50*/  PRMT R5, RZ, 0x5410, RZ ;  /* 0x00005410ff057816 */ /* 0x000fe200000000ff */
[----:B------:R-:W-:Y:S06]  /*2d60*/  BRA.U UP0, `(.L_x_3523) ;  /* 0x0000000500747547 */ /* 0x000fec000b800000 */
        /* <DEDUP_REMOVED lines=23> */
[--C-:B0-----:R-:W-:Y:S02]  /*2ee0*/  HADD2.F32 R11, -RZ, R2.reuse.H0_H0 ;  /* 0x20000002ff0b7230 */ /* 0x101fe40000004100 */
[----:B------:R-:W-:Y:S02]  /*2ef0*/  HADD2.F32 R2, -RZ, R2.H1_H1 ;  /* 0x30000002ff027230 */ /* 0x000fe40000004100 */
[----:B------:R-:W-:Y:S02]  /*2f00*/  HADD2.F32 R0, -RZ, R3.H0_H0 ;  /* 0x20000003ff007230 */ /* 0x000fe40000004100 */
[-C--:B------:R-:W-:Y:S01]  /*2f10*/  FFMA.FTZ R21, R21, R11.reuse, RZ ;  /* 0x0000000b15157223 */ /* 0x080fe200000100ff */
[-C--:B------:R-:W-:Y:S01]  /*2f20*/  FFMA.FTZ R27, R20, R11.reuse, RZ ;  /* 0x0000000b141b7223 */ /* 0x080fe200000100ff */
[-C--:B------:R-:W-:Y:S01]  /*2f30*/  FFMA.FTZ R19, R19, R11.reuse, RZ ;  /* 0x0000000b13137223 */ /* 0x080fe200000100ff */
[----:B------:R-:W-:Y:S01]  /*2f40*/  FFMA.FTZ R11, R18, R11, RZ ;  /* 0x0000000b120b7223 */ /* 0x000fe200000100ff */
[-C--:B------:R-:W-:Y:S01]  /*2f50*/  FFMA.FTZ R21, R52, R2.reuse, R21 ;  /* 0x0000000234157223 */ /* 0x080fe20000010015 */
        /* <DEDUP_REMOVED lines=34> */
[----:B------:R-:W-:Y:S01]  /*3180*/  FFMA.FTZ R2, R2, R0, R11 ;  /* 0x0000000002027223 */ /* 0x000fe2000001000b */
[----:B------:R-:W-:Y:S02]  /*3190*/  HADD2.F32 R18, -RZ, R49.H0_H0 ;  /* 0x20000031ff127230 */ /* 0x000fe40000004100 */
[----:B------:R-:W-:-:S02]  /*31a0*/  HADD2.F32 R5, -RZ, R5.H1_H1 ;  /* 0x30000005ff057230 */ /* 0x000fc40000004100 */
        /* <DEDUP_REMOVED lines=25> */
.L_x_3523:
[----:B0-----:R-:W2:Y:S01]  /*3340*/  LDG.E.128.CONSTANT R20, desc[UR10][R8.64] ;  /* 0x0000000a08147981 */ /* 0x001ea2000c1e9d00 */
[----:B------:R-:W-:-:S05]  /*3350*/  MOV R3, UR9 ;  /* 0x0000000900037c02 */ /* 0x000fca0008000f00 */
[----:B------:R-:W-:-:S05]  /*3360*/  IMAD.WIDE R2, R3, 0x4, R8 ;  /* 0x0000000403027825 */ /* 0x000fca00078e0208 */
[----:B------:R-:W3:Y:S01]  /*3370*/  LDG.E.128.CONSTANT R24, desc[UR10][R2.64] ;  /* 0x0000000a02187981 */ /* 0x000ee2000c1e9d00 */
[----:B------:R-:W-:Y:S02]  /*3380*/  MOV R55, UR9 ;  /* 0x0000000900377c02 */ /* 0x000fe40008000f00 */
[----:B--2---:R-:W-:Y:S02]  /*3390*/  LOP3.LUT R4, R21, 0xff, RZ, 0xc0, !PT ;  /* 0x000000ff15047812 */ /* 0x004fe400078ec0ff */
[----:B------:R-:W-:Y:S02]  /*33a0*/  LOP3.LUT R8, R23, 0xff, RZ, 0xc0, !PT ;  /* 0x000000ff17087812 */ /* 0x000fe400078ec0ff */
[----:B------:R-:W-:Y:S02]  /*33b0*/  IADD3 R28, PT, PT, R4, -0x80, RZ ;  /* 0xffffff80041c7810 */ /* 0x000fe40007ffe0ff */
[----:B------:R-:W-:Y:S02]  /*33c0*/  LOP3.LUT R4, R22, 0xff, RZ, 0xc0, !PT ;  /* 0x000000ff16047812 */ /* 0x000fe400078ec0ff */
[----:B------:R-:W-:-:S02]  /*33d0*/  IADD3 R9, PT, PT, R8, -0x80, RZ ;  /* 0xffffff8008097810 */ /* 0x000fc40007ffe0ff */
[----:B------:R-:W-:Y:S01]  /*33e0*/  IADD3 R11, PT, PT, R4, -0x80, RZ ;  /* 0xffffff80040b7810 */ /* 0x000fe20007ffe0ff */
[----:B------:R-:W0:Y:S01]  /*33f0*/  I2F.F16 R28, R28 ;  /* 0x0000001c001c7306 */ /* 0x000e220000200c00 */
[----:B------:R-:W-:Y:S02]  /*3400*/  SHF.R.U32.HI R4, RZ, 0x8, R20 ;  /* 0x00000008ff047819 */ /* 0x000fe40000011614 */
[----:B------:R-:W-:Y:S02]  /*3410*/  LOP3.LUT R0, R20, 0xff, RZ, 0xc0, !PT ;  /* 0x000000ff14007812 */ /* 0x000fe400078ec0ff */
[----:B------:R-:W-:Y:S02]  /*3420*/  LOP3.LUT R8, R4, 0xff, RZ, 0xc0, !PT ;  /* 0x000000ff04087812 */ /* 0x000fe400078ec0ff */
[----:B------:R-:W-:Y:S01]  /*3430*/  IADD3 R0, PT, PT, R0, -0x80, RZ ;  /* 0xffffff8000007810 */ /* 0x000fe20007ffe0ff */
[----:B------:R1:W2:Y:S01]  /*3440*/  I2F.F16 R4, R9 ;  /* 0x0000000900047306 */ /* 0x0002a20000200c00 */
[----:B------:R-:W-:-:S02]  /*3450*/  IADD3 R8, PT, PT, R8, -0x80, RZ ;  /* 0xffffff8008087810 */ /* 0x000fc40007ffe0ff */
[----:B------:R-:W-:Y:S02]  /*3460*/  LEA.HI R30, R23, 0xffffff80, RZ, 0x8 ;  /* 0xffffff80171e7811 */ /* 0x000fe400078f40ff */
[----:B------:R-:W-:Y:S02]  /*3470*/  LEA.HI R33, R20, 0xffffff80, RZ, 0x8 ;  /* 0xffffff8014217811 */ /* 0x000fe400078f40ff */
[----:B------:R-:W-:Y:S01]  /*3480*/  LEA.HI R32, R21, 0xffffff80, RZ, 0x8 ;  /* 0xffffff8015207811 */ /* 0x000fe200078f40ff */
[----:B------:R4:W0:Y:S01]  /*3490*/  I2F.F16 R34, R8 ;  /* 0x0000000800227306 */ /* 0x0008220000200c00 */
[----:B-1----:R-:W-:Y:S02]  /*34a0*/  SHF.R.U32.HI R9, RZ, 0x8, R22 ;  /* 0x00000008ff097819 */ /* 0x002fe40000011616 */
[----:B------:R-:W-:Y:S02]  /*34b0*/  LEA.HI R31, R22, 0xffffff80, RZ, 0x8 ;  /* 0xffffff80161f7811 */ /* 0x000fe400078f40ff */
[----:B------:R-:W-:-:S02]  /*34c0*/  LOP3.LUT R9, R9, 0xff, RZ, 0xc0, !PT ;  /* 0x000000ff09097812 */ /* 0x000fc400078ec0ff */
[----:B---3--:R-:W-:Y:S01]  /*34d0*/  LEA.HI R43, R24, 0xffffff80, RZ, 0x8 ;  /* 0xffffff80182b7811 */ /* 0x008fe200078f40ff */
[----:B------:R1:W3:Y:S01]  /*34e0*/  I2F.F16 R29, R0 ;  /* 0x00000000001d7306 */ /* 0x0002e20000200c00 */
[--C-:B----4-:R-:W-:Y:S02]  /*34f0*/  SHF.R.U32.HI R8, RZ, 0x8, R23.reuse ;  /* 0x00000008ff087819 */ /* 0x110fe40000011617 */
[----:B------:R-:W-:Y:S02]  /*3500*/  SHF.R.U32.HI R23, RZ, 0x10, R23 ;  /* 0x00000010ff177819 */ /* 0x000fe40000011617 */
[----:B------:R-:W-:Y:S02]  /*3510*/  LOP3.LUT R8, R8, 0xff, RZ, 0xc0, !PT ;  /* 0x000000ff08087812 */ /* 0x000fe400078ec0ff */
[----:B------:R-:W-:Y:S01]  /*3520*/  IADD3 R9, PT, PT, R9, -0x80, RZ ;  /* 0xffffff8009097810 */ /* 0x000fe20007ffe0ff */
[----:B------:R-:W4:Y:S01]  /*3530*/  I2F.F16 R33, R33 ;  /* 0x0000002100217306 */ /* 0x000f220000200c00 */
[----:B------:R-:W-:-:S02]  /*3540*/  IADD3 R8, PT, PT, R8, -0x80, RZ ;  /* 0xffffff8008087810 */ /* 0x000fc40007ffe0ff */
[----:B-1----:R-:W-:Y:S02]  /*3550*/  SHF.R.U32.HI R0, RZ, 0x8, R21 ;  /* 0x00000008ff007819 */ /* 0x002fe40000011615 */
[----:B------:R-:W-:Y:S02]  /*3560*/  LOP3.LUT R23, R23, 0xff, RZ, 0xc0, !PT ;  /* 0x000000ff17177812 */ /* 0x000fe400078ec0ff */
[----:B------:R-:W-:Y:S01]  /*3570*/  LOP3.LUT R0, R0, 0xff, RZ, 0xc0, !PT ;  /* 0x000000ff00007812 */ /* 0x000fe200078ec0ff */
[----:B------:R1:W0:Y:S01]  /*3580*/  I2F.F16 R45, R8 ;  /* 0x00000008002d7306 */ /* 0x0002220000200c00 */
[----:B------:R-:W-:Y:S02]  /*3590*/  IADD3 R23, PT, PT, R23, -0x80, RZ ;  /* 0xffffff8017177810 */ /* 0x000fe40007ffe0ff */
[----:B------:R-:W-:Y:S02]  /*35a0*/  IADD3 R0, PT, PT, R0, -0x80, RZ ;  /* 0xffffff8000007810 */ /* 0x000fe40007ffe0ff */
[----:B------:R-:W-:-:S02]  /*35b0*/  LEA.HI R42, R25, 0xffffff80, RZ, 0x8 ;  /* 0xffffff80192a7811 */ /* 0x000fc400078f40ff */
[----:B------:R-:W-:Y:S01]  /*35c0*/  LEA.HI R41, R26, 0xffffff80, RZ, 0x8 ;  /* 0xffffff801a297811 */ /* 0x000fe200078f40ff */
[----:B------:R5:W0:Y:S01]  /*35d0*/  I2F.F16 R35, R0 ;  /* 0x0000000000237306 */ /* 0x000a220000200c00 */
[----:B-1----:R-:W-:Y:S02]  /*35e0*/  LOP3.LUT R8, R25, 0xff, RZ, 0xc0, !PT ;  /* 0x000000ff19087812 */ /* 0x002fe400078ec0ff */
[----:B------:R-:W-:Y:S02]  /*35f0*/  LEA.HI R40, R27, 0xffffff80, RZ, 0x8 ;  /* 0xffffff801b287811 */ /* 0x000fe400078f40ff */
[----:B------:R-:W-:Y:S02]  /*3600*/  IADD3 R38, PT, PT, R8, -0x80, RZ ;  /* 0xffffff8008267810 */ /* 0x000fe40007ffe0ff */
[----:B------:R-:W-:Y:S01]  /*3610*/  LOP3.LUT R8, R26, 0xff, RZ, 0xc0, !PT ;  /* 0x000000ff1a087812 */ /* 0x000fe200078ec0ff */
[----:B------:R1:W0:Y:S01]  /*3620*/  I2F.F16 R36, R9 ;  /* 0x0000000900247306 */ /* 0x0002220000200c00 */
[----:B-----5:R-:W-:-:S02]  /*3630*/  LOP3.LUT R0, R24, 0xff, RZ, 0xc0, !PT ;  /* 0x000000ff18007812 */ /* 0x020fc400078ec0ff */
[----:B------:R-:W-:Y:S02]  /*3640*/  IADD3 R37, PT, PT, R8, -0x80, RZ ;  /* 0xffffff8008257810 */ /* 0x000fe40007ffe0ff */
[----:B------:R-:W-:Y:S02]  /*3650*/  SHF.R.U32.HI R8, RZ, 0x8, R24 ;  /* 0x00000008ff087819 */ /* 0x000fe40000011618 */
[----:B------:R-:W-:Y:S01]  /*3660*/  IADD3 R0, PT, PT, R0, -0x80, RZ ;  /* 0xffffff8000007810 */ /* 0x000fe20007ffe0ff */
[----:B------:R-:W0:Y:S01]  /*3670*/  I2F.F16 R44, R23 ;  /* 0x00000017002c7306 */ /* 0x000e220000200c00 */
[----:B-1----:R-:W-:Y:S02]  /*3680*/  LOP3.LUT R9, R27, 0xff, RZ, 0xc0, !PT ;  /* 0x000000ff1b097812 */ /* 0x002fe400078ec0ff */
[----:B------:R-:W-:Y:S02]  /*3690*/  LOP3.LUT R8, R8, 0xff, RZ, 0xc0, !PT ;  /* 0x000000ff08087812 */ /* 0x000fe400078ec0ff */
[----:B------:R-:W-:-:S02]  /*36a0*/  IADD3 R9, PT, PT, R9, -0x80, RZ ;  /* 0xffffff8009097810 */ /* 0x000fc40007ffe0ff */
[----:B------:R-:W-:Y:S01]  /*36b0*/  IADD3 R8, PT, PT, R8, -0x80, RZ ;  /* 0xffffff8008087810 */ /* 0x000fe20007ffe0ff */
[----:B------:R1:W0:Y:S01]  /*36c0*/  I2F.F16 R39, R0 ;  /* 0x0000000000277306 */ /* 0x0002220000200c00 */
[----:B------:R-:W-:Y:S02]  /*36d0*/  SHF.R.U32.HI R20, RZ, 0x10, R20 ;  /* 0x00000010ff147819 */ /* 0x000fe40000011614 */
[----:B------:R-:W-:Y:S02]  /*36e0*/  SHF.R.U32.HI R21, RZ, 0x10, R21 ;  /* 0x00000010ff157819 */ /* 0x000fe40000011615 */
[----:B------:R-:W-:Y:S02]  /*36f0*/  SHF.R.U32.HI R22, RZ, 0x10, R22 ;  /* 0x00000010ff167819 */ /* 0x000fe40000011616 */
[----:B------:R-:W-:Y:S01]  /*3700*/  SHF.R.U32.HI R24, RZ, 0x10, R24 ;  /* 0x00000010ff187819 */ /* 0x000fe20000011618 */
[----:B------:R5:W0:Y:S01]  /*3710*/  I2F.F16 R23, R9 ;  /* 0x0000000900177306 */ /* 0x000a220000200c00 */
[----:B-1----:R-:W-:-:S02]  /*3720*/  SHF.R.U32.HI R0, RZ, 0x8, R25 ;  /* 0x00000008ff007819 */ /* 0x002fc40000011619 */
[----:B------:R-:W-:Y:S02]  /*3730*/  SHF.R.U32.HI R25, RZ, 0x10, R25 ;  /* 0x00000010ff197819 */ /* 0x000fe40000011619 */
[----:B------:R-:W-:Y:S02]  /*3740*/  LOP3.LUT R20, R20, 0xff, RZ, 0xc0, !PT ;  /* 0x000000ff14147812 */ /* 0x000fe400078ec0ff */
[----:B------:R-:W-:Y:S01]  /*3750*/  LOP3.LUT R21, R21, 0xff, RZ, 0xc0, !PT ;  /* 0x000000ff15157812 */ /* 0x000fe200078ec0ff */
[----:B------:R1:W0:Y:S01]  /*3760*/  I2F.F16 R46, R8 ;  /* 0x00000008002e7306 */ /* 0x0002220000200c00 */
[--C-:B-----5:R-:W-:Y:S02]  /*3770*/  SHF.R.U32.HI R9, RZ, 0x8, R26.reuse ;  /* 0x00000008ff097819 */ /* 0x120fe4000001161a */
[----:B------:R-:W-:Y:S02]  /*3780*/  SHF.R.U32.HI R26, RZ, 0x10, R26 ;  /* 0x00000010ff1a7819 */ /* 0x000fe4000001161a */
[----:B------:R-:W-:-:S02]  /*3790*/  LOP3.LUT R22, R22, 0xff, RZ, 0xc0, !PT ;  /* 0x000000ff16167812 */ /* 0x000fc400078ec0ff */
[----:B------:R-:W-:Y:S01]  /*37a0*/  LOP3.LUT R24, R24, 0xff, RZ, 0xc0, !PT ;  /* 0x000000ff18187812 */ /* 0x000fe200078ec0ff */
[----:B------:R-:W0:Y:S01]  /*37b0*/  I2F.F16 R32, R32 ;  /* 0x0000002000207306 */ /* 0x000e220000200c00 */
[--C-:B-1----:R-:W-:Y:S02]  /*37c0*/  SHF.R.U32.HI R8, RZ, 0x8, R27.reuse ;  /* 0x00000008ff087819 */ /* 0x102fe4000001161b */
[----:B------:R-:W-:Y:S02]  /*37d0*/  SHF.R.U32.HI R27, RZ, 0x10, R27 ;  /* 0x00000010ff1b7819 */ /* 0x000fe4000001161b */
[----:B------:R-:W-:Y:S02]  /*37e0*/  LOP3.LUT R25, R25, 0xff, RZ, 0xc0, !PT ;  /* 0x000000ff19197812 */ /* 0x000fe400078ec0ff */
[----:B------:R-:W-:Y:S01]  /*37f0*/  LOP3.LUT R26, R26, 0xff, RZ, 0xc0, !PT ;  /* 0x000000ff1a1a7812 */ /* 0x000fe200078ec0ff */
[----:B------:R-:W1:Y:S01]  /*3800*/  I2F.F16 R31, R31 ;  /* 0x0000001f001f7306 */ /* 0x000e620000200c00 */
[----:B------:R-:W-:-:S02]  /*3810*/  LOP3.LUT R27, R27, 0xff, RZ, 0xc0, !PT ;  /* 0x000000ff1b1b7812 */ /* 0x000fc400078ec0ff */
[----:B------:R-:W-:Y:S02]  /*3820*/  LOP3.LUT R0, R0, 0xff, RZ, 0xc0, !PT ;  /* 0x000000ff00007812 */ /* 0x000fe400078ec0ff */
[----:B------:R-:W-:Y:S02]  /*3830*/  LOP3.LUT R9, R9, 0xff, RZ, 0xc0, !PT ;  /* 0x000000ff09097812 */ /* 0x000fe400078ec0ff */
[----:B------:R-:W-:Y:S01]  /*3840*/  LOP3.LUT R8, R8, 0xff, RZ, 0xc0, !PT ;  /* 0x000000ff08087812 */ /* 0x000fe200078ec0ff */
[----:B------:R-:W0:Y:S01]  /*3850*/  I2F.F16 R30, R30 ;  /* 0x0000001e001e7306 */ /* 0x000e220000200c00 */
[----:B------:R-:W-:Y:S02]  /*3860*/  IADD3 R20, PT, PT, R20, -0x80, RZ ;  /* 0xffffff8014147810 */ /* 0x000fe40007ffe0ff */
        /* <DEDUP_REMOVED lines=9> */
[----:B------:R-:W-:-:S02]  /*3900*/  IADD3 R9, PT, PT, R9, -0x80, RZ ;  /* 0xffffff8009097810 */ /* 0x000fc40007ffe0ff */
        /* <DEDUP_REMOVED lines=58> */
[----:B-1----:R-:W-:Y:S02]  /*3cb0*/  HADD2.F32 R0, -RZ, R18.H0_H0 ;  /* 0x20000012ff007230 */ /* 0x002fe40000004100 */
        /* <DEDUP_REMOVED lines=34> */
[----:B------:R-:W-:Y:S01]  /*3ee0*/  FMUL.FTZ R52, R57, R52 ;  /* 0x0000003439347220 */ /* 0x000fe20000410000 */
[----:B------:R-:W-:Y:S02]  /*3ef0*/  HADD2.F32 R9, -RZ, R14.H0_H0 ;  /* 0x2000000eff097230 */ /* 0x000fe40000004100 */
[C---:B------:R-:W-:Y:S01]  /*3f00*/  FFMA.FTZ R53, R19.reuse, R54, R53 ;  /* 0x0000003613357223 */ /* 0x040fe20000010035 */
[----:B------:R-:W-:Y:S02]  /*3f10*/  HADD2.F32 R18, -RZ, R13.H0_H0 ;  /* 0x2000000dff127230 */ /* 0x000fe40000004100 */
[----:B------:R-:W-:Y:S01]  /*3f20*/  FFMA.FTZ R8, R19, R8, R56 ;  /* 0x0000000813087223 */ /* 0x000fe20000010038 */
[----:B------:R-:W-:Y:S02]  /*3f30*/  HADD2.F32 R57, -RZ, R12.H0_H0 ;  /* 0x2000000cff397230 */ /* 0x000fe40000004100 */
        /* <DEDUP_REMOVED lines=11> */
.L_x_3525:
[----:B------:R-:W-:Y:S01]  /*3ff0*/  IMAD.WIDE R2, R55, 0x4, R2 ;  /* 0x0000000437027825 */ /* 0x000fe200078e0202 */
[----:B------:R-:W-:Y:S06]  /*4000*/  BRA.U !UP1, `(.L_x_3526) ;  /* 0x0000000d09107547 */ /* 0x000fec000b800000 */
[----:B------:R-:W1:Y:S01]  /*4010*/  LDCU UR4, c[0x0][0x3a8] ;  /* 0x00007500ff0477ac */ /* 0x000e620008000800 */
[----:B0-----:R-:W-:-:S04]  /*4020*/  PRMT R0, R17, 0x9910, RZ ;  /* 0x0000991011007816 */ /* 0x001fc800000000ff */
[----:B------:R-:W-:Y:S02]  /*4030*/  ISETP.NE.AND P1, PT, R0, RZ, PT ;  /* 0x000000ff0000720c */ /* 0x000fe40003f25270 */
[----:B------:R-:W-:-:S04]  /*4040*/  PRMT R0, R16, 0x9910, RZ ;  /* 0x0000991010007816 */ /* 0x000fc800000000ff */
[----:B------:R-:W-:Y:S01]  /*4050*/  ISETP.NE.AND P0, PT, R0, RZ, PT ;  /* 0x000000ff0000720c */ /* 0x000fe20003f05270 */
[----:B-1----:R-:W-:-:S06]  /*4060*/  UIMAD UR4, UR5, -0x3, UR4 ;  /* 0xfffffffd050478a4 */ /* 0x002fcc000f8e0204 */
        /* <DEDUP_REMOVED lines=11> */
[----:B------:R-:W-:Y:S01]  /*4120*/  HADD2.F32 R61, -RZ, R45.H0_H0 ;  /* 0x2000002dff3d7230 */ /* 0x000fe20000004100 */
[----:B0-----:R-:W-:-:S09]  /*4130*/  ULEA UR4, UR6, UR4, 0x18 ;  /* 0x0000000406047291 */ /* 0x001fd2000f8ec0ff */
        /* <DEDUP_REMOVED lines=83> */
.L_x_3527:
        /* <DEDUP_REMOVED lines=20> */
[----:B------:R-:W-:-:S03]  /*47b0*/  HADD2.F32 R41, -RZ, R41.H0_H0 ;  /* 0x20000029ff297230 */ /* 0x000fc60000004100 */
[----:B------:R-:W1:Y:S01]  /*47c0*/  LDS.64 R18, [UR4+0x98] ;  /* 0x00009804ff127984 */ /* 0x000e620008000a00 */
[--C-:B0-----:R-:W-:Y:S02]  /*47d0*/  HADD2.F32 R52, -RZ, R8.reuse.H0_H0 ;  /* 0x20000008ff347230 */ /* 0x101fe40000004100 */
[----:B------:R-:W-:Y:S02]  /*47e0*/  HADD2.F32 R8, -RZ, R8.H1_H1 ;  /* 0x30000008ff087230 */ /* 0x000fe40000004100 */
        /* <DEDUP_REMOVED lines=11> */
[----:B------:R-:W-:Y:S01]  /*48a0*/  FFMA.FTZ R53, R28, R8, R53 ;  /* 0x000000081c357223 */ /* 0x000fe20000010035 */
        /* <DEDUP_REMOVED lines=58> */
.L_x_3526:
        /* <DEDUP_REMOVED lines=203> */
.L_x_3528:
        /* <DEDUP_REMOVED lines=104> */
.L_x_3530:
        /* <DEDUP_REMOVED lines=23> */
[----:B0-----:R-:W-:-:S02]  /*60f0*/  HADD2.F32 R52, -RZ, R2.H0_H0 ;  /* 0x20000002ff347230 */ /* 0x001fc40000004100 */
[----:B------:R-:W-:Y:S02]  /*6100*/  HADD2.F32 R2, -RZ, R2.H1_H1 ;  /* 0x30000002ff027230 */ /* 0x000fe40000004100 */
[----:B------:R-:W-:Y:S02]  /*6110*/  HADD2.F32 R0, -RZ, R3.H0_H0 ;  /* 0x20000003ff007230 */ /* 0x000fe40000004100 */
[-C--:B------:R-:W-:Y:S01]  /*6120*/  FFMA.FTZ R29, R29, R52.reuse, RZ ;  /* 0x000000341d1d7223 */ /* 0x080fe200000100ff */
[-C--:B------:R-:W-:Y:S01]  /*6130*/  FFMA.FTZ R35, R28, R52.reuse, RZ ;  /* 0x000000341c237223 */ /* 0x080fe200000100ff */
[-C--:B------:R-:W-:Y:S01]  /*6140*/  FFMA.FTZ R11, R11, R52.reuse, RZ ;  /* 0x000000340b0b7223 */ /* 0x080fe200000100ff */
[----:B------:R-:W-:Y:S02]  /*6150*/  HADD2.F32 R28, -RZ, R45.H0_H0 ;  /* 0x2000002dff1c7230 */ /* 0x000fe40000004100 */
[----:B------:R-:W-:Y:S01]  /*6160*/  FFMA.FTZ R53, R4, R52, RZ ;  /* 0x0000003404357223 */ /* 0x000fe200000100ff */
[----:B------:R-:W-:Y:S01]  /*6170*/  FFMA.FTZ R29, R34, R2, R29 ;  /* 0x00000002221d7223 */ /* 0x000fe2000001001d */
[----:B------:R-:W-:-:S02]  /*6180*/  HADD2.F32 R4, -RZ, R21.H0_H0 ;  /* 0x20000015ff047230 */ /* 0x000fc40000004100 */
[-C--:B------:R-:W-:Y:S01]  /*6190*/  FFMA.FTZ R11, R36, R2.reuse, R11 ;  /* 0x00000002240b7223 */ /* 0x080fe2000001000b */
[-C--:B------:R-:W-:Y:S01]  /*61a0*/  FFMA.FTZ R35, R54, R2.reuse, R35 ;  /* 0x0000000236237223 */ /* 0x080fe20000010023 */
[----:B------:R-:W-:Y:S01]  /*61b0*/  FFMA.FTZ R53, R28, R2, R53 ;  /* 0x000000021c357223 */ /* 0x000fe20000010035 */
[-C--:B------:R-:W-:Y:S01]  /*61c0*/  FFMA.FTZ R2, R20, R0.reuse, R29 ;  /* 0x0000000014027223 */ /* 0x080fe2000001001d */
[-C--:B------:R-:W-:Y:S01]  /*61d0*/  FFMA.FTZ R20, R22, R0.reuse, R11 ;  /* 0x0000000016147223 */ /* 0x080fe2000001000b */
[----:B------:R-:W-:Y:S02]  /*61e0*/  HADD2.F32 R3, -RZ, R3.H1_H1 ;  /* 0x30000003ff037230 */ /* 0x000fe40000004100 */
        /* <DEDUP_REMOVED lines=55> */
.L_x_3529:
        /* <DEDUP_REMOVED lines=11> */
[----:B------:R-:W-:-:S02]  /*6610*/  SHF.R.U32.HI R2, RZ, 0x8, R20 ;  /* 0x00000008ff027819 */ /* 0x000fc40000011614 */
[----:B------:R-:W-:Y:S02]  /*6620*/  LOP3.LUT R3, R23, 0xff, RZ, 0xc0, !PT ;  /* 0x000000ff17037812 */ /* 0x000fe400078ec0ff */
[----:B------:R-:W-:Y:S02]  /*6630*/  LOP3.LUT R2, R2, 0xff, RZ, 0xc0, !PT ;  /* 0x000000ff02027812 */ /* 0x000fe400078ec0ff */
[----:B------:R-:W-:Y:S01]  /*6640*/  IADD3 R3, PT, PT, R3, -0x80, RZ ;  /* 0xffffff8003037810 */ /* 0x000fe20007ffe0ff */
[----:B------:R1:W2:Y:S01]  /*6650*/  I2F.F16 R30, R0 ;  /* 0x00000000001e7306 */ /* 0x0002a20000200c00 */
[----:B------:R-:W-:Y:S02]  /*6660*/  IADD3 R2, PT, PT, R2, -0x80, RZ ;  /* 0xffffff8002027810 */ /* 0x000fe40007ffe0ff */
[----:B------:R-:W-:Y:S02]  /*6670*/  LEA.HI R31, R23, 0xffffff80, RZ, 0x8 ;  /* 0xffffff80171f7811 */ /* 0x000fe400078f40ff */
[----:B------:R-:W-:-:S02]  /*6680*/  LEA.HI R34, R20, 0xffffff80, RZ, 0x8 ;  /* 0xffffff8014227811 */ /* 0x000fc400078f40ff */
[----:B------:R-:W-:Y:S01]  /*6690*/  LEA.HI R33, R21, 0xffffff80, RZ, 0x8 ;  /* 0xffffff8015217811 */ /* 0x000fe200078f40ff */
[----:B------:R4:W0:Y:S01]  /*66a0*/  I2F.F16 R35, R2 ;  /* 0x0000000200237306 */ /* 0x0008220000200c00 */
[----:B-1----:R-:W-:Y:S02]  /*66b0*/  SHF.R.U32.HI R0, RZ, 0x8, R21 ;  /* 0x00000008ff007819 */ /* 0x002fe40000011615 */
[----:B------:R-:W-:Y:S02]  /*66c0*/  LEA.HI R32, R22, 0xffffff80, RZ, 0x8 ;  /* 0xffffff8016207811 */ /* 0x000fe400078f40ff */
[----:B------:R-:W-:Y:S02]  /*66d0*/  LOP3.LUT R0, R0, 0xff, RZ, 0xc0, !PT ;  /* 0x000000ff00007812 */ /* 0x000fe400078ec0ff */
[----:B---3--:R-:W-:Y:S01]  /*66e0*/  LEA.HI R44, R24, 0xffffff80, RZ, 0x8 ;  /* 0xffffff80182c7811 */ /* 0x008fe200078f40ff */
[----:B------:R1:W3:Y:S01]  /*66f0*/  I2F.F16 R11, R3 ;  /* 0x00000003000b7306 */ /* 0x0002e20000200c00 */
[----:B----4-:R-:W-:-:S02]  /*6700*/  SHF.R.U32.HI R2, RZ, 0x8, R23 ;  /* 0x00000008ff027819 */ /* 0x010fc40000011617 */
[----:B------:R-:W-:Y:S02]  /*6710*/  IADD3 R0, PT, PT, R0, -0x80, RZ ;  /* 0xffffff8000007810 */ /* 0x000fe40007ffe0ff */
[----:B------:R-:W-:Y:S02]  /*6720*/  LOP3.LUT R2, R2, 0xff, RZ, 0xc0, !PT ;  /* 0x000000ff02027812 */ /* 0x000fe400078ec0ff */
[----:B------:R-:W-:Y:S01]  /*6730*/  SHF.R.U32.HI R23, RZ, 0x10, R23 ;  /* 0x00000010ff177819 */ /* 0x000fe20000011617 */
[----:B------:R4:W0:Y:S01]  /*6740*/  I2F.F16 R36, R0 ;  /* 0x0000000000247306 */ /* 0x0008220000200c00 */
[----:B------:R-:W-:Y:S02]  /*6750*/  IADD3 R2, PT, PT, R2, -0x80, RZ ;  /* 0xffffff8002027810 */ /* 0x000fe40007ffe0ff */
[----:B-1----:R-:W-:Y:S02]  /*6760*/  SHF.R.U32.HI R3, RZ, 0x8, R22 ;  /* 0x00000008ff037819 */ /* 0x002fe40000011616 */
[----:B------:R-:W-:-:S02]  /*6770*/  LOP3.LUT R23, R23, 0xff, RZ, 0xc0, !PT ;  /* 0x000000ff17177812 */ /* 0x000fc400078ec0ff */
[----:B------:R-:W-:Y:S01]  /*6780*/  LOP3.LUT R3, R3, 0xff, RZ, 0xc0, !PT ;  /* 0x000000ff03037812 */ /* 0x000fe200078ec0ff */
[----:B------:R1:W0:Y:S01]  /*6790*/  I2F.F16 R46, R2 ;  /* 0x00000002002e7306 */ /* 0x0002220000200c00 */
[----:B----4-:R-:W-:Y:S02]  /*67a0*/  LOP3.LUT R0, R24, 0xff, RZ, 0xc0, !PT ;  /* 0x000000ff18007812 */ /* 0x010fe400078ec0ff */
[----:B------:R-:W-:Y:S02]  /*67b0*/  IADD3 R3, PT, PT, R3, -0x80, RZ ;  /* 0xffffff8003037810 */ /* 0x000fe40007ffe0ff */
[----:B------:R-:W-:Y:S02]  /*67c0*/  IADD3 R0, PT, PT, R0, -0x80, RZ ;  /* 0xffffff8000007810 */ /* 0x000fe40007ffe0ff */
[----:B------:R-:W-:Y:S01]  /*67d0*/  IADD3 R23, PT, PT, R23, -0x80, RZ ;  /* 0xffffff8017177810 */ /* 0x000fe20007ffe0ff */
[----:B------:R4:W0:Y:S01]  /*67e0*/  I2F.F16 R37, R3 ;  /* 0x0000000300257306 */ /* 0x0008220000200c00 */
[----:B-1----:R-:W-:-:S02]  /*67f0*/  LOP3.LUT R2, R25, 0xff, RZ, 0xc0, !PT ;  /* 0x000000ff19027812 */ /* 0x002fc400078ec0ff */
[----:B------:R-:W-:Y:S02]  /*6800*/  LEA.HI R43, R25, 0xffffff80, RZ, 0x8 ;  /* 0xffffff80192b7811 */ /* 0x000fe400078f40ff */
[----:B------:R-:W-:Y:S02]  /*6810*/  IADD3 R39, PT, PT, R2, -0x80, RZ ;  /* 0xffffff8002277810 */ /* 0x000fe40007ffe0ff */
[----:B------:R-:W-:Y:S01]  /*6820*/  LOP3.LUT R2, R26, 0xff, RZ, 0xc0, !PT ;  /* 0x000000ff1a027812 */ /* 0x000fe200078ec0ff */
[----:B------:R1:W0:Y:S01]  /*6830*/  I2F.F16 R40, R0 ;  /* 0x0000000000287306 */ /* 0x0002220000200c00 */
[----:B----4-:R-:W-:Y:S02]  /*6840*/  LOP3.LUT R3, R27, 0xff, RZ, 0xc0, !PT ;  /* 0x000000ff1b037812 */ /* 0x010fe400078ec0ff */
[----:B------:R-:W-:Y:S02]  /*6850*/  IADD3 R38, PT, PT, R2, -0x80, RZ ;  /* 0xffffff8002267810 */ /* 0x000fe40007ffe0ff */
[----:B------:R-:W-:-:S02]  /*6860*/  SHF.R.U32.HI R2, RZ, 0x8, R24 ;  /* 0x00000008ff027819 */ /* 0x000fc40000011618 */
[----:B------:R-:W-:Y:S01]  /*6870*/  IADD3 R3, PT, PT, R3, -0x80, RZ ;  /* 0xffffff8003037810 */ /* 0x000fe20007ffe0ff */
[----:B------:R-:W4:Y:S01]  /*6880*/  I2F.F16 R45, R23 ;  /* 0x00000017002d7306 */ /* 0x000f220000200c00 */
[----:B------:R-:W-:Y:S02]  /*6890*/  LOP3.LUT R2, R2, 0xff, RZ, 0xc0, !PT ;  /* 0x000000ff02027812 */ /* 0x000fe400078ec0ff */
[----:B-1----:R-:W-:Y:S02]  /*68a0*/  SHF.R.U32.HI R0, RZ, 0x8, R25 ;  /* 0x00000008ff007819 */ /* 0x002fe40000011619 */
[----:B------:R-:W-:Y:S02]  /*68b0*/  IADD3 R2, PT, PT, R2, -0x80, RZ ;  /* 0xffffff8002027810 */ /* 0x000fe40007ffe0ff */
[----:B------:R-:W-:Y:S01]  /*68c0*/  LOP3.LUT R0, R0, 0xff, RZ, 0xc0, !PT ;  /* 0x000000ff00007812 */ /* 0x000fe200078ec0ff */
[----:B------:R1:W0:Y:S01]  /*68d0*/  I2F.F16 R23, R3 ;  /* 0x0000000300177306 */ /* 0x0002220000200c00 */
[----:B------:R-:W-:-:S02]  /*68e0*/  LEA.HI R42, R26, 0xffffff80, RZ, 0x8 ;  /* 0xffffff801a2a7811 */ /* 0x000fc400078f40ff */
[----:B------:R-:W-:Y:S02]  /*68f0*/  SHF.R.U32.HI R20, RZ, 0x10, R20 ;  /* 0x00000010ff147819 */ /* 0x000fe40000011614 */
[----:B------:R-:W-:Y:S02]  /*6900*/  SHF.R.U32.HI R21, RZ, 0x10, R21 ;  /* 0x00000010ff157819 */ /* 0x000fe40000011615 */
[----:B------:R-:W-:Y:S01]  /*6910*/  SHF.R.U32.HI R22, RZ, 0x10, R22 ;  /* 0x00000010ff167819 */ /* 0x000fe20000011616 */
[----:B------:R5:W0:Y:S01]  /*6920*/  I2F.F16 R49, R2 ;  /* 0x0000000200317306 */ /* 0x000a220000200c00 */
[----:B-1----:R-:W-:Y:S02]  /*6930*/  SHF.R.U32.HI R3, RZ, 0x8, R26 ;  /* 0x00000008ff037819 */ /* 0x002fe4000001161a */
[----:B------:R-:W-:Y:S02]  /*6940*/  SHF.R.U32.HI R24, RZ, 0x10, R24 ;  /* 0x00000010ff187819 */ /* 0x000fe40000011618 */
[----:B------:R-:W-:-:S02]  /*6950*/  SHF.R.U32.HI R25, RZ, 0x10, R25 ;  /* 0x00000010ff197819 */ /* 0x000fc40000011619 */
[----:B------:R-:W-:Y:S01]  /*6960*/  SHF.R.U32.HI R26, RZ, 0x10, R26 ;  /* 0x00000010ff1a7819 */ /* 0x000fe2000001161a */
[----:B------:R-:W1:Y:S01]  /*6970*/  I2F.F16 R34, R34 ;  /* 0x0000002200227306 */ /* 0x000e620000200c00 */
[----:B------:R-:W-:Y:S02]  /*6980*/  LEA.HI R41, R27, 0xffffff80, RZ, 0x8 ;  /* 0xffffff801b297811 */ /* 0x000fe400078f40ff */
[----:B------:R-:W-:Y:S02]  /*6990*/  IADD3 R0, PT, PT, R0, -0x80, RZ ;  /* 0xffffff8000007810 */ /* 0x000fe40007ffe0ff */
[--C-:B-----5:R-:W-:Y:S02]  /*69a0*/  SHF.R.U32.HI R2, RZ, 0x8, R27.reuse ;  /* 0x00000008ff027819 */ /* 0x120fe4000001161b */
[----:B------:R-:W-:Y:S01]  /*69b0*/  SHF.R.U32.HI R27, RZ, 0x10, R27 ;  /* 0x00000010ff1b7819 */ /* 0x000fe2000001161b */
[----:B------:R5:W0:Y:S01]  /*69c0*/  I2F.F16 R50, R0 ;  /* 0x0000000000327306 */ /* 0x000a220000200c00 */
        /* <DEDUP_REMOVED lines=37> */
[----:B-1234-:R-:W-:Y:S05]  /*6c20*/  BRA.U !UP2, `(.L_x_3531) ;  /* 0x000000050a747547 */ /* 0x01efea000b800000 */
        /* <DEDUP_REMOVED lines=21> */
[C---:B------:R-:W-:Y:S01]  /*6d80*/  FFMA.FTZ R55, R8.reuse, R55, R59 ;  /* 0x0000003708377223 */ /* 0x040fe2000001003b */
[C---:B------:R-:W-:Y:S01]  /*6d90*/  FFMA.FTZ R53, R8.reuse, R53, R2 ;  /* 0x0000003508357223 */ /* 0x040fe20000010002 */
[----:B------:R-:W-:Y:S01]  /*6da0*/  FFMA.FTZ R61, R8, R61, R4 ;  /* 0x0000003d083d7223 */ /* 0x000fe20000010004 */
[----:B------:R-:W-:Y:S02]  /*6db0*/  HADD2.F32 R0, -RZ, R9.H0_H0 ;  /* 0x20000009ff007230 */ /* 0x000fe40000004100 */
[----:B------:R-:W-:-:S02]  /*6dc0*/  HADD2.F32 R8, -RZ, R22.H0_H0 ;  /* 0x20000016ff087230 */ /* 0x000fc40000004100 */
[----:B------:R-:W-:Y:S02]  /*6dd0*/  HADD2.F32 R2, -RZ, R20.H0_H0 ;  /* 0x20000014ff027230 */ /* 0x000fe40000004100 */
        /* <DEDUP_REMOVED lines=13> */
[----:B-1----:R-:W-:Y:S02]  /*6eb0*/  HADD2.F32 R0, -RZ, R18.H0_H0 ;  /* 0x20000012ff007230 */ /* 0x002fe40000004100 */
        /* <DEDUP_REMOVED lines=52> */
.L_x_3531:
[----:B------:R-:W-:Y:S05]  /*7200*/  BRA.U !UP1, `(.L_x_3521) ;  /* 0x0000000d09107547 */ /* 0x000fea000b800000 */
        /* <DEDUP_REMOVED lines=20> */
[----:B0-----:R-:W-:-:S09]  /*7350*/  ULEA UR4, UR6, UR4, 0x18 ;  /* 0x0000000406047291 */ /* 0x001fd2000f8ec0ff */
        /* <DEDUP_REMOVED lines=23> */
[----:B------:R-:W-:Y:S02]  /*74d0*/  HADD2.F32 R56, -RZ, R40.H0_H0 ;  /* 0x20000028ff387230 */ /* 0x000fe40000004100 */
[-C--:B------:R-:W-:Y:S01]  /*74e0*/  FFMA.FTZ R55, R55, R3.reuse, R2 ;  /* 0x0000000337377223 */ /* 0x080fe20000010002 */
[----:B------:R-:W-:Y:S02]  /*74f0*/  HADD2.F32 R53, -RZ, R32.H0_H0 ;  /* 0x20000020ff357230 */ /* 0x000fe40000004100 */
[-C--:B------:R-:W-:Y:S01]  /*7500*/  FFMA.FTZ R19, R19, R3.reuse, R4 ;  /* 0x0000000313137223 */ /* 0x080fe20000010004 */
[----:B-1----:R-:W-:Y:S02]  /*7510*/  HADD2.F32 R0, -RZ, R8.H0_H0 ;  /* 0x20000008ff007230 */ /* 0x002fe40000004100 */
[----:B------:R-:W-:Y:S02]  /*7520*/  HADD2.F32 R57, -RZ, R31.H0_H0 ;  /* 0x2000001fff397230 */ /* 0x000fe40000004100 */
[----:B------:R-:W-:Y:S01]  /*7530*/  FFMA.FTZ R53, R53, R3, R18 ;  /* 0x0000000335357223 */ /* 0x000fe20000010012 */
[----:B------:R-:W-:-:S02]  /*7540*/  HADD2.F32 R4, -RZ, R49.H0_H0 ;  /* 0x20000031ff047230 */ /* 0x000fc40000004100 */
        /* <DEDUP_REMOVED lines=50> */
.L_x_3532:
        /* <DEDUP_REMOVED lines=94> */
.L_x_3521:
[----:B0-----:R-:W0:Y:S01]  /*7e50*/  S2R R0, SR_TID.X ;  /* 0x0000000000007919 */ /* 0x001e220000002100 */
[----:B------:R-:W1:Y:S01]  /*7e60*/  LDC.64 R2, c[0x0][0x3a0] ;  /* 0x0000e800ff027b82 */ /* 0x000e620000000a00 */
[----:B------:R-:W-:Y:S01]  /*7e70*/  MOV R9, UR13 ;  /* 0x0000000d00097c02 */ /* 0x000fe20008000f00 */
[----:B------:R-:W-:Y:S01]  /*7e80*/  UIMAD UR5, UR5, 0x3, URZ ;  /* 0x00000003050578a4 */ /* 0x000fe2000f8e02ff */
[----:B------:R-:W-:Y:S01]  /*7e90*/  HMUL2 R11, R7, UR12.H0_H0 ;  /* 0x2000000c070b7c32 */ /* 0x000fe20008000000 */
[----:B------:R-:W2:Y:S01]  /*7ea0*/  LDCU UR4, c[0x0][0x3a8] ;  /* 0x00007500ff0477ac */ /* 0x000ea20008000800 */
[----:B0-----:R-:W-:-:S03]  /*7eb0*/  LEA R0, R9, R0, 0x5 ;  /* 0x0000000009007211 */ /* 0x001fc600078e28ff */
[----:B------:R-:W-:Y:S02]  /*7ec0*/  MOV R9, UR5 ;  /* 0x0000000500097c02 */ /* 0x000fe40008000f00 */
[----:B------:R-:W-:-:S05]  /*7ed0*/  SHF.L.U32 R0, R0, 0x2, RZ ;  /* 0x0000000200007819 */ /* 0x000fca00000006ff */
[----:B------:R-:W-:-:S04]  /*7ee0*/  IMAD R9, R9, UR9, R0 ;  /* 0x0000000909097c24 */ /* 0x000fc8000f8e0200 */
[----:B-1----:R-:W-:-:S05]  /*7ef0*/  IMAD.WIDE R2, R9, 0x2, R2 ;  /* 0x0000000209027825 */ /* 0x002fca00078e0202 */
[----:B------:R0:W-:Y:S01]  /*7f00*/  ATOM.E.ADD.F16x2.RN.STRONG.GPU P1, RZ, desc[UR10][R2.64], R11 ;  /* 0x8000000b02ff79a2 */ /* 0x0001e2000c12e10a */
[----:B--2---:R-:W-:Y:S01]  /*7f10*/  UIADD3 UR5, UPT, UPT, -UR5, UR4, URZ ;  /* 0x0000000405057290 */ /* 0x004fe2000fffe1ff */
[----:B------:R-:W-:Y:S01]  /*7f20*/  BSSY.RECONVERGENT B0, `(.L_x_3533) ;  /* 0x0000013000007945 */ /* 0x000fe20003800200 */
[----:B------:R-:W-:-:S04]  /*7f30*/  HMUL2 R13, R6, UR12.H0_H0 ;  /* 0x2000000c060d7c32 */ /* 0x000fc80008000000 */
[----:B------:R-:W-:-:S04]  /*7f40*/  MOV R4, UR5 ;  /* 0x0000000500047c02 */ /* 0x000fc80008000f00 */
[----:B------:R-:W-:Y:S01]  /*7f50*/  ISETP.NE.AND P0, PT, R4, 0x1, PT ;  /* 0x000000010400780c */ /* 0x000fe20003f05270 */
[----:B0-----:R-:W-:-:S12]  /*7f60*/  @P1 BRA `(.L_x_3534) ;  /* 0x0000000000381947 */ /* 0x001fd80003800000 */
[----:B------:R-:W0:Y:S02]  /*7f70*/  QSPC.E.S P1, RZ, [R2] ;  /* 0x0000000002ff73aa */ /* 0x000e240000020500 */
[----:B0-----:R-:W-:Y:S05]  /*7f80*/  @!P1 BRA `(.L_x_3535) ;  /* 0x0000000000249947 */ /* 0x001fea0003800000 */
[----:B------:R-:W-:Y:S01]  /*7f90*/  MOV R6, R2 ;  /* 0x0000000200067202 */ /* 0x000fe20000000f00 */
[----:B------:R-:W-:Y:S03]  /*7fa0*/  BSSY.RECONVERGENT B1, `(.L_x_3536) ;  /* 0x0000006000017945 */ /* 0x000fe60003800200 */
[----:B------:R-:W-:-:S07]  /*7fb0*/  MOV R6, R6 ;  /* 0x0000000600067202 */ /* 0x000fce0000000f00 */
.L_x_3537:
[----:B------:R-:W0:Y:S02]  /*7fc0*/  LDS R8, [R6] ;  /* 0x0000000006087984 */ /* 0x000e240000000800 */
[----:B0-----:R-:W-:-:S05]  /*7fd0*/  HFMA2 R9, R8, 1, 1, R11 ;  /* 0x3c003c0008097831 */ /* 0x001fca000000000b */
[----:B------:R-:W0:Y:S02]  /*7fe0*/  ATOMS.CAST.SPIN P1, [R6], R8, R9 ;  /* 0x000000080600758d */ /* 0x000e240001820009 */
[----:B0-----:R-:W-:Y:S05]  /*7ff0*/  @!P1 BRA `(.L_x_3537) ;  /* 0xfffffffc00f09947 */ /* 0x001fea000383ffff */
[----:B------:R-:W-:Y:S05]  /*8000*/  BSYNC.RECONVERGENT B1 ;  /* 0x0000000000017941 */ /* 0x000fea0003800200 */
.L_x_3536:
[----:B------:R-:W-:Y:S05]  /*8010*/  BRA `(.L_x_3534) ;  /* 0x00000000000c7947 */ /* 0x000fea0003800000 */
.L_x_3535:
[----:B------:R-:W2:Y:S02]  /*8020*/  LD.E R0, desc[UR10][R2.64] ;  /* 0x0000000a02007980 */ /* 0x000ea4000c101900 */
[----:B--2---:R-:W-:-:S05]  /*8030*/  IADD3 R7, PT, PT, R11, R0, RZ ;  /* 0x000000000b077210 */ /* 0x004fca0007ffe0ff */
[----:B------:R0:W-:Y:S02]  /*8040*/  ST.E desc[UR10][R2.64], R7 ;  /* 0x0000000702007985 */ /* 0x0001e4000c10190a */
.L_x_3534:
[----:B------:R-:W-:Y:S05]  /*8050*/  BSYNC.RECONVERGENT B0 ;  /* 0x0000000000007941 */ /* 0x000fea0003800200 */
.L_x_3533:
[----:B------:R1:W-:Y:S01]  /*8060*/  ATOM.E.ADD.F16x2.RN.STRONG.GPU P1, RZ, desc[UR10][R2.64+0x4], R13 ;  /* 0x8000040d02ff79a2 */ /* 0x0003e2000c12e10a */
[----:B------:R-:W-:Y:S04]  /*8070*/  BSSY.RECONVERGENT B0, `(.L_x_3538) ;  /* 0x000000e000007945 */ /* 0x000fe80003800200 */
[----:B-1----:R-:W-:Y:S05]  /*8080*/  @P1 BRA `(.L_x_3539) ;  /* 0x0000000000301947 */ /* 0x002fea0003800000 */
[----:B------:R-:W1:Y:S02]  /*8090*/  QSPC.E.S P1, RZ, [R2+0x4] ;  /* 0x0000040002ff73aa */ /* 0x000e640000020500 */
[----:B-1----:R-:W-:Y:S05]  /*80a0*/  @!P1 BRA `(.L_x_3540) ;  /* 0x00000000001c9947 */ /* 0x002fea0003800000 */
[----:B------:R-:W-:-:S04]  /*80b0*/  MOV R6, R2 ;  /* 0x0000000200067202 */ /* 0x000fc80000000f00 */
[----:B------:R-:W-:-:S07]  /*80c0*/  MOV R6, R6 ;  /* 0x0000000600067202 */ /* 0x000fce0000000f00 */
.L_x_3541:
[----:B------:R-:W1:Y:S02]  /*80d0*/  LDS R8, [R6+0x4] ;  /* 0x0000040006087984 */ /* 0x000e640000000800 */
[----:B-1----:R-:W-:-:S05]  /*80e0*/  HADD2 R9, R8, R13 ;  /* 0x0000000d08097230 */ /* 0x002fca0000000000 */
[----:B------:R-:W1:Y:S02]  /*80f0*/  ATOMS.CAST.SPIN P1, [R6+0x4], R8, R9 ;  /* 0x000004080600758d */ /* 0x000e640001820009 */
[----:B-1----:R-:W-:Y:S05]  /*8100*/  @!P1 BRA `(.L_x_3541) ;  /* 0xfffffffc00f09947 */ /* 0x002fea000383ffff */
[----:B------:R-:W-:Y:S05]  /*8110*/  BRA `(.L_x_3539) ;  /* 0x00000000000c7947 */ /* 0x000fea0003800000 */
.L_x_3540:
[----:B------:R-:W0:Y:S02]  /*8120*/  LD.E R0, desc[UR10][R2.64+0x4] ;  /* 0x0000040a02007980 */ /* 0x000e24000c101900 */
[----:B0-----:R-:W-:-:S05]  /*8130*/  IADD3 R7, PT, PT, R13, R0, RZ ;  /* 0x000000000d077210 */ /* 0x001fca0007ffe0ff */
[----:B------:R1:W-:Y:S02]  /*8140*/  ST.E desc[UR10][R2.64+0x4], R7 ;  /* 0x0000040702007985 */ /* 0x0003e4000c10190a */
.L_x_3539:
[----:B------:R-:W-:Y:S05]  /*8150*/  BSYNC.RECONVERGENT B0 ;  /* 0x0000000000007941 */ /* 0x000fea0003800200 */
.L_x_3538:
        /* <DEDUP_REMOVED lines=12> */
.L_x_3545:
[----:B------:R-:W0:Y:S02]  /*8220*/  LDS R8, [R6] ;  /* 0x0000000006087984 */ /* 0x000e240000000800 */
[----:B0-----:R-:W-:-:S05]  /*8230*/  HFMA2 R9, R8, 1, 1, R11 ;  /* 0x3c003c0008097831 */ /* 0x001fca000000000b */
[----:B------:R-:W0:Y:S02]  /*8240*/  ATOMS.CAST.SPIN P0, [R6], R8, R9 ;  /* 0x000000080600758d */ /* 0x000e240001800009 */
[----:B0-----:R-:W-:Y:S05]  /*8250*/  @!P0 BRA `(.L_x_3545) ;  /* 0xfffffffc00f08947 */ /* 0x001fea000383ffff */
[----:B------:R-:W-:Y:S05]  /*8260*/  BRA `(.L_x_3543) ;  /* 0x00000000000c7947 */ /* 0x000fea0003800000 */
.L_x_3544:
[----:B------:R-:W2:Y:S02]  /*8270*/  LD.E R0, desc[UR10][R2.64] ;  /* 0x0000000a02007980 */ /* 0x000ea4000c101900 */
[----:B--2---:R-:W-:-:S05]  /*8280*/  IADD3 R7, PT, PT, R11, R0, RZ ;  /* 0x000000000b077210 */ /* 0x004fca0007ffe0ff */
[----:B------:R0:W-:Y:S02]  /*8290*/  ST.E desc[UR10][R2.64], R7 ;  /* 0x0000000702007985 */ /* 0x0001e4000c10190a */
.L_x_3543:
[----:B------:R-:W-:Y:S05]  /*82a0*/  BSYNC.RECONVERGENT B0 ;  /* 0x0000000000007941 */ /* 0x000fea0003800200 */
.L_x_3542:
[----:B------:R1:W-:Y:S01]  /*82b0*/  ATOM.E.ADD.F16x2.RN.STRONG.GPU P0, RZ, desc[UR10][R2.64+0x4], R13 ;  /* 0x8000040d02ff79a2 */ /* 0x0003e2000c10e10a */
[----:B------:R-:W-:Y:S04]  /*82c0*/  BSSY.RECONVERGENT B0, `(.L_x_3546) ;  /* 0x000000e000007945 */ /* 0x000fe80003800200 */
[----:B-1----:R-:W-:Y:S05]  /*82d0*/  @P0 BRA `(.L_x_3547) ;  /* 0x0000000000300947 */ /* 0x002fea0003800000 */
[----:B------:R-:W1:Y:S02]  /*82e0*/  QSPC.E.S P0, RZ, [R2+0x4] ;  /* 0x0000040002ff73aa */ /* 0x000e640000000500 */
[----:B-1----:R-:W-:Y:S05]  /*82f0*/  @!P0 BRA `(.L_x_3548) ;  /* 0x00000000001c8947 */ /* 0x002fea0003800000 */
[----:B------:R-:W-:-:S04]  /*8300*/  MOV R6, R2 ;  /* 0x0000000200067202 */ /* 0x000fc80000000f00 */
[----:B------:R-:W-:-:S07]  /*8310*/  MOV R6, R6 ;  /* 0x0000000600067202 */ /* 0x000fce0000000f00 */
.L_x_3549:
[----:B------:R-:W1:Y:S02]  /*8320*/  LDS R8, [R6+0x4] ;  /* 0x0000040006087984 */ /* 0x000e640000000800 */
[----:B-1----:R-:W-:-:S05]  /*8330*/  HADD2 R9, R8, R13 ;  /* 0x0000000d08097230 */ /* 0x002fca0000000000 */
[----:B------:R-:W1:Y:S02]  /*8340*/  ATOMS.CAST.SPIN P0, [R6+0x4], R8, R9 ;  /* 0x000004080600758d */ /* 0x000e640001800009 */
[----:B-1----:R-:W-:Y:S05]  /*8350*/  @!P0 BRA `(.L_x_3549) ;  /* 0xfffffffc00f08947 */ /* 0x002fea000383ffff */
[----:B------:R-:W-:Y:S05]  /*8360*/  BRA `(.L_x_3547) ;  /* 0x00000000000c7947 */ /* 0x000fea0003800000 */
.L_x_3548:
[----:B------:R-:W0:Y:S02]  /*8370*/  LD.E R0, desc[UR10][R2.64+0x4] ;  /* 0x0000040a02007980 */ /* 0x000e24000c101900 */
[----:B0-----:R-:W-:-:S05]  /*8380*/  IADD3 R7, PT, PT, R13, R0, RZ ;  /* 0x000000000d077210 */ /* 0x001fca0007ffe0ff */
[----:B------:R1:W-:Y:S02]  /*8390*/  ST.E desc[UR10][R2.64+0x4], R7 ;  /* 0x0000040702007985 */ /* 0x0003e4000c10190a */
.L_x_3547:
[----:B------:R-:W-:Y:S05]  /*83a0*/  BSYNC.RECONVERGENT B0 ;  /* 0x0000000000007941 */ /* 0x000fea0003800200 */
.L_x_3546:
        /* <DEDUP_REMOVED lines=13> */
.L_x_3553:
[----:B------:R-:W0:Y:S02]  /*8480*/  LDS R6, [R4] ;  /* 0x0000000004067984 */ /* 0x000e240000000800 */
[----:B0-----:R-:W-:-:S05]  /*8490*/  HFMA2 R7, R6, 1, 1, R9 ;  /* 0x3c003c0006077831 */ /* 0x001fca0000000009 */
[----:B------:R-:W0:Y:S02]  /*84a0*/  ATOMS.CAST.SPIN P0, [R4], R6, R7 ;  /* 0x000000060400758d */ /* 0x000e240001800007 */
[----:B0-----:R-:W-:Y:S05]  /*84b0*/  @!P0 BRA `(.L_x_3553) ;  /* 0xfffffffc00f08947 */ /* 0x001fea000383ffff */
[----:B------:R-:W-:Y:S05]  /*84c0*/  BRA `(.L_x_3551) ;  /* 0x00000000000c7947 */ /* 0x000fea0003800000 */
.L_x_3552:
[----:B------:R-:W2:Y:S02]  /*84d0*/  LD.E R0, desc[UR10][R2.64] ;  /* 0x0000000a02007980 */ /* 0x000ea4000c101900 */
[----:B--2---:R-:W-:-:S05]  /*84e0*/  IADD3 R5, PT, PT, R9, R0, RZ ;  /* 0x0000000009057210 */ /* 0x004fca0007ffe0ff */
[----:B------:R0:W-:Y:S02]  /*84f0*/  ST.E desc[UR10][R2.64], R5 ;  /* 0x0000000502007985 */ /* 0x0001e4000c10190a */
.L_x_3551:
[----:B------:R-:W-:Y:S05]  /*8500*/  BSYNC.RECONVERGENT B0 ;  /* 0x0000000000007941 */ /* 0x000fea0003800200 */
.L_x_3550:
[----:B------:R1:W-:Y:S02]  /*8510*/  ATOM.E.ADD.F16x2.RN.STRONG.GPU P0, RZ, desc[UR10][R2.64+0x4], R17 ;  /* 0x8000041102ff79a2 */ /* 0x0003e4000c10e10a */
[----:B-1----:R-:W-:Y:S05]  /*8520*/  @P0 EXIT ;  /* 0x000000000000094d */ /* 0x002fea0003800000 */
[----:B------:R-:W1:Y:S02]  /*8530*/  QSPC.E.S P0, RZ, [R2+0x4] ;  /* 0x0000040002ff73aa */ /* 0x000e640000000500 */
[----:B-1----:R-:W-:Y:S05]  /*8540*/  @!P0 BRA `(.L_x_3554) ;  /* 0x0000000000188947 */ /* 0x002fea0003800000 */
[----:B0-----:R-:W-:-:S07]  /*8550*/  MOV R2, R2 ;  /* 0x0000000200027202 */ /* 0x001fce0000000f00 */
.L_x_3555:
[----:B------:R-:W0:Y:S02]  /*8560*/  LDS R4, [R2+0x4] ;  /* 0x0000040002047984 */ /* 0x000e240000000800 */
[----:B0-----:R-:W-:-:S05]  /*8570*/  HADD2 R5, R4, R17 ;  /* 0x0000001104057230 */ /* 0x001fca0000000000 */
[----:B------:R-:W0:Y:S02]  /*8580*/  ATOMS.CAST.SPIN P0, [R2+0x4], R4, R5 ;  /* 0x000004040200758d */ /* 0x000e240001800005 */
[----:B0-----:R-:W-:Y:S05]  /*8590*/  @!P0 BRA `(.L_x_3555) ;  /* 0xfffffffc00f08947 */ /* 0x001fea000383ffff */
[----:B------:R-:W-:Y:S05]  /*85a0*/  EXIT ;  /* 0x000000000000794d */ /* 0x000fea0003800000 */
.L_x_3554:
[----:B------:R-:W0:Y:S02]  /*85b0*/  LD.E R0, desc[UR10][R2.64+0x4] ;  /* 0x0000040a02007980 */ /* 0x000e24000c101900 */
[----:B0-----:R-:W-:-:S05]  /*85c0*/  IADD3 R5, PT, PT, R17, R0, RZ ;  /* 0x0000000011057210 */ /* 0x001fca0007ffe0ff */
[----:B------:R-:W-:Y:S01]  /*85d0*/  ST.E desc[UR10][R2.64+0x4], R5 ;  /* 0x0000040502007985 */ /* 0x000fe2000c10190a */
[----:B------:R-:W-:Y:S05]  /*85e0*/  EXIT ;  /* 0x000000000000794d */ /* 0x000fea0003800000 */
.L_x_3556:
        /* <DEDUP_REMOVED lines=9> */
.L_x_5329:


//--------------------- .text._Z23gemm_half_q_half_kernelILi2ELi190ELb1ELb1ELi64EEvPK6__halfPKjS4_S2_PS0_iiiiPKtS7_iiiiiibS2_i --------------------------
	.section	.text._Z23gemm_half_q_half_kernelILi2ELi190ELb1ELb1ELi64EEvPK6__halfPKjS4_S2_PS0_iiiiPKtS7_iiiiiibS2_i,"ax",@progbits
	.align	128
        .global         _Z23gemm_half_q_half_kernelILi2ELi190ELb1ELb1ELi64EEvPK6__halfPKjS4_S2_PS0_iiiiPKtS7_iiiiiibS2_i
        .type           _Z23gemm_half_q_half_kernelILi2ELi190ELb1ELb1ELi64EEvPK6__halfPKjS4_S2_PS0_iiiiPKtS7_iiiiiibS2_i,@function
        .size           _Z23gemm_half_q_half_kernelILi2ELi190ELb1ELb1ELi64EEvPK6__halfPKjS4_S2_PS0_iiiiPKtS7_iiiiiibS2_i,(.L_x_5330 - _Z23gemm_half_q_half_kernelILi2ELi190ELb1ELb1ELi64EEvPK6__halfPKjS4_S2_PS0_iiiiPKtS7_iiiiiibS2_i)
        .other          _Z23gemm_half_q_half_kernelILi2ELi190ELb1ELb1ELi64EEvPK6__halfPKjS4_S2_PS0_iiiiPKtS7_iiiiiibS2_i,@"STO_CUDA_ENTRY STV_DEFAULT"
_Z23gemm_half_q_half_kernelILi2ELi190ELb1ELb1ELi64EEvPK6__halfPKjS4_S2_PS0_iiiiPKtS7_iiiiiibS2_i:
.text._Z23gemm_half_q_half_kernelILi2ELi190ELb1ELb1ELi64EEvPK6__halfPKjS4_S2_PS0_iiiiPKtS7_iiiiiibS2_i:
[----:B------:R-:W0:Y:S01]  /*0000*/  LDC R1, c[0x0][0x37c] ;  /* 0x0000df00ff017b82 */ /* 0x000e220000000800 */
[----:B------:R-:W1:Y:S07]  /*0010*/  S2R R0, SR_CTAID.Y ;  /* 0x0000000000007919 */ /* 0x000e6e0000002600 */
[----:B------:R-:W1:Y:S01]  /*0020*/  LDC R47, c[0x0][0x3a8] ;  /* 0x0000ea00ff2f7b82 */ /* 0x000e620000000800 */
[----:B0-----:R-:W-:Y:S01]  /*0030*/  IADD3 R1, PT, PT, R1, -0x10, RZ ;  /* 0xfffffff001017810 */ /* 0x001fe20007ffe0ff */
[----:B-1----:R-:W-:-:S05]  /*0040*/  IMAD R47, R0, -0x2, R47 ;  /* 0xfffffffe002f7824 */ /* 0x002fca00078e022f */
[----:B------:R-:W-:-:S13]  /*0050*/  ISETP.GE.AND P0, PT, R47, 0x1, PT ;  /* 0x000000012f00780c */ /* 0x000fda0003f06270 */
[----:B------:R-:W-:Y:S05]  /*0060*/  @!P0 EXIT ;  /* 0x000000000000894d */ /* 0x000fea0003800000 */
[----:B------:R-:W0:Y:S01]  /*0070*/  LDC R7, c[0x0][0x3f0] ;  /* 0x0000fc00ff077b82 */ /* 0x000e220000000800 */
[----:B------:R-:W1:Y:S01]  /*0080*/  LDCU.64 UR8, c[0x0][0x358] ;  /* 0x00006b00ff0877ac */ /* 0x000e620008000a00 */
[----:B------:R-:W-:Y:S02]  /*0090*/  ISETP.NE.AND P0, PT, R47, 0x1, PT ;  /* 0x000000012f00780c */ /* 0x000fe40003f05270 */
[----:B------:R-:W-:-:S04]  /*00a0*/  PRMT R46, RZ, 0x7610, R46 ;  /* 0x00007610ff2e7816 */ /* 0x000fc8000000002e */
[----:B------:R-:W0:Y:S08]  /*00b0*/  LDC.64 R4, c[0x0][0x3e8] ;  /* 0x0000fa00ff047b82 */ /* 0x000e300000000a00 */
[----:B------:R-:W2:Y:S01]  /*00c0*/  LDC.64 R2, c[0x0][0x3e8] ;  /* 0x0000fa00ff027b82 */ /* 0x000ea20000000a00 */
[----:B0-----:R-:W-:-:S05]  /*00d0*/  IMAD.WIDE R4, R7, 0x2, R4 ;  /* 0x0000000207047825 */ /* 0x001fca00078e0204 */
[----:B-1----:R-:W3:Y:S04]  /*00e0*/  @P0 LDG.E.U16 R46, desc[UR8][R4.64] ;  /* 0x00000008042e0981 */ /* 0x002ee8000c1e1500 */
[----:B--2---:R-:W2:Y:S02]  /*00f0*/  LDG.E.U16 R45, desc[UR8][R2.64] ;  /* 0x00000008022d7981 */ /* 0x004ea4000c1e1500 */
[----:B--2---:R-:W-:Y:S02]  /*0100*/  PRMT R6, R45, 0x7610, R6 ;  /* 0x000076102d067816 */ /* 0x004fe40000000006 */
[----:B---3--:R-:W-:-:S04]  /*0110*/  @P0 LOP3.LUT R6, R46, R45, RZ, 0xfc, !PT ;  /* 0x0000002d2e060212 */ /* 0x008fc800078efcff */
[----:B------:R-:W-:-:S04]  /*0120*/  PRMT R6, R6, 0x9910, RZ ;  /* 0x0000991006067816 */ /* 0x000fc800000000ff */
[----:B------:R-:W-:-:S13]  /*0130*/  ISETP.NE.AND P1, PT, R6, RZ, PT ;  /* 0x000000ff0600720c */ /* 0x000fda0003f25270 */
[----:B------:R-:W-:Y:S05]  /*0140*/  @!P1 EXIT ;  /* 0x000000000000994d */ /* 0x000fea0003800000 */
[----:B------:R-:W0:Y:S01]  /*0150*/  S2R R2, SR_CTAID.Z ;  /* 0x0000000000027919 */ /* 0x000e220000002700 */
[----:B------:R-:W1:Y:S01]  /*0160*/  LDC R5, c[0x0][0x3b0] ;  /* 0x0000ec00ff057b82 */ /* 0x000e620000000800 */
[----:B------:R-:W-:Y:S01]  /*0170*/  HFMA2 R14, -RZ, RZ, 0, 1.1920928955078125e-07 ;  /* 0x00000002ff0e7431 */ /* 0x000fe200000001ff */
[----:B------:R-:W-:Y:S01]  /*0180*/  BSSY.RECONVERGENT B0, `(.L_x_3557) ;  /* 0x00000bc000007945 */ /* 0x000fe20003800200 */
[----:B------:R-:W2:Y:S05]  /*0190*/  S2R R3, SR_TID.X ;  /* 0x0000000000037919 */ /* 0x000eaa0000002100 */
[----:B------:R-:W3:Y:S01]  /*01a0*/  S2UR UR4, SR_CTAID.X ;  /* 0x00000000000479c3 */ /* 0x000ee20000002500 */
[----:B------:R-:W-:-:S02]  /*01b0*/  SEL R14, R14, 0x1, P0 ;  /* 0x000000010e0e7807 */ /* 0x000fc40000000000 */
[----:B0-----:R-:W-:Y:S01]  /*01c0*/  SHF.L.U32 R44, R2, 0x6, RZ ;  /* 0x00000006022c7819 */ /* 0x001fe200000006ff */
[----:B---3--:R-:W-:-:S03]  /*01d0*/  USHF.L.U32 UR4, UR4, 0x8, URZ ;  /* 0x0000000804047899 */ /* 0x008fc600080006ff */
[C---:B--2---:R-:W-:Y:S02]  /*01e0*/  IADD3 R17, PT, PT, R44.reuse, R3, RZ ;  /* 0x000000032c117210 */ /* 0x044fe40007ffe0ff */
[----:B-1----:R-:W-:Y:S02]  /*01f0*/  VIADDMNMX R42, R44, 0x40, R5, PT ;  /* 0x000000402c2a7846 */ /* 0x002fe40003800105 */
[----:B------:R-:W-:Y:S02]  /*0200*/  LEA R4, R3, UR4, 0x2 ;  /* 0x0000000403047c11 */ /* 0x000fe4000f8e10ff */
[----:B------:R-:W-:-:S13]  /*0210*/  ISETP.GE.AND P1, PT, R17, R42, PT ;  /* 0x0000002a1100720c */ /* 0x000fda0003f26270 */
        /* <DEDUP_REMOVED lines=30> */
.L_x_3562:
        /* <DEDUP_REMOVED lines=32> */
.L_x_3561:
        /* <DEDUP_REMOVED lines=20> */
.L_x_3563:
[----:B------:R-:W-:-:S13]  /*0740*/  ISETP.EQ.AND P1, PT, R16, RZ, PT ;  /* 0x000000ff1000720c */ /* 0x000fda0003f22270 */
[----:B------:R-:W-:Y:S05]  /*0750*/  @!P0 BRA P1, `(.L_x_3558) ;  /* 0x0000000400788947 */ /* 0x000fea0000800000 */
.L_x_3560:
        /* <DEDUP_REMOVED lines=12> */
.L_x_3559:
        /* <DEDUP_REMOVED lines=16> */
.L_x_3566:
        /* <DEDUP_REMOVED lines=32> */
.L_x_3565:
        /* <DEDUP_REMOVED lines=21> */
.L_x_3567:
[----:B------:R-:W-:-:S13]  /*0c70*/  ISETP.NE.OR P0, PT, R16, RZ, P0 ;  /* 0x000000ff1000720c */ /* 0x000fda0000705670 */
[----:B------:R-:W-:Y:S05]  /*0c80*/  @!P0 BRA `(.L_x_3558) ;  /* 0x00000000002c8947 */ /* 0x000fea0003800000 */
.L_x_3564:
        /* <DEDUP_REMOVED lines=11> */
.L_x_3558:
[----:B0-----:R-:W-:Y:S05]  /*0d40*/  BSYNC.RECONVERGENT B0 ;  /* 0x0000000000007941 */ /* 0x001fea0003800200 */
.L_x_3557:
        /* <DEDUP_REMOVED lines=21> */
.L_x_3571:
[CC--:B-1----:R-:W-:Y:S01]  /*0ea0*/  IADD3 R8, PT, PT, R0.reuse, R43.reuse, RZ ;  /* 0x0000002b00087210 */ /* 0x0c2fe20007ffe0ff */
[--C-:B0-----:R-:W-:Y:S01]  /*0eb0*/  IMAD.WIDE R6, R0, 0x2, R14.reuse ;  /* 0x0000000200067825 */ /* 0x101fe200078e020e */
[----:B------:R-:W-:Y:S02]  /*0ec0*/  IADD3 R16, PT, PT, R16, 0x4, RZ ;  /* 0x0000000410107810 */ /* 0x000fe40007ffe0ff */
[CC--:B------:R-:W-:Y:S01]  /*0ed0*/  IADD3 R10, PT, PT, R8.reuse, R43.reuse, RZ ;  /* 0x0000002b080a7210 */ /* 0x0c0fe20007ffe0ff */
[--C-:B------:R-:W-:Y:S01]  /*0ee0*/  IMAD.WIDE R8, R8, 0x2, R14.reuse ;  /* 0x0000000208087825 */ /* 0x100fe200078e020e */
[----:B------:R1:W-:Y:S01]  /*0ef0*/  STG.E.64 desc[UR8][R6.64], RZ ;  /* 0x000000ff06007986 */ /* 0x0003e2000c101b08 */
[----:B------:R-:W-:Y:S02]  /*0f00*/  ISETP.GE.AND P1, PT, R16, -0x3, PT ;  /* 0xfffffffd1000780c */ /* 0x000fe40003f26270 */
[CC--:B-----5:R-:W-:Y:S01]  /*0f10*/  IADD3 R17, PT, PT, R10.reuse, R43.reuse, RZ ;  /* 0x0000002b0a117210 */ /* 0x0e0fe20007ffe0ff */
[--C-:B------:R-:W-:Y:S01]  /*0f20*/  IMAD.WIDE R10, R10, 0x2, R14.reuse ;  /* 0x000000020a0a7825 */ /* 0x100fe200078e020e */
[----:B------:R1:W-:Y:S02]  /*0f30*/  STG.E.64 desc[UR8][R8.64], RZ ;  /* 0x000000ff08007986 */ /* 0x0003e4000c101b08 */
[C---:B------:R-:W-:Y:S01]  /*0f40*/  IADD3 R0, PT, PT, R17.reuse, R43, RZ ;  /* 0x0000002b11007210 */ /* 0x040fe20007ffe0ff */
[----:B------:R-:W-:Y:S01]  /*0f50*/  IMAD.WIDE R12, R17, 0x2, R14 ;  /* 0x00000002110c7825 */ /* 0x000fe200078e020e */
[----:B------:R1:W-:Y:S04]  /*0f60*/  STG.E.64 desc[UR8][R10.64], RZ ;  /* 0x000000ff0a007986 */ /* 0x0003e8000c101b08 */
[----:B------:R1:W-:Y:S01]  /*0f70*/  STG.E.64 desc[UR8][R12.64], RZ ;  /* 0x000000ff0c007986 */ /* 0x0003e2000c101b08 */
[----:B------:R-:W-:Y:S05]  /*0f80*/  @!P1 BRA `(.L_x_3571) ;  /* 0xfffffffc00c49947 */ /* 0x000fea000383ffff */
.L_x_3570:
        /* <DEDUP_REMOVED lines=12> */
.L_x_3572:
[----:B------:R-:W-:-:S13]  /*1050*/  ISETP.NE.OR P0, PT, R16, RZ, P0 ;  /* 0x000000ff1000720c */ /* 0x000fda0000705670 */
[----:B------:R-:W-:Y:S05]  /*1060*/  @!P0 BRA `(.L_x_3568) ;  /* 0x00000000001c8947 */ /* 0x000fea0003800000 */
.L_x_3569:
[----:B01----:R-:W0:Y:S02]  /*1070*/  LDC.64 R6, c[0x0][0x3a0] ;  /* 0x0000e800ff067b82 */ /* 0x003e240000000a00 */
.L_x_3573:
[----:B0-----:R-:W-:Y:S01]  /*1080*/  IMAD.WIDE R8, R0, 0x2, R6 ;  /* 0x0000000200087825 */ /* 0x001fe200078e0206 */
[----:B------:R-:W-:Y:S02]  /*1090*/  IADD3 R16, PT, PT, R16, 0x1, RZ ;  /* 0x0000000110107810 */ /* 0x000fe40007ffe0ff */
[----:B------:R-:W-:Y:S02]  /*10a0*/  IADD3 R0, PT, PT, R0, R43, RZ ;  /* 0x0000002b00007210 */ /* 0x000fe40007ffe0ff */
[----:B------:R2:W-:Y:S01]  /*10b0*/  STG.E.64 desc[UR8][R8.64], RZ ;  /* 0x000000ff08007986 */ /* 0x0005e2000c101b08 */
[----:B------:R-:W-:-:S13]  /*10c0*/  ISETP.NE.AND P0, PT, R16, RZ, PT ;  /* 0x000000ff1000720c */ /* 0x000fda0003f05270 */
[----:B--2---:R-:W-:Y:S05]  /*10d0*/  @P0 BRA `(.L_x_3573) ;  /* 0xfffffffc00e80947 */ /* 0x004fea000383ffff */
.L_x_3568:
        /* <DEDUP_REMOVED lines=15> */
.L_x_3575:
        /* <DEDUP_REMOVED lines=25> */
[----:B------:R-:W-:Y:S01]  /*1360*/  IMAD R10, R19, R19, R19 ;  /* 0x00000013130a7224 */ /* 0x000fe200078e0213 */
[----:B------:R-:W-:Y:S01]  /*1370*/  IADD3 R21, PT, PT, R18, 0x1, R21 ;  /* 0x0000000112157810 */ /* 0x000fe20007ffe015 */
[C---:B------:R-:W-:Y:S01]  /*1380*/  IMAD R9, R16.reuse, R16, R16 ;  /* 0x0000001010097224 */ /* 0x040fe200078e0210 */
        /* <DEDUP_REMOVED lines=16> */
.L_x_3574:
        /* <DEDUP_REMOVED lines=27> */
.L_x_3576:
        /* <DEDUP_REMOVED lines=8> */
.L_x_3577:
        /* <DEDUP_REMOVED lines=8> */
.L_x_3578:
        /* <DEDUP_REMOVED lines=8> */
.L_x_3579:
        /* <DEDUP_REMOVED lines=8> */
.L_x_3580:
        /* <DEDUP_REMOVED lines=37> */
.L_x_3590:
[----:B------:R-:W-:Y:S01]  /*1a90*/  MOV R38, R36 ;  /* 0x0000002400267202 */ /* 0x000fe20000000f00 */
[----:B0-----:R-:W0:Y:S01]  /*1aa0*/  LDC R43, c[0x0][0x3ac] ;  /* 0x0000eb00ff2b7b82 */ /* 0x001e220000000800 */
[----:B------:R-:W-:-:S05]  /*1ab0*/  MOV R39, R37 ;  /* 0x0000002500277202 */ /* 0x000fca0000000f00 */
[----:B------:R-:W2:Y:S01]  /*1ac0*/  LDG.E.128.CONSTANT R4, desc[UR8][R38.64] ;  /* 0x0000000826047981 */ /* 0x000ea2000c1e9d00 */
[----:B0-----:R-:W-:-:S05]  /*1ad0*/  IMAD.WIDE R8, R43, 0x4, R38 ;  /* 0x000000042b087825 */ /* 0x001fca00078e0226 */
[----:B------:R0:W3:Y:S01]  /*1ae0*/  LDG.E.128.CONSTANT R28, desc[UR8][R8.64] ;  /* 0x00000008081c7981 */ /* 0x0000e2000c1e9d00 */
[----:B------:R-:W-:-:S05]  /*1af0*/  IMAD.WIDE R2, R43, 0x4, R8 ;  /* 0x000000042b027825 */ /* 0x000fca00078e0208 */
[----:B------:R-:W4:Y:S01]  /*1b00*/  LDG.E.128.CONSTANT R32, desc[UR8][R2.64] ;  /* 0x0000000802207981 */ /* 0x000f22000c1e9d00 */
[----:B------:R-:W-:-:S05]  /*1b10*/  IMAD.WIDE R10, R43, 0x4, R2 ;  /* 0x000000042b0a7825 */ /* 0x000fca00078e0202 */
[----:B------:R-:W4:Y:S01]  /*1b20*/  LDG.E.128.CONSTANT R24, desc[UR8][R10.64] ;  /* 0x000000080a187981 */ /* 0x000f22000c1e9d00 */
[----:B0-----:R-:W-:Y:S01]  /*1b30*/  IMAD.WIDE R8, R43, 0x4, R10 ;  /* 0x000000042b087825 */ /* 0x001fe200078e020a */
[----:B------:R-:W-:-:S04]  /*1b40*/  ISETP.NE.AND P1, PT, R44, R55, PT ;  /* 0x000000372c00720c */ /* 0x000fc80003f25270 */
[----:B------:R0:W4:Y:S09]  /*1b50*/  LDG.E.128.CONSTANT R20, desc[UR8][R8.64] ;  /* 0x0000000808147981 */ /* 0x000132000c1e9d00 */
[----:B-1----:R1:W5:Y:S01]  /*1b60*/  @!P1 LDG.E.U16.CONSTANT R49, desc[UR8][R52.64] ;  /* 0x0000000834319981 */ /* 0x002362000c1e9500 */
[----:B0-----:R-:W-:-:S04]  /*1b70*/  IMAD.WIDE R8, R43, 0x4, R8 ;  /* 0x000000042b087825 */ /* 0x001fc800078e0208 */
[----:B------:R-:W-:-:S04]  /*1b80*/  IMAD.WIDE R12, R43, 0x4, R8 ;  /* 0x000000042b0c7825 */ /* 0x000fc800078e0208 */
[----:B------:R-:W-:Y:S02]  /*1b90*/  IMAD.WIDE R36, R43, 0x4, R12 ;  /* 0x000000042b247825 */ /* 0x000fe400078e020c */
[----:B------:R-:W5:Y:S04]  /*1ba0*/  LDG.E.128.CONSTANT R12, desc[UR8][R12.64] ;  /* 0x000000080c0c7981 */ /* 0x000f68000c1e9d00 */
[----:B------:R1:W5:Y:S01]  /*1bb0*/  LDG.E.128.CONSTANT R16, desc[UR8][R36.64] ;  /* 0x0000000824107981 */ /* 0x000362000c1e9d00 */
[----:B--2---:R-:W-:Y:S02]  /*1bc0*/  LOP3.LUT R2, R5, 0xff, RZ, 0xc0, !PT ;  /* 0x000000ff05027812 */ /* 0x004fe400078ec0ff */
[----:B------:R-:W-:Y:S02]  /*1bd0*/  LOP3.LUT R3, R6, 0xff, RZ, 0xc0, !PT ;  /* 0x000000ff06037812 */ /* 0x000fe400078ec0ff */
[----:B------:R-:W-:-:S02]  /*1be0*/  IADD3 R64, PT, PT, R2, -0x80, RZ ;  /* 0xffffff8002407810 */ /* 0x000fc40007ffe0ff */
[----:B------:R-:W-:Y:S02]  /*1bf0*/  @!P1 LEA R2, R58, R1, 0x3 ;  /* 0x000000013a029211 */ /* 0x000fe400078e18ff */
[----:B------:R-:W-:Y:S02]  /*1c00*/  IADD3 R63, PT, PT, R3, -0x80, RZ ;  /* 0xffffff80033f7810 */ /* 0x000fe40007ffe0ff */
[----:B------:R-:W-:Y:S02]  /*1c10*/  LOP3.LUT R10, R7, 0xff, RZ, 0xc0, !PT ;  /* 0x000000ff070a7812 */ /* 0x000fe400078ec0ff */
[----:B------:R-:W2:Y:S01]  /*1c20*/  @!P1 LDL.64 R2, [R2+0x8] ;  /* 0x0000080002029983 */ /* 0x000ea20000100a00 */
[----:B------:R-:W-:Y:S02]  /*1c30*/  LOP3.LUT R0, R4, 0xff, RZ, 0xc0, !PT ;  /* 0x000000ff04007812 */ /* 0x000fe400078ec0ff */
[----:B------:R-:W-:Y:S02]  /*1c40*/  IADD3 R62, PT, PT, R10, -0x80, RZ ;  /* 0xffffff800a3e7810 */ /* 0x000fe40007ffe0ff */
[----:B------:R-:W5:Y:S01]  /*1c50*/  LDG.E.128.CONSTANT R8, desc[UR8][R8.64] ;  /* 0x0000000808087981 */ /* 0x000f62000c1e9d00 */
[----:B------:R-:W-:-:S02]  /*1c60*/  IADD3 R0, PT, PT, R0, -0x80, RZ ;  /* 0xffffff8000007810 */ /* 0x000fc40007ffe0ff */
[----:B------:R-:W-:Y:S02]  /*1c70*/  SHF.R.U32.HI R70, RZ, 0x8, R5 ;  /* 0x00000008ff467819 */ /* 0x000fe40000011605 */
[----:B------:R0:W1:Y:S01]  /*1c80*/  I2F.F16 R65, R0 ;  /* 0x0000000000417306 */ /* 0x0000620000200c00 */
[----:B------:R-:W-:Y:S02]  /*1c90*/  LEA.HI R69, R4, 0xffffff80, RZ, 0x8 ;  /* 0xffffff8004457811 */ /* 0x000fe400078f40ff */
[----:B------:R-:W-:Y:S02]  /*1ca0*/  LOP3.LUT R72, R70, 0xff, RZ, 0xc0, !PT ;  /* 0x000000ff46487812 */ /* 0x000fe400078ec0ff */
[----:B------:R-:W-:Y:S02]  /*1cb0*/  LEA.HI R68, R5, 0xffffff80, RZ, 0x8 ;  /* 0xffffff8005447811 */ /* 0x000fe400078f40ff */
[----:B------:R-:W-:Y:S01]  /*1cc0*/  LEA.HI R67, R6, 0xffffff80, RZ, 0x8 ;  /* 0xffffff8006437811 */ /* 0x000fe200078f40ff */
[----:B------:R-:W1:Y:S01]  /*1cd0*/  I2F.F16 R69, R69 ;  /* 0x0000004500457306 */ /* 0x000e620000200c00 */
[----:B0-----:R-:W-:-:S02]  /*1ce0*/  SHF.R.U32.HI R0, RZ, 0x8, R4 ;  /* 0x00000008ff007819 */ /* 0x001fc40000011604 */
[----:B------:R-:W-:Y:S02]  /*1cf0*/  LEA.HI R66, R7, 0xffffff80, RZ, 0x8 ;  /* 0xffffff8007427811 */ /* 0x000fe400078f40ff */
[----:B------:R-:W-:Y:S02]  /*1d00*/  LOP3.LUT R0, R0, 0xff, RZ, 0xc0, !PT ;  /* 0x000000ff00007812 */ /* 0x000fe400078ec0ff */
[----:B------:R-:W-:Y:S01]  /*1d10*/  IADD3 R73, PT, PT, R72, -0x80, RZ ;  /* 0xffffff8048497810 */ /* 0x000fe20007ffe0ff */
[----:B------:R-:W0:Y:S01]  /*1d20*/  I2F.F16 R68, R68 ;  /* 0x0000004400447306 */ /* 0x000e220000200c00 */
[----:B------:R-:W-:Y:S02]  /*1d30*/  IADD3 R0, PT, PT, R0, -0x80, RZ ;  /* 0xffffff8000007810 */ /* 0x000fe40007ffe0ff */
[----:B------:R-:W-:-:S05]  /*1d40*/  SHF.R.U32.HI R72, RZ, 0x8, R6 ;  /* 0x00000008ff487819 */ /* 0x000fca0000011606 */
[----:B------:R1:W0:Y:S01]  /*1d50*/  I2F.F16 R71, R0 ;  /* 0x0000000000477306 */ /* 0x0002220000200c00 */
[----:B------:R-:W-:Y:S02]  /*1d60*/  SHF.R.U32.HI R4, RZ, 0x10, R4 ;  /* 0x00000010ff047819 */ /* 0x000fe40000011604 */
[----:B------:R-:W-:Y:S02]  /*1d70*/  SHF.R.U32.HI R5, RZ, 0x10, R5 ;  /* 0x00000010ff057819 */ /* 0x000fe40000011605 */
[----:B---3--:R-:W-:Y:S02]  /*1d80*/  LEA.HI R59, R30, 0xffffff80, RZ, 0x8 ;  /* 0xffffff801e3b7811 */ /* 0x008fe400078f40ff */
[----:B----4-:R-:W-:Y:S01]  /*1d90*/  LEA.HI R74, R32, 0xffffff80, RZ, 0x8 ;  /* 0xffffff80204a7811 */ /* 0x010fe200078f40ff */
[----:B------:R-:W3:Y:S01]  /*1da0*/  I2F.F16 R67, R67 ;  /* 0x0000004300437306 */ /* 0x000ee20000200c00 */
[----:B-1----:R-:W-:-:S04]  /*1db0*/  LOP3.LUT R0, R72, 0xff, RZ, 0xc0, !PT ;  /* 0x000000ff48007812 */ /* 0x002fc800078ec0ff */
[----:B------:R-:W-:Y:S02]  /*1dc0*/  IADD3 R97, PT, PT, R0, -0x80, RZ ;  /* 0xffffff8000617810 */ /* 0x000fe40007ffe0ff */
[----:B------:R-:W-:Y:S02]  /*1dd0*/  SHF.R.U32.HI R0, RZ, 0x8, R7 ;  /* 0x00000008ff007819 */ /* 0x000fe40000011607 */
[----:B------:R-:W-:Y:S02]  /*1de0*/  LOP3.LUT R4, R4, 0xff, RZ, 0xc0, !PT ;  /* 0x000000ff04047812 */ /* 0x000fe400078ec0ff */
[----:B------:R-:W-:Y:S02]  /*1df0*/  LOP3.LUT R0, R0, 0xff, RZ, 0xc0, !PT ;  /* 0x000000ff00007812 */ /* 0x000fe400078ec0ff */
[----:B------:R-:W-:Y:S02]  /*1e00*/  IADD3 R4, PT, PT, R4, -0x80, RZ ;  /* 0xffffff8004047810 */ /* 0x000fe40007ffe0ff */
[----:B------:R-:W-:-:S02]  /*1e10*/  IADD3 R103, PT, PT, R0, -0x80, RZ ;  /* 0xffffff8000677810 */ /* 0x000fc40007ffe0ff */
[----:B------:R-:W-:Y:S02]  /*1e20*/  LOP3.LUT R0, R28, 0xff, RZ, 0xc0, !PT ;  /* 0x000000ff1c007812 */ /* 0x000fe400078ec0ff */
[----:B------:R-:W-:Y:S01]  /*1e30*/  LOP3.LUT R5, R5, 0xff, RZ, 0xc0, !PT ;  /* 0x000000ff05057812 */ /* 0x000fe200078ec0ff */
[----:B------:R1:W4:Y:S01]  /*1e40*/  I2F.F16 R70, R4 ;  /* 0x0000000400467306 */ /* 0x0003220000200c00 */
[----:B------:R-:W-:Y:S02]  /*1e50*/  IADD3 R0, PT, PT, R0, -0x80, RZ ;  /* 0xffffff8000007810 */ /* 0x000fe40007ffe0ff */
[----:B------:R-:W-:Y:S02]  /*1e60*/  IADD3 R5, PT, PT, R5, -0x80, RZ ;  /* 0xffffff8005057810 */ /* 0x000fe40007ffe0ff */
[----:B-1----:R-:W-:-:S03]  /*1e70*/  LOP3.LUT R4, R29, 0xff, RZ, 0xc0, !PT ;  /* 0x000000ff1d047812 */ /* 0x002fc600078ec0ff */
[----:B------:R1:W0:Y:S01]  /*1e80*/  I2F.F16 R101, R0 ;  /* 0x0000000000657306 */ /* 0x0002220000200c00 */
[----:B------:R-:W-:-:S07]  /*1e90*/  IADD3 R4, PT, PT, R4, -0x80, RZ ;  /* 0xffffff8004047810 */ /* 0x000fce0007ffe0ff */
[----:B------:R3:W0:Y:S01]  /*1ea0*/  I2F.F16 R72, R5 ;  /* 0x0000000500487306 */ /* 0x0006220000200c00 */
[----:B-1----:R-:W-:-:S04]  /*1eb0*/  SHF.R.U32.HI R0, RZ, 0x8, R28 ;  /* 0x00000008ff007819 */ /* 0x002fc8000001161c */
[----:B------:R-:W-:Y:S02]  /*1ec0*/  LOP3.LUT R0, R0, 0xff, RZ, 0xc0, !PT ;  /* 0x000000ff00007812 */ /* 0x000fe400078ec0ff */
[----:B---3--:R-:W-:Y:S01]  /*1ed0*/  LOP3.LUT R5, R30, 0xff, RZ, 0xc0, !PT ;  /* 0x000000ff1e057812 */ /* 0x008fe200078ec0ff */
[----:B------:R1:W3:Y:S03]  /*1ee0*/  I2F.F16 R100, R4 ;  /* 0x0000000400647306 */ /* 0x0002e60000200c00 */
[----:B------:R-:W-:Y:S02]  /*1ef0*/  IADD3 R5, PT, PT, R5, -0x80, RZ ;  /* 0xffffff8005057810 */ /* 0x000fe40007ffe0ff */
[----:B------:R-:W-:Y:S02]  /*1f00*/  SHF.R.U32.HI R6, RZ, 0x10, R6 ;  /* 0x00000010ff067819 */ /* 0x000fe40000011606 */
[----:B-1----:R-:W-:Y:S01]  /*1f10*/  SHF.R.U32.HI R4, RZ, 0x8, R29 ;  /* 0x00000008ff047819 */ /* 0x002fe2000001161d */
[----:B------:R1:W0:Y:S01]  /*1f20*/  I2F.F16 R99, R5 ;  /* 0x0000000500637306 */ /* 0x0002220000200c00 */
[----:B------:R-:W-:-:S02]  /*1f30*/  IADD3 R0, PT, PT, R0, -0x80, RZ ;  /* 0xffffff8000007810 */ /* 0x000fc40007ffe0ff */
[----:B------:R-:W-:Y:S02]  /*1f40*/  LOP3.LUT R4, R4, 0xff, RZ, 0xc0, !PT ;  /* 0x000000ff04047812 */ /* 0x000fe400078ec0ff */
[----:B------:R-:W-:Y:S02]  /*1f50*/  LOP3.LUT R6, R6, 0xff, RZ, 0xc0, !PT ;  /* 0x000000ff06067812 */ /* 0x000fe400078ec0ff */
[--C-:B-1----:R-:W-:Y:S01]  /*1f60*/  SHF.R.U32.HI R5, RZ, 0x8, R30.reuse ;  /* 0x00000008ff057819 */ /* 0x102fe2000001161e */
[----:B------:R1:W0:Y:S01]  /*1f70*/  I2F.F16 R105, R0 ;  /* 0x0000000000697306 */ /* 0x0002220000200c00 */
[----:B------:R-:W-:Y:S02]  /*1f80*/  SHF.R.U32.HI R30, RZ, 0x10, R30 ;  /* 0x00000010ff1e7819 */ /* 0x000fe4000001161e */
[----:B------:R-:W-:Y:S02]  /*1f90*/  IADD3 R4, PT, PT, R4, -0x80, RZ ;  /* 0xffffff8004047810 */ /* 0x000fe40007ffe0ff */
[----:B------:R-:W-:-:S02]  /*1fa0*/  LOP3.LUT R30, R30, 0xff, RZ, 0xc0, !PT ;  /* 0x000000ff1e1e7812 */ /* 0x000fc400078ec0ff */
[----:B-1----:R-:W-:Y:S01]  /*1fb0*/  LOP3.LUT R0, R32, 0xff, RZ, 0xc0, !PT ;  /* 0x000000ff20007812 */ /* 0x002fe200078ec0ff */
[----:B------:R1:W0:Y:S01]  /*1fc0*/  I2F.F16 R107, R4 ;  /* 0x00000004006b7306 */ /* 0x0002220000200c00 */
[----:B------:R-:W-:Y:S02]  /*1fd0*/  IADD3 R6, PT, PT, R6, -0x80, RZ ;  /* 0xffffff8006067810 */ /* 0x000fe40007ffe0ff */
[----:B------:R-:W-:Y:S02]  /*1fe0*/  SHF.R.U32.HI R7, RZ, 0x10, R7 ;  /* 0x00000010ff077819 */ /* 0x000fe40000011607 */
[----:B------:R-:W-:Y:S02]  /*1ff0*/  IADD3 R0, PT, PT, R0, -0x80, RZ ;  /* 0xffffff8000007810 */ /* 0x000fe40007ffe0ff */
[----:B------:R-:W-:Y:S02]  /*2000*/  IADD3 R108, PT, PT, R30, -0x80, RZ ;  /* 0xffffff801e6c7810 */ /* 0x000fe40007ffe0ff */
[----:B-1----:R-:W-:Y:S01]  /*2010*/  LOP3.LUT R4, R33, 0xff, RZ, 0xc0, !PT ;  /* 0x000000ff21047812 */ /* 0x002fe200078ec0ff */
[----:B------:R1:W0:Y:S01]  /*2020*/  I2F.F16 R96, R6 ;  /* 0x0000000600607306 */ /* 0x0002220000200c00 */
[----:B------:R-:W-:-:S02]  /*2030*/  LOP3.LUT R7, R7, 0xff, RZ, 0xc0, !PT ;  /* 0x000000ff07077812 */ /* 0x000fc400078ec0ff */
[----:B------:R-:W-:Y:S02]  /*2040*/  LOP3.LUT R5, R5, 0xff, RZ, 0xc0, !PT ;  /* 0x000000ff05057812 */ /* 0x000fe400078ec0ff */
[----:B------:R-:W-:-:S03]  /*2050*/  IADD3 R4, PT, PT, R4, -0x80, RZ ;  /* 0xffffff8004047810 */ /* 0x000fc60007ffe0ff */
[----:B------:R4:W0:Y:S01]  /*2060*/  I2F.F16 R30, R0 ;  /* 0x00000000001e7306 */ /* 0x0008220000200c00 */
[----:B-1----:R-:W-:Y:S02]  /*2070*/  LOP3.LUT R6, R31, 0xff, RZ, 0xc0, !PT ;  /* 0x000000ff1f067812 */ /* 0x002fe400078ec0ff */
[----:B------:R-:W-:Y:S02]  /*2080*/  IADD3 R7, PT, PT, R7, -0x80, RZ ;  /* 0xffffff8007077810 */ /* 0x000fe40007ffe0ff */
[----:B------:R-:W-:Y:S02]  /*2090*/  IADD3 R6, PT, PT, R6, -0x80, RZ ;  /* 0xffffff8006067810 */ /* 0x000fe40007ffe0ff */
[--C-:B----4-:R-:W-:Y:S02]  /*20a0*/  SHF.R.U32.HI R0, RZ, 0x8, R32.reuse ;  /* 0x00000008ff007819 */ /* 0x110fe40000011620 */
[----:B------:R-:W-:Y:S01]  /*20b0*/  SHF.R.U32.HI R32, RZ, 0x10, R32 ;  /* 0x00000010ff207819 */ /* 0x000fe20000011620 */
[----:B------:R1:W4:Y:S01]  /*20c0*/  I2F.F16 R78, R4 ;  /* 0x00000004004e7306 */ /* 0x0003220000200c00 */
[----:B------:R-:W-:-:S02]  /*20d0*/  IADD3 R5, PT, PT, R5, -0x80, RZ ;  /* 0xffffff8005057810 */ /* 0x000fc40007ffe0ff */
[----:B------:R-:W-:Y:S02]  /*20e0*/  LOP3.LUT R0, R0, 0xff, RZ, 0xc0, !PT ;  /* 0x000000ff00007812 */ /* 0x000fe400078ec0ff */
[----:B------:R-:W-:Y:S02]  /*20f0*/  LEA.HI R76, R34, 0xffffff80, RZ, 0x8 ;  /* 0xffffff80224c7811 */ /* 0x000fe400078f40ff */
[----:B-1----:R-:W-:Y:S01]  /*2100*/  LOP3.LUT R4, R32, 0xff, RZ, 0xc0, !PT ;  /* 0x000000ff20047812 */ /* 0x002fe200078ec0ff */
[----:B------:R1:W0:Y:S01]  /*2110*/  I2F.F16 R102, R7 ;  /* 0x0000000700667306 */ /* 0x0002220000200c00 */
[----:B------:R-:W-:Y:S02]  /*2120*/  IADD3 R0, PT, PT, R0, -0x80, RZ ;  /* 0xffffff8000007810 */ /* 0x000fe40007ffe0ff */
[----:B------:R-:W-:-:S05]  /*2130*/  IADD3 R4, PT, PT, R4, -0x80, RZ ;  /* 0xffffff8004047810 */ /* 0x000fca0007ffe0ff */
[----:B------:R3:W0:Y:S01]  /*2140*/  I2F.F16 R98, R6 ;  /* 0x0000000600627306 */ /* 0x0006220000200c00 */
[----:B-1----:R-:W-:-:S07]  /*2150*/  SHF.R.U32.HI R7, RZ, 0x8, R34 ;  /* 0x00000008ff077819 */ /* 0x002fce0000011622 */
[----:B------:R1:W0:Y:S01]  /*2160*/  I2F.F16 R109, R5 ;  /* 0x00000005006d7306 */ /* 0x0002220000200c00 */
[----:B---3--:R-:W-:Y:S02]  /*2170*/  LOP3.LUT R6, R34, 0xff, RZ, 0xc0, !PT ;  /* 0x000000ff22067812 */ /* 0x008fe400078ec0ff */
[----:B------:R-:W-:Y:S02]  /*2180*/  SHF.R.U32.HI R34, RZ, 0x10, R34 ;  /* 0x00000010ff227819 */ /* 0x000fe40000011622 */
[----:B-1----:R-:W-:-:S03]  /*2190*/  LOP3.LUT R5, R35, 0xff, RZ, 0xc0, !PT ;  /* 0x000000ff23057812 */ /* 0x002fc600078ec0ff */
[----:B------:R1:W3:Y:S01]  /*21a0*/  I2F.F16 R32, R0 ;  /* 0x0000000000207306 */ /* 0x0002e20000200c00 */
[----:B------:R-:W-:-:S07]  /*21b0*/  IADD3 R5, PT, PT, R5, -0x80, RZ ;  /* 0xffffff8005057810 */ /* 0x000fce0007ffe0ff */
[----:B------:R4:W0:Y:S01]  /*21c0*/  I2F.F16 R85, R4 ;  /* 0x0000000400557306 */ /* 0x0008220000200c00 */
[----:B-1----:R-:W-:Y:S02]  /*21d0*/  LOP3.LUT R0, R34, 0xff, RZ, 0xc0, !PT ;  /* 0x000000ff22007812 */ /* 0x002fe400078ec0ff */
[----:B------:R-:W-:Y:S02]  /*21e0*/  LEA.HI R75, R33, 0xffffff80, RZ, 0x8 ;  /* 0xffffff80214b7811 */ /* 0x000fe400078f40ff */
[----:B------:R-:W-:Y:S02]  /*21f0*/  IADD3 R87, PT, PT, R0, -0x80, RZ ;  /* 0xffffff8000577810 */ /* 0x000fe40007ffe0ff */
[----:B----4-:R-:W-:Y:S01]  /*2200*/  SHF.R.U32.HI R4, RZ, 0x8, R35 ;  /* 0x00000008ff047819 */ /* 0x010fe20000011623 */
[----:B------:R1:W4:Y:S01]  /*2210*/  I2F.F16 R80, R5 ;  /* 0x0000000500507306 */ /* 0x0003220000200c00 */
[----:B------:R-:W-:Y:S02]  /*2220*/  IADD3 R6, PT, PT, R6, -0x80, RZ ;  /* 0xffffff8006067810 */ /* 0x000fe40007ffe0ff */
[----:B------:R-:W-:-:S02]  /*2230*/  LOP3.LUT R4, R4, 0xff, RZ, 0xc0, !PT ;  /* 0x000000ff04047812 */ /* 0x000fc400078ec0ff */
[----:B------:R-:W-:Y:S02]  /*2240*/  LOP3.LUT R0, R24, 0xff, RZ, 0xc0, !PT ;  /* 0x000000ff18007812 */ /* 0x000fe400078ec0ff */
[----:B------:R-:W-:Y:S02]  /*2250*/  LEA.HI R77, R35, 0xffffff80, RZ, 0x8 ;  /* 0xffffff80234d7811 */ /* 0x000fe400078f40ff */
[--C-:B-1----:R-:W-:Y:S02]  /*2260*/  SHF.R.U32.HI R5, RZ, 0x8, R33.reuse ;  /* 0x00000008ff057819 */ /* 0x102fe40000011621 */
[----:B------:R-:W-:Y:S01]  /*2270*/  SHF.R.U32.HI R33, RZ, 0x10, R33 ;  /* 0x00000010ff217819 */ /* 0x000fe20000011621 */
[----:B------:R1:W0:Y:S01]  /*2280*/  I2F.F16 R79, R6 ;  /* 0x00000006004f7306 */ /* 0x0002220000200c00 */
[----:B------:R-:W-:Y:S02]  /*2290*/  SHF.R.U32.HI R35, RZ, 0x10, R35 ;  /* 0x00000010ff237819 */ /* 0x000fe40000011623 */
[----:B------:R-:W-:-:S02]  /*22a0*/  IADD3 R95, PT, PT, R4, -0x80, RZ ;  /* 0xffffff80045f7810 */ /* 0x000fc40007ffe0ff */
[----:B------:R-:W-:Y:S02]  /*22b0*/  IADD3 R0, PT, PT, R0, -0x80, RZ ;  /* 0xffffff8000007810 */ /* 0x000fe40007ffe0ff */
[----:B------:R-:W-:Y:S02]  /*22c0*/  LOP3.LUT R5, R5, 0xff, RZ, 0xc0, !PT ;  /* 0x000000ff05057812 */ /* 0x000fe400078ec0ff */
[----:B-1----:R-:W-:Y:S02]  /*22d0*/  LOP3.LUT R6, R33, 0xff, RZ, 0xc0, !PT ;  /* 0x000000ff21067812 */ /* 0x002fe400078ec0ff */
[----:B------:R-:W-:Y:S01]  /*22e0*/  LOP3.LUT R4, R25, 0xff, RZ, 0xc0, !PT ;  /* 0x000000ff19047812 */ /* 0x000fe200078ec0ff */
[----:B------:R1:W0:Y:S01]  /*22f0*/  I2F.F16 R90, R0 ;  /* 0x00000000005a7306 */ /* 0x0002220000200c00 */
[----:B------:R-:W-:Y:S02]  /*2300*/  LOP3.LUT R35, R35, 0xff, RZ, 0xc0, !PT ;  /* 0x000000ff23237812 */ /* 0x000fe400078ec0ff */
[----:B------:R-:W-:-:S02]  /*2310*/  LEA.HI R61, R28, 0xffffff80, RZ, 0x8 ;  /* 0xffffff801c3d7811 */ /* 0x000fc400078f40ff */
[----:B------:R-:W-:Y:S02]  /*2320*/  LEA.HI R60, R29, 0xffffff80, RZ, 0x8 ;  /* 0xffffff801d3c7811 */ /* 0x000fe400078f40ff */
[----:B------:R-:W-:Y:S02]  /*2330*/  LEA.HI R57, R31, 0xffffff80, RZ, 0x8 ;  /* 0xffffff801f397811 */ /* 0x000fe400078f40ff */
[----:B------:R-:W-:Y:S02]  /*2340*/  IADD3 R5, PT, PT, R5, -0x80, RZ ;  /* 0xffffff8005057810 */ /* 0x000fe40007ffe0ff */
[----:B------:R-:W-:Y:S02]  /*2350*/  IADD3 R6, PT, PT, R6, -0x80, RZ ;  /* 0xffffff8006067810 */ /* 0x000fe40007ffe0ff */
[----:B------:R-:W-:Y:S02]  /*2360*/  IADD3 R4, PT, PT, R4, -0x80, RZ ;  /* 0xffffff8004047810 */ /* 0x000fe40007ffe0ff */
[----:B-1----:R-:W-:-:S02]  /*2370*/  SHF.R.U32.HI R0, RZ, 0x8, R31 ;  /* 0x00000008ff007819 */ /* 0x002fc4000001161f */
[----:B------:R-:W-:Y:S02]  /*2380*/  SHF.R.U32.HI R28, RZ, 0x10, R28 ;  /* 0x00000010ff1c7819 */ /* 0x000fe4000001161c */
[----:B------:R-:W-:Y:S02]  /*2390*/  SHF.R.U32.HI R29, RZ, 0x10, R29 ;  /* 0x00000010ff1d7819 */ /* 0x000fe4000001161d */
[----:B------:R-:W-:Y:S02]  /*23a0*/  SHF.R.U32.HI R31, RZ, 0x10, R31 ;  /* 0x00000010ff1f7819 */ /* 0x000fe4000001161f */
[----:B------:R-:W-:Y:S01]  /*23b0*/  IADD3 R35, PT, PT, R35, -0x80, RZ ;  /* 0xffffff8023237810 */ /* 0x000fe20007ffe0ff */
[----:B------:R1:W0:Y:S01]  /*23c0*/  I2F.F16 R33, R5 ;  /* 0x0000000500217306 */ /* 0x0002220000200c00 */
[----:B------:R-:W-:Y:S02]  /*23d0*/  LOP3.LUT R28, R28, 0xff, RZ, 0xc0, !PT ;  /* 0x000000ff1c1c7812 */ /* 0x000fe400078ec0ff */
[----:B------:R-:W-:-:S02]  /*23e0*/  LOP3.LUT R29, R29, 0xff, RZ, 0xc0, !PT ;  /* 0x000000ff1d1d7812 */ /* 0x000fc400078ec0ff */
[----:B------:R-:W-:Y:S02]  /*23f0*/  LOP3.LUT R7, R7, 0xff, RZ, 0xc0, !PT ;  /* 0x000000ff07077812 */ /* 0x000fe400078ec0ff */
[----:B------:R-:W-:Y:S01]  /*2400*/  LOP3.LUT R0, R0, 0xff, RZ, 0xc0, !PT ;  /* 0x000000ff00007812 */ /* 0x000fe200078ec0ff */
[----:B------:R3:W0:Y:S01]  /*2410*/  I2F.F16 R86, R6 ;  /* 0x0000000600567306 */ /* 0x0006220000200c00 */
[----:B-1----:R-:W-:Y:S02]  /*2420*/  LOP3.LUT R5, R26, 0xff, RZ, 0xc0, !PT ;  /* 0x000000ff1a057812 */ /* 0x002fe400078ec0ff */
[----:B------:R-:W-:Y:S02]  /*2430*/  LEA.HI R81, R24, 0xffffff80, RZ, 0x8 ;  /* 0xffffff8018517811 */ /* 0x000fe400078f40ff */
[----:B------:R-:W-:-:S03]  /*2440*/  LEA.HI R82, R25, 0xffffff80, RZ, 0x8 ;  /* 0xffffff8019527811 */ /* 0x000fc600078f40ff */
[----:B------:R1:W0:Y:S01]  /*2450*/  I2F.F16 R94, R4 ;  /* 0x00000004005e7306 */ /* 0x0002220000200c00 */
[C---:B---3--:R-:W-:Y:S02]  /*2460*/  LOP3.LUT R6, R27.reuse, 0xff, RZ, 0xc0, !PT ;  /* 0x000000ff1b067812 */ /* 0x048fe400078ec0ff */
[----:B------:R-:W-:Y:S02]  /*2470*/  LEA.HI R83, R26, 0xffffff80, RZ, 0x8 ;  /* 0xffffff801a537811 */ /* 0x000fe400078f40ff */
[----:B------:R-:W-:Y:S02]  /*2480*/  LEA.HI R84, R27, 0xffffff80, RZ, 0x8 ;  /* 0xffffff801b547811 */ /* 0x000fe400078f40ff */
[----:B------:R-:W-:Y:S01]  /*2490*/  LEA.HI R88, R21, 0xffffff80, RZ, 0x8 ;  /* 0xffffff8015587811 */ /* 0x000fe200078f40ff */
[----:B------:R3:W0:Y:S01]  /*24a0*/  I2F.F16 R91, R35 ;  /* 0x00000023005b7306 */ /* 0x0006220000200c00 */
[----:B-1----:R-:W-:Y:S02]  /*24b0*/  LOP3.LUT R4, R31, 0xff, RZ, 0xc0, !PT ;  /* 0x000000ff1f047812 */ /* 0x002fe400078ec0ff */
[----:B------:R-:W-:-:S02]  /*24c0*/  LEA.HI R89, R22, 0xffffff80, RZ, 0x8 ;  /* 0xffffff8016597811 */ /* 0x000fc400078f40ff */
[----:B------:R-:W-:Y:S02]  /*24d0*/  IADD3 R28, PT, PT, R28, -0x80, RZ ;  /* 0xffffff801c1c7810 */ /* 0x000fe40007ffe0ff */
[----:B------:R-:W-:Y:S02]  /*24e0*/  IADD3 R29, PT, PT, R29, -0x80, RZ ;  /* 0xffffff801d1d7810 */ /* 0x000fe40007ffe0ff */
[----:B---3--:R-:W-:Y:S02]  /*24f0*/  LEA.HI R35, R20, 0xffffff80, RZ, 0x8 ;  /* 0xffffff8014237811 */ /* 0x008fe400078f40ff */
[----:B------:R-:W-:Y:S02]  /*2500*/  IADD3 R7, PT, PT, R7, -0x80, RZ ;  /* 0xffffff8007077810 */ /* 0x000fe40007ffe0ff */
[----:B------:R-:W-:Y:S02]  /*2510*/  IADD3 R5, PT, PT, R5, -0x80, RZ ;  /* 0xffffff8005057810 */ /* 0x000fe40007ffe0ff */
[----:B------:R-:W-:-:S02]  /*2520*/  IADD3 R6, PT, PT, R6, -0x80, RZ ;  /* 0xffffff8006067810 */ /* 0x000fc40007ffe0ff */
[----:B------:R-:W-:Y:S02]  /*2530*/  IADD3 R0, PT, PT, R0, -0x80, RZ ;  /* 0xffffff8000007810 */ /* 0x000fe40007ffe0ff */
[----:B------:R-:W-:Y:S02]  /*2540*/  IADD3 R4, PT, PT, R4, -0x80, RZ ;  /* 0xffffff8004047810 */ /* 0x000fe40007ffe0ff */
[----:B------:R-:W-:Y:S01]  /*2550*/  ISETP.NE.AND P2, PT, R45, RZ, PT ;  /* 0x000000ff2d00720c */ /* 0x000fe20003f45270 */
[----:B------:R-:W1:Y:S08]  /*2560*/  I2F.F16 R66, R66 ;  /* 0x0000004200427306 */ /* 0x000e700000200c00 */
        /* <DEDUP_REMOVED lines=26> */
[----:B------:R-:W0:Y:S08]  /*2710*/  I2F.F16 R35, R35 ;  /* 0x0000002300237306 */ /* 0x000e300000200c00 */
[----:B------:R-:W0:Y:S08]  /*2720*/  I2F.F16 R88, R88 ;  /* 0x0000005800587306 */ /* 0x000e300000200c00 */
[----:B------:R-:W0:Y:S08]  /*2730*/  I2F.F16 R89, R89 ;  /* 0x0000005900597306 */ /* 0x000e300000200c00 */
[----:B------:R0:W0:Y:S08]  /*2740*/  I2F.F16 R31, R0 ;  /* 0x00000000001f7306 */ /* 0x0000300000200c00 */
[----:B------:R0:W0:Y:S01]  /*2750*/  I2F.F16 R110, R4 ;  /* 0x00000004006e7306 */ /* 0x0000220000200c00 */
[----:B--2---:R-:W-:-:S02]  /*2760*/  @!P1 PRMT R41, R2, 0x7610, R41 ;  /* 0x0000761002299816 */ /* 0x004fc40000000029 */
[----:B------:R-:W-:Y:S02]  /*2770*/  @!P1 PRMT R40, R3, 0x7610, R40 ;  /* 0x0000761003289816 */ /* 0x000fe40000000028 */
[----:B------:R-:W-:Y:S02]  /*2780*/  @!P1 PRMT R41, R41, 0x7610, R2 ;  /* 0x0000761029299816 */ /* 0x000fe40000000002 */
[----:B------:R-:W-:Y:S01]  /*2790*/  @!P1 PRMT R40, R40, 0x7610, R3 ;  /* 0x0000761028289816 */ /* 0x000fe20000000003 */
[----:B-1-34-:R-:W-:Y:S06]  /*27a0*/  @!P2 BRA `(.L_x_3582) ;  /* 0x000000040068a947 */ /* 0x01afec0003800000 */
        /* <DEDUP_REMOVED lines=11> */
[C---:B------:R-:W-:Y:S01]  /*2860*/  FFMA.FTZ R113, R3.reuse, R112, RZ ;  /* 0x0000007003717223 */ /* 0x040fe200000100ff */
[----:B------:R-:W-:Y:S01]  /*2870*/  FFMA.FTZ R0, R0, R3, RZ ;  /* 0x0000000300007223 */ /* 0x000fe200000100ff */
        /* <DEDUP_REMOVED lines=8> */
[--C-:B------:R-:W-:Y:S02]  /*2900*/  HADD2.F32 R0, -RZ, R7.reuse.H0_H0 ;  /* 0x20000007ff007230 */ /* 0x100fe40000004100 */
        /* <DEDUP_REMOVED lines=15> */
[----:B-1----:R-:W-:-:S02]  /*2a00*/  HADD2.F32 R0, -RZ, R28.H0_H0 ;  /* 0x2000001cff007230 */ /* 0x002fc40000004100 */
[C---:B------:R-:W-:Y:S01]  /*2a10*/  FFMA.FTZ R115, R7.reuse, R112, R115 ;  /* 0x0000007007737223 */ /* 0x040fe20000010073 */
        /* <DEDUP_REMOVED lines=51> */
.L_x_3582:
[--C-:B0-----:R-:W-:Y:S02]  /*2d50*/  SHF.R.U32.HI R0, RZ, 0x8, R24.reuse ;  /* 0x00000008ff007819 */ /* 0x101fe40000011618 */
[----:B------:R-:W-:Y:S02]  /*2d60*/  SHF.R.U32.HI R24, RZ, 0x10, R24 ;  /* 0x00000010ff187819 */ /* 0x000fe40000011618 */
[----:B------:R-:W-:Y:S02]  /*2d70*/  SHF.R.U32.HI R3, RZ, 0x8, R25 ;  /* 0x00000008ff037819 */ /* 0x000fe40000011619 */
[----:B------:R-:W-:Y:S02]  /*2d80*/  SHF.R.U32.HI R4, RZ, 0x8, R26 ;  /* 0x00000008ff047819 */ /* 0x000fe4000001161a */
[----:B------:R-:W-:Y:S02]  /*2d90*/  LOP3.LUT R0, R0, 0xff, RZ, 0xc0, !PT ;  /* 0x000000ff00007812 */ /* 0x000fe400078ec0ff */
[----:B------:R-:W-:-:S02]  /*2da0*/  LOP3.LUT R2, R24, 0xff, RZ, 0xc0, !PT ;  /* 0x000000ff18027812 */ /* 0x000fc400078ec0ff */
[----:B------:R-:W-:Y:S02]  /*2db0*/  LOP3.LUT R3, R3, 0xff, RZ, 0xc0, !PT ;  /* 0x000000ff03037812 */ /* 0x000fe400078ec0ff */
[----:B------:R-:W-:Y:S02]  /*2dc0*/  LOP3.LUT R4, R4, 0xff, RZ, 0xc0, !PT ;  /* 0x000000ff04047812 */ /* 0x000fe400078ec0ff */
[----:B------:R-:W-:Y:S02]  /*2dd0*/  IADD3 R0, PT, PT, R0, -0x80, RZ ;  /* 0xffffff8000007810 */ /* 0x000fe40007ffe0ff */
[----:B------:R-:W-:Y:S02]  /*2de0*/  SHF.R.U32.HI R26, RZ, 0x10, R26 ;  /* 0x00000010ff1a7819 */ /* 0x000fe4000001161a */
[----:B------:R-:W-:Y:S01]  /*2df0*/  SHF.R.U32.HI R25, RZ, 0x10, R25 ;  /* 0x00000010ff197819 */ /* 0x000fe20000011619 */
[----:B------:R0:W1:Y:S01]  /*2e00*/  I2F.F16 R24, R0 ;  /* 0x0000000000187306 */ /* 0x0000620000200c00 */
[----:B------:R-:W-:-:S02]  /*2e10*/  IADD3 R2, PT, PT, R2, -0x80, RZ ;  /* 0xffffff8002027810 */ /* 0x000fc40007ffe0ff */
[----:B------:R-:W-:Y:S02]  /*2e20*/  IADD3 R3, PT, PT, R3, -0x80, RZ ;  /* 0xffffff8003037810 */ /* 0x000fe40007ffe0ff */
[----:B------:R-:W-:Y:S02]  /*2e30*/  IADD3 R4, PT, PT, R4, -0x80, RZ ;  /* 0xffffff8004047810 */ /* 0x000fe40007ffe0ff */
[----:B------:R-:W-:Y:S01]  /*2e40*/  LOP3.LUT R25, R25, 0xff, RZ, 0xc0, !PT ;  /* 0x000000ff19197812 */ /* 0x000fe200078ec0ff */
[----:B------:R2:W3:Y:S01]  /*2e50*/  I2F.F16 R7, R2 ;  /* 0x0000000200077306 */ /* 0x0004e20000200c00 */
[----:B0-----:R-:W-:Y:S02]  /*2e60*/  LOP3.LUT R0, R26, 0xff, RZ, 0xc0, !PT ;  /* 0x000000ff1a007812 */ /* 0x001fe400078ec0ff */
[----:B------:R-:W-:Y:S02]  /*2e70*/  LOP3.LUT R5, R22, 0xff, RZ, 0xc0, !PT ;  /* 0x000000ff16057812 */ /* 0x000fe400078ec0ff */
[----:B------:R-:W-:-:S02]  /*2e80*/  LEA.HI R6, R23, 0xffffff80, RZ, 0x8 ;  /* 0xffffff8017067811 */ /* 0x000fc400078f40ff */
[----:B------:R-:W-:Y:S01]  /*2e90*/  IADD3 R25, PT, PT, R25, -0x80, RZ ;  /* 0xffffff8019197810 */ /* 0x000fe20007ffe0ff */
[----:B------:R0:W4:Y:S01]  /*2ea0*/  I2F.F16 R28, R3 ;  /* 0x00000003001c7306 */ /* 0x0001220000200c00 */
[----:B--2---:R-:W-:Y:S02]  /*2eb0*/  LOP3.LUT R2, R20, 0xff, RZ, 0xc0, !PT ;  /* 0x000000ff14027812 */ /* 0x004fe400078ec0ff */
[----:B------:R-:W-:Y:S02]  /*2ec0*/  IADD3 R0, PT, PT, R0, -0x80, RZ ;  /* 0xffffff8000007810 */ /* 0x000fe40007ffe0ff */
[----:B------:R-:W-:Y:S02]  /*2ed0*/  IADD3 R2, PT, PT, R2, -0x80, RZ ;  /* 0xffffff8002027810 */ /* 0x000fe40007ffe0ff */
[----:B------:R-:W-:Y:S01]  /*2ee0*/  IADD3 R5, PT, PT, R5, -0x80, RZ ;  /* 0xffffff8005057810 */ /* 0x000fe20007ffe0ff */
[----:B------:R2:W1:Y:S01]  /*2ef0*/  I2F.F16 R26, R4 ;  /* 0x00000004001a7306 */ /* 0x0004620000200c00 */
[----:B0-----:R-:W-:-:S04]  /*2f00*/  LOP3.LUT R3, R21, 0xff, RZ, 0xc0, !PT ;  /* 0x000000ff15037812 */ /* 0x001fc800078ec0ff */
[----:B------:R-:W-:-:S03]  /*2f10*/  IADD3 R3, PT, PT, R3, -0x80, RZ ;  /* 0xffffff8003037810 */ /* 0x000fc60007ffe0ff */
[----:B------:R-:W0:Y:S01]  /*2f20*/  I2F.F16 R6, R6 ;  /* 0x0000000600067306 */ /* 0x000e220000200c00 */
[----:B--2---:R-:W-:-:S04]  /*2f30*/  LOP3.LUT R4, R23, 0xff, RZ, 0xc0, !PT ;  /* 0x000000ff17047812 */ /* 0x004fc800078ec0ff */
[----:B------:R-:W-:-:S03]  /*2f40*/  IADD3 R4, PT, PT, R4, -0x80, RZ ;  /* 0xffffff8004047810 */ /* 0x000fc60007ffe0ff */
[----:B------:R-:W2:Y:S08]  /*2f50*/  I2F.F16 R25, R25 ;  /* 0x0000001900197306 */ /* 0x000eb00000200c00 */
[----:B------:R0:W0:Y:S08]  /*2f60*/  I2F.F16 R29, R0 ;  /* 0x00000000001d7306 */ /* 0x0000300000200c00 */
[----:B------:R0:W0:Y:S08]  /*2f70*/  I2F.F16 R111, R2 ;  /* 0x00000002006f7306 */ /* 0x0000300000200c00 */
[----:B------:R0:W0:Y:S08]  /*2f80*/  I2F.F16 R112, R3 ;  /* 0x0000000300707306 */ /* 0x0000300000200c00 */
[----:B------:R0:W0:Y:S08]  /*2f90*/  I2F.F16 R113, R5 ;  /* 0x0000000500717306 */ /* 0x0000300000200c00 */
[----:B------:R0:W0:Y:S01]  /*2fa0*/  I2F.F16 R114, R4 ;  /* 0x0000000400727306 */ /* 0x0000220000200c00 */
[----:B-1234-:R-:W-:Y:S05]  /*2fb0*/  @P0 BRA `(.L_x_3583) ;  /* 0x0000000400680947 */ /* 0x01efea0003800000 */
        /* <DEDUP_REMOVED lines=22> */
[----:B------:R-:W-:Y:S02]  /*3120*/  HADD2.F32 R64, -RZ, R97.H0_H0 ;  /* 0x20000061ff407230 */ /* 0x000fe40000004100 */
[----:B------:R-:W-:Y:S01]  /*3130*/  FFMA.FTZ R63, R63, R0, RZ ;  /* 0x000000003f3f7223 */ /* 0x000fe200000100ff */
        /* <DEDUP_REMOVED lines=38> */
[----:B------:R-:W-:-:S02]  /*33a0*/  HADD2.F32 R5, -RZ, R5.H1_H1 ;  /* 0x30000005ff057230 */ /* 0x000fc40000004100 */
[----:B------:R-:W-:Y:S01]  /*33b0*/  FFMA.FTZ R3, R66, R4, R3 ;  /* 0x0000000442037223 */ /* 0x000fe20000010003 */
[----:B------:R-:W-:Y:S02]  /*33c0*/  HADD2.F32 R31, -RZ, R60.H0_H0 ;  /* 0x2000003cff1f7230 */ /* 0x000fe40000004100 */
[-C--:B------:R-:W-:Y:S01]  /*33d0*/  FFMA.FTZ R60, R108, R0.reuse, R67 ;  /* 0x000000006c3c7223 */ /* 0x080fe20000010043 */
[-C--:B------:R-:W-:Y:S01]  /*33e0*/  FFMA.FTZ R4, R106, R0.reuse, R65 ;  /* 0x000000006a047223 */ /* 0x080fe20000010041 */
[-C--:B------:R-:W-:Y:S01]  /*33f0*/  FFMA.FTZ R2, R2, R0.reuse, R63 ;  /* 0x0000000002027223 */ /* 0x080fe2000001003f */
[----:B------:R-:W-:Y:S01]  /*3400*/  FFMA.FTZ R0, R110, R0, R3 ;  /* 0x000000006e007223 */ /* 0x000fe20000010003 */
[-C--:B------:R-:W-:Y:S01]  /*3410*/  FFMA.FTZ R60, R59, R5.reuse, R60 ;  /* 0x000000053b3c7223 */ /* 0x080fe2000001003c */
[-C--:B------:R-:W-:Y:S01]  /*3420*/  FFMA.FTZ R4, R31, R5.reuse, R4 ;  /* 0x000000051f047223 */ /* 0x080fe20000010004 */
[----:B------:R-:W-:Y:S02]  /*3430*/  HADD2.F32 R59, -RZ, R57.H0_H0 ;  /* 0x20000039ff3b7230 */ /* 0x000fe40000004100 */
[----:B------:R-:W-:Y:S01]  /*3440*/  FFMA.FTZ R2, R61, R5, R2 ;  /* 0x000000053d027223 */ /* 0x000fe20000010002 */
[----:B------:R-:W-:-:S02]  /*3450*/  HADD2.F32 R3, -RZ, R41.H0_H0 ;  /* 0x20000029ff037230 */ /* 0x000fc40000004100 */
        /* <DEDUP_REMOVED lines=16> */
.L_x_3583:
[----:B0-----:R-:W-:Y:S02]  /*3560*/  SHF.R.U32.HI R0, RZ, 0x8, R20 ;  /* 0x00000008ff007819 */ /* 0x001fe40000011614 */
[----:B------:R-:W-:Y:S02]  /*3570*/  SHF.R.U32.HI R2, RZ, 0x8, R21 ;  /* 0x00000008ff027819 */ /* 0x000fe40000011615 */
[----:B------:R-:W-:Y:S02]  /*3580*/  LOP3.LUT R0, R0, 0xff, RZ, 0xc0, !PT ;  /* 0x000000ff00007812 */ /* 0x000fe400078ec0ff */
[----:B------:R-:W-:Y:S02]  /*3590*/  LOP3.LUT R2, R2, 0xff, RZ, 0xc0, !PT ;  /* 0x000000ff02027812 */ /* 0x000fe400078ec0ff */
[----:B------:R-:W-:Y:S02]  /*35a0*/  IADD3 R0, PT, PT, R0, -0x80, RZ ;  /* 0xffffff8000007810 */ /* 0x000fe40007ffe0ff */
[----:B------:R-:W-:-:S02]  /*35b0*/  IADD3 R2, PT, PT, R2, -0x80, RZ ;  /* 0xffffff8002027810 */ /* 0x000fc40007ffe0ff */
[----:B------:R0:W1:Y:S01]  /*35c0*/  I2F.F16 R61, R0 ;  /* 0x00000000003d7306 */ /* 0x0000620000200c00 */
[----:B------:R-:W-:Y:S02]  /*35d0*/  SHF.R.U32.HI R3, RZ, 0x8, R22 ;  /* 0x00000008ff037819 */ /* 0x000fe40000011616 */
[----:B------:R-:W-:Y:S02]  /*35e0*/  SHF.R.U32.HI R20, RZ, 0x10, R20 ;  /* 0x00000010ff147819 */ /* 0x000fe40000011614 */
[----:B------:R-:W-:Y:S02]  /*35f0*/  LOP3.LUT R3, R3, 0xff, RZ, 0xc0, !PT ;  /* 0x000000ff03037812 */ /* 0x000fe400078ec0ff */
[----:B------:R-:W-:Y:S01]  /*3600*/  SHF.R.U32.HI R21, RZ, 0x10, R21 ;  /* 0x00000010ff157819 */ /* 0x000fe20000011615 */
[----:B------:R2:W3:Y:S01]  /*3610*/  I2F.F16 R62, R2 ;  /* 0x00000002003e7306 */ /* 0x0004e20000200c00 */
[----:B0-----:R-:W-:Y:S02]  /*3620*/  SHF.R.U32.HI R0, RZ, 0x8, R23 ;  /* 0x00000008ff007819 */ /* 0x001fe40000011617 */
[----:B------:R-:W-:-:S02]  /*3630*/  IADD3 R3, PT, PT, R3, -0x80, RZ ;  /* 0xffffff8003037810 */ /* 0x000fc40007ffe0ff */
[----:B------:R-:W-:Y:S02]  /*3640*/  LOP3.LUT R0, R0, 0xff, RZ, 0xc0, !PT ;  /* 0x000000ff00007812 */ /* 0x000fe400078ec0ff */
[----:B------:R-:W-:Y:S01]  /*3650*/  SHF.R.U32.HI R23, RZ, 0x10, R23 ;  /* 0x00000010ff177819 */ /* 0x000fe20000011617 */
[----:B------:R0:W4:Y:S01]  /*3660*/  I2F.F16 R63, R3 ;  /* 0x00000003003f7306 */ /* 0x0001220000200c00 */
[----:B------:R-:W-:Y:S02]  /*3670*/  IADD3 R72, PT, PT, R0, -0x80, RZ ;  /* 0xffffff8000487810 */ /* 0x000fe40007ffe0ff */
[----:B-----5:R-:W-:Y:S02]  /*3680*/  LOP3.LUT R0, R8, 0xff, RZ, 0xc0, !PT ;  /* 0x000000ff08007812 */ /* 0x020fe400078ec0ff */
[----:B--2---:R-:W-:Y:S02]  /*3690*/  LOP3.LUT R2, R9, 0xff, RZ, 0xc0, !PT ;  /* 0x000000ff09027812 */ /* 0x004fe400078ec0ff */
[----:B------:R-:W-:Y:S01]  /*36a0*/  IADD3 R0, PT, PT, R0, -0x80, RZ ;  /* 0xffffff8000007810 */ /* 0x000fe20007ffe0ff */
[----:B------:R-:W2:Y:S01]  /*36b0*/  I2F.F16 R72, R72 ;  /* 0x0000004800487306 */ /* 0x000ea20000200c00 */
[----:B------:R-:W-:-:S02]  /*36c0*/  IADD3 R2, PT, PT, R2, -0x80, RZ ;  /* 0xffffff8002027810 */ /* 0x000fc40007ffe0ff */
[----:B0-----:R-:W-:Y:S02]  /*36d0*/  LOP3.LUT R3, R10, 0xff, RZ, 0xc0, !PT ;  /* 0x000000ff0a037812 */ /* 0x001fe400078ec0ff */
[----:B------:R-:W-:Y:S02]  /*36e0*/  LOP3.LUT R23, R23, 0xff, RZ, 0xc0, !PT ;  /* 0x000000ff17177812 */ /* 0x000fe400078ec0ff */
[----:B------:R-:W-:Y:S01]  /*36f0*/  IADD3 R3, PT, PT, R3, -0x80, RZ ;  /* 0xffffff8003037810 */ /* 0x000fe20007ffe0ff */
[----:B------:R0:W1:Y:S01]  /*3700*/  I2F.F16 R70, R0 ;  /* 0x0000000000467306 */ /* 0x0000620000200c00 */
[----:B------:R-:W-:Y:S02]  /*3710*/  SHF.R.U32.HI R22, RZ, 0x10, R22 ;  /* 0x00000010ff167819 */ /* 0x000fe40000011616 */
[----:B------:R-:W-:Y:S02]  /*3720*/  LEA.HI R60, R8, 0xffffff80, RZ, 0x8 ;  /* 0xffffff80083c7811 */ /* 0x000fe400078f40ff */
[----:B------:R-:W-:-:S02]  /*3730*/  LEA.HI R59, R9, 0xffffff80, RZ, 0x8 ;  /* 0xffffff80093b7811 */ /* 0x000fc400078f40ff */
[----:B------:R-:W-:Y:S01]  /*3740*/  LEA.HI R57, R10, 0xffffff80, RZ, 0x8 ;  /* 0xffffff800a397811 */ /* 0x000fe200078f40ff */
[----:B------:R3:W1:Y:S01]  /*3750*/  I2F.F16 R69, R2 ;  /* 0x0000000200457306 */ /* 0x0006620000200c00 */
[--C-:B0-----:R-:W-:Y:S02]  /*3760*/  SHF.R.U32.HI R0, RZ, 0x8, R8.reuse ;  /* 0x00000008ff007819 */ /* 0x101fe40000011608 */
[----:B------:R-:W-:Y:S02]  /*3770*/  SHF.R.U32.HI R8, RZ, 0x10, R8 ;  /* 0x00000010ff087819 */ /* 0x000fe40000011608 */
[----:B------:R-:W-:Y:S02]  /*3780*/  LOP3.LUT R0, R0, 0xff, RZ, 0xc0, !PT ;  /* 0x000000ff00007812 */ /* 0x000fe400078ec0ff */
[----:B------:R-:W-:Y:S01]  /*3790*/  IADD3 R23, PT, PT, R23, -0x80, RZ ;  /* 0xffffff8017177810 */ /* 0x000fe20007ffe0ff */
[----:B------:R0:W1:Y:S01]  /*37a0*/  I2F.F16 R68, R3 ;  /* 0x0000000300447306 */ /* 0x0000620000200c00 */
[----:B------:R-:W-:-:S02]  /*37b0*/  IADD3 R0, PT, PT, R0, -0x80, RZ ;  /* 0xffffff8000007810 */ /* 0x000fc40007ffe0ff */
[--C-:B---3--:R-:W-:Y:S02]  /*37c0*/  SHF.R.U32.HI R2, RZ, 0x8, R9.reuse ;  /* 0x00000008ff027819 */ /* 0x108fe40000011609 */
[----:B------:R-:W-:Y:S02]  /*37d0*/  SHF.R.U32.HI R9, RZ, 0x10, R9 ;  /* 0x00000010ff097819 */ /* 0x000fe40000011609 */
[----:B------:R-:W-:Y:S01]  /*37e0*/  LOP3.LUT R2, R2, 0xff, RZ, 0xc0, !PT ;  /* 0x000000ff02027812 */ /* 0x000fe200078ec0ff */
[----:B------:R3:W1:Y:S01]  /*37f0*/  I2F.F16 R96, R0 ;  /* 0x0000000000607306 */ /* 0x0006620000200c00 */
[--C-:B0-----:R-:W-:Y:S02]  /*3800*/  SHF.R.U32.HI R3, RZ, 0x8, R10.reuse ;  /* 0x00000008ff037819 */ /* 0x101fe4000001160a */
[----:B------:R-:W-:Y:S02]  /*3810*/  IADD3 R2, PT, PT, R2, -0x80, RZ ;  /* 0xffffff8002027810 */ /* 0x000fe40007ffe0ff */
[----:B------:R-:W-:-:S02]  /*3820*/  SHF.R.U32.HI R10, RZ, 0x10, R10 ;  /* 0x00000010ff0a7819 */ /* 0x000fc4000001160a */
[----:B------:R-:W-:Y:S01]  /*3830*/  LOP3.LUT R20, R20, 0xff, RZ, 0xc0, !PT ;  /* 0x000000ff14147812 */ /* 0x000fe200078ec0ff */
[----:B------:R0:W0:Y:S01]  /*3840*/  I2F.F16 R98, R2 ;  /* 0x0000000200627306 */ /* 0x0000220000200c00 */
[----:B---3--:R-:W-:Y:S02]  /*3850*/  LOP3.LUT R0, R12, 0xff, RZ, 0xc0, !PT ;  /* 0x000000ff0c007812 */ /* 0x008fe400078ec0ff */
[----:B------:R-:W-:Y:S02]  /*3860*/  LOP3.LUT R21, R21, 0xff, RZ, 0xc0, !PT ;  /* 0x000000ff15157812 */ /* 0x000fe400078ec0ff */
[----:B------:R-:W-:Y:S02]  /*3870*/  IADD3 R102, PT, PT, R0, -0x80, RZ ;  /* 0xffffff8000667810 */ /* 0x000fe40007ffe0ff */
[----:B------:R-:W-:Y:S01]  /*3880*/  LOP3.LUT R0, R13, 0xff, RZ, 0xc0, !PT ;  /* 0x000000ff0d007812 */ /* 0x000fe200078ec0ff */
[----:B------:R3:W0:Y:S01]  /*3890*/  I2F.F16 R71, R23 ;  /* 0x0000001700477306 */ /* 0x0006220000200c00 */
[----:B------:R-:W-:-:S02]  /*38a0*/  LOP3.LUT R22, R22, 0xff, RZ, 0xc0, !PT ;  /* 0x000000ff16167812 */ /* 0x000fc400078ec0ff */
[----:B------:R-:W-:Y:S02]  /*38b0*/  IADD3 R101, PT, PT, R0, -0x80, RZ ;  /* 0xffffff8000657810 */ /* 0x000fe40007ffe0ff */
[----:B------:R-:W-:Y:S02]  /*38c0*/  LOP3.LUT R0, R14, 0xff, RZ, 0xc0, !PT ;  /* 0x000000ff0e007812 */ /* 0x000fe400078ec0ff */
[----:B------:R-:W-:Y:S01]  /*38d0*/  LOP3.LUT R4, R11, 0xff, RZ, 0xc0, !PT ;  /* 0x000000ff0b047812 */ /* 0x000fe200078ec0ff */
[----:B------:R-:W0:Y:S01]  /*38e0*/  I2F.F16 R60, R60 ;  /* 0x0000003c003c7306 */ /* 0x000e220000200c00 */
[----:B------:R-:W-:Y:S02]  /*38f0*/  IADD3 R100, PT, PT, R0, -0x80, RZ ;  /* 0xffffff8000647810 */ /* 0x000fe40007ffe0ff */
[--C-:B------:R-:W-:Y:S02]  /*3900*/  SHF.R.U32.HI R0, RZ, 0x8, R27.reuse ;  /* 0x00000008ff007819 */ /* 0x100fe4000001161b */
[----:B------:R-:W-:-:S02]  /*3910*/  SHF.R.U32.HI R27, RZ, 0x10, R27 ;  /* 0x00000010ff1b7819 */ /* 0x000fc4000001161b */
[----:B------:R-:W-:Y:S01]  /*3920*/  LOP3.LUT R8, R8, 0xff, RZ, 0xc0, !PT ;  /* 0x000000ff08087812 */ /* 0x000fe200078ec0ff */
[----:B------:R-:W1:Y:S01]  /*3930*/  I2F.F16 R59, R59 ;  /* 0x0000003b003b7306 */ /* 0x000e620000200c00 */
[----:B------:R-:W-:Y:S02]  /*3940*/  LOP3.LUT R9, R9, 0xff, RZ, 0xc0, !PT ;  /* 0x000000ff09097812 */ /* 0x000fe400078ec0ff */
[----:B------:R-:W-:Y:S02]  /*3950*/  LOP3.LUT R3, R3, 0xff, RZ, 0xc0, !PT ;  /* 0x000000ff03037812 */ /* 0x000fe400078ec0ff */
[----:B------:R-:W-:Y:S02]  /*3960*/  LOP3.LUT R10, R10, 0xff, RZ, 0xc0, !PT ;  /* 0x000000ff0a0a7812 */ /* 0x000fe400078ec0ff */
[----:B0-----:R-:W-:Y:S01]  /*3970*/  LOP3.LUT R2, R15, 0xff, RZ, 0xc0, !PT ;  /* 0x000000ff0f027812 */ /* 0x001fe200078ec0ff */
[----:B------:R-:W0:Y:S01]  /*3980*/  I2F.F16 R57, R57 ;  /* 0x0000003900397306 */ /* 0x000e220000200c00 */
[----:B------:R-:W-:-:S02]  /*3990*/  LOP3.LUT R0, R0, 0xff, RZ, 0xc0, !PT ;  /* 0x000000ff00007812 */ /* 0x000fc400078ec0ff */
[----:B------:R-:W-:Y:S02]  /*39a0*/  LOP3.LUT R27, R27, 0xff, RZ, 0xc0, !PT ;  /* 0x000000ff1b1b7812 */ /* 0x000fe400078ec0ff */
[----:B------:R-:W-:Y:S02]  /*39b0*/  LEA.HI R31, R11, 0xffffff80, RZ, 0x8 ;  /* 0xffffff800b1f7811 */ /* 0x000fe400078f40ff */
[----:B------:R-:W-:Y:S01]  /*39c0*/  IADD3 R20, PT, PT, R20, -0x80, RZ ;  /* 0xffffff8014147810 */ /* 0x000fe20007ffe0ff */
[----:B------:R-:W0:Y:S01]  /*39d0*/  I2F.F16 R102, R102 ;  /* 0x0000006600667306 */ /* 0x000e220000200c00 */
[----:B------:R-:W-:Y:S02]  /*39e0*/  IADD3 R21, PT, PT, R21, -0x80, RZ ;  /* 0xffffff8015157810 */ /* 0x000fe40007ffe0ff */
[----:B------:R-:W-:Y:S02]  /*39f0*/  IADD3 R22, PT, PT, R22, -0x80, RZ ;  /* 0xffffff8016167810 */ /* 0x000fe40007ffe0ff */
[----:B------:R-:W-:-:S02]  /*3a00*/  LEA.HI R66, R12, 0xffffff80, RZ, 0x8 ;  /* 0xffffff800c427811 */ /* 0x000fc400078f40ff */
[----:B------:R-:W-:Y:S01]  /*3a10*/  LEA.HI R65, R13, 0xffffff80, RZ, 0x8 ;  /* 0xffffff800d417811 */ /* 0x000fe200078f40ff */
[----:B------:R-:W0:Y:S01]  /*3a20*/  I2F.F16 R31, R31 ;  /* 0x0000001f001f7306 */ /* 0x000e220000200c00 */
[----:B------:R-:W-:Y:S02]  /*3a30*/  LEA.HI R64, R14, 0xffffff80, RZ, 0x8 ;  /* 0xffffff800e407811 */ /* 0x000fe400078f40ff */
[----:B---3--:R-:W-:Y:S02]  /*3a40*/  LEA.HI R23, R15, 0xffffff80, RZ, 0x8 ;  /* 0xffffff800f177811 */ /* 0x008fe400078f40ff */
[----:B------:R-:W-:Y:S02]  /*3a50*/  IADD3 R4, PT, PT, R4, -0x80, RZ ;  /* 0xffffff8004047810 */ /* 0x000fe40007ffe0ff */
        /* <DEDUP_REMOVED lines=19> */
[----:B------:R-:W0:Y:S08]  /*3b90*/  I2F.F16 R101, R101 ;  /* 0x0000006500657306 */ /* 0x000e300000200c00 */
[----:B------:R-:W0:Y:S08]  /*3ba0*/  I2F.F16 R100, R100 ;  /* 0x0000006400647306 */ /* 0x000e300000200c00 */
        /* <DEDUP_REMOVED lines=17> */
[----:B------:R-:W-:Y:S01]  /*3cc0*/  FFMA.FTZ R115, R9, R8, RZ ;  /* 0x0000000809737223 */ /* 0x000fe200000100ff */
[----:B------:R-:W-:Y:S02]  /*3cd0*/  HADD2.F32 R8, -RZ, R85.H0_H0 ;  /* 0x20000055ff087230 */ /* 0x000fe40000004100 */
[----:B------:R-:W-:Y:S01]  /*3ce0*/  FFMA.FTZ R27, R27, R2, R0 ;  /* 0x000000021b1b7223 */ /* 0x000fe20000010000 */
[----:B------:R-:W-:Y:S02]  /*3cf0*/  HADD2.F32 R0, -RZ, R3.H0_H0 ;  /* 0x20000003ff007230 */ /* 0x000fe40000004100 */
[----:B------:R-:W-:Y:S01]  /*3d00*/  FFMA.FTZ R10, R9, R10, RZ ;  /* 0x0000000a090a7223 */ /* 0x000fe200000100ff */
        /* <DEDUP_REMOVED lines=46> */
[----:B------:R-:W-:Y:S02]  /*3ff0*/  HADD2.F32 R2, -RZ, R81.H0_H0 ;  /* 0x20000051ff027230 */ /* 0x000fe40000004100 */
        /* <DEDUP_REMOVED lines=25> */
.L_x_3584:
[----:B0-----:R-:W-:Y:S02]  /*4190*/  SHF.R.U32.HI R0, RZ, 0x8, R12 ;  /* 0x00000008ff007819 */ /* 0x001fe4000001160c */
[----:B------:R-:W-:Y:S02]  /*41a0*/  SHF.R.U32.HI R2, RZ, 0x8, R13 ;  /* 0x00000008ff027819 */ /* 0x000fe4000001160d */
[----:B------:R-:W-:Y:S02]  /*41b0*/  LOP3.LUT R0, R0, 0xff, RZ, 0xc0, !PT ;  /* 0x000000ff00007812 */ /* 0x000fe400078ec0ff */
[----:B------:R-:W-:Y:S02]  /*41c0*/  SHF.R.U32.HI R3, RZ, 0x8, R14 ;  /* 0x00000008ff037819 */ /* 0x000fe4000001160e */
[----:B------:R-:W-:Y:S02]  /*41d0*/  IADD3 R0, PT, PT, R0, -0x80, RZ ;  /* 0xffffff8000007810 */ /* 0x000fe40007ffe0ff */
[----:B------:R-:W-:-:S02]  /*41e0*/  SHF.R.U32.HI R12, RZ, 0x10, R12 ;  /* 0x00000010ff0c7819 */ /* 0x000fc4000001160c */
[----:B------:R-:W-:Y:S01]  /*41f0*/  SHF.R.U32.HI R13, RZ, 0x10, R13 ;  /* 0x00000010ff0d7819 */ /* 0x000fe2000001160d */
[----:B------:R0:W1:Y:S01]  /*4200*/  I2F.F16 R105, R0 ;  /* 0x0000000000697306 */ /* 0x0000620000200c00 */
[----:B------:R-:W-:Y:S02]  /*4210*/  SHF.R.U32.HI R14, RZ, 0x10, R14 ;  /* 0x00000010ff0e7819 */ /* 0x000fe4000001160e */
[----:B------:R-:W-:Y:S02]  /*4220*/  SHF.R.U32.HI R4, RZ, 0x8, R15 ;  /* 0x00000008ff047819 */ /* 0x000fe4000001160f */
[----:B------:R-:W-:Y:S02]  /*4230*/  LOP3.LUT R12, R12, 0xff, RZ, 0xc0, !PT ;  /* 0x000000ff0c0c7812 */ /* 0x000fe400078ec0ff */
[----:B------:R-:W-:Y:S02]  /*4240*/  LOP3.LUT R13, R13, 0xff, RZ, 0xc0, !PT ;  /* 0x000000ff0d0d7812 */ /* 0x000fe400078ec0ff */
[----:B0-----:R-:W-:-:S02]  /*4250*/  LOP3.LUT R0, R14, 0xff, RZ, 0xc0, !PT ;  /* 0x000000ff0e007812 */ /* 0x001fc400078ec0ff */
[----:B------:R-:W-:Y:S02]  /*4260*/  LOP3.LUT R2, R2, 0xff, RZ, 0xc0, !PT ;  /* 0x000000ff02027812 */ /* 0x000fe400078ec0ff */
[----:B------:R-:W-:Y:S02]  /*4270*/  LOP3.LUT R3, R3, 0xff, RZ, 0xc0, !PT ;  /* 0x000000ff03037812 */ /* 0x000fe400078ec0ff */
[----:B------:R-:W-:Y:S02]  /*4280*/  LOP3.LUT R4, R4, 0xff, RZ, 0xc0, !PT ;  /* 0x000000ff04047812 */ /* 0x000fe400078ec0ff */
[----:B------:R-:W-:Y:S02]  /*4290*/  LEA.HI R27, R16, 0xffffff80, RZ, 0x8 ;  /* 0xffffff80101b7811 */ /* 0x000fe400078f40ff */
[----:B------:R-:W-:Y:S02]  /*42a0*/  LEA.HI R10, R17, 0xffffff80, RZ, 0x8 ;  /* 0xffffff80110a7811 */ /* 0x000fe400078f40ff */
[----:B------:R-:W-:-:S02]  /*42b0*/  LEA.HI R9, R18, 0xffffff80, RZ, 0x8 ;  /* 0xffffff8012097811 */ /* 0x000fc400078f40ff */
[----:B------:R-:W-:Y:S01]  /*42c0*/  LEA.HI R8, R19, 0xffffff80, RZ, 0x8 ;  /* 0xffffff8013087811 */ /* 0x000fe200078f40ff */
[----:B------:R-:W0:Y:S01]  /*42d0*/  I2F.F16 R27, R27 ;  /* 0x0000001b001b7306 */ /* 0x000e220000200c00 */
[----:B------:R-:W-:Y:S02]  /*42e0*/  IADD3 R12, PT, PT, R12, -0x80, RZ ;  /* 0xffffff800c0c7810 */ /* 0x000fe40007ffe0ff */
[----:B------:R-:W-:Y:S02]  /*42f0*/  IADD3 R13, PT, PT, R13, -0x80, RZ ;  /* 0xffffff800d0d7810 */ /* 0x000fe40007ffe0ff */
[----:B------:R-:W-:Y:S02]  /*4300*/  IADD3 R109, PT, PT, R0, -0x80, RZ ;  /* 0xffffff80006d7810 */ /* 0x000fe40007ffe0ff */
[----:B------:R-:W-:Y:S01]  /*4310*/  IADD3 R2, PT, PT, R2, -0x80, RZ ;  /* 0xffffff8002027810 */ /* 0x000fe20007ffe0ff */
[----:B------:R-:W2:Y:S01]  /*4320*/  I2F.F16 R10, R10 ;  /* 0x0000000a000a7306 */ /* 0x000ea20000200c00 */
[----:B------:R-:W-:-:S02]  /*4330*/  IADD3 R3, PT, PT, R3, -0x80, RZ ;  /* 0xffffff8003037810 */ /* 0x000fc40007ffe0ff */
[----:B------:R-:W-:Y:S02]  /*4340*/  IADD3 R4, PT, PT, R4, -0x80, RZ ;  /* 0xffffff8004047810 */ /* 0x000fe40007ffe0ff */
[----:B------:R-:W-:-:S03]  /*4350*/  SHF.R.U32.HI R0, RZ, 0x10, R15 ;  /* 0x00000010ff007819 */ /* 0x000fc6000001160f */
[----:B------:R-:W3:Y:S01]  /*4360*/  I2F.F16 R9, R9 ;  /* 0x0000000900097306 */ /* 0x000ee20000200c00 */
[----:B------:R-:W-:-:S07]  /*4370*/  LOP3.LUT R0, R0, 0xff, RZ, 0xc0, !PT ;  /* 0x000000ff00007812 */ /* 0x000fce00078ec0ff */
[----:B------:R-:W4:Y:S08]  /*4380*/  I2F.F16 R8, R8 ;  /* 0x0000000800087306 */ /* 0x000f300000200c00 */
[----:B------:R-:W0:Y:S08]  /*4390*/  I2F.F16 R12, R12 ;  /* 0x0000000c000c7306 */ /* 0x000e300000200c00 */
[----:B------:R0:W0:Y:S08]  /*43a0*/  I2F.F16 R108, R2 ;  /* 0x00000002006c7306 */ /* 0x0000300000200c00 */
[----:B------:R-:W0:Y:S08]  /*43b0*/  I2F.F16 R13, R13 ;  /* 0x0000000d000d7306 */ /* 0x000e300000200c00 */
[----:B------:R0:W0:Y:S08]  /*43c0*/  I2F.F16 R14, R3 ;  /* 0x00000003000e7306 */ /* 0x0000300000200c00 */
[----:B------:R-:W0:Y:S08]  /*43d0*/  I2F.F16 R109, R109 ;  /* 0x0000006d006d7306 */ /* 0x000e300000200c00 */
        /* <DEDUP_REMOVED lines=26> */
[----:B------:R-:W-:Y:S02]  /*4580*/  HADD2.F32 R78, -RZ, R95.H0_H0 ;  /* 0x2000005fff4e7230 */ /* 0x000fe40000004100 */
[----:B------:R-:W-:Y:S01]  /*4590*/  FFMA.FTZ R33, R80, R33, RZ ;  /* 0x0000002150217223 */ /* 0x000fe200000100ff */
[-C--:B------:R-:W-:Y:S01]  /*45a0*/  FFMA.FTZ R30, R15, R2.reuse, R30 ;  /* 0x000000020f1e7223 */ /* 0x080fe2000001001e */
        /* <DEDUP_REMOVED lines=10> */
[-C--:B------:R-:W-:Y:S01]  /*4650*/  FFMA.FTZ R34, R87, R15.reuse, R34 ;  /* 0x0000000f57227223 */ /* 0x080fe20000010022 */
        /* <DEDUP_REMOVED lines=30> */
[----:B------:R-:W-:Y:S02]  /*4840*/  HADD2.F32 R25, -RZ, R84.H0_H0 ;  /* 0x20000054ff197230 */ /* 0x000fe40000004100 */
[----:B------:R-:W-:Y:S01]  /*4850*/  FFMA.FTZ R24, R7, R5, R24 ;  /* 0x0000000507187223 */ /* 0x000fe20000010018 */
[--C-:B------:R-:W-:Y:S02]  /*4860*/  HADD2.F32 R7, -RZ, R41.reuse.H1_H1 ;  /* 0x30000029ff077230 */ /* 0x100fe40000004100 */
[-C--:B------:R-:W-:Y:S01]  /*4870*/  FFMA.FTZ R26, R26, R2.reuse, R75 ;  /* 0x000000021a1a7223 */ /* 0x080fe2000001004b */
[----:B------:R-:W-:Y:S01]  /*4880*/  FFMA.FTZ R2, R106, R2, R3 ;  /* 0x000000026a027223 */ /* 0x000fe20000010003 */
[----:B------:R-:W-:Y:S02]  /*4890*/  HADD2.F32 R3, -RZ, R41.H0_H0 ;  /* 0x20000029ff037230 */ /* 0x000fe40000004100 */
[----:B------:R-:W-:-:S02]  /*48a0*/  HADD2.F32 R15, -RZ, R40.H0_H0 ;  /* 0x20000028ff0f7230 */ /* 0x000fc40000004100 */
[-C--:B------:R-:W-:Y:S01]  /*48b0*/  FFMA.FTZ R26, R83, R5.reuse, R26 ;  /* 0x00000005531a7223 */ /* 0x080fe2000001001a */
[----:B------:R-:W-:Y:S02]  /*48c0*/  HADD2.F32 R29, -RZ, R40.H1_H1 ;  /* 0x30000028ff1d7230 */ /* 0x000fe40000004100 */
[----:B------:R-:W-:Y:S01]  /*48d0*/  FFMA.FTZ R2, R25, R5, R2 ;  /* 0x0000000519027223 */ /* 0x000fe20000010002 */
        /* <DEDUP_REMOVED lines=12> */
.L_x_3585:
[----:B------:R-:W-:Y:S02]  /*49a0*/  IADD3 R15, PT, PT, R0, -0x80, RZ ;  /* 0xffffff80000f7810 */ /* 0x000fe40007ffe0ff */
[----:B0-----:R-:W-:Y:S02]  /*49b0*/  LOP3.LUT R2, R17, 0xff, RZ, 0xc0, !PT ;  /* 0x000000ff11027812 */ /* 0x001fe400078ec0ff */
[----:B------:R-:W-:Y:S02]  /*49c0*/  LOP3.LUT R0, R16, 0xff, RZ, 0xc0, !PT ;  /* 0x000000ff10007812 */ /* 0x000fe400078ec0ff */
[----:B------:R-:W-:Y:S01]  /*49d0*/  IADD3 R25, PT, PT, R2, -0x80, RZ ;  /* 0xffffff8002197810 */ /* 0x000fe20007ffe0ff */
[----:B------:R-:W0:Y:S01]  /*49e0*/  I2F.F16 R15, R15 ;  /* 0x0000000f000f7306 */ /* 0x000e220000200c00 */
[----:B------:R-:W-:Y:S02]  /*49f0*/  IADD3 R0, PT, PT, R0, -0x80, RZ ;  /* 0xffffff8000007810 */ /* 0x000fe40007ffe0ff */
[----:B------:R-:W-:-:S02]  /*4a00*/  LOP3.LUT R2, R18, 0xff, RZ, 0xc0, !PT ;  /* 0x000000ff12027812 */ /* 0x000fc400078ec0ff */
[----:B------:R-:W-:Y:S02]  /*4a10*/  LOP3.LUT R3, R19, 0xff, RZ, 0xc0, !PT ;  /* 0x000000ff13037812 */ /* 0x000fe400078ec0ff */
[----:B------:R-:W-:Y:S01]  /*4a20*/  IADD3 R26, PT, PT, R2, -0x80, RZ ;  /* 0xffffff80021a7810 */ /* 0x000fe20007ffe0ff */
[----:B------:R1:W2:Y:S01]  /*4a30*/  I2F.F16 R24, R0 ;  /* 0x0000000000187306 */ /* 0x0002a20000200c00 */
[----:B------:R-:W-:Y:S02]  /*4a40*/  SHF.R.U32.HI R2, RZ, 0x8, R16 ;  /* 0x00000008ff027819 */ /* 0x000fe40000011610 */
[----:B------:R-:W-:Y:S02]  /*4a50*/  IADD3 R3, PT, PT, R3, -0x80, RZ ;  /* 0xffffff8003037810 */ /* 0x000fe40007ffe0ff */
[----:B------:R-:W-:Y:S02]  /*4a60*/  LOP3.LUT R2, R2, 0xff, RZ, 0xc0, !PT ;  /* 0x000000ff02027812 */ /* 0x000fe400078ec0ff */
[----:B------:R-:W-:Y:S01]  /*4a70*/  SHF.R.U32.HI R4, RZ, 0x8, R18 ;  /* 0x00000008ff047819 */ /* 0x000fe20000011612 */
[----:B------:R3:W4:Y:S01]  /*4a80*/  I2F.F16 R28, R3 ;  /* 0x00000003001c7306 */ /* 0x0007220000200c00 */
[----:B-1----:R-:W-:-:S02]  /*4a90*/  SHF.R.U32.HI R0, RZ, 0x8, R17 ;  /* 0x00000008ff007819 */ /* 0x002fc40000011611 */
[----:B------:R-:W-:Y:S02]  /*4aa0*/  SHF.R.U32.HI R17, RZ, 0x10, R17 ;  /* 0x00000010ff117819 */ /* 0x000fe40000011611 */
[----:B------:R-:W-:Y:S02]  /*4ab0*/  LOP3.LUT R0, R0, 0xff, RZ, 0xc0, !PT ;  /* 0x000000ff00007812 */ /* 0x000fe400078ec0ff */
[----:B------:R-:W-:Y:S01]  /*4ac0*/  IADD3 R2, PT, PT, R2, -0x80, RZ ;  /* 0xffffff8002027810 */ /* 0x000fe20007ffe0ff */
[----:B------:R-:W1:Y:S01]  /*4ad0*/  I2F.F16 R25, R25 ;  /* 0x0000001900197306 */ /* 0x000e620000200c00 */
[----:B------:R-:W-:Y:S02]  /*4ae0*/  IADD3 R0, PT, PT, R0, -0x80, RZ ;  /* 0xffffff8000007810 */ /* 0x000fe40007ffe0ff */
[----:B------:R-:W-:Y:S02]  /*4af0*/  SHF.R.U32.HI R18, RZ, 0x10, R18 ;  /* 0x00000010ff127819 */ /* 0x000fe40000011612 */
[----:B---3--:R-:W-:-:S02]  /*4b00*/  LOP3.LUT R3, R17, 0xff, RZ, 0xc0, !PT ;  /* 0x000000ff11037812 */ /* 0x008fc400078ec0ff */
[----:B------:R-:W-:Y:S01]  /*4b10*/  SHF.R.U32.HI R16, RZ, 0x10, R16 ;  /* 0x00000010ff107819 */ /* 0x000fe20000011610 */
[----:B------:R3:W0:Y:S01]  /*4b20*/  I2F.F16 R29, R2 ;  /* 0x00000002001d7306 */ /* 0x0006220000200c00 */
[----:B------:R-:W-:Y:S02]  /*4b30*/  SHF.R.U32.HI R5, RZ, 0x8, R19 ;  /* 0x00000008ff057819 */ /* 0x000fe40000011613 */
        /* <DEDUP_REMOVED lines=9> */
[--C-:B-----5:R-:W-:Y:S02]  /*4bd0*/  SHF.R.U32.HI R0, RZ, 0x8, R11.reuse ;  /* 0x00000008ff007819 */ /* 0x120fe4000001160b */
[----:B------:R-:W-:Y:S02]  /*4be0*/  SHF.R.U32.HI R11, RZ, 0x10, R11 ;  /* 0x00000010ff0b7819 */ /* 0x000fe4000001160b */
[----:B------:R-:W-:-:S02]  /*4bf0*/  LOP3.LUT R0, R0, 0xff, RZ, 0xc0, !PT ;  /* 0x000000ff00007812 */ /* 0x000fc400078ec0ff */
[----:B------:R-:W-:Y:S01]  /*4c00*/  LOP3.LUT R2, R11, 0xff, RZ, 0xc0, !PT ;  /* 0x000000ff0b027812 */ /* 0x000fe200078ec0ff */
[----:B------:R0:W0:Y:S01]  /*4c10*/  I2F.F16 R30, R16 ;  /* 0x00000010001e7306 */ /* 0x0000220000200c00 */
[----:B------:R-:W-:Y:S02]  /*4c20*/  IADD3 R4, PT, PT, R4, -0x80, RZ ;  /* 0xffffff8004047810 */ /* 0x000fe40007ffe0ff */
[----:B------:R-:W-:Y:S02]  /*4c30*/  IADD3 R5, PT, PT, R5, -0x80, RZ ;  /* 0xffffff8005057810 */ /* 0x000fe40007ffe0ff */
[----:B------:R-:W-:Y:S02]  /*4c40*/  IADD3 R0, PT, PT, R0, -0x80, RZ ;  /* 0xffffff8000007810 */ /* 0x000fe40007ffe0ff */
[----:B------:R-:W-:Y:S01]  /*4c50*/  IADD3 R2, PT, PT, R2, -0x80, RZ ;  /* 0xffffff8002027810 */ /* 0x000fe20007ffe0ff */
[----:B------:R0:W0:Y:S01]  /*4c60*/  I2F.F16 R32, R3 ;  /* 0x0000000300207306 */ /* 0x0000220000200c00 */
[----:B------:R-:W-:-:S04]  /*4c70*/  SHF.R.U32.HI R19, RZ, 0x10, R19 ;  /* 0x00000010ff137819 */ /* 0x000fc80000011613 */
[----:B------:R-:W-:-:S03]  /*4c80*/  LOP3.LUT R19, R19, 0xff, RZ, 0xc0, !PT ;  /* 0x000000ff13137812 */ /* 0x000fc600078ec0ff */
[----:B------:R0:W0:Y:S01]  /*4c90*/  I2F.F16 R18, R4 ;  /* 0x0000000400127306 */ /* 0x0000220000200c00 */
[----:B------:R-:W-:-:S07]  /*4ca0*/  IADD3 R19, PT, PT, R19, -0x80, RZ ;  /* 0xffffff8013137810 */ /* 0x000fce0007ffe0ff */
        /* <DEDUP_REMOVED lines=41> */
[--C-:B-1----:R-:W-:Y:S02]  /*4f40*/  HADD2.F32 R4, -RZ, R2.reuse.H0_H0 ;  /* 0x20000002ff047230 */ /* 0x102fe40000004100 */
[C---:B------:R-:W-:Y:S01]  /*4f50*/  FFMA.FTZ R79, R5.reuse, R76, R79 ;  /* 0x0000004c054f7223 */ /* 0x040fe2000001004f */
[----:B------:R-:W-:Y:S02]  /*4f60*/  HADD2.F32 R7, -RZ, R2.H1_H1 ;  /* 0x30000002ff077230 */ /* 0x000fe40000004100 */
[----:B------:R-:W-:Y:S01]  /*4f70*/  FFMA.FTZ R77, R5, R78, R77 ;  /* 0x0000004e054d7223 */ /* 0x000fe2000001004d */
[----:B------:R-:W-:Y:S02]  /*4f80*/  HADD2.F32 R5, -RZ, R70.H0_H0 ;  /* 0x20000046ff057230 */ /* 0x000fe40000004100 */
        /* <DEDUP_REMOVED lines=49> */
.L_x_3586:
[----:B------:R-:W-:Y:S05]  /*52a0*/  @P0 BRA `(.L_x_3587) ;  /* 0x0000000400680947 */ /* 0x000fea0003800000 */
        /* <DEDUP_REMOVED lines=41> */
[----:B------:R-:W-:Y:S02]  /*5540*/  FFMA.FTZ R6, R22, R16, R61 ;  /* 0x0000001016067223 */ /* 0x000fe4000001003d */
[-C--:B------:R-:W-:Y:S01]  /*5550*/  FFMA.FTZ R16, R7, R3.reuse, R2 ;  /* 0x0000000307107223 */ /* 0x080fe20000010002 */
[----:B-1----:R-:W-:Y:S02]  /*5560*/  HADD2.F32 R2, -RZ, R5.H0_H0 ;  /* 0x20000005ff027230 */ /* 0x002fe40000004100 */
[----:B------:R-:W-:Y:S01]  /*5570*/  FFMA.FTZ R22, R21, R3, R6 ;  /* 0x0000000315167223 */ /* 0x000fe20000010006 */
[----:B------:R-:W-:-:S02]  /*5580*/  HADD2.F32 R3, -RZ, R4.H0_H0 ;  /* 0x20000004ff037230 */ /* 0x000fc40000004100 */
[----:B------:R-:W-:Y:S02]  /*5590*/  HADD2.F32 R6, -RZ, R5.H1_H1 ;  /* 0x30000005ff067230 */ /* 0x000fe40000004100 */
        /* <DEDUP_REMOVED lines=28> */
[----:B------:R-:W-:Y:S02]  /*5760*/  HADD2.F32 R0, -RZ, R41.H0_H0 ;  /* 0x20000029ff007230 */ /* 0x000fe40000004100 */
        /* <DEDUP_REMOVED lines=14> */
.L_x_3587:
[----:B------:R-:W1:Y:S01]  /*5850*/  I2F.F16 R19, R19 ;  /* 0x0000001300137306 */ /* 0x000e620000200c00 */
[----:B------:R-:W-:Y:S01]  /*5860*/  @!P1 IADD3 R22, PT, PT, R58, 0x1, RZ ;  /* 0x000000013a169810 */ /* 0x000fe20007ffe0ff */
[----:B------:R-:W-:Y:S06]  /*5870*/  @!P2 BRA `(.L_x_3588) ;  /* 0x000000040068a947 */ /* 0x000fec0003800000 */
[----:B0-----:R-:W0:Y:S01]  /*5880*/  LDS.64 R4, [UR4+0x30] ;  /* 0x00003004ff047984 */ /* 0x001e220008000a00 */
[----:B------:R-:W-:Y:S02]  /*5890*/  HADD2.F32 R0, -RZ, R102.H0_H0 ;  /* 0x20000066ff007230 */ /* 0x000fe40000004100 */
[----:B------:R-:W-:Y:S01]  /*58a0*/  HADD2.F32 R20, -RZ, R101.H0_H0 ;  /* 0x20000065ff147230 */ /* 0x000fe20000004100 */
[----:B------:R-:W2:Y:S01]  /*58b0*/  LDS.64 R6, [UR4+0x38] ;  /* 0x00003804ff067984 */ /* 0x000ea20008000a00 */
[----:B------:R-:W-:Y:S02]  /*58c0*/  HADD2.F32 R2, -RZ, R100.H0_H0 ;  /* 0x20000064ff027230 */ /* 0x000fe40000004100 */
[----:B------:R-:W-:Y:S02]  /*58d0*/  HADD2.F32 R31, -RZ, R108.H0_H0 ;  /* 0x2000006cff1f7230 */ /* 0x000fe40000004100 */
[----:B0-----:R-:W-:Y:S02]  /*58e0*/  HADD2.F32 R3, -RZ, R4.H0_H0 ;  /* 0x20000004ff037230 */ /* 0x001fe40000004100 */
[----:B------:R-:W-:-:S02]  /*58f0*/  HADD2.F32 R11, -RZ, R5.H0_H0 ;  /* 0x20000005ff0b7230 */ /* 0x000fc40000004100 */
[----:B------:R-:W-:Y:S02]  /*5900*/  HADD2.F32 R21, -RZ, R5.H1_H1 ;  /* 0x30000005ff157230 */ /* 0x000fe40000004100 */
[----:B------:R-:W-:Y:S01]  /*5910*/  FFMA.FTZ R0, R0, R3, RZ ;  /* 0x0000000300007223 */ /* 0x000fe200000100ff */
[----:B------:R-:W-:Y:S02]  /*5920*/  HADD2.F32 R16, -RZ, R4.H1_H1 ;  /* 0x30000004ff107230 */ /* 0x000fe40000004100 */
[C---:B------:R-:W-:Y:S01]  /*5930*/  FFMA.FTZ R35, R3.reuse, R20, RZ ;  /* 0x0000001403237223 */ /* 0x040fe200000100ff */
[----:B------:R-:W-:Y:S02]  /*5940*/  HADD2.F32 R5, -RZ, R105.H0_H0 ;  /* 0x20000069ff057230 */ /* 0x000fe40000004100 */
[----:B------:R-:W-:Y:S01]  /*5950*/  FFMA.FTZ R57, R3, R2, RZ ;  /* 0x0000000203397223 */ /* 0x000fe200000100ff */
[----:B------:R-:W-:Y:S02]  /*5960*/  HADD2.F32 R4, -RZ, R99.H0_H0 ;  /* 0x20000063ff047230 */ /* 0x000fe40000004100 */
[----:B------:R-:W-:Y:S01]  /*5970*/  FFMA.FTZ R2, R16, R31, R35 ;  /* 0x0000001f10027223 */ /* 0x000fe20000010023 */
[----:B------:R-:W-:-:S02]  /*5980*/  HADD2.F32 R35, -RZ, R110.H0_H0 ;  /* 0x2000006eff237230 */ /* 0x000fc40000004100 */
[----:B------:R-:W-:Y:S01]  /*5990*/  FFMA.FTZ R0, R5, R16, R0 ;  /* 0x0000001005007223 */ /* 0x000fe20000010000 */
[----:B------:R-:W-:Y:S02]  /*59a0*/  HADD2.F32 R5, -RZ, R14.H0_H0 ;  /* 0x2000000eff057230 */ /* 0x000fe40000004100 */
[----:B------:R-:W-:Y:S01]  /*59b0*/  FFMA.FTZ R60, R3, R4, RZ ;  /* 0x00000004033c7223 */ /* 0x000fe200000100ff */
[----:B------:R-:W-:Y:S02]  /*59c0*/  HADD2.F32 R3, -RZ, R12.H0_H0 ;  /* 0x2000000cff037230 */ /* 0x000fe40000004100 */
[----:B------:R-:W-:Y:S02]  /*59d0*/  HADD2.F32 R4, -RZ, R13.H0_H0 ;  /* 0x2000000dff047230 */ /* 0x000fe40000004100 */
[----:B------:R-:W-:Y:S01]  /*59e0*/  FFMA.FTZ R20, R16, R5, R57 ;  /* 0x0000000510147223 */ /* 0x000fe20000010039 */
[----:B------:R-:W-:Y:S02]  /*59f0*/  HADD2.F32 R31, -RZ, R109.H0_H0 ;  /* 0x2000006dff1f7230 */ /* 0x000fe40000004100 */
[----:B------:R-:W-:Y:S01]  /*5a00*/  FFMA.FTZ R3, R3, R11, R0 ;  /* 0x0000000b03037223 */ /* 0x000fe20000010000 */
[----:B------:R-:W-:-:S02]  /*5a10*/  HADD2.F32 R5, -RZ, R15.H0_H0 ;  /* 0x2000000fff057230 */ /* 0x000fc40000004100 */
[C---:B------:R-:W-:Y:S01]  /*5a20*/  FFMA.FTZ R4, R11.reuse, R4, R2 ;  /* 0x000000040b047223 */ /* 0x040fe20000010002 */
        /* <DEDUP_REMOVED lines=39> */
[----:B-1----:R-:W-:Y:S02]  /*5ca0*/  HADD2.F32 R20, -RZ, R19.H0_H0 ;  /* 0x20000013ff147230 */ /* 0x002fe40000004100 */
        /* <DEDUP_REMOVED lines=23> */
.L_x_3588:
[----:B------:R-:W-:Y:S02]  /*5e20*/  @!P1 MOV R58, R22 ;  /* 0x00000016003a9202 */ /* 0x000fe40000000f00 */
[----:B------:R-:W-:Y:S01]  /*5e30*/  @!P1 IADD3 R55, PT, PT, R49, R44, RZ ;  /* 0x0000002c31379210 */ /* 0x000fe20007ffe0ff */
[----:B------:R-:W-:Y:S06]  /*5e40*/  @P0 BRA `(.L_x_3589) ;  /* 0x0000000400680947 */ /* 0x000fec0003800000 */
[----:B0-----:R-:W0:Y:S01]  /*5e50*/  LDS.64 R4, [UR4+0xb0] ;  /* 0x0000b004ff047984 */ /* 0x001e220008000a00 */
[----:B------:R-:W-:Y:S02]  /*5e60*/  HADD2.F32 R101, -RZ, R101.H0_H0 ;  /* 0x20000065ff657230 */ /* 0x000fe40000004100 */
[----:B------:R-:W-:Y:S01]  /*5e70*/  HADD2.F32 R102, -RZ, R102.H0_H0 ;  /* 0x20000066ff667230 */ /* 0x000fe20000004100 */
[----:B------:R-:W2:Y:S01]  /*5e80*/  LDS.64 R2, [UR4+0xb8] ;  /* 0x0000b804ff027984 */ /* 0x000ea20008000a00 */
        /* <DEDUP_REMOVED lines=20> */
[-C--:B------:R-:W-:Y:S01]  /*5fd0*/  FFMA.FTZ R5, R102, R0.reuse, RZ ;  /* 0x0000000066057223 */ /* 0x080fe200000100ff */
[-C--:B------:R-:W-:Y:S01]  /*5fe0*/  FFMA.FTZ R11, R100, R0.reuse, RZ ;  /* 0x00000000640b7223 */ /* 0x080fe200000100ff */
[----:B------:R-:W-:Y:S01]  /*5ff0*/  FFMA.FTZ R99, R99, R0, RZ ;  /* 0x0000000063637223 */ /* 0x000fe200000100ff */
        /* <DEDUP_REMOVED lines=16> */
[--C-:B--2---:R-:W-:Y:S02]  /*6100*/  HADD2.F32 R4, -RZ, R3.reuse.H0_H0 ;  /* 0x20000003ff047230 */ /* 0x104fe40000004100 */
        /* <DEDUP_REMOVED lines=14> */
[----:B-1----:R-:W-:Y:S02]  /*61f0*/  HADD2.F32 R14, -RZ, R19.H0_H0 ;  /* 0x20000013ff0e7230 */ /* 0x002fe40000004100 */
        /* <DEDUP_REMOVED lines=31> */
.L_x_3589:
        /* <DEDUP_REMOVED lines=8> */
.L_x_3581:
        /* <DEDUP_REMOVED lines=13> */
.L_x_3596:
[----:B------:R-:W0:Y:S01]  /*6540*/  LDC R43, c[0x0][0x3ac] ;  /* 0x0000eb00ff2b7b82 */ /* 0x000e220000000800 */
[----:B------:R-:W-:Y:S01]  /*6550*/  ISETP.NE.AND P1, PT, R44, R55, PT ;  /* 0x000000372c00720c */ /* 0x000fe20003f25270 */
[----:B------:R-:W2:-:S12]  /*6560*/  LDG.E.128.CONSTANT R32, desc[UR8][R24.64] ;  /* 0x0000000818207981 */ /* 0x000e98000c1e9d00 */
[----:B------:R-:W-:-:S06]  /*6570*/  @!P1 LEA R38, R58, R1, 0x3 ;  /* 0x000000013a269211 */ /* 0x000fcc00078e18ff */
[----:B------:R-:W3:Y:S01]  /*6580*/  @!P1 LDL.64 R38, [R38+0x8] ;  /* 0x0000080026269983 */ /* 0x000ee20000100a00 */
[----:B0-----:R-:W-:-:S04]  /*6590*/  IMAD.WIDE R16, R43, 0x4, R24 ;  /* 0x000000042b107825 */ /* 0x001fc800078e0218 */
[C---:B------:R-:W-:Y:S02]  /*65a0*/  IMAD.WIDE R36, R43.reuse, 0x4, R16 ;  /* 0x000000042b247825 */ /* 0x040fe400078e0210 */
[----:B-1----:R-:W4:Y:S04]  /*65b0*/  LDG.E.128.CONSTANT R16, desc[UR8][R16.64] ;  /* 0x0000000810107981 */ /* 0x002f28000c1e9d00 */
[----:B------:R-:W4:Y:S01]  /*65c0*/  LDG.E.128.CONSTANT R20, desc[UR8][R36.64] ;  /* 0x0000000824147981 */ /* 0x000f22000c1e9d00 */
[----:B------:R-:W-:-:S04]  /*65d0*/  IMAD.WIDE R4, R43, 0x4, R36 ;  /* 0x000000042b047825 */ /* 0x000fc800078e0224 */
[C---:B------:R-:W-:Y:S02]  /*65e0*/  IMAD.WIDE R8, R43.reuse, 0x4, R4 ;  /* 0x000000042b087825 */ /* 0x040fe400078e0204 */
[----:B------:R-:W5:Y:S02]  /*65f0*/  LDG.E.128.CONSTANT R4, desc[UR8][R4.64] ;  /* 0x0000000804047981 */ /* 0x000f64000c1e9d00 */
[----:B------:R-:W-:Y:S02]  /*6600*/  IMAD.WIDE R2, R43, 0x4, R8 ;  /* 0x000000042b027825 */ /* 0x000fe400078e0208 */
[----:B------:R-:W5:Y:S04]  /*6610*/  LDG.E.128.CONSTANT R8, desc[UR8][R8.64] ;  /* 0x0000000808087981 */ /* 0x000f68000c1e9d00 */
[----:B------:R-:W5:Y:S01]  /*6620*/  LDG.E.128.CONSTANT R12, desc[UR8][R2.64] ;  /* 0x00000008020c7981 */ /* 0x000f62000c1e9d00 */
[----:B------:R-:W-:-:S02]  /*6630*/  @!P1 MOV R28, R0 ;  /* 0x00000000001c9202 */ /* 0x000fc40000000f00 */
[----:B------:R-:W-:-:S03]  /*6640*/  @!P1 IADD3 R26, PT, PT, R58, 0x1, RZ ;  /* 0x000000013a1a9810 */ /* 0x000fc60007ffe0ff */
[----:B------:R0:W5:Y:S01]  /*6650*/  @!P1 LDG.E.U16.CONSTANT R31, desc[UR8][R28.64] ;  /* 0x000000081c1f9981 */ /* 0x000162000c1e9500 */
[----:B------:R-:W-:Y:S02]  /*6660*/  @!P1 MOV R58, R26 ;  /* 0x0000001a003a9202 */ /* 0x000fe40000000f00 */
[----:B------:R-:W-:Y:S02]  /*6670*/  ISETP.NE.AND P2, PT, R45, RZ, PT ;  /* 0x000000ff2d00720c */ /* 0x000fe40003f45270 */
[----:B--2---:R-:W-:Y:S02]  /*6680*/  LOP3.LUT R26, R32, 0x3f003f, RZ, 0xc0, !PT ;  /* 0x003f003f201a7812 */ /* 0x004fe400078ec0ff */
[--C-:B0-----:R-:W-:Y:S02]  /*6690*/  SHF.R.U32.HI R28, RZ, 0x6, R32.reuse ;  /* 0x00000006ff1c7819 */ /* 0x101fe40000011620 */
[----:B------:R-:W-:Y:S02]  /*66a0*/  SHF.R.U32.HI R32, RZ, 0xc, R32 ;  /* 0x0000000cff207819 */ /* 0x000fe40000011620 */
[----:B------:R-:W-:-:S02]  /*66b0*/  LOP3.LUT R36, R33, 0x3f003f, RZ, 0xc0, !PT ;  /* 0x003f003f21247812 */ /* 0x000fc400078ec0ff */
[--C-:B------:R-:W-:Y:S02]  /*66c0*/  SHF.R.U32.HI R59, RZ, 0x6, R33.reuse ;  /* 0x00000006ff3b7819 */ /* 0x100fe40000011621 */
[----:B------:R-:W-:Y:S02]  /*66d0*/  SHF.R.U32.HI R60, RZ, 0xc, R33 ;  /* 0x0000000cff3c7819 */ /* 0x000fe40000011621 */
[----:B------:R-:W-:Y:S02]  /*66e0*/  LOP3.LUT R63, R34, 0x3f003f, RZ, 0xc0, !PT ;  /* 0x003f003f223f7812 */ /* 0x000fe400078ec0ff */
[----:B------:R-:W-:Y:S02]  /*66f0*/  SHF.R.U32.HI R64, RZ, 0x6, R34 ;  /* 0x00000006ff407819 */ /* 0x000fe40000011622 */
[----:B---3--:R-:W-:Y:S02]  /*6700*/  @!P1 PRMT R41, R38, 0x7610, R41 ;  /* 0x0000761026299816 */ /* 0x008fe40000000029 */
[----:B------:R-:W-:-:S02]  /*6710*/  @!P1 PRMT R40, R39, 0x7610, R40 ;  /* 0x0000761027289816 */ /* 0x000fc40000000028 */
[----:B------:R-:W-:Y:S02]  /*6720*/  SHF.R.U32.HI R34, RZ, 0xc, R34 ;  /* 0x0000000cff227819 */ /* 0x000fe40000011622 */
[----:B------:R-:W-:Y:S02]  /*6730*/  SHF.R.U32.HI R61, RZ, 0xc, R35 ;  /* 0x0000000cff3d7819 */ /* 0x000fe40000011623 */
[----:B------:R-:W-:Y:S02]  /*6740*/  @!P1 PRMT R41, R41, 0x7610, R38 ;  /* 0x0000761029299816 */ /* 0x000fe40000000026 */
[----:B------:R-:W-:Y:S02]  /*6750*/  @!P1 PRMT R40, R40, 0x7610, R39 ;  /* 0x0000761028289816 */ /* 0x000fe40000000027 */
[----:B------:R-:W-:Y:S02]  /*6760*/  LOP3.LUT R68, R35, 0x3f003f, RZ, 0xc0, !PT ;  /* 0x003f003f23447812 */ /* 0x000fe400078ec0ff */
        /* <DEDUP_REMOVED lines=19> */
[--C-:B------:R-:W-:Y:S02]  /*68a0*/  SHF.R.U32.HI R37, RZ, 0x6, R22.reuse ;  /* 0x00000006ff257819 */ /* 0x100fe40000011616 */
[----:B------:R-:W-:Y:S02]  /*68b0*/  SHF.R.U32.HI R67, RZ, 0xa, R22 ;  /* 0x0000000aff437819 */ /* 0x000fe40000011616 */
[----:B------:R-:W-:Y:S02]  /*68c0*/  LOP3.LUT R22, R21, 0x300030, R30, 0xf8, !PT ;  /* 0x0030003015167812 */ /* 0x000fe400078ef81e */
[----:B------:R-:W-:Y:S02]  /*68d0*/  LOP3.LUT R21, R23, 0x300030, R20, 0xf8, !PT ;  /* 0x0030003017157812 */ /* 0x000fe400078ef814 */
[----:B------:R-:W-:Y:S02]  /*68e0*/  LOP3.LUT R23, R34, 0x300030, R35, 0xf8, !PT ;  /* 0x0030003022177812 */ /* 0x000fe400078ef823 */
[----:B------:R-:W-:-:S02]  /*68f0*/  LOP3.LUT R20, R32, 0x300030, R65, 0xf8, !PT ;  /* 0x0030003020147812 */ /* 0x000fc400078ef841 */
        /* <DEDUP_REMOVED lines=8> */
[----:B------:R-:W-:Y:S02]  /*6980*/  SHF.R.U32.HI R61, RZ, 0x6, R17 ;  /* 0x00000006ff3d7819 */ /* 0x000fe40000011611 */
        /* <DEDUP_REMOVED lines=23> */
[----:B------:R-:W-:Y:S02]  /*6b00*/  LOP3.LUT R17, R17, 0x300030, R62, 0xf8, !PT ;  /* 0x0030003011117812 */ /* 0x000fe400078ef83e */
        /* <DEDUP_REMOVED lines=106> */
.L_x_3592:
        /* <DEDUP_REMOVED lines=43> */
.L_x_3593:
[----:B-----5:R-:W-:Y:S02]  /*7460*/  LOP3.LUT R16, R4, 0x3f003f, RZ, 0xc0, !PT ;  /* 0x003f003f04107812 */ /* 0x020fe400078ec0ff */
[--C-:B------:R-:W-:Y:S02]  /*7470*/  SHF.R.U32.HI R17, RZ, 0x6, R4.reuse ;  /* 0x00000006ff117819 */ /* 0x100fe40000011604 */
[----:B------:R-:W-:Y:S02]  /*7480*/  SHF.R.U32.HI R4, RZ, 0xc, R4 ;  /* 0x0000000cff047819 */ /* 0x000fe40000011604 */
[----:B------:R-:W-:Y:S02]  /*7490*/  LOP3.LUT R18, R5, 0x3f003f, RZ, 0xc0, !PT ;  /* 0x003f003f05127812 */ /* 0x000fe400078ec0ff */
        /* <DEDUP_REMOVED lines=21> */
[----:B------:R-:W-:Y:S02]  /*75f0*/  LOP3.LUT R26, R4, 0x300030, R5, 0xf8, !PT ;  /* 0x00300030041a7812 */ /* 0x000fe400078ef805 */
[----:B------:R-:W-:Y:S02]  /*7600*/  LOP3.LUT R4, R8, 0x3f003f, RZ, 0xc0, !PT ;  /* 0x003f003f08047812 */ /* 0x000fe400078ec0ff */
[--C-:B------:R-:W-:Y:S02]  /*7610*/  SHF.R.U32.HI R5, RZ, 0x6, R8.reuse ;  /* 0x00000006ff057819 */ /* 0x100fe40000011608 */
[----:B------:R-:W-:Y:S02]  /*7620*/  SHF.R.U32.HI R8, RZ, 0xc, R8 ;  /* 0x0000000cff087819 */ /* 0x000fe40000011608 */
[----:B------:R-:W-:-:S02]  /*7630*/  LOP3.LUT R52, R11, 0x3f003f, RZ, 0xc0, !PT ;  /* 0x003f003f0b347812 */ /* 0x000fc400078ec0ff */
[----:B------:R-:W-:Y:S02]  /*7640*/  SHF.R.U32.HI R53, RZ, 0x6, R11 ;  /* 0x00000006ff357819 */ /* 0x000fe4000001160b */
[----:B------:R-:W-:Y:S02]  /*7650*/  LOP3.LUT R30, R20, 0x300030, R21, 0xf8, !PT ;  /* 0x00300030141e7812 */ /* 0x000fe400078ef815 */
[----:B------:R-:W-:Y:S02]  /*7660*/  LOP3.LUT R60, R15, 0x300030, R34, 0xf8, !PT ;  /* 0x003000300f3c7812 */ /* 0x000fe400078ef822 */
[----:B------:R-:W-:Y:S02]  /*7670*/  SHF.R.U32.HI R11, RZ, 0xc, R11 ;  /* 0x0000000cff0b7819 */ /* 0x000fe4000001160b */
[----:B------:R-:W-:Y:S02]  /*7680*/  LOP3.LUT R49, R7, 0x3f003f, RZ, 0xc0, !PT ;  /* 0x003f003f07317812 */ /* 0x000fe400078ec0ff */
[----:B------:R-:W-:-:S02]  /*7690*/  LOP3.LUT R38, R14, 0x300030, R13, 0xf8, !PT ;  /* 0x003000300e267812 */ /* 0x000fc400078ef80d */
[----:B------:R-:W-:Y:S02]  /*76a0*/  LOP3.LUT R20, R10, 0x3f003f, RZ, 0xc0, !PT ;  /* 0x003f003f0a147812 */ /* 0x000fe400078ec0ff */
[----:B------:R-:W-:Y:S02]  /*76b0*/  SHF.R.U32.HI R34, RZ, 0x6, R10 ;  /* 0x00000006ff227819 */ /* 0x000fe4000001160a */
[----:B------:R-:W-:Y:S02]  /*76c0*/  LOP3.LUT R32, R6, 0x3f003f, RZ, 0xc0, !PT ;  /* 0x003f003f06207812 */ /* 0x000fe400078ec0ff */
[----:B------:R-:W-:Y:S02]  /*76d0*/  LOP3.LUT R14, R9, 0x3f003f, RZ, 0xc0, !PT ;  /* 0x003f003f090e7812 */ /* 0x000fe400078ec0ff */
[--C-:B------:R-:W-:Y:S02]  /*76e0*/  SHF.R.U32.HI R15, RZ, 0x6, R9.reuse ;  /* 0x00000006ff0f7819 */ /* 0x100fe40000011609 */
[----:B------:R-:W-:-:S02]  /*76f0*/  SHF.R.U32.HI R13, RZ, 0xc, R9 ;  /* 0x0000000cff0d7819 */ /* 0x000fc40000011609 */
[----:B------:R-:W-:Y:S02]  /*7700*/  SHF.R.U32.HI R10, RZ, 0xc, R10 ;  /* 0x0000000cff0a7819 */ /* 0x000fe4000001160a */
[----:B------:R-:W-:Y:S02]  /*7710*/  LOP3.LUT R9, R8, 0xf000f, RZ, 0xc0, !PT ;  /* 0x000f000f08097812 */ /* 0x000fe400078ec0ff */
[----:B------:R-:W-:Y:S02]  /*7720*/  SHF.R.U32.HI R33, RZ, 0x6, R6 ;  /* 0x00000006ff217819 */ /* 0x000fe40000011606 */
[----:B------:R-:W-:Y:S02]  /*7730*/  SHF.R.U32.HI R51, RZ, 0x6, R7 ;  /* 0x00000006ff337819 */ /* 0x000fe40000011607 */
[----:B------:R-:W-:Y:S02]  /*7740*/  LOP3.LUT R8, R11, 0xf000f, RZ, 0xc0, !PT ;  /* 0x000f000f0b087812 */ /* 0x000fe400078ec0ff */
[----:B------:R-:W-:-:S02]  /*7750*/  LOP3.LUT R6, R12, 0x3f003f, RZ, 0xc0, !PT ;  /* 0x003f003f0c067812 */ /* 0x000fc400078ec0ff */
[--C-:B------:R-:W-:Y:S02]  /*7760*/  SHF.R.U32.HI R7, RZ, 0x6, R12.reuse ;  /* 0x00000006ff077819 */ /* 0x100fe4000001160c */
[----:B------:R-:W-:Y:S02]  /*7770*/  LOP3.LUT R49, R49, 0x64006400, RZ, 0xfc, !PT ;  /* 0x6400640031317812 */ /* 0x000fe400078efcff */
[----:B------:R-:W-:Y:S02]  /*7780*/  SHF.R.U32.HI R12, RZ, 0xa, R12 ;  /* 0x0000000aff0c7819 */ /* 0x000fe4000001160c */
        /* <DEDUP_REMOVED lines=9> */
[----:B------:R-:W-:-:S02]  /*7820*/  LOP3.LUT R9, R9, 0x300030, R12, 0xf8, !PT ;  /* 0x0030003009097812 */ /* 0x000fc400078ef80c */
[----:B------:R-:W-:Y:S02]  /*7830*/  LOP3.LUT R39, R10, 0x300030, R37, 0xf8, !PT ;  /* 0x003000300a277812 */ /* 0x000fe400078ef825 */
[----:B------:R-:W-:Y:S02]  /*7840*/  LOP3.LUT R51, R51, 0x3f003f, RZ, 0xc0, !PT ;  /* 0x003f003f33337812 */ /* 0x000fe400078ec0ff */
[----:B------:R-:W-:Y:S01]  /*7850*/  LOP3.LUT R21, R14, 0x64006400, RZ, 0xfc, !PT ;  /* 0x640064000e157812 */ /* 0x000fe200078efcff */
[----:B------:R-:W-:Y:S01]  /*7860*/  HADD2 R14, R32, -1056, -1056 ;  /* 0xe420e420200e7430 */ /* 0x000fe20000000000 */
[----:B------:R-:W-:Y:S02]  /*7870*/  LOP3.LUT R53, R53, 0x3f003f, RZ, 0xc0, !PT ;  /* 0x003f003f35357812 */ /* 0x000fe400078ec0ff */
[----:B------:R-:W-:Y:S01]  /*7880*/  LOP3.LUT R11, R13, 0x300030, R28, 0xf8, !PT ;  /* 0x003000300d0b7812 */ /* 0x000fe200078ef81c */
[----:B------:R-:W-:Y:S01]  /*7890*/  HADD2 R21, R21, -1056, -1056 ;  /* 0xe420e42015157430 */ /* 0x000fe20000000000 */
        /* <DEDUP_REMOVED lines=107> */
.L_x_3594:
[----:B------:R-:W-:Y:S02]  /*7f50*/  @!P1 IADD3 R55, PT, PT, R31, R44, RZ ;  /* 0x0000002c1f379210 */ /* 0x000fe40007ffe0ff */
[----:B------:R-:W-:Y:S02]  /*7f60*/  MOV R38, R24 ;  /* 0x0000001800267202 */ /* 0x000fe40000000f00 */
[----:B------:R-:W-:Y:S01]  /*7f70*/  MOV R39, R25 ;  /* 0x0000001900277202 */ /* 0x000fe20000000f00 */
[----:B------:R-:W-:Y:S06]  /*7f80*/  @P0 BRA `(.L_x_3595) ;  /* 0x0000000000a80947 */ /* 0x000fec0003800000 */
        /* <DEDUP_REMOVED lines=42> */
.L_x_3595:
        /* <DEDUP_REMOVED lines=8> */
.L_x_3591:
[----:B------:R-:W1:Y:S02]  /*82b0*/  LDCU UR5, c[0x0][0x3d0] ;  /* 0x00007a00ff0577ac */ /* 0x000e640008000800 */
[----:B-1----:R-:W-:-:S04]  /*82c0*/  VIMNMX R19, PT, PT, R42, UR5, PT ;  /* 0x000000052a137c48 */ /* 0x002fc8000bfe0100 */
        /* <DEDUP_REMOVED lines=9> */
.L_x_3600:
[----:B------:R-:W0:Y:S01]  /*8360*/  LDC R43, c[0x0][0x3ac] ;  /* 0x0000eb00ff2b7b82 */ /* 0x000e220000000800 */
[----:B------:R-:W-:Y:S01]  /*8370*/  ISETP.NE.AND P1, PT, R44, R55, PT ;  /* 0x000000372c00720c */ /* 0x000fe20003f25270 */
[----:B------:R-:W2:-:S12]  /*8380*/  LDG.E.128.CONSTANT R28, desc[UR8][R16.64] ;  /* 0x00000008101c7981 */ /* 0x000e98000c1e9d00 */
[----:B------:R-:W-:-:S06]  /*8390*/  @!P1 LEA R52, R58, R1, 0x3 ;  /* 0x000000013a349211 */ /* 0x000fcc00078e18ff */
[----:B------:R-:W3:Y:S01]  /*83a0*/  @!P1 LDL.64 R52, [R52+0x8] ;  /* 0x0000080034349983 */ /* 0x000ee20000100a00 */
[----:B0-----:R-:W-:-:S05]  /*83b0*/  IMAD.WIDE R32, R43, 0x4, R16 ;  /* 0x000000042b207825 */ /* 0x001fca00078e0210 */
[----:B------:R0:W4:Y:S01]  /*83c0*/  LDG.E.128.CONSTANT R24, desc[UR8][R32.64] ;  /* 0x0000000820187981 */ /* 0x000122000c1e9d00 */
[----:B------:R-:W-:-:S05]  /*83d0*/  IMAD.WIDE R34, R43, 0x4, R32 ;  /* 0x000000042b227825 */ /* 0x000fca00078e0220 */
[----:B------:R1:W4:Y:S01]  /*83e0*/  LDG.E.128.CONSTANT R8, desc[UR8][R34.64] ;  /* 0x0000000822087981 */ /* 0x000322000c1e9d00 */
[----:B------:R-:W-:-:S05]  /*83f0*/  IMAD.WIDE R38, R43, 0x4, R34 ;  /* 0x000000042b267825 */ /* 0x000fca00078e0222 */
[----:B------:R4:W4:Y:S01]  /*8400*/  LDG.E.128.CONSTANT R12, desc[UR8][R38.64] ;  /* 0x00000008260c7981 */ /* 0x000922000c1e9d00 */
[----:B------:R-:W-:-:S05]  /*8410*/  IMAD.WIDE R2, R43, 0x4, R38 ;  /* 0x000000042b027825 */ /* 0x000fca00078e0226 */
[----:B------:R-:W4:Y:S01]  /*8420*/  LDG.E.128.CONSTANT R4, desc[UR8][R2.64] ;  /* 0x0000000802047981 */ /* 0x000f22000c1e9d00 */
[----:B------:R-:W-:Y:S02]  /*8430*/  @!P1 IADD3 R18, PT, PT, R58, 0x1, RZ ;  /* 0x000000013a129810 */ /* 0x000fe40007ffe0ff */
[----:B------:R-:W-:Y:S02]  /*8440*/  @!P1 MOV R20, R0 ;  /* 0x0000000000149202 */ /* 0x000fe40000000f00 */
[----:B------:R-:W-:-:S03]  /*8450*/  @!P1 MOV R58, R18 ;  /* 0x00000012003a9202 */ /* 0x000fc60000000f00 */
[----:B------:R4:W5:Y:S01]  /*8460*/  @!P1 LDG.E.U16.CONSTANT R23, desc[UR8][R20.64] ;  /* 0x0000000814179981 */ /* 0x000962000c1e9500 */
[----:B------:R-:W-:Y:S01]  /*8470*/  HFMA2 R37, -RZ, RZ, 0, 0.03125 ;  /* 0x00002800ff257431 */ /* 0x000fe200000001ff */
[----:B------:R-:W-:Y:S02]  /*8480*/  ISETP.NE.AND P2, PT, R45, RZ, PT ;  /* 0x000000ff2d00720c */ /* 0x000fe40003f45270 */
[----:B--2---:R-:W-:Y:S02]  /*8490*/  SHF.R.U32.HI R36, RZ, 0xf, R30 ;  /* 0x0000000fff247819 */ /* 0x004fe4000001161e */
[C---:B------:R-:W-:Y:S02]  /*84a0*/  LOP3.LUT R51, R28.reuse, 0x1f001f, RZ, 0xc0, !PT ;  /* 0x001f001f1c337812 */ /* 0x040fe400078ec0ff */
[----:B------:R-:W-:Y:S02]  /*84b0*/  SHF.R.U32.HI R57, RZ, 0xa, R28 ;  /* 0x0000000aff397819 */ /* 0x000fe4000001161c */
[----:B0-----:R-:W-:-:S02]  /*84c0*/  LOP3.LUT R32, R28, 0x3e003e0, RZ, 0xc0, !PT ;  /* 0x03e003e01c207812 */ /* 0x001fc400078ec0ff */
[----:B-1----:R-:W-:Y:S02]  /*84d0*/  SHF.R.U32.HI R34, RZ, 0xf, R28 ;  /* 0x0000000fff227819 */ /* 0x002fe4000001161c */
[C---:B------:R-:W-:Y:S02]  /*84e0*/  LOP3.LUT R67, R30.reuse, 0x1f001f, RZ, 0xc0, !PT ;  /* 0x001f001f1e437812 */ /* 0x040fe400078ec0ff */
[----:B------:R-:W-:Y:S02]  /*84f0*/  SHF.R.U32.HI R74, RZ, 0xa, R30 ;  /* 0x0000000aff4a7819 */ /* 0x000fe4000001161e */
[----:B------:R-:W-:Y:S02]  /*8500*/  LOP3.LUT R28, R30, 0x3e003e0, RZ, 0xc0, !PT ;  /* 0x03e003e01e1c7812 */ /* 0x000fe400078ec0ff */
[----:B------:R-:W-:Y:S02]  /*8510*/  LOP3.LUT R62, R29, 0x1f001f, RZ, 0xc0, !PT ;  /* 0x001f001f1d3e7812 */ /* 0x000fe400078ec0ff */
[----:B---3--:R-:W-:-:S02]  /*8520*/  @!P1 PRMT R41, R52, 0x7610, R41 ;  /* 0x0000761034299816 */ /* 0x008fc40000000029 */
[----:B------:R-:W-:Y:S02]  /*8530*/  @!P1 PRMT R40, R53, 0x7610, R40 ;  /* 0x0000761035289816 */ /* 0x000fe40000000028 */
[--C-:B------:R-:W-:Y:S02]  /*8540*/  SHF.R.U32.HI R59, RZ, 0xa, R29.reuse ;  /* 0x0000000aff3b7819 */ /* 0x100fe4000001161d */
[----:B------:R-:W-:Y:S02]  /*8550*/  LOP3.LUT R33, R29, 0x3e003e0, RZ, 0xc0, !PT ;  /* 0x03e003e01d217812 */ /* 0x000fe400078ec0ff */
[----:B------:R-:W-:Y:S02]  /*8560*/  SHF.R.U32.HI R35, RZ, 0xf, R29 ;  /* 0x0000000fff237819 */ /* 0x000fe4000001161d */
[----:B----4-:R-:W-:Y:S02]  /*8570*/  LOP3.LUT R63, R25, 0x1f001f, RZ, 0xc0, !PT ;  /* 0x001f001f193f7812 */ /* 0x010fe400078ec0ff */
[----:B------:R-:W-:-:S02]  /*8580*/  SHF.R.U32.HI R66, RZ, 0xa, R25 ;  /* 0x0000000aff427819 */ /* 0x000fc40000011619 */
[----:B------:R-:W-:Y:S02]  /*8590*/  LOP3.LUT R22, R25, 0x3e003e0, RZ, 0xc0, !PT ;  /* 0x03e003e019167812 */ /* 0x000fe400078ec0ff */
[----:B------:R-:W-:Y:S02]  /*85a0*/  SHF.R.U32.HI R30, RZ, 0xe, R25 ;  /* 0x0000000eff1e7819 */ /* 0x000fe40000011619 */
        /* <DEDUP_REMOVED lines=8> */
[----:B------:R-:W-:Y:S02]  /*8630*/  LOP3.LUT R61, R24, 0x1f001f, RZ, 0xc0, !PT ;  /* 0x001f001f183d7812 */ /* 0x000fe400078ec0ff */
[----:B------:R-:W-:-:S02]  /*8640*/  SHF.R.U32.HI R60, RZ, 0xa, R24 ;  /* 0x0000000aff3c7819 */ /* 0x000fc40000011618 */
[----:B------:R-:W-:Y:S02]  /*8650*/  LOP3.LUT R18, R24, 0x3e003e0, RZ, 0xc0, !PT ;  /* 0x03e003e018127812 */ /* 0x000fe400078ec0ff */
[----:B------:R-:W-:Y:S02]  /*8660*/  @!P1 PRMT R41, R41, 0x7610, R52 ;  /* 0x0000761029299816 */ /* 0x000fe40000000034 */
[----:B------:R-:W-:Y:S02]  /*8670*/  @!P1 PRMT R40, R40, 0x7610, R53 ;  /* 0x0000761028289816 */ /* 0x000fe40000000035 */
[C---:B------:R-:W-:Y:S02]  /*8680*/  LOP3.LUT R79, R27.reuse, 0x1f001f, RZ, 0xc0, !PT ;  /* 0x001f001f1b4f7812 */ /* 0x040fe400078ec0ff */
[----:B------:R-:W-:Y:S02]  /*8690*/  SHF.R.U32.HI R86, RZ, 0xa, R27 ;  /* 0x0000000aff567819 */ /* 0x000fe4000001161b */
[----:B------:R-:W-:-:S02]  /*86a0*/  LOP3.LUT R24, R27, 0x3e003e0, RZ, 0xc0, !PT ;  /* 0x03e003e01b187812 */ /* 0x000fc400078ec0ff */
[----:B------:R-:W-:Y:S02]  /*86b0*/  LOP3.LUT R35, R35, 0x10001, RZ, 0xc0, !PT ;  /* 0x0001000123237812 */ /* 0x000fe400078ec0ff */
[----:B------:R-:W-:Y:S02]  /*86c0*/  LOP3.LUT R39, R36, 0x20002, R25, 0xf8, !PT ;  /* 0x0002000224277812 */ /* 0x000fe400078ef819 */
[----:B------:R-:W-:Y:S02]  /*86d0*/  SHF.R.U32.HI R27, RZ, 0xe, R27 ;  /* 0x0000000eff1b7819 */ /* 0x000fe4000001161b */
[----:B------:R-:W-:Y:S02]  /*86e0*/  LOP3.LUT R38, R38, 0x10001, RZ, 0xc0, !PT ;  /* 0x0001000126267812 */ /* 0x000fe400078ec0ff */
        /* <DEDUP_REMOVED lines=8> */
[----:B------:R-:W-:Y:S02]  /*8770*/  LOP3.LUT R35, R35, 0x20002, R30, 0xf8, !PT ;  /* 0x0002000223237812 */ /* 0x000fe400078ef81e */
[----:B------:R-:W-:Y:S02]  /*8780*/  SHF.R.U32.HI R34, RZ, 0xd, R9 ;  /* 0x0000000dff227819 */ /* 0x000fe40000011609 */
        /* <DEDUP_REMOVED lines=17> */
[--C-:B------:R-:W-:Y:S02]  /*88a0*/  SHF.R.U32.HI R71, RZ, 0xa, R13.reuse ;  /* 0x0000000aff477819 */ /* 0x100fe4000001160d */
[----:B------:R-:W-:Y:S02]  /*88b0*/  LOP3.LUT R89, R13, 0x3e003e0, RZ, 0xc0, !PT ;  /* 0x03e003e00d597812 */ /* 0x000fe400078ec0ff */
[----:B------:R-:W-:Y:S02]  /*88c0*/  LOP3.LUT R34, R35, 0x40004, R34, 0xf8, !PT ;  /* 0x0004000423227812 */ /* 0x000fe400078ef822 */
[----:B------:R-:W-:Y:S02]  /*88d0*/  SHF.R.U32.HI R12, RZ, 0xc, R12 ;  /* 0x0000000cff0c7819 */ /* 0x000fe4000001160c */
[----:B------:R-:W-:-:S02]  /*88e0*/  SHF.R.U32.HI R13, RZ, 0xc, R13 ;  /* 0x0000000cff0d7819 */ /* 0x000fc4000001160d */
[C---:B------:R-:W-:Y:S02]  /*88f0*/  LOP3.LUT R78, R14.reuse, 0x1f001f, RZ, 0xc0, !PT ;  /* 0x001f001f0e4e7812 */ /* 0x040fe400078ec0ff */
[----:B------:R-:W-:Y:S02]  /*8900*/  SHF.R.U32.HI R76, RZ, 0xa, R14 ;  /* 0x0000000aff4c7819 */ /* 0x000fe4000001160e */
[----:B------:R-:W-:Y:S02]  /*8910*/  LOP3.LUT R87, R14, 0x3e003e0, RZ, 0xc0, !PT ;  /* 0x03e003e00e577812 */ /* 0x000fe400078ec0ff */
[----:B------:R-:W-:Y:S02]  /*8920*/  LOP3.LUT R39, R39, 0x40004, R10, 0xf8, !PT ;  /* 0x0004000427277812 */ /* 0x000fe400078ef80a */
[----:B------:R-:W-:Y:S02]  /*8930*/  SHF.R.U32.HI R14, RZ, 0xc, R14 ;  /* 0x0000000cff0e7819 */ /* 0x000fe4000001160e */
[----:B------:R-:W-:-:S02]  /*8940*/  LOP3.LUT R38, R38, 0x40004, R11, 0xf8, !PT ;  /* 0x0004000426267812 */ /* 0x000fc400078ef80b */
[C---:B------:R-:W-:Y:S02]  /*8950*/  LOP3.LUT R80, R15.reuse, 0x1f001f, RZ, 0xc0, !PT ;  /* 0x001f001f0f507812 */ /* 0x040fe400078ec0ff */
[--C-:B------:R-:W-:Y:S02]  /*8960*/  SHF.R.U32.HI R85, RZ, 0xa, R15.reuse ;  /* 0x0000000aff557819 */ /* 0x100fe4000001160f */
[----:B------:R-:W-:Y:S02]  /*8970*/  LOP3.LUT R88, R15, 0x3e003e0, RZ, 0xc0, !PT ;  /* 0x03e003e00f587812 */ /* 0x000fe400078ec0ff */
[----:B------:R-:W-:Y:S02]  /*8980*/  SHF.R.U32.HI R15, RZ, 0xc, R15 ;  /* 0x0000000cff0f7819 */ /* 0x000fe4000001160f */
        /* <DEDUP_REMOVED lines=11> */
[----:B------:R-:W-:Y:S02]  /*8a40*/  LOP3.LUT R28, R28, 0x64006400, RZ, 0xfc, !PT ;  /* 0x640064001c1c7812 */ /* 0x000fe400078efcff */
[----:B------:R-:W-:Y:S02]  /*8a50*/  LOP3.LUT R36, R38, 0x80008, R15, 0xf8, !PT ;  /* 0x0008000826247812 */ /* 0x000fe400078ef80f */
[----:B------:R-:W-:-:S02]  /*8a60*/  LOP3.LUT R8, R4, 0x1f001f, RZ, 0xc0, !PT ;  /* 0x001f001f04087812 */ /* 0x000fc400078ec0ff */
[----:B------:R-:W-:Y:S02]  /*8a70*/  SHF.R.U32.HI R9, RZ, 0xa, R4 ;  /* 0x0000000aff097819 */ /* 0x000fe40000011604 */
[----:B------:R-:W-:Y:S02]  /*8a80*/  LOP3.LUT R90, R4, 0x3e003e0, RZ, 0xc0, !PT ;  /* 0x03e003e0045a7812 */ /* 0x000fe400078ec0ff */
[C---:B------:R-:W-:Y:S02]  /*8a90*/  LOP3.LUT R93, R7.reuse, 0x3e003e0, RZ, 0xc0, !PT ;  /* 0x03e003e0075d7812 */ /* 0x040fe400078ec0ff */
[----:B------:R-:W-:Y:S02]  /*8aa0*/  LOP3.LUT R14, R7, 0x1f001f, RZ, 0xc0, !PT ;  /* 0x001f001f070e7812 */ /* 0x000fe400078ec0ff */
[----:B------:R-:W-:Y:S02]  /*8ab0*/  SHF.R.U32.HI R15, RZ, 0xa, R7 ;  /* 0x0000000aff0f7819 */ /* 0x000fe40000011607 */
[----:B------:R-:W-:-:S02]  /*8ac0*/  LOP3.LUT R5, R34, 0x100010, R5, 0xf8, !PT ;  /* 0x0010001022057812 */ /* 0x000fc400078ef805 */
[----:B------:R-:W-:Y:S02]  /*8ad0*/  SHF.R.U32.HI R4, RZ, 0xb, R4 ;  /* 0x0000000bff047819 */ /* 0x000fe40000011604 */
[----:B------:R-:W-:Y:S02]  /*8ae0*/  SHF.R.U32.HI R7, RZ, 0xb, R7 ;  /* 0x0000000bff077819 */ /* 0x000fe40000011607 */
[----:B------:R-:W-:Y:S01]  /*8af0*/  LOP3.LUT R6, R39, 0x100010, R6, 0xf8, !PT ;  /* 0x0010001027067812 */ /* 0x000fe200078ef806 */
[----:B------:R-:W-:Y:S01]  /*8b00*/  HFMA2 R39, R28, R37.H0_H0, -48, -48 ;  /* 0xd200d2001c277431 */ /* 0x000fe20000040025 */
        /* <DEDUP_REMOVED lines=8> */
[----:B------:R-:W-:Y:S01]  /*8b90*/  LOP3.LUT R4, R35, 0x100010, R4, 0xf8, !PT ;  /* 0x0010001023047812 */ /* 0x000fe200078ef804 */
        /* <DEDUP_REMOVED lines=216> */
.L_x_3598:
[----:B-----5:R-:W-:Y:S02]  /*9920*/  @!P1 IADD3 R55, PT, PT, R23, R44, RZ ;  /* 0x0000002c17379210 */ /* 0x020fe40007ffe0ff */
        /* <DEDUP_REMOVED lines=79> */
.L_x_3599:
        /* <DEDUP_REMOVED lines=8> */
.L_x_3597:
[----:B------:R-:W0:Y:S01]  /*9ea0*/  LDCU UR5, c[0x0][0x3d4] ;  /* 0x00007a80ff0577ac */ /* 0x000e220008000800 */
[----:B------:R-:W1:Y:S01]  /*9eb0*/  S2R R22, SR_CTAID.Y ;  /* 0x0000000000167919 */ /* 0x000e620000002600 */
        /* <DEDUP_REMOVED lines=14> */
.L_x_3610:
[----:B------:R-:W-:Y:S01]  /*9fa0*/  ISETP.NE.AND P1, PT, R44, R55, PT ;  /* 0x000000372c00720c */ /* 0x000fe20003f25270 */
[----:B------:R-:W0:Y:S01]  /*9fb0*/  LDC R43, c[0x0][0x3ac] ;  /* 0x0000eb00ff2b7b82 */ /* 0x000e220000000800 */
[----:B------:R-:W2:Y:S11]  /*9fc0*/  LDG.E.128.CONSTANT R28, desc[UR8][R20.64] ;  /* 0x00000008141c7981 */ /* 0x000eb6000c1e9d00 */
[----:B------:R-:W-:Y:S01]  /*9fd0*/  @!P1 LEA R2, R58, R1, 0x3 ;  /* 0x000000013a029211 */ /* 0x000fe200078e18ff */
[----:B------:R1:W5:Y:S05]  /*9fe0*/  @!P1 LDG.E.U16.CONSTANT R27, desc[UR8][R24.64] ;  /* 0x00000008181b9981 */ /* 0x00036a000c1e9500 */
[----:B------:R-:W3:Y:S01]  /*9ff0*/  @!P1 LDL.64 R2, [R2+0x8] ;  /* 0x0000080002029983 */ /* 0x000ee20000100a00 */
[----:B0-----:R-:W-:-:S04]  /*a000*/  IMAD.WIDE R16, R43, 0x4, R20 ;  /* 0x000000042b107825 */ /* 0x001fc800078e0214 */
[C---:B------:R-:W-:Y:S02]  /*a010*/  IMAD.WIDE R12, R43.reuse, 0x4, R16 ;  /* 0x000000042b0c7825 */ /* 0x040fe400078e0210 */
[----:B------:R-:W5:Y:S02]  /*a020*/  LDG.E.128.CONSTANT R16, desc[UR8][R16.64] ;  /* 0x0000000810107981 */ /* 0x000f64000c1e9d00 */
[----:B------:R-:W-:Y:S02]  /*a030*/  IMAD.WIDE R6, R43, 0x4, R12 ;  /* 0x000000042b067825 */ /* 0x000fe400078e020c */
[----:B------:R-:W5:Y:S04]  /*a040*/  LDG.E.128.CONSTANT R12, desc[UR8][R12.64] ;  /* 0x000000080c0c7981 */ /* 0x000f68000c1e9d00 */
[----:B------:R1:W5:Y:S01]  /*a050*/  LDG.E.128.CONSTANT R8, desc[UR8][R6.64] ;  /* 0x0000000806087981 */ /* 0x000362000c1e9d00 */
[----:B------:R-:W-:-:S02]  /*a060*/  @!P1 IADD3 R0, PT, PT, R58, 0x1, RZ ;  /* 0x000000013a009810 */ /* 0x000fc40007ffe0ff */
[----:B------:R-:W-:Y:S02]  /*a070*/  ISETP.NE.AND P2, PT, R45, RZ, PT ;  /* 0x000000ff2d00720c */ /* 0x000fe40003f45270 */
[----:B------:R-:W-:Y:S01]  /*a080*/  @!P1 MOV R58, R0 ;  /* 0x00000000003a9202 */ /* 0x000fe20000000f00 */
[----:B------:R-:W-:Y:S01]  /*a090*/  HFMA2 R5, -RZ, RZ, 0, 0.0625 ;  /* 0x00002c00ff057431 */ /* 0x000fe200000001ff */
[C---:B--2---:R-:W-:Y:S02]  /*a0a0*/  LOP3.LUT R4, R29.reuse, 0xf000f, RZ, 0xc0, !PT ;  /* 0x000f000f1d047812 */ /* 0x044fe400078ec0ff */
[----:B------:R-:W-:Y:S02]  /*a0b0*/  LOP3.LUT R26, R29, 0xf000f0, RZ, 0xc0, !PT ;  /* 0x00f000f01d1a7812 */ /* 0x000fe400078ec0ff */
[----:B------:R-:W-:Y:S02]  /*a0c0*/  LOP3.LUT R0, R28, 0xf000f, RZ, 0xc0, !PT ;  /* 0x000f000f1c007812 */ /* 0x000fe400078ec0ff */
[----:B------:R-:W-:-:S02]  /*a0d0*/  SHF.R.U32.HI R29, RZ, 0x8, R29 ;  /* 0x00000008ff1d7819 */ /* 0x000fc4000001161d */
[C---:B------:R-:W-:Y:S02]  /*a0e0*/  LOP3.LUT R33, R30.reuse, 0xf000f, RZ, 0xc0, !PT ;  /* 0x000f000f1e217812 */ /* 0x040fe400078ec0ff */
[----:B------:R-:W-:Y:S02]  /*a0f0*/  LOP3.LUT R34, R30, 0xf000f0, RZ, 0xc0, !PT ;  /* 0x00f000f01e227812 */ /* 0x000fe400078ec0ff */
[----:B---3--:R-:W-:Y:S02]  /*a100*/  @!P1 PRMT R41, R2, 0x7610, R41 ;  /* 0x0000761002299816 */ /* 0x008fe40000000029 */
[----:B------:R-:W-:Y:S02]  /*a110*/  @!P1 PRMT R40, R3, 0x7610, R40 ;  /* 0x0000761003289816 */ /* 0x000fe40000000028 */
[----:B------:R-:W-:Y:S02]  /*a120*/  @!P1 PRMT R41, R41, 0x7610, R2 ;  /* 0x0000761029299816 */ /* 0x000fe40000000002 */
[----:B------:R-:W-:-:S02]  /*a130*/  LOP3.LUT R2, R28, 0xf000f0, RZ, 0xc0, !PT ;  /* 0x00f000f01c027812 */ /* 0x000fc400078ec0ff */
[----:B------:R-:W-:Y:S02]  /*a140*/  SHF.R.U32.HI R28, RZ, 0x8, R28 ;  /* 0x00000008ff1c7819 */ /* 0x000fe4000001161c */
[----:B------:R-:W-:Y:S02]  /*a150*/  SHF.R.U32.HI R30, RZ, 0x8, R30 ;  /* 0x00000008ff1e7819 */ /* 0x000fe4000001161e */
[----:B------:R-:W-:Y:S02]  /*a160*/  SHF.R.U32.HI R37, RZ, 0x8, R31 ;  /* 0x00000008ff257819 */ /* 0x000fe4000001161f */
[----:B------:R-:W-:Y:S02]  /*a170*/  LOP3.LUT R32, R26, 0x64006400, RZ, 0xfc, !PT ;  /* 0x640064001a207812 */ /* 0x000fe400078efcff */
[----:B------:R-:W-:Y:S02]  /*a180*/  @!P1 PRMT R40, R40, 0x7610, R3 ;  /* 0x0000761028289816 */ /* 0x000fe40000000003 */
        /* <DEDUP_REMOVED lines=35> */
[----:B------:R-:W-:Y:S02]  /*a3c0*/  HFMA2 R38, R28, R5.H0_H0, -72, -72 ;  /* 0xd480d4801c267431 */ /* 0x000fe40000040005 */
[----:B------:R-:W-:Y:S02]  /*a3d0*/  HADD2 R39, R39, -1032, -1032 ;  /* 0xe408e40827277430 */ /* 0x000fe40000000000 */
[----:B------:R-:W-:-:S02]  /*a3e0*/  HADD2 R49, R49, -1032, -1032 ;  /* 0xe408e40831317430 */ /* 0x000fc40000000000 */
[-C--:B------:R-:W-:Y:S02]  /*a3f0*/  HFMA2 R51, R60, R5.reuse.H0_H0, -72, -72 ;  /* 0xd480d4803c337431 */ /* 0x080fe40000040005 */
[----:B------:R-:W-:Y:S02]  /*a400*/  HADD2 R52, R29, -1032, -1032 ;  /* 0xe408e4081d347430 */ /* 0x000fe40000000000 */
[----:B------:R-:W-:Y:S01]  /*a410*/  HFMA2 R53, R62, R5.H0_H0, -72, -72 ;  /* 0xd480d4803e357431 */ /* 0x000fe20000040005 */
[----:B-1----:R-:W-:Y:S06]  /*a420*/  @!P2 BRA `(.L_x_3602) ;  /* 0x000000040068a947 */ /* 0x002fec0003800000 */
[----:B------:R-:W0:Y:S01]  /*a430*/  LDS.64 R60, [UR4] ;  /* 0x00000004ff3c7984 */ /* 0x000e220008000a00 */
        /* <DEDUP_REMOVED lines=89> */
.L_x_3602:
[----:B------:R-:W-:Y:S05]  /*a9d0*/  @P0 BRA `(.L_x_3603) ;  /* 0x0000000400680947 */ /* 0x000fea0003800000 */
[----:B------:R-:W0:Y:S01]  /*a9e0*/  LDS.64 R2, [UR4+0x80] ;  /* 0x00008004ff027984 */ /* 0x000e220008000a00 */
[----:B------:R-:W-:Y:S02]  /*a9f0*/  HADD2.F32 R0, -RZ, R31.H0_H0 ;  /* 0x2000001fff007230 */ /* 0x000fe40000004100 */
[----:B------:R-:W-:Y:S01]  /*aa00*/  HADD2.F32 R4, -RZ, R35.H0_H0 ;  /* 0x20000023ff047230 */ /* 0x000fe20000004100 */
[----:B------:R-:W1:Y:S01]  /*aa10*/  LDS.64 R28, [UR4+0x88] ;  /* 0x00008804ff1c7984 */ /* 0x000e620008000a00 */
[----:B------:R-:W-:Y:S02]  /*aa20*/  HADD2.F32 R63, -RZ, R30.H1_H1 ;  /* 0x3000001eff3f7230 */ /* 0x000fe40000004100 */
[----:B------:R-:W-:Y:S02]  /*aa30*/  HADD2.F32 R31, -RZ, R31.H1_H1 ;  /* 0x3000001fff1f7230 */ /* 0x000fe40000004100 */
[--C-:B0-----:R-:W-:Y:S02]  /*aa40*/  HADD2.F32 R61, -RZ, R3.reuse.H0_H0 ;  /* 0x20000003ff3d7230 */ /* 0x101fe40000004100 */
[----:B------:R-:W-:-:S02]  /*aa50*/  HADD2.F32 R60, -RZ, R3.H1_H1 ;  /* 0x30000003ff3c7230 */ /* 0x000fc40000004100 */
[--C-:B------:R-:W-:Y:S02]  /*aa60*/  HADD2.F32 R57, -RZ, R2.reuse.H0_H0 ;  /* 0x20000002ff397230 */ /* 0x100fe40000004100 */
[----:B------:R-:W-:Y:S02]  /*aa70*/  HADD2.F32 R59, -RZ, R2.H1_H1 ;  /* 0x30000002ff3b7230 */ /* 0x000fe40000004100 */
[--C-:B------:R-:W-:Y:S02]  /*aa80*/  HADD2.F32 R3, -RZ, R33.reuse.H0_H0 ;  /* 0x20000021ff037230 */ /* 0x100fe40000004100 */
[-C--:B------:R-:W-:Y:S01]  /*aa90*/  FFMA.FTZ R0, R0, R57.reuse, RZ ;  /* 0x0000003900007223 */ /* 0x080fe200000100ff */
[----:B------:R-:W-:Y:S02]  /*aaa0*/  HADD2.F32 R2, -RZ, R30.H0_H0 ;  /* 0x2000001eff027230 */ /* 0x000fe40000004100 */
[----:B------:R-:W-:Y:S01]  /*aab0*/  FFMA.FTZ R4, R4, R57, RZ ;  /* 0x0000003904047223 */ /* 0x000fe200000100ff */
[----:B------:R-:W-:-:S02]  /*aac0*/  HADD2.F32 R33, -RZ, R33.H1_H1 ;  /* 0x30000021ff217230 */ /* 0x000fc40000004100 */
[----:B------:R-:W-:Y:S01]  /*aad0*/  FFMA.FTZ R30, R3, R57, RZ ;  /* 0x00000039031e7223 */ /* 0x000fe200000100ff */
[----:B------:R-:W-:Y:S01]  /*aae0*/  FFMA.FTZ R0, R31, R59, R0 ;  /* 0x0000003b1f007223 */ /* 0x000fe20000010000 */
        /* <DEDUP_REMOVED lines=38> */
[----:B------:R-:W-:Y:S02]  /*ad50*/  HADD2.F32 R30, -RZ, R49.H1_H1 ;  /* 0x30000031ff1e7230 */ /* 0x000fe40000004100 */
[----:B------:R-:W-:Y:S01]  /*ad60*/  FFMA.FTZ R0, R0, R2, R3 ;  /* 0x0000000200007223 */ /* 0x000fe20000010003 */
[----:B------:R-:W-:-:S02]  /*ad70*/  HADD2.F32 R52, -RZ, R52.H1_H1 ;  /* 0x30000034ff347230 */ /* 0x000fc40000004100 */
[----:B------:R-:W-:Y:S01]  /*ad80*/  FFMA.FTZ R4, R26, R2, R31 ;  /* 0x000000021a047223 */ /* 0x000fe2000001001f */
[----:B------:R-:W-:Y:S02]  /*ad90*/  HADD2.F32 R29, -RZ, R29.H1_H1 ;  /* 0x3000001dff1d7230 */ /* 0x000fe40000004100 */
[-C--:B------:R-:W-:Y:S01]  /*ada0*/  FFMA.FTZ R33, R30, R28.reuse, R33 ;  /* 0x0000001c1e217223 */ /* 0x080fe20000010021 */
[----:B------:R-:W-:Y:S02]  /*adb0*/  HADD2.F32 R26, -RZ, R51.H0_H0 ;  /* 0x20000033ff1a7230 */ /* 0x000fe40000004100 */
        /* <DEDUP_REMOVED lines=28> */
.L_x_3603:
[C---:B-----5:R-:W-:Y:S02]  /*af80*/  LOP3.LUT R0, R16.reuse, 0xf000f, RZ, 0xc0, !PT ;  /* 0x000f000f10007812 */ /* 0x060fe400078ec0ff */
[----:B------:R-:W-:Y:S02]  /*af90*/  LOP3.LUT R2, R16, 0xf000f0, RZ, 0xc0, !PT ;  /* 0x00f000f010027812 */ /* 0x000fe400078ec0ff */
[C---:B------:R-:W-:Y:S02]  /*afa0*/  LOP3.LUT R4, R17.reuse, 0xf000f, RZ, 0xc0, !PT ;  /* 0x000f000f11047812 */ /* 0x040fe400078ec0ff */
[----:B------:R-:W-:Y:S02]  /*afb0*/  LOP3.LUT R26, R17, 0xf000f0, RZ, 0xc0, !PT ;  /* 0x00f000f0111a7812 */ /* 0x000fe400078ec0ff */
[----:B------:R-:W-:Y:S02]  /*afc0*/  SHF.R.U32.HI R16, RZ, 0x8, R16 ;  /* 0x00000008ff107819 */ /* 0x000fe40000011610 */
[----:B------:R-:W-:-:S02]  /*afd0*/  SHF.R.U32.HI R17, RZ, 0x8, R17 ;  /* 0x00000008ff117819 */ /* 0x000fc40000011611 */
[----:B------:R-:W-:Y:S02]  /*afe0*/  SHF.R.U32.HI R31, RZ, 0x8, R18 ;  /* 0x00000008ff1f7819 */ /* 0x000fe40000011612 */
[C---:B------:R-:W-:Y:S02]  /*aff0*/  LOP3.LUT R33, R19.reuse, 0xf000f0, RZ, 0xc0, !PT ;  /* 0x00f000f013217812 */ /* 0x040fe400078ec0ff */
[----:B------:R-:W-:Y:S02]  /*b000*/  SHF.R.U32.HI R35, RZ, 0x8, R19 ;  /* 0x00000008ff237819 */ /* 0x000fe40000011613 */
        /* <DEDUP_REMOVED lines=32> */
[-C--:B------:R-:W-:Y:S01]  /*b210*/  HFMA2 R32, R34, R5.reuse.H0_H0, -72, -72 ;  /* 0xd480d48022207431 */ /* 0x080fe20000040005 */
[----:B------:R-:W-:Y:S01]  /*b220*/  LOP3.LUT R52, R33, 0x64006400, RZ, 0xfc, !PT ;  /* 0x6400640021347812 */ /* 0x000fe200078efcff */
[----:B------:R-:W-:Y:S02]  /*b230*/  HADD2 R26, R0, -1032, -1032 ;  /* 0xe408e408001a7430 */ /* 0x000fe40000000000 */
[----:B------:R-:W-:Y:S02]  /*b240*/  HADD2 R33, R3, -1032, -1032 ;  /* 0xe408e40803217430 */ /* 0x000fe40000000000 */
[----:B------:R-:W-:-:S02]  /*b250*/  HFMA2 R34, R16, R5.H0_H0, -72, -72 ;  /* 0xd480d48010227431 */ /* 0x000fc40000040005 */
[----:B------:R-:W-:Y:S02]  /*b260*/  HADD2 R35, R35, -1032, -1032 ;  /* 0xe408e40823237430 */ /* 0x000fe40000000000 */
        /* <DEDUP_REMOVED lines=96> */
.L_x_3604:
        /* <DEDUP_REMOVED lines=9> */
[----:B------:R-:W-:Y:S02]  /*b900*/  HADD2.F32 R51, -RZ, R2.H1_H1 ;  /* 0x30000002ff337230 */ /* 0x000fe40000004100 */
[----:B------:R-:W-:Y:S02]  /*b910*/  HADD2.F32 R3, -RZ, R29.H0_H0 ;  /* 0x2000001dff037230 */ /* 0x000fe40000004100 */
[-C--:B------:R-:W-:Y:S01]  /*b920*/  FFMA.FTZ R0, R0, R49.reuse, RZ ;  /* 0x0000003100007223 */ /* 0x080fe200000100ff */
[----:B------:R-:W-:Y:S02]  /*b930*/  HADD2.F32 R2, -RZ, R19.H0_H0 ;  /* 0x20000013ff027230 */ /* 0x000fe40000004100 */
[-C--:B------:R-:W-:Y:S01]  /*b940*/  FFMA.FTZ R4, R4, R49.reuse, RZ ;  /* 0x0000003104047223 */ /* 0x080fe200000100ff */
        /* <DEDUP_REMOVED lines=77> */
.L_x_3605:
[C---:B------:R-:W-:Y:S02]  /*be20*/  LOP3.LUT R0, R12.reuse, 0xf000f, RZ, 0xc0, !PT ;  /* 0x000f000f0c007812 */ /* 0x040fe400078ec0ff */
[----:B------:R-:W-:Y:S02]  /*be30*/  LOP3.LUT R2, R12, 0xf000f0, RZ, 0xc0, !PT ;  /* 0x00f000f00c027812 */ /* 0x000fe400078ec0ff */
[C---:B------:R-:W-:Y:S02]  /*be40*/  LOP3.LUT R4, R13.reuse, 0xf000f, RZ, 0xc0, !PT ;  /* 0x000f000f0d047812 */ /* 0x040fe400078ec0ff */
[----:B------:R-:W-:Y:S02]  /*be50*/  LOP3.LUT R16, R13, 0xf000f0, RZ, 0xc0, !PT ;  /* 0x00f000f00d107812 */ /* 0x000fe400078ec0ff */
[----:B------:R-:W-:Y:S02]  /*be60*/  SHF.R.U32.HI R12, RZ, 0x8, R12 ;  /* 0x00000008ff0c7819 */ /* 0x000fe4000001160c */
[----:B------:R-:W-:-:S02]  /*be70*/  SHF.R.U32.HI R13, RZ, 0x8, R13 ;  /* 0x00000008ff0d7819 */ /* 0x000fc4000001160d */
[C---:B------:R-:W-:Y:S02]  /*be80*/  LOP3.LUT R17, R14.reuse, 0xf000f, RZ, 0xc0, !PT ;  /* 0x000f000f0e117812 */ /* 0x040fe400078ec0ff */
        /* <DEDUP_REMOVED lines=38> */
[----:B------:R-:W-:Y:S02]  /*c0f0*/  HFMA2 R30, R12, R5.H0_H0, -72, -72 ;  /* 0xd480d4800c1e7431 */ /* 0x000fe40000040005 */
        /* <DEDUP_REMOVED lines=97> */
.L_x_3606:
        /* <DEDUP_REMOVED lines=38> */
[--C-:B-1----:R-:W-:Y:S02]  /*c970*/  HADD2.F32 R2, -RZ, R13.reuse.H0_H0 ;  /* 0x2000000dff027230 */ /* 0x102fe40000004100 */
[----:B------:R-:W-:Y:S01]  /*c980*/  FFMA.FTZ R52, R15, R39, R52 ;  /* 0x000000270f347223 */ /* 0x000fe20000010034 */
[----:B------:R-:W-:Y:S02]  /*c990*/  HADD2.F32 R4, -RZ, R13.H1_H1 ;  /* 0x3000000dff047230 */ /* 0x000fe40000004100 */
[----:B------:R-:W-:Y:S02]  /*c9a0*/  HADD2.F32 R3, -RZ, R12.H0_H0 ;  /* 0x2000000cff037230 */ /* 0x000fe40000004100 */
[----:B------:R-:W-:-:S02]  /*c9b0*/  HADD2.F32 R13, -RZ, R29.H0_H0 ;  /* 0x2000001dff0d7230 */ /* 0x000fc40000004100 */
[----:B------:R-:W-:Y:S02]  /*c9c0*/  HADD2.F32 R12, -RZ, R12.H1_H1 ;  /* 0x3000000cff0c7230 */ /* 0x000fe40000004100 */
[----:B------:R-:W-:Y:S02]  /*c9d0*/  HADD2.F32 R15, -RZ, R31.H0_H0 ;  /* 0x2000001fff0f7230 */ /* 0x000fe40000004100 */
[-C--:B------:R-:W-:Y:S01]  /*c9e0*/  FFMA.FTZ R13, R13, R3.reuse, R0 ;  /* 0x000000030d0d7223 */ /* 0x080fe20000010000 */
[----:B------:R-:W-:Y:S02]  /*c9f0*/  HADD2.F32 R18, -RZ, R29.H1_H1 ;  /* 0x3000001dff127230 */ /* 0x000fe40000004100 */
        /* <DEDUP_REMOVED lines=44> */
.L_x_3607:
[C---:B------:R-:W-:Y:S02]  /*ccc0*/  LOP3.LUT R17, R10.reuse, 0xf000f, RZ, 0xc0, !PT ;  /* 0x000f000f0a117812 */ /* 0x040fe400078ec0ff */
[----:B------:R-:W-:Y:S02]  /*ccd0*/  LOP3.LUT R13, R10, 0xf000f0, RZ, 0xc0, !PT ;  /* 0x00f000f00a0d7812 */ /* 0x000fe400078ec0ff */
[----:B------:R-:W-:Y:S02]  /*cce0*/  SHF.R.U32.HI R19, RZ, 0x8, R10 ;  /* 0x00000008ff137819 */ /* 0x000fe4000001160a */
[C---:B------:R-:W-:Y:S02]  /*ccf0*/  LOP3.LUT R4, R9.reuse, 0xf000f, RZ, 0xc0, !PT ;  /* 0x000f000f09047812 */ /* 0x040fe400078ec0ff */
[----:B------:R-:W-:Y:S02]  /*cd00*/  LOP3.LUT R3, R9, 0xf000f0, RZ, 0xc0, !PT ;  /* 0x00f000f009037812 */ /* 0x000fe400078ec0ff */
[----:B------:R-:W-:-:S02]  /*cd10*/  LOP3.LUT R10, R11, 0xf000f0, RZ, 0xc0, !PT ;  /* 0x00f000f00b0a7812 */ /* 0x000fc400078ec0ff */
        /* <DEDUP_REMOVED lines=137> */
.L_x_3608:
[----:B------:R-:W-:Y:S02]  /*d5b0*/  @!P1 IADD3 R55, PT, PT, R27, R44, RZ ;  /* 0x0000002c1b379210 */ /* 0x000fe40007ffe0ff */
[----:B------:R-:W-:Y:S02]  /*d5c0*/  MOV R8, R20 ;  /* 0x0000001400087202 */ /* 0x000fe40000000f00 */
[----:B------:R-:W-:Y:S01]  /*d5d0*/  MOV R9, R21 ;  /* 0x0000001500097202 */ /* 0x000fe20000000f00 */
[----:B------:R-:W-:Y:S06]  /*d5e0*/  @P0 BRA `(.L_x_3609) ;  /* 0x0000000400680947 */ /* 0x000fec0003800000 */
        /* <DEDUP_REMOVED lines=32> */
[----:B------:R-:W-:Y:S02]  /*d7f0*/  HADD2.F32 R11, -RZ, R11.H1_H1 ;  /* 0x3000000bff0b7230 */ /* 0x000fe40000004100 */
[----:B------:R-:W-:Y:S01]  /*d800*/  FFMA.FTZ R0, R3, R33, R0 ;  /* 0x0000002103007223 */ /* 0x000fe20000010000 */
[----:B-1----:R-:W-:-:S02]  /*d810*/  HADD2.F32 R3, -RZ, R20.H0_H0 ;  /* 0x20000014ff037230 */ /* 0x002fc40000004100 */
[-C--:B------:R-:W-:Y:S01]  /*d820*/  FFMA.FTZ R34, R13, R33.reuse, R34 ;  /* 0x000000210d227223 */ /* 0x080fe20000010022 */
[--C-:B------:R-:W-:Y:S02]  /*d830*/  HADD2.F32 R13, -RZ, R29.reuse.H0_H0 ;  /* 0x2000001dff0d7230 */ /* 0x100fe40000004100 */
        /* <DEDUP_REMOVED lines=12> */
[----:B------:R-:W-:Y:S01]  /*d900*/  FFMA.FTZ R11, R11, R3, R0 ;  /* 0x000000030b0b7223 */ /* 0x000fe20000010000 */
[----:B------:R-:W-:Y:S02]  /*d910*/  HADD2.F32 R19, -RZ, R31.H0_H0 ;  /* 0x2000001fff137230 */ /* 0x000fe40000004100 */
        /* <DEDUP_REMOVED lines=39> */
.L_x_3609:
        /* <DEDUP_REMOVED lines=8> */
.L_x_3601:
        /* <DEDUP_REMOVED lines=11> */
.L_x_3614:
[----:B------:R-:W0:Y:S01]  /*dcc0*/  LDC R43, c[0x0][0x3ac] ;  /* 0x0000eb00ff2b7b82 */ /* 0x000e220000000800 */
[----:B------:R-:W-:Y:S01]  /*dcd0*/  ISETP.NE.AND P1, PT, R44, R55, PT ;  /* 0x000000372c00720c */ /* 0x000fe20003f25270 */
[----:B------:R-:W2:-:S12]  /*dce0*/  LDG.E.128.CONSTANT R24, desc[UR8][R16.64] ;  /* 0x0000000810187981 */ /* 0x000e98000c1e9d00 */
[----:B------:R-:W-:-:S06]  /*dcf0*/  @!P1 LEA R28, R58, R1, 0x3 ;  /* 0x000000013a1c9211 */ /* 0x000fcc00078e18ff */
[----:B------:R-:W3:Y:S01]  /*dd00*/  @!P1 LDL.64 R28, [R28+0x8] ;  /* 0x000008001c1c9983 */ /* 0x000ee20000100a00 */
[----:B0-----:R-:W-:-:S05]  /*dd10*/  IMAD.WIDE R14, R43, 0x4, R16 ;  /* 0x000000042b0e7825 */ /* 0x001fca00078e0210 */
[----:B------:R-:W4:Y:S01]  /*dd20*/  LDG.E.128.CONSTANT R8, desc[UR8][R14.64] ;  /* 0x000000080e087981 */ /* 0x000f22000c1e9d00 */
[----:B------:R-:W-:-:S05]  /*dd30*/  IMAD.WIDE R2, R43, 0x4, R14 ;  /* 0x000000042b027825 */ /* 0x000fca00078e020e */
[----:B------:R-:W4:Y:S01]  /*dd40*/  LDG.E.128.CONSTANT R4, desc[UR8][R2.64] ;  /* 0x0000000802047981 */ /* 0x000f22000c1e9d00 */
[----:B------:R-:W-:Y:S02]  /*dd50*/  @!P1 MOV R22, R0 ;  /* 0x0000000000169202 */ /* 0x000fe40000000f00 */
[----:B------:R-:W-:-:S03]  /*dd60*/  @!P1 IADD3 R13, PT, PT, R58, 0x1, RZ ;  /* 0x000000013a0d9810 */ /* 0x000fc60007ffe0ff */
[----:B------:R0:W5:Y:S01]  /*dd70*/  @!P1 LDG.E.U16.CONSTANT R19, desc[UR8][R22.64] ;  /* 0x0000000816139981 */ /* 0x000162000c1e9500 */
[----:B------:R-:W-:Y:S01]  /*dd80*/  @!P1 MOV R58, R13 ;  /* 0x0000000d003a9202 */ /* 0x000fe20000000f00 */
[----:B------:R-:W-:Y:S01]  /*dd90*/  HFMA2 R47, -RZ, RZ, 0, 0.125 ;  /* 0x00003000ff2f7431 */ /* 0x000fe200000001ff */
[----:B------:R-:W-:Y:S02]  /*dda0*/  MOV R12, 0x2400 ;  /* 0x00002400000c7802 */ /* 0x000fe40000000f00 */
[----:B------:R-:W-:Y:S02]  /*ddb0*/  ISETP.NE.AND P2, PT, R45, RZ, PT ;  /* 0x000000ff2d00720c */ /* 0x000fe40003f45270 */
[C---:B--2---:R-:W-:Y:S02]  /*ddc0*/  LOP3.LUT R84, R26.reuse, 0x70007, RZ, 0xc0, !PT ;  /* 0x000700071a547812 */ /* 0x044fe400078ec0ff */
[----:B------:R-:W-:Y:S02]  /*ddd0*/  LOP3.LUT R30, R26, 0x380038, RZ, 0xc0, !PT ;  /* 0x003800381a1e7812 */ /* 0x000fe400078ec0ff */
[----:B------:R-:W-:-:S02]  /*dde0*/  SHF.R.U32.HI R73, RZ, 0x6, R26 ;  /* 0x00000006ff497819 */ /* 0x000fc4000001161a */
[----:B------:R-:W-:Y:S02]  /*ddf0*/  SHF.R.U32.HI R26, RZ, 0xf, R26 ;  /* 0x0000000fff1a7819 */ /* 0x000fe4000001161a */
[----:B------:R-:W-:Y:S02]  /*de00*/  SHF.R.U32.HI R34, RZ, 0xf, R27 ;  /* 0x0000000fff227819 */ /* 0x000fe4000001161b */
[C---:B------:R-:W-:Y:S02]  /*de10*/  LOP3.LUT R74, R24.reuse, 0x70007, RZ, 0xc0, !PT ;  /* 0x00070007184a7812 */ /* 0x040fe400078ec0ff */
[----:B------:R-:W-:Y:S02]  /*de20*/  LOP3.LUT R20, R24, 0x380038, RZ, 0xc0, !PT ;  /* 0x0038003818147812 */ /* 0x000fe400078ec0ff */
[--C-:B------:R-:W-:Y:S02]  /*de30*/  SHF.R.U32.HI R71, RZ, 0x6, R24.reuse ;  /* 0x00000006ff477819 */ /* 0x100fe40000011618 */
        /* <DEDUP_REMOVED lines=15> */
[----:B------:R-:W-:Y:S02]  /*df30*/  SHF.R.U32.HI R27, RZ, 0xe, R8 ;  /* 0x0000000eff1b7819 */ /* 0x000fe40000011608 */
[----:B------:R-:W-:Y:S02]  /*df40*/  LOP3.LUT R24, R24, 0x10001, RZ, 0xc0, !PT ;  /* 0x0001000118187812 */ /* 0x000fe400078ec0ff */
[----:B------:R-:W-:Y:S02]  /*df50*/  @!P1 PRMT R40, R40, 0x7610, R29 ;  /* 0x0000761028289816 */ /* 0x000fe4000000001d */
[----:B------:R-:W-:-:S02]  /*df60*/  LOP3.LUT R83, R25, 0x70007, RZ, 0xc0, !PT ;  /* 0x0007000719537812 */ /* 0x000fc400078ec0ff */
[----:B0-----:R-:W-:Y:S02]  /*df70*/  LOP3.LUT R22, R25, 0x380038, RZ, 0xc0, !PT ;  /* 0x0038003819167812 */ /* 0x001fe400078ec0ff */
        /* <DEDUP_REMOVED lines=10> */
[----:B------:R-:W-:-:S02]  /*e020*/  LOP3.LUT R28, R28, 0x10001, RZ, 0xc0, !PT ;  /* 0x000100011c1c7812 */ /* 0x000fc400078ec0ff */
[C---:B------:R-:W-:Y:S02]  /*e030*/  LOP3.LUT R11, R4.reuse, 0x70007, RZ, 0xc0, !PT ;  /* 0x00070007040b7812 */ /* 0x040fe400078ec0ff */
[----:B------:R-:W-:Y:S02]  /*e040*/  LOP3.LUT R26, R4, 0x380038, RZ, 0xc0, !PT ;  /* 0x00380038041a7812 */ /* 0x000fe400078ec0ff */
[--C-:B------:R-:W-:Y:S02]  /*e050*/  SHF.R.U32.HI R8, RZ, 0x6, R4.reuse ;  /* 0x00000006ff087819 */ /* 0x100fe40000011604 */
[----:B------:R-:W-:Y:S02]  /*e060*/  LOP3.LUT R27, R24, 0x20002, R27, 0xf8, !PT ;  /* 0x00020002181b7812 */ /* 0x000fe400078ef81b */
[----:B------:R-:W-:Y:S02]  /*e070*/  SHF.R.U32.HI R4, RZ, 0xd, R4 ;  /* 0x0000000dff047819 */ /* 0x000fe40000011604 */
[----:B------:R-:W-:-:S02]  /*e080*/  SHF.R.U32.HI R24, RZ, 0xd, R6 ;  /* 0x0000000dff187819 */ /* 0x000fc40000011606 */
[C---:B------:R-:W-:Y:S02]  /*e090*/  LOP3.LUT R76, R10.reuse, 0x70007, RZ, 0xc0, !PT ;  /* 0x000700070a4c7812 */ /* 0x040fe400078ec0ff */
[----:B------:R-:W-:Y:S02]  /*e0a0*/  LOP3.LUT R33, R10, 0x380038, RZ, 0xc0, !PT ;  /* 0x003800380a217812 */ /* 0x000fe400078ec0ff */
[----:B------:R-:W-:Y:S02]  /*e0b0*/  SHF.R.U32.HI R15, RZ, 0x6, R10 ;  /* 0x00000006ff0f7819 */ /* 0x000fe4000001160a */
[----:B------:R-:W-:Y:S02]  /*e0c0*/  LOP3.LUT R28, R28, 0x20002, R9, 0xf8, !PT ;  /* 0x000200021c1c7812 */ /* 0x000fe400078ef809 */
[C---:B------:R-:W-:Y:S02]  /*e0d0*/  LOP3.LUT R80, R6.reuse, 0x70007, RZ, 0xc0, !PT ;  /* 0x0007000706507812 */ /* 0x040fe400078ec0ff */
[----:B------:R-:W-:-:S02]  /*e0e0*/  LOP3.LUT R35, R6, 0x380038, RZ, 0xc0, !PT ;  /* 0x0038003806237812 */ /* 0x000fc400078ec0ff */
[----:B------:R-:W-:Y:S02]  /*e0f0*/  SHF.R.U32.HI R10, RZ, 0x6, R6 ;  /* 0x00000006ff0a7819 */ /* 0x000fe40000011606 */
[C---:B------:R-:W-:Y:S02]  /*e100*/  LOP3.LUT R79, R5.reuse, 0x70007, RZ, 0xc0, !PT ;  /* 0x00070007054f7812 */ /* 0x040fe400078ec0ff */
[----:B------:R-:W-:Y:S02]  /*e110*/  LOP3.LUT R31, R5, 0x380038, RZ, 0xc0, !PT ;  /* 0x00380038051f7812 */ /* 0x000fe400078ec0ff */
[--C-:B------:R-:W-:Y:S02]  /*e120*/  SHF.R.U32.HI R9, RZ, 0x6, R5.reuse ;  /* 0x00000006ff097819 */ /* 0x100fe40000011605 */
[----:B------:R-:W-:Y:S02]  /*e130*/  LOP3.LUT R6, R27, 0x40004, R4, 0xf8, !PT ;  /* 0x000400041b067812 */ /* 0x000fe400078ef804 */
[----:B------:R-:W-:-:S02]  /*e140*/  SHF.R.U32.HI R5, RZ, 0xd, R5 ;  /* 0x0000000dff057819 */ /* 0x000fc40000011605 */
[----:B------:R-:W-:Y:S02]  /*e150*/  LOP3.LUT R4, R37, 0x40004, R24, 0xf8, !PT ;  /* 0x0004000425047812 */ /* 0x000fe400078ef818 */
[----:B------:R-:W-:Y:S02]  /*e160*/  LOP3.LUT R36, R85, 0x380038, RZ, 0xc0, !PT ;  /* 0x0038003855247812 */ /* 0x000fe400078ec0ff */
[----:B------:R-:W-:Y:S02]  /*e170*/  LOP3.LUT R20, R20, 0x64006400, RZ, 0xfc, !PT ;  /* 0x6400640014147812 */ /* 0x000fe400078efcff */
[----:B------:R-:W-:Y:S02]  /*e180*/  LOP3.LUT R24, R22, 0x64006400, RZ, 0xfc, !PT ;  /* 0x6400640016187812 */ /* 0x000fe400078efcff */
[----:B------:R-:W-:Y:S02]  /*e190*/  LOP3.LUT R27, R72, 0x380038, RZ, 0xc0, !PT ;  /* 0x00380038481b7812 */ /* 0x000fe400078ec0ff */
[----:B------:R-:W-:-:S02]  /*e1a0*/  SHF.R.U32.HI R34, RZ, 0xd, R7 ;  /* 0x0000000dff227819 */ /* 0x000fc40000011607 */
[----:B------:R-:W-:Y:S02]  /*e1b0*/  LOP3.LUT R22, R71, 0x380038, RZ, 0xc0, !PT ;  /* 0x0038003847167812 */ /* 0x000fe400078ec0ff */
[C---:B------:R-:W-:Y:S02]  /*e1c0*/  LOP3.LUT R82, R7.reuse, 0x70007, RZ, 0xc0, !PT ;  /* 0x0007000707527812 */ /* 0x040fe400078ec0ff */
[----:B------:R-:W-:Y:S02]  /*e1d0*/  LOP3.LUT R39, R7, 0x380038, RZ, 0xc0, !PT ;  /* 0x0038003807277812 */ /* 0x000fe400078ec0ff */
[----:B------:R-:W-:Y:S02]  /*e1e0*/  SHF.R.U32.HI R81, RZ, 0x6, R7 ;  /* 0x00000006ff517819 */ /* 0x000fe40000011607 */
[----:B------:R-:W-:Y:S02]  /*e1f0*/  LOP3.LUT R30, R30, 0x64006400, RZ, 0xfc, !PT ;  /* 0x640064001e1e7812 */ /* 0x000fe400078efcff */
[----:B------:R-:W-:-:S02]  /*e200*/  LOP3.LUT R7, R28, 0x40004, R5, 0xf8, !PT ;  /* 0x000400041c077812 */ /* 0x000fc400078ef805 */
[----:B------:R-:W-:Y:S01]  /*e210*/  LOP3.LUT R36, R36, 0x64006400, RZ, 0xfc, !PT ;  /* 0x6400640024247812 */ /* 0x000fe200078efcff */
[-C--:B------:R-:W-:Y:S01]  /*e220*/  HFMA2 R70, R20, R47.reuse.H0_H0, -132, -132 ;  /* 0xd820d82014467431 */ /* 0x080fe2000004002f */
[----:B------:R-:W-:Y:S02]  /*e230*/  LOP3.LUT R28, R27, 0x64006400, RZ, 0xfc, !PT ;  /* 0x640064001b1c7812 */ /* 0x000fe400078efcff */
[----:B------:R-:W-:Y:S02]  /*e240*/  LOP3.LUT R5, R49, 0x40004, R34, 0xf8, !PT ;  /* 0x0004000431057812 */ /* 0x000fe400078ef822 */
        /* <DEDUP_REMOVED lines=232> */
.L_x_3612:
        /* <DEDUP_REMOVED lines=80> */
.L_x_3613:
        /* <DEDUP_REMOVED lines=8> */
.L_x_3611:
[----:B------:R-:W0:Y:S02]  /*f650*/  LDCU UR5, c[0x0][0x3dc] ;  /* 0x00007b80ff0577ac */ /* 0x000e240008000800 */
[----:B0-----:R-:W-:-:S04]  /*f660*/  VIMNMX R3, PT, PT, R42, UR5, PT ;  /* 0x000000052a037c48 */ /* 0x001fc8000bfe0100 */
[----:B------:R-:W-:-:S13]  /*f670*/  ISETP.GT.AND P0, PT, R3, R44, PT ;  /* 0x0000002c0300720c */ /* 0x000fda0003f04270 */
[----:B------:R-:W-:Y:S05]  /*f680*/  @!P0 BRA `(.L_x_3615) ;  /* 0x0000000c007c8947 */ /* 0x000fea0003800000 */
[----:B------:R-:W0:Y:S01]  /*f690*/  S2R R0, SR_CTAID.Y ;  /* 0x0000000000007919 */ /* 0x000e220000002600 */
[----:B------:R-:W1:Y:S01]  /*f6a0*/  LDC.64 R4, c[0x0][0x3b8] ;  /* 0x0000ee00ff047b82 */ /* 0x000e620000000a00 */
[----:B------:R-:W-:Y:S01]  /*f6b0*/  PRMT R2, R46, 0x9910, RZ ;  /* 0x000099102e027816 */ /* 0x000fe200000000ff */
[----:B------:R-:W-:-:S03]  /*f6c0*/  UIADD3 UR4, UPT, UPT, UR4, 0x80, URZ ;  /* 0x0000008004047890 */ /* 0x000fc6000fffe0ff */
[----:B------:R-:W-:-:S03]  /*f6d0*/  ISETP.NE.AND P0, PT, R2, RZ, PT ;  /* 0x000000ff0200720c */ /* 0x000fc60003f05270 */
[----:B------:R-:W0:Y:S01]  /*f6e0*/  LDC R7, c[0x0][0x3a8] ;  /* 0x0000ea00ff077b82 */ /* 0x000e220000000800 */
[----:B-1----:R-:W-:-:S04]  /*f6f0*/  IMAD.WIDE.U32 R4, R44, 0x4, R4 ;  /* 0x000000042c047825 */ /* 0x002fc800078e0004 */
[----:B0-----:R-:W-:Y:S01]  /*f700*/  IMAD R7, R0, -0x2, R7 ;  /* 0xfffffffe00077824 */ /* 0x001fe200078e0207 */
[----:B------:R-:W-:-:S04]  /*f710*/  IADD3 R0, P1, PT, R4, 0x2, RZ ;  /* 0x0000000204007810 */ /* 0x000fc80007f3e0ff */
[----:B------:R-:W-:Y:S02]  /*f720*/  ISETP.EQ.OR P0, PT, R7, 0x1, !P0 ;  /* 0x000000010700780c */ /* 0x000fe40004702670 */
[----:B------:R-:W-:-:S11]  /*f730*/  IADD3.X R13, PT, PT, RZ, R5, RZ, P1, !PT ;  /* 0x00000005ff0d7210 */ /* 0x000fd60000ffe4ff */
.L_x_3618:
[----:B------:R-:W-:Y:S01]  /*f740*/  ISETP.NE.AND P1, PT, R44, R55, PT ;  /* 0x000000372c00720c */ /* 0x000fe20003f25270 */
[----:B------:R-:W2:-:S12]  /*f750*/  LDG.E.128.CONSTANT R4, desc[UR8][R16.64] ;  /* 0x0000000810047981 */ /* 0x000e98000c1e9d00 */
[----:B------:R-:W-:-:S06]  /*f760*/  @!P1 LEA R8, R58, R1, 0x3 ;  /* 0x000000013a089211 */ /* 0x000fcc00078e18ff */
[----:B------:R-:W3:Y:S01]  /*f770*/  @!P1 LDL.64 R8, [R8+0x8] ;  /* 0x0000080008089983 */ /* 0x000ee20000100a00 */
[----:B------:R-:W-:-:S05]  /*f780*/  @!P1 MOV R12, R0 ;  /* 0x00000000000c9202 */ /* 0x000fca0000000f00 */
[----:B------:R0:W5:Y:S01]  /*f790*/  @!P1 LDG.E.U16.CONSTANT R15, desc[UR8][R12.64] ;  /* 0x000000080c0f9981 */ /* 0x000162000c1e9500 */
[----:B------:R-:W-:Y:S01]  /*f7a0*/  HFMA2 R25, -RZ, RZ, 0, 0.25 ;  /* 0x00003400ff197431 */ /* 0x000fe200000001ff */
[----:B------:R-:W-:Y:S01]  /*f7b0*/  MOV R31, 0x2c00 ;  /* 0x00002c00001f7802 */ /* 0x000fe20000000f00 */
[----:B------:R-:W-:Y:S01]  /*f7c0*/  HFMA2 R2, -RZ, RZ, 0, 0.015625 ;  /* 0x00002400ff027431 */ /* 0x000fe200000001ff */
[----:B------:R-:W-:Y:S02]  /*f7d0*/  ISETP.NE.AND P2, PT, R45, RZ, PT ;  /* 0x000000ff2d00720c */ /* 0x000fe40003f45270 */
[----:B------:R-:W-:Y:S02]  /*f7e0*/  @!P1 IADD3 R61, PT, PT, R58, 0x1, RZ ;  /* 0x000000013a3d9810 */ /* 0x000fe40007ffe0ff */
[C---:B--2---:R-:W-:Y:S02]  /*f7f0*/  LOP3.LUT R39, R5.reuse, 0x30003, RZ, 0xc0, !PT ;  /* 0x0003000305277812 */ /* 0x044fe400078ec0ff */
[----:B0-----:R-:W-:-:S02]  /*f800*/  LOP3.LUT R12, R5, 0xc000c, RZ, 0xc0, !PT ;  /* 0x000c000c050c7812 */ /* 0x001fc400078ec0ff */
        /* <DEDUP_REMOVED lines=145> */
.L_x_3616:
[----:B------:R-:W-:Y:S02]  /*10120*/  @!P1 MOV R58, R61 ;  /* 0x0000003d003a9202 */ /* 0x000fe40000000f00 */
[----:B-----5:R-:W-:Y:S01]  /*10130*/  @!P1 IADD3 R55, PT, PT, R15, R44, RZ ;  /* 0x0000002c0f379210 */ /* 0x020fe20007ffe0ff */
[----:B------:R-:W-:Y:S06]  /*10140*/  @P0 BRA `(.L_x_3617) ;  /* 0x0000000000ac0947 */ /* 0x000fec0003800000 */
[----:B------:R-:W0:Y:S01]  /*10150*/  LDS.128 R4, [UR4] ;  /* 0x00000004ff047984 */ /* 0x000e220008000c00 */
        /* <DEDUP_REMOVED lines=42> */
.L_x_3617:
        /* <DEDUP_REMOVED lines=8> */
.L_x_3615:
        /* <DEDUP_REMOVED lines=21> */
.L_x_3622:
[----:B------:R-:W0:Y:S02]  /*105d0*/  LDS R2, [R0] ;  /* 0x0000000000027984 */ /* 0x000e240000000800 */
[----:B0-----:R-:W-:-:S05]  /*105e0*/  HADD2 R3, R2, R7 ;  /* 0x0000000702037230 */ /* 0x001fca0000000000 */
[----:B------:R-:W0:Y:S02]  /*105f0*/  ATOMS.CAST.SPIN P1, [R0], R2, R3 ;  /* 0x000000020000758d */ /* 0x000e240001820003 */
[----:B0-----:R-:W-:Y:S05]  /*10600*/  @!P1 BRA `(.L_x_3622) ;  /* 0xfffffffc00f09947 */ /* 0x001fea000383ffff */
[----:B------:R-:W-:Y:S05]  /*10610*/  BRA `(.L_x_3620) ;  /* 0x00000000000c7947 */ /* 0x000fea0003800000 */
.L_x_3621:
[----:B------:R-:W2:Y:S02]  /*10620*/  LD.E R0, desc[UR8][R4.64] ;  /* 0x0000000804007980 */ /* 0x000ea4000c101900 */
[----:B--2---:R-:W-:-:S05]  /*10630*/  IADD3 R3, PT, PT, R7, R0, RZ ;  /* 0x0000000007037210 */ /* 0x004fca0007ffe0ff */
[----:B------:R0:W-:Y:S02]  /*10640*/  ST.E desc[UR8][R4.64], R3 ;  /* 0x0000000304007985 */ /* 0x0001e4000c101908 */
.L_x_3620:
[----:B------:R-:W-:Y:S05]  /*10650*/  BSYNC.RECONVERGENT B0 ;  /* 0x0000000000007941 */ /* 0x000fea0003800200 */
.L_x_3619:
[----:B------:R1:W-:Y:S01]  /*10660*/  ATOM.E.ADD.F16x2.RN.STRONG.GPU P1, RZ, desc[UR8][R4.64+0x4], R45 ;  /* 0x8000042d04ff79a2 */ /* 0x0003e2000c12e108 */
[----:B------:R-:W-:Y:S04]  /*10670*/  BSSY.RECONVERGENT B0, `(.L_x_3623) ;  /* 0x000000e000007945 */ /* 0x000fe80003800200 */
[----:B-1----:R-:W-:Y:S05]  /*10680*/  @P1 BRA `(.L_x_3624) ;  /* 0x0000000000301947 */ /* 0x002fea0003800000 */
[----:B------:R-:W1:Y:S02]  /*10690*/  QSPC.E.S P1, RZ, [R4+0x4] ;  /* 0x0000040004ff73aa */ /* 0x000e640000020500 */
[----:B-1----:R-:W-:Y:S05]  /*106a0*/  @!P1 BRA `(.L_x_3625) ;  /* 0x00000000001c9947 */ /* 0x002fea0003800000 */
[----:B------:R-:W-:-:S04]  /*106b0*/  MOV R2, R4 ;  /* 0x0000000400027202 */ /* 0x000fc80000000f00 */
[----:B------:R-:W-:-:S07]  /*106c0*/  MOV R0, R2 ;  /* 0x0000000200007202 */ /* 0x000fce0000000f00 */
.L_x_3626:
[----:B------:R-:W0:Y:S02]  /*106d0*/  LDS R2, [R0+0x4] ;  /* 0x0000040000027984 */ /* 0x000e240000000800 */
[----:B0-----:R-:W-:-:S05]  /*106e0*/  HFMA2 R3, R2, 1, 1, R45 ;  /* 0x3c003c0002037831 */ /* 0x001fca000000002d */
[----:B------:R-:W0:Y:S02]  /*106f0*/  ATOMS.CAST.SPIN P1, [R0+0x4], R2, R3 ;  /* 0x000004020000758d */ /* 0x000e240001820003 */
[----:B0-----:R-:W-:Y:S05]  /*10700*/  @!P1 BRA `(.L_x_3626) ;  /* 0xfffffffc00f09947 */ /* 0x001fea000383ffff */
[----:B------:R-:W-:Y:S05]  /*10710*/  BRA `(.L_x_3624) ;  /* 0x00000000000c7947 */ /* 0x000fea0003800000 */
.L_x_3625:
[----:B------:R-:W0:Y:S02]  /*10720*/  LD.E R0, desc[UR8][R4.64+0x4] ;  /* 0x0000040804007980 */ /* 0x000e24000c101900 */
[----:B0-----:R-:W-:-:S05]  /*10730*/  IADD3 R3, PT, PT, R45, R0, RZ ;  /* 0x000000002d037210 */ /* 0x001fca0007ffe0ff */
[----:B------:R1:W-:Y:S02]  /*10740*/  ST.E desc[UR8][R4.64+0x4], R3 ;  /* 0x0000040304007985 */ /* 0x0003e4000c101908 */
.L_x_3624:
[----:B------:R-:W-:Y:S05]  /*10750*/  BSYNC.RECONVERGENT B0 ;  /* 0x0000000000007941 */ /* 0x000fea0003800200 */
.L_x_3623:
        /* <DEDUP_REMOVED lines=11> */
.L_x_3630:
[----:B------:R-:W0:Y:S02]  /*10810*/  LDS R2, [R0] ;  /* 0x0000000000027984 */ /* 0x000e240000000800 */
[----:B0-----:R-:W-:-:S05]  /*10820*/  HADD2 R3, R2, R7 ;  /* 0x0000000702037230 */ /* 0x001fca0000000000 */
[----:B------:R-:W0:Y:S02]  /*10830*/  ATOMS.CAST.SPIN P0, [R0], R2, R3 ;  /* 0x000000020000758d */ /* 0x000e240001800003 */
[----:B0-----:R-:W-:Y:S05]  /*10840*/  @!P0 BRA `(.L_x_3630) ;  /* 0xfffffffc00f08947 */ /* 0x001fea000383ffff */
[----:B------:R-:W-:Y:S05]  /*10850*/  BRA `(.L_x_3628) ;  /* 0x00000000000c7947 */ /* 0x000fea0003800000 */
.L_x_3629:
[----:B------:R-:W2:Y:S02]  /*10860*/  LD.E R0, desc[UR8][R4.64] ;  /* 0x0000000804007980 */ /* 0x000ea4000c101900 */
[----:B--2---:R-:W-:-:S05]  /*10870*/  IADD3 R3, PT, PT, R7, R0, RZ ;  /* 0x0000000007037210 */ /* 0x004fca0007ffe0ff */
[----:B------:R0:W-:Y:S02]  /*10880*/  ST.E desc[UR8][R4.64], R3 ;  /* 0x0000000304007985 */ /* 0x0001e4000c101908 */
.L_x_3628:
[----:B------:R-:W-:Y:S05]  /*10890*/  BSYNC.RECONVERGENT B0 ;  /* 0x0000000000007941 */ /* 0x000fea0003800200 */
.L_x_3627:
[----:B------:R1:W-:Y:S02]  /*108a0*/  ATOM.E.ADD.F16x2.RN.STRONG.GPU P0, RZ, desc[UR8][R4.64+0x4], R9 ;  /* 0x8000040904ff79a2 */ /* 0x0003e4000c10e108 */
[----:B-1----:R-:W-:Y:S05]  /*108b0*/  @P0 EXIT ;  /* 0x000000000000094d */ /* 0x002fea0003800000 */
[----:B------:R-:W1:Y:S02]  /*108c0*/  QSPC.E.S P0, RZ, [R4+0x4] ;  /* 0x0000040004ff73aa */ /* 0x000e640000000500 */
[----:B-1----:R-:W-:Y:S05]  /*108d0*/  @!P0 BRA `(.L_x_3631) ;  /* 0x00000000001c8947 */ /* 0x002fea0003800000 */
[----:B------:R-:W-:-:S04]  /*108e0*/  MOV R2, R4 ;  /* 0x0000000400027202 */ /* 0x000fc80000000f00 */
[----:B------:R-:W-:-:S07]  /*108f0*/  MOV R0, R2 ;  /* 0x0000000200007202 */ /* 0x000fce0000000f00 */
.L_x_3632:
[----:B------:R-:W0:Y:S02]  /*10900*/  LDS R2, [R0+0x4] ;  /* 0x0000040000027984 */ /* 0x000e240000000800 */
[----:B0-----:R-:W-:-:S05]  /*10910*/  HFMA2 R3, R2, 1, 1, R9 ;  /* 0x3c003c0002037831 */ /* 0x001fca0000000009 */
[----:B------:R-:W0:Y:S02]  /*10920*/  ATOMS.CAST.SPIN P0, [R0+0x4], R2, R3 ;  /* 0x000004020000758d */ /* 0x000e240001800003 */
[----:B0-----:R-:W-:Y:S05]  /*10930*/  @!P0 BRA `(.L_x_3632) ;  /* 0xfffffffc00f08947 */ /* 0x001fea000383ffff */
[----:B------:R-:W-:Y:S05]  /*10940*/  EXIT ;  /* 0x000000000000794d */ /* 0x000fea0003800000 */
.L_x_3631:
[----:B------:R-:W0:Y:S02]  /*10950*/  LD.E R0, desc[UR8][R4.64+0x4] ;  /* 0x0000040804007980 */ /* 0x000e24000c101900 */
[----:B0-----:R-:W-:-:S05]  /*10960*/  IADD3 R3, PT, PT, R9, R0, RZ ;  /* 0x0000000009037210 */ /* 0x001fca0007ffe0ff */
[----:B------:R-:W-:Y:S01]  /*10970*/  ST.E desc[UR8][R4.64+0x4], R3 ;  /* 0x0000040304007985 */ /* 0x000fe2000c101908 */
[----:B------:R-:W-:Y:S05]  /*10980*/  EXIT ;  /* 0x000000000000794d */ /* 0x000fea0003800000 */
.L_x_3633:
        /* <DEDUP_REMOVED lines=15> */
.L_x_5330:


//--------------------- .text._Z23gemm_half_q_half_kernelILi2ELi160ELb1ELb1ELi64EEvPK6__halfPKjS4_S2_PS0_iiiiPKtS7_iiiiiibS2_i --------------------------
	.section	.text._Z23gemm_half_q_half_kernelILi2ELi160ELb1ELb1ELi64EEvPK6__halfPKjS4_S2_PS0_iiiiPKtS7_iiiiiibS2_i,"ax",@progbits
	.align	128
        .global         _Z23gemm_half_q_half_kernelILi2ELi160ELb1ELb1ELi64EEvPK6__halfPKjS4_S2_PS0_iiiiPKtS7_iiiiiibS2_i
        .type           _Z23gemm_half_q_half_kernelILi2ELi160ELb1ELb1ELi64EEvPK6__halfPKjS4_S2_PS0_iiiiPKtS7_iiiiiibS2_i,@function
        .size           _Z23gemm_half_q_half_kernelILi2ELi160ELb1ELb1ELi64EEvPK6__halfPKjS4_S2_PS0_iiiiPKtS7_iiiiiibS2_i,(.L_x_5331 - _Z23gemm_half_q_half_kernelILi2ELi160ELb1ELb1ELi64EEvPK6__halfPKjS4_S2_PS0_iiiiPKtS7_iiiiiibS2_i)
        .other          _Z23gemm_half_q_half_kernelILi2ELi160ELb1ELb1ELi64EEvPK6__halfPKjS4_S2_PS0_iiiiPKtS7_iiiiiibS2_i,@"STO_CUDA_ENTRY STV_DEFAULT"
_Z23gemm_half_q_half_kernelILi2ELi160ELb1ELb1ELi64EEvPK6__halfPKjS4_S2_PS0_iiiiPKtS7_iiiiiibS2_i:
.text._Z23gemm_half_q_half_kernelILi2ELi160ELb1ELb1ELi64EEvPK6__halfPKjS4_S2_PS0_iiiiPKtS7_iiiiiibS2_i:
[----:B------:R-:W0:Y:S08]  /*0000*/  LDC R1, c[0x0][0x37c] ;  /* 0x0000df00ff017b82 */ /* 0x000e300000000800 */
[----:B------:R-:W1:Y:S01]  /*0010*/  S2UR UR11, SR_CTAID.Y ;  /* 0x00000000000b79c3 */ /* 0x000e620000002600 */
[----:B------:R-:W1:Y:S01]  /*0020*/  LDCU UR5, c[0x0][0x3a8] ;  /* 0x00007500ff0577ac */ /* 0x000e620008000800 */
[----:B0-----:R-:W-:Y:S01]  /*0030*/  IADD3 R1, PT, PT, R1, -0x10, RZ ;  /* 0xfffffff001017810 */ /* 0x001fe20007ffe0ff */
[----:B-1----:R-:W-:-:S04]  /*0040*/  UIMAD UR5, UR11, -0x2, UR5 ;  /* 0xfffffffe0b0578a4 */ /* 0x002fc8000f8e0205 */
[----:B------:R-:W-:-:S06]  /*0050*/  UISETP.GE.AND UP0, UPT, UR5, 0x1, UPT ;  /* 0x000000010500788c */ /* 0x000fcc000bf06270 */
[----:B------:R-:W-:-:S13]  /*0060*/  PLOP3.LUT P0, PT, PT, PT, UP0, 0x80, 0x8 ;  /* 0x000000000008781c */ /* 0x000fda0003f0f008 */
[----:B------:R-:W-:Y:S05]  /*0070*/  @!P0 EXIT ;  /* 0x000000000000894d */ /* 0x000fea0003800000 */
[----:B------:R-:W0:Y:S01]  /*0080*/  LDC R7, c[0x0][0x3f0] ;  /* 0x0000fc00ff077b82 */ /* 0x000e220000000800 */
[----:B------:R-:W-:Y:S01]  /*0090*/  UISETP.NE.AND UP0, UPT, UR5, 0x1, UPT ;  /* 0x000000010500788c */ /* 0x000fe2000bf05270 */
[----:B------:R-:W1:Y:S05]  /*00a0*/  LDCU.64 UR12, c[0x0][0x358] ;  /* 0x00006b00ff0c77ac */ /* 0x000e6a0008000a00 */
[----:B------:R-:W-:Y:S01]  /*00b0*/  PLOP3.LUT P1, PT, PT, PT, UP0, 0x80, 0x8 ;  /* 0x000000000008781c */ /* 0x000fe20003f2f008 */
[----:B------:R-:W0:Y:S08]  /*00c0*/  LDC.64 R4, c[0x0][0x3e8] ;  /* 0x0000fa00ff047b82 */ /* 0x000e300000000a00 */
[----:B------:R-:W2:Y:S01]  /*00d0*/  LDC.64 R2, c[0x0][0x3e8] ;  /* 0x0000fa00ff027b82 */ /* 0x000ea20000000a00 */
[----:B0-----:R-:W-:-:S06]  /*00e0*/  IMAD.WIDE R4, R7, 0x2, R4 ;  /* 0x0000000207047825 */ /* 0x001fcc00078e0204 */
[----:B-1----:R-:W3:Y:S04]  /*00f0*/  @P1 LDG.E.U16 R4, desc[UR12][R4.64] ;  /* 0x0000000c04041981 */ /* 0x002ee8000c1e1500 */
[----:B--2---:R-:W2:Y:S01]  /*0100*/  LDG.E.U16 R2, desc[UR12][R2.64] ;  /* 0x0000000c02027981 */ /* 0x004ea2000c1e1500 */
[----:B---3--:R-:W-:Y:S02]  /*0110*/  @P1 R2UR UR9, R4 ;  /* 0x00000000040912ca */ /* 0x008fe400000e0000 */
[----:B--2---:R-:W-:-:S13]  /*0120*/  R2UR UR16, R2 ;  /* 0x00000000021072ca */ /* 0x004fda00000e0000 */
[----:B------:R-:W-:Y:S02]  /*0130*/  @UP0 ULOP3.LUT UR4, UR9, UR16, URZ, 0xfc, !UPT ;  /* 0x0000001009040292 */ /* 0x000fe4000f8efcff */
[----:B------:R-:W-:-:S04]  /*0140*/  MOV R0, UR16 ;  /* 0x0000001000007c02 */ /* 0x000fc80008000f00 */
[----:B------:R-:W-:-:S04]  /*0150*/  @P1 MOV R0, UR4 ;  /* 0x0000000400001c02 */ /* 0x000fc80008000f00 */
[----:B------:R-:W-:-:S04]  /*0160*/  PRMT R0, R0, 0x9910, RZ ;  /* 0x0000991000007816 */ /* 0x000fc800000000ff */
[----:B------:R-:W-:-:S13]  /*0170*/  ISETP.NE.AND P0, PT, R0, RZ, PT ;  /* 0x000000ff0000720c */ /* 0x000fda0003f05270 */
[----:B------:R-:W-:Y:S05]  /*0180*/  @!P0 EXIT ;  /* 0x000000000000894d */ /* 0x000fea0003800000 */
[----:B------:R-:W0:Y:S01]  /*0190*/  S2UR UR14, SR_CTAID.Z ;  /* 0x00000000000e79c3 */ /* 0x000e220000002700 */
[----:B------:R-:W1:Y:S01]  /*01a0*/  S2R R2, SR_TID.X ;  /* 0x0000000000027919 */ /* 0x000e620000002100 */
[----:B------:R-:W-:Y:S01]  /*01b0*/  UMOV UR8, 0x2 ;  /* 0x0000000200087882 */ /* 0x000fe20000000000 */
[----:B------:R-:W-:Y:S01]  /*01c0*/  @P1 MOV R4, UR9 ;  /* 0x0000000900041c02 */ /* 0x000fe20008000f00 */
[----:B------:R-:W-:Y:S01]  /*01d0*/  USEL UR8, UR8, 0x1, UP0 ;  /* 0x0000000108087887 */ /* 0x000fe20008000000 */
[----:B------:R-:W-:Y:S03]  /*01e0*/  BSSY.RECONVERGENT B0, `(.L_x_3634) ;  /* 0x00000be000007945 */ /* 0x000fe60003800200 */
[----:B------:R-:W2:Y:S08]  /*01f0*/  LDC R0, c[0x0][0x3b0] ;  /* 0x0000ec00ff007b82 */ /* 0x000eb00000000800 */
[----:B------:R-:W3:Y:S01]  /*0200*/  S2UR UR4, SR_CTAID.X ;  /* 0x00000000000479c3 */ /* 0x000ee20000002500 */
[----:B0-----:R-:W-:-:S06]  /*0210*/  USHF.L.U32 UR6, UR14, 0x6, URZ ;  /* 0x000000060e067899 */ /* 0x001fcc00080006ff */
[----:B------:R-:W-:Y:S02]  /*0220*/  MOV R3, UR6 ;  /* 0x0000000600037c02 */ /* 0x000fe40008000f00 */
[----:B-1----:R-:W-:Y:S02]  /*0230*/  IADD3 R18, PT, PT, R2, UR6, RZ ;  /* 0x0000000602127c10 */ /* 0x002fe4000fffe0ff */
[----:B--2---:R-:W-:-:S04]  /*0240*/  VIADDMNMX R3, R3, 0x40, R0, PT ;  /* 0x0000004003037846 */ /* 0x004fc80003800100 */
[----:B------:R-:W-:Y:S01]  /*0250*/  R2UR UR7, R3 ;  /* 0x00000000030772ca */ /* 0x000fe200000e0000 */
[----:B---3--:R-:W-:Y:S01]  /*0260*/  USHF.L.U32 UR4, UR4, 0x8, URZ ;  /* 0x0000000804047899 */ /* 0x008fe200080006ff */
[----:B------:R-:W-:-:S04]  /*0270*/  PRMT R3, RZ, 0x7610, R3 ;  /* 0x00007610ff037816 */ /* 0x000fc80000000003 */
[----:B------:R-:W-:Y:S02]  /*0280*/  @P1 PRMT R3, R4, 0x7610, R3 ;  /* 0x0000761004031816 */ /* 0x000fe40000000003 */
[----:B------:R-:W-:-:S05]  /*0290*/  LEA R5, R2, UR4, 0x2 ;  /* 0x0000000402057c11 */ /* 0x000fca000f8e10ff */
        /* <DEDUP_REMOVED lines=31> */
.L_x_3639:
        /* <DEDUP_REMOVED lines=16> */
[C---:B------:R-:W-:Y:S02]  /*0590*/  LEA R10, P3, R16.reuse, UR18, 0x1 ;  /* 0x00000012100a7c11 */ /* 0x040fe4000f8608ff */
        /* <DEDUP_REMOVED lines=15> */
.L_x_3638:
        /* <DEDUP_REMOVED lines=20> */
.L_x_3640:
[----:B------:R-:W-:-:S13]  /*07d0*/  ISETP.EQ.AND P1, PT, RZ, UR9, PT ;  /* 0x00000009ff007c0c */ /* 0x000fda000bf22270 */
[----:B------:R-:W-:Y:S05]  /*07e0*/  @!P0 BRA P1, `(.L_x_3635) ;  /* 0x0000000400748947 */ /* 0x000fea0000800000 */
.L_x_3637:
        /* <DEDUP_REMOVED lines=12> */
.L_x_3636:
        /* <DEDUP_REMOVED lines=15> */
.L_x_3643:
        /* <DEDUP_REMOVED lines=32> */
.L_x_3642:
        /* <DEDUP_REMOVED lines=21> */
.L_x_3644:
[----:B------:R-:W-:-:S09]  /*0cf0*/  UISETP.NE.OR UP0, UPT, UR9, URZ, UP0 ;  /* 0x000000ff0900728c */ /* 0x000fd20008705670 */
[----:B------:R-:W-:Y:S05]  /*0d00*/  BRA.U !UP0, `(.L_x_3635) ;  /* 0x00000001082c7547 */ /* 0x000fea000b800000 */
.L_x_3641:
        /* <DEDUP_REMOVED lines=11> */
.L_x_3635:
[----:B------:R-:W-:Y:S05]  /*0dc0*/  BSYNC.RECONVERGENT B0 ;  /* 0x0000000000007941 */ /* 0x000fea0003800200 */
.L_x_3634:
[----:B------:R-:W1:Y:S02]  /*0dd0*/  LDCU UR9, c[0x0][0x3ac] ;  /* 0x00007580ff0977ac */ /* 0x000e640008000800 */
[----:B-1----:R-:W-:-:S04]  /*0de0*/  MOV R16, UR9 ;  /* 0x0000000900107c02 */ /* 0x002fc80008000f00 */
[----:B------:R-:W-:-:S13]  /*0df0*/  ISETP.GE.AND P0, PT, R5, R16, PT ;  /* 0x000000100500720c */ /* 0x000fda0003f06270 */
[----:B------:R-:W-:Y:S05]  /*0e00*/  @P0 EXIT ;  /* 0x000000000000094d */ /* 0x000fea0003800000 */
[----:B------:R-:W1:Y:S02]  /*0e10*/  LDCU.U8 UR9, c[0x0][0x3e0] ;  /* 0x00007c00ff0977ac */ /* 0x000e640008000000 */
[----:B-1----:R-:W-:-:S04]  /*0e20*/  UPRMT UR9, UR9, 0x8880, URZ ;  /* 0x0000888009097896 */ /* 0x002fc800080000ff */
[----:B------:R-:W-:-:S04]  /*0e30*/  UISETP.NE.AND UP0, UPT, UR9, URZ, UPT ;  /* 0x000000ff0900728c */ /* 0x000fc8000bf05270 */
[----:B------:R-:W-:-:S09]  /*0e40*/  UISETP.NE.OR UP0, UPT, UR14, URZ, !UP0 ;  /* 0x000000ff0e00728c */ /* 0x000fd2000c705670 */
[----:B------:R-:W-:Y:S05]  /*0e50*/  BRA.U UP0, `(.L_x_3645) ;  /* 0x0000000100c07547 */ /* 0x000fea000b800000 */
[----:B------:R-:W-:Y:S01]  /*0e60*/  UIADD3 UR8, UPT, UPT, URZ, -UR8, URZ ;  /* 0x80000008ff087290 */ /* 0x000fe2000fffe0ff */
[----:B0-----:R-:W-:-:S03]  /*0e70*/  IMAD R4, R16, UR11, RZ ;  /* 0x0000000b10047c24 */ /* 0x001fc6000f8e02ff */
[----:B------:R-:W-:Y:S02]  /*0e80*/  UISETP.GE.AND UP0, UPT, UR8, URZ, UPT ;  /* 0x000000ff0800728c */ /* 0x000fe4000bf06270 */
[----:B------:R-:W-:-:S04]  /*0e90*/  LEA R7, R4, UR4, 0x1 ;  /* 0x0000000404077c11 */ /* 0x000fc8000f8e08ff */
        /* <DEDUP_REMOVED lines=8> */
.L_x_3648:
[CC--:B-1----:R-:W-:Y:S01]  /*0f20*/  IADD3 R9, PT, PT, R17.reuse, R16.reuse, RZ ;  /* 0x0000001011097210 */ /* 0x0c2fe20007ffe0ff */
[--C-:B0-----:R-:W-:Y:S01]  /*0f30*/  IMAD.WIDE R6, R17, 0x2, R14.reuse ;  /* 0x0000000211067825 */ /* 0x101fe200078e020e */
[----:B------:R-:W-:Y:S02]  /*0f40*/  UIADD3 UR8, UPT, UPT, UR8, 0x4, URZ ;  /* 0x0000000408087890 */ /* 0x000fe4000fffe0ff */
[CC--:B------:R-:W-:Y:S01]  /*0f50*/  IADD3 R11, PT, PT, R9.reuse, R16.reuse, RZ ;  /* 0x00000010090b7210 */ /* 0x0c0fe20007ffe0ff */
[--C-:B------:R-:W-:Y:S01]  /*0f60*/  IMAD.WIDE R8, R9, 0x2, R14.reuse ;  /* 0x0000000209087825 */ /* 0x100fe200078e020e */
[----:B------:R1:W-:Y:S01]  /*0f70*/  STG.E.64 desc[UR12][R6.64], RZ ;  /* 0x000000ff06007986 */ /* 0x0003e2000c101b0c */
[----:B------:R-:W-:Y:S01]  /*0f80*/  UISETP.GE.AND UP1, UPT, UR8, -0x3, UPT ;  /* 0xfffffffd0800788c */ /* 0x000fe2000bf26270 */
[CC--:B------:R-:W-:Y:S01]  /*0f90*/  IADD3 R19, PT, PT, R11.reuse, R16.reuse, RZ ;  /* 0x000000100b137210 */ /* 0x0c0fe20007ffe0ff */
[--C-:B------:R-:W-:Y:S01]  /*0fa0*/  IMAD.WIDE R10, R11, 0x2, R14.reuse ;  /* 0x000000020b0a7825 */ /* 0x100fe200078e020e */
[----:B------:R1:W-:Y:S02]  /*0fb0*/  STG.E.64 desc[UR12][R8.64], RZ ;  /* 0x000000ff08007986 */ /* 0x0003e4000c101b0c */
[C---:B------:R-:W-:Y:S01]  /*0fc0*/  IADD3 R17, PT, PT, R19.reuse, R16, RZ ;  /* 0x0000001013117210 */ /* 0x040fe20007ffe0ff */
[----:B------:R-:W-:Y:S01]  /*0fd0*/  IMAD.WIDE R12, R19, 0x2, R14 ;  /* 0x00000002130c7825 */ /* 0x000fe200078e020e */
[----:B------:R1:W-:Y:S04]  /*0fe0*/  STG.E.64 desc[UR12][R10.64], RZ ;  /* 0x000000ff0a007986 */ /* 0x0003e8000c101b0c */
[----:B------:R1:W-:Y:S01]  /*0ff0*/  STG.E.64 desc[UR12][R12.64], RZ ;  /* 0x000000ff0c007986 */ /* 0x0003e2000c101b0c */
[----:B------:R-:W-:Y:S05]  /*1000*/  BRA.U !UP1, `(.L_x_3648) ;  /* 0xfffffffd09c47547 */ /* 0x000fea000b83ffff */
.L_x_3647:
[----:B------:R-:W-:-:S04]  /*1010*/  UIADD3 UR4, UPT, UPT, URZ, -UR8, URZ ;  /* 0x80000008ff047290 */ /* 0x000fc8000fffe0ff */
[----:B------:R-:W-:-:S09]  /*1020*/  UISETP.GT.AND UP1, UPT, UR4, 0x1, UPT ;  /* 0x000000010400788c */ /* 0x000fd2000bf24270 */
[----:B------:R-:W-:Y:S05]  /*1030*/  BRA.U !UP1, `(.L_x_3649) ;  /* 0x0000000109247547 */ /* 0x000fea000b800000 */
[----:B-1----:R-:W0:Y:S01]  /*1040*/  LDC.64 R8, c[0x0][0x3a0] ;  /* 0x0000e800ff087b82 */ /* 0x002e220000000a00 */
[CC--:B------:R-:W-:Y:S01]  /*1050*/  IADD3 R11, PT, PT, R17.reuse, R16.reuse, RZ ;  /* 0x00000010110b7210 */ /* 0x0c0fe20007ffe0ff */
[----:B------:R-:W-:Y:S02]  /*1060*/  UIADD3 UR8, UPT, UPT, UR8, 0x2, URZ ;  /* 0x0000000208087890 */ /* 0x000fe4000fffe0ff */
[----:B------:R-:W-:Y:S01]  /*1070*/  UPLOP3.LUT UP0, UPT, UPT, UPT, UPT, 0x40, 0x4 ;  /* 0x000000000004789c */ /* 0x000fe20003f0e870 */
[----:B0-----:R-:W-:Y:S01]  /*1080*/  IMAD.WIDE R6, R17, 0x2, R8 ;  /* 0x0000000211067825 */ /* 0x001fe200078e0208 */
[----:B------:R-:W-:-:S03]  /*1090*/  IADD3 R17, PT, PT, R11, R16, RZ ;  /* 0x000000100b117210 */ /* 0x000fc60007ffe0ff */
[----:B------:R-:W-:Y:S01]  /*10a0*/  IMAD.WIDE R8, R11, 0x2, R8 ;  /* 0x000000020b087825 */ /* 0x000fe200078e0208 */
[----:B------:R0:W-:Y:S04]  /*10b0*/  STG.E.64 desc[UR12][R6.64], RZ ;  /* 0x000000ff06007986 */ /* 0x0001e8000c101b0c */
[----:B------:R0:W-:Y:S02]  /*10c0*/  STG.E.64 desc[UR12][R8.64], RZ ;  /* 0x000000ff08007986 */ /* 0x0001e4000c101b0c */
.L_x_3649:
[----:B------:R-:W-:-:S09]  /*10d0*/  UISETP.NE.OR UP0, UPT, UR8, URZ, UP0 ;  /* 0x000000ff0800728c */ /* 0x000fd20008705670 */
[----:B------:R-:W-:Y:S05]  /*10e0*/  BRA.U !UP0, `(.L_x_3645) ;  /* 0x00000001081c7547 */ /* 0x000fea000b800000 */
.L_x_3646:
[----:B01----:R-:W0:Y:S02]  /*10f0*/  LDC.64 R6, c[0x0][0x3a0] ;  /* 0x0000e800ff067b82 */ /* 0x003e240000000a00 */
.L_x_3650:
[C---:B0-----:R-:W-:Y:S01]  /*1100*/  IMAD.WIDE R8, R17.reuse, 0x2, R6 ;  /* 0x0000000211087825 */ /* 0x041fe200078e0206 */
[----:B------:R-:W-:Y:S01]  /*1110*/  UIADD3 UR8, UPT, UPT, UR8, 0x1, URZ ;  /* 0x0000000108087890 */ /* 0x000fe2000fffe0ff */
[----:B------:R-:W-:-:S03]  /*1120*/  IADD3 R17, PT, PT, R17, R16, RZ ;  /* 0x0000001011117210 */ /* 0x000fc60007ffe0ff */
[----:B------:R2:W-:Y:S01]  /*1130*/  STG.E.64 desc[UR12][R8.64], RZ ;  /* 0x000000ff08007986 */ /* 0x0005e2000c101b0c */
[----:B------:R-:W-:-:S09]  /*1140*/  UISETP.NE.AND UP0, UPT, UR8, URZ, UPT ;  /* 0x000000ff0800728c */ /* 0x000fd2000bf05270 */
[----:B--2---:R-:W-:Y:S05]  /*1150*/  BRA.U UP0, `(.L_x_3650) ;  /* 0xfffffffd00e87547 */ /* 0x004fea000b83ffff */
.L_x_3645:
[----:B------:R-:W2:Y:S01]  /*1160*/  LDCU.64 UR10, c[0x0][0x3b8] ;  /* 0x00007700ff0a77ac */ /* 0x000ea20008000a00 */
[----:B------:R-:W-:Y:S01]  /*1170*/  BAR.SYNC.DEFER_BLOCKING 0x0 ;  /* 0x0000000000007b1d */ /* 0x000fe20000010000 */
[----:B------:R-:W-:Y:S01]  /*1180*/  ISETP.LE.AND P0, PT, R0, UR6, PT ;  /* 0x0000000600007c0c */ /* 0x000fe2000bf03270 */
[----:B------:R-:W-:-:S04]  /*1190*/  USHF.L.U32 UR8, UR14, 0x7, URZ ;  /* 0x000000070e087899 */ /* 0x000fc800080006ff */
[----:B--2---:R-:W-:-:S06]  /*11a0*/  UIMAD.WIDE.U32 UR8, UR8, 0x2, UR10 ;  /* 0x00000002080878a5 */ /* 0x004fcc000f8e000a */
[----:B01----:R-:W-:Y:S02]  /*11b0*/  MOV R6, UR8 ;  /* 0x0000000800067c02 */ /* 0x003fe40008000f00 */
[----:B------:R-:W-:Y:S01]  /*11c0*/  MOV R7, UR9 ;  /* 0x0000000900077c02 */ /* 0x000fe20008000f00 */
[----:B------:R-:W-:Y:S06]  /*11d0*/  @P0 BRA `(.L_x_3651) ;  /* 0x0000000000e40947 */ /* 0x000fec0003800000 */
[----:B------:R-:W-:Y:S01]  /*11e0*/  MOV R12, UR8 ;  /* 0x00000008000c7c02 */ /* 0x000fe20008000f00 */
[----:B------:R-:W0:Y:S01]  /*11f0*/  LDC.64 R8, c[0x0][0x390] ;  /* 0x0000e400ff087b82 */ /* 0x000e220000000a00 */
[----:B------:R-:W-:-:S05]  /*1200*/  MOV R13, UR9 ;  /* 0x00000009000d7c02 */ /* 0x000fca0008000f00 */
[----:B------:R1:W5:Y:S01]  /*1210*/  LDG.E.U16.CONSTANT R4, desc[UR12][R12.64] ;  /* 0x0000000c0c047981 */ /* 0x000362000c1e9500 */
[----:B------:R-:W-:Y:S01]  /*1220*/  SHF.R.S32.HI R14, RZ, 0x1f, R5 ;  /* 0x0000001fff0e7819 */ /* 0x000fe20000011405 */
[----:B------:R-:W2:Y:S01]  /*1230*/  LDC.64 R10, c[0x0][0x398] ;  /* 0x0000e600ff0a7b82 */ /* 0x000ea20000000a00 */
[----:B------:R-:W-:Y:S01]  /*1240*/  SHF.L.U32 R2, R2, 0x4, RZ ;  /* 0x0000000402027819 */ /* 0x000fe200000006ff */
[----:B------:R-:W-:Y:S01]  /*1250*/  HFMA2 R20, -RZ, RZ, 0, 0 ;  /* 0x00000000ff147431 */ /* 0x000fe200000001ff */
[----:B------:R-:W-:Y:S01]  /*1260*/  LEA.HI R14, R14, R5, RZ, 0x3 ;  /* 0x000000050e0e7211 */ /* 0x000fe200078f18ff */
[----:B------:R-:W-:Y:S01]  /*1270*/  UMOV UR4, UR6 ;  /* 0x0000000600047c82 */ /* 0x000fe20008000000 */
[----:B------:R-:W-:Y:S02]  /*1280*/  LOP3.LUT R2, R2, 0x10, RZ, 0xc0, !PT ;  /* 0x0000001002027812 */ /* 0x000fe400078ec0ff */
[----:B------:R-:W-:-:S07]  /*1290*/  SHF.R.S32.HI R17, RZ, 0x3, R14 ;  /* 0x00000003ff117819 */ /* 0x000fce000001140e */
.L_x_3652:
[----:B-----5:R-:W-:-:S05]  /*12a0*/  IADD3 R15, PT, PT, R4, R20, RZ ;  /* 0x00000014040f7210 */ /* 0x020fca0007ffe0ff */
[----:B-1----:R-:W-:-:S05]  /*12b0*/  IMAD R12, R15, R16, RZ ;  /* 0x000000100f0c7224 */ /* 0x002fca00078e02ff */
        /* <DEDUP_REMOVED lines=12> */
[----:B---3--:R-:W-:-:S04]  /*1380*/  SHF.R.U32.HI R21, RZ, R2, R13 ;  /* 0x00000002ff157219 */ /* 0x008fc8000001160d */
[--C-:B------:R-:W-:Y:S02]  /*1390*/  SHF.R.U32.HI R12, RZ, 0x8, R21.reuse ;  /* 0x00000008ff0c7819 */ /* 0x100fe40000011615 */
[----:B------:R-:W-:Y:S02]  /*13a0*/  LOP3.LUT R22, R21, 0xf, RZ, 0xc0, !PT ;  /* 0x0000000f15167812 */ /* 0x000fe400078ec0ff */
[--C-:B------:R-:W-:Y:S02]  /*13b0*/  SHF.R.U32.HI R23, RZ, 0x4, R21.reuse ;  /* 0x00000004ff177819 */ /* 0x100fe40000011615 */
        /* <DEDUP_REMOVED lines=19> */
[----:B-1----:R-:W-:Y:S02]  /*14f0*/  PRMT R13, R13, 0x5410, R12 ;  /* 0x000054100d0d7816 */ /* 0x002fe4000000000c */
[----:B------:R-:W-:-:S03]  /*1500*/  LEA R12, R20, R1, 0x3 ;  /* 0x00000001140c7211 */ /* 0x000fc600078e18ff */
[----:B------:R-:W-:-:S05]  /*1510*/  HMUL2 R19, R13, R14.H0_H0 ;  /* 0x2000000e0d137232 */ /* 0x000fca0000000000 */
[----:B------:R3:W-:Y:S01]  /*1520*/  STL.64 [R12], R18 ;  /* 0x000000120c007387 */ /* 0x0007e20000100a00 */
[----:B------:R-:W-:-:S04]  /*1530*/  UIADD3 UR4, UPT, UPT, UR8, UR4, URZ ;  /* 0x0000000408047290 */ /* 0x000fc8000fffe0ff */
[----:B------:R-:W-:Y:S01]  /*1540*/  UISETP.GE.AND UP0, UPT, UR4, UR7, UPT ;  /* 0x000000070400728c */ /* 0x000fe2000bf06270 */
[----:B------:R-:W-:-:S08]  /*1550*/  IADD3 R20, PT, PT, R20, 0x1, RZ ;  /* 0x0000000114147810 */ /* 0x000fd00007ffe0ff */
[----:B---3--:R-:W-:Y:S05]  /*1560*/  BRA.U !UP0, `(.L_x_3652) ;  /* 0xfffffffd084c7547 */ /* 0x008fea000b83ffff */
.L_x_3651:
[----:B------:R-:W5:Y:S01]  /*1570*/  LDL.64 R8, [R1] ;  /* 0x0000000001087983 */ /* 0x000f620000100a00 */
[----:B------:R-:W0:Y:S03]  /*1580*/  LDCU UR15, c[0x0][0x3c8] ;  /* 0x00007900ff0f77ac */ /* 0x000e260008000800 */
[----:B------:R1:W5:Y:S01]  /*1590*/  LDG.E.U16.CONSTANT R22, desc[UR12][R6.64+0x2] ;  /* 0x0000020c06167981 */ /* 0x000362000c1e9500 */
[----:B------:R-:W2:Y:S01]  /*15a0*/  LDCU UR17, c[0x0][0x3cc] ;  /* 0x00007980ff1177ac */ /* 0x000ea20008000800 */
[----:B------:R-:W3:Y:S01]  /*15b0*/  LDCU UR18, c[0x0][0x3d0] ;  /* 0x00007a00ff1277ac */ /* 0x000ee20008000800 */
[----:B------:R-:W4:Y:S01]  /*15c0*/  LDCU UR19, c[0x0][0x3d4] ;  /* 0x00007a80ff1377ac */ /* 0x000f220008000800 */
[----:B------:R-:W4:Y:S01]  /*15d0*/  LDCU UR20, c[0x0][0x3d8] ;  /* 0x00007b00ff1477ac */ /* 0x000f220008000800 */
[----:B0-----:R-:W-:Y:S02]  /*15e0*/  UISETP.LT.AND UP0, UPT, UR6, UR15, UPT ;  /* 0x0000000f0600728c */ /* 0x001fe4000bf01270 */
[----:B------:R-:W-:-:S02]  /*15f0*/  UISETP.GT.AND UP4, UPT, UR6, UR15, UPT ;  /* 0x0000000f0600728c */ /* 0x000fc4000bf84270 */
[----:B------:R-:W-:Y:S01]  /*1600*/  USEL UR4, UR6, UR15, UP0 ;  /* 0x0000000f06047287 */ /* 0x000fe20008000000 */
[----:B------:R-:W-:-:S03]  /*1610*/  HFMA2 R2, -RZ, RZ, 0, 0 ;  /* 0x00000000ff027431 */ /* 0x000fc600000001ff */
[----:B------:R-:W-:Y:S01]  /*1620*/  USHF.R.S32.HI UR8, URZ, 0x1f, UR4 ;  /* 0x0000001fff087899 */ /* 0x000fe20008011404 */
[----:B-1----:R-:W-:Y:S01]  /*1630*/  HFMA2 R6, -RZ, RZ, 0, 0 ;  /* 0x00000000ff067431 */ /* 0x002fe200000001ff */
[----:B------:R-:W-:Y:S02]  /*1640*/  MOV R11, RZ ;  /* 0x000000ff000b7202 */ /* 0x000fe40000000f00 */
[----:B------:R-:W-:Y:S01]  /*1650*/  ULEA.HI UR8, UR8, UR4, URZ, 0x5 ;  /* 0x0000000408087291 */ /* 0x000fe2000f8f28ff */
[----:B------:R-:W-:Y:S01]  /*1660*/  MOV R13, RZ ;  /* 0x000000ff000d7202 */ /* 0x000fe20000000f00 */
[----:B--2---:R-:W-:Y:S02]  /*1670*/  UISETP.GT.AND UP0, UPT, UR6, UR17, UPT ;  /* 0x000000110600728c */ /* 0x004fe4000bf04270 */
[----:B---3--:R-:W-:Y:S02]  /*1680*/  UISETP.GT.AND UP1, UPT, UR6, UR18, UPT ;  /* 0x000000120600728c */ /* 0x008fe4000bf24270 */
[----:B----4-:R-:W-:-:S02]  /*1690*/  UISETP.GT.AND UP2, UPT, UR6, UR19, UPT ;  /* 0x000000130600728c */ /* 0x010fc4000bf44270 */
[----:B------:R-:W-:Y:S02]  /*16a0*/  UISETP.GT.AND UP3, UPT, UR6, UR20, UPT ;  /* 0x000000140600728c */ /* 0x000fe4000bf64270 */
[----:B------:R-:W-:Y:S01]  /*16b0*/  USHF.R.S32.HI UR9, URZ, 0x5, UR8 ;  /* 0x00000005ff097899 */ /* 0x000fe20008011408 */
[----:B------:R-:W-:Y:S01]  /*16c0*/  UMOV UR4, URZ ;  /* 0x000000ff00047c82 */ /* 0x000fe20008000000 */
[----:B------:R-:W-:Y:S10]  /*16d0*/  BRA.U !UP4, `(.L_x_3653) ;  /* 0x000000010c207547 */ /* 0x000ff4000b800000 */
        /* <DEDUP_REMOVED lines=8> */
.L_x_3653:
        /* <DEDUP_REMOVED lines=8> */
.L_x_3654:
        /* <DEDUP_REMOVED lines=8> */
.L_x_3655:
        /* <DEDUP_REMOVED lines=8> */
.L_x_3656:
        /* <DEDUP_REMOVED lines=8> */
.L_x_3657:
[----:B------:R-:W-:Y:S01]  /*1960*/  ULEA UR4, UR9, UR4, 0x3 ;  /* 0x0000000409047291 */ /* 0x000fe2000f8e18ff */
[----:B------:R-:W0:Y:S01]  /*1970*/  S2UR UR8, SR_CgaCtaId ;  /* 0x00000000000879c3 */ /* 0x000e220000008800 */
[----:B------:R-:W1:Y:S01]  /*1980*/  LDCU.64 UR18, c[0x0][0x388] ;  /* 0x00007100ff1277ac */ /* 0x000e620008000a00 */
[----:B------:R-:W-:Y:S01]  /*1990*/  SHF.R.S32.HI R7, RZ, 0x1f, R5 ;  /* 0x0000001fff077819 */ /* 0x000fe20000011405 */
[----:B-----5:R-:W-:Y:S01]  /*19a0*/  HFMA2 R18, -RZ, RZ, 0, 0 ;  /* 0x00000000ff127431 */ /* 0x020fe200000001ff */
[----:B------:R-:W-:Y:S02]  /*19b0*/  VIMNMX R0, PT, PT, R0, UR15, PT ;  /* 0x0000000f00007c48 */ /* 0x000fe4000bfe0100 */
[----:B------:R-:W-:Y:S01]  /*19c0*/  IADD3 R2, PT, PT, R11, UR4, R2 ;  /* 0x000000040b027c10 */ /* 0x000fe2000fffe002 */
[----:B------:R-:W-:Y:S01]  /*19d0*/  UMOV UR4, 0x400 ;  /* 0x0000040000047882 */ /* 0x000fe20000000000 */
[----:B------:R-:W-:Y:S02]  /*19e0*/  PRMT R17, RZ, 0x5410, RZ ;  /* 0x00005410ff117816 */ /* 0x000fe400000000ff */
[----:B------:R-:W-:-:S02]  /*19f0*/  IADD3 R13, PT, PT, R13, R2, R6 ;  /* 0x000000020d0d7210 */ /* 0x000fc40007ffe006 */
[----:B------:R-:W-:Y:S02]  /*1a00*/  PRMT R19, RZ, 0x5410, RZ ;  /* 0x00005410ff137816 */ /* 0x000fe400000000ff */
[----:B------:R-:W-:Y:S01]  /*1a10*/  PRMT R20, RZ, 0x5410, RZ ;  /* 0x00005410ff147816 */ /* 0x000fe200000000ff */
[----:B------:R-:W-:Y:S01]  /*1a20*/  IMAD R2, R13, R16, RZ ;  /* 0x000000100d027224 */ /* 0x000fe200078e02ff */
[----:B------:R-:W-:Y:S02]  /*1a30*/  PRMT R21, RZ, 0x5410, RZ ;  /* 0x00005410ff157816 */ /* 0x000fe400000000ff */
[----:B------:R-:W-:Y:S02]  /*1a40*/  IADD3 R22, PT, PT, R22, UR6, RZ ;  /* 0x0000000616167c10 */ /* 0x000fe4000fffe0ff */
[----:B------:R-:W-:-:S04]  /*1a50*/  IADD3 R5, P0, PT, R5, R2, RZ ;  /* 0x0000000205057210 */ /* 0x000fc80007f1e0ff */
[----:B------:R-:W-:Y:S01]  /*1a60*/  LEA.HI.X.SX32 R2, R2, R7, 0x1, P0 ;  /* 0x0000000702027211 */ /* 0x000fe200000f0eff */
[----:B0-----:R-:W-:Y:S01]  /*1a70*/  ULEA UR4, UR8, UR4, 0x18 ;  /* 0x0000000408047291 */ /* 0x001fe2000f8ec0ff */
[----:B------:R-:W-:Y:S02]  /*1a80*/  ISETP.GT.AND P0, PT, R0, UR6, PT ;  /* 0x0000000600007c0c */ /* 0x000fe4000bf04270 */
[C---:B------:R-:W-:Y:S02]  /*1a90*/  SHF.L.U32 R4, R5.reuse, 0x2, RZ ;  /* 0x0000000205047819 */ /* 0x040fe400000006ff */
[----:B------:R-:W-:Y:S02]  /*1aa0*/  SHF.L.U64.HI R5, R5, 0x2, R2 ;  /* 0x0000000205057819 */ /* 0x000fe40000010202 */
[----:B-1----:R-:W-:Y:S02]  /*1ab0*/  IADD3 R32, P1, PT, R4, UR18, RZ ;  /* 0x0000001204207c10 */ /* 0x002fe4000ff3e0ff */
[----:B------:R-:W-:-:S02]  /*1ac0*/  PRMT R2, R8, 0x7610, R9 ;  /* 0x0000761008027816 */ /* 0x000fc40000000009 */
[----:B------:R-:W-:Y:S02]  /*1ad0*/  IADD3.X R33, PT, PT, R5, UR19, RZ, P1, !PT ;  /* 0x0000001305217c10 */ /* 0x000fe40008ffe4ff */
[----:B------:R-:W-:Y:S02]  /*1ae0*/  PRMT R0, R9, 0x7610, R8 ;  /* 0x0000761009007816 */ /* 0x000fe40000000008 */
[----:B------:R-:W-:Y:S02]  /*1af0*/  MOV R52, R32 ;  /* 0x0000002000347202 */ /* 0x000fe40000000f00 */
[----:B------:R-:W-:Y:S01]  /*1b00*/  MOV R53, R33 ;  /* 0x0000002100357202 */ /* 0x000fe20000000f00 */
[----:B------:R-:W-:Y:S06]  /*1b10*/  @!P0 BRA `(.L_x_3658) ;  /* 0x0000004800ac8947 */ /* 0x000fec0003800000 */
[----:B------:R-:W-:Y:S01]  /*1b20*/  PRMT R4, R3, 0x9910, RZ ;  /* 0x0000991003047816 */ /* 0x000fe200000000ff */
[----:B------:R-:W-:Y:S01]  /*1b30*/  UIMAD.WIDE.U32 UR8, UR14, 0x100, UR10 ;  /* 0x000001000e0878a5 */ /* 0x000fe2000f8e000a */
[----:B------:R-:W-:Y:S01]  /*1b40*/  MOV R18, RZ ;  /* 0x000000ff00127202 */ /* 0x000fe20000000f00 */
[----:B------:R-:W-:Y:S01]  /*1b50*/  UISETP.LT.AND UP1, UPT, UR7, UR15, UPT ;  /* 0x0000000f0700728c */ /* 0x000fe2000bf21270 */
[----:B------:R-:W-:Y:S01]  /*1b60*/  ISETP.NE.AND P0, PT, R4, RZ, PT ;  /* 0x000000ff0400720c */ /* 0x000fe20003f05270 */
[----:B------:R-:W-:Y:S01]  /*1b70*/  UIADD3 UR10, UP0, UPT, UR8, 0x2, URZ ;  /* 0x00000002080a7890 */ /* 0x000fe2000ff1e0ff */
[----:B------:R-:W-:Y:S01]  /*1b80*/  PRMT R17, R17, 0x5410, RZ ;  /* 0x0000541011117816 */ /* 0x000fe200000000ff */
[----:B------:R-:W-:Y:S02]  /*1b90*/  USEL UR8, UR7, UR15, UP1 ;  /* 0x0000000f07087287 */ /* 0x000fe40008800000 */
[----:B------:R-:W-:Y:S02]  /*1ba0*/  UIADD3.X UR9, UPT, UPT, URZ, UR9, URZ, UP0, !UPT ;  /* 0x00000009ff097290 */ /* 0x000fe400087fe4ff */
[----:B------:R-:W-:-:S04]  /*1bb0*/  MOV R14, UR10 ;  /* 0x0000000a000e7c02 */ /* 0x000fc80008000f00 */
[----:B------:R-:W-:Y:S02]  /*1bc0*/  MOV R15, UR9 ;  /* 0x00000009000f7c02 */ /* 0x000fe40008000f00 */
[----:B------:R-:W-:Y:S01]  /*1bd0*/  VOTEU.ANY UP0, P0 ;  /* 0x0000000000ff7886 */ /* 0x000fe20000000100 */
[----:B------:R-:W-:-:S11]  /*1be0*/  UISETP.EQ.OR UP0, UPT, UR5, 0x1, !UP0 ;  /* 0x000000010500788c */ /* 0x000fd6000c702670 */
.L_x_3667:
[----:B0-----:R-:W0:Y:S01]  /*1bf0*/  LDC R16, c[0x0][0x3ac] ;  /* 0x0000eb00ff107b82 */ /* 0x001e220000000800 */
[----:B------:R-:W-:Y:S02]  /*1c00*/  MOV R12, R32 ;  /* 0x00000020000c7202 */ /* 0x000fe40000000f00 */
[----:B------:R-:W-:-:S05]  /*1c10*/  MOV R13, R33 ;  /* 0x00000021000d7202 */ /* 0x000fca0000000f00 */
[----:B------:R-:W2:Y:S01]  /*1c20*/  LDG.E.128.CONSTANT R4, desc[UR12][R12.64] ;  /* 0x0000000c0c047981 */ /* 0x000ea2000c1e9d00 */
[----:B0-----:R-:W-:-:S05]  /*1c30*/  IMAD.WIDE R36, R16, 0x4, R12 ;  /* 0x0000000410247825 */ /* 0x001fca00078e020c */
[----:B------:R0:W3:Y:S01]  /*1c40*/  LDG.E.128.CONSTANT R8, desc[UR12][R36.64] ;  /* 0x0000000c24087981 */ /* 0x0000e2000c1e9d00 */
[----:B------:R-:W-:-:S13]  /*1c50*/  ISETP.NE.AND P0, PT, R22, UR6, PT ;  /* 0x0000000616007c0c */ /* 0x000fda000bf05270 */
[----:B------:R-:W-:Y:S01]  /*1c60*/  @!P0 LEA R32, R18, R1, 0x3 ;  /* 0x0000000112208211 */ /* 0x000fe200078e18ff */
[----:B------:R-:W4:Y:S05]  /*1c70*/  @!P0 LDG.E.U16.CONSTANT R56, desc[UR12][R14.64] ;  /* 0x0000000c0e388981 */ /* 0x000f2a000c1e9500 */
[----:B------:R-:W5:Y:S01]  /*1c80*/  @!P0 LDL.64 R32, [R32+0x8] ;  /* 0x0000080020208983 */ /* 0x000f620000100a00 */
[----:B------:R-:W-:Y:S01]  /*1c90*/  UISETP.NE.AND UP1, UPT, UR16, URZ, UPT ;  /* 0x000000ff1000728c */ /* 0x000fe2000bf25270 */
[----:B0-----:R-:W-:Y:S01]  /*1ca0*/  IMAD.WIDE R36, R16, 0x4, R36 ;  /* 0x0000000410247825 */ /* 0x001fe200078e0224 */
[----:B--2---:R-:W-:-:S04]  /*1cb0*/  LOP3.LUT R23, R4, 0xff, RZ, 0xc0, !PT ;  /* 0x000000ff04177812 */ /* 0x004fc800078ec0ff */
[----:B------:R-:W-:-:S04]  /*1cc0*/  IADD3 R23, PT, PT, R23, -0x80, RZ ;  /* 0xffffff8017177810 */ /* 0x000fc80007ffe0ff */
[----:B------:R0:W1:Y:S01]  /*1cd0*/  I2F.F16 R30, R23 ;  /* 0x00000017001e7306 */ /* 0x0000620000200c00 */
[----:B------:R-:W-:Y:S02]  /*1ce0*/  LOP3.LUT R24, R5, 0xff, RZ, 0xc0, !PT ;  /* 0x000000ff05187812 */ /* 0x000fe400078ec0ff */
[----:B------:R-:W-:Y:S02]  /*1cf0*/  LEA.HI R38, R4, 0xffffff80, RZ, 0x8 ;  /* 0xffffff8004267811 */ /* 0x000fe400078f40ff */
[--C-:B0-----:R-:W-:Y:S02]  /*1d00*/  SHF.R.U32.HI R23, RZ, 0x8, R4.reuse ;  /* 0x00000008ff177819 */ /* 0x101fe40000011604 */
[----:B------:R-:W-:Y:S02]  /*1d10*/  SHF.R.U32.HI R4, RZ, 0x10, R4 ;  /* 0x00000010ff047819 */ /* 0x000fe40000011604 */
[----:B------:R-:W-:Y:S02]  /*1d20*/  LOP3.LUT R39, R23, 0xff, RZ, 0xc0, !PT ;  /* 0x000000ff17277812 */ /* 0x000fe400078ec0ff */
[----:B------:R-:W-:-:S02]  /*1d30*/  IADD3 R24, PT, PT, R24, -0x80, RZ ;  /* 0xffffff8018187810 */ /* 0x000fc40007ffe0ff */
[----:B---3--:R-:W-:Y:S02]  /*1d40*/  LEA.HI R41, R10, 0xffffff80, RZ, 0x8 ;  /* 0xffffff800a297811 */ /* 0x008fe400078f40ff */
[----:B------:R-:W-:Y:S02]  /*1d50*/  IADD3 R40, PT, PT, R39, -0x80, RZ ;  /* 0xffffff8027287810 */ /* 0x000fe40007ffe0ff */
[----:B------:R-:W-:Y:S02]  /*1d60*/  LOP3.LUT R4, R4, 0xff, RZ, 0xc0, !PT ;  /* 0x000000ff04047812 */ /* 0x000fe400078ec0ff */
[----:B------:R-:W-:Y:S01]  /*1d70*/  SHF.R.U32.HI R39, RZ, 0x8, R5 ;  /* 0x00000008ff277819 */ /* 0x000fe20000011605 */
[----:B------:R-:W0:Y:S01]  /*1d80*/  I2F.F16 R29, R24 ;  /* 0x00000018001d7306 */ /* 0x000e220000200c00 */
[----:B------:R-:W-:Y:S02]  /*1d90*/  LEA.HI R35, R5, 0xffffff80, RZ, 0x8 ;  /* 0xffffff8005237811 */ /* 0x000fe400078f40ff */
[----:B------:R-:W-:-:S02]  /*1da0*/  IADD3 R4, PT, PT, R4, -0x80, RZ ;  /* 0xffffff8004047810 */ /* 0x000fc40007ffe0ff */
[----:B------:R-:W-:-:S03]  /*1db0*/  SHF.R.U32.HI R5, RZ, 0x10, R5 ;  /* 0x00000010ff057819 */ /* 0x000fc60000011605 */
[----:B------:R2:W3:Y:S01]  /*1dc0*/  I2F.F16 R24, R41 ;  /* 0x0000002900187306 */ /* 0x0004e20000200c00 */
[----:B------:R-:W-:Y:S02]  /*1dd0*/  LOP3.LUT R5, R5, 0xff, RZ, 0xc0, !PT ;  /* 0x000000ff05057812 */ /* 0x000fe400078ec0ff */
[----:B------:R-:W-:Y:S02]  /*1de0*/  LEA.HI R43, R11, 0xffffff80, RZ, 0x8 ;  /* 0xffffff800b2b7811 */ /* 0x000fe400078f40ff */
[----:B--2---:R-:W-:-:S03]  /*1df0*/  LOP3.LUT R41, R39, 0xff, RZ, 0xc0, !PT ;  /* 0x000000ff27297812 */ /* 0x004fc600078ec0ff */
[----:B------:R2:W0:Y:S01]  /*1e00*/  I2F.F16 R39, R4 ;  /* 0x0000000400277306 */ /* 0x0004220000200c00 */
[----:B------:R-:W-:Y:S02]  /*1e10*/  IADD3 R42, PT, PT, R41, -0x80, RZ ;  /* 0xffffff80292a7810 */ /* 0x000fe40007ffe0ff */
[----:B------:R-:W-:Y:S02]  /*1e20*/  SHF.R.U32.HI R41, RZ, 0x8, R6 ;  /* 0x00000008ff297819 */ /* 0x000fe40000011606 */
[----:B------:R-:W-:Y:S02]  /*1e30*/  IADD3 R5, PT, PT, R5, -0x80, RZ ;  /* 0xffffff8005057810 */ /* 0x000fe40007ffe0ff */
[----:B--2---:R-:W-:Y:S01]  /*1e40*/  SHF.R.U32.HI R4, RZ, 0x8, R7 ;  /* 0x00000008ff047819 */ /* 0x004fe20000011607 */
[----:B------:R2:W0:Y:S01]  /*1e50*/  I2F.F16 R23, R43 ;  /* 0x0000002b00177306 */ /* 0x0004220000200c00 */
[----:B------:R-:W-:Y:S02]  /*1e60*/  LEA.HI R34, R6, 0xffffff80, RZ, 0x8 ;  /* 0xffffff8006227811 */ /* 0x000fe400078f40ff */
[----:B------:R-:W-:-:S02]  /*1e70*/  LOP3.LUT R4, R4, 0xff, RZ, 0xc0, !PT ;  /* 0x000000ff04047812 */ /* 0x000fc400078ec0ff */
[----:B------:R-:W-:Y:S02]  /*1e80*/  LOP3.LUT R25, R6, 0xff, RZ, 0xc0, !PT ;  /* 0x000000ff06197812 */ /* 0x000fe400078ec0ff */
[----:B------:R-:W-:Y:S02]  /*1e90*/  SHF.R.U32.HI R6, RZ, 0x10, R6 ;  /* 0x00000010ff067819 */ /* 0x000fe40000011606 */
[----:B--2---:R-:W-:Y:S02]  /*1ea0*/  LOP3.LUT R43, R41, 0xff, RZ, 0xc0, !PT ;  /* 0x000000ff292b7812 */ /* 0x004fe400078ec0ff */
[----:B------:R2:W0:Y:S01]  /*1eb0*/  I2F.F16 R41, R5 ;  /* 0x0000000500297306 */ /* 0x0004220000200c00 */
[----:B------:R-:W-:Y:S02]  /*1ec0*/  IADD3 R50, PT, PT, R4, -0x80, RZ ;  /* 0xffffff8004327810 */ /* 0x000fe40007ffe0ff */
[----:B------:R-:W-:Y:S02]  /*1ed0*/  LOP3.LUT R4, R8, 0xff, RZ, 0xc0, !PT ;  /* 0x000000ff08047812 */ /* 0x000fe400078ec0ff */
[----:B------:R-:W-:-:S02]  /*1ee0*/  LOP3.LUT R6, R6, 0xff, RZ, 0xc0, !PT ;  /* 0x000000ff06067812 */ /* 0x000fc400078ec0ff */
[----:B--2---:R-:W-:Y:S02]  /*1ef0*/  LOP3.LUT R5, R9, 0xff, RZ, 0xc0, !PT ;  /* 0x000000ff09057812 */ /* 0x004fe400078ec0ff */
[----:B------:R-:W-:Y:S02]  /*1f00*/  IADD3 R4, PT, PT, R4, -0x80, RZ ;  /* 0xffffff8004047810 */ /* 0x000fe40007ffe0ff */
[----:B------:R-:W-:Y:S02]  /*1f10*/  IADD3 R47, PT, PT, R5, -0x80, RZ ;  /* 0xffffff80052f7810 */ /* 0x000fe40007ffe0ff */
[----:B------:R-:W-:Y:S02]  /*1f20*/  LOP3.LUT R5, R10, 0xff, RZ, 0xc0, !PT ;  /* 0x000000ff0a057812 */ /* 0x000fe400078ec0ff */
[----:B------:R-:W-:Y:S01]  /*1f30*/  IADD3 R6, PT, PT, R6, -0x80, RZ ;  /* 0xffffff8006067810 */ /* 0x000fe20007ffe0ff */
[----:B------:R2:W0:Y:S01]  /*1f40*/  I2F.F16 R48, R4 ;  /* 0x0000000400307306 */ /* 0x0004220000200c00 */
[----:B------:R-:W-:-:S02]  /*1f50*/  IADD3 R46, PT, PT, R5, -0x80, RZ ;  /* 0xffffff80052e7810 */ /* 0x000fc40007ffe0ff */
[----:B------:R-:W-:Y:S02]  /*1f60*/  IADD3 R44, PT, PT, R43, -0x80, RZ ;  /* 0xffffff802b2c7810 */ /* 0x000fe40007ffe0ff */
[----:B------:R-:W-:-:S03]  /*1f70*/  SHF.R.U32.HI R5, RZ, 0x8, R8 ;  /* 0x00000008ff057819 */ /* 0x000fc60000011608 */
[----:B------:R1:W0:Y:S01]  /*1f80*/  I2F.F16 R43, R6 ;  /* 0x00000006002b7306 */ /* 0x0002220000200c00 */
[----:B--2---:R-:W-:Y:S02]  /*1f90*/  SHF.R.U32.HI R4, RZ, 0x8, R9 ;  /* 0x00000008ff047819 */ /* 0x004fe40000011609 */
[----:B------:R-:W-:Y:S02]  /*1fa0*/  LOP3.LUT R5, R5, 0xff, RZ, 0xc0, !PT ;  /* 0x000000ff05057812 */ /* 0x000fe400078ec0ff */
[----:B------:R-:W-:Y:S02]  /*1fb0*/  LOP3.LUT R4, R4, 0xff, RZ, 0xc0, !PT ;  /* 0x000000ff04047812 */ /* 0x000fe400078ec0ff */
[----:B-1----:R-:W-:Y:S02]  /*1fc0*/  LOP3.LUT R6, R11, 0xff, RZ, 0xc0, !PT ;  /* 0x000000ff0b067812 */ /* 0x002fe400078ec0ff */
[----:B------:R-:W-:Y:S02]  /*1fd0*/  IADD3 R28, PT, PT, R25, -0x80, RZ ;  /* 0xffffff80191c7810 */ /* 0x000fe40007ffe0ff */
[----:B------:R-:W-:-:S02]  /*1fe0*/  IADD3 R6, PT, PT, R6, -0x80, RZ ;  /* 0xffffff8006067810 */ /* 0x000fc40007ffe0ff */
[----:B------:R-:W-:Y:S02]  /*1ff0*/  LOP3.LUT R25, R7, 0xff, RZ, 0xc0, !PT ;  /* 0x000000ff07197812 */ /* 0x000fe400078ec0ff */
[----:B------:R-:W-:Y:S02]  /*2000*/  IADD3 R5, PT, PT, R5, -0x80, RZ ;  /* 0xffffff8005057810 */ /* 0x000fe40007ffe0ff */
[----:B------:R-:W-:Y:S01]  /*2010*/  IADD3 R4, PT, PT, R4, -0x80, RZ ;  /* 0xffffff8004047810 */ /* 0x000fe20007ffe0ff */
[----:B------:R1:W2:Y:S01]  /*2020*/  I2F.F16 R45, R6 ;  /* 0x00000006002d7306 */ /* 0x0002a20000200c00 */
[----:B------:R-:W-:Y:S02]  /*2030*/  IADD3 R27, PT, PT, R25, -0x80, RZ ;  /* 0xffffff80191b7810 */ /* 0x000fe40007ffe0ff */
[----:B------:R-:W-:Y:S02]  /*2040*/  LEA.HI R31, R7, 0xffffff80, RZ, 0x8 ;  /* 0xffffff80071f7811 */ /* 0x000fe400078f40ff */
[----:B------:R-:W-:-:S02]  /*2050*/  LEA.HI R26, R8, 0xffffff80, RZ, 0x8 ;  /* 0xffffff80081a7811 */ /* 0x000fc400078f40ff */
[----:B------:R-:W-:Y:S01]  /*2060*/  LEA.HI R25, R9, 0xffffff80, RZ, 0x8 ;  /* 0xffffff8009197811 */ /* 0x000fe200078f40ff */
[----:B------:R4:W0:Y:S01]  /*2070*/  I2F.F16 R52, R5 ;  /* 0x0000000500347306 */ /* 0x0008220000200c00 */
[--C-:B-1----:R-:W-:Y:S02]  /*2080*/  SHF.R.U32.HI R6, RZ, 0x8, R10.reuse ;  /* 0x00000008ff067819 */ /* 0x102fe4000001160a */
[----:B------:R-:W-:Y:S02]  /*2090*/  SHF.R.U32.HI R10, RZ, 0x10, R10 ;  /* 0x00000010ff0a7819 */ /* 0x000fe4000001160a */
[----:B------:R-:W-:-:S03]  /*20a0*/  SHF.R.U32.HI R7, RZ, 0x10, R7 ;  /* 0x00000010ff077819 */ /* 0x000fc60000011607 */
[----:B------:R1:W0:Y:S01]  /*20b0*/  I2F.F16 R54, R4 ;  /* 0x0000000400367306 */ /* 0x0002220000200c00 */
[----:B----4-:R-:W-:Y:S02]  /*20c0*/  SHF.R.U32.HI R5, RZ, 0x8, R11 ;  /* 0x00000008ff057819 */ /* 0x010fe4000001160b */
[----:B------:R-:W-:Y:S02]  /*20d0*/  SHF.R.U32.HI R8, RZ, 0x10, R8 ;  /* 0x00000010ff087819 */ /* 0x000fe40000011608 */
[----:B------:R-:W-:Y:S02]  /*20e0*/  SHF.R.U32.HI R9, RZ, 0x10, R9 ;  /* 0x00000010ff097819 */ /* 0x000fe40000011609 */
[----:B------:R-:W-:Y:S02]  /*20f0*/  SHF.R.U32.HI R11, RZ, 0x10, R11 ;  /* 0x00000010ff0b7819 */ /* 0x000fe4000001160b */
[----:B-1----:R-:W-:Y:S02]  /*2100*/  @!P0 IADD3 R4, PT, PT, R18, 0x1, RZ ;  /* 0x0000000112048810 */ /* 0x002fe40007ffe0ff */
[----:B------:R-:W-:-:S02]  /*2110*/  LOP3.LUT R10, R10, 0xff, RZ, 0xc0, !PT ;  /* 0x000000ff0a0a7812 */ /* 0x000fc400078ec0ff */
[----:B------:R-:W-:Y:S02]  /*2120*/  @!P0 MOV R18, R4 ;  /* 0x0000000400128202 */ /* 0x000fe40000000f00 */
[----:B------:R-:W-:Y:S02]  /*2130*/  LOP3.LUT R7, R7, 0xff, RZ, 0xc0, !PT ;  /* 0x000000ff07077812 */ /* 0x000fe400078ec0ff */
[----:B------:R-:W-:Y:S02]  /*2140*/  LOP3.LUT R8, R8, 0xff, RZ, 0xc0, !PT ;  /* 0x000000ff08087812 */ /* 0x000fe400078ec0ff */
[----:B------:R-:W-:Y:S02]  /*2150*/  LOP3.LUT R9, R9, 0xff, RZ, 0xc0, !PT ;  /* 0x000000ff09097812 */ /* 0x000fe400078ec0ff */
[----:B------:R-:W-:Y:S02]  /*2160*/  LOP3.LUT R6, R6, 0xff, RZ, 0xc0, !PT ;  /* 0x000000ff06067812 */ /* 0x000fe400078ec0ff */
[----:B------:R-:W-:-:S02]  /*2170*/  LOP3.LUT R5, R5, 0xff, RZ, 0xc0, !PT ;  /* 0x000000ff05057812 */ /* 0x000fc400078ec0ff */
[----:B------:R-:W-:Y:S02]  /*2180*/  LOP3.LUT R4, R11, 0xff, RZ, 0xc0, !PT ;  /* 0x000000ff0b047812 */ /* 0x000fe400078ec0ff */
[----:B------:R-:W-:Y:S02]  /*2190*/  IADD3 R10, PT, PT, R10, -0x80, RZ ;  /* 0xffffff800a0a7810 */ /* 0x000fe40007ffe0ff */
[----:B------:R-:W-:Y:S02]  /*21a0*/  IADD3 R7, PT, PT, R7, -0x80, RZ ;  /* 0xffffff8007077810 */ /* 0x000fe40007ffe0ff */
[----:B------:R-:W-:Y:S02]  /*21b0*/  IADD3 R8, PT, PT, R8, -0x80, RZ ;  /* 0xffffff8008087810 */ /* 0x000fe40007ffe0ff */
[----:B------:R-:W-:Y:S02]  /*21c0*/  IADD3 R9, PT, PT, R9, -0x80, RZ ;  /* 0xffffff8009097810 */ /* 0x000fe40007ffe0ff */
[----:B------:R-:W-:-:S02]  /*21d0*/  IADD3 R6, PT, PT, R6, -0x80, RZ ;  /* 0xffffff8006067810 */ /* 0x000fc40007ffe0ff */
[----:B------:R-:W-:Y:S02]  /*21e0*/  IADD3 R5, PT, PT, R5, -0x80, RZ ;  /* 0xffffff8005057810 */ /* 0x000fe40007ffe0ff */
[----:B------:R-:W-:Y:S01]  /*21f0*/  IADD3 R4, PT, PT, R4, -0x80, RZ ;  /* 0xffffff8004047810 */ /* 0x000fe20007ffe0ff */
[----:B------:R-:W1:Y:S01]  /*2200*/  I2F.F16 R38, R38 ;  /* 0x0000002600267306 */ /* 0x000e620000200c00 */
[----:B-----5:R-:W-:Y:S02]  /*2210*/  @!P0 PRMT R2, R32, 0x7610, R2 ;  /* 0x0000761020028816 */ /* 0x020fe40000000002 */
[----:B------:R-:W-:-:S05]  /*2220*/  @!P0 PRMT R0, R0, 0x7610, R32 ;  /* 0x0000761000008816 */ /* 0x000fca0000000020 */
        /* <DEDUP_REMOVED lines=20> */
[----:B------:R-:W-:-:S02]  /*2370*/  @!P0 PRMT R0, R33, 0x7610, R0 ;  /* 0x0000761021008816 */ /* 0x000fc40000000000 */
[----:B------:R-:W-:Y:S02]  /*2380*/  @!P0 PRMT R2, R2, 0x7610, R33 ;  /* 0x0000761002028816 */ /* 0x000fe40000000021 */
[----:B------:R-:W-:Y:S01]  /*2390*/  @!P0 IADD3 R22, PT, PT, R56, UR6, RZ ;  /* 0x0000000638168c10 */ /* 0x000fe2000fffe0ff */
[----:B-1234-:R-:W-:Y:S06]  /*23a0*/  BRA.U !UP1, `(.L_x_3659) ;  /* 0x0000000509687547 */ /* 0x01efec000b800000 */
[----:B0-----:R-:W0:Y:S01]  /*23b0*/  LDS.64 R6, [UR4] ;  /* 0x00000004ff067984 */ /* 0x001e220008000a00 */
[----:B------:R-:W-:Y:S02]  /*23c0*/  HADD2.F32 R5, -RZ, R30.H0_H0 ;  /* 0x2000001eff057230 */ /* 0x000fe40000004100 */
[----:B------:R-:W-:Y:S01]  /*23d0*/  HADD2.F32 R33, -RZ, R39.H0_H0 ;  /* 0x20000027ff217230 */ /* 0x000fe20000004100 */
[----:B------:R-:W1:Y:S01]  /*23e0*/  LDS.64 R8, [UR4+0x8] ;  /* 0x00000804ff087984 */ /* 0x000e620008000a00 */
[----:B------:R-:W-:Y:S02]  /*23f0*/  HADD2.F32 R60, -RZ, R41.H0_H0 ;  /* 0x20000029ff3c7230 */ /* 0x000fe40000004100 */
[--C-:B0-----:R-:W-:Y:S02]  /*2400*/  HADD2.F32 R4, -RZ, R6.reuse.H0_H0 ;  /* 0x20000006ff047230 */ /* 0x101fe40000004100 */
[----:B------:R-:W-:Y:S02]  /*2410*/  HADD2.F32 R6, -RZ, R6.H1_H1 ;  /* 0x30000006ff067230 */ /* 0x000fe40000004100 */
[----:B-1----:R-:W-:-:S02]  /*2420*/  HADD2.F32 R59, -RZ, R9.H1_H1 ;  /* 0x30000009ff3b7230 */ /* 0x002fc40000004100 */
[----:B------:R-:W-:Y:S01]  /*2430*/  FFMA.FTZ R56, R5, R4, RZ ;  /* 0x0000000405387223 */ /* 0x000fe200000100ff */
[----:B------:R-:W-:-:S05]  /*2440*/  HADD2.F32 R5, -RZ, R40.H0_H0 ;  /* 0x20000028ff057230 */ /* 0x000fca0000004100 */
[----:B------:R-:W-:Y:S01]  /*2450*/  FFMA.FTZ R56, R5, R6, R56 ;  /* 0x0000000605387223 */ /* 0x000fe20000010038 */
[----:B------:R-:W-:-:S05]  /*2460*/  HADD2.F32 R5, -RZ, R7.H0_H0 ;  /* 0x20000007ff057230 */ /* 0x000fca0000004100 */
[----:B------:R-:W-:Y:S01]  /*2470*/  FFMA.FTZ R57, R33, R5, R56 ;  /* 0x0000000521397223 */ /* 0x000fe20000010038 */
[----:B------:R-:W-:Y:S02]  /*2480*/  HADD2.F32 R33, -RZ, R7.H1_H1 ;  /* 0x30000007ff217230 */ /* 0x000fe40000004100 */
[----:B------:R-:W-:Y:S02]  /*2490*/  HADD2.F32 R56, -RZ, R38.H0_H0 ;  /* 0x20000026ff387230 */ /* 0x000fe40000004100 */
[----:B------:R-:W-:-:S03]  /*24a0*/  HADD2.F32 R7, -RZ, R8.H0_H0 ;  /* 0x20000008ff077230 */ /* 0x000fc60000004100 */
        /* <DEDUP_REMOVED lines=12> */
[----:B------:R-:W-:Y:S02]  /*2570*/  HADD2.F32 R58, -RZ, R2.H0_H0 ;  /* 0x20000002ff3a7230 */ /* 0x000fe40000004100 */
[----:B------:R-:W-:-:S03]  /*2580*/  FFMA.FTZ R57, R4, R57, RZ ;  /* 0x0000003904397223 */ /* 0x000fc600000100ff */
[----:B------:R-:W-:Y:S01]  /*2590*/  FMUL.FTZ R9, R9, R58 ;  /* 0x0000003a09097220 */ /* 0x000fe20000410000 */
[----:B------:R-:W-:-:S04]  /*25a0*/  HADD2.F32 R58, -RZ, R42.H0_H0 ;  /* 0x2000002aff3a7230 */ /* 0x000fc80000004100 */
[----:B------:R-:W-:Y:S01]  /*25b0*/  F2FP.F16.F32.PACK_AB R9, RZ, R9 ;  /* 0x00000009ff09723e */ /* 0x000fe200000000ff */
[----:B------:R-:W-:Y:S01]  /*25c0*/  FFMA.FTZ R58, R6, R58, R57 ;  /* 0x0000003a063a7223 */ /* 0x000fe20000010039 */
[----:B------:R-:W-:-:S03]  /*25d0*/  HADD2.F32 R57, -RZ, R35.H0_H0 ;  /* 0x20000023ff397230 */ /* 0x000fc60000004100 */
[----:B------:R-:W-:Y:S01]  /*25e0*/  FFMA.FTZ R60, R5, R60, R58 ;  /* 0x0000003c053c7223 */ /* 0x000fe2000001003a */
[----:B------:R-:W-:-:S03]  /*25f0*/  HADD2.F32 R58, -RZ, R47.H0_H0 ;  /* 0x2000002fff3a7230 */ /* 0x000fc60000004100 */
[----:B------:R-:W-:Y:S01]  /*2600*/  FFMA.FTZ R60, R33, R57, R60 ;  /* 0x00000039213c7223 */ /* 0x000fe2000001003c */
[----:B------:R-:W-:-:S03]  /*2610*/  HADD2.F32 R57, -RZ, R54.H0_H0 ;  /* 0x20000036ff397230 */ /* 0x000fc60000004100 */
[----:B------:R-:W-:-:S04]  /*2620*/  FFMA.FTZ R61, R7, R58, R60 ;  /* 0x0000003a073d7223 */ /* 0x000fc8000001003c */
[----:B------:R-:W-:Y:S01]  /*2630*/  FFMA.FTZ R61, R56, R57, R61 ;  /* 0x00000039383d7223 */ /* 0x000fe2000001003d */
[----:B------:R-:W-:-:S05]  /*2640*/  HADD2.F32 R57, -RZ, R53.H0_H0 ;  /* 0x20000035ff397230 */ /* 0x000fca0000004100 */
[----:B------:R-:W-:Y:S01]  /*2650*/  FFMA.FTZ R58, R8, R57, R61 ;  /* 0x00000039083a7223 */ /* 0x000fe2000001003d */
[----:B------:R-:W-:-:S05]  /*2660*/  HADD2.F32 R57, -RZ, R25.H0_H0 ;  /* 0x20000019ff397230 */ /* 0x000fca0000004100 */
[----:B------:R-:W-:Y:S01]  /*2670*/  FFMA.FTZ R57, R59, R57, R58 ;  /* 0x000000393b397223 */ /* 0x000fe2000001003a */
[----:B------:R-:W-:-:S05]  /*2680*/  HADD2.F32 R58, -RZ, R0.H1_H1 ;  /* 0x30000000ff3a7230 */ /* 0x000fca0000004100 */
        /* <DEDUP_REMOVED lines=10> */
[C---:B------:R-:W-:Y:S01]  /*2730*/  FFMA.FTZ R4, R6.reuse, R4, R57 ;  /* 0x0000000406047223 */ /* 0x040fe20000010039 */
        /* <DEDUP_REMOVED lines=16> */
[C---:B------:R-:W-:Y:S01]  /*2840*/  FFMA.FTZ R5, R56.reuse, R5, R9 ;  /* 0x0000000538057223 */ /* 0x040fe20000010009 */
[----:B------:R-:W-:Y:S01]  /*2850*/  FFMA.FTZ R7, R56, R7, R6 ;  /* 0x0000000738077223 */ /* 0x000fe20000010006 */
[----:B------:R-:W-:Y:S02]  /*2860*/  HADD2.F32 R56, -RZ, R32.H0_H0 ;  /* 0x20000020ff387230 */ /* 0x000fe40000004100 */
[C---:B------:R-:W-:Y:S01]  /*2870*/  FFMA.FTZ R6, R8.reuse, R4, R5 ;  /* 0x0000000408067223 */ /* 0x040fe20000010005 */
[----:B------:R-:W-:Y:S02]  /*2880*/  HADD2.F32 R4, -RZ, R24.H0_H0 ;  /* 0x20000018ff047230 */ /* 0x000fe40000004100 */
        /* <DEDUP_REMOVED lines=12> */
.L_x_3659:
[----:B------:R-:W-:Y:S05]  /*2950*/  BRA.U UP0, `(.L_x_3660) ;  /* 0x0000000500687547 */ /* 0x000fea000b800000 */
        /* <DEDUP_REMOVED lines=74> */
[-C--:B------:R-:W-:Y:S01]  /*2e00*/  FFMA.FTZ R10, R11, R7.reuse, R10 ;  /* 0x000000070b0a7223 */ /* 0x080fe2000001000a */
[----:B------:R-:W-:Y:S02]  /*2e10*/  HADD2.F32 R11, -RZ, R0.H0_H0 ;  /* 0x20000000ff0b7230 */ /* 0x000fe40000004100 */
        /* <DEDUP_REMOVED lines=14> */
.L_x_3660:
[----:B0-----:R-:W2:Y:S01]  /*2f00*/  LDG.E.128.CONSTANT R4, desc[UR12][R36.64] ;  /* 0x0000000c24047981 */ /* 0x001ea2000c1e9d00 */
[----:B------:R-:W-:-:S05]  /*2f10*/  IMAD.WIDE R56, R16, 0x4, R36 ;  /* 0x0000000410387825 */ /* 0x000fca00078e0224 */
[----:B------:R-:W3:Y:S01]  /*2f20*/  LDG.E.128.CONSTANT R8, desc[UR12][R56.64] ;  /* 0x0000000c38087981 */ /* 0x000ee2000c1e9d00 */
[C---:B--2---:R-:W-:Y:S02]  /*2f30*/  LOP3.LUT R23, R4.reuse, 0xff, RZ, 0xc0, !PT ;  /* 0x000000ff04177812 */ /* 0x044fe400078ec0ff */
[----:B------:R-:W-:Y:S02]  /*2f40*/  LEA.HI R34, R4, 0xffffff80, RZ, 0x8 ;  /* 0xffffff8004227811 */ /* 0x000fe400078f40ff */
[----:B------:R-:W-:Y:S02]  /*2f50*/  IADD3 R23, PT, PT, R23, -0x80, RZ ;  /* 0xffffff8017177810 */ /* 0x000fe40007ffe0ff */
[C---:B------:R-:W-:Y:S02]  /*2f60*/  LEA.HI R33, R5.reuse, 0xffffff80, RZ, 0x8 ;  /* 0xffffff8005217811 */ /* 0x040fe400078f40ff */
[----:B------:R0:W1:Y:S01]  /*2f70*/  I2F.F16 R30, R23 ;  /* 0x00000017001e7306 */ /* 0x0000620000200c00 */
[----:B------:R-:W-:-:S02]  /*2f80*/  LOP3.LUT R24, R5, 0xff, RZ, 0xc0, !PT ;  /* 0x000000ff05187812 */ /* 0x000fc400078ec0ff */
[----:B---3--:R-:W-:Y:S02]  /*2f90*/  LEA.HI R37, R11, 0xffffff80, RZ, 0x8 ;  /* 0xffffff800b257811 */ /* 0x008fe400078f40ff */
[----:B------:R-:W-:Y:S02]  /*2fa0*/  IADD3 R24, PT, PT, R24, -0x80, RZ ;  /* 0xffffff8018187810 */ /* 0x000fe40007ffe0ff */
        /* <DEDUP_REMOVED lines=11> */
[----:B------:R-:W4:Y:S01]  /*3060*/  I2F.F16 R29, R24 ;  /* 0x00000018001d7306 */ /* 0x000f220000200c00 */
[----:B------:R-:W-:-:S02]  /*3070*/  LOP3.LUT R5, R5, 0xff, RZ, 0xc0, !PT ;  /* 0x000000ff05057812 */ /* 0x000fc400078ec0ff */
[----:B------:R-:W-:Y:S02]  /*3080*/  LOP3.LUT R25, R6, 0xff, RZ, 0xc0, !PT ;  /* 0x000000ff06197812 */ /* 0x000fe400078ec0ff */
[----:B------:R-:W-:Y:S02]  /*3090*/  IADD3 R4, PT, PT, R4, -0x80, RZ ;  /* 0xffffff8004047810 */ /* 0x000fe40007ffe0ff */
[--C-:B0-----:R-:W-:Y:S01]  /*30a0*/  SHF.R.U32.HI R37, RZ, 0x8, R6.reuse ;  /* 0x00000008ff257819 */ /* 0x101fe20000011606 */
[----:B------:R0:W1:Y:S01]  /*30b0*/  I2F.F16 R24, R36 ;  /* 0x0000002400187306 */ /* 0x0000620000200c00 */
[----:B------:R-:W-:Y:S02]  /*30c0*/  IADD3 R5, PT, PT, R5, -0x80, RZ ;  /* 0xffffff8005057810 */ /* 0x000fe40007ffe0ff */
[----:B------:R-:W-:Y:S02]  /*30d0*/  SHF.R.U32.HI R6, RZ, 0x10, R6 ;  /* 0x00000010ff067819 */ /* 0x000fe40000011606 */
[----:B------:R-:W-:-:S02]  /*30e0*/  IADD3 R28, PT, PT, R25, -0x80, RZ ;  /* 0xffffff80191c7810 */ /* 0x000fc40007ffe0ff */
[----:B------:R-:W-:Y:S01]  /*30f0*/  LOP3.LUT R6, R6, 0xff, RZ, 0xc0, !PT ;  /* 0x000000ff06067812 */ /* 0x000fe200078ec0ff */
[----:B------:R5:W1:Y:S01]  /*3100*/  I2F.F16 R39, R5 ;  /* 0x0000000500277306 */ /* 0x000a620000200c00 */
[----:B0-----:R-:W-:Y:S02]  /*3110*/  LOP3.LUT R36, R35, 0xff, RZ, 0xc0, !PT ;  /* 0x000000ff23247812 */ /* 0x001fe400078ec0ff */
[C---:B------:R-:W-:Y:S02]  /*3120*/  LEA.HI R31, R7.reuse, 0xffffff80, RZ, 0x8 ;  /* 0xffffff80071f7811 */ /* 0x040fe400078f40ff */
[----:B------:R-:W-:Y:S02]  /*3130*/  LOP3.LUT R25, R7, 0xff, RZ, 0xc0, !PT ;  /* 0x000000ff07197812 */ /* 0x000fe400078ec0ff */
[----:B------:R-:W-:Y:S01]  /*3140*/  IADD3 R6, PT, PT, R6, -0x80, RZ ;  /* 0xffffff8006067810 */ /* 0x000fe20007ffe0ff */
[----:B------:R0:W1:Y:S01]  /*3150*/  I2F.F16 R35, R4 ;  /* 0x0000000400237306 */ /* 0x0000620000200c00 */
[----:B-----5:R-:W-:-:S02]  /*3160*/  LOP3.LUT R5, R9, 0xff, RZ, 0xc0, !PT ;  /* 0x000000ff09057812 */ /* 0x020fc400078ec0ff */
[----:B------:R-:W-:Y:S02]  /*3170*/  IADD3 R27, PT, PT, R25, -0x80, RZ ;  /* 0xffffff80191b7810 */ /* 0x000fe40007ffe0ff */
[----:B------:R-:W-:Y:S02]  /*3180*/  IADD3 R45, PT, PT, R5, -0x80, RZ ;  /* 0xffffff80052d7810 */ /* 0x000fe40007ffe0ff */
[----:B------:R-:W-:Y:S01]  /*3190*/  LOP3.LUT R5, R10, 0xff, RZ, 0xc0, !PT ;  /* 0x000000ff0a057812 */ /* 0x000fe200078ec0ff */
[----:B------:R5:W1:Y:S01]  /*31a0*/  I2F.F16 R41, R6 ;  /* 0x0000000600297306 */ /* 0x000a620000200c00 */
[--C-:B0-----:R-:W-:Y:S02]  /*31b0*/  SHF.R.U32.HI R4, RZ, 0x8, R7.reuse ;  /* 0x00000008ff047819 */ /* 0x101fe40000011607 */
[----:B------:R-:W-:Y:S02]  /*31c0*/  SHF.R.U32.HI R7, RZ, 0x10, R7 ;  /* 0x00000010ff077819 */ /* 0x000fe40000011607 */
[----:B------:R-:W-:-:S02]  /*31d0*/  LOP3.LUT R4, R4, 0xff, RZ, 0xc0, !PT ;  /* 0x000000ff04047812 */ /* 0x000fc400078ec0ff */
[----:B------:R-:W-:Y:S01]  /*31e0*/  LOP3.LUT R7, R7, 0xff, RZ, 0xc0, !PT ;  /* 0x000000ff07077812 */ /* 0x000fe200078ec0ff */
[----:B------:R-:W0:Y:S01]  /*31f0*/  I2F.F16 R33, R33 ;  /* 0x0000002100217306 */ /* 0x000e220000200c00 */
[----:B------:R-:W-:Y:S02]  /*3200*/  IADD3 R48, PT, PT, R4, -0x80, RZ ;  /* 0xffffff8004307810 */ /* 0x000fe40007ffe0ff */
[----:B------:R-:W-:Y:S02]  /*3210*/  LOP3.LUT R4, R8, 0xff, RZ, 0xc0, !PT ;  /* 0x000000ff08047812 */ /* 0x000fe400078ec0ff */
[----:B------:R-:W-:Y:S02]  /*3220*/  IADD3 R44, PT, PT, R5, -0x80, RZ ;  /* 0xffffff80052c7810 */ /* 0x000fe40007ffe0ff */
[----:B-----5:R-:W-:Y:S01]  /*3230*/  LOP3.LUT R6, R11, 0xff, RZ, 0xc0, !PT ;  /* 0x000000ff0b067812 */ /* 0x020fe200078ec0ff */
[----:B------:R-:W0:Y:S01]  /*3240*/  I2F.F16 R32, R32 ;  /* 0x0000002000207306 */ /* 0x000e220000200c00 */
[----:B------:R-:W-:-:S02]  /*3250*/  SHF.R.U32.HI R5, RZ, 0x8, R8 ;  /* 0x00000008ff057819 */ /* 0x000fc40000011608 */
[----:B------:R-:W-:Y:S02]  /*3260*/  IADD3 R7, PT, PT, R7, -0x80, RZ ;  /* 0xffffff8007077810 */ /* 0x000fe40007ffe0ff */
[----:B------:R-:W-:Y:S02]  /*3270*/  IADD3 R4, PT, PT, R4, -0x80, RZ ;  /* 0xffffff8004047810 */ /* 0x000fe40007ffe0ff */
[----:B------:R-:W-:Y:S01]  /*3280*/  IADD3 R6, PT, PT, R6, -0x80, RZ ;  /* 0xffffff8006067810 */ /* 0x000fe20007ffe0ff */
[----:B------:R5:W0:Y:S01]  /*3290*/  I2F.F16 R47, R7 ;  /* 0x00000007002f7306 */ /* 0x000a220000200c00 */
[----:B------:R-:W-:Y:S02]  /*32a0*/  LOP3.LUT R5, R5, 0xff, RZ, 0xc0, !PT ;  /* 0x000000ff05057812 */ /* 0x000fe400078ec0ff */
[----:B------:R-:W-:Y:S02]  /*32b0*/  LEA.HI R26, R8, 0xffffff80, RZ, 0x8 ;  /* 0xffffff80081a7811 */ /* 0x000fe400078f40ff */
[----:B------:R-:W-:-:S02]  /*32c0*/  LEA.HI R25, R9, 0xffffff80, RZ, 0x8 ;  /* 0xffffff8009197811 */ /* 0x000fc400078f40ff */
[----:B------:R-:W-:Y:S01]  /*32d0*/  IADD3 R5, PT, PT, R5, -0x80, RZ ;  /* 0xffffff8005057810 */ /* 0x000fe20007ffe0ff */
[----:B------:R2:W0:Y:S01]  /*32e0*/  I2F.F16 R46, R4 ;  /* 0x00000004002e7306 */ /* 0x0004220000200c00 */
[--C-:B-----5:R-:W-:Y:S02]  /*32f0*/  SHF.R.U32.HI R7, RZ, 0x8, R11.reuse ;  /* 0x00000008ff077819 */ /* 0x120fe4000001160b */
[----:B------:R-:W-:Y:S02]  /*3300*/  SHF.R.U32.HI R11, RZ, 0x10, R11 ;  /* 0x00000010ff0b7819 */ /* 0x000fe4000001160b */
[----:B------:R-:W-:Y:S02]  /*3310*/  SHF.R.U32.HI R8, RZ, 0x10, R8 ;  /* 0x00000010ff087819 */ /* 0x000fe40000011608 */
[----:B------:R-:W-:Y:S01]  /*3320*/  LOP3.LUT R11, R11, 0xff, RZ, 0xc0, !PT ;  /* 0x000000ff0b0b7812 */ /* 0x000fe200078ec0ff */
[----:B------:R5:W0:Y:S01]  /*3330*/  I2F.F16 R43, R6 ;  /* 0x00000006002b7306 */ /* 0x000a220000200c00 */
[----:B--2---:R-:W-:-:S02]  /*3340*/  SHF.R.U32.HI R4, RZ, 0x8, R9 ;  /* 0x00000008ff047819 */ /* 0x004fc40000011609 */
        /* <DEDUP_REMOVED lines=9> */
[----:B--2---:R-:W-:Y:S02]  /*33e0*/  LOP3.LUT R5, R10, 0xff, RZ, 0xc0, !PT ;  /* 0x000000ff0a057812 */ /* 0x004fe400078ec0ff */
[----:B------:R-:W-:Y:S02]  /*33f0*/  LOP3.LUT R7, R7, 0xff, RZ, 0xc0, !PT ;  /* 0x000000ff07077812 */ /* 0x000fe400078ec0ff */
[----:B------:R-:W-:Y:S02]  /*3400*/  IADD3 R11, PT, PT, R11, -0x80, RZ ;  /* 0xffffff800b0b7810 */ /* 0x000fe40007ffe0ff */
[----:B------:R-:W-:Y:S01]  /*3410*/  IADD3 R8, PT, PT, R8, -0x80, RZ ;  /* 0xffffff8008087810 */ /* 0x000fe20007ffe0ff */
[----:B------:R-:W2:Y:S01]  /*3420*/  I2F.F16 R28, R28 ;  /* 0x0000001c001c7306 */ /* 0x000ea20000200c00 */
[----:B------:R-:W-:-:S02]  /*3430*/  IADD3 R4, PT, PT, R4, -0x80, RZ ;  /* 0xffffff8004047810 */ /* 0x000fc40007ffe0ff */
[----:B------:R-:W-:Y:S02]  /*3440*/  IADD3 R9, PT, PT, R9, -0x80, RZ ;  /* 0xffffff8009097810 */ /* 0x000fe40007ffe0ff */
[----:B------:R-:W-:Y:S02]  /*3450*/  IADD3 R6, PT, PT, R6, -0x80, RZ ;  /* 0xffffff8006067810 */ /* 0x000fe40007ffe0ff */
[----:B------:R-:W-:Y:S01]  /*3460*/  IADD3 R5, PT, PT, R5, -0x80, RZ ;  /* 0xffffff8005057810 */ /* 0x000fe20007ffe0ff */
[----:B------:R-:W0:Y:S01]  /*3470*/  I2F.F16 R27, R27 ;  /* 0x0000001b001b7306 */ /* 0x000e220000200c00 */
[----:B------:R-:W-:Y:S02]  /*3480*/  IADD3 R7, PT, PT, R7, -0x80, RZ ;  /* 0xffffff8007077810 */ /* 0x000fe40007ffe0ff */
[----:B------:R-:W-:Y:S02]  /*3490*/  LOP3.LUT R37, R37, 0xff, RZ, 0xc0, !PT ;  /* 0x000000ff25257812 */ /* 0x000fe400078ec0ff */
        /* <DEDUP_REMOVED lines=17> */
[----:B-----5:R-:W-:Y:S01]  /*35b0*/  IMAD.WIDE R36, R16, 0x4, R56 ;  /* 0x0000000410247825 */ /* 0x020fe200078e0238 */
[----:B-1234-:R-:W-:Y:S06]  /*35c0*/  BRA.U !UP1, `(.L_x_3661) ;  /* 0x0000000509687547 */ /* 0x01efec000b800000 */
[----:B------:R-:W1:Y:S01]  /*35d0*/  LDS.64 R6, [UR4+0x10] ;  /* 0x00001004ff067984 */ /* 0x000e620008000a00 */
[----:B------:R-:W-:Y:S02]  /*35e0*/  HADD2.F32 R5, -RZ, R30.H0_H0 ;  /* 0x2000001eff057230 */ /* 0x000fe40000004100 */
[----:B------:R-:W-:Y:S01]  /*35f0*/  HADD2.F32 R55, -RZ, R35.H0_H0 ;  /* 0x20000023ff377230 */ /* 0x000fe20000004100 */
[----:B------:R-:W2:Y:S01]  /*3600*/  LDS.64 R8, [UR4+0x18] ;  /* 0x00001804ff087984 */ /* 0x000ea20008000a00 */
[----:B------:R-:W-:Y:S02]  /*3610*/  HADD2.F32 R60, -RZ, R39.H0_H0 ;  /* 0x20000027ff3c7230 */ /* 0x000fe40000004100 */
[--C-:B-1----:R-:W-:Y:S02]  /*3620*/  HADD2.F32 R4, -RZ, R6.reuse.H0_H0 ;  /* 0x20000006ff047230 */ /* 0x102fe40000004100 */
[----:B------:R-:W-:Y:S02]  /*3630*/  HADD2.F32 R6, -RZ, R6.H1_H1 ;  /* 0x30000006ff067230 */ /* 0x000fe40000004100 */
[----:B--2---:R-:W-:-:S02]  /*3640*/  HADD2.F32 R59, -RZ, R9.H1_H1 ;  /* 0x30000009ff3b7230 */ /* 0x004fc40000004100 */
[----:B------:R-:W-:Y:S01]  /*3650*/  FFMA.FTZ R56, R5, R4, RZ ;  /* 0x0000000405387223 */ /* 0x000fe200000100ff */
[----:B0-----:R-:W-:-:S05]  /*3660*/  HADD2.F32 R5, -RZ, R38.H0_H0 ;  /* 0x20000026ff057230 */ /* 0x001fca0000004100 */
        /* <DEDUP_REMOVED lines=80> */
.L_x_3661:
[----:B------:R-:W-:Y:S05]  /*3b70*/  BRA.U UP0, `(.L_x_3662) ;  /* 0x0000000500687547 */ /* 0x000fea000b800000 */
        /* <DEDUP_REMOVED lines=45> */
[----:B--2---:R-:W-:Y:S02]  /*3e50*/  HADD2.F32 R5, -RZ, R6.H0_H0 ;  /* 0x20000006ff057230 */ /* 0x004fe40000004100 */
        /* <DEDUP_REMOVED lines=44> */
.L_x_3662:
[----:B------:R-:W2:Y:S01]  /*4120*/  LDG.E.128.CONSTANT R4, desc[UR12][R36.64] ;  /* 0x0000000c24047981 */ /* 0x000ea2000c1e9d00 */
[----:B0-----:R-:W-:-:S05]  /*4130*/  IMAD.WIDE R38, R16, 0x4, R36 ;  /* 0x0000000410267825 */ /* 0x001fca00078e0224 */
[----:B------:R0:W3:Y:S02]  /*4140*/  LDG.E.128.CONSTANT R8, desc[UR12][R38.64] ;  /* 0x0000000c26087981 */ /* 0x0000e4000c1e9d00 */
[----:B0-----:R-:W-:Y:S01]  /*4150*/  IMAD.WIDE R38, R16, 0x4, R38 ;  /* 0x0000000410267825 */ /* 0x001fe200078e0226 */
        /* <DEDUP_REMOVED lines=25> */
[----:B------:R-:W-:Y:S02]  /*42f0*/  LOP3.LUT R25, R6, 0xff, RZ, 0xc0, !PT ;  /* 0x000000ff06197812 */ /* 0x000fe400078ec0ff */
[----:B------:R-:W-:Y:S02]  /*4300*/  IADD3 R4, PT, PT, R4, -0x80, RZ ;  /* 0xffffff8004047810 */ /* 0x000fe40007ffe0ff */
[----:B------:R-:W-:-:S02]  /*4310*/  IADD3 R5, PT, PT, R5, -0x80, RZ ;  /* 0xffffff8005057810 */ /* 0x000fc40007ffe0ff */
[----:B------:R-:W-:Y:S01]  /*4320*/  SHF.R.U32.HI R6, RZ, 0x10, R6 ;  /* 0x00000010ff067819 */ /* 0x000fe20000011606 */
[----:B------:R5:W0:Y:S01]  /*4330*/  I2F.F16 R35, R4 ;  /* 0x0000000400237306 */ /* 0x000a220000200c00 */
[----:B----4-:R-:W-:Y:S02]  /*4340*/  LOP3.LUT R41, R37, 0xff, RZ, 0xc0, !PT ;  /* 0x000000ff25297812 */ /* 0x010fe400078ec0ff */
[----:B------:R-:W-:Y:S02]  /*4350*/  LOP3.LUT R6, R6, 0xff, RZ, 0xc0, !PT ;  /* 0x000000ff06067812 */ /* 0x000fe400078ec0ff */
[----:B------:R-:W-:Y:S02]  /*4360*/  IADD3 R28, PT, PT, R25, -0x80, RZ ;  /* 0xffffff80191c7810 */ /* 0x000fe40007ffe0ff */
[----:B------:R-:W-:Y:S01]  /*4370*/  LEA.HI R31, R7, 0xffffff80, RZ, 0x8 ;  /* 0xffffff80071f7811 */ /* 0x000fe200078f40ff */
[----:B------:R4:W0:Y:S01]  /*4380*/  I2F.F16 R37, R5 ;  /* 0x0000000500257306 */ /* 0x0008220000200c00 */
[----:B-----5:R-:W-:-:S02]  /*4390*/  SHF.R.U32.HI R4, RZ, 0x8, R7 ;  /* 0x00000008ff047819 */ /* 0x020fc40000011607 */
[----:B------:R-:W-:Y:S02]  /*43a0*/  LOP3.LUT R25, R7, 0xff, RZ, 0xc0, !PT ;  /* 0x000000ff07197812 */ /* 0x000fe400078ec0ff */
[----:B------:R-:W-:Y:S02]  /*43b0*/  SHF.R.U32.HI R7, RZ, 0x10, R7 ;  /* 0x00000010ff077819 */ /* 0x000fe40000011607 */
[----:B------:R-:W-:Y:S01]  /*43c0*/  IADD3 R6, PT, PT, R6, -0x80, RZ ;  /* 0xffffff8006067810 */ /* 0x000fe20007ffe0ff */
[----:B------:R-:W0:Y:S01]  /*43d0*/  I2F.F16 R33, R33 ;  /* 0x0000002100217306 */ /* 0x000e220000200c00 */
[----:B----4-:R-:W-:Y:S02]  /*43e0*/  LOP3.LUT R5, R9, 0xff, RZ, 0xc0, !PT ;  /* 0x000000ff09057812 */ /* 0x010fe400078ec0ff */
[----:B------:R-:W-:Y:S02]  /*43f0*/  LOP3.LUT R4, R4, 0xff, RZ, 0xc0, !PT ;  /* 0x000000ff04047812 */ /* 0x000fe400078ec0ff */
[----:B------:R-:W-:-:S02]  /*4400*/  IADD3 R45, PT, PT, R5, -0x80, RZ ;  /* 0xffffff80052d7810 */ /* 0x000fc40007ffe0ff */
[----:B------:R-:W-:Y:S01]  /*4410*/  LOP3.LUT R5, R10, 0xff, RZ, 0xc0, !PT ;  /* 0x000000ff0a057812 */ /* 0x000fe200078ec0ff */
[----:B------:R-:W4:Y:S01]  /*4420*/  I2F.F16 R32, R32 ;  /* 0x0000002000207306 */ /* 0x000f220000200c00 */
[----:B------:R-:W-:Y:S02]  /*4430*/  IADD3 R42, PT, PT, R41, -0x80, RZ ;  /* 0xffffff80292a7810 */ /* 0x000fe40007ffe0ff */
[----:B------:R-:W-:Y:S02]  /*4440*/  LOP3.LUT R7, R7, 0xff, RZ, 0xc0, !PT ;  /* 0x000000ff07077812 */ /* 0x000fe400078ec0ff */
[----:B------:R-:W-:Y:S02]  /*4450*/  IADD3 R48, PT, PT, R4, -0x80, RZ ;  /* 0xffffff8004307810 */ /* 0x000fe40007ffe0ff */
[----:B------:R-:W-:Y:S01]  /*4460*/  LOP3.LUT R4, R8, 0xff, RZ, 0xc0, !PT ;  /* 0x000000ff08047812 */ /* 0x000fe200078ec0ff */
[----:B------:R5:W0:Y:S01]  /*4470*/  I2F.F16 R41, R6 ;  /* 0x0000000600297306 */ /* 0x000a220000200c00 */
[----:B------:R-:W-:-:S02]  /*4480*/  IADD3 R44, PT, PT, R5, -0x80, RZ ;  /* 0xffffff80052c7810 */ /* 0x000fc40007ffe0ff */
[----:B------:R-:W-:Y:S02]  /*4490*/  SHF.R.U32.HI R5, RZ, 0x8, R8 ;  /* 0x00000008ff057819 */ /* 0x000fe40000011608 */
[----:B------:R-:W-:Y:S02]  /*44a0*/  IADD3 R7, PT, PT, R7, -0x80, RZ ;  /* 0xffffff8007077810 */ /* 0x000fe40007ffe0ff */
[----:B------:R-:W-:Y:S01]  /*44b0*/  IADD3 R4, PT, PT, R4, -0x80, RZ ;  /* 0xffffff8004047810 */ /* 0x000fe20007ffe0ff */
[----:B------:R-:W0:Y:S01]  /*44c0*/  I2F.F16 R31, R31 ;  /* 0x0000001f001f7306 */ /* 0x000e220000200c00 */
[----:B-----5:R-:W-:Y:S02]  /*44d0*/  LOP3.LUT R6, R11, 0xff, RZ, 0xc0, !PT ;  /* 0x000000ff0b067812 */ /* 0x020fe400078ec0ff */
[----:B------:R-:W-:Y:S02]  /*44e0*/  LOP3.LUT R5, R5, 0xff, RZ, 0xc0, !PT ;  /* 0x000000ff05057812 */ /* 0x000fe400078ec0ff */
[----:B------:R-:W-:-:S02]  /*44f0*/  IADD3 R6, PT, PT, R6, -0x80, RZ ;  /* 0xffffff8006067810 */ /* 0x000fc40007ffe0ff */
[----:B------:R-:W-:Y:S01]  /*4500*/  IADD3 R27, PT, PT, R25, -0x80, RZ ;  /* 0xffffff80191b7810 */ /* 0x000fe20007ffe0ff */
[----:B------:R5:W0:Y:S01]  /*4510*/  I2F.F16 R47, R7 ;  /* 0x00000007002f7306 */ /* 0x000a220000200c00 */
[----:B------:R-:W-:Y:S02]  /*4520*/  LEA.HI R26, R8, 0xffffff80, RZ, 0x8 ;  /* 0xffffff80081a7811 */ /* 0x000fe400078f40ff */
[----:B------:R-:W-:Y:S02]  /*4530*/  LEA.HI R25, R9, 0xffffff80, RZ, 0x8 ;  /* 0xffffff8009197811 */ /* 0x000fe400078f40ff */
[----:B------:R-:W-:Y:S02]  /*4540*/  IADD3 R5, PT, PT, R5, -0x80, RZ ;  /* 0xffffff8005057810 */ /* 0x000fe40007ffe0ff */
[----:B------:R-:W-:Y:S01]  /*4550*/  SHF.R.U32.HI R8, RZ, 0x10, R8 ;  /* 0x00000010ff087819 */ /* 0x000fe20000011608 */
[----:B------:R2:W0:Y:S01]  /*4560*/  I2F.F16 R46, R4 ;  /* 0x00000004002e7306 */ /* 0x0004220000200c00 */
[----:B-----5:R-:W-:-:S02]  /*4570*/  SHF.R.U32.HI R7, RZ, 0x8, R11 ;  /* 0x00000008ff077819 */ /* 0x020fc4000001160b */
[----:B------:R-:W-:Y:S02]  /*4580*/  SHF.R.U32.HI R11, RZ, 0x10, R11 ;  /* 0x00000010ff0b7819 */ /* 0x000fe4000001160b */
[----:B------:R-:W-:Y:S02]  /*4590*/  LOP3.LUT R8, R8, 0xff, RZ, 0xc0, !PT ;  /* 0x000000ff08087812 */ /* 0x000fe400078ec0ff */
[----:B------:R-:W-:Y:S01]  /*45a0*/  LOP3.LUT R11, R11, 0xff, RZ, 0xc0, !PT ;  /* 0x000000ff0b0b7812 */ /* 0x000fe200078ec0ff */
[----:B------:R5:W0:Y:S01]  /*45b0*/  I2F.F16 R43, R6 ;  /* 0x00000006002b7306 */ /* 0x000a220000200c00 */
[--C-:B--2---:R-:W-:Y:S02]  /*45c0*/  SHF.R.U32.HI R4, RZ, 0x8, R9.reuse ;  /* 0x00000008ff047819 */ /* 0x104fe40000011609 */
[----:B------:R-:W-:Y:S02]  /*45d0*/  SHF.R.U32.HI R9, RZ, 0x10, R9 ;  /* 0x00000010ff097819 */ /* 0x000fe40000011609 */
        /* <DEDUP_REMOVED lines=8> */
[----:B--2---:R-:W-:-:S02]  /*4660*/  LOP3.LUT R5, R10, 0xff, RZ, 0xc0, !PT ;  /* 0x000000ff0a057812 */ /* 0x004fc400078ec0ff */
[----:B------:R-:W-:Y:S02]  /*4670*/  IADD3 R11, PT, PT, R11, -0x80, RZ ;  /* 0xffffff800b0b7810 */ /* 0x000fe40007ffe0ff */
[----:B------:R-:W-:Y:S02]  /*4680*/  IADD3 R8, PT, PT, R8, -0x80, RZ ;  /* 0xffffff8008087810 */ /* 0x000fe40007ffe0ff */
[----:B------:R-:W-:Y:S01]  /*4690*/  IADD3 R4, PT, PT, R4, -0x80, RZ ;  /* 0xffffff8004047810 */ /* 0x000fe20007ffe0ff */
[----:B------:R-:W2:Y:S01]  /*46a0*/  I2F.F16 R27, R27 ;  /* 0x0000001b001b7306 */ /* 0x000ea20000200c00 */
        /* <DEDUP_REMOVED lines=17> */
[----:B------:R0:W0:Y:S08]  /*47c0*/  I2F.F16 R54, R7 ;  /* 0x0000000700367306 */ /* 0x0000300000200c00 */
[----:B------:R-:W0:Y:S01]  /*47d0*/  I2F.F16 R11, R11 ;  /* 0x0000000b000b7306 */ /* 0x000e220000200c00 */
[----:B-1234-:R-:W-:Y:S05]  /*47e0*/  BRA.U !UP1, `(.L_x_3663) ;  /* 0x0000000509687547 */ /* 0x01efea000b800000 */
[----:B0-----:R-:W0:Y:S01]  /*47f0*/  LDS.64 R6, [UR4+0x20] ;  /* 0x00002004ff067984 */ /* 0x001e220008000a00 */
        /* <DEDUP_REMOVED lines=89> */
.L_x_3663:
        /* <DEDUP_REMOVED lines=91> */
.L_x_3664:
[----:B0-----:R-:W2:Y:S01]  /*5340*/  LDG.E.128.CONSTANT R4, desc[UR12][R38.64] ;  /* 0x0000000c26047981 */ /* 0x001ea2000c1e9d00 */
[----:B------:R-:W-:-:S05]  /*5350*/  IMAD.WIDE R32, R16, 0x4, R38 ;  /* 0x0000000410207825 */ /* 0x000fca00078e0226 */
[----:B------:R-:W3:Y:S01]  /*5360*/  LDG.E.128.CONSTANT R8, desc[UR12][R32.64] ;  /* 0x0000000c20087981 */ /* 0x000ee2000c1e9d00 */
[C---:B--2---:R-:W-:Y:S02]  /*5370*/  LOP3.LUT R23, R4.reuse, 0xff, RZ, 0xc0, !PT ;  /* 0x000000ff04177812 */ /* 0x044fe400078ec0ff */
        /* <DEDUP_REMOVED lines=64> */
[----:B------:R-:W-:-:S02]  /*5780*/  IADD3 R5, PT, PT, R5, -0x80, RZ ;  /* 0xffffff8005057810 */ /* 0x000fc40007ffe0ff */
[----:B------:R-:W-:Y:S02]  /*5790*/  IADD3 R4, PT, PT, R4, -0x80, RZ ;  /* 0xffffff8004047810 */ /* 0x000fe40007ffe0ff */
[----:B-----5:R-:W-:Y:S02]  /*57a0*/  SHF.R.U32.HI R7, RZ, 0x8, R11 ;  /* 0x00000008ff077819 */ /* 0x020fe4000001160b */
[----:B------:R-:W-:Y:S01]  /*57b0*/  SHF.R.U32.HI R8, RZ, 0x10, R8 ;  /* 0x00000010ff087819 */ /* 0x000fe20000011608 */
[----:B------:R5:W0:Y:S01]  /*57c0*/  I2F.F16 R43, R6 ;  /* 0x00000006002b7306 */ /* 0x000a220000200c00 */
[----:B------:R-:W-:Y:S02]  /*57d0*/  SHF.R.U32.HI R9, RZ, 0x10, R9 ;  /* 0x00000010ff097819 */ /* 0x000fe40000011609 */
        /* <DEDUP_REMOVED lines=124> */
.L_x_3665:
        /* <DEDUP_REMOVED lines=76> */
[----:B------:R-:W-:Y:S01]  /*6460*/  FFMA.FTZ R4, R23, R7, R4 ;  /* 0x0000000717047223 */ /* 0x000fe20000010004 */
[----:B------:R-:W-:Y:S02]  /*6470*/  HADD2.F32 R11, -RZ, R0.H0_H0 ;  /* 0x20000000ff0b7230 */ /* 0x000fe40000004100 */
        /* <DEDUP_REMOVED lines=13> */
.L_x_3666:
[----:B------:R-:W-:Y:S01]  /*6550*/  UIADD3 UR6, UPT, UPT, UR6, 0x20, URZ ;  /* 0x0000002006067890 */ /* 0x000fe2000fffe0ff */
[----:B------:R-:W-:Y:S01]  /*6560*/  IADD3 R14, P0, PT, R14, 0x80, RZ ;  /* 0x000000800e0e7810 */ /* 0x000fe20007f1e0ff */
[----:B------:R-:W-:Y:S01]  /*6570*/  IMAD.WIDE R32, R16, 0x4, R32 ;  /* 0x0000000410207825 */ /* 0x000fe200078e0220 */
[----:B------:R-:W-:Y:S02]  /*6580*/  UIADD3 UR4, UPT, UPT, UR4, 0x40, URZ ;  /* 0x0000004004047890 */ /* 0x000fe4000fffe0ff */
[----:B------:R-:W-:Y:S01]  /*6590*/  UISETP.GE.AND UP1, UPT, UR6, UR8, UPT ;  /* 0x000000080600728c */ /* 0x000fe2000bf26270 */
[----:B------:R-:W-:-:S08]  /*65a0*/  IADD3.X R15, PT, PT, RZ, R15, RZ, P0, !PT ;  /* 0x0000000fff0f7210 */ /* 0x000fd000007fe4ff */
[----:B------:R-:W-:Y:S05]  /*65b0*/  BRA.U !UP1, `(.L_x_3667) ;  /* 0xffffffb5098c7547 */ /* 0x000fea000b83ffff */
[----:B0-----:R-:W-:-:S07]  /*65c0*/  IMAD.WIDE R52, R16, 0x20, R12 ;  /* 0x0000002010347825 */ /* 0x001fce00078e020c */
.L_x_3658:
[----:B------:R-:W0:Y:S02]  /*65d0*/  LDCU UR8, c[0x0][0x3cc] ;  /* 0x00007980ff0877ac */ /* 0x000e240008000800 */
[----:B0-----:R-:W-:-:S04]  /*65e0*/  UISETP.LT.AND UP0, UPT, UR7, UR8, UPT ;  /* 0x000000080700728c */ /* 0x001fc8000bf01270 */
[----:B------:R-:W-:-:S04]  /*65f0*/  USEL UR7, UR7, UR8, UP0 ;  /* 0x0000000807077287 */ /* 0x000fc80008000000 */
[----:B------:R-:W-:-:S09]  /*6600*/  UISETP.GT.AND UP0, UPT, UR7, UR6, UPT ;  /* 0x000000060700728c */ /* 0x000fd2000bf04270 */
[----:B------:R-:W-:Y:S05]  /*6610*/  BRA.U !UP0, `(.L_x_3668) ;  /* 0x0000001d08987547 */ /* 0x000fea000b800000 */
[----:B------:R-:W0:Y:S01]  /*6620*/  LDCU.64 UR8, c[0x0][0x3b8] ;  /* 0x00007700ff0877ac */ /* 0x000e220008000a00 */
[----:B------:R-:W-:Y:S01]  /*6630*/  PRMT R4, R3, 0x9910, RZ ;  /* 0x0000991003047816 */ /* 0x000fe200000000ff */
[----:B------:R-:W-:-:S03]  /*6640*/  UIADD3 UR4, UPT, UPT, UR4, 0x80, URZ ;  /* 0x0000008004047890 */ /* 0x000fc6000fffe0ff */
[----:B------:R-:W-:Y:S01]  /*6650*/  ISETP.NE.AND P0, PT, R4, RZ, PT ;  /* 0x000000ff0400720c */ /* 0x000fe20003f05270 */
[----:B0-----:R-:W-:-:S04]  /*6660*/  UIMAD.WIDE.U32 UR8, UR6, 0x4, UR8 ;  /* 0x00000004060878a5 */ /* 0x001fc8000f8e0008 */
[----:B------:R-:W-:-:S04]  /*6670*/  UIADD3 UR10, UP0, UPT, UR8, 0x2, URZ ;  /* 0x00000002080a7890 */ /* 0x000fc8000ff1e0ff */
[----:B------:R-:W-:-:S04]  /*6680*/  UIADD3.X UR8, UPT, UPT, URZ, UR9, URZ, UP0, !UPT ;  /* 0x00000009ff087290 */ /* 0x000fc800087fe4ff */
[----:B------:R-:W-:Y:S01]  /*6690*/  VOTEU.ANY UP0, P0 ;  /* 0x0000000000ff7886 */ /* 0x000fe20000000100 */
[----:B------:R-:W-:-:S11]  /*66a0*/  UISETP.EQ.OR UP0, UPT, UR5, 0x1, !UP0 ;  /* 0x000000010500788c */ /* 0x000fd6000c702670 */
.L_x_3673:
[----:B------:R-:W0:Y:S01]  /*66b0*/  LDC R16, c[0x0][0x3ac] ;  /* 0x0000eb00ff107b82 */ /* 0x000e220000000800 */
[----:B------:R-:W-:Y:S01]  /*66c0*/  ISETP.NE.AND P0, PT, R22, UR6, PT ;  /* 0x0000000616007c0c */ /* 0x000fe2000bf05270 */
[----:B------:R-:W2:-:S12]  /*66d0*/  LDG.E.128.CONSTANT R4, desc[UR12][R52.64] ;  /* 0x0000000c34047981 */ /* 0x000e98000c1e9d00 */
[----:B------:R-:W-:-:S06]  /*66e0*/  @!P0 LEA R24, R18, R1, 0x3 ;  /* 0x0000000112188211 */ /* 0x000fcc00078e18ff */
[----:B------:R-:W3:Y:S01]  /*66f0*/  @!P0 LDL.64 R24, [R24+0x8] ;  /* 0x0000080018188983 */ /* 0x000ee20000100a00 */
[----:B0-----:R-:W-:-:S04]  /*6700*/  IMAD.WIDE R12, R16, 0x4, R52 ;  /* 0x00000004100c7825 */ /* 0x001fc800078e0234 */
[----:B------:R-:W-:Y:S02]  /*6710*/  IMAD.WIDE R54, R16, 0x4, R12 ;  /* 0x0000000410367825 */ /* 0x000fe400078e020c */
[----:B------:R-:W4:Y:S04]  /*6720*/  LDG.E.128.CONSTANT R12, desc[UR12][R12.64] ;  /* 0x0000000c0c0c7981 */ /* 0x000f28000c1e9d00 */
[----:B------:R0:W4:Y:S01]  /*6730*/  LDG.E.128.CONSTANT R8, desc[UR12][R54.64] ;  /* 0x0000000c36087981 */ /* 0x000122000c1e9d00 */
[----:B------:R-:W-:Y:S02]  /*6740*/  MOV R28, UR10 ;  /* 0x0000000a001c7c02 */ /* 0x000fe40008000f00 */
[----:B------:R-:W-:-:S05]  /*6750*/  MOV R29, UR8 ;  /* 0x00000008001d7c02 */ /* 0x000fca0008000f00 */
[----:B------:R2:W5:Y:S01]  /*6760*/  @!P0 LDG.E.U16.CONSTANT R51, desc[UR12][R28.64] ;  /* 0x0000000c1c338981 */ /* 0x000562000c1e9500 */
[----:B------:R-:W-:Y:S01]  /*6770*/  UISETP.NE.AND UP1, UPT, UR16, URZ, UPT ;  /* 0x000000ff1000728c */ /* 0x000fe2000bf25270 */
[----:B0-----:R-:W-:Y:S01]  /*6780*/  IMAD.WIDE R54, R16, 0x4, R54 ;  /* 0x0000000410367825 */ /* 0x001fe200078e0236 */
[----:B--2---:R-:W-:Y:S02]  /*6790*/  SHF.R.U32.HI R28, RZ, 0xc, R6 ;  /* 0x0000000cff1c7819 */ /* 0x004fe40000011606 */
[----:B------:R-:W-:Y:S02]  /*67a0*/  SHF.R.U32.HI R27, RZ, 0xc, R4 ;  /* 0x0000000cff1b7819 */ /* 0x000fe40000011604 */
[----:B------:R-:W-:Y:S02]  /*67b0*/  SHF.R.U32.HI R30, RZ, 0xc, R5 ;  /* 0x0000000cff1e7819 */ /* 0x000fe40000011605 */
[----:B------:R-:W-:Y:S02]  /*67c0*/  LOP3.LUT R42, R7, 0x3f003f, RZ, 0xc0, !PT ;  /* 0x003f003f072a7812 */ /* 0x000fe400078ec0ff */
[----:B------:R-:W-:-:S02]  /*67d0*/  SHF.R.U32.HI R40, RZ, 0x6, R7 ;  /* 0x00000006ff287819 */ /* 0x000fc40000011607 */
[----:B------:R-:W-:Y:S02]  /*67e0*/  SHF.R.U32.HI R29, RZ, 0xc, R7 ;  /* 0x0000000cff1d7819 */ /* 0x000fe40000011607 */
[----:B------:R-:W-:Y:S02]  /*67f0*/  LOP3.LUT R28, R28, 0xf000f, RZ, 0xc0, !PT ;  /* 0x000f000f1c1c7812 */ /* 0x000fe400078ec0ff */
[----:B------:R-:W-:Y:S02]  /*6800*/  LOP3.LUT R30, R30, 0xf000f, RZ, 0xc0, !PT ;  /* 0x000f000f1e1e7812 */ /* 0x000fe400078ec0ff */
[----:B---3--:R-:W-:Y:S02]  /*6810*/  @!P0 PRMT R2, R24, 0x7610, R2 ;  /* 0x0000761018028816 */ /* 0x008fe40000000002 */
[----:B------:R-:W-:Y:S02]  /*6820*/  @!P0 PRMT R0, R0, 0x7610, R24 ;  /* 0x0000761000008816 */ /* 0x000fe40000000018 */
[----:B------:R-:W-:-:S02]  /*6830*/  @!P0 PRMT R2, R2, 0x7610, R25 ;  /* 0x0000761002028816 */ /* 0x000fc40000000019 */
[----:B------:R-:W-:Y:S02]  /*6840*/  @!P0 PRMT R0, R25, 0x7610, R0 ;  /* 0x0000761019008816 */ /* 0x000fe40000000000 */
[----:B------:R-:W-:Y:S02]  /*6850*/  LOP3.LUT R26, R5, 0x3f003f, RZ, 0xc0, !PT ;  /* 0x003f003f051a7812 */ /* 0x000fe400078ec0ff */
[----:B------:R-:W-:Y:S02]  /*6860*/  SHF.R.U32.HI R25, RZ, 0x6, R5 ;  /* 0x00000006ff197819 */ /* 0x000fe40000011605 */
[----:B----4-:R-:W-:Y:S02]  /*6870*/  SHF.R.U32.HI R35, RZ, 0x6, R12 ;  /* 0x00000006ff237819 */ /* 0x010fe4000001160c */
[----:B------:R-:W-:Y:S02]  /*6880*/  SHF.R.U32.HI R43, RZ, 0x8, R10 ;  /* 0x00000008ff2b7819 */ /* 0x000fe4000001160a */
[----:B------:R-:W-:-:S02]  /*6890*/  SHF.R.U32.HI R39, RZ, 0x8, R8 ;  /* 0x00000008ff277819 */ /* 0x000fc40000011608 */
[----:B------:R-:W-:Y:S02]  /*68a0*/  LOP3.LUT R31, R8, 0x3f003f, RZ, 0xc0, !PT ;  /* 0x003f003f081f7812 */ /* 0x000fe400078ec0ff */
[--C-:B------:R-:W-:Y:S02]  /*68b0*/  SHF.R.U32.HI R7, RZ, 0x6, R8.reuse ;  /* 0x00000006ff077819 */ /* 0x100fe40000011608 */
[----:B------:R-:W-:Y:S02]  /*68c0*/  SHF.R.U32.HI R47, RZ, 0xa, R8 ;  /* 0x0000000aff2f7819 */ /* 0x000fe40000011608 */
[----:B------:R-:W-:Y:S02]  /*68d0*/  SHF.R.U32.HI R41, RZ, 0x8, R9 ;  /* 0x00000008ff297819 */ /* 0x000fe40000011609 */
[----:B------:R-:W-:Y:S02]  /*68e0*/  LOP3.LUT R8, R27, 0xf000f, RZ, 0xc0, !PT ;  /* 0x000f000f1b087812 */ /* 0x000fe400078ec0ff */
[----:B------:R-:W-:-:S02]  /*68f0*/  LOP3.LUT R43, R28, 0x300030, R43, 0xf8, !PT ;  /* 0x003000301c2b7812 */ /* 0x000fc400078ef82b */
[----:B------:R-:W-:Y:S02]  /*6900*/  LOP3.LUT R27, R12, 0x3f003f, RZ, 0xc0, !PT ;  /* 0x003f003f0c1b7812 */ /* 0x000fe400078ec0ff */
[----:B------:R-:W-:Y:S02]  /*6910*/  LOP3.LUT R38, R6, 0x3f003f, RZ, 0xc0, !PT ;  /* 0x003f003f06267812 */ /* 0x000fe400078ec0ff */
[----:B------:R-:W-:Y:S02]  /*6920*/  SHF.R.U32.HI R37, RZ, 0x6, R6 ;  /* 0x00000006ff257819 */ /* 0x000fe40000011606 */
[----:B------:R-:W-:Y:S02]  /*6930*/  LOP3.LUT R33, R10, 0x3f003f, RZ, 0xc0, !PT ;  /* 0x003f003f0a217812 */ /* 0x000fe400078ec0ff */
[--C-:B------:R-:W-:Y:S02]  /*6940*/  SHF.R.U32.HI R5, RZ, 0x6, R10.reuse ;  /* 0x00000006ff057819 */ /* 0x100fe4000001160a */
[----:B------:R-:W-:-:S02]  /*6950*/  SHF.R.U32.HI R49, RZ, 0xa, R10 ;  /* 0x0000000aff317819 */ /* 0x000fc4000001160a */
[----:B------:R-:W-:Y:S02]  /*6960*/  SHF.R.U32.HI R12, RZ, 0xc, R12 ;  /* 0x0000000cff0c7819 */ /* 0x000fe4000001160c */
[----:B------:R-:W-:Y:S02]  /*6970*/  LOP3.LUT R28, R13, 0x3f003f, RZ, 0xc0, !PT ;  /* 0x003f003f0d1c7812 */ /* 0x000fe400078ec0ff */
[----:B------:R-:W-:Y:S02]  /*6980*/  SHF.R.U32.HI R36, RZ, 0x6, R13 ;  /* 0x00000006ff247819 */ /* 0x000fe4000001160d */
[----:B------:R-:W-:Y:S02]  /*6990*/  LOP3.LUT R32, R9, 0x3f003f, RZ, 0xc0, !PT ;  /* 0x003f003f09207812 */ /* 0x000fe400078ec0ff */
[--C-:B------:R-:W-:Y:S02]  /*69a0*/  SHF.R.U32.HI R6, RZ, 0x6, R9.reuse ;  /* 0x00000006ff067819 */ /* 0x100fe40000011609 */
[----:B------:R-:W-:-:S02]  /*69b0*/  SHF.R.U32.HI R48, RZ, 0xa, R9 ;  /* 0x0000000aff307819 */ /* 0x000fc40000011609 */
[----:B------:R-:W-:Y:S02]  /*69c0*/  LOP3.LUT R10, R29, 0xf000f, RZ, 0xc0, !PT ;  /* 0x000f000f1d0a7812 */ /* 0x000fe400078ec0ff */
[----:B------:R-:W-:Y:S02]  /*69d0*/  LOP3.LUT R39, R8, 0x300030, R39, 0xf8, !PT ;  /* 0x0030003008277812 */ /* 0x000fe400078ef827 */
[----:B------:R-:W-:Y:S02]  /*69e0*/  LOP3.LUT R41, R30, 0x300030, R41, 0xf8, !PT ;  /* 0x003000301e297812 */ /* 0x000fe400078ef829 */
[----:B------:R-:W-:Y:S02]  /*69f0*/  SHF.R.U32.HI R13, RZ, 0xc, R13 ;  /* 0x0000000cff0d7819 */ /* 0x000fe4000001160d */
[----:B------:R-:W-:Y:S02]  /*6a00*/  LOP3.LUT R29, R14, 0x3f003f, RZ, 0xc0, !PT ;  /* 0x003f003f0e1d7812 */ /* 0x000fe400078ec0ff */
        /* <DEDUP_REMOVED lines=9> */
[--C-:B------:R-:W-:Y:S02]  /*6aa0*/  SHF.R.U32.HI R45, RZ, 0x8, R11.reuse ;  /* 0x00000008ff2d7819 */ /* 0x100fe4000001160b */
[--C-:B------:R-:W-:Y:S02]  /*6ab0*/  SHF.R.U32.HI R4, RZ, 0x6, R11.reuse ;  /* 0x00000006ff047819 */ /* 0x100fe4000001160b */
[----:B------:R-:W-:Y:S02]  /*6ac0*/  SHF.R.U32.HI R50, RZ, 0xa, R11 ;  /* 0x0000000aff327819 */ /* 0x000fe4000001160b */
        /* <DEDUP_REMOVED lines=85> */
[----:B------:R-:W0:Y:S04]  /*7020*/  LDS.128 R4, [UR4+-0x80] ;  /* 0xffff8004ff047984 */ /* 0x000e280008000c00 */
[----:B------:R-:W1:Y:S01]  /*7030*/  LDS.128 R8, [UR4+-0x70] ;  /* 0xffff9004ff087984 */ /* 0x000e620008000c00 */
[-C--:B0-----:R-:W-:Y:S02]  /*7040*/  HFMA2 R52, R12, R4.reuse, RZ ;  /* 0x000000040c347231 */ /* 0x081fe400000000ff */
[----:B------:R-:W-:-:S04]  /*7050*/  HFMA2 R53, R13, R4, RZ.H0_H0 ;  /* 0x000000040d357231 */ /* 0x000fc800000400ff */
[-C--:B------:R-:W-:Y:S02]  /*7060*/  HFMA2 R53, R24, R5.reuse, R53 ;  /* 0x0000000518357231 */ /* 0x080fe40000000035 */
[----:B------:R-:W-:Y:S02]  /*7070*/  HFMA2 R52, R23, R5, R52 ;  /* 0x0000000517347231 */ /* 0x000fe40000000034 */
[----:B------:R-:W-:-:S04]  /*7080*/  HFMA2 R53, R28, R6, R53 ;  /* 0x000000061c357231 */ /* 0x000fc80000000035 */
[----:B------:R-:W-:Y:S02]  /*7090*/  HFMA2 R53, R36, R7, R53 ;  /* 0x0000000724357231 */ /* 0x000fe40000000035 */
[----:B------:R-:W-:Y:S02]  /*70a0*/  HFMA2 R52, R27, R6, R52 ;  /* 0x000000061b347231 */ /* 0x000fe40000000034 */
[----:B-1----:R-:W-:-:S04]  /*70b0*/  HFMA2 R53, R32, R8, R53 ;  /* 0x0000000820357231 */ /* 0x002fc80000000035 */
[----:B------:R-:W-:Y:S02]  /*70c0*/  HFMA2 R53, R42, R9, R53 ;  /* 0x000000092a357231 */ /* 0x000fe40000000035 */
[----:B------:R-:W-:Y:S02]  /*70d0*/  HFMA2 R52, R35, R7, R52 ;  /* 0x0000000723347231 */ /* 0x000fe40000000034 */
[----:B------:R-:W-:Y:S02]  /*70e0*/  HFMA2 R56, R41, R10, R53 ;  /* 0x0000000a29387231 */ /* 0x000fe40000000035 */
[----:B------:R-:W-:-:S04]  /*70f0*/  HFMA2 R52, R31, R8, R52 ;  /* 0x000000081f347231 */ /* 0x000fc80000000034 */
[----:B------:R-:W-:-:S04]  /*7100*/  HFMA2 R52, R40, R9, R52 ;  /* 0x0000000928347231 */ /* 0x000fc80000000034 */
[----:B------:R-:W-:-:S04]  /*7110*/  HFMA2 R52, R39, R10, R52 ;  /* 0x0000000a27347231 */ /* 0x000fc80000000034 */
[-C--:B------:R-:W-:Y:S02]  /*7120*/  HFMA2 R53, R47, R11.reuse, R52 ;  /* 0x0000000b2f357231 */ /* 0x080fe40000000034 */
[----:B------:R-:W-:Y:S02]  /*7130*/  HFMA2 R52, R48, R11, R56 ;  /* 0x0000000b30347231 */ /* 0x000fe40000000038 */
[-C--:B------:R-:W-:Y:S02]  /*7140*/  HFMA2 R56, R14, R4.reuse, RZ ;  /* 0x000000040e387231 */ /* 0x080fe400000000ff */
[----:B------:R-:W-:Y:S02]  /*7150*/  HFMA2 R4, R15, R4, RZ.H0_H0 ;  /* 0x000000040f047231 */ /* 0x000fe400000400ff */
[----:B------:R-:W-:Y:S02]  /*7160*/  HADD2 R52, R52.H0_H0, R52.H1_H1 ;  /* 0x3000003434347230 */ /* 0x000fe40000000800 */
[----:B------:R-:W-:-:S02]  /*7170*/  HFMA2 R4, R26, R5, R4 ;  /* 0x000000051a047231 */ /* 0x000fc40000000004 */
[----:B------:R-:W-:Y:S02]  /*7180*/  HFMA2 R56, R25, R5, R56 ;  /* 0x0000000519387231 */ /* 0x000fe40000000038 */
[----:B------:R-:W-:-:S05]  /*7190*/  HADD2 R53, R53.H0_H0, R53.H1_H1 ;  /* 0x3000003535357230 */ /* 0x000fca0000000800 */
[----:B------:R-:W-:Y:S01]  /*71a0*/  PRMT R53, R53, 0x5410, R52 ;  /* 0x0000541035357816 */ /* 0x000fe20000000034 */
[-C--:B------:R-:W-:Y:S02]  /*71b0*/  HFMA2 R56, R29, R6.reuse, R56 ;  /* 0x000000061d387231 */ /* 0x080fe40000000038 */
[----:B------:R-:W-:-:S04]  /*71c0*/  HFMA2 R6, R30, R6, R4 ;  /* 0x000000061e067231 */ /* 0x000fc80000000004 */
[-C--:B------:R-:W-:Y:S02]  /*71d0*/  HFMA2 R6, R38, R7.reuse, R6 ;  /* 0x0000000726067231 */ /* 0x080fe40000000006 */
[----:B------:R-:W-:Y:S02]  /*71e0*/  HFMA2 R4, R37, R7, R56 ;  /* 0x0000000725047231 */ /* 0x000fe40000000038 */
[----:B------:R-:W-:-:S04]  /*71f0*/  HFMA2 R6, R34, R8, R6 ;  /* 0x0000000822067231 */ /* 0x000fc80000000006 */
[----:B------:R-:W-:Y:S02]  /*7200*/  HFMA2 R6, R46, R9, R6 ;  /* 0x000000092e067231 */ /* 0x000fe40000000006 */
[----:B------:R-:W-:Y:S02]  /*7210*/  HFMA2 R4, R33, R8, R4 ;  /* 0x0000000821047231 */ /* 0x000fe40000000004 */
[----:B------:R-:W-:-:S04]  /*7220*/  HFMA2 R6, R45, R10, R6 ;  /* 0x0000000a2d067231 */ /* 0x000fc80000000006 */
[----:B------:R-:W-:Y:S02]  /*7230*/  HFMA2 R6, R50, R11, R6 ;  /* 0x0000000b32067231 */ /* 0x000fe40000000006 */
[----:B------:R-:W-:Y:S01]  /*7240*/  HFMA2 R5, R44, R9, R4 ;  /* 0x000000092c057231 */ /* 0x000fe20000000004 */
[----:B------:R-:W-:Y:S01]  /*7250*/  PRMT R4, R2, 0x7610, R0 ;  /* 0x0000761002047816 */ /* 0x000fe20000000000 */
[----:B------:R-:W-:-:S04]  /*7260*/  HADD2 R6, R6.H0_H0, R6.H1_H1 ;  /* 0x3000000606067230 */ /* 0x000fc80000000800 */
[----:B------:R-:W-:Y:S01]  /*7270*/  HFMA2 R21, R53, R4, R21 ;  /* 0x0000000435157231 */ /* 0x000fe20000000015 */
[----:B------:R-:W-:Y:S01]  /*7280*/  PRMT R4, R0, 0x7610, R2 ;  /* 0x0000761000047816 */ /* 0x000fe20000000002 */
[----:B------:R-:W-:-:S04]  /*7290*/  HFMA2 R5, R43, R10, R5 ;  /* 0x0000000a2b057231 */ /* 0x000fc80000000005 */
[----:B------:R-:W-:-:S04]  /*72a0*/  HFMA2 R5, R49, R11, R5 ;  /* 0x0000000b31057231 */ /* 0x000fc80000000005 */
[----:B------:R-:W-:-:S05]  /*72b0*/  HADD2 R5, R5.H0_H0, R5.H1_H1 ;  /* 0x3000000505057230 */ /* 0x000fca0000000800 */
[----:B------:R-:W-:-:S05]  /*72c0*/  PRMT R5, R5, 0x5410, R6 ;  /* 0x0000541005057816 */ /* 0x000fca0000000006 */
[----:B------:R-:W-:-:S07]  /*72d0*/  HFMA2 R20, R5, R4, R20 ;  /* 0x0000000405147231 */ /* 0x000fce0000000014 */
.L_x_3669:
[----:B------:R-:W-:Y:S05]  /*72e0*/  BRA.U UP0, `(.L_x_3670) ;  /* 0x0000000100b07547 */ /* 0x000fea000b800000 */
        /* <DEDUP_REMOVED lines=29> */
[-C--:B------:R-:W-:Y:S01]  /*74c0*/  HFMA2 R5, R40, R9.reuse, R4 ;  /* 0x0000000928057231 */ /* 0x080fe20000000004 */
[----:B------:R-:W-:Y:S01]  /*74d0*/  PRMT R4, R2, 0x7610, R0 ;  /* 0x0000761002047816 */ /* 0x000fe20000000000 */
        /* <DEDUP_REMOVED lines=10> */
[----:B------:R-:W-:Y:S01]  /*7580*/  HFMA2 R19, R5, R4, R19 ;  /* 0x0000000405137231 */ /* 0x000fe20000000013 */
[----:B------:R-:W-:-:S05]  /*7590*/  PRMT R5, R0, 0x7610, R2 ;  /* 0x0000761000057816 */ /* 0x000fca0000000002 */
[----:B------:R-:W-:-:S07]  /*75a0*/  HFMA2 R17, R14, R5, R17 ;  /* 0x000000050e117231 */ /* 0x000fce0000000011 */
.L_x_3670:
[C---:B------:R-:W-:Y:S01]  /*75b0*/  IMAD.WIDE R12, R16.reuse, 0x4, R54 ;  /* 0x00000004100c7825 */ /* 0x040fe200078e0236 */
[----:B------:R-:W2:Y:S03]  /*75c0*/  LDG.E.128.CONSTANT R4, desc[UR12][R54.64] ;  /* 0x0000000c36047981 */ /* 0x000ea6000c1e9d00 */
[----:B------:R-:W-:Y:S02]  /*75d0*/  IMAD.WIDE R52, R16, 0x4, R12 ;  /* 0x0000000410347825 */ /* 0x000fe400078e020c */
[----:B------:R-:W3:Y:S04]  /*75e0*/  LDG.E.128.CONSTANT R12, desc[UR12][R12.64] ;  /* 0x0000000c0c0c7981 */ /* 0x000ee8000c1e9d00 */
[----:B------:R-:W4:Y:S01]  /*75f0*/  LDG.E.128.CONSTANT R8, desc[UR12][R52.64] ;  /* 0x0000000c34087981 */ /* 0x000f22000c1e9d00 */
[----:B-----5:R-:W-:-:S02]  /*7600*/  @!P0 IADD3 R22, PT, PT, R51, UR6, RZ ;  /* 0x0000000633168c10 */ /* 0x020fc4000fffe0ff */
[----:B------:R-:W-:Y:S02]  /*7610*/  @!P0 IADD3 R51, PT, PT, R18, 0x1, RZ ;  /* 0x0000000112338810 */ /* 0x000fe40007ffe0ff */
[----:B--2---:R-:W-:Y:S02]  /*7620*/  LOP3.LUT R25, R4, 0x3f003f, RZ, 0xc0, !PT ;  /* 0x003f003f04197812 */ /* 0x004fe400078ec0ff */
[--C-:B------:R-:W-:Y:S02]  /*7630*/  SHF.R.U32.HI R24, RZ, 0x6, R4.reuse ;  /* 0x00000006ff187819 */ /* 0x100fe40000011604 */
[----:B------:R-:W-:Y:S02]  /*7640*/  SHF.R.U32.HI R4, RZ, 0xc, R4 ;  /* 0x0000000cff047819 */ /* 0x000fe40000011604 */
[----:B------:R-:W-:Y:S02]  /*7650*/  SHF.R.U32.HI R28, RZ, 0xc, R5 ;  /* 0x0000000cff1c7819 */ /* 0x000fe40000011605 */
        /* <DEDUP_REMOVED lines=8> */
[----:B----4-:R-:W-:Y:S02]  /*76e0*/  SHF.R.U32.HI R39, RZ, 0x8, R8 ;  /* 0x00000008ff277819 */ /* 0x010fe40000011608 */
[----:B------:R-:W-:Y:S02]  /*76f0*/  SHF.R.U32.HI R41, RZ, 0x8, R9 ;  /* 0x00000008ff297819 */ /* 0x000fe40000011609 */
[----:B------:R-:W-:Y:S02]  /*7700*/  LOP3.LUT R4, R4, 0xf000f, RZ, 0xc0, !PT ;  /* 0x000f000f04047812 */ /* 0x000fe400078ec0ff */
        /* <DEDUP_REMOVED lines=9> */
[----:B------:R-:W-:Y:S02]  /*77a0*/  LOP3.LUT R10, R7, 0xf000f, RZ, 0xc0, !PT ;  /* 0x000f000f070a7812 */ /* 0x000fe400078ec0ff */
[----:B------:R-:W-:Y:S02]  /*77b0*/  LOP3.LUT R39, R4, 0x300030, R39, 0xf8, !PT ;  /* 0x0030003004277812 */ /* 0x000fe400078ef827 */
[----:B------:R-:W-:Y:S02]  /*77c0*/  LOP3.LUT R41, R28, 0x300030, R41, 0xf8, !PT ;  /* 0x003000301c297812 */ /* 0x000fe400078ef829 */
[----:B---3--:R-:W-:Y:S02]  /*77d0*/  LOP3.LUT R7, R12, 0x3f003f, RZ, 0xc0, !PT ;  /* 0x003f003f0c077812 */ /* 0x008fe400078ec0ff */
        /* <DEDUP_REMOVED lines=10> */
[----:B------:R-:W-:Y:S02]  /*7880*/  SHF.R.U32.HI R15, RZ, 0xc, R15 ;  /* 0x0000000cff0f7819 */ /* 0x000fe4000001160f */
[--C-:B------:R-:W-:Y:S02]  /*7890*/  SHF.R.U32.HI R42, RZ, 0x6, R9.reuse ;  /* 0x00000006ff2a7819 */ /* 0x100fe40000011609 */
[----:B------:R-:W-:-:S02]  /*78a0*/  SHF.R.U32.HI R48, RZ, 0xa, R9 ;  /* 0x0000000aff307819 */ /* 0x000fc40000011609 */
[--C-:B------:R-:W-:Y:S02]  /*78b0*/  SHF.R.U32.HI R45, RZ, 0x8, R11.reuse ;  /* 0x00000008ff2d7819 */ /* 0x100fe4000001160b */
[--C-:B------:R-:W-:Y:S02]  /*78c0*/  SHF.R.U32.HI R46, RZ, 0x6, R11.reuse ;  /* 0x00000006ff2e7819 */ /* 0x100fe4000001160b */
        /* <DEDUP_REMOVED lines=9> */
[----:B------:R-:W-:-:S02]  /*7960*/  LOP3.LUT R45, R10, 0x300030, R45, 0xf8, !PT ;  /* 0x003000300a2d7812 */ /* 0x000fc400078ef82d */
[----:B------:R-:W-:Y:S02]  /*7970*/  LOP3.LUT R47, R12, 0x300030, R47, 0xf8, !PT ;  /* 0x003000300c2f7812 */ /* 0x000fe400078ef82f */
        /* <DEDUP_REMOVED lines=123> */
.L_x_3671:
[----:B------:R-:W-:Y:S01]  /*8130*/  @!P0 MOV R18, R51 ;  /* 0x0000003300128202 */ /* 0x000fe20000000f00 */
[----:B------:R-:W-:Y:S06]  /*8140*/  BRA.U UP0, `(.L_x_3672) ;  /* 0x0000000100b07547 */ /* 0x000fec000b800000 */
        /* <DEDUP_REMOVED lines=44> */
.L_x_3672:
[----:B------:R-:W-:Y:S01]  /*8410*/  UIADD3 UR10, UP1, UPT, UR10, 0x80, URZ ;  /* 0x000000800a0a7890 */ /* 0x000fe2000ff3e0ff */
[----:B------:R-:W-:Y:S01]  /*8420*/  IMAD.WIDE R52, R16, 0x4, R52 ;  /* 0x0000000410347825 */ /* 0x000fe200078e0234 */
[----:B------:R-:W-:Y:S02]  /*8430*/  UIADD3 UR6, UPT, UPT, UR6, 0x20, URZ ;  /* 0x0000002006067890 */ /* 0x000fe4000fffe0ff */
[----:B------:R-:W-:Y:S02]  /*8440*/  UIADD3.X UR8, UPT, UPT, URZ, UR8, URZ, UP1, !UPT ;  /* 0x00000008ff087290 */ /* 0x000fe40008ffe4ff */
[----:B------:R-:W-:Y:S02]  /*8450*/  UISETP.GE.AND UP1, UPT, UR6, UR7, UPT ;  /* 0x000000070600728c */ /* 0x000fe4000bf26270 */
[----:B------:R-:W-:-:S07]  /*8460*/  UIADD3 UR4, UPT, UPT, UR4, 0x40, URZ ;  /* 0x0000004004047890 */ /* 0x000fce000fffe0ff */
[----:B------:R-:W-:Y:S05]  /*8470*/  BRA.U !UP1, `(.L_x_3673) ;  /* 0xffffffe1098c7547 */ /* 0x000fea000b83ffff */
.L_x_3668:
[----:B------:R-:W0:Y:S01]  /*8480*/  S2R R5, SR_CTAID.X ;  /* 0x0000000000057919 */ /* 0x000e220000002500 */
[----:B------:R-:W1:Y:S01]  /*8490*/  S2UR UR4, SR_CTAID.Y ;  /* 0x00000000000479c3 */ /* 0x000e620000002600 */
[----:B------:R-:W-:Y:S01]  /*84a0*/  HMUL2 R21, R21, UR16.H0_H0 ;  /* 0x2000001015157c32 */ /* 0x000fe20008000000 */
[----:B------:R-:W0:Y:S06]  /*84b0*/  S2R R0, SR_TID.X ;  /* 0x0000000000007919 */ /* 0x000e2c0000002100 */
[----:B------:R-:W2:Y:S01]  /*84c0*/  LDC.64 R6, c[0x0][0x3a0] ;  /* 0x0000e800ff067b82 */ /* 0x000ea20000000a00 */
[----:B-1----:R-:W-:Y:S01]  /*84d0*/  USHF.L.U32 UR4, UR4, 0x1, URZ ;  /* 0x0000000104047899 */ /* 0x002fe200080006ff */
[----:B0-----:R-:W-:-:S06]  /*84e0*/  LEA R5, R5, R0, 0x6 ;  /* 0x0000000005057211 */ /* 0x001fcc00078e30ff */
[----:B------:R-:W0:Y:S01]  /*84f0*/  LDC R0, c[0x0][0x3a8] ;  /* 0x0000ea00ff007b82 */ /* 0x000e220000000800 */
[----:B------:R-:W-:-:S05]  /*8500*/  SHF.L.U32 R5, R5, 0x2, RZ ;  /* 0x0000000205057819 */ /* 0x000fca00000006ff */
[----:B------:R-:W-:-:S04]  /*8510*/  IMAD R5, R16, UR4, R5 ;  /* 0x0000000410057c24 */ /* 0x000fc8000f8e0205 */
        /* <DEDUP_REMOVED lines=11> */
.L_x_3677:
[----:B------:R-:W0:Y:S02]  /*85d0*/  LDS R4, [R0] ;  /* 0x0000000000047984 */ /* 0x000e240000000800 */
[----:B0-----:R-:W-:-:S05]  /*85e0*/  HADD2 R5, R4, R21 ;  /* 0x0000001504057230 */ /* 0x001fca0000000000 */
[----:B------:R-:W0:Y:S02]  /*85f0*/  ATOMS.CAST.SPIN P1, [R0], R4, R5 ;  /* 0x000000040000758d */ /* 0x000e240001820005 */
[----:B0-----:R-:W-:Y:S05]  /*8600*/  @!P1 BRA `(.L_x_3677) ;  /* 0xfffffffc00f09947 */ /* 0x001fea000383ffff */
[----:B------:R-:W-:Y:S05]  /*8610*/  BRA `(.L_x_3675) ;  /* 0x00000000000c7947 */ /* 0x000fea0003800000 */
.L_x_3676:
[----:B------:R-:W2:Y:S02]  /*8620*/  LD.E R0, desc[UR12][R6.64] ;  /* 0x0000000c06007980 */ /* 0x000ea4000c101900 */
[----:B--2---:R-:W-:-:S05]  /*8630*/  IADD3 R5, PT, PT, R21, R0, RZ ;  /* 0x0000000015057210 */ /* 0x004fca0007ffe0ff */
[----:B------:R0:W-:Y:S02]  /*8640*/  ST.E desc[UR12][R6.64], R5 ;  /* 0x0000000506007985 */ /* 0x0001e4000c10190c */
.L_x_3675:
[----:B------:R-:W-:Y:S05]  /*8650*/  BSYNC.RECONVERGENT B0 ;  /* 0x0000000000007941 */ /* 0x000fea0003800200 */
.L_x_3674:
[----:B------:R1:W-:Y:S01]  /*8660*/  ATOM.E.ADD.F16x2.RN.STRONG.GPU P1, RZ, desc[UR12][R6.64+0x4], R9 ;  /* 0x8000040906ff79a2 */ /* 0x0003e2000c12e10c */
[----:B------:R-:W-:Y:S04]  /*8670*/  BSSY.RECONVERGENT B0, `(.L_x_3678) ;  /* 0x000000e000007945 */ /* 0x000fe80003800200 */
[----:B-1----:R-:W-:Y:S05]  /*8680*/  @P1 BRA `(.L_x_3679) ;  /* 0x0000000000301947 */ /* 0x002fea0003800000 */
[----:B------:R-:W1:Y:S02]  /*8690*/  QSPC.E.S P1, RZ, [R6+0x4] ;  /* 0x0000040006ff73aa */ /* 0x000e640000020500 */
[----:B-1----:R-:W-:Y:S05]  /*86a0*/  @!P1 BRA `(.L_x_3680) ;  /* 0x00000000001c9947 */ /* 0x002fea0003800000 */
[----:B------:R-:W-:-:S04]  /*86b0*/  MOV R4, R6 ;  /* 0x0000000600047202 */ /* 0x000fc80000000f00 */
[----:B------:R-:W-:-:S07]  /*86c0*/  MOV R0, R4 ;  /* 0x0000000400007202 */ /* 0x000fce0000000f00 */
.L_x_3681:
[----:B------:R-:W0:Y:S02]  /*86d0*/  LDS R4, [R0+0x4] ;  /* 0x0000040000047984 */ /* 0x000e240000000800 */
[----:B0-----:R-:W-:-:S05]  /*86e0*/  HFMA2 R5, R4, 1, 1, R9 ;  /* 0x3c003c0004057831 */ /* 0x001fca0000000009 */
[----:B------:R-:W0:Y:S02]  /*86f0*/  ATOMS.CAST.SPIN P1, [R0+0x4], R4, R5 ;  /* 0x000004040000758d */ /* 0x000e240001820005 */
[----:B0-----:R-:W-:Y:S05]  /*8700*/  @!P1 BRA `(.L_x_3681) ;  /* 0xfffffffc00f09947 */ /* 0x001fea000383ffff */
[----:B------:R-:W-:Y:S05]  /*8710*/  BRA `(.L_x_3679) ;  /* 0x00000000000c7947 */ /* 0x000fea0003800000 */
.L_x_3680:
[----:B------:R-:W0:Y:S02]  /*8720*/  LD.E R0, desc[UR12][R6.64+0x4] ;  /* 0x0000040c06007980 */ /* 0x000e24000c101900 */
[----:B0-----:R-:W-:-:S05]  /*8730*/  IADD3 R5, PT, PT, R9, R0, RZ ;  /* 0x0000000009057210 */ /* 0x001fca0007ffe0ff */
[----:B------:R1:W-:Y:S02]  /*8740*/  ST.E desc[UR12][R6.64+0x4], R5 ;  /* 0x0000040506007985 */ /* 0x0003e4000c10190c */
.L_x_3679:
[----:B------:R-:W-:Y:S05]  /*8750*/  BSYNC.RECONVERGENT B0 ;  /* 0x0000000000007941 */ /* 0x000fea0003800200 */
.L_x_3678:
        /* <DEDUP_REMOVED lines=11> */
.L_x_3685:
[----:B------:R-:W0:Y:S02]  /*8810*/  LDS R2, [R0] ;  /* 0x0000000000027984 */ /* 0x000e240000000800 */
[----:B0-----:R-:W-:-:S05]  /*8820*/  HADD2 R3, R2, R19 ;  /* 0x0000001302037230 */ /* 0x001fca0000000000 */
[----:B------:R-:W0:Y:S02]  /*8830*/  ATOMS.CAST.SPIN P0, [R0], R2, R3 ;  /* 0x000000020000758d */ /* 0x000e240001800003 */
[----:B0-----:R-:W-:Y:S05]  /*8840*/  @!P0 BRA `(.L_x_3685) ;  /* 0xfffffffc00f08947 */ /* 0x001fea000383ffff */
[----:B------:R-:W-:Y:S05]  /*8850*/  BRA `(.L_x_3683) ;  /* 0x00000000000c7947 */ /* 0x000fea0003800000 */
.L_x_3684:
[----:B------:R-:W2:Y:S02]  /*8860*/  LD.E R0, desc[UR12][R6.64] ;  /* 0x0000000c06007980 */ /* 0x000ea4000c101900 */
[----:B--2---:R-:W-:-:S05]  /*8870*/  IADD3 R3, PT, PT, R19, R0, RZ ;  /* 0x0000000013037210 */ /* 0x004fca0007ffe0ff */
[----:B------:R0:W-:Y:S02]  /*8880*/  ST.E desc[UR12][R6.64], R3 ;  /* 0x0000000306007985 */ /* 0x0001e4000c10190c */
.L_x_3683:
[----:B------:R-:W-:Y:S05]  /*8890*/  BSYNC.RECONVERGENT B0 ;  /* 0x0000000000007941 */ /* 0x000fea0003800200 */
.L_x_3682:
[----:B------:R1:W-:Y:S02]  /*88a0*/  ATOM.E.ADD.F16x2.RN.STRONG.GPU P0, RZ, desc[UR12][R6.64+0x4], R17 ;  /* 0x8000041106ff79a2 */ /* 0x0003e4000c10e10c */
[----:B-1----:R-:W-:Y:S05]  /*88b0*/  @P0 EXIT ;  /* 0x000000000000094d */ /* 0x002fea0003800000 */
[----:B------:R-:W1:Y:S02]  /*88c0*/  QSPC.E.S P0, RZ, [R6+0x4] ;  /* 0x0000040006ff73aa */ /* 0x000e640000000500 */
[----:B-1----:R-:W-:Y:S05]  /*88d0*/  @!P0 BRA `(.L_x_3686) ;  /* 0x00000000001c8947 */ /* 0x002fea0003800000 */
[----:B------:R-:W-:-:S04]  /*88e0*/  MOV R2, R6 ;  /* 0x0000000600027202 */ /* 0x000fc80000000f00 */
[----:B------:R-:W-:-:S07]  /*88f0*/  MOV R0, R2 ;  /* 0x0000000200007202 */ /* 0x000fce0000000f00 */
.L_x_3687:
[----:B------:R-:W0:Y:S02]  /*8900*/  LDS R2, [R0+0x4] ;  /* 0x0000040000027984 */ /* 0x000e240000000800 */
[----:B0-----:R-:W-:-:S05]  /*8910*/  HFMA2 R3, R2, 1, 1, R17 ;  /* 0x3c003c0002037831 */ /* 0x001fca0000000011 */
[----:B------:R-:W0:Y:S02]  /*8920*/  ATOMS.CAST.SPIN P0, [R0+0x4], R2, R3 ;  /* 0x000004020000758d */ /* 0x000e240001800003 */
[----:B0-----:R-:W-:Y:S05]  /*8930*/  @!P0 BRA `(.L_x_3687) ;  /* 0xfffffffc00f08947 */ /* 0x001fea000383ffff */
[----:B------:R-:W-:Y:S05]  /*8940*/  EXIT ;  /* 0x000000000000794d */ /* 0x000fea0003800000 */
.L_x_3686:
[----:B------:R-:W0:Y:S02]  /*8950*/  LD.E R0, desc[UR12][R6.64+0x4] ;  /* 0x0000040c06007980 */ /* 0x000e24000c101900 */
[----:B0-----:R-:W-:-:S05]  /*8960*/  IADD3 R3, PT, PT, R17, R0, RZ ;  /* 0x0000000011037210 */ /* 0x001fca0007ffe0ff */
[----:B------:R-:W-:Y:S01]  /*8970*/  ST.E desc[UR12][R6.64+0x4], R3 ;  /* 0x0000040306007985 */ /* 0x000fe2000c10190c */
[----:B------:R-:W-:Y:S05]  /*8980*/  EXIT ;  /* 0x000000000000794d */ /* 0x000fea0003800000 */
.L_x_3688:
        /* <DEDUP_REMOVED lines=15> */
.L_x_5331:


//--------------------- .text._Z23gemm_half_q_half_kernelILi2ELi40ELb1ELb1ELi64EEvPK6__halfPKjS4_S2_PS0_iiiiPKtS7_iiiiiibS2_i --------------------------
	.section	.text._Z23gemm_half_q_half_kernelILi2ELi40ELb1ELb1ELi64EEvPK6__halfPKjS4_S2_PS0_iiiiPKtS7_iiiiiibS2_i,"ax",@progbits
	.align	128
        .global         _Z23gemm_half_q_half_kernelILi2ELi40ELb1ELb1ELi64EEvPK6__halfPKjS4_S2_PS0_iiiiPKtS7_iiiiiibS2_i
        .type           _Z23gemm_half_q_half_kernelILi2ELi40ELb1ELb1ELi64EEvPK6__halfPKjS4_S2_PS0_iiiiPKtS7_iiiiiibS2_i,@function
        .size           _Z23gemm_half_q_half_kernelILi2ELi40ELb1ELb1ELi64EEvPK6__halfPKjS4_S2_PS0_iiiiPKtS7_iiiiiibS2_i,(.L_x_5332 - _Z23gemm_half_q_half_kernelILi2ELi40ELb1ELb1ELi64EEvPK6__halfPKjS4_S2_PS0_iiiiPKtS7_iiiiiibS2_i)
        .other          _Z23gemm_half_q_half_kernelILi2ELi40ELb1ELb1ELi64EEvPK6__halfPKjS4_S2_PS0_iiiiPKtS7_iiiiiibS2_i,@"STO_CUDA_ENTRY STV_DEFAULT"
_Z23gemm_half_q_half_kernelILi2ELi40ELb1ELb1ELi64EEvPK6__halfPKjS4_S2_PS0_iiiiPKtS7_iiiiiibS2_i:
.text._Z23gemm_half_q_half_kernelILi2ELi40ELb1ELb1ELi64EEvPK6__halfPKjS4_S2_PS0_iiiiPKtS7_iiiiiibS2_i:
[----:B------:R-:W0:Y:S08]  /*0000*/  LDC R1, c[0x0][0x37c] ;  /* 0x0000df00ff017b82 */ /* 0x000e300000000800 */
[----:B------:R-:W1:Y:S01]  /*0010*/  S2UR UR12, SR_CTAID.Y ;  /* 0x00000000000c79c3 */ /* 0x000e620000002600 */
[----:B------:R-:W2:Y:S01]  /*0020*/  LDCU UR5, c[0x0][0x3a8] ;  /* 0x00007500ff0577ac */ /* 0x000ea20008000800 */
[----:B0-----:R-:W-:Y:S01]  /*0030*/  IADD3 R1, PT, PT, R1, -0x10, RZ ;  /* 0xfffffff001017810 */ /* 0x001fe20007ffe0ff */
[----:B-1----:R-:W-:-:S04]  /*0040*/  USHF.L.U32 UR18, UR12, 0x1, URZ ;  /* 0x000000010c127899 */ /* 0x002fc800080006ff */
[----:B--2---:R-:W-:-:S04]  /*0050*/  UIADD3 UR5, UPT, UPT, -UR18, UR5, URZ ;  /* 0x0000000512057290 */ /* 0x004fc8000fffe1ff */
        /* <DEDUP_REMOVED lines=68> */
.L_x_3694:
        /* <DEDUP_REMOVED lines=32> */
.L_x_3693:
        /* <DEDUP_REMOVED lines=20> */
.L_x_3695:
[----:B------:R-:W-:-:S13]  /*07e0*/  ISETP.EQ.AND P1, PT, RZ, UR10, PT ;  /* 0x0000000aff007c0c */ /* 0x000fda000bf22270 */
[----:B------:R-:W-:Y:S05]  /*07f0*/  @!P0 BRA P1, `(.L_x_3690) ;  /* 0x0000000400748947 */ /* 0x000fea0000800000 */
.L_x_3692:
        /* <DEDUP_REMOVED lines=12> */
.L_x_3691:
        /* <DEDUP_REMOVED lines=15> */
.L_x_3698:
        /* <DEDUP_REMOVED lines=32> */
.L_x_3697:
        /* <DEDUP_REMOVED lines=21> */
.L_x_3699:
[----:B------:R-:W-:-:S09]  /*0d00*/  UISETP.NE.OR UP0, UPT, UR10, URZ, UP0 ;  /* 0x000000ff0a00728c */ /* 0x000fd20008705670 */
[----:B------:R-:W-:Y:S05]  /*0d10*/  BRA.U !UP0, `(.L_x_3690) ;  /* 0x00000001082c7547 */ /* 0x000fea000b800000 */
.L_x_3696:
        /* <DEDUP_REMOVED lines=11> */
.L_x_3690:
[----:B------:R-:W-:Y:S05]  /*0dd0*/  BSYNC.RECONVERGENT B0 ;  /* 0x0000000000007941 */ /* 0x000fea0003800200 */
.L_x_3689:
        /* <DEDUP_REMOVED lines=20> */
.L_x_3703:
        /* <DEDUP_REMOVED lines=15> */
.L_x_3702:
        /* <DEDUP_REMOVED lines=12> */
.L_x_3704:
[----:B------:R-:W-:-:S09]  /*10d0*/  UISETP.NE.OR UP0, UPT, UR9, URZ, UP0 ;  /* 0x000000ff0900728c */ /* 0x000fd20008705670 */
[----:B------:R-:W-:Y:S05]  /*10e0*/  BRA.U !UP0, `(.L_x_3700) ;  /* 0x00000001081c7547 */ /* 0x000fea000b800000 */
.L_x_3701:
[----:B012---:R-:W0:Y:S02]  /*10f0*/  LDC.64 R4, c[0x0][0x3a0] ;  /* 0x0000e800ff047b82 */ /* 0x007e240000000a00 */
.L_x_3705:
[C---:B0-----:R-:W-:Y:S01]  /*1100*/  IMAD.WIDE R6, R15.reuse, 0x2, R4 ;  /* 0x000000020f067825 */ /* 0x041fe200078e0204 */
[----:B------:R-:W-:Y:S01]  /*1110*/  UIADD3 UR9, UPT, UPT, UR9, 0x1, URZ ;  /* 0x0000000109097890 */ /* 0x000fe2000fffe0ff */
[----:B------:R-:W-:-:S03]  /*1120*/  IADD3 R15, PT, PT, R15, UR16, RZ ;  /* 0x000000100f0f7c10 */ /* 0x000fc6000fffe0ff */
[----:B------:R3:W-:Y:S01]  /*1130*/  STG.E.64 desc[UR14][R6.64], RZ ;  /* 0x000000ff06007986 */ /* 0x0007e2000c101b0e */
[----:B------:R-:W-:-:S09]  /*1140*/  UISETP.NE.AND UP0, UPT, UR9, URZ, UPT ;  /* 0x000000ff0900728c */ /* 0x000fd2000bf05270 */
[----:B---3--:R-:W-:Y:S05]  /*1150*/  BRA.U UP0, `(.L_x_3705) ;  /* 0xfffffffd00e87547 */ /* 0x008fea000b83ffff */
.L_x_3700:
[----:B------:R-:W3:Y:S01]  /*1160*/  LDCU.64 UR12, c[0x0][0x3b8] ;  /* 0x00007700ff0c77ac */ /* 0x000ee20008000a00 */
[----:B------:R-:W-:Y:S01]  /*1170*/  BAR.SYNC.DEFER_BLOCKING 0x0 ;  /* 0x0000000000007b1d */ /* 0x000fe20000010000 */
[----:B------:R-:W-:Y:S01]  /*1180*/  ISETP.LE.AND P0, PT, R0, UR6, PT ;  /* 0x0000000600007c0c */ /* 0x000fe2000bf03270 */
[----:B------:R-:W-:-:S04]  /*1190*/  USHF.L.U32 UR10, UR8, 0x7, URZ ;  /* 0x00000007080a7899 */ /* 0x000fc800080006ff */
[----:B---3--:R-:W-:-:S06]  /*11a0*/  UIMAD.WIDE.U32 UR10, UR10, 0x2, UR12 ;  /* 0x000000020a0a78a5 */ /* 0x008fcc000f8e000c */
[----:B-12---:R-:W-:Y:S02]  /*11b0*/  MOV R4, UR10 ;  /* 0x0000000a00047c02 */ /* 0x006fe40008000f00 */
[----:B0-----:R-:W-:Y:S01]  /*11c0*/  MOV R5, UR11 ;  /* 0x0000000b00057c02 */ /* 0x001fe20008000f00 */
        /* <DEDUP_REMOVED lines=8> */
[----:B-----5:R-:W-:Y:S01]  /*1250*/  HFMA2 R20, -RZ, RZ, 0, 0 ;  /* 0x00000000ff147431 */ /* 0x020fe200000001ff */
[----:B------:R-:W-:Y:S01]  /*1260*/  LEA.HI R13, R13, R16, RZ, 0x3 ;  /* 0x000000100d0d7211 */ /* 0x000fe200078f18ff */
[----:B------:R-:W-:Y:S01]  /*1270*/  UMOV UR4, UR6 ;  /* 0x0000000600047c82 */ /* 0x000fe20008000000 */
[----:B------:R-:W-:Y:S02]  /*1280*/  LOP3.LUT R2, R2, 0x10, RZ, 0xc0, !PT ;  /* 0x0000001002027812 */ /* 0x000fe400078ec0ff */
[----:B------:R-:W-:-:S07]  /*1290*/  SHF.R.S32.HI R18, RZ, 0x3, R13 ;  /* 0x00000003ff127819 */ /* 0x000fce000001140d */
.L_x_3707:
[----:B------:R-:W-:-:S05]  /*12a0*/  IADD3 R13, PT, PT, R17, R20, RZ ;  /* 0x00000014110d7210 */ /* 0x000fca0007ffe0ff */
        /* <DEDUP_REMOVED lines=13> */
[----:B---3--:R-:W-:-:S04]  /*1380*/  SHF.R.U32.HI R19, RZ, R2, R11 ;  /* 0x00000002ff137219 */ /* 0x008fc8000001160b */
        /* <DEDUP_REMOVED lines=30> */
.L_x_3706:
[----:B-----5:R0:W5:Y:S01]  /*1570*/  LDG.E.U16.CONSTANT R20, desc[UR14][R4.64+0x2] ;  /* 0x0000020e04147981 */ /* 0x020162000c1e9500 */
[----:B------:R-:W1:Y:S03]  /*1580*/  LDCU UR11, c[0x0][0x3c8] ;  /* 0x00007900ff0b77ac */ /* 0x000e660008000800 */
[----:B------:R0:W5:Y:S01]  /*1590*/  LDL.64 R6, [R1] ;  /* 0x0000000001067983 */ /* 0x0001620000100a00 */
[----:B------:R-:W2:Y:S01]  /*15a0*/  LDCU UR17, c[0x0][0x3cc] ;  /* 0x00007980ff1177ac */ /* 0x000ea20008000800 */
[----:B------:R-:W-:Y:S01]  /*15b0*/  HFMA2 R2, -RZ, RZ, 0, 0 ;  /* 0x00000000ff027431 */ /* 0x000fe200000001ff */
[----:B------:R-:W-:Y:S02]  /*15c0*/  CS2R R8, SRZ ;  /* 0x0000000000087805 */ /* 0x000fe4000001ff00 */
[----:B------:R-:W-:Y:S01]  /*15d0*/  MOV R11, RZ ;  /* 0x000000ff000b7202 */ /* 0x000fe20000000f00 */
[----:B------:R-:W3:Y:S01]  /*15e0*/  LDCU UR20, c[0x0][0x3d0] ;  /* 0x00007a00ff1477ac */ /* 0x000ee20008000800 */
[----:B------:R-:W4:Y:S01]  /*15f0*/  LDCU UR21, c[0x0][0x3d4] ;  /* 0x00007a80ff1577ac */ /* 0x000f220008000800 */
[----:B------:R-:W0:Y:S01]  /*1600*/  LDCU UR22, c[0x0][0x3d8] ;  /* 0x00007b00ff1677ac */ /* 0x000e220008000800 */
[----:B-1----:R-:W-:-:S02]  /*1610*/  UISETP.LT.AND UP0, UPT, UR6, UR11, UPT ;  /* 0x0000000b0600728c */ /* 0x002fc4000bf01270 */
[----:B------:R-:W-:Y:S02]  /*1620*/  UISETP.GT.AND UP4, UPT, UR6, UR11, UPT ;  /* 0x0000000b0600728c */ /* 0x000fe4000bf84270 */
[----:B------:R-:W-:Y:S02]  /*1630*/  USEL UR4, UR6, UR11, UP0 ;  /* 0x0000000b06047287 */ /* 0x000fe40008000000 */
[----:B--2---:R-:W-:Y:S02]  /*1640*/  UISETP.GT.AND UP0, UPT, UR6, UR17, UPT ;  /* 0x000000110600728c */ /* 0x004fe4000bf04270 */
[----:B------:R-:W-:Y:S02]  /*1650*/  USHF.R.S32.HI UR9, URZ, 0x1f, UR4 ;  /* 0x0000001fff097899 */ /* 0x000fe40008011404 */
[----:B---3--:R-:W-:Y:S02]  /*1660*/  UISETP.GT.AND UP1, UPT, UR6, UR20, UPT ;  /* 0x000000140600728c */ /* 0x008fe4000bf24270 */
[----:B------:R-:W-:-:S02]  /*1670*/  ULEA.HI UR9, UR9, UR4, URZ, 0x5 ;  /* 0x0000000409097291 */ /* 0x000fc4000f8f28ff */
[----:B----4-:R-:W-:Y:S02]  /*1680*/  UISETP.GT.AND UP2, UPT, UR6, UR21, UPT ;  /* 0x000000150600728c */ /* 0x010fe4000bf44270 */
[----:B0-----:R-:W-:Y:S02]  /*1690*/  UISETP.GT.AND UP3, UPT, UR6, UR22, UPT ;  /* 0x000000160600728c */ /* 0x001fe4000bf64270 */
        /* <DEDUP_REMOVED lines=11> */
.L_x_3708:
        /* <DEDUP_REMOVED lines=8> */
.L_x_3709:
        /* <DEDUP_REMOVED lines=8> */
.L_x_3710:
        /* <DEDUP_REMOVED lines=8> */
.L_x_3711:
        /* <DEDUP_REMOVED lines=8> */
.L_x_3712:
[----:B------:R-:W-:Y:S01]  /*1950*/  ULEA UR4, UR10, UR4, 0x3 ;  /* 0x000000040a047291 */ /* 0x000fe2000f8e18ff */
[----:B------:R-:W0:Y:S01]  /*1960*/  S2UR UR9, SR_CgaCtaId ;  /* 0x00000000000979c3 */ /* 0x000e220000008800 */
[----:B------:R-:W1:Y:S01]  /*1970*/  LDCU.64 UR10, c[0x0][0x388] ;  /* 0x00007100ff0a77ac */ /* 0x000e620008000a00 */
[----:B------:R-:W-:Y:S01]  /*1980*/  VIMNMX R0, PT, PT, R0, UR17, PT ;  /* 0x0000001100007c48 */ /* 0x000fe2000bfe0100 */
[----:B------:R-:W-:Y:S01]  /*1990*/  HFMA2 R18, -RZ, RZ, 0, 0 ;  /* 0x00000000ff127431 */ /* 0x000fe200000001ff */
[----:B------:R-:W-:Y:S02]  /*19a0*/  PRMT R21, RZ, 0x5410, RZ ;  /* 0x00005410ff157816 */ /* 0x000fe400000000ff */
[----:B------:R-:W-:Y:S01]  /*19b0*/  IADD3 R2, PT, PT, R9, UR4, R2 ;  /* 0x0000000409027c10 */ /* 0x000fe2000fffe002 */
[----:B------:R-:W-:Y:S01]  /*19c0*/  UMOV UR4, 0x400 ;  /* 0x0000040000047882 */ /* 0x000fe20000000000 */
[----:B------:R-:W-:Y:S02]  /*19d0*/  PRMT R22, RZ, 0x5410, RZ ;  /* 0x00005410ff167816 */ /* 0x000fe400000000ff */
[----:B------:R-:W-:-:S02]  /*19e0*/  IADD3 R2, PT, PT, R11, R2, R8 ;  /* 0x000000020b027210 */ /* 0x000fc40007ffe008 */
[----:B------:R-:W-:Y:S02]  /*19f0*/  PRMT R17, RZ, 0x5410, RZ ;  /* 0x00005410ff117816 */ /* 0x000fe400000000ff */
[----:B------:R-:W-:Y:S01]  /*1a00*/  PRMT R19, RZ, 0x5410, RZ ;  /* 0x00005410ff137816 */ /* 0x000fe200000000ff */
[----:B------:R-:W-:Y:S01]  /*1a10*/  IMAD R5, R2, UR16, RZ ;  /* 0x0000001002057c24 */ /* 0x000fe2000f8e02ff */
[----:B------:R-:W-:Y:S02]  /*1a20*/  SHF.R.S32.HI R2, RZ, 0x1f, R16 ;  /* 0x0000001fff027819 */ /* 0x000fe40000011410 */
[----:B-----5:R-:W-:Y:S02]  /*1a30*/  IADD3 R20, PT, PT, R20, UR6, RZ ;  /* 0x0000000614147c10 */ /* 0x020fe4000fffe0ff */
        /* <DEDUP_REMOVED lines=20> */
[----:B------:R-:W0:Y:S02]  /*1b80*/  LDCU UR16, c[0x0][0x3ac] ;  /* 0x00007580ff1077ac */ /* 0x000e240008000800 */
[----:B------:R-:W-:Y:S02]  /*1b90*/  UIADD3.X UR9, UPT, UPT, URZ, UR9, URZ, UP0, !UPT ;  /* 0x00000009ff097290 */ /* 0x000fe400087fe4ff */
[----:B------:R-:W-:Y:S01]  /*1ba0*/  MOV R52, UR10 ;  /* 0x0000000a00347c02 */ /* 0x000fe20008000f00 */
[----:B------:R-:W-:-:S03]  /*1bb0*/  USEL UR8, UR7, UR17, UP1 ;  /* 0x0000001107087287 */ /* 0x000fc60008800000 */
[----:B------:R-:W-:Y:S02]  /*1bc0*/  MOV R51, UR9 ;  /* 0x0000000900337c02 */ /* 0x000fe40008000f00 */
[----:B------:R-:W-:Y:S01]  /*1bd0*/  VOTEU.ANY UP0, P0 ;  /* 0x0000000000ff7886 */ /* 0x000fe20000000100 */
[----:B------:R-:W-:-:S11]  /*1be0*/  UISETP.EQ.OR UP0, UPT, UR5, 0x1, !UP0 ;  /* 0x000000010500788c */ /* 0x000fd6000c702670 */
.L_x_3718:
[----:B------:R-:W-:Y:S02]  /*1bf0*/  ISETP.NE.AND P0, PT, R20, UR6, PT ;  /* 0x0000000614007c0c */ /* 0x000fe4000bf05270 */
[----:B0-----:R-:W-:Y:S02]  /*1c00*/  MOV R13, UR16 ;  /* 0x00000010000d7c02 */ /* 0x001fe40008000f00 */
[----:B------:R-:W-:Y:S02]  /*1c10*/  MOV R54, R58 ;  /* 0x0000003a00367202 */ /* 0x000fe40000000f00 */
[----:B------:R-:W-:-:S07]  /*1c20*/  MOV R55, R59 ;  /* 0x0000003b00377202 */ /* 0x000fce0000000f00 */
[----:B------:R-:W-:Y:S02]  /*1c30*/  @!P0 LEA R24, R18, R1, 0x3 ;  /* 0x0000000112188211 */ /* 0x000fe400078e18ff */
[----:B------:R-:W-:Y:S01]  /*1c40*/  @!P0 MOV R50, R52 ;  /* 0x0000003400328202 */ /* 0x000fe20000000f00 */
[----:B------:R-:W-:Y:S01]  /*1c50*/  IMAD.WIDE R12, R13, 0x4, R54 ;  /* 0x000000040d0c7825 */ /* 0x000fe200078e0236 */
[----:B------:R-:W-:Y:S01]  /*1c60*/  MOV R27, UR16 ;  /* 0x00000010001b7c02 */ /* 0x000fe20008000f00 */
[----:B------:R-:W2:Y:S04]  /*1c70*/  LDG.E.128.CONSTANT R4, desc[UR14][R54.64] ;  /* 0x0000000e36047981 */ /* 0x000ea8000c1e9d00 */
[----:B------:R-:W3:Y:S01]  /*1c80*/  @!P0 LDL.64 R24, [R24+0x8] ;  /* 0x0000080018188983 */ /* 0x000ee20000100a00 */
[----:B------:R-:W-:-:S03]  /*1c90*/  IMAD.WIDE R26, R27, 0x4, R12 ;  /* 0x000000041b1a7825 */ /* 0x000fc600078e020c */
[----:B------:R-:W4:Y:S04]  /*1ca0*/  @!P0 LDG.E.U16.CONSTANT R28, desc[UR14][R50.64] ;  /* 0x0000000e321c8981 */ /* 0x000f28000c1e9500 */
[----:B------:R0:W5:Y:S04]  /*1cb0*/  LDG.E.128.CONSTANT R8, desc[UR14][R26.64] ;  /* 0x0000000e1a087981 */ /* 0x000168000c1e9d00 */
[----:B------:R-:W5:Y:S01]  /*1cc0*/  LDG.E.128.CONSTANT R12, desc[UR14][R12.64] ;  /* 0x0000000e0c0c7981 */ /* 0x000f62000c1e9d00 */
[----:B------:R-:W-:Y:S02]  /*1cd0*/  MOV R57, UR16 ;  /* 0x0000001000397c02 */ /* 0x000fe40008000f00 */
[----:B------:R-:W-:-:S03]  /*1ce0*/  @!P0 IADD3 R23, PT, PT, R18, 0x1, RZ ;  /* 0x0000000112178810 */ /* 0x000fc60007ffe0ff */
[----:B------:R-:W-:Y:S01]  /*1cf0*/  IMAD.WIDE R56, R57, 0x4, R26 ;  /* 0x0000000439387825 */ /* 0x000fe200078e021a */
[----:B------:R-:W-:Y:S01]  /*1d00*/  @!P0 MOV R18, R23 ;  /* 0x0000001700128202 */ /* 0x000fe20000000f00 */
[----:B------:R-:W-:Y:S01]  /*1d10*/  UISETP.NE.AND UP1, UPT, UR19, URZ, UPT ;  /* 0x000000ff1300728c */ /* 0x000fe2000bf25270 */
[----:B--2---:R-:W-:Y:S02]  /*1d20*/  SHF.R.U32.HI R23, RZ, 0x6, R4 ;  /* 0x00000006ff177819 */ /* 0x004fe40000011604 */
[----:B---3--:R-:W-:Y:S02]  /*1d30*/  @!P0 PRMT R2, R24, 0x7610, R2 ;  /* 0x0000761018028816 */ /* 0x008fe40000000002 */
[----:B------:R-:W-:Y:S02]  /*1d40*/  @!P0 PRMT R0, R0, 0x7610, R24 ;  /* 0x0000761000008816 */ /* 0x000fe40000000018 */
[----:B------:R-:W-:Y:S02]  /*1d50*/  @!P0 PRMT R2, R2, 0x7610, R25 ;  /* 0x0000761002028816 */ /* 0x000fe40000000019 */
[----:B------:R-:W-:-:S02]  /*1d60*/  @!P0 PRMT R0, R25, 0x7610, R0 ;  /* 0x0000761019008816 */ /* 0x000fc40000000000 */
[----:B----4-:R-:W-:Y:S02]  /*1d70*/  @!P0 IADD3 R20, PT, PT, R28, UR6, RZ ;  /* 0x000000061c148c10 */ /* 0x010fe4000fffe0ff */
[----:B------:R-:W-:Y:S02]  /*1d80*/  LOP3.LUT R24, R4, 0x3f003f, RZ, 0xc0, !PT ;  /* 0x003f003f04187812 */ /* 0x000fe400078ec0ff */
[----:B0-----:R-:W-:Y:S02]  /*1d90*/  SHF.R.U32.HI R27, RZ, 0xc, R4 ;  /* 0x0000000cff1b7819 */ /* 0x001fe40000011604 */
[----:B------:R-:W-:Y:S02]  /*1da0*/  LOP3.LUT R25, R5, 0x3f003f, RZ, 0xc0, !PT ;  /* 0x003f003f05197812 */ /* 0x000fe400078ec0ff */
        /* <DEDUP_REMOVED lines=8> */
[----:B-----5:R-:W-:Y:S02]  /*1e30*/  SHF.R.U32.HI R41, RZ, 0x8, R9 ;  /* 0x00000008ff297819 */ /* 0x020fe40000011609 */
[----:B------:R-:W-:Y:S02]  /*1e40*/  SHF.R.U32.HI R45, RZ, 0x8, R11 ;  /* 0x00000008ff2d7819 */ /* 0x000fe4000001160b */
        /* <DEDUP_REMOVED lines=14> */
[----:B------:R-:W-:Y:S02]  /*1f30*/  LOP3.LUT R27, R12, 0x3f003f, RZ, 0xc0, !PT ;  /* 0x003f003f0c1b7812 */ /* 0x000fe400078ec0ff */
        /* <DEDUP_REMOVED lines=124> */
[----:B------:R-:W-:Y:S02]  /*2700*/  PRMT R53, R53, 0x5410, R58 ;  /* 0x0000541035357816 */ /* 0x000fe4000000003a */
[----:B------:R-:W-:-:S05]  /*2710*/  PRMT R58, R2, 0x7610, R0 ;  /* 0x00007610023a7816 */ /* 0x000fca0000000000 */
[----:B------:R-:W-:Y:S02]  /*2720*/  HFMA2 R19, R53, R58, R19 ;  /* 0x0000003a35137231 */ /* 0x000fe40000000013 */
[-C--:B------:R-:W-:Y:S02]  /*2730*/  HFMA2 R53, R14, R4.reuse, RZ.H0_H0 ;  /* 0x000000040e357231 */ /* 0x080fe400000400ff */
[----:B------:R-:W-:Y:S02]  /*2740*/  HFMA2 R4, R15, R4, RZ ;  /* 0x000000040f047231 */ /* 0x000fe400000000ff */
[----:B------:R-:W-:-:S04]  /*2750*/  HFMA2 R53, R25, R5, R53 ;  /* 0x0000000519357231 */ /* 0x000fc80000000035 */
[----:B------:R-:W-:Y:S02]  /*2760*/  HFMA2 R53, R29, R6, R53 ;  /* 0x000000061d357231 */ /* 0x000fe40000000035 */
[----:B------:R-:W-:-:S04]  /*2770*/  HFMA2 R4, R26, R5, R4 ;  /* 0x000000051a047231 */ /* 0x000fc80000000004 */
[----:B------:R-:W-:Y:S02]  /*2780*/  HFMA2 R6, R30, R6, R4 ;  /* 0x000000061e067231 */ /* 0x000fe40000000004 */
[----:B------:R-:W-:-:S04]  /*2790*/  HFMA2 R4, R37, R7, R53 ;  /* 0x0000000725047231 */ /* 0x000fc80000000035 */
[----:B------:R-:W-:Y:S02]  /*27a0*/  HFMA2 R4, R33, R8, R4 ;  /* 0x0000000821047231 */ /* 0x000fe40000000004 */
[----:B------:R-:W-:Y:S02]  /*27b0*/  HFMA2 R6, R38, R7, R6 ;  /* 0x0000000726067231 */ /* 0x000fe40000000006 */
[----:B------:R-:W-:Y:S01]  /*27c0*/  HFMA2 R5, R44, R9, R4 ;  /* 0x000000092c057231 */ /* 0x000fe20000000004 */
[----:B------:R-:W-:-:S03]  /*27d0*/  PRMT R4, R0, 0x7610, R2 ;  /* 0x0000761000047816 */ /* 0x000fc60000000002 */
[----:B------:R-:W-:Y:S02]  /*27e0*/  HFMA2 R5, R43, R10, R5 ;  /* 0x0000000a2b057231 */ /* 0x000fe40000000005 */
[----:B------:R-:W-:Y:S02]  /*27f0*/  HFMA2 R6, R34, R8, R6 ;  /* 0x0000000822067231 */ /* 0x000fe40000000006 */
[----:B------:R-:W-:-:S04]  /*2800*/  HFMA2 R5, R49, R11, R5 ;  /* 0x0000000b31057231 */ /* 0x000fc80000000005 */
[----:B------:R-:W-:Y:S02]  /*2810*/  HADD2 R5, R5.H0_H0, R5.H1_H1 ;  /* 0x3000000505057230 */ /* 0x000fe40000000800 */
[----:B------:R-:W-:-:S04]  /*2820*/  HFMA2 R6, R46, R9, R6 ;  /* 0x000000092e067231 */ /* 0x000fc80000000006 */
[----:B------:R-:W-:-:S04]  /*2830*/  HFMA2 R6, R45, R10, R6 ;  /* 0x0000000a2d067231 */ /* 0x000fc80000000006 */
[----:B------:R-:W-:-:S04]  /*2840*/  HFMA2 R6, R50, R11, R6 ;  /* 0x0000000b32067231 */ /* 0x000fc80000000006 */
[----:B------:R-:W-:-:S05]  /*2850*/  HADD2 R6, R6.H0_H0, R6.H1_H1 ;  /* 0x3000000606067230 */ /* 0x000fca0000000800 */
[----:B------:R-:W-:-:S05]  /*2860*/  PRMT R5, R5, 0x5410, R6 ;  /* 0x0000541005057816 */ /* 0x000fca0000000006 */
[----:B------:R-:W-:-:S07]  /*2870*/  HFMA2 R17, R5, R4, R17 ;  /* 0x0000000405117231 */ /* 0x000fce0000000011 */
.L_x_3714:
[----:B------:R-:W-:Y:S05]  /*2880*/  BRA.U UP0, `(.L_x_3715) ;  /* 0x0000000100b07547 */ /* 0x000fea000b800000 */
        /* <DEDUP_REMOVED lines=44> */
.L_x_3715:
[----:B------:R-:W-:Y:S01]  /*2b50*/  MOV R13, UR16 ;  /* 0x00000010000d7c02 */ /* 0x000fe20008000f00 */
[----:B------:R-:W2:Y:S01]  /*2b60*/  LDG.E.128.CONSTANT R4, desc[UR14][R56.64] ;  /* 0x0000000e38047981 */ /* 0x000ea2000c1e9d00 */
[----:B------:R-:W-:-:S03]  /*2b70*/  MOV R59, UR16 ;  /* 0x00000010003b7c02 */ /* 0x000fc60008000f00 */
        /* <DEDUP_REMOVED lines=16> */
[----:B----4-:R-:W-:Y:S02]  /*2c80*/  SHF.R.U32.HI R41, RZ, 0x8, R9 ;  /* 0x00000008ff297819 */ /* 0x010fe40000011609 */
[----:B------:R-:W-:Y:S02]  /*2c90*/  SHF.R.U32.HI R45, RZ, 0x8, R11 ;  /* 0x00000008ff2d7819 */ /* 0x000fe4000001160b */
[----:B------:R-:W-:-:S02]  /*2ca0*/  LOP3.LUT R28, R28, 0xf000f, RZ, 0xc0, !PT ;  /* 0x000f000f1c1c7812 */ /* 0x000fc400078ec0ff */
[----:B------:R-:W-:Y:S02]  /*2cb0*/  LOP3.LUT R30, R7, 0xf000f, RZ, 0xc0, !PT ;  /* 0x000f000f071e7812 */ /* 0x000fe400078ec0ff */
        /* <DEDUP_REMOVED lines=9> */
[----:B------:R-:W-:Y:S02]  /*2d50*/  LOP3.LUT R10, R29, 0xf000f, RZ, 0xc0, !PT ;  /* 0x000f000f1d0a7812 */ /* 0x000fe400078ec0ff */
[----:B------:R-:W-:-:S02]  /*2d60*/  LOP3.LUT R41, R28, 0x300030, R41, 0xf8, !PT ;  /* 0x003000301c297812 */ /* 0x000fc400078ef829 */
[----:B------:R-:W-:Y:S02]  /*2d70*/  LOP3.LUT R45, R30, 0x300030, R45, 0xf8, !PT ;  /* 0x003000301e2d7812 */ /* 0x000fe400078ef82d */
[----:B---3--:R-:W-:Y:S02]  /*2d80*/  LOP3.LUT R27, R12, 0x3f003f, RZ, 0xc0, !PT ;  /* 0x003f003f0c1b7812 */ /* 0x008fe400078ec0ff */
[----:B------:R-:W-:Y:S02]  /*2d90*/  SHF.R.U32.HI R35, RZ, 0x6, R12 ;  /* 0x00000006ff237819 */ /* 0x000fe4000001160c */
[----:B------:R-:W-:Y:S02]  /*2da0*/  LOP3.LUT R28, R13, 0x3f003f, RZ, 0xc0, !PT ;  /* 0x003f003f0d1c7812 */ /* 0x000fe400078ec0ff */
[----:B------:R-:W-:Y:S02]  /*2db0*/  SHF.R.U32.HI R36, RZ, 0x6, R13 ;  /* 0x00000006ff247819 */ /* 0x000fe4000001160d */
        /* <DEDUP_REMOVED lines=8> */
[--C-:B------:R-:W-:Y:S02]  /*2e40*/  SHF.R.U32.HI R42, RZ, 0x6, R9.reuse ;  /* 0x00000006ff2a7819 */ /* 0x100fe40000011609 */
[----:B------:R-:W-:Y:S02]  /*2e50*/  SHF.R.U32.HI R48, RZ, 0xa, R9 ;  /* 0x0000000aff307819 */ /* 0x000fe40000011609 */
[--C-:B------:R-:W-:Y:S02]  /*2e60*/  SHF.R.U32.HI R46, RZ, 0x6, R11.reuse ;  /* 0x00000006ff2e7819 */ /* 0x100fe4000001160b */
[----:B------:R-:W-:Y:S02]  /*2e70*/  SHF.R.U32.HI R50, RZ, 0xa, R11 ;  /* 0x0000000aff327819 */ /* 0x000fe4000001160b */
        /* <DEDUP_REMOVED lines=88> */
[----:B------:R-:W-:Y:S06]  /*3400*/  BRA.U !UP1, `(.L_x_3716) ;  /* 0x0000000109b07547 */ /* 0x000fec000b800000 */
        /* <DEDUP_REMOVED lines=44> */
.L_x_3716:
        /* <DEDUP_REMOVED lines=45> */
.L_x_3717:
[----:B------:R-:W-:Y:S01]  /*39a0*/  UIADD3 UR6, UPT, UPT, UR6, 0x20, URZ ;  /* 0x0000002006067890 */ /* 0x000fe2000fffe0ff */
[----:B------:R-:W-:Y:S01]  /*39b0*/  MOV R5, UR16 ;  /* 0x0000001000057c02 */ /* 0x000fe20008000f00 */
[----:B------:R-:W-:Y:S01]  /*39c0*/  UIADD3 UR4, UPT, UPT, UR4, 0x40, URZ ;  /* 0x0000004004047890 */ /* 0x000fe2000fffe0ff */
[----:B------:R-:W-:Y:S01]  /*39d0*/  IADD3 R52, P0, PT, R52, 0x80, RZ ;  /* 0x0000008034347810 */ /* 0x000fe20007f1e0ff */
[----:B------:R-:W-:Y:S02]  /*39e0*/  UISETP.GE.AND UP1, UPT, UR6, UR8, UPT ;  /* 0x000000080600728c */ /* 0x000fe4000bf26270 */
[----:B------:R-:W-:Y:S01]  /*39f0*/  IMAD.WIDE R58, R5, 0x4, R58 ;  /* 0x00000004053a7825 */ /* 0x000fe200078e023a */
[----:B------:R-:W-:-:S06]  /*3a00*/  IADD3.X R51, PT, PT, RZ, R51, RZ, P0, !PT ;  /* 0x00000033ff337210 */ /* 0x000fcc00007fe4ff */
[----:B------:R-:W-:Y:S05]  /*3a10*/  BRA.U !UP1, `(.L_x_3718) ;  /* 0xffffffe109747547 */ /* 0x000fea000b83ffff */
[----:B------:R-:W-:-:S05]  /*3a20*/  MOV R15, UR16 ;  /* 0x00000010000f7c02 */ /* 0x000fca0008000f00 */
[----:B------:R-:W-:-:S07]  /*3a30*/  IMAD.WIDE R14, R15, 0x18, R54 ;  /* 0x000000180f0e7825 */ /* 0x000fce00078e0236 */
.L_x_3713:
[----:B------:R-:W0:Y:S02]  /*3a40*/  LDCU UR8, c[0x0][0x3d4] ;  /* 0x00007a80ff0877ac */ /* 0x000e240008000800 */
[----:B0-----:R-:W-:-:S04]  /*3a50*/  UISETP.LT.AND UP0, UPT, UR7, UR8, UPT ;  /* 0x000000080700728c */ /* 0x001fc8000bf01270 */
[----:B------:R-:W-:-:S04]  /*3a60*/  USEL UR7, UR7, UR8, UP0 ;  /* 0x0000000807077287 */ /* 0x000fc80008000000 */
[----:B------:R-:W-:-:S09]  /*3a70*/  UISETP.GT.AND UP0, UPT, UR7, UR6, UPT ;  /* 0x000000060700728c */ /* 0x000fd2000bf04270 */
[----:B------:R-:W-:Y:S05]  /*3a80*/  BRA.U !UP0, `(.L_x_3719) ;  /* 0x0000003d084c7547 */ /* 0x000fea000b800000 */
[----:B------:R-:W0:Y:S01]  /*3a90*/  LDCU.64 UR8, c[0x0][0x3b8] ;  /* 0x00007700ff0877ac */ /* 0x000e220008000a00 */
[----:B------:R-:W-:Y:S01]  /*3aa0*/  PRMT R4, R3, 0x9910, RZ ;  /* 0x0000991003047816 */ /* 0x000fe200000000ff */
[----:B------:R-:W1:Y:S03]  /*3ab0*/  LDCU UR16, c[0x0][0x3ac] ;  /* 0x00007580ff1077ac */ /* 0x000e660008000800 */
[----:B------:R-:W-:Y:S01]  /*3ac0*/  ISETP.NE.AND P0, PT, R4, RZ, PT ;  /* 0x000000ff0400720c */ /* 0x000fe20003f05270 */
[----:B------:R-:W-:Y:S02]  /*3ad0*/  UIADD3 UR4, UPT, UPT, UR4, 0x80, URZ ;  /* 0x0000008004047890 */ /* 0x000fe4000fffe0ff */
[----:B0-----:R-:W-:-:S04]  /*3ae0*/  UIMAD.WIDE.U32 UR8, UR6, 0x4, UR8 ;  /* 0x00000004060878a5 */ /* 0x001fc8000f8e0008 */
[----:B------:R-:W-:-:S04]  /*3af0*/  UIADD3 UR10, UP0, UPT, UR8, 0x2, URZ ;  /* 0x00000002080a7890 */ /* 0x000fc8000ff1e0ff */
[----:B------:R-:W-:Y:S02]  /*3b00*/  UIADD3.X UR8, UPT, UPT, URZ, UR9, URZ, UP0, !UPT ;  /* 0x00000009ff087290 */ /* 0x000fe400087fe4ff */
[----:B------:R-:W-:Y:S01]  /*3b10*/  MOV R26, UR10 ;  /* 0x0000000a001a7c02 */ /* 0x000fe20008000f00 */
[----:B------:R-:W-:Y:S01]  /*3b20*/  VOTEU.ANY UP0, P0 ;  /* 0x0000000000ff7886 */ /* 0x000fe20000000100 */
[----:B------:R-:W-:Y:S02]  /*3b30*/  UISETP.EQ.OR UP0, UPT, UR5, 0x1, !UP0 ;  /* 0x000000010500788c */ /* 0x000fe4000c702670 */
[----:B-1----:R-:W-:-:S09]  /*3b40*/  MOV R27, UR8 ;  /* 0x00000008001b7c02 */ /* 0x002fd20008000f00 */
.L_x_3728:
[----:B------:R-:W-:Y:S01]  /*3b50*/  ISETP.NE.AND P0, PT, R20, UR6, PT ;  /* 0x0000000614007c0c */ /* 0x000fe2000bf05270 */
[----:B------:R-:W2:-:S12]  /*3b60*/  LDG.E.128.CONSTANT R4, desc[UR14][R14.64] ;  /* 0x0000000e0e047981 */ /* 0x000e98000c1e9d00 */
[----:B------:R-:W-:Y:S01]  /*3b70*/  @!P0 LEA R32, R18, R1, 0x3 ;  /* 0x0000000112208211 */ /* 0x000fe200078e18ff */
[----:B------:R-:W5:Y:S05]  /*3b80*/  @!P0 LDG.E.U16.CONSTANT R25, desc[UR14][R26.64] ;  /* 0x0000000e1a198981 */ /* 0x000f6a000c1e9500 */
[----:B------:R-:W3:Y:S01]  /*3b90*/  @!P0 LDL.64 R32, [R32+0x8] ;  /* 0x0000080020208983 */ /* 0x000ee20000100a00 */
[----:B------:R-:W-:Y:S02]  /*3ba0*/  MOV R13, UR16 ;  /* 0x00000010000d7c02 */ /* 0x000fe40008000f00 */
[----:B------:R-:W-:-:S03]  /*3bb0*/  MOV R31, UR16 ;  /* 0x00000010001f7c02 */ /* 0x000fc60008000f00 */
[----:B------:R-:W-:Y:S01]  /*3bc0*/  IMAD.WIDE R12, R13, 0x4, R14 ;  /* 0x000000040d0c7825 */ /* 0x000fe200078e020e */
[----:B------:R-:W-:-:S04]  /*3bd0*/  UISETP.NE.AND UP1, UPT, UR19, URZ, UPT ;  /* 0x000000ff1300728c */ /* 0x000fc8000bf25270 */
[----:B------:R0:W5:Y:S01]  /*3be0*/  LDG.E.128.CONSTANT R8, desc[UR14][R12.64] ;  /* 0x0000000e0c087981 */ /* 0x000162000c1e9d00 */
[----:B------:R-:W-:Y:S01]  /*3bf0*/  IMAD.WIDE R30, R31, 0x4, R12 ;  /* 0x000000041f1e7825 */ /* 0x000fe200078e020c */
[----:B------:R-:W-:Y:S02]  /*3c00*/  MOV R28, 0x2c00 ;  /* 0x00002c00001c7802 */ /* 0x000fe40000000f00 */
[C---:B--2---:R-:W-:Y:S02]  /*3c10*/  LOP3.LUT R14, R4.reuse, 0xf000f, RZ, 0xc0, !PT ;  /* 0x000f000f040e7812 */ /* 0x044fe400078ec0ff */
[----:B------:R-:W-:Y:S02]  /*3c20*/  LOP3.LUT R15, R4, 0xf000f0, RZ, 0xc0, !PT ;  /* 0x00f000f0040f7812 */ /* 0x000fe400078ec0ff */
[----:B------:R-:W-:Y:S02]  /*3c30*/  SHF.R.U32.HI R4, RZ, 0x8, R4 ;  /* 0x00000008ff047819 */ /* 0x000fe40000011604 */
[----:B------:R-:W-:-:S02]  /*3c40*/  SHF.R.U32.HI R23, RZ, 0x8, R5 ;  /* 0x00000008ff177819 */ /* 0x000fc40000011605 */
[C---:B------:R-:W-:Y:S02]  /*3c50*/  LOP3.LUT R34, R7.reuse, 0xf000f, RZ, 0xc0, !PT ;  /* 0x000f000f07227812 */ /* 0x040fe400078ec0ff */
[----:B------:R-:W-:Y:S02]  /*3c60*/  LOP3.LUT R35, R7, 0xf000f0, RZ, 0xc0, !PT ;  /* 0x00f000f007237812 */ /* 0x000fe400078ec0ff */
[----:B------:R-:W-:Y:S02]  /*3c70*/  SHF.R.U32.HI R7, RZ, 0x8, R7 ;  /* 0x00000008ff077819 */ /* 0x000fe40000011607 */
[----:B0-----:R-:W-:Y:S02]  /*3c80*/  LOP3.LUT R12, R5, 0xf000f, RZ, 0xc0, !PT ;  /* 0x000f000f050c7812 */ /* 0x001fe400078ec0ff */
[----:B---3--:R-:W-:Y:S02]  /*3c90*/  @!P0 PRMT R2, R32, 0x7610, R2 ;  /* 0x0000761020028816 */ /* 0x008fe40000000002 */
[----:B------:R-:W-:-:S02]  /*3ca0*/  @!P0 PRMT R0, R0, 0x7610, R32 ;  /* 0x0000761000008816 */ /* 0x000fc40000000020 */
[----:B------:R-:W-:Y:S02]  /*3cb0*/  SHF.R.U32.HI R32, RZ, 0x8, R6 ;  /* 0x00000008ff207819 */ /* 0x000fe40000011606 */
[----:B------:R-:W-:Y:S02]  /*3cc0*/  @!P0 PRMT R0, R33, 0x7610, R0 ;  /* 0x0000761021008816 */ /* 0x000fe40000000000 */
[----:B------:R-:W-:Y:S02]  /*3cd0*/  @!P0 PRMT R2, R2, 0x7610, R33 ;  /* 0x0000761002028816 */ /* 0x000fe40000000021 */
        /* <DEDUP_REMOVED lines=40> */
[----:B------:R-:W-:Y:S02]  /*3f60*/  HADD2 R43, R43, -1032, -1032 ;  /* 0xe408e4082b2b7430 */ /* 0x000fe40000000000 */
[----:B------:R-:W-:Y:S02]  /*3f70*/  HADD2 R45, R4, -1032, -1032 ;  /* 0xe408e408042d7430 */ /* 0x000fe40000000000 */
[----:B------:R-:W-:Y:S01]  /*3f80*/  HFMA2 R29, R47, R28.H0_H0, -72, -72 ;  /* 0xd480d4802f1d7431 */ /* 0x000fe2000004001c */
[----:B------:R-:W-:Y:S06]  /*3f90*/  BRA.U !UP1, `(.L_x_3720) ;  /* 0x0000000509687547 */ /* 0x000fec000b800000 */
[----:B------:R-:W0:Y:S01]  /*3fa0*/  LDS.64 R6, [UR4+-0x80] ;  /* 0xffff8004ff067984 */ /* 0x000e220008000a00 */
[--C-:B------:R-:W-:Y:S02]  /*3fb0*/  HADD2.F32 R4, -RZ, R23.reuse.H0_H0 ;  /* 0x20000017ff047230 */ /* 0x100fe40000004100 */
[----:B------:R-:W-:Y:S01]  /*3fc0*/  HADD2.F32 R47, -RZ, R23.H1_H1 ;  /* 0x30000017ff2f7230 */ /* 0x000fe20000004100 */
[----:B------:R-:W1:Y:S01]  /*3fd0*/  LDS.64 R14, [UR4+-0x78] ;  /* 0xffff8804ff0e7984 */ /* 0x000e620008000a00 */
[--C-:B------:R-:W-:Y:S02]  /*3fe0*/  HADD2.F32 R46, -RZ, R33.reuse.H0_H0 ;  /* 0x20000021ff2e7230 */ /* 0x100fe40000004100 */
[----:B------:R-:W-:Y:S02]  /*3ff0*/  HADD2.F32 R49, -RZ, R33.H1_H1 ;  /* 0x30000021ff317230 */ /* 0x000fe40000004100 */
[----:B------:R-:W-:Y:S02]  /*4000*/  HADD2.F32 R12, -RZ, R37.H0_H0 ;  /* 0x20000025ff0c7230 */ /* 0x000fe40000004100 */
[----:B------:R-:W-:-:S02]  /*4010*/  HADD2.F32 R50, -RZ, R38.H1_H1 ;  /* 0x30000026ff327230 */ /* 0x000fc40000004100 */
[--C-:B0-----:R-:W-:Y:S02]  /*4020*/  HADD2.F32 R5, -RZ, R6.reuse.H0_H0 ;  /* 0x20000006ff057230 */ /* 0x101fe40000004100 */
[----:B------:R-:W-:Y:S02]  /*4030*/  HADD2.F32 R24, -RZ, R6.H1_H1 ;  /* 0x30000006ff187230 */ /* 0x000fe40000004100 */
[----:B------:R-:W-:Y:S02]  /*4040*/  HADD2.F32 R6, -RZ, R35.H0_H0 ;  /* 0x20000023ff067230 */ /* 0x000fe40000004100 */
[----:B------:R-:W-:Y:S01]  /*4050*/  FFMA.FTZ R4, R4, R5, RZ ;  /* 0x0000000504047223 */ /* 0x000fe200000100ff */
[C---:B------:R-:W-:Y:S01]  /*4060*/  FFMA.FTZ R51, R5.reuse, R46, RZ ;  /* 0x0000002e05337223 */ /* 0x040fe200000100ff */
[----:B------:R-:W-:Y:S02]  /*4070*/  HADD2.F32 R13, -RZ, R7.H0_H0 ;  /* 0x20000007ff0d7230 */ /* 0x000fe40000004100 */
[----:B------:R-:W-:Y:S01]  /*4080*/  FFMA.FTZ R48, R5, R12, RZ ;  /* 0x0000000c05307223 */ /* 0x000fe200000100ff */
[----:B------:R-:W-:Y:S01]  /*4090*/  FFMA.FTZ R4, R47, R24, R4 ;  /* 0x000000182f047223 */ /* 0x000fe20000010004 */
[----:B------:R-:W-:-:S02]  /*40a0*/  HADD2.F32 R47, -RZ, R35.H1_H1 ;  /* 0x30000023ff2f7230 */ /* 0x000fc40000004100 */
[----:B------:R-:W-:Y:S01]  /*40b0*/  FFMA.FTZ R53, R5, R6, RZ ;  /* 0x0000000605357223 */ /* 0x000fe200000100ff */
[C---:B------:R-:W-:Y:S01]  /*40c0*/  FFMA.FTZ R6, R24.reuse, R49, R51 ;  /* 0x0000003118067223 */ /* 0x040fe20000010033 */
[----:B------:R-:W-:Y:S02]  /*40d0*/  HADD2.F32 R49, -RZ, R36.H0_H0 ;  /* 0x20000024ff317230 */ /* 0x000fe40000004100 */
[----:B------:R-:W-:Y:S02]  /*40e0*/  HADD2.F32 R12, -RZ, R34.H0_H0 ;  /* 0x20000022ff0c7230 */ /* 0x000fe40000004100 */
[----:B------:R-:W-:Y:S01]  /*40f0*/  FFMA.FTZ R46, R24, R47, R53 ;  /* 0x0000002f182e7223 */ /* 0x000fe20000010035 */
[----:B------:R-:W-:Y:S02]  /*4100*/  HADD2.F32 R51, -RZ, R37.H1_H1 ;  /* 0x30000025ff337230 */ /* 0x000fe40000004100 */
[----:B------:R-:W-:Y:S02]  /*4110*/  HADD2.F32 R5, -RZ, R32.H0_H0 ;  /* 0x20000020ff057230 */ /* 0x000fe40000004100 */
[C---:B------:R-:W-:Y:S01]  /*4120*/  FFMA.FTZ R49, R13.reuse, R49, R46 ;  /* 0x000000310d317223 */ /* 0x040fe2000001002e */
        /* <DEDUP_REMOVED lines=10> */
[----:B-1----:R-:W-:-:S02]  /*41d0*/  HADD2.F32 R12, -RZ, R14.H0_H0 ;  /* 0x2000000eff0c7230 */ /* 0x002fc40000004100 */
        /* <DEDUP_REMOVED lines=38> */
[--C-:B------:R-:W-:Y:S02]  /*4440*/  HADD2.F32 R7, -RZ, R0.reuse.H1_H1 ;  /* 0x30000000ff077230 */ /* 0x100fe40000004100 */
[----:B------:R-:W-:Y:S01]  /*4450*/  FFMA.FTZ R4, R15, R4, R46 ;  /* 0x000000040f047223 */ /* 0x000fe2000001002e */
[----:B------:R-:W-:Y:S02]  /*4460*/  HADD2.F32 R13, -RZ, R0.H0_H0 ;  /* 0x20000000ff0d7230 */ /* 0x000fe40000004100 */
        /* <DEDUP_REMOVED lines=13> */
.L_x_3720:
[----:B------:R0:W5:Y:S01]  /*4540*/  LDG.E.128.CONSTANT R4, desc[UR14][R30.64] ;  /* 0x0000000e1e047981 */ /* 0x000162000c1e9d00 */
[----:B------:R-:W-:-:S05]  /*4550*/  MOV R15, UR16 ;  /* 0x00000010000f7c02 */ /* 0x000fca0008000f00 */
[----:B------:R-:W-:Y:S01]  /*4560*/  IMAD.WIDE R14, R15, 0x4, R30 ;  /* 0x000000040f0e7825 */ /* 0x000fe200078e021e */
[----:B------:R-:W-:Y:S06]  /*4570*/  BRA.U UP0, `(.L_x_3721) ;  /* 0x0000000500687547 */ /* 0x000fec000b800000 */
[----:B------:R-:W1:Y:S01]  /*4580*/  LDS.64 R12, [UR4] ;  /* 0x00000004ff0c7984 */ /* 0x000e620008000a00 */
[----:B------:R-:W-:Y:S02]  /*4590*/  HADD2.F32 R50, -RZ, R23.H1_H1 ;  /* 0x30000017ff327230 */ /* 0x000fe40000004100 */
[----:B------:R-:W-:Y:S01]  /*45a0*/  HADD2.F32 R52, -RZ, R33.H1_H1 ;  /* 0x30000021ff347230 */ /* 0x000fe20000004100 */
[----:B0-----:R-:W0:Y:S01]  /*45b0*/  LDS.64 R30, [UR4+0x8] ;  /* 0x00000804ff1e7984 */ /* 0x001e220008000a00 */
[----:B------:R-:W-:Y:S02]  /*45c0*/  HADD2.F32 R24, -RZ, R37.H0_H0 ;  /* 0x20000025ff187230 */ /* 0x000fe40000004100 */
[--C-:B-1----:R-:W-:Y:S02]  /*45d0*/  HADD2.F32 R49, -RZ, R12.reuse.H0_H0 ;  /* 0x2000000cff317230 */ /* 0x102fe40000004100 */
[----:B------:R-:W-:Y:S02]  /*45e0*/  HADD2.F32 R48, -RZ, R12.H1_H1 ;  /* 0x3000000cff307230 */ /* 0x000fe40000004100 */
[----:B------:R-:W-:-:S02]  /*45f0*/  HADD2.F32 R12, -RZ, R23.H0_H0 ;  /* 0x20000017ff0c7230 */ /* 0x000fc40000004100 */
[--C-:B------:R-:W-:Y:S02]  /*4600*/  HADD2.F32 R47, -RZ, R13.reuse.H0_H0 ;  /* 0x2000000dff2f7230 */ /* 0x100fe40000004100 */
[----:B------:R-:W-:Y:S02]  /*4610*/  HADD2.F32 R46, -RZ, R13.H1_H1 ;  /* 0x3000000dff2e7230 */ /* 0x000fe40000004100 */
[----:B------:R-:W-:Y:S02]  /*4620*/  HADD2.F32 R13, -RZ, R33.H0_H0 ;  /* 0x20000021ff0d7230 */ /* 0x000fe40000004100 */
[----:B------:R-:W-:Y:S01]  /*4630*/  FFMA.FTZ R33, R12, R49, RZ ;  /* 0x000000310c217223 */ /* 0x000fe200000100ff */
[----:B------:R-:W-:-:S03]  /*4640*/  HADD2.F32 R23, -RZ, R35.H0_H0 ;  /* 0x20000023ff177230 */ /* 0x000fc60000004100 */
[-C--:B------:R-:W-:Y:S01]  /*4650*/  FFMA.FTZ R12, R50, R48.reuse, R33 ;  /* 0x00000030320c7223 */ /* 0x080fe20000010021 */
[-C--:B------:R-:W-:Y:S01]  /*4660*/  FFMA.FTZ R13, R13, R49.reuse, RZ ;  /* 0x000000310d0d7223 */ /* 0x080fe200000100ff */
[----:B------:R-:W-:Y:S02]  /*4670*/  HADD2.F32 R50, -RZ, R35.H1_H1 ;  /* 0x30000023ff327230 */ /* 0x000fe40000004100 */
[-C--:B------:R-:W-:Y:S01]  /*4680*/  FFMA.FTZ R23, R23, R49.reuse, RZ ;  /* 0x0000003117177223 */ /* 0x080fe200000100ff */
[----:B------:R-:W-:Y:S01]  /*4690*/  FFMA.FTZ R49, R24, R49, RZ ;  /* 0x0000003118317223 */ /* 0x000fe200000100ff */
        /* <DEDUP_REMOVED lines=18> */
[----:B0-----:R-:W-:Y:S02]  /*47c0*/  HADD2.F32 R24, -RZ, R30.H0_H0 ;  /* 0x2000001eff187230 */ /* 0x001fe40000004100 */
        /* <DEDUP_REMOVED lines=53> */
.L_x_3721:
[C---:B-----5:R-:W-:Y:S02]  /*4b20*/  LOP3.LUT R12, R8.reuse, 0xf000f, RZ, 0xc0, !PT ;  /* 0x000f000f080c7812 */ /* 0x060fe400078ec0ff */
[----:B------:R-:W-:Y:S02]  /*4b30*/  LOP3.LUT R13, R8, 0xf000f0, RZ, 0xc0, !PT ;  /* 0x00f000f0080d7812 */ /* 0x000fe400078ec0ff */
[C---:B------:R-:W-:Y:S02]  /*4b40*/  LOP3.LUT R23, R9.reuse, 0xf000f, RZ, 0xc0, !PT ;  /* 0x000f000f09177812 */ /* 0x040fe400078ec0ff */
[----:B------:R-:W-:Y:S02]  /*4b50*/  SHF.R.U32.HI R8, RZ, 0x8, R8 ;  /* 0x00000008ff087819 */ /* 0x000fe40000011608 */
[----:B------:R-:W-:Y:S02]  /*4b60*/  LOP3.LUT R24, R9, 0xf000f0, RZ, 0xc0, !PT ;  /* 0x00f000f009187812 */ /* 0x000fe400078ec0ff */
[----:B------:R-:W-:-:S02]  /*4b70*/  SHF.R.U32.HI R34, RZ, 0x8, R10 ;  /* 0x00000008ff227819 */ /* 0x000fc4000001160a */
[----:B0-----:R-:W-:Y:S02]  /*4b80*/  SHF.R.U32.HI R30, RZ, 0x8, R9 ;  /* 0x00000008ff1e7819 */ /* 0x001fe40000011609 */
[----:B------:R-:W-:Y:S02]  /*4b90*/  LOP3.LUT R32, R10, 0xf000f0, RZ, 0xc0, !PT ;  /* 0x00f000f00a207812 */ /* 0x000fe400078ec0ff */
[C---:B------:R-:W-:Y:S02]  /*4ba0*/  LOP3.LUT R36, R11.reuse, 0xf000f, RZ, 0xc0, !PT ;  /* 0x000f000f0b247812 */ /* 0x040fe400078ec0ff */
[----:B------:R-:W-:Y:S02]  /*4bb0*/  LOP3.LUT R38, R11, 0xf000f0, RZ, 0xc0, !PT ;  /* 0x00f000f00b267812 */ /* 0x000fe400078ec0ff */
[----:B------:R-:W-:Y:S02]  /*4bc0*/  SHF.R.U32.HI R11, RZ, 0x8, R11 ;  /* 0x00000008ff0b7819 */ /* 0x000fe4000001160b */
        /* <DEDUP_REMOVED lines=34> */
[----:B------:R-:W-:Y:S02]  /*4df0*/  HFMA2 R36, R37, R28.H0_H0, -72, -72 ;  /* 0xd480d48025247431 */ /* 0x000fe4000004001c */
[----:B------:R-:W-:Y:S02]  /*4e00*/  HADD2 R37, R24, -1032, -1032 ;  /* 0xe408e40818257430 */ /* 0x000fe40000000000 */
[----:B------:R-:W-:-:S02]  /*4e10*/  HADD2 R41, R10, -1032, -1032 ;  /* 0xe408e4080a297430 */ /* 0x000fc40000000000 */
[-C--:B------:R-:W-:Y:S02]  /*4e20*/  HFMA2 R42, R31, R28.reuse.H0_H0, -72, -72 ;  /* 0xd480d4801f2a7431 */ /* 0x080fe4000004001c */
        /* <DEDUP_REMOVED lines=54> */
[----:B------:R-:W-:Y:S02]  /*5190*/  HADD2.F32 R8, -RZ, R31.H0_H0 ;  /* 0x2000001fff087230 */ /* 0x000fe40000004100 */
        /* <DEDUP_REMOVED lines=39> */
.L_x_3722:
[----:B------:R0:W5:Y:S01]  /*5410*/  LDG.E.128.CONSTANT R8, desc[UR14][R14.64] ;  /* 0x0000000e0e087981 */ /* 0x000162000c1e9d00 */
[----:B------:R-:W-:Y:S05]  /*5420*/  BRA.U UP0, `(.L_x_3723) ;  /* 0x0000000500687547 */ /* 0x000fea000b800000 */
[----:B------:R-:W1:Y:S01]  /*5430*/  LDS.64 R12, [UR4+0x10] ;  /* 0x00001004ff0c7984 */ /* 0x000e620008000a00 */
[----:B------:R-:W-:Y:S02]  /*5440*/  HADD2.F32 R50, -RZ, R23.H1_H1 ;  /* 0x30000017ff327230 */ /* 0x000fe40000004100 */
[----:B------:R-:W-:Y:S01]  /*5450*/  HADD2.F32 R52, -RZ, R33.H1_H1 ;  /* 0x30000021ff347230 */ /* 0x000fe20000004100 */
[----:B------:R-:W2:Y:S01]  /*5460*/  LDS.64 R30, [UR4+0x18] ;  /* 0x00001804ff1e7984 */ /* 0x000ea20008000a00 */
        /* <DEDUP_REMOVED lines=32> */
[----:B--2---:R-:W-:Y:S02]  /*5670*/  HADD2.F32 R24, -RZ, R30.H0_H0 ;  /* 0x2000001eff187230 */ /* 0x004fe40000004100 */
        /* <DEDUP_REMOVED lines=53> */
.L_x_3723:
[C---:B------:R-:W-:Y:S02]  /*59d0*/  LOP3.LUT R12, R4.reuse, 0xf000f, RZ, 0xc0, !PT ;  /* 0x000f000f040c7812 */ /* 0x040fe400078ec0ff */
[----:B------:R-:W-:Y:S02]  /*59e0*/  LOP3.LUT R13, R4, 0xf000f0, RZ, 0xc0, !PT ;  /* 0x00f000f0040d7812 */ /* 0x000fe400078ec0ff */
        /* <DEDUP_REMOVED lines=44> */
[----:B-----5:R-:W-:Y:S01]  /*5cb0*/  LOP3.LUT R24, R8, 0xf000f, RZ, 0xc0, !PT ;  /* 0x000f000f08187812 */ /* 0x020fe200078ec0ff */
[----:B------:R-:W-:-:S02]  /*5cc0*/  HADD2 R40, R6, -1032, -1032 ;  /* 0xe408e40806287430 */ /* 0x000fc40000000000 */
[-C--:B------:R-:W-:Y:S02]  /*5cd0*/  HFMA2 R41, R41, R28.reuse.H0_H0, -72, -72 ;  /* 0xd480d48029297431 */ /* 0x080fe4000004001c */
[----:B------:R-:W-:Y:S02]  /*5ce0*/  HADD2 R42, R7, -1032, -1032 ;  /* 0xe408e408072a7430 */ /* 0x000fe40000000000 */
[-C--:B------:R-:W-:Y:S02]  /*5cf0*/  HFMA2 R43, R43, R28.reuse.H0_H0, -72, -72 ;  /* 0xd480d4802b2b7431 */ /* 0x080fe4000004001c */
[----:B------:R-:W-:Y:S02]  /*5d00*/  HADD2 R44, R44, -1032, -1032 ;  /* 0xe408e4082c2c7430 */ /* 0x000fe40000000000 */
[----:B------:R-:W-:Y:S01]  /*5d10*/  HFMA2 R23, R47, R28.H0_H0, -72, -72 ;  /* 0xd480d4802f177431 */ /* 0x000fe2000004001c */
[----:B------:R-:W-:Y:S06]  /*5d20*/  BRA.U !UP1, `(.L_x_3724) ;  /* 0x0000000509687547 */ /* 0x000fec000b800000 */
[----:B------:R-:W1:Y:S01]  /*5d30*/  LDS.64 R6, [UR4+-0x60] ;  /* 0xffffa004ff067984 */ /* 0x000e620008000a00 */
[--C-:B------:R-:W-:Y:S02]  /*5d40*/  HADD2.F32 R4, -RZ, R45.reuse.H0_H0 ;  /* 0x2000002dff047230 */ /* 0x100fe40000004100 */
[----:B------:R-:W-:Y:S01]  /*5d50*/  HADD2.F32 R48, -RZ, R32.H0_H0 ;  /* 0x20000020ff307230 */ /* 0x000fe20000004100 */
[----:B------:R-:W2:Y:S01]  /*5d60*/  LDS.64 R30, [UR4+-0x58] ;  /* 0xffffa804ff1e7984 */ /* 0x000ea20008000a00 */
[----:B------:R-:W-:Y:S02]  /*5d70*/  HADD2.F32 R47, -RZ, R45.H1_H1 ;  /* 0x3000002dff2f7230 */ /* 0x000fe40000004100 */
[----:B------:R-:W-:Y:S02]  /*5d80*/  HADD2.F32 R12, -RZ, R36.H0_H0 ;  /* 0x20000024ff0c7230 */ /* 0x000fe40000004100 */
[----:B------:R-:W-:Y:S02]  /*5d90*/  HADD2.F32 R49, -RZ, R32.H1_H1 ;  /* 0x30000020ff317230 */ /* 0x000fe40000004100 */
[----:B-1----:R-:W-:-:S02]  /*5da0*/  HADD2.F32 R5, -RZ, R6.H0_H0 ;  /* 0x20000006ff057230 */ /* 0x002fc40000004100 */
        /* <DEDUP_REMOVED lines=82> */
.L_x_3724:
[----:B------:R-:W-:Y:S05]  /*62d0*/  BRA.U UP0, `(.L_x_3725) ;  /* 0x0000000500687547 */ /* 0x000fea000b800000 */
[----:B------:R-:W1:Y:S01]  /*62e0*/  LDS.64 R4, [UR4+0x20] ;  /* 0x00002004ff047984 */ /* 0x000e620008000a00 */
[----:B------:R-:W-:Y:S02]  /*62f0*/  HADD2.F32 R6, -RZ, R34.H0_H0 ;  /* 0x20000022ff067230 */ /* 0x000fe40000004100 */
[----:B------:R-:W-:Y:S01]  /*6300*/  HADD2.F32 R48, -RZ, R45.H1_H1 ;  /* 0x3000002dff307230 */ /* 0x000fe20000004100 */
[----:B------:R-:W2:Y:S01]  /*6310*/  LDS.64 R12, [UR4+0x28] ;  /* 0x00002804ff0c7984 */ /* 0x000ea20008000a00 */
[--C-:B------:R-:W-:Y:S02]  /*6320*/  HADD2.F32 R7, -RZ, R36.reuse.H0_H0 ;  /* 0x20000024ff077230 */ /* 0x100fe40000004100 */
[----:B------:R-:W-:Y:S02]  /*6330*/  HADD2.F32 R36, -RZ, R36.H1_H1 ;  /* 0x30000024ff247230 */ /* 0x000fe40000004100 */
[--C-:B-1----:R-:W-:Y:S02]  /*6340*/  HADD2.F32 R31, -RZ, R5.reuse.H0_H0 ;  /* 0x20000005ff1f7230 */ /* 0x102fe40000004100 */
        /* <DEDUP_REMOVED lines=83> */
.L_x_3725:
[C---:B------:R-:W-:Y:S02]  /*6880*/  LOP3.LUT R33, R10.reuse, 0xf000f, RZ, 0xc0, !PT ;  /* 0x000f000f0a217812 */ /* 0x040fe400078ec0ff */
[----:B------:R-:W-:Y:S02]  /*6890*/  LOP3.LUT R12, R10, 0xf000f0, RZ, 0xc0, !PT ;  /* 0x00f000f00a0c7812 */ /* 0x000fe400078ec0ff */
[----:B------:R-:W-:Y:S02]  /*68a0*/  SHF.R.U32.HI R34, RZ, 0x8, R10 ;  /* 0x00000008ff227819 */ /* 0x000fe4000001160a */
[----:B------:R-:W-:Y:S02]  /*68b0*/  LOP3.LUT R4, R8, 0xf000f0, RZ, 0xc0, !PT ;  /* 0x00f000f008047812 */ /* 0x000fe400078ec0ff */
[C---:B------:R-:W-:Y:S02]  /*68c0*/  LOP3.LUT R6, R9.reuse, 0xf000f, RZ, 0xc0, !PT ;  /* 0x000f000f09067812 */ /* 0x040fe400078ec0ff */
[----:B------:R-:W-:-:S02]  /*68d0*/  LOP3.LUT R5, R9, 0xf000f0, RZ, 0xc0, !PT ;  /* 0x00f000f009057812 */ /* 0x000fc400078ec0ff */
[C---:B------:R-:W-:Y:S02]  /*68e0*/  LOP3.LUT R10, R11.reuse, 0xf000f0, RZ, 0xc0, !PT ;  /* 0x00f000f00b0a7812 */ /* 0x040fe400078ec0ff */
[----:B------:R-:W-:Y:S02]  /*68f0*/  SHF.R.U32.HI R8, RZ, 0x8, R8 ;  /* 0x00000008ff087819 */ /* 0x000fe40000011608 */
[----:B------:R-:W-:Y:S02]  /*6900*/  SHF.R.U32.HI R9, RZ, 0x8, R9 ;  /* 0x00000008ff097819 */ /* 0x000fe40000011609 */
[----:B------:R-:W-:Y:S02]  /*6910*/  SHF.R.U32.HI R36, RZ, 0x8, R11 ;  /* 0x00000008ff247819 */ /* 0x000fe4000001160b */
        /* <DEDUP_REMOVED lines=37> */
[----:B------:R-:W-:Y:S01]  /*6b70*/  @!P0 IADD3 R40, PT, PT, R18, 0x1, RZ ;  /* 0x0000000112288810 */ /* 0x000fe20007ffe0ff */
[----:B------:R-:W-:Y:S02]  /*6b80*/  HADD2 R36, R8, -1032, -1032 ;  /* 0xe408e40808247430 */ /* 0x000fe40000000000 */
[----:B------:R-:W-:-:S02]  /*6b90*/  HADD2 R37, R9, -1032, -1032 ;  /* 0xe408e40809257430 */ /* 0x000fc40000000000 */
[----:B------:R-:W-:Y:S02]  /*6ba0*/  HADD2 R38, R38, -1032, -1032 ;  /* 0xe408e40826267430 */ /* 0x000fe40000000000 */
[----:B------:R-:W-:Y:S01]  /*6bb0*/  HADD2 R39, R39, -1032, -1032 ;  /* 0xe408e40827277430 */ /* 0x000fe20000000000 */
[----:B------:R-:W-:Y:S06]  /*6bc0*/  BRA.U !UP1, `(.L_x_3726) ;  /* 0x0000000509687547 */ /* 0x000fec000b800000 */
[----:B------:R-:W1:Y:S01]  /*6bd0*/  LDS.64 R6, [UR4+-0x50] ;  /* 0xffffb004ff067984 */ /* 0x000e620008000a00 */
[----:B------:R-:W-:Y:S02]  /*6be0*/  HADD2.F32 R4, -RZ, R34.H0_H0 ;  /* 0x20000022ff047230 */ /* 0x000fe40000004100 */
[----:B------:R-:W-:Y:S01]  /*6bf0*/  HADD2.F32 R44, -RZ, R24.H0_H0 ;  /* 0x20000018ff2c7230 */ /* 0x000fe20000004100 */
[----:B------:R-:W2:Y:S01]  /*6c00*/  LDS.64 R10, [UR4+-0x48] ;  /* 0xffffb804ff0a7984 */ /* 0x000ea20008000a00 */
[----:B------:R-:W-:Y:S02]  /*6c10*/  HADD2.F32 R41, -RZ, R34.H1_H1 ;  /* 0x30000022ff297230 */ /* 0x000fe40000004100 */
[----:B------:R-:W-:Y:S02]  /*6c20*/  HADD2.F32 R8, -RZ, R35.H0_H0 ;  /* 0x20000023ff087230 */ /* 0x000fe40000004100 */
[----:B------:R-:W-:Y:S02]  /*6c30*/  HADD2.F32 R43, -RZ, R24.H1_H1 ;  /* 0x30000018ff2b7230 */ /* 0x000fe40000004100 */
[----:B-1----:R-:W-:-:S02]  /*6c40*/  HADD2.F32 R5, -RZ, R6.H0_H0 ;  /* 0x20000006ff057230 */ /* 0x002fc40000004100 */
        /* <DEDUP_REMOVED lines=82> */
.L_x_3726:
[----:B------:R-:W-:Y:S02]  /*7170*/  @!P0 MOV R18, R40 ;  /* 0x0000002800128202 */ /* 0x000fe40000000f00 */
[----:B------:R-:W-:Y:S01]  /*7180*/  @!P0 IADD3 R20, PT, PT, R25, UR6, RZ ;  /* 0x0000000619148c10 */ /* 0x000fe2000fffe0ff */
[----:B------:R-:W-:Y:S06]  /*7190*/  BRA.U UP0, `(.L_x_3727) ;  /* 0x0000000500687547 */ /* 0x000fec000b800000 */
[----:B------:R-:W1:Y:S01]  /*71a0*/  LDS.64 R4, [UR4+0x30] ;  /* 0x00003004ff047984 */ /* 0x000e620008000a00 */
[----:B------:R-:W-:Y:S02]  /*71b0*/  HADD2.F32 R6, -RZ, R33.H0_H0 ;  /* 0x20000021ff067230 */ /* 0x000fe40000004100 */
[----:B------:R-:W-:Y:S01]  /*71c0*/  HADD2.F32 R7, -RZ, R35.H0_H0 ;  /* 0x20000023ff077230 */ /* 0x000fe20000004100 */
[----:B------:R-:W2:Y:S01]  /*71d0*/  LDS.64 R8, [UR4+0x38] ;  /* 0x00003804ff087984 */ /* 0x000ea20008000a00 */
[--C-:B-1----:R-:W-:Y:S02]  /*71e0*/  HADD2.F32 R11, -RZ, R5.reuse.H0_H0 ;  /* 0x20000005ff0b7230 */ /* 0x102fe40000004100 */
        /* <DEDUP_REMOVED lines=8> */
[-C--:B------:R-:W-:Y:S01]  /*7270*/  FFMA.FTZ R7, R7, R25.reuse, RZ ;  /* 0x0000001907077223 */ /* 0x080fe200000100ff */
[----:B------:R-:W-:Y:S02]  /*7280*/  HADD2.F32 R34, -RZ, R34.H1_H1 ;  /* 0x30000022ff227230 */ /* 0x000fe40000004100 */
[----:B------:R-:W-:Y:S01]  /*7290*/  FFMA.FTZ R41, R4, R25, RZ ;  /* 0x0000001904297223 */ /* 0x000fe200000100ff */
[----:B------:R-:W-:-:S02]  /*72a0*/  HADD2.F32 R25, -RZ, R30.H0_H0 ;  /* 0x2000001eff197230 */ /* 0x000fc40000004100 */
[-C--:B------:R-:W-:Y:S01]  /*72b0*/  FFMA.FTZ R6, R24, R40.reuse, R5 ;  /* 0x0000002818067223 */ /* 0x080fe20000010005 */
[----:B------:R-:W-:Y:S02]  /*72c0*/  HADD2.F32 R24, -RZ, R33.H1_H1 ;  /* 0x30000021ff187230 */ /* 0x000fe40000004100 */
[-C--:B------:R-:W-:Y:S01]  /*72d0*/  FFMA.FTZ R4, R34, R40.reuse, R41 ;  /* 0x0000002822047223 */ /* 0x080fe20000010029 */
[----:B------:R-:W-:Y:S02]  /*72e0*/  HADD2.F32 R34, -RZ, R35.H1_H1 ;  /* 0x30000023ff227230 */ /* 0x000fe40000004100 */
        /* <DEDUP_REMOVED lines=15> */
[----:B--2---:R-:W-:-:S02]  /*73e0*/  HADD2.F32 R4, -RZ, R8.H0_H0 ;  /* 0x20000008ff047230 */ /* 0x004fc40000004100 */
        /* <DEDUP_REMOVED lines=33> */
[----:B------:R-:W-:Y:S02]  /*7600*/  HADD2.F32 R13, -RZ, R28.H1_H1 ;  /* 0x3000001cff0d7230 */ /* 0x000fe40000004100 */
[----:B------:R-:W-:Y:S01]  /*7610*/  FFMA.FTZ R6, R24, R6, R11 ;  /* 0x0000000618067223 */ /* 0x000fe2000001000b */
[----:B------:R-:W-:-:S02]  /*7620*/  HADD2.F32 R5, -RZ, R2.H0_H0 ;  /* 0x20000002ff057230 */ /* 0x000fc40000004100 */
[-C--:B------:R-:W-:Y:S01]  /*7630*/  FFMA.FTZ R10, R23, R9.reuse, R10 ;  /* 0x00000009170a7223 */ /* 0x080fe2000001000a */
[--C-:B------:R-:W-:Y:S02]  /*7640*/  HADD2.F32 R7, -RZ, R0.reuse.H1_H1 ;  /* 0x30000000ff077230 */ /* 0x100fe40000004100 */
[----:B------:R-:W-:Y:S01]  /*7650*/  FFMA.FTZ R6, R13, R9, R6 ;  /* 0x000000090d067223 */ /* 0x000fe20000010006 */
[----:B------:R-:W-:Y:S02]  /*7660*/  HADD2.F32 R11, -RZ, R0.H0_H0 ;  /* 0x20000000ff0b7230 */ /* 0x000fe40000004100 */
        /* <DEDUP_REMOVED lines=13> */
.L_x_3727:
[----:B------:R-:W-:Y:S01]  /*7740*/  UIADD3 UR6, UPT, UPT, UR6, 0x20, URZ ;  /* 0x0000002006067890 */ /* 0x000fe2000fffe0ff */
[----:B------:R-:W-:Y:S01]  /*7750*/  MOV R5, UR16 ;  /* 0x0000001000057c02 */ /* 0x000fe20008000f00 */
[----:B------:R-:W-:Y:S01]  /*7760*/  UIADD3 UR4, UPT, UPT, UR4, 0x40, URZ ;  /* 0x0000004004047890 */ /* 0x000fe2000fffe0ff */
[----:B------:R-:W-:Y:S01]  /*7770*/  IADD3 R26, P0, PT, R26, 0x80, RZ ;  /* 0x000000801a1a7810 */ /* 0x000fe20007f1e0ff */
[----:B------:R-:W-:Y:S02]  /*7780*/  UISETP.GE.AND UP1, UPT, UR6, UR7, UPT ;  /* 0x000000070600728c */ /* 0x000fe4000bf26270 */
[----:B0-----:R-:W-:Y:S01]  /*7790*/  IMAD.WIDE R14, R5, 0x4, R14 ;  /* 0x00000004050e7825 */ /* 0x001fe200078e020e */
[----:B------:R-:W-:-:S06]  /*77a0*/  IADD3.X R27, PT, PT, RZ, R27, RZ, P0, !PT ;  /* 0x0000001bff1b7210 */ /* 0x000fcc00007fe4ff */
[----:B------:R-:W-:Y:S05]  /*77b0*/  BRA.U !UP1, `(.L_x_3728) ;  /* 0xffffffc109e47547 */ /* 0x000fea000b83ffff */
.L_x_3719:
[----:B------:R-:W0:Y:S01]  /*77c0*/  LDC.64 R6, c[0x0][0x3a0] ;  /* 0x0000e800ff067b82 */ /* 0x000e220000000a00 */
[----:B------:R-:W-:Y:S01]  /*77d0*/  MOV R5, UR18 ;  /* 0x0000001200057c02 */ /* 0x000fe20008000f00 */
[----:B------:R-:W-:-:S04]  /*77e0*/  HMUL2 R19, R19, UR19.H0_H0 ;  /* 0x2000001313137c32 */ /* 0x000fc80008000000 */
[----:B------:R-:W-:-:S04]  /*77f0*/  IMAD R5, R5, UR16, R16 ;  /* 0x0000001005057c24 */ /* 0x000fc8000f8e0210 */
[----:B0-----:R-:W-:-:S05]  /*7800*/  IMAD.WIDE R6, R5, 0x2, R6 ;  /* 0x0000000205067825 */ /* 0x001fca00078e0206 */
[----:B------:R0:W-:Y:S01]  /*7810*/  ATOM.E.ADD.F16x2.RN.STRONG.GPU P0, RZ, desc[UR14][R6.64], R19 ;  /* 0x8000001306ff79a2 */ /* 0x0001e2000c10e10e */
[----:B------:R-:W-:Y:S01]  /*7820*/  UISETP.NE.AND UP0, UPT, UR5, 0x1, UPT ;  /* 0x000000010500788c */ /* 0x000fe2000bf05270 */
[----:B------:R-:W-:Y:S01]  /*7830*/  BSSY.RECONVERGENT B0, `(.L_x_3729) ;  /* 0x000000f000007945 */ /* 0x000fe20003800200 */
[----:B------:R-:W-:-:S03]  /*7840*/  HMUL2 R17, R17, UR19.H0_H0 ;  /* 0x2000001311117c32 */ /* 0x000fc60008000000 */
[----:B0-----:R-:W-:Y:S06]  /*7850*/  @P0 BRA `(.L_x_3730) ;  /* 0x0000000000300947 */ /* 0x001fec0003800000 */
[----:B------:R-:W0:Y:S02]  /*7860*/  QSPC.E.S P0, RZ, [R6] ;  /* 0x0000000006ff73aa */ /* 0x000e240000000500 */
[----:B0-----:R-:W-:Y:S05]  /*7870*/  @!P0 BRA `(.L_x_3731) ;  /* 0x00000000001c8947 */ /* 0x001fea0003800000 */
[----:B------:R-:W-:-:S04]  /*7880*/  MOV R4, R6 ;  /* 0x0000000600047202 */ /* 0x000fc80000000f00 */
[----:B------:R-:W-:-:S07]  /*7890*/  MOV R0, R4 ;  /* 0x0000000400007202 */ /* 0x000fce0000000f00 */
.L_x_3732:
[----:B------:R-:W0:Y:S02]  /*78a0*/  LDS R4, [R0] ;  /* 0x0000000000047984 */ /* 0x000e240000000800 */
[----:B0-----:R-:W-:-:S05]  /*78b0*/  HFMA2 R5, R4, 1, 1, R19 ;  /* 0x3c003c0004057831 */ /* 0x001fca0000000013 */
[----:B------:R-:W0:Y:S02]  /*78c0*/  ATOMS.CAST.SPIN P0, [R0], R4, R5 ;  /* 0x000000040000758d */ /* 0x000e240001800005 */
[----:B0-----:R-:W-:Y:S05]  /*78d0*/  @!P0 BRA `(.L_x_3732) ;  /* 0xfffffffc00f08947 */ /* 0x001fea000383ffff */
[----:B------:R-:W-:Y:S05]  /*78e0*/  BRA `(.L_x_3730) ;  /* 0x00000000000c7947 */ /* 0x000fea0003800000 */
.L_x_3731:
[----:B------:R-:W2:Y:S02]  /*78f0*/  LD.E R0, desc[UR14][R6.64] ;  /* 0x0000000e06007980 */ /* 0x000ea4000c101900 */
[----:B--2---:R-:W-:-:S05]  /*7900*/  IADD3 R5, PT, PT, R19, R0, RZ ;  /* 0x0000000013057210 */ /* 0x004fca0007ffe0ff */
[----:B------:R0:W-:Y:S02]  /*7910*/  ST.E desc[UR14][R6.64], R5 ;  /* 0x0000000506007985 */ /* 0x0001e4000c10190e */
.L_x_3730:
[----:B------:R-:W-:Y:S05]  /*7920*/  BSYNC.RECONVERGENT B0 ;  /* 0x0000000000007941 */ /* 0x000fea0003800200 */
.L_x_3729:
[----:B------:R1:W-:Y:S01]  /*7930*/  ATOM.E.ADD.F16x2.RN.STRONG.GPU P0, RZ, desc[UR14][R6.64+0x4], R17 ;  /* 0x8000041106ff79a2 */ /* 0x0003e2000c10e10e */
[----:B------:R-:W-:Y:S04]  /*7940*/  BSSY.RECONVERGENT B0, `(.L_x_3733) ;  /* 0x000000e000007945 */ /* 0x000fe80003800200 */
[----:B-1----:R-:W-:Y:S05]  /*7950*/  @P0 BRA `(.L_x_3734) ;  /* 0x0000000000300947 */ /* 0x002fea0003800000 */
[----:B------:R-:W1:Y:S02]  /*7960*/  QSPC.E.S P0, RZ, [R6+0x4] ;  /* 0x0000040006ff73aa */ /* 0x000e640000000500 */
[----:B-1----:R-:W-:Y:S05]  /*7970*/  @!P0 BRA `(.L_x_3735) ;  /* 0x00000000001c8947 */ /* 0x002fea0003800000 */
[----:B------:R-:W-:-:S04]  /*7980*/  MOV R4, R6 ;  /* 0x0000000600047202 */ /* 0x000fc80000000f00 */
[----:B------:R-:W-:-:S07]  /*7990*/  MOV R0, R4 ;  /* 0x0000000400007202 */ /* 0x000fce0000000f00 */
.L_x_3736:
[----:B------:R-:W0:Y:S02]  /*79a0*/  LDS R4, [R0+0x4] ;  /* 0x0000040000047984 */ /* 0x000e240000000800 */
[----:B0-----:R-:W-:-:S05]  /*79b0*/  HADD2 R5, R4, R17 ;  /* 0x0000001104057230 */ /* 0x001fca0000000000 */
[----:B------:R-:W0:Y:S02]  /*79c0*/  ATOMS.CAST.SPIN P0, [R0+0x4], R4, R5 ;  /* 0x000004040000758d */ /* 0x000e240001800005 */
[----:B0-----:R-:W-:Y:S05]  /*79d0*/  @!P0 BRA `(.L_x_3736) ;  /* 0xfffffffc00f08947 */ /* 0x001fea000383ffff */
[----:B------:R-:W-:Y:S05]  /*79e0*/  BRA `(.L_x_3734) ;  /* 0x00000000000c7947 */ /* 0x000fea0003800000 */
.L_x_3735:
[----:B------:R-:W0:Y:S02]  /*79f0*/  LD.E R0, desc[UR14][R6.64+0x4] ;  /* 0x0000040e06007980 */ /* 0x000e24000c101900 */
[----:B0-----:R-:W-:-:S05]  /*7a00*/  IADD3 R5, PT, PT, R17, R0, RZ ;  /* 0x0000000011057210 */ /* 0x001fca0007ffe0ff */
[----:B------:R1:W-:Y:S02]  /*7a10*/  ST.E desc[UR14][R6.64+0x4], R5 ;  /* 0x0000040506007985 */ /* 0x0003e4000c10190e */
.L_x_3734:
[----:B------:R-:W-:Y:S05]  /*7a20*/  BSYNC.RECONVERGENT B0 ;  /* 0x0000000000007941 */ /* 0x000fea0003800200 */
.L_x_3733:
[----:B------:R-:W-:-:S13]  /*7a30*/  PLOP3.LUT P0, PT, PT, PT, UP0, 0x80, 0x8 ;  /* 0x000000000008781c */ /* 0x000fda0003f0f008 */
[----:B------:R-:W-:Y:S05]  /*7a40*/  @!P0 EXIT ;  /* 0x000000000000894d */ /* 0x000fea0003800000 */
[----:B01----:R-:W-:-:S05]  /*7a50*/  MOV R5, UR16 ;  /* 0x0000001000057c02 */ /* 0x003fca0008000f00 */
[----:B------:R-:W-:-:S04]  /*7a60*/  IMAD.WIDE R6, R5, 0x2, R6 ;  /* 0x0000000205067825 */ /* 0x000fc800078e0206 */
        /* <DEDUP_REMOVED lines=9> */
.L_x_3740:
[----:B------:R-:W0:Y:S02]  /*7b00*/  LDS R2, [R0] ;  /* 0x0000000000027984 */ /* 0x000e240000000800 */
[----:B0-----:R-:W-:-:S05]  /*7b10*/  HFMA2 R3, R2, 1, 1, R5 ;  /* 0x3c003c0002037831 */ /* 0x001fca0000000005 */
[----:B------:R-:W0:Y:S02]  /*7b20*/  ATOMS.CAST.SPIN P0, [R0], R2, R3 ;  /* 0x000000020000758d */ /* 0x000e240001800003 */
[----:B0-----:R-:W-:Y:S05]  /*7b30*/  @!P0 BRA `(.L_x_3740) ;  /* 0xfffffffc00f08947 */ /* 0x001fea000383ffff */
[----:B------:R-:W-:Y:S05]  /*7b40*/  BRA `(.L_x_3738) ;  /* 0x00000000000c7947 */ /* 0x000fea0003800000 */
.L_x_3739:
[----:B------:R-:W2:Y:S02]  /*7b50*/  LD.E R0, desc[UR14][R6.64] ;  /* 0x0000000e06007980 */ /* 0x000ea4000c101900 */
[----:B--2---:R-:W-:-:S05]  /*7b60*/  IADD3 R3, PT, PT, R5, R0, RZ ;  /* 0x0000000005037210 */ /* 0x004fca0007ffe0ff */
[----:B------:R0:W-:Y:S02]  /*7b70*/  ST.E desc[UR14][R6.64], R3 ;  /* 0x0000000306007985 */ /* 0x0001e4000c10190e */
.L_x_3738:
[----:B------:R-:W-:Y:S05]  /*7b80*/  BSYNC.RECONVERGENT B0 ;  /* 0x0000000000007941 */ /* 0x000fea0003800200 */
.L_x_3737:
[----:B------:R1:W-:Y:S02]  /*7b90*/  ATOM.E.ADD.F16x2.RN.STRONG.GPU P0, RZ, desc[UR14][R6.64+0x4], R21 ;  /* 0x8000041506ff79a2 */ /* 0x0003e4000c10e10e */
[----:B-1----:R-:W-:Y:S05]  /*7ba0*/  @P0 EXIT ;  /* 0x000000000000094d */ /* 0x002fea0003800000 */
[----:B------:R-:W1:Y:S02]  /*7bb0*/  QSPC.E.S P0, RZ, [R6+0x4] ;  /* 0x0000040006ff73aa */ /* 0x000e640000000500 */
[----:B-1----:R-:W-:Y:S05]  /*7bc0*/  @!P0 BRA `(.L_x_3741) ;  /* 0x00000000001c8947 */ /* 0x002fea0003800000 */
[----:B------:R-:W-:-:S04]  /*7bd0*/  MOV R2, R6 ;  /* 0x0000000600027202 */ /* 0x000fc80000000f00 */
[----:B------:R-:W-:-:S07]  /*7be0*/  MOV R0, R2 ;  /* 0x0000000200007202 */ /* 0x000fce0000000f00 */
.L_x_3742:
[----:B------:R-:W0:Y:S02]  /*7bf0*/  LDS R2, [R0+0x4] ;  /* 0x0000040000027984 */ /* 0x000e240000000800 */
[----:B0-----:R-:W-:-:S05]  /*7c00*/  HADD2 R3, R2, R21 ;  /* 0x0000001502037230 */ /* 0x001fca0000000000 */
[----:B------:R-:W0:Y:S02]  /*7c10*/  ATOMS.CAST.SPIN P0, [R0+0x4], R2, R3 ;  /* 0x000004020000758d */ /* 0x000e240001800003 */
[----:B0-----:R-:W-:Y:S05]  /*7c20*/  @!P0 BRA `(.L_x_3742) ;  /* 0xfffffffc00f08947 */ /* 0x001fea000383ffff */
[----:B------:R-:W-:Y:S05]  /*7c30*/  EXIT ;  /* 0x000000000000794d */ /* 0x000fea0003800000 */
.L_x_3741:
[----:B------:R-:W0:Y:S02]  /*7c40*/  LD.E R0, desc[UR14][R6.64+0x4] ;  /* 0x0000040e06007980 */ /* 0x000e24000c101900 */
[----:B0-----:R-:W-:-:S05]  /*7c50*/  IADD3 R3, PT, PT, R21, R0, RZ ;  /* 0x0000000015037210 */ /* 0x001fca0007ffe0ff */
[----:B------:R-:W-:Y:S01]  /*7c60*/  ST.E desc[UR14][R6.64+0x4], R3 ;  /* 0x0000040306007985 */ /* 0x000fe2000c10190e */
[----:B------:R-:W-:Y:S05]  /*7c70*/  EXIT ;  /* 0x000000000000794d */ /* 0x000fea0003800000 */
.L_x_3743:
        /* <DEDUP_REMOVED lines=16> */
.L_x_5332:


//--------------------- .text._Z23gemm_half_q_half_kernelILi2ELi10ELb1ELb1ELi64EEvPK6__halfPKjS4_S2_PS0_iiiiPKtS7_iiiiiibS2_i --------------------------
	.section	.text._Z23gemm_half_q_half_kernelILi2ELi10ELb1ELb1ELi64EEvPK6__halfPKjS4_S2_PS0_iiiiPKtS7_iiiiiibS2_i,"ax",@progbits
	.align	128
        .global         _Z23gemm_half_q_half_kernelILi2ELi10ELb1ELb1ELi64EEvPK6__halfPKjS4_S2_PS0_iiiiPKtS7_iiiiiibS2_i
        .type           _Z23gemm_half_q_half_kernelILi2ELi10ELb1ELb1ELi64EEvPK6__halfPKjS4_S2_PS0_iiiiPKtS7_iiiiiibS2_i,@function
        .size           _Z23gemm_half_q_half_kernelILi2ELi10ELb1ELb1ELi64EEvPK6__halfPKjS4_S2_PS0_iiiiPKtS7_iiiiiibS2_i,(.L_x_5333 - _Z23gemm_half_q_half_kernelILi2ELi10ELb1ELb1ELi64EEvPK6__halfPKjS4_S2_PS0_iiiiPKtS7_iiiiiibS2_i)
        .other          _Z23gemm_half_q_half_kernelILi2ELi10ELb1ELb1ELi64EEvPK6__halfPKjS4_S2_PS0_iiiiPKtS7_iiiiiibS2_i,@"STO_CUDA_ENTRY STV_DEFAULT"
_Z23gemm_half_q_half_kernelILi2ELi10ELb1ELb1ELi64EEvPK6__halfPKjS4_S2_PS0_iiiiPKtS7_iiiiiibS2_i:
.text._Z23gemm_half_q_half_kernelILi2ELi10ELb1ELb1ELi64EEvPK6__halfPKjS4_S2_PS0_iiiiPKtS7_iiiiiibS2_i:
        /* <DEDUP_REMOVED lines=29> */
[----:B------:R-:W-:Y:S01]  /*01d0*/  PRMT R13, RZ, 0x7610, R13 ;  /* 0x00007610ff0d7816 */ /* 0x000fe2000000000d */
        /* <DEDUP_REMOVED lines=10> */
[----:B------:R-:W-:-:S04]  /*0280*/  @P1 MOV R3, UR10 ;  /* 0x0000000a00031c02 */ /* 0x000fc80008000f00 */
        /* <DEDUP_REMOVED lines=33> */
.L_x_3749:
        /* <DEDUP_REMOVED lines=32> */
.L_x_3748:
        /* <DEDUP_REMOVED lines=20> */
.L_x_3750:
[----:B------:R-:W-:-:S13]  /*07e0*/  ISETP.EQ.AND P1, PT, RZ, UR10, PT ;  /* 0x0000000aff007c0c */ /* 0x000fda000bf22270 */
[----:B------:R-:W-:Y:S05]  /*07f0*/  @!P0 BRA P1, `(.L_x_3745) ;  /* 0x0000000400748947 */ /* 0x000fea0000800000 */
.L_x_3747:
        /* <DEDUP_REMOVED lines=12> */
.L_x_3746:
        /* <DEDUP_REMOVED lines=15> */
.L_x_3753:
        /* <DEDUP_REMOVED lines=32> */
.L_x_3752:
        /* <DEDUP_REMOVED lines=21> */
.L_x_3754:
[----:B------:R-:W-:-:S09]  /*0d00*/  UISETP.NE.OR UP0, UPT, UR10, URZ, UP0 ;  /* 0x000000ff0a00728c */ /* 0x000fd20008705670 */
[----:B------:R-:W-:Y:S05]  /*0d10*/  BRA.U !UP0, `(.L_x_3745) ;  /* 0x00000001082c7547 */ /* 0x000fea000b800000 */
.L_x_3751:
        /* <DEDUP_REMOVED lines=11> */
.L_x_3745:
[----:B------:R-:W-:Y:S05]  /*0dd0*/  BSYNC.RECONVERGENT B0 ;  /* 0x0000000000007941 */ /* 0x000fea0003800200 */
.L_x_3744:
        /* <DEDUP_REMOVED lines=20> */
.L_x_3758:
        /* <DEDUP_REMOVED lines=15> */
.L_x_3757:
        /* <DEDUP_REMOVED lines=12> */
.L_x_3759:
[----:B------:R-:W-:-:S09]  /*10d0*/  UISETP.NE.OR UP0, UPT, UR9, URZ, UP0 ;  /* 0x000000ff0900728c */ /* 0x000fd20008705670 */
[----:B------:R-:W-:Y:S05]  /*10e0*/  BRA.U !UP0, `(.L_x_3755) ;  /* 0x00000001081c7547 */ /* 0x000fea000b800000 */
.L_x_3756:
[----:B01----:R-:W0:Y:S02]  /*10f0*/  LDC.64 R4, c[0x0][0x3a0] ;  /* 0x0000e800ff047b82 */ /* 0x003e240000000a00 */
.L_x_3760:
[C---:B0-----:R-:W-:Y:S01]  /*1100*/  IMAD.WIDE R6, R3.reuse, 0x2, R4 ;  /* 0x0000000203067825 */ /* 0x041fe200078e0204 */
[----:B------:R-:W-:Y:S01]  /*1110*/  UIADD3 UR9, UPT, UPT, UR9, 0x1, URZ ;  /* 0x0000000109097890 */ /* 0x000fe2000fffe0ff */
[----:B------:R-:W-:-:S03]  /*1120*/  IADD3 R3, PT, PT, R3, UR16, RZ ;  /* 0x0000001003037c10 */ /* 0x000fc6000fffe0ff */
[----:B------:R2:W-:Y:S01]  /*1130*/  STG.E.64 desc[UR14][R6.64], RZ ;  /* 0x000000ff06007986 */ /* 0x0005e2000c101b0e */
[----:B------:R-:W-:-:S09]  /*1140*/  UISETP.NE.AND UP0, UPT, UR9, URZ, UPT ;  /* 0x000000ff0900728c */ /* 0x000fd2000bf05270 */
[----:B--2---:R-:W-:Y:S05]  /*1150*/  BRA.U UP0, `(.L_x_3760) ;  /* 0xfffffffd00e87547 */ /* 0x004fea000b83ffff */
.L_x_3755:
        /* <DEDUP_REMOVED lines=19> */
[----:B-----5:R-:W-:-:S07]  /*1290*/  SHF.R.S32.HI R18, RZ, 0x3, R3 ;  /* 0x00000003ff127819 */ /* 0x020fce0000011403 */
.L_x_3762:
[----:B-1----:R-:W-:-:S05]  /*12a0*/  IADD3 R11, PT, PT, R16, R19, RZ ;  /* 0x00000013100b7210 */ /* 0x002fca0007ffe0ff */
        /* <DEDUP_REMOVED lines=12> */
[----:B------:R0:W4:Y:S01]  /*1370*/  LDG.E.U16.CONSTANT R15, desc[UR14][R14.64+0x2] ;  /* 0x0000020e0e0f7981 */ /* 0x000122000c1e9500 */
        /* <DEDUP_REMOVED lines=14> */
[----:B------:R-:W-:-:S04]  /*1460*/  IADD3 R24, PT, PT, R21, 0x1, R24 ;  /* 0x0000000115187810 */ /* 0x000fc80007ffe018 */
[----:B------:R-:W-:Y:S01]  /*1470*/  IADD3 R3, PT, PT, R20, 0x1, R3 ;  /* 0x0000000114037810 */ /* 0x000fe20007ffe003 */
[----:B------:R-:W-:Y:S08]  /*1480*/  I2F.F16 R11, R22 ;  /* 0x00000016000b7306 */ /* 0x000ff00000200c00 */
[----:B------:R-:W0:Y:S08]  /*1490*/  I2F.F16 R24, R24 ;  /* 0x0000001800187306 */ /* 0x000e300000200c00 */
[----:B------:R-:W-:Y:S08]  /*14a0*/  I2F.F16 R14, R14 ;  /* 0x0000000e000e7306 */ /* 0x000ff00000200c00 */
[----:B------:R-:W1:Y:S01]  /*14b0*/  I2F.F16 R3, R3 ;  /* 0x0000000300037306 */ /* 0x000e620000200c00 */
[----:B0-----:R-:W-:-:S02]  /*14c0*/  PRMT R11, R24, 0x5410, R11 ;  /* 0x00005410180b7816 */ /* 0x001fc4000000000b */
[----:B----4-:R-:W-:Y:S02]  /*14d0*/  R2UR UR9, R15 ;  /* 0x000000000f0972ca */ /* 0x010fe400000e0000 */
[----:B------:R-:W-:Y:S01]  /*14e0*/  LEA R2, R19, R1, 0x3 ;  /* 0x0000000113027211 */ /* 0x000fe200078e18ff */
[----:B--2---:R-:W-:Y:S01]  /*14f0*/  HMUL2 R20, R11, R10.H0_H0 ;  /* 0x2000000a0b147232 */ /* 0x004fe20000000000 */
[----:B-1----:R-:W-:-:S05]  /*1500*/  PRMT R3, R14, 0x5410, R3 ;  /* 0x000054100e037816 */ /* 0x002fca0000000003 */
[----:B------:R-:W-:-:S05]  /*1510*/  HMUL2 R21, R3, R10.H0_H0 ;  /* 0x2000000a03157232 */ /* 0x000fca0000000000 */
[----:B------:R3:W-:Y:S01]  /*1520*/  STL.64 [R2], R20 ;  /* 0x0000001402007387 */ /* 0x0007e20000100a00 */
[----:B------:R-:W-:-:S04]  /*1530*/  UIADD3 UR4, UPT, UPT, UR9, UR4, URZ ;  /* 0x0000000409047290 */ /* 0x000fc8000fffe0ff */
[----:B------:R-:W-:Y:S01]  /*1540*/  UISETP.GE.AND UP0, UPT, UR4, UR7, UPT ;  /* 0x000000070400728c */ /* 0x000fe2000bf06270 */
[----:B------:R-:W-:-:S08]  /*1550*/  IADD3 R19, PT, PT, R19, 0x1, RZ ;  /* 0x0000000113137810 */ /* 0x000fd00007ffe0ff */
[----:B---3--:R-:W-:Y:S05]  /*1560*/  BRA.U !UP0, `(.L_x_3762) ;  /* 0xfffffffd084c7547 */ /* 0x008fea000b83ffff */
.L_x_3761:
        /* <DEDUP_REMOVED lines=10> */
[----:B-1----:R-:W-:-:S03]  /*1610*/  HFMA2 R4, -RZ, RZ, 0, 0 ;  /* 0x00000000ff047431 */ /* 0x002fc600000001ff */
[----:B------:R-:W-:Y:S01]  /*1620*/  USHF.R.S32.HI UR9, URZ, 0x1f, UR4 ;  /* 0x0000001fff097899 */ /* 0x000fe20008011404 */
[----:B------:R-:W-:Y:S02]  /*1630*/  MOV R7, RZ ;  /* 0x000000ff00077202 */ /* 0x000fe40000000f00 */
[----:B------:R-:W-:Y:S01]  /*1640*/  CS2R R8, SRZ ;  /* 0x0000000000087805 */ /* 0x000fe2000001ff00 */
[----:B------:R-:W-:Y:S02]  /*1650*/  ULEA.HI UR9, UR9, UR4, URZ, 0x5 ;  /* 0x0000000409097291 */ /* 0x000fe4000f8f28ff */
        /* <DEDUP_REMOVED lines=15> */
.L_x_3763:
        /* <DEDUP_REMOVED lines=8> */
.L_x_3764:
        /* <DEDUP_REMOVED lines=8> */
.L_x_3765:
        /* <DEDUP_REMOVED lines=8> */
.L_x_3766:
        /* <DEDUP_REMOVED lines=8> */
.L_x_3767:
[----:B------:R-:W-:Y:S01]  /*1950*/  ULEA UR4, UR10, UR4, 0x3 ;  /* 0x000000040a047291 */ /* 0x000fe2000f8e18ff */
[----:B------:R-:W0:Y:S01]  /*1960*/  S2UR UR9, SR_CgaCtaId ;  /* 0x00000000000979c3 */ /* 0x000e220000008800 */
[----:B------:R-:W1:Y:S01]  /*1970*/  LDCU.64 UR10, c[0x0][0x388] ;  /* 0x00007100ff0a77ac */ /* 0x000e620008000a00 */
[----:B------:R-:W-:Y:S01]  /*1980*/  VIMNMX R0, PT, PT, R0, UR17, PT ;  /* 0x0000001100007c48 */ /* 0x000fe2000bfe0100 */
[----:B------:R-:W-:Y:S01]  /*1990*/  HFMA2 R14, -RZ, RZ, 0, 0 ;  /* 0x00000000ff0e7431 */ /* 0x000fe200000001ff */
[----:B-----5:R-:W-:Y:S02]  /*19a0*/  PRMT R52, R3, 0x7610, R3 ;  /* 0x0000761003347816 */ /* 0x020fe40000000003 */
        /* <DEDUP_REMOVED lines=8> */
[----:B------:R-:W-:Y:S02]  /*1a30*/  PRMT R18, RZ, 0x5410, RZ ;  /* 0x00005410ff127816 */ /* 0x000fe400000000ff */
[----:B------:R-:W-:Y:S02]  /*1a40*/  IADD3 R6, P0, PT, R12, R5, RZ ;  /* 0x000000050c067210 */ /* 0x000fe40007f1e0ff */
[----:B------:R-:W-:-:S02]  /*1a50*/  IADD3 R19, PT, PT, R19, UR6, RZ ;  /* 0x0000000613137c10 */ /* 0x000fc4000fffe0ff */
        /* <DEDUP_REMOVED lines=17> */
[----:B------:R-:W-:Y:S01]  /*1b70*/  PRMT R15, RZ, 0x7610, R15 ;  /* 0x00007610ff0f7816 */ /* 0x000fe2000000000f */
[----:B------:R-:W0:Y:S02]  /*1b80*/  LDCU UR16, c[0x0][0x3ac] ;  /* 0x00007580ff1077ac */ /* 0x000e240008000800 */
[----:B------:R-:W-:Y:S02]  /*1b90*/  UIADD3.X UR9, UPT, UPT, URZ, UR9, URZ, UP0, !UPT ;  /* 0x00000009ff097290 */ /* 0x000fe400087fe4ff */
[----:B------:R-:W-:Y:S01]  /*1ba0*/  MOV R26, UR10 ;  /* 0x0000000a001a7c02 */ /* 0x000fe20008000f00 */
[----:B------:R-:W-:-:S03]  /*1bb0*/  USEL UR8, UR7, UR17, UP1 ;  /* 0x0000001107087287 */ /* 0x000fc60008800000 */
[----:B------:R-:W-:Y:S02]  /*1bc0*/  MOV R27, UR9 ;  /* 0x00000009001b7c02 */ /* 0x000fe40008000f00 */
[----:B------:R-:W-:Y:S01]  /*1bd0*/  VOTEU.ANY UP0, P0 ;  /* 0x0000000000ff7886 */ /* 0x000fe20000000100 */
[----:B------:R-:W-:-:S11]  /*1be0*/  UISETP.EQ.OR UP0, UPT, UR5, 0x1, !UP0 ;  /* 0x000000010500788c */ /* 0x000fd6000c702670 */
.L_x_3777:
[----:B------:R-:W-:Y:S02]  /*1bf0*/  ISETP.NE.AND P0, PT, R19, UR6, PT ;  /* 0x0000000613007c0c */ /* 0x000fe4000bf05270 */
[----:B------:R-:W-:Y:S02]  /*1c00*/  MOV R20, R22 ;  /* 0x0000001600147202 */ /* 0x000fe40000000f00 */
[----:B------:R-:W-:-:S05]  /*1c10*/  MOV R21, R23 ;  /* 0x0000001700157202 */ /* 0x000fca0000000f00 */
[----:B------:R-:W2:Y:S04]  /*1c20*/  LDG.E.128.CONSTANT R4, desc[UR14][R20.64] ;  /* 0x0000000e14047981 */ /* 0x000ea8000c1e9d00 */
[----:B------:R-:W-:Y:S01]  /*1c30*/  @!P0 LEA R2, R14, R1, 0x3 ;  /* 0x000000010e028211 */ /* 0x000fe200078e18ff */
[----:B------:R-:W5:Y:S05]  /*1c40*/  @!P0 LDG.E.U16.CONSTANT R28, desc[UR14][R26.64] ;  /* 0x0000000e1a1c8981 */ /* 0x000f6a000c1e9500 */
[----:B------:R-:W3:Y:S01]  /*1c50*/  @!P0 LDL.64 R2, [R2+0x8] ;  /* 0x0000080002028983 */ /* 0x000ee20000100a00 */
[----:B0-----:R-:W-:-:S02]  /*1c60*/  MOV R23, UR16 ;  /* 0x0000001000177c02 */ /* 0x001fc40008000f00 */
[----:B------:R-:W-:-:S03]  /*1c70*/  MOV R31, UR16 ;  /* 0x00000010001f7c02 */ /* 0x000fc60008000f00 */
[----:B------:R-:W-:-:S05]  /*1c80*/  IMAD.WIDE R22, R23, 0x4, R20 ;  /* 0x0000000417167825 */ /* 0x000fca00078e0214 */
[----:B------:R2:W5:Y:S01]  /*1c90*/  LDG.E.128.CONSTANT R8, desc[UR14][R22.64] ;  /* 0x0000000e16087981 */ /* 0x000562000c1e9d00 */
[----:B------:R-:W-:-:S04]  /*1ca0*/  IMAD.WIDE R30, R31, 0x4, R22 ;  /* 0x000000041f1e7825 */ /* 0x000fc800078e0216 */
[----:B------:R-:W-:Y:S01]  /*1cb0*/  HFMA2 R25, -RZ, RZ, 0, 0.0625 ;  /* 0x00002c00ff197431 */ /* 0x000fe200000001ff */
[----:B------:R-:W-:Y:S01]  /*1cc0*/  UISETP.NE.AND UP1, UPT, UR19, URZ, UPT ;  /* 0x000000ff1300728c */ /* 0x000fe2000bf25270 */
[C---:B--2---:R-:W-:Y:S02]  /*1cd0*/  LOP3.LUT R23, R5.reuse, 0xf000f, RZ, 0xc0, !PT ;  /* 0x000f000f05177812 */ /* 0x044fe400078ec0ff */
[----:B------:R-:W-:Y:S02]  /*1ce0*/  LOP3.LUT R24, R5, 0xf000f0, RZ, 0xc0, !PT ;  /* 0x00f000f005187812 */ /* 0x000fe400078ec0ff */
[----:B------:R-:W-:Y:S02]  /*1cf0*/  SHF.R.U32.HI R22, RZ, 0x8, R4 ;  /* 0x00000008ff167819 */ /* 0x000fe40000011604 */
[----:B---3--:R-:W-:Y:S02]  /*1d00*/  @!P0 PRMT R52, R3, 0x7610, R52 ;  /* 0x0000761003348816 */ /* 0x008fe40000000034 */
[----:B------:R-:W-:-:S02]  /*1d10*/  @!P0 PRMT R0, R2, 0x7610, R0 ;  /* 0x0000761002008816 */ /* 0x000fc40000000000 */
[----:B------:R-:W-:Y:S02]  /*1d20*/  @!P0 PRMT R52, R52, 0x7610, R3 ;  /* 0x0000761034348816 */ /* 0x000fe40000000003 */
[----:B------:R-:W-:Y:S02]  /*1d30*/  LOP3.LUT R3, R4, 0xf000f0, RZ, 0xc0, !PT ;  /* 0x00f000f004037812 */ /* 0x000fe400078ec0ff */
[----:B------:R-:W-:Y:S02]  /*1d40*/  SHF.R.U32.HI R5, RZ, 0x8, R5 ;  /* 0x00000008ff057819 */ /* 0x000fe40000011605 */
[----:B------:R-:W-:Y:S02]  /*1d50*/  SHF.R.U32.HI R33, RZ, 0x8, R6 ;  /* 0x00000008ff217819 */ /* 0x000fe40000011606 */
[----:B------:R-:W-:Y:S02]  /*1d60*/  SHF.R.U32.HI R36, RZ, 0x8, R7 ;  /* 0x00000008ff247819 */ /* 0x000fe40000011607 */
[----:B------:R-:W-:-:S02]  /*1d70*/  @!P0 PRMT R0, R0, 0x7610, R2 ;  /* 0x0000761000008816 */ /* 0x000fc40000000002 */
        /* <DEDUP_REMOVED lines=45> */
[----:B------:R-:W-:Y:S06]  /*2050*/  BRA.U !UP1, `(.L_x_3769) ;  /* 0x0000000509687547 */ /* 0x000fec000b800000 */
[----:B------:R-:W0:Y:S01]  /*2060*/  LDS.64 R4, [UR4] ;  /* 0x00000004ff047984 */ /* 0x000e220008000a00 */
[--C-:B------:R-:W-:Y:S02]  /*2070*/  HADD2.F32 R2, -RZ, R24.reuse.H0_H0 ;  /* 0x20000018ff027230 */ /* 0x100fe40000004100 */
[--C-:B------:R-:W-:Y:S01]  /*2080*/  HADD2.F32 R48, -RZ, R45.reuse.H0_H0 ;  /* 0x2000002dff307230 */ /* 0x100fe20000004100 */
[----:B------:R-:W1:Y:S01]  /*2090*/  LDS.64 R22, [UR4+0x8] ;  /* 0x00000804ff167984 */ /* 0x000e620008000a00 */
[----:B------:R-:W-:Y:S02]  /*20a0*/  HADD2.F32 R47, -RZ, R24.H1_H1 ;  /* 0x30000018ff2f7230 */ /* 0x000fe40000004100 */
[----:B------:R-:W-:Y:S02]  /*20b0*/  HADD2.F32 R6, -RZ, R44.H0_H0 ;  /* 0x2000002cff067230 */ /* 0x000fe40000004100 */
[----:B------:R-:W-:Y:S02]  /*20c0*/  HADD2.F32 R49, -RZ, R45.H1_H1 ;  /* 0x3000002dff317230 */ /* 0x000fe40000004100 */
[----:B------:R-:W-:-:S02]  /*20d0*/  HADD2.F32 R54, -RZ, R40.H1_H1 ;  /* 0x30000028ff367230 */ /* 0x000fc40000004100 */
[--C-:B0-----:R-:W-:Y:S02]  /*20e0*/  HADD2.F32 R3, -RZ, R4.reuse.H0_H0 ;  /* 0x20000004ff037230 */ /* 0x101fe40000004100 */
        /* <DEDUP_REMOVED lines=81> */
.L_x_3769:
[----:B------:R0:W5:Y:S01]  /*2600*/  LDG.E.128.CONSTANT R4, desc[UR14][R30.64] ;  /* 0x0000000e1e047981 */ /* 0x000162000c1e9d00 */
[----:B------:R-:W-:-:S05]  /*2610*/  MOV R23, UR16 ;  /* 0x0000001000177c02 */ /* 0x000fca0008000f00 */
[----:B------:R-:W-:Y:S01]  /*2620*/  IMAD.WIDE R22, R23, 0x4, R30 ;  /* 0x0000000417167825 */ /* 0x000fe200078e021e */
[----:B------:R-:W-:Y:S06]  /*2630*/  BRA.U UP0, `(.L_x_3770) ;  /* 0x0000000500687547 */ /* 0x000fec000b800000 */
[----:B------:R-:W1:Y:S01]  /*2640*/  LDS.64 R2, [UR4+0x80] ;  /* 0x00008004ff027984 */ /* 0x000e620008000a00 */
[----:B------:R-:W-:Y:S02]  /*2650*/  HADD2.F32 R53, -RZ, R24.H1_H1 ;  /* 0x30000018ff357230 */ /* 0x000fe40000004100 */
[----:B------:R-:W-:Y:S01]  /*2660*/  HADD2.F32 R46, -RZ, R44.H0_H0 ;  /* 0x2000002cff2e7230 */ /* 0x000fe20000004100 */
[----:B0-----:R-:W0:Y:S01]  /*2670*/  LDS.64 R30, [UR4+0x88] ;  /* 0x00008804ff1e7984 */ /* 0x001e220008000a00 */
[--C-:B-1----:R-:W-:Y:S02]  /*2680*/  HADD2.F32 R48, -RZ, R3.reuse.H0_H0 ;  /* 0x20000003ff307230 */ /* 0x102fe40000004100 */
[----:B------:R-:W-:Y:S02]  /*2690*/  HADD2.F32 R47, -RZ, R3.H1_H1 ;  /* 0x30000003ff2f7230 */ /* 0x000fe40000004100 */
[--C-:B------:R-:W-:Y:S02]  /*26a0*/  HADD2.F32 R51, -RZ, R2.reuse.H0_H0 ;  /* 0x20000002ff337230 */ /* 0x100fe40000004100 */
[----:B------:R-:W-:-:S02]  /*26b0*/  HADD2.F32 R49, -RZ, R2.H1_H1 ;  /* 0x30000002ff317230 */ /* 0x000fc40000004100 */
[----:B------:R-:W-:Y:S02]  /*26c0*/  HADD2.F32 R3, -RZ, R45.H0_H0 ;  /* 0x2000002dff037230 */ /* 0x000fe40000004100 */
[-C--:B------:R-:W-:Y:S01]  /*26d0*/  FFMA.FTZ R46, R46, R51.reuse, RZ ;  /* 0x000000332e2e7223 */ /* 0x080fe200000100ff */
[----:B------:R-:W-:Y:S02]  /*26e0*/  HADD2.F32 R2, -RZ, R24.H0_H0 ;  /* 0x20000018ff027230 */ /* 0x000fe40000004100 */
        /* <DEDUP_REMOVED lines=16> */
[----:B------:R-:W-:Y:S02]  /*27f0*/  HADD2.F32 R33, -RZ, R42.H1_H1 ;  /* 0x3000002aff217230 */ /* 0x000fe40000004100 */
[----:B------:R-:W-:Y:S01]  /*2800*/  FFMA.FTZ R2, R2, R48, R3 ;  /* 0x0000003002027223 */ /* 0x000fe20000010003 */
[----:B------:R-:W-:Y:S02]  /*2810*/  HADD2.F32 R3, -RZ, R43.H1_H1 ;  /* 0x3000002bff037230 */ /* 0x000fe40000004100 */
[--C-:B------:R-:W-:Y:S02]  /*2820*/  HADD2.F32 R46, -RZ, R40.reuse.H0_H0 ;  /* 0x20000028ff2e7230 */ /* 0x100fe40000004100 */
[----:B------:R-:W-:Y:S01]  /*2830*/  FFMA.FTZ R33, R33, R47, R24 ;  /* 0x0000002f21217223 */ /* 0x000fe20000010018 */
[----:B------:R-:W-:-:S02]  /*2840*/  HADD2.F32 R43, -RZ, R40.H1_H1 ;  /* 0x30000028ff2b7230 */ /* 0x000fc40000004100 */
[----:B------:R-:W-:Y:S01]  /*2850*/  FFMA.FTZ R3, R3, R47, R2 ;  /* 0x0000002f03037223 */ /* 0x000fe20000010002 */
[----:B0-----:R-:W-:Y:S02]  /*2860*/  HADD2.F32 R24, -RZ, R30.H0_H0 ;  /* 0x2000001eff187230 */ /* 0x001fe40000004100 */
[----:B------:R-:W-:Y:S01]  /*2870*/  FFMA.FTZ R48, R46, R48, R49 ;  /* 0x000000302e307223 */ /* 0x000fe20000010031 */
[----:B------:R-:W-:Y:S02]  /*2880*/  HADD2.F32 R40, -RZ, R36.H0_H0 ;  /* 0x20000024ff287230 */ /* 0x000fe40000004100 */
[----:B------:R-:W-:Y:S02]  /*2890*/  HADD2.F32 R41, -RZ, R41.H1_H1 ;  /* 0x30000029ff297230 */ /* 0x000fe40000004100 */
[----:B------:R-:W-:Y:S02]  /*28a0*/  HADD2.F32 R30, -RZ, R30.H1_H1 ;  /* 0x3000001eff1e7230 */ /* 0x000fe40000004100 */
        /* <DEDUP_REMOVED lines=23> */
[----:B------:R-:W-:Y:S01]  /*2a20*/  FFMA.FTZ R30, R38, R2, R33 ;  /* 0x00000002261e7223 */ /* 0x000fe20000010021 */
[----:B------:R-:W-:Y:S02]  /*2a30*/  HADD2.F32 R35, -RZ, R35.H1_H1 ;  /* 0x30000023ff237230 */ /* 0x000fe40000004100 */
        /* <DEDUP_REMOVED lines=26> */
.L_x_3770:
[C---:B-----5:R-:W-:Y:S02]  /*2be0*/  LOP3.LUT R29, R9.reuse, 0xf000f, RZ, 0xc0, !PT ;  /* 0x000f000f091d7812 */ /* 0x060fe400078ec0ff */
[----:B0-----:R-:W-:Y:S02]  /*2bf0*/  LOP3.LUT R30, R9, 0xf000f0, RZ, 0xc0, !PT ;  /* 0x00f000f0091e7812 */ /* 0x001fe400078ec0ff */
[----:B------:R-:W-:Y:S02]  /*2c00*/  LOP3.LUT R3, R8, 0xf000f0, RZ, 0xc0, !PT ;  /* 0x00f000f008037812 */ /* 0x000fe400078ec0ff */
[----:B------:R-:W-:Y:S02]  /*2c10*/  SHF.R.U32.HI R9, RZ, 0x8, R9 ;  /* 0x00000008ff097819 */ /* 0x000fe40000011609 */
        /* <DEDUP_REMOVED lines=39> */
[----:B------:R-:W-:Y:S02]  /*2e90*/  HFMA2 R37, R38, R25.H0_H0, -72, -72 ;  /* 0xd480d48026257431 */ /* 0x000fe40000040019 */
[----:B------:R-:W-:-:S02]  /*2ea0*/  HADD2 R38, R39, -1032, -1032 ;  /* 0xe408e40827267430 */ /* 0x000fc40000000000 */
[-C--:B------:R-:W-:Y:S02]  /*2eb0*/  HFMA2 R39, R40, R25.reuse.H0_H0, -72, -72 ;  /* 0xd480d48028277431 */ /* 0x080fe40000040019 */
[----:B------:R-:W-:Y:S02]  /*2ec0*/  HADD2 R40, R3, -1032, -1032 ;  /* 0xe408e40803287430 */ /* 0x000fe40000000000 */
[----:B------:R-:W-:Y:S02]  /*2ed0*/  HFMA2 R41, R10, R25.H0_H0, -72, -72 ;  /* 0xd480d4800a297431 */ /* 0x000fe40000040019 */
[----:B------:R-:W-:Y:S02]  /*2ee0*/  HADD2 R42, R11, -1032, -1032 ;  /* 0xe408e4080b2a7430 */ /* 0x000fe40000000000 */
[----:B------:R-:W-:Y:S02]  /*2ef0*/  HADD2 R44, R44, -1032, -1032 ;  /* 0xe408e4082c2c7430 */ /* 0x000fe40000000000 */
[----:B------:R-:W-:-:S02]  /*2f00*/  HADD2 R46, R9, -1032, -1032 ;  /* 0xe408e408092e7430 */ /* 0x000fc40000000000 */
[----:B------:R-:W-:Y:S01]  /*2f10*/  HFMA2 R32, R48, R25.H0_H0, -72, -72 ;  /* 0xd480d48030207431 */ /* 0x000fe20000040019 */
        /* <DEDUP_REMOVED lines=29> */
[----:B------:R-:W-:Y:S01]  /*30f0*/  FFMA.FTZ R3, R3, R11, R48 ;  /* 0x0000000b03037223 */ /* 0x000fe20000010030 */
[----:B------:R-:W-:Y:S02]  /*3100*/  HADD2.F32 R10, -RZ, R37.H1_H1 ;  /* 0x30000025ff0a7230 */ /* 0x000fe40000004100 */
[----:B------:R-:W-:Y:S01]  /*3110*/  FFMA.FTZ R29, R11, R29, R54 ;  /* 0x0000001d0b1d7223 */ /* 0x000fe20000010036 */
[----:B------:R-:W-:-:S02]  /*3120*/  HADD2.F32 R2, -RZ, R33.H1_H1 ;  /* 0x30000021ff027230 */ /* 0x000fc40000004100 */
[----:B------:R-:W-:Y:S02]  /*3130*/  HADD2.F32 R56, -RZ, R39.H1_H1 ;  /* 0x30000027ff387230 */ /* 0x000fe40000004100 */
[C---:B------:R-:W-:Y:S01]  /*3140*/  FFMA.FTZ R48, R9.reuse, R10, R47 ;  /* 0x0000000a09307223 */ /* 0x040fe2000001002f */
[----:B------:R-:W-:Y:S02]  /*3150*/  HADD2.F32 R8, -RZ, R35.H1_H1 ;  /* 0x30000023ff087230 */ /* 0x000fe40000004100 */
[----:B------:R-:W-:Y:S01]  /*3160*/  FFMA.FTZ R3, R2, R9, R3 ;  /* 0x0000000902037223 */ /* 0x000fe20000010003 */
        /* <DEDUP_REMOVED lines=54> */
.L_x_3771:
[----:B------:R0:W5:Y:S01]  /*34d0*/  LDG.E.128.CONSTANT R8, desc[UR14][R22.64] ;  /* 0x0000000e16087981 */ /* 0x000162000c1e9d00 */
[----:B------:R-:W-:Y:S05]  /*34e0*/  BRA.U UP0, `(.L_x_3772) ;  /* 0x0000000500687547 */ /* 0x000fea000b800000 */
[----:B------:R-:W1:Y:S01]  /*34f0*/  LDS.64 R2, [UR4+0x90] ;  /* 0x00009004ff027984 */ /* 0x000e620008000a00 */
[----:B------:R-:W-:Y:S02]  /*3500*/  HADD2.F32 R51, -RZ, R24.H1_H1 ;  /* 0x30000018ff337230 */ /* 0x000fe40000004100 */
[----:B------:R-:W-:Y:S01]  /*3510*/  HADD2.F32 R29, -RZ, R38.H0_H0 ;  /* 0x20000026ff1d7230 */ /* 0x000fe20000004100 */
[----:B------:R-:W2:Y:S01]  /*3520*/  LDS.64 R30, [UR4+0x98] ;  /* 0x00009804ff1e7984 */ /* 0x000ea20008000a00 */
[----:B------:R-:W-:Y:S02]  /*3530*/  HADD2.F32 R53, -RZ, R34.H1_H1 ;  /* 0x30000022ff357230 */ /* 0x000fe40000004100 */
[--C-:B-1----:R-:W-:Y:S02]  /*3540*/  HADD2.F32 R50, -RZ, R2.reuse.H0_H0 ;  /* 0x20000002ff327230 */ /* 0x102fe40000004100 */
[----:B------:R-:W-:Y:S02]  /*3550*/  HADD2.F32 R49, -RZ, R2.H1_H1 ;  /* 0x30000002ff317230 */ /* 0x000fe40000004100 */
[----:B------:R-:W-:-:S02]  /*3560*/  HADD2.F32 R2, -RZ, R24.H0_H0 ;  /* 0x20000018ff027230 */ /* 0x000fc40000004100 */
[--C-:B------:R-:W-:Y:S02]  /*3570*/  HADD2.F32 R48, -RZ, R3.reuse.H0_H0 ;  /* 0x20000003ff307230 */ /* 0x100fe40000004100 */
[----:B------:R-:W-:Y:S02]  /*3580*/  HADD2.F32 R47, -RZ, R3.H1_H1 ;  /* 0x30000003ff2f7230 */ /* 0x000fe40000004100 */
[----:B------:R-:W-:Y:S01]  /*3590*/  FFMA.FTZ R2, R2, R50, RZ ;  /* 0x0000003202027223 */ /* 0x000fe200000100ff */
[----:B------:R-:W-:Y:S02]  /*35a0*/  HADD2.F32 R3, -RZ, R34.H0_H0 ;  /* 0x20000022ff037230 */ /* 0x000fe40000004100 */
[----:B------:R-:W-:-:S03]  /*35b0*/  HADD2.F32 R24, -RZ, R36.H0_H0 ;  /* 0x20000024ff187230 */ /* 0x000fc60000004100 */
[-C--:B------:R-:W-:Y:S01]  /*35c0*/  FFMA.FTZ R34, R3, R50.reuse, RZ ;  /* 0x0000003203227223 */ /* 0x080fe200000100ff */
[-C--:B------:R-:W-:Y:S01]  /*35d0*/  FFMA.FTZ R3, R51, R49.reuse, R2 ;  /* 0x0000003133037223 */ /* 0x080fe20000010002 */
[-C--:B------:R-:W-:Y:S01]  /*35e0*/  FFMA.FTZ R24, R24, R50.reuse, RZ ;  /* 0x0000003218187223 */ /* 0x080fe200000100ff */
[----:B------:R-:W-:Y:S02]  /*35f0*/  HADD2.F32 R51, -RZ, R36.H1_H1 ;  /* 0x30000024ff337230 */ /* 0x000fe40000004100 */
[----:B------:R-:W-:Y:S01]  /*3600*/  FFMA.FTZ R50, R29, R50, RZ ;  /* 0x000000321d327223 */ /* 0x000fe200000100ff */
[-C--:B------:R-:W-:Y:S01]  /*3610*/  FFMA.FTZ R29, R53, R49.reuse, R34 ;  /* 0x00000031351d7223 */ /* 0x080fe20000010022 */
[----:B------:R-:W-:Y:S02]  /*3620*/  HADD2.F32 R34, -RZ, R35.H0_H0 ;  /* 0x20000023ff227230 */ /* 0x000fe40000004100 */
        /* <DEDUP_REMOVED lines=70> */
.L_x_3772:
[C---:B------:R-:W-:Y:S02]  /*3a90*/  LOP3.LUT R2, R4.reuse, 0xf000f, RZ, 0xc0, !PT ;  /* 0x000f000f04027812 */ /* 0x040fe400078ec0ff */
[----:B------:R-:W-:Y:S02]  /*3aa0*/  LOP3.LUT R3, R4, 0xf000f0, RZ, 0xc0, !PT ;  /* 0x00f000f004037812 */ /* 0x000fe400078ec0ff */
[C---:B------:R-:W-:Y:S02]  /*3ab0*/  LOP3.LUT R24, R5.reuse, 0xf000f, RZ, 0xc0, !PT ;  /* 0x000f000f05187812 */ /* 0x040fe400078ec0ff */
[----:B------:R-:W-:Y:S02]  /*3ac0*/  LOP3.LUT R29, R5, 0xf000f0, RZ, 0xc0, !PT ;  /* 0x00f000f0051d7812 */ /* 0x000fe400078ec0ff */
[----:B------:R-:W-:Y:S02]  /*3ad0*/  SHF.R.U32.HI R4, RZ, 0x8, R4 ;  /* 0x00000008ff047819 */ /* 0x000fe40000011604 */
[----:B------:R-:W-:-:S02]  /*3ae0*/  SHF.R.U32.HI R5, RZ, 0x8, R5 ;  /* 0x00000008ff057819 */ /* 0x000fc40000011605 */
[----:B------:R-:W-:Y:S02]  /*3af0*/  SHF.R.U32.HI R35, RZ, 0x8, R6 ;  /* 0x00000008ff237819 */ /* 0x000fe40000011606 */
[----:B------:R-:W-:Y:S02]  /*3b00*/  SHF.R.U32.HI R39, RZ, 0x8, R7 ;  /* 0x00000008ff277819 */ /* 0x000fe40000011607 */
[C---:B------:R-:W-:Y:S02]  /*3b10*/  LOP3.LUT R30, R6.reuse, 0xf000f, RZ, 0xc0, !PT ;  /* 0x000f000f061e7812 */ /* 0x040fe400078ec0ff */
[----:B------:R-:W-:Y:S02]  /*3b20*/  LOP3.LUT R31, R6, 0xf000f0, RZ, 0xc0, !PT ;  /* 0x00f000f0061f7812 */ /* 0x000fe400078ec0ff */
[C---:B------:R-:W-:Y:S02]  /*3b30*/  LOP3.LUT R37, R7.reuse, 0xf000f, RZ, 0xc0, !PT ;  /* 0x000f000f07257812 */ /* 0x040fe400078ec0ff */
        /* <DEDUP_REMOVED lines=37> */
[----:B-----5:R-:W-:Y:S01]  /*3d90*/  LOP3.LUT R24, R8, 0xf000f, RZ, 0xc0, !PT ;  /* 0x000f000f08187812 */ /* 0x020fe200078ec0ff */
[----:B------:R-:W-:Y:S02]  /*3da0*/  HFMA2 R42, R42, R25.H0_H0, -72, -72 ;  /* 0xd480d4802a2a7431 */ /* 0x000fe40000040019 */
[----:B------:R-:W-:-:S02]  /*3db0*/  HADD2 R43, R7, -1032, -1032 ;  /* 0xe408e408072b7430 */ /* 0x000fc40000000000 */
[-C--:B------:R-:W-:Y:S02]  /*3dc0*/  HFMA2 R44, R44, R25.reuse.H0_H0, -72, -72 ;  /* 0xd480d4802c2c7431 */ /* 0x080fe40000040019 */
[----:B------:R-:W-:Y:S01]  /*3dd0*/  HFMA2 R29, R48, R25.H0_H0, -72, -72 ;  /* 0xd480d480301d7431 */ /* 0x000fe20000040019 */
[----:B------:R-:W-:Y:S06]  /*3de0*/  BRA.U !UP1, `(.L_x_3773) ;  /* 0x0000000509687547 */ /* 0x000fec000b800000 */
[----:B------:R-:W1:Y:S01]  /*3df0*/  LDS.64 R4, [UR4+0x20] ;  /* 0x00002004ff047984 */ /* 0x000e620008000a00 */
[----:B------:R-:W-:Y:S02]  /*3e00*/  HADD2.F32 R50, -RZ, R33.H0_H0 ;  /* 0x20000021ff327230 */ /* 0x000fe40000004100 */
[----:B------:R-:W-:Y:S01]  /*3e10*/  HADD2.F32 R6, -RZ, R37.H0_H0 ;  /* 0x20000025ff067230 */ /* 0x000fe20000004100 */
[----:B------:R-:W2:Y:S01]  /*3e20*/  LDS.64 R30, [UR4+0x28] ;  /* 0x00002804ff1e7984 */ /* 0x000ea20008000a00 */
[----:B------:R-:W-:Y:S02]  /*3e30*/  HADD2.F32 R54, -RZ, R33.H1_H1 ;  /* 0x30000021ff367230 */ /* 0x000fe40000004100 */
[--C-:B------:R-:W-:Y:S02]  /*3e40*/  HADD2.F32 R2, -RZ, R46.reuse.H0_H0 ;  /* 0x2000002eff027230 */ /* 0x100fe40000004100 */
[----:B------:R-:W-:Y:S02]  /*3e50*/  HADD2.F32 R48, -RZ, R46.H1_H1 ;  /* 0x3000002eff307230 */ /* 0x000fe40000004100 */
[----:B-1----:R-:W-:-:S02]  /*3e60*/  HADD2.F32 R3, -RZ, R4.H0_H0 ;  /* 0x20000004ff037230 */ /* 0x002fc40000004100 */
[----:B------:R-:W-:Y:S02]  /*3e70*/  HADD2.F32 R47, -RZ, R4.H1_H1 ;  /* 0x30000004ff2f7230 */ /* 0x000fe40000004100 */
[--C-:B------:R-:W-:Y:S02]  /*3e80*/  HADD2.F32 R4, -RZ, R35.reuse.H0_H0 ;  /* 0x20000023ff047230 */ /* 0x100fe40000004100 */
[C---:B------:R-:W-:Y:S01]  /*3e90*/  FFMA.FTZ R50, R3.reuse, R50, RZ ;  /* 0x0000003203327223 */ /* 0x040fe200000100ff */
[----:B------:R-:W-:Y:S01]  /*3ea0*/  FFMA.FTZ R51, R3, R6, RZ ;  /* 0x0000000603337223 */ /* 0x000fe200000100ff */
[----:B------:R-:W-:Y:S02]  /*3eb0*/  HADD2.F32 R6, -RZ, R35.H1_H1 ;  /* 0x30000023ff067230 */ /* 0x000fe40000004100 */
[----:B------:R-:W-:Y:S01]  /*3ec0*/  FFMA.FTZ R49, R2, R3, RZ ;  /* 0x0000000302317223 */ /* 0x000fe200000100ff */
[----:B------:R-:W-:Y:S01]  /*3ed0*/  FFMA.FTZ R50, R47, R54, R50 ;  /* 0x000000362f327223 */ /* 0x000fe20000010032 */
[----:B------:R-:W-:-:S02]  /*3ee0*/  HADD2.F32 R54, -RZ, R37.H1_H1 ;  /* 0x30000025ff367230 */ /* 0x000fc40000004100 */
[----:B------:R-:W-:Y:S01]  /*3ef0*/  FFMA.FTZ R4, R3, R4, RZ ;  /* 0x0000000403047223 */ /* 0x000fe200000100ff */
[----:B------:R-:W-:Y:S02]  /*3f00*/  HADD2.F32 R7, -RZ, R5.H0_H0 ;  /* 0x20000005ff077230 */ /* 0x000fe40000004100 */
[----:B------:R-:W-:Y:S01]  /*3f10*/  FFMA.FTZ R48, R48, R47, R49 ;  /* 0x0000002f30307223 */ /* 0x000fe20000010031 */
[----:B------:R-:W-:Y:S02]  /*3f20*/  HADD2.F32 R3, -RZ, R32.H0_H0 ;  /* 0x20000020ff037230 */ /* 0x000fe40000004100 */
[C---:B------:R-:W-:Y:S01]  /*3f30*/  FFMA.FTZ R4, R47.reuse, R6, R4 ;  /* 0x000000062f047223 */ /* 0x040fe20000010004 */
[----:B------:R-:W-:Y:S01]  /*3f40*/  FFMA.FTZ R54, R47, R54, R51 ;  /* 0x000000362f367223 */ /* 0x000fe20000010033 */
[----:B------:R-:W-:Y:S02]  /*3f50*/  HADD2.F32 R2, -RZ, R34.H0_H0 ;  /* 0x20000022ff027230 */ /* 0x000fe40000004100 */
        /* <DEDUP_REMOVED lines=13> */
[----:B--2---:R-:W-:Y:S02]  /*4030*/  HADD2.F32 R7, -RZ, R30.H0_H0 ;  /* 0x2000001eff077230 */ /* 0x004fe40000004100 */
        /* <DEDUP_REMOVED lines=53> */
.L_x_3773:
[----:B------:R-:W-:Y:S05]  /*4390*/  BRA.U UP0, `(.L_x_3774) ;  /* 0x0000000500687547 */ /* 0x000fea000b800000 */
[----:B------:R-:W1:Y:S01]  /*43a0*/  LDS.64 R2, [UR4+0xa0] ;  /* 0x0000a004ff027984 */ /* 0x000e620008000a00 */
[----:B------:R-:W-:Y:S02]  /*43b0*/  HADD2.F32 R4, -RZ, R35.H0_H0 ;  /* 0x20000023ff047230 */ /* 0x000fe40000004100 */
[----:B------:R-:W-:Y:S01]  /*43c0*/  HADD2.F32 R5, -RZ, R37.H0_H0 ;  /* 0x20000025ff057230 */ /* 0x000fe20000004100 */
[----:B------:R-:W2:Y:S01]  /*43d0*/  LDS.64 R6, [UR4+0xa8] ;  /* 0x0000a804ff067984 */ /* 0x000ea20008000a00 */
[----:B------:R-:W-:Y:S02]  /*43e0*/  HADD2.F32 R49, -RZ, R46.H1_H1 ;  /* 0x3000002eff317230 */ /* 0x000fe40000004100 */
[----:B------:R-:W-:Y:S02]  /*43f0*/  HADD2.F32 R35, -RZ, R35.H1_H1 ;  /* 0x30000023ff237230 */ /* 0x000fe40000004100 */
[----:B------:R-:W-:Y:S02]  /*4400*/  HADD2.F32 R37, -RZ, R37.H1_H1 ;  /* 0x30000025ff257230 */ /* 0x000fe40000004100 */
[----:B-1----:R-:W-:-:S02]  /*4410*/  HADD2.F32 R31, -RZ, R3.H0_H0 ;  /* 0x20000003ff1f7230 */ /* 0x002fc40000004100 */
        /* <DEDUP_REMOVED lines=28> */
[--C-:B--2---:R-:W-:Y:S02]  /*45e0*/  HADD2.F32 R4, -RZ, R6.reuse.H0_H0 ;  /* 0x20000006ff047230 */ /* 0x104fe40000004100 */
        /* <DEDUP_REMOVED lines=53> */
.L_x_3774:
[----:B------:R-:W-:Y:S02]  /*4940*/  LOP3.LUT R2, R8, 0xf000f0, RZ, 0xc0, !PT ;  /* 0x00f000f008027812 */ /* 0x000fe400078ec0ff */
[C---:B------:R-:W-:Y:S02]  /*4950*/  LOP3.LUT R5, R9.reuse, 0xf000f, RZ, 0xc0, !PT ;  /* 0x000f000f09057812 */ /* 0x040fe400078ec0ff */
[----:B------:R-:W-:Y:S02]  /*4960*/  LOP3.LUT R3, R9, 0xf000f0, RZ, 0xc0, !PT ;  /* 0x00f000f009037812 */ /* 0x000fe400078ec0ff */
[----:B------:R-:W-:Y:S02]  /*4970*/  LOP3.LUT R6, R11, 0xf000f0, RZ, 0xc0, !PT ;  /* 0x00f000f00b067812 */ /* 0x000fe400078ec0ff */
[----:B------:R-:W-:Y:S02]  /*4980*/  SHF.R.U32.HI R8, RZ, 0x8, R8 ;  /* 0x00000008ff087819 */ /* 0x000fe40000011608 */
[----:B------:R-:W-:-:S02]  /*4990*/  SHF.R.U32.HI R9, RZ, 0x8, R9 ;  /* 0x00000008ff097819 */ /* 0x000fc40000011609 */
[----:B------:R-:W-:Y:S02]  /*49a0*/  SHF.R.U32.HI R34, RZ, 0x8, R10 ;  /* 0x00000008ff227819 */ /* 0x000fe4000001160a */
[----:B------:R-:W-:Y:S02]  /*49b0*/  SHF.R.U32.HI R37, RZ, 0x8, R11 ;  /* 0x00000008ff257819 */ /* 0x000fe4000001160b */
        /* <DEDUP_REMOVED lines=9> */
[----:B------:R-:W-:Y:S01]  /*4a50*/  HFMA2 R33, R2, R25.H0_H0, -72, -72 ;  /* 0xd480d48002217431 */ /* 0x000fe20000040019 */
        /* <DEDUP_REMOVED lines=31> */
[----:B------:R-:W-:Y:S02]  /*4c50*/  HADD2 R24, R8, -1032, -1032 ;  /* 0xe408e40808187430 */ /* 0x000fe40000000000 */
[----:B------:R-:W-:-:S02]  /*4c60*/  HADD2 R36, R9, -1032, -1032 ;  /* 0xe408e40809247430 */ /* 0x000fc40000000000 */
[----:B------:R-:W-:Y:S01]  /*4c70*/  HADD2 R34, R2, -1032, -1032 ;  /* 0xe408e40802227430 */ /* 0x000fe20000000000 */
[----:B------:R-:W-:Y:S06]  /*4c80*/  BRA.U !UP1, `(.L_x_3775) ;  /* 0x0000000509687547 */ /* 0x000fec000b800000 */
[----:B------:R-:W1:Y:S01]  /*4c90*/  LDS.64 R4, [UR4+0x30] ;  /* 0x00003004ff047984 */ /* 0x000e620008000a00 */
[--C-:B------:R-:W-:Y:S02]  /*4ca0*/  HADD2.F32 R2, -RZ, R40.reuse.H0_H0 ;  /* 0x20000028ff027230 */ /* 0x100fe40000004100 */
[----:B------:R-:W-:Y:S01]  /*4cb0*/  HADD2.F32 R6, -RZ, R37.H0_H0 ;  /* 0x20000025ff067230 */ /* 0x000fe20000004100 */
[----:B------:R-:W2:Y:S01]  /*4cc0*/  LDS.64 R8, [UR4+0x38] ;  /* 0x00003804ff087984 */ /* 0x000ea20008000a00 */
[--C-:B------:R-:W-:Y:S02]  /*4cd0*/  HADD2.F32 R46, -RZ, R39.reuse.H0_H0 ;  /* 0x20000027ff2e7230 */ /* 0x100fe40000004100 */
[----:B------:R-:W-:Y:S02]  /*4ce0*/  HADD2.F32 R44, -RZ, R40.H1_H1 ;  /* 0x30000028ff2c7230 */ /* 0x000fe40000004100 */
[----:B------:R-:W-:Y:S02]  /*4cf0*/  HADD2.F32 R48, -RZ, R39.H1_H1 ;  /* 0x30000027ff307230 */ /* 0x000fe40000004100 */
[----:B-1----:R-:W-:-:S02]  /*4d00*/  HADD2.F32 R3, -RZ, R4.H0_H0 ;  /* 0x20000004ff037230 */ /* 0x002fc40000004100 */
        /* <DEDUP_REMOVED lines=82> */
.L_x_3775:
[----:B------:R-:W-:Y:S02]  /*5230*/  @!P0 MOV R14, R42 ;  /* 0x0000002a000e8202 */ /* 0x000fe40000000f00 */
[----:B------:R-:W-:Y:S01]  /*5240*/  @!P0 IADD3 R19, PT, PT, R28, UR6, RZ ;  /* 0x000000061c138c10 */ /* 0x000fe2000fffe0ff */
[----:B------:R-:W-:Y:S06]  /*5250*/  BRA.U UP0, `(.L_x_3776) ;  /* 0x0000000500687547 */ /* 0x000fec000b800000 */
[----:B------:R-:W1:Y:S01]  /*5260*/  LDS.64 R2, [UR4+0xb0] ;  /* 0x0000b004ff027984 */ /* 0x000e620008000a00 */
[----:B------:R-:W-:Y:S02]  /*5270*/  HADD2.F32 R43, -RZ, R40.H1_H1 ;  /* 0x30000028ff2b7230 */ /* 0x000fe40000004100 */
[----:B------:R-:W-:Y:S01]  /*5280*/  HADD2.F32 R4, -RZ, R38.H0_H0 ;  /* 0x20000026ff047230 */ /* 0x000fe20000004100 */
[----:B------:R-:W2:Y:S01]  /*5290*/  LDS.64 R6, [UR4+0xb8] ;  /* 0x0000b804ff067984 */ /* 0x000ea20008000a00 */
[----:B------:R-:W-:Y:S02]  /*52a0*/  HADD2.F32 R5, -RZ, R37.H0_H0 ;  /* 0x20000025ff057230 */ /* 0x000fe40000004100 */
[--C-:B-1----:R-:W-:Y:S02]  /*52b0*/  HADD2.F32 R9, -RZ, R3.reuse.H0_H0 ;  /* 0x20000003ff097230 */ /* 0x102fe40000004100 */
        /* <DEDUP_REMOVED lines=30> */
[----:B------:R-:W-:Y:S02]  /*54a0*/  HADD2.F32 R28, -RZ, R36.H0_H0 ;  /* 0x20000024ff1c7230 */ /* 0x000fe40000004100 */
[-C--:B------:R-:W-:Y:S01]  /*54b0*/  FFMA.FTZ R37, R4, R8.reuse, R37 ;  /* 0x0000000804257223 */ /* 0x080fe20000010025 */
[----:B--2---:R-:W-:Y:S02]  /*54c0*/  HADD2.F32 R4, -RZ, R6.H0_H0 ;  /* 0x20000006ff047230 */ /* 0x004fe40000004100 */
        /* <DEDUP_REMOVED lines=22> */
[--C-:B------:R-:W-:Y:S02]  /*5630*/  HADD2.F32 R8, -RZ, R10.reuse.H0_H0 ;  /* 0x2000000aff087230 */ /* 0x100fe40000004100 */
[----:B------:R-:W-:Y:S01]  /*5640*/  FFMA.FTZ R4, R4, R2, R3 ;  /* 0x0000000204047223 */ /* 0x000fe20000010003 */
[----:B------:R-:W-:Y:S02]  /*5650*/  HADD2.F32 R3, -RZ, R10.H1_H1 ;  /* 0x3000000aff037230 */ /* 0x000fe40000004100 */
[----:B------:R-:W-:-:S02]  /*5660*/  HADD2.F32 R24, -RZ, R25.H0_H0 ;  /* 0x20000019ff187230 */ /* 0x000fc40000004100 */
[-C--:B------:R-:W-:Y:S01]  /*5670*/  FFMA.FTZ R8, R8, R2.reuse, R37 ;  /* 0x0000000208087223 */ /* 0x080fe20000010025 */
[----:B------:R-:W-:Y:S02]  /*5680*/  HADD2.F32 R29, -RZ, R29.H1_H1 ;  /* 0x3000001dff1d7230 */ /* 0x000fe40000004100 */
[----:B------:R-:W-:Y:S02]  /*5690*/  HADD2.F32 R11, -RZ, R11.H1_H1 ;  /* 0x3000000bff0b7230 */ /* 0x000fe40000004100 */
[-C--:B------:R-:W-:Y:S01]  /*56a0*/  FFMA.FTZ R8, R3, R7.reuse, R8 ;  /* 0x0000000703087223 */ /* 0x080fe20000010008 */
[----:B------:R-:W-:Y:S02]  /*56b0*/  HADD2.F32 R25, -RZ, R25.H1_H1 ;  /* 0x30000019ff197230 */ /* 0x000fe40000004100 */
        /* <DEDUP_REMOVED lines=20> */
.L_x_3776:
        /* <DEDUP_REMOVED lines=8> */
[----:B------:R-:W-:-:S05]  /*5880*/  MOV R3, UR16 ;  /* 0x0000001000037c02 */ /* 0x000fca0008000f00 */
[----:B------:R-:W-:-:S07]  /*5890*/  IMAD.WIDE R2, R3, 0x10, R20 ;  /* 0x0000001003027825 */ /* 0x000fce00078e0214 */
.L_x_3768:
        /* <DEDUP_REMOVED lines=12> */
[----:B------:R-:W-:-:S03]  /*5960*/  UIADD3.X UR8, UPT, UPT, URZ, UR9, URZ, UP0, !UPT ;  /* 0x00000009ff087290 */ /* 0x000fc600087fe4ff */
[----:B------:R-:W-:Y:S01]  /*5970*/  VOTEU.ANY UP0, P0 ;  /* 0x0000000000ff7886 */ /* 0x000fe20000000100 */
[----:B-1----:R-:W-:-:S11]  /*5980*/  UISETP.EQ.OR UP0, UPT, UR5, 0x1, !UP0 ;  /* 0x000000010500788c */ /* 0x002fd6000c702670 */
.L_x_3781:
[----:B------:R-:W-:Y:S01]  /*5990*/  ISETP.NE.AND P0, PT, R19, UR6, PT ;  /* 0x0000000613007c0c */ /* 0x000fe2000bf05270 */
[----:B------:R-:W2:Y:S01]  /*59a0*/  LDG.E.128.CONSTANT R4, desc[UR14][R2.64] ;  /* 0x0000000e02047981 */ /* 0x000ea2000c1e9d00 */
[----:B------:R-:W-:Y:S02]  /*59b0*/  MOV R8, UR10 ;  /* 0x0000000a00087c02 */ /* 0x000fe40008000f00 */
[----:B------:R-:W-:-:S09]  /*59c0*/  MOV R9, UR8 ;  /* 0x0000000800097c02 */ /* 0x000fd20008000f00 */
[----:B------:R-:W-:Y:S01]  /*59d0*/  @!P0 LEA R10, R14, R1, 0x3 ;  /* 0x000000010e0a8211 */ /* 0x000fe200078e18ff */
[----:B------:R0:W3:Y:S05]  /*59e0*/  @!P0 LDG.E.U16.CONSTANT R8, desc[UR14][R8.64] ;  /* 0x0000000e08088981 */ /* 0x0000ea000c1e9500 */
[----:B------:R-:W4:Y:S01]  /*59f0*/  @!P0 LDL.64 R10, [R10+0x8] ;  /* 0x000008000a0a8983 */ /* 0x000f220000100a00 */
[----:B------:R-:W-:Y:S01]  /*5a00*/  MOV R27, 0x3400 ;  /* 0x00003400001b7802 */ /* 0x000fe20000000f00 */
[----:B------:R-:W-:Y:S01]  /*5a10*/  HFMA2 R35, -RZ, RZ, 0, 0.0625 ;  /* 0x00002c00ff237431 */ /* 0x000fe200000001ff */
[----:B------:R-:W-:Y:S01]  /*5a20*/  UISETP.NE.AND UP1, UPT, UR19, URZ, UPT ;  /* 0x000000ff1300728c */ /* 0x000fe2000bf25270 */
[----:B------:R-:W-:-:S02]  /*5a30*/  MOV R43, 0x2400 ;  /* 0x00002400002b7802 */ /* 0x000fc40000000f00 */
[----:B------:R-:W-:Y:S02]  /*5a40*/  @!P0 IADD3 R53, PT, PT, R14, 0x1, RZ ;  /* 0x000000010e358810 */ /* 0x000fe40007ffe0ff */
[C---:B--2---:R-:W-:Y:S02]  /*5a50*/  LOP3.LUT R20, R4.reuse, 0xc000c, RZ, 0xc0, !PT ;  /* 0x000c000c04147812 */ /* 0x044fe400078ec0ff */
[C---:B------:R-:W-:Y:S02]  /*5a60*/  LOP3.LUT R29, R4.reuse, 0x300030, RZ, 0xc0, !PT ;  /* 0x00300030041d7812 */ /* 0x040fe400078ec0ff */
[----:B------:R-:W-:Y:S02]  /*5a70*/  LOP3.LUT R36, R4, 0xc000c0, RZ, 0xc0, !PT ;  /* 0x00c000c004247812 */ /* 0x000fe400078ec0ff */
[----:B0-----:R-:W-:Y:S02]  /*5a80*/  SHF.R.U32.HI R9, RZ, 0x8, R4 ;  /* 0x00000008ff097819 */ /* 0x001fe40000011604 */
[----:B------:R-:W-:-:S02]  /*5a90*/  LOP3.LUT R21, R5, 0xc000c, RZ, 0xc0, !PT ;  /* 0x000c000c05157812 */ /* 0x000fc400078ec0ff */
[----:B------:R-:W-:Y:S02]  /*5aa0*/  LOP3.LUT R28, R5, 0x300030, RZ, 0xc0, !PT ;  /* 0x00300030051c7812 */ /* 0x000fe400078ec0ff */
[----:B---3--:R-:W-:Y:S02]  /*5ab0*/  @!P0 IADD3 R19, PT, PT, R8, UR6, RZ ;  /* 0x0000000608138c10 */ /* 0x008fe4000fffe0ff */
[----:B----4-:R-:W-:Y:S02]  /*5ac0*/  @!P0 PRMT R0, R10, 0x7610, R0 ;  /* 0x000076100a008816 */ /* 0x010fe40000000000 */
[----:B------:R-:W-:Y:S02]  /*5ad0*/  @!P0 PRMT R52, R11, 0x7610, R52 ;  /* 0x000076100b348816 */ /* 0x000fe40000000034 */
[----:B------:R-:W-:Y:S02]  /*5ae0*/  @!P0 PRMT R0, R0, 0x7610, R10 ;  /* 0x0000761000008816 */ /* 0x000fe4000000000a */
[----:B------:R-:W-:-:S02]  /*5af0*/  LOP3.LUT R8, R4, 0x30003, RZ, 0xc0, !PT ;  /* 0x0003000304087812 */ /* 0x000fc400078ec0ff */
[C---:B------:R-:W-:Y:S02]  /*5b00*/  LOP3.LUT R4, R5.reuse, 0x30003, RZ, 0xc0, !PT ;  /* 0x0003000305047812 */ /* 0x040fe400078ec0ff */
        /* <DEDUP_REMOVED lines=120> */
[----:B------:R-:W-:Y:S02]  /*6290*/  HFMA2 R6, R31, R6, R4 ;  /* 0x000000061f067231 */ /* 0x000fe40000000004 */
[----:B------:R-:W-:Y:S02]  /*62a0*/  HFMA2 R15, R55, R0, R15 ;  /* 0x00000000370f7231 */ /* 0x000fe4000000000f */
[-C--:B------:R-:W-:Y:S02]  /*62b0*/  HFMA2 R6, R39, R7.reuse, R6 ;  /* 0x0000000727067231 */ /* 0x080fe40000000006 */
[----:B------:R-:W-:Y:S02]  /*62c0*/  HFMA2 R4, R38, R7, R56 ;  /* 0x0000000726047231 */ /* 0x000fe40000000038 */
[----:B------:R-:W-:-:S04]  /*62d0*/  HFMA2 R6, R51, R8, R6 ;  /* 0x0000000833067231 */ /* 0x000fc80000000006 */
[----:B------:R-:W-:Y:S02]  /*62e0*/  HFMA2 R6, R27, R9, R6 ;  /* 0x000000091b067231 */ /* 0x000fe40000000006 */
[----:B------:R-:W-:Y:S02]  /*62f0*/  HFMA2 R4, R50, R8, R4 ;  /* 0x0000000832047231 */ /* 0x000fe40000000004 */
[----:B------:R-:W-:-:S04]  /*6300*/  HFMA2 R6, R35, R10, R6 ;  /* 0x0000000a23067231 */ /* 0x000fc80000000006 */
[----:B------:R-:W-:Y:S02]  /*6310*/  HFMA2 R6, R43, R11, R6 ;  /* 0x0000000b2b067231 */ /* 0x000fe40000000006 */
[----:B------:R-:W-:Y:S02]  /*6320*/  HFMA2 R5, R26, R9, R4 ;  /* 0x000000091a057231 */ /* 0x000fe40000000004 */
[----:B------:R-:W-:Y:S02]  /*6330*/  HADD2 R6, R6.H0_H0, R6.H1_H1 ;  /* 0x3000000606067230 */ /* 0x000fe40000000800 */
[----:B------:R-:W-:-:S04]  /*6340*/  HFMA2 R5, R34, R10, R5 ;  /* 0x0000000a22057231 */ /* 0x000fc80000000005 */
[----:B------:R-:W-:-:S04]  /*6350*/  HFMA2 R5, R42, R11, R5 ;  /* 0x0000000b2a057231 */ /* 0x000fc80000000005 */
[----:B------:R-:W-:-:S05]  /*6360*/  HADD2 R5, R5.H0_H0, R5.H1_H1 ;  /* 0x3000000505057230 */ /* 0x000fca0000000800 */
[----:B------:R-:W-:-:S05]  /*6370*/  PRMT R5, R5, 0x5410, R6 ;  /* 0x0000541005057816 */ /* 0x000fca0000000006 */
[----:B------:R-:W-:-:S07]  /*6380*/  HFMA2 R16, R5, R52, R16 ;  /* 0x0000003405107231 */ /* 0x000fce0000000010 */
.L_x_3779:
[----:B------:R-:W-:Y:S01]  /*6390*/  @!P0 MOV R14, R53 ;  /* 0x00000035000e8202 */ /* 0x000fe20000000f00 */
[----:B------:R-:W-:Y:S06]  /*63a0*/  BRA.U UP0, `(.L_x_3780) ;  /* 0x0000000100a87547 */ /* 0x000fec000b800000 */
        /* <DEDUP_REMOVED lines=42> */
.L_x_3780:
[----:B------:R-:W-:Y:S01]  /*6650*/  UIADD3 UR10, UP1, UPT, UR10, 0x40, URZ ;  /* 0x000000400a0a7890 */ /* 0x000fe2000ff3e0ff */
[----:B------:R-:W-:Y:S01]  /*6660*/  MOV R5, UR16 ;  /* 0x0000001000057c02 */ /* 0x000fe20008000f00 */
[----:B------:R-:W-:Y:S02]  /*6670*/  UIADD3 UR6, UPT, UPT, UR6, 0x10, URZ ;  /* 0x0000001006067890 */ /* 0x000fe4000fffe0ff */
[----:B------:R-:W-:Y:S02]  /*6680*/  UIADD3.X UR8, UPT, UPT, URZ, UR8, URZ, UP1, !UPT ;  /* 0x00000008ff087290 */ /* 0x000fe40008ffe4ff */
[----:B------:R-:W-:Y:S01]  /*6690*/  UISETP.GE.AND UP1, UPT, UR6, UR7, UPT ;  /* 0x000000070600728c */ /* 0x000fe2000bf26270 */
[----:B------:R-:W-:Y:S01]  /*66a0*/  IMAD.WIDE R2, R5, 0x4, R2 ;  /* 0x0000000405027825 */ /* 0x000fe200078e0202 */
[----:B------:R-:W-:-:S07]  /*66b0*/  UIADD3 UR4, UPT, UPT, UR4, 0x20, URZ ;  /* 0x0000002004047890 */ /* 0x000fce000fffe0ff */
[----:B------:R-:W-:Y:S05]  /*66c0*/  BRA.U !UP1, `(.L_x_3781) ;  /* 0xfffffff109b07547 */ /* 0x000fea000b83ffff */
.L_x_3778:
        /* <DEDUP_REMOVED lines=14> */
.L_x_3785:
[----:B------:R-:W0:Y:S02]  /*67b0*/  LDS R2, [R0] ;  /* 0x0000000000027984 */ /* 0x000e240000000800 */
[----:B0-----:R-:W-:-:S05]  /*67c0*/  HADD2 R3, R2, R15 ;  /* 0x0000000f02037230 */ /* 0x001fca0000000000 */
[----:B------:R-:W0:Y:S02]  /*67d0*/  ATOMS.CAST.SPIN P0, [R0], R2, R3 ;  /* 0x000000020000758d */ /* 0x000e240001800003 */
[----:B0-----:R-:W-:Y:S05]  /*67e0*/  @!P0 BRA `(.L_x_3785) ;  /* 0xfffffffc00f08947 */ /* 0x001fea000383ffff */
[----:B------:R-:W-:Y:S05]  /*67f0*/  BRA `(.L_x_3783) ;  /* 0x00000000000c7947 */ /* 0x000fea0003800000 */
.L_x_3784:
[----:B------:R-:W2:Y:S02]  /*6800*/  LD.E R0, desc[UR14][R4.64] ;  /* 0x0000000e04007980 */ /* 0x000ea4000c101900 */
[----:B--2---:R-:W-:-:S05]  /*6810*/  IADD3 R3, PT, PT, R15, R0, RZ ;  /* 0x000000000f037210 */ /* 0x004fca0007ffe0ff */
[----:B------:R0:W-:Y:S02]  /*6820*/  ST.E desc[UR14][R4.64], R3 ;  /* 0x0000000304007985 */ /* 0x0001e4000c10190e */
.L_x_3783:
[----:B------:R-:W-:Y:S05]  /*6830*/  BSYNC.RECONVERGENT B0 ;  /* 0x0000000000007941 */ /* 0x000fea0003800200 */
.L_x_3782:
[----:B------:R1:W-:Y:S01]  /*6840*/  ATOM.E.ADD.F16x2.RN.STRONG.GPU P0, RZ, desc[UR14][R4.64+0x4], R7 ;  /* 0x8000040704ff79a2 */ /* 0x0003e2000c10e10e */
[----:B------:R-:W-:Y:S04]  /*6850*/  BSSY.RECONVERGENT B0, `(.L_x_3786) ;  /* 0x000000e000007945 */ /* 0x000fe80003800200 */
[----:B-1----:R-:W-:Y:S05]  /*6860*/  @P0 BRA `(.L_x_3787) ;  /* 0x0000000000300947 */ /* 0x002fea0003800000 */
[----:B------:R-:W1:Y:S02]  /*6870*/  QSPC.E.S P0, RZ, [R4+0x4] ;  /* 0x0000040004ff73aa */ /* 0x000e640000000500 */
[----:B-1----:R-:W-:Y:S05]  /*6880*/  @!P0 BRA `(.L_x_3788) ;  /* 0x00000000001c8947 */ /* 0x002fea0003800000 */
[----:B------:R-:W-:-:S04]  /*6890*/  MOV R2, R4 ;  /* 0x0000000400027202 */ /* 0x000fc80000000f00 */
[----:B------:R-:W-:-:S07]  /*68a0*/  MOV R0, R2 ;  /* 0x0000000200007202 */ /* 0x000fce0000000f00 */
.L_x_3789:
[----:B------:R-:W0:Y:S02]  /*68b0*/  LDS R2, [R0+0x4] ;  /* 0x0000040000027984 */ /* 0x000e240000000800 */
[----:B0-----:R-:W-:-:S05]  /*68c0*/  HFMA2 R3, R2, 1, 1, R7 ;  /* 0x3c003c0002037831 */ /* 0x001fca0000000007 */
[----:B------:R-:W0:Y:S02]  /*68d0*/  ATOMS.CAST.SPIN P0, [R0+0x4], R2, R3 ;  /* 0x000004020000758d */ /* 0x000e240001800003 */
[----:B0-----:R-:W-:Y:S05]  /*68e0*/  @!P0 BRA `(.L_x_3789) ;  /* 0xfffffffc00f08947 */ /* 0x001fea000383ffff */
[----:B------:R-:W-:Y:S05]  /*68f0*/  BRA `(.L_x_3787) ;  /* 0x00000000000c7947 */ /* 0x000fea0003800000 */
.L_x_3788:
[----:B------:R-:W0:Y:S02]  /*6900*/  LD.E R0, desc[UR14][R4.64+0x4] ;  /* 0x0000040e04007980 */ /* 0x000e24000c101900 */
[----:B0-----:R-:W-:-:S05]  /*6910*/  IADD3 R3, PT, PT, R7, R0, RZ ;  /* 0x0000000007037210 */ /* 0x001fca0007ffe0ff */
[----:B------:R1:W-:Y:S02]  /*6920*/  ST.E desc[UR14][R4.64+0x4], R3 ;  /* 0x0000040304007985 */ /* 0x0003e4000c10190e */
.L_x_3787:
[----:B------:R-:W-:Y:S05]  /*6930*/  BSYNC.RECONVERGENT B0 ;  /* 0x0000000000007941 */ /* 0x000fea0003800200 */
.L_x_3786:
        /* <DEDUP_REMOVED lines=13> */
.L_x_3793:
[----:B------:R-:W0:Y:S02]  /*6a10*/  LDS R2, [R0] ;  /* 0x0000000000027984 */ /* 0x000e240000000800 */
[----:B0-----:R-:W-:-:S05]  /*6a20*/  HADD2 R3, R2, R17 ;  /* 0x0000001102037230 */ /* 0x001fca0000000000 */
[----:B------:R-:W0:Y:S02]  /*6a30*/  ATOMS.CAST.SPIN P0, [R0], R2, R3 ;  /* 0x000000020000758d */ /* 0x000e240001800003 */
[----:B0-----:R-:W-:Y:S05]  /*6a40*/  @!P0 BRA `(.L_x_3793) ;  /* 0xfffffffc00f08947 */ /* 0x001fea000383ffff */
[----:B------:R-:W-:Y:S05]  /*6a50*/  BRA `(.L_x_3791) ;  /* 0x00000000000c7947 */ /* 0x000fea0003800000 */
.L_x_3792:
[----:B------:R-:W2:Y:S02]  /*6a60*/  LD.E R0, desc[UR14][R4.64] ;  /* 0x0000000e04007980 */ /* 0x000ea4000c101900 */
[----:B--2---:R-:W-:-:S05]  /*6a70*/  IADD3 R3, PT, PT, R17, R0, RZ ;  /* 0x0000000011037210 */ /* 0x004fca0007ffe0ff */
[----:B------:R0:W-:Y:S02]  /*6a80*/  ST.E desc[UR14][R4.64], R3 ;  /* 0x0000000304007985 */ /* 0x0001e4000c10190e */
.L_x_3791:
[----:B------:R-:W-:Y:S05]  /*6a90*/  BSYNC.RECONVERGENT B0 ;  /* 0x0000000000007941 */ /* 0x000fea0003800200 */
.L_x_3790:
[----:B------:R1:W-:Y:S02]  /*6aa0*/  ATOM.E.ADD.F16x2.RN.STRONG.GPU P0, RZ, desc[UR14][R4.64+0x4], R13 ;  /* 0x8000040d04ff79a2 */ /* 0x0003e4000c10e10e */
[----:B-1----:R-:W-:Y:S05]  /*6ab0*/  @P0 EXIT ;  /* 0x000000000000094d */ /* 0x002fea0003800000 */
[----:B------:R-:W1:Y:S02]  /*6ac0*/  QSPC.E.S P0, RZ, [R4+0x4] ;  /* 0x0000040004ff73aa */ /* 0x000e640000000500 */
[----:B-1----:R-:W-:Y:S05]  /*6ad0*/  @!P0 BRA `(.L_x_3794) ;  /* 0x00000000001c8947 */ /* 0x002fea0003800000 */
[----:B------:R-:W-:-:S04]  /*6ae0*/  MOV R2, R4 ;  /* 0x0000000400027202 */ /* 0x000fc80000000f00 */
[----:B------:R-:W-:-:S07]  /*6af0*/  MOV R0, R2 ;  /* 0x0000000200007202 */ /* 0x000fce0000000f00 */
.L_x_3795:
[----:B------:R-:W0:Y:S02]  /*6b00*/  LDS R2, [R0+0x4] ;  /* 0x0000040000027984 */ /* 0x000e240000000800 */
[----:B0-----:R-:W-:-:S05]  /*6b10*/  HFMA2 R3, R2, 1, 1, R13 ;  /* 0x3c003c0002037831 */ /* 0x001fca000000000d */
[----:B------:R-:W0:Y:S02]  /*6b20*/  ATOMS.CAST.SPIN P0, [R0+0x4], R2, R3 ;  /* 0x000004020000758d */ /* 0x000e240001800003 */
[----:B0-----:R-:W-:Y:S05]  /*6b30*/  @!P0 BRA `(.L_x_3795) ;  /* 0xfffffffc00f08947 */ /* 0x001fea000383ffff */
[----:B------:R-:W-:Y:S05]  /*6b40*/  EXIT ;  /* 0x000000000000794d */ /* 0x000fea0003800000 */
.L_x_3794:
[----:B------:R-:W0:Y:S02]  /*6b50*/  LD.E R0, desc[UR14][R4.64+0x4] ;  /* 0x0000040e04007980 */ /* 0x000e24000c101900 */
[----:B0-----:R-:W-:-:S05]  /*6b60*/  IADD3 R3, PT, PT, R13, R0, RZ ;  /* 0x000000000d037210 */ /* 0x001fca0007ffe0ff */
[----:B------:R-:W-:Y:S01]  /*6b70*/  ST.E desc[UR14][R4.64+0x4], R3 ;  /* 0x0000040304007985 */ /* 0x000fe2000c10190e */
[----:B------:R-:W-:Y:S05]  /*6b80*/  EXIT ;  /* 0x000000000000794d */ /* 0x000fea0003800000 */
.L_x_3796:
        /* <DEDUP_REMOVED lines=15> */
.L_x_5333:


//--------------------- .text._Z23gemm_half_q_half_kernelILi2ELi172ELb1ELb1ELi64EEvPK6__halfPKjS4_S2_PS0_iiiiPKtS7_iiiiiibS2_i --------------------------
	.section	.text._Z23gemm_half_q_half_kernelILi2ELi172ELb1ELb1ELi64EEvPK6__halfPKjS4_S2_PS0_iiiiPKtS7_iiiiiibS2_i,"ax",@progbits
	.align	128
        .global         _Z23gemm_half_q_half_kernelILi2ELi172ELb1ELb1ELi64EEvPK6__halfPKjS4_S2_PS0_iiiiPKtS7_iiiiiibS2_i
        .type           _Z23gemm_half_q_half_kernelILi2ELi172ELb1ELb1ELi64EEvPK6__halfPKjS4_S2_PS0_iiiiPKtS7_iiiiiibS2_i,@function
        .size           _Z23gemm_half_q_half_kernelILi2ELi172ELb1ELb1ELi64EEvPK6__halfPKjS4_S2_PS0_iiiiPKtS7_iiiiiibS2_i,(.L_x_5334 - _Z23gemm_half_q_half_kernelILi2ELi172ELb1ELb1ELi64EEvPK6__halfPKjS4_S2_PS0_iiiiPKtS7_iiiiiibS2_i)
        .other          _Z23gemm_half_q_half_kernelILi2ELi172ELb1ELb1ELi64EEvPK6__halfPKjS4_S2_PS0_iiiiPKtS7_iiiiiibS2_i,@"STO_CUDA_ENTRY STV_DEFAULT"
_Z23gemm_half_q_half_kernelILi2ELi172ELb1ELb1ELi64EEvPK6__halfPKjS4_S2_PS0_iiiiPKtS7_iiiiiibS2_i:
.text._Z23gemm_half_q_half_kernelILi2ELi172ELb1ELb1ELi64EEvPK6__halfPKjS4_S2_PS0_iiiiPKtS7_iiiiiibS2_i:
        /* <DEDUP_REMOVED lines=64> */
.L_x_3802:
        /* <DEDUP_REMOVED lines=32> */
.L_x_3801:
        /* <DEDUP_REMOVED lines=20> */
.L_x_3803:
[----:B------:R-:W-:-:S13]  /*0740*/  ISETP.EQ.AND P1, PT, R16, RZ, PT ;  /* 0x000000ff1000720c */ /* 0x000fda0003f22270 */
[----:B------:R-:W-:Y:S05]  /*0750*/  @!P0 BRA P1, `(.L_x_3798) ;  /* 0x0000000400788947 */ /* 0x000fea0000800000 */
.L_x_3800:
        /* <DEDUP_REMOVED lines=12> */
.L_x_3799:
        /* <DEDUP_REMOVED lines=16> */
.L_x_3806:
        /* <DEDUP_REMOVED lines=32> */
.L_x_3805:
        /* <DEDUP_REMOVED lines=21> */
.L_x_3807:
[----:B------:R-:W-:-:S13]  /*0c70*/  ISETP.NE.OR P0, PT, R16, RZ, P0 ;  /* 0x000000ff1000720c */ /* 0x000fda0000705670 */
[----:B------:R-:W-:Y:S05]  /*0c80*/  @!P0 BRA `(.L_x_3798) ;  /* 0x00000000002c8947 */ /* 0x000fea0003800000 */
.L_x_3804:
        /* <DEDUP_REMOVED lines=11> */
.L_x_3798:
[----:B0-----:R-:W-:Y:S05]  /*0d40*/  BSYNC.RECONVERGENT B0 ;  /* 0x0000000000007941 */ /* 0x001fea0003800200 */
.L_x_3797:
        /* <DEDUP_REMOVED lines=21> */
.L_x_3811:
        /* <DEDUP_REMOVED lines=15> */
.L_x_3810:
        /* <DEDUP_REMOVED lines=12> */
.L_x_3812:
[----:B------:R-:W-:-:S13]  /*1050*/  ISETP.NE.OR P0, PT, R16, RZ, P0 ;  /* 0x000000ff1000720c */ /* 0x000fda0000705670 */
[----:B------:R-:W-:Y:S05]  /*1060*/  @!P0 BRA `(.L_x_3808) ;  /* 0x00000000001c8947 */ /* 0x000fea0003800000 */
.L_x_3809:
[----:B01----:R-:W0:Y:S02]  /*1070*/  LDC.64 R6, c[0x0][0x3a0] ;  /* 0x0000e800ff067b82 */ /* 0x003e240000000a00 */
.L_x_3813:
[----:B0-----:R-:W-:Y:S01]  /*1080*/  IMAD.WIDE R8, R0, 0x2, R6 ;  /* 0x0000000200087825 */ /* 0x001fe200078e0206 */
[----:B------:R-:W-:Y:S02]  /*1090*/  IADD3 R16, PT, PT, R16, 0x1, RZ ;  /* 0x0000000110107810 */ /* 0x000fe40007ffe0ff */
[----:B------:R-:W-:Y:S02]  /*10a0*/  IADD3 R0, PT, PT, R0, R43, RZ ;  /* 0x0000002b00007210 */ /* 0x000fe40007ffe0ff */
[----:B------:R2:W-:Y:S01]  /*10b0*/  STG.E.64 desc[UR8][R8.64], RZ ;  /* 0x000000ff08007986 */ /* 0x0005e2000c101b08 */
[----:B------:R-:W-:-:S13]  /*10c0*/  ISETP.NE.AND P0, PT, R16, RZ, PT ;  /* 0x000000ff1000720c */ /* 0x000fda0003f05270 */
[----:B--2---:R-:W-:Y:S05]  /*10d0*/  @P0 BRA `(.L_x_3813) ;  /* 0xfffffffc00e80947 */ /* 0x004fea000383ffff */
.L_x_3808:
        /* <DEDUP_REMOVED lines=15> */
.L_x_3815:
        /* <DEDUP_REMOVED lines=44> */
.L_x_3814:
        /* <DEDUP_REMOVED lines=27> */
.L_x_3816:
        /* <DEDUP_REMOVED lines=8> */
.L_x_3817:
        /* <DEDUP_REMOVED lines=8> */
.L_x_3818:
        /* <DEDUP_REMOVED lines=8> */
.L_x_3819:
        /* <DEDUP_REMOVED lines=8> */
.L_x_3820:
        /* <DEDUP_REMOVED lines=37> */
.L_x_3830:
        /* <DEDUP_REMOVED lines=300> */
.L_x_3822:
        /* <DEDUP_REMOVED lines=129> */
.L_x_3823:
        /* <DEDUP_REMOVED lines=195> */
.L_x_3824:
        /* <DEDUP_REMOVED lines=129> */
.L_x_3825:
        /* <DEDUP_REMOVED lines=144> */
.L_x_3826:
        /* <DEDUP_REMOVED lines=91> */
.L_x_3827:
        /* <DEDUP_REMOVED lines=93> */
.L_x_3828:
        /* <DEDUP_REMOVED lines=93> */
.L_x_3829:
        /* <DEDUP_REMOVED lines=8> */
.L_x_3821:
        /* <DEDUP_REMOVED lines=13> */
.L_x_3836:
[----:B------:R-:W0:Y:S01]  /*6540*/  LDC R43, c[0x0][0x3ac] ;  /* 0x0000eb00ff2b7b82 */ /* 0x000e220000000800 */
[----:B------:R-:W-:Y:S01]  /*6550*/  ISETP.NE.AND P1, PT, R44, R55, PT ;  /* 0x000000372c00720c */ /* 0x000fe20003f25270 */
[----:B------:R-:W2:-:S12]  /*6560*/  LDG.E.128.CONSTANT R32, desc[UR8][R24.64] ;  /* 0x0000000818207981 */ /* 0x000e98000c1e9d00 */
[----:B------:R-:W-:Y:S01]  /*6570*/  @!P1 LEA R38, R58, R1, 0x3 ;  /* 0x000000013a269211 */ /* 0x000fe200078e18ff */
[----:B------:R-:W5:Y:S05]  /*6580*/  @!P1 LDG.E.U16.CONSTANT R31, desc[UR8][R26.64] ;  /* 0x000000081a1f9981 */ /* 0x000f6a000c1e9500 */
[----:B------:R-:W3:Y:S01]  /*6590*/  @!P1 LDL.64 R38, [R38+0x8] ;  /* 0x0000080026269983 */ /* 0x000ee20000100a00 */
[----:B0-----:R-:W-:-:S04]  /*65a0*/  IMAD.WIDE R16, R43, 0x4, R24 ;  /* 0x000000042b107825 */ /* 0x001fc800078e0218 */
[C---:B------:R-:W-:Y:S02]  /*65b0*/  IMAD.WIDE R36, R43.reuse, 0x4, R16 ;  /* 0x000000042b247825 */ /* 0x040fe400078e0210 */
[----:B-1----:R-:W4:Y:S04]  /*65c0*/  LDG.E.128.CONSTANT R16, desc[UR8][R16.64] ;  /* 0x0000000810107981 */ /* 0x002f28000c1e9d00 */
[----:B------:R0:W4:Y:S01]  /*65d0*/  LDG.E.128.CONSTANT R20, desc[UR8][R36.64] ;  /* 0x0000000824147981 */ /* 0x000122000c1e9d00 */
[----:B------:R-:W-:-:S04]  /*65e0*/  IMAD.WIDE R4, R43, 0x4, R36 ;  /* 0x000000042b047825 */ /* 0x000fc800078e0224 */
[C---:B------:R-:W-:Y:S02]  /*65f0*/  IMAD.WIDE R8, R43.reuse, 0x4, R4 ;  /* 0x000000042b087825 */ /* 0x040fe400078e0204 */
[----:B------:R-:W5:Y:S02]  /*6600*/  LDG.E.128.CONSTANT R4, desc[UR8][R4.64] ;  /* 0x0000000804047981 */ /* 0x000f64000c1e9d00 */
[----:B------:R-:W-:Y:S02]  /*6610*/  IMAD.WIDE R2, R43, 0x4, R8 ;  /* 0x000000042b027825 */ /* 0x000fe400078e0208 */
[----:B------:R-:W5:Y:S04]  /*6620*/  LDG.E.128.CONSTANT R8, desc[UR8][R8.64] ;  /* 0x0000000808087981 */ /* 0x000f68000c1e9d00 */
[----:B------:R1:W5:Y:S01]  /*6630*/  LDG.E.128.CONSTANT R12, desc[UR8][R2.64] ;  /* 0x00000008020c7981 */ /* 0x000362000c1e9d00 */
[----:B------:R-:W-:-:S04]  /*6640*/  @!P1 IADD3 R0, PT, PT, R58, 0x1, RZ ;  /* 0x000000013a009810 */ /* 0x000fc80007ffe0ff */
[----:B------:R-:W-:Y:S02]  /*6650*/  @!P1 MOV R58, R0 ;  /* 0x00000000003a9202 */ /* 0x000fe40000000f00 */
[----:B------:R-:W-:Y:S02]  /*6660*/  ISETP.NE.AND P2, PT, R45, RZ, PT ;  /* 0x000000ff2d00720c */ /* 0x000fe40003f45270 */
[----:B--2---:R-:W-:Y:S02]  /*6670*/  LOP3.LUT R0, R32, 0x3f003f, RZ, 0xc0, !PT ;  /* 0x003f003f20007812 */ /* 0x004fe400078ec0ff */
[--C-:B------:R-:W-:Y:S02]  /*6680*/  SHF.R.U32.HI R28, RZ, 0x6, R32.reuse ;  /* 0x00000006ff1c7819 */ /* 0x100fe40000011620 */
[----:B------:R-:W-:Y:S02]  /*6690*/  SHF.R.U32.HI R32, RZ, 0xc, R32 ;  /* 0x0000000cff207819 */ /* 0x000fe40000011620 */
[----:B0-----:R-:W-:-:S02]  /*66a0*/  LOP3.LUT R36, R33, 0x3f003f, RZ, 0xc0, !PT ;  /* 0x003f003f21247812 */ /* 0x001fc400078ec0ff */
        /* <DEDUP_REMOVED lines=175> */
.L_x_3832:
        /* <DEDUP_REMOVED lines=43> */
.L_x_3833:
        /* <DEDUP_REMOVED lines=30> */
[--C-:B------:R-:W-:Y:S02]  /*7630*/  SHF.R.U32.HI R53, RZ, 0x6, R11.reuse ;  /* 0x00000006ff357819 */ /* 0x100fe4000001160b */
        /* <DEDUP_REMOVED lines=13> */
[----:B------:R-:W-:Y:S02]  /*7710*/  LOP3.LUT R8, R11, 0xf000f, RZ, 0xc0, !PT ;  /* 0x000f000f0b087812 */ /* 0x000fe400078ec0ff */
[----:B------:R-:W-:Y:S02]  /*7720*/  SHF.R.U32.HI R33, RZ, 0x6, R6 ;  /* 0x00000006ff217819 */ /* 0x000fe40000011606 */
[----:B------:R-:W-:Y:S02]  /*7730*/  SHF.R.U32.HI R51, RZ, 0x6, R7 ;  /* 0x00000006ff337819 */ /* 0x000fe40000011607 */
[----:B------:R-:W-:-:S02]  /*7740*/  LOP3.LUT R49, R49, 0x64006400, RZ, 0xfc, !PT ;  /* 0x6400640031317812 */ /* 0x000fc400078efcff */
[----:B------:R-:W-:Y:S02]  /*7750*/  LOP3.LUT R6, R12, 0x3f003f, RZ, 0xc0, !PT ;  /* 0x003f003f0c067812 */ /* 0x000fe400078ec0ff */
[--C-:B------:R-:W-:Y:S02]  /*7760*/  SHF.R.U32.HI R7, RZ, 0x6, R12.reuse ;  /* 0x00000006ff077819 */ /* 0x100fe4000001160c */
[----:B------:R-:W-:Y:S02]  /*7770*/  LOP3.LUT R10, R10, 0xf000f, RZ, 0xc0, !PT ;  /* 0x000f000f0a0a7812 */ /* 0x000fe400078ec0ff */
[----:B------:R-:W-:Y:S02]  /*7780*/  LOP3.LUT R32, R32, 0x64006400, RZ, 0xfc, !PT ;  /* 0x6400640020207812 */ /* 0x000fe400078efcff */
[----:B------:R-:W-:Y:S02]  /*7790*/  SHF.R.U32.HI R12, RZ, 0xa, R12 ;  /* 0x0000000aff0c7819 */ /* 0x000fe4000001160c */
        /* <DEDUP_REMOVED lines=8> */
[----:B------:R-:W-:Y:S02]  /*7820*/  LOP3.LUT R51, R51, 0x3f003f, RZ, 0xc0, !PT ;  /* 0x003f003f33337812 */ /* 0x000fe400078ec0ff */
[----:B------:R-:W-:Y:S01]  /*7830*/  LOP3.LUT R20, R13, 0x64006400, RZ, 0xfc, !PT ;  /* 0x640064000d147812 */ /* 0x000fe200078efcff */
[----:B------:R-:W-:Y:S01]  /*7840*/  HADD2 R13, R32, -1056, -1056 ;  /* 0xe420e420200d7430 */ /* 0x000fe20000000000 */
[----:B------:R-:W-:Y:S02]  /*7850*/  LOP3.LUT R53, R53, 0x3f003f, RZ, 0xc0, !PT ;  /* 0x003f003f35357812 */ /* 0x000fe400078ec0ff */
[----:B------:R-:W-:Y:S01]  /*7860*/  LOP3.LUT R9, R9, 0x300030, R12, 0xf8, !PT ;  /* 0x0030003009097812 */ /* 0x000fe200078ef80c */
[----:B------:R-:W-:Y:S01]  /*7870*/  HADD2 R20, R20, -1056, -1056 ;  /* 0xe420e42014147430 */ /* 0x000fe20000000000 */
        /* <DEDUP_REMOVED lines=108> */
.L_x_3834:
        /* <DEDUP_REMOVED lines=46> */
.L_x_3835:
        /* <DEDUP_REMOVED lines=8> */
.L_x_3831:
        /* <DEDUP_REMOVED lines=13> */
.L_x_3846:
[----:B------:R-:W-:Y:S01]  /*8370*/  ISETP.NE.AND P1, PT, R44, R55, PT ;  /* 0x000000372c00720c */ /* 0x000fe20003f25270 */
[----:B------:R-:W0:Y:S01]  /*8380*/  LDC R43, c[0x0][0x3ac] ;  /* 0x0000eb00ff2b7b82 */ /* 0x000e220000000800 */
[----:B------:R-:W2:Y:S11]  /*8390*/  LDG.E.128.CONSTANT R28, desc[UR8][R20.64] ;  /* 0x00000008141c7981 */ /* 0x000eb6000c1e9d00 */
[----:B------:R-:W-:Y:S01]  /*83a0*/  @!P1 LEA R2, R58, R1, 0x3 ;  /* 0x000000013a029211 */ /* 0x000fe200078e18ff */
[----:B------:R3:W5:Y:S05]  /*83b0*/  @!P1 LDG.E.U16.CONSTANT R27, desc[UR8][R22.64] ;  /* 0x00000008161b9981 */ /* 0x00076a000c1e9500 */
[----:B------:R-:W4:Y:S01]  /*83c0*/  @!P1 LDL.64 R2, [R2+0x8] ;  /* 0x0000080002029983 */ /* 0x000f220000100a00 */
[----:B0-----:R-:W-:-:S04]  /*83d0*/  IMAD.WIDE R16, R43, 0x4, R20 ;  /* 0x000000042b107825 */ /* 0x001fc800078e0214 */
[C---:B------:R-:W-:Y:S02]  /*83e0*/  IMAD.WIDE R12, R43.reuse, 0x4, R16 ;  /* 0x000000042b0c7825 */ /* 0x040fe400078e0210 */
[----:B-1----:R-:W5:Y:S02]  /*83f0*/  LDG.E.128.CONSTANT R16, desc[UR8][R16.64] ;  /* 0x0000000810107981 */ /* 0x002f64000c1e9d00 */
[----:B------:R-:W-:Y:S02]  /*8400*/  IMAD.WIDE R6, R43, 0x4, R12 ;  /* 0x000000042b067825 */ /* 0x000fe400078e020c */
[----:B------:R-:W5:Y:S04]  /*8410*/  LDG.E.128.CONSTANT R12, desc[UR8][R12.64] ;  /* 0x000000080c0c7981 */ /* 0x000f68000c1e9d00 */
[----:B------:R3:W5:Y:S01]  /*8420*/  LDG.E.128.CONSTANT R8, desc[UR8][R6.64] ;  /* 0x0000000806087981 */ /* 0x000762000c1e9d00 */
[----:B------:R-:W-:Y:S01]  /*8430*/  @!P1 IADD3 R0, PT, PT, R58, 0x1, RZ ;  /* 0x000000013a009810 */ /* 0x000fe20007ffe0ff */
[----:B------:R-:W-:Y:S01]  /*8440*/  HFMA2 R5, -RZ, RZ, 0, 0.0625 ;  /* 0x00002c00ff057431 */ /* 0x000fe200000001ff */
[----:B------:R-:W-:-:S02]  /*8450*/  ISETP.NE.AND P2, PT, R45, RZ, PT ;  /* 0x000000ff2d00720c */ /* 0x000fc40003f45270 */
[----:B------:R-:W-:Y:S02]  /*8460*/  @!P1 MOV R58, R0 ;  /* 0x00000000003a9202 */ /* 0x000fe40000000f00 */
[C---:B--2---:R-:W-:Y:S02]  /*8470*/  LOP3.LUT R4, R29.reuse, 0xf000f, RZ, 0xc0, !PT ;  /* 0x000f000f1d047812 */ /* 0x044fe400078ec0ff */
[----:B------:R-:W-:Y:S02]  /*8480*/  LOP3.LUT R24, R29, 0xf000f0, RZ, 0xc0, !PT ;  /* 0x00f000f01d187812 */ /* 0x000fe400078ec0ff */
[C---:B------:R-:W-:Y:S02]  /*8490*/  LOP3.LUT R35, R31.reuse, 0xf000f, RZ, 0xc0, !PT ;  /* 0x000f000f1f237812 */ /* 0x040fe400078ec0ff */
[----:B------:R-:W-:Y:S02]  /*84a0*/  LOP3.LUT R36, R31, 0xf000f0, RZ, 0xc0, !PT ;  /* 0x00f000f01f247812 */ /* 0x000fe400078ec0ff */
[----:B------:R-:W-:-:S02]  /*84b0*/  LOP3.LUT R0, R28, 0xf000f, RZ, 0xc0, !PT ;  /* 0x000f000f1c007812 */ /* 0x000fc400078ec0ff */
[----:B------:R-:W-:Y:S02]  /*84c0*/  SHF.R.U32.HI R29, RZ, 0x8, R29 ;  /* 0x00000008ff1d7819 */ /* 0x000fe4000001161d */
[----:B------:R-:W-:Y:S02]  /*84d0*/  LOP3.LUT R26, R30, 0xf000f, RZ, 0xc0, !PT ;  /* 0x000f000f1e1a7812 */ /* 0x000fe400078ec0ff */
[----:B----4-:R-:W-:Y:S02]  /*84e0*/  @!P1 PRMT R41, R2, 0x7610, R41 ;  /* 0x0000761002299816 */ /* 0x010fe40000000029 */
[----:B------:R-:W-:Y:S02]  /*84f0*/  @!P1 PRMT R40, R3, 0x7610, R40 ;  /* 0x0000761003289816 */ /* 0x000fe40000000028 */
[----:B------:R-:W-:Y:S02]  /*8500*/  @!P1 PRMT R41, R41, 0x7610, R2 ;  /* 0x0000761029299816 */ /* 0x000fe40000000002 */
[----:B------:R-:W-:-:S02]  /*8510*/  LOP3.LUT R2, R28, 0xf000f0, RZ, 0xc0, !PT ;  /* 0x00f000f01c027812 */ /* 0x000fc400078ec0ff */
[----:B------:R-:W-:Y:S02]  /*8520*/  LOP3.LUT R34, R30, 0xf000f0, RZ, 0xc0, !PT ;  /* 0x00f000f01e227812 */ /* 0x000fe400078ec0ff */
[----:B------:R-:W-:Y:S02]  /*8530*/  SHF.R.U32.HI R31, RZ, 0x8, R31 ;  /* 0x00000008ff1f7819 */ /* 0x000fe4000001161f */
[----:B------:R-:W-:Y:S02]  /*8540*/  SHF.R.U32.HI R28, RZ, 0x8, R28 ;  /* 0x00000008ff1c7819 */ /* 0x000fe4000001161c */
[----:B------:R-:W-:Y:S02]  /*8550*/  SHF.R.U32.HI R30, RZ, 0x8, R30 ;  /* 0x00000008ff1e7819 */ /* 0x000fe4000001161e */
[----:B------:R-:W-:Y:S02]  /*8560*/  LOP3.LUT R32, R24, 0x64006400, RZ, 0xfc, !PT ;  /* 0x6400640018207812 */ /* 0x000fe400078efcff */
[----:B------:R-:W-:-:S02]  /*8570*/  @!P1 PRMT R40, R40, 0x7610, R3 ;  /* 0x0000761028289816 */ /* 0x000fc40000000003 */
        /* <DEDUP_REMOVED lines=29> */
[----:B------:R-:W-:Y:S02]  /*8750*/  HADD2 R30, R0, -1032, -1032 ;  /* 0xe408e408001e7430 */ /* 0x000fe40000000000 */
[----:B------:R-:W-:Y:S02]  /*8760*/  HFMA2 R24, R2, R5.H0_H0, -72, -72 ;  /* 0xd480d48002187431 */ /* 0x000fe40000040005 */
[----:B------:R-:W-:Y:S02]  /*8770*/  HADD2 R26, R4, -1032, -1032 ;  /* 0xe408e408041a7430 */ /* 0x000fe40000000000 */
[----:B------:R-:W-:-:S02]  /*8780*/  HADD2 R36, R3, -1032, -1032 ;  /* 0xe408e40803247430 */ /* 0x000fc40000000000 */
[-C--:B------:R-:W-:Y:S02]  /*8790*/  HFMA2 R37, R28, R5.reuse.H0_H0, -72, -72 ;  /* 0xd480d4801c257431 */ /* 0x080fe40000040005 */
[----:B------:R-:W-:Y:S02]  /*87a0*/  HADD2 R38, R38, -1032, -1032 ;  /* 0xe408e40826267430 */ /* 0x000fe40000000000 */
[----:B------:R-:W-:Y:S02]  /*87b0*/  HADD2 R49, R49, -1032, -1032 ;  /* 0xe408e40831317430 */ /* 0x000fe40000000000 */
[-C--:B------:R-:W-:Y:S02]  /*87c0*/  HFMA2 R51, R60, R5.reuse.H0_H0, -72, -72 ;  /* 0xd480d4803c337431 */ /* 0x080fe40000040005 */
[----:B------:R-:W-:Y:S02]  /*87d0*/  HADD2 R52, R29, -1032, -1032 ;  /* 0xe408e4081d347430 */ /* 0x000fe40000000000 */
[----:B------:R-:W-:Y:S01]  /*87e0*/  HFMA2 R53, R62, R5.H0_H0, -72, -72 ;  /* 0xd480d4803e357431 */ /* 0x000fe20000040005 */
[----:B---3--:R-:W-:Y:S06]  /*87f0*/  @!P2 BRA `(.L_x_3838) ;  /* 0x000000040068a947 */ /* 0x008fec0003800000 */
[----:B------:R-:W0:Y:S01]  /*8800*/  LDS.64 R60, [UR4] ;  /* 0x00000004ff3c7984 */ /* 0x000e220008000a00 */
        /* <DEDUP_REMOVED lines=89> */
.L_x_3838:
[----:B------:R-:W-:Y:S05]  /*8da0*/  @P0 BRA `(.L_x_3839) ;  /* 0x0000000400680947 */ /* 0x000fea0003800000 */
[----:B------:R-:W0:Y:S01]  /*8db0*/  LDS.64 R2, [UR4+0x80] ;  /* 0x00008004ff027984 */ /* 0x000e220008000a00 */
[--C-:B------:R-:W-:Y:S02]  /*8dc0*/  HADD2.F32 R0, -RZ, R30.reuse.H0_H0 ;  /* 0x2000001eff007230 */ /* 0x100fe40000004100 */
[----:B------:R-:W-:Y:S01]  /*8dd0*/  HADD2.F32 R63, -RZ, R30.H1_H1 ;  /* 0x3000001eff3f7230 */ /* 0x000fe20000004100 */
[----:B------:R-:W1:Y:S01]  /*8de0*/  LDS.64 R28, [UR4+0x88] ;  /* 0x00008804ff1c7984 */ /* 0x000e620008000a00 */
[----:B------:R-:W-:Y:S02]  /*8df0*/  HADD2.F32 R4, -RZ, R34.H0_H0 ;  /* 0x20000022ff047230 */ /* 0x000fe40000004100 */
[----:B------:R-:W-:Y:S02]  /*8e00*/  HADD2.F32 R65, -RZ, R26.H1_H1 ;  /* 0x3000001aff417230 */ /* 0x000fe40000004100 */
[----:B------:R-:W-:Y:S02]  /*8e10*/  HADD2.F32 R67, -RZ, R34.H1_H1 ;  /* 0x30000022ff437230 */ /* 0x000fe40000004100 */
[----:B------:R-:W-:-:S02]  /*8e20*/  HADD2.F32 R30, -RZ, R52.H0_H0 ;  /* 0x20000034ff1e7230 */ /* 0x000fc40000004100 */
[----:B------:R-:W-:Y:S02]  /*8e30*/  HADD2.F32 R52, -RZ, R52.H1_H1 ;  /* 0x30000034ff347230 */ /* 0x000fe40000004100 */
        /* <DEDUP_REMOVED lines=81> */
.L_x_3839:
[C---:B-----5:R-:W-:Y:S02]  /*9350*/  LOP3.LUT R4, R17.reuse, 0xf000f, RZ, 0xc0, !PT ;  /* 0x000f000f11047812 */ /* 0x060fe400078ec0ff */
[----:B------:R-:W-:Y:S02]  /*9360*/  LOP3.LUT R24, R17, 0xf000f0, RZ, 0xc0, !PT ;  /* 0x00f000f011187812 */ /* 0x000fe400078ec0ff */
[----:B------:R-:W-:Y:S02]  /*9370*/  SHF.R.U32.HI R31, RZ, 0x8, R18 ;  /* 0x00000008ff1f7819 */ /* 0x000fe40000011612 */
[C---:B------:R-:W-:Y:S02]  /*9380*/  LOP3.LUT R0, R16.reuse, 0xf000f, RZ, 0xc0, !PT ;  /* 0x000f000f10007812 */ /* 0x040fe400078ec0ff */
[----:B------:R-:W-:Y:S02]  /*9390*/  LOP3.LUT R2, R16, 0xf000f0, RZ, 0xc0, !PT ;  /* 0x00f000f010027812 */ /* 0x000fe400078ec0ff */
        /* <DEDUP_REMOVED lines=40> */
[----:B------:R-:W-:-:S02]  /*9620*/  HFMA2 R29, R30, R5.H0_H0, -72, -72 ;  /* 0xd480d4801e1d7431 */ /* 0x000fc40000040005 */
[----:B------:R-:W-:Y:S02]  /*9630*/  HADD2 R30, R32, -1032, -1032 ;  /* 0xe408e408201e7430 */ /* 0x000fe40000000000 */
        /* <DEDUP_REMOVED lines=96> */
.L_x_3840:
        /* <DEDUP_REMOVED lines=10> */
[-C--:B------:R-:W-:Y:S01]  /*9ce0*/  FFMA.FTZ R0, R0, R49.reuse, RZ ;  /* 0x0000003100007223 */ /* 0x080fe200000100ff */
[----:B------:R-:W-:Y:S02]  /*9cf0*/  HADD2.F32 R52, -RZ, R3.H1_H1 ;  /* 0x30000003ff347230 */ /* 0x000fe40000004100 */
[----:B------:R-:W-:Y:S01]  /*9d00*/  FFMA.FTZ R4, R4, R49, RZ ;  /* 0x0000003104047223 */ /* 0x000fe200000100ff */
[--C-:B------:R-:W-:Y:S02]  /*9d10*/  HADD2.F32 R2, -RZ, R19.reuse.H0_H0 ;  /* 0x20000013ff027230 */ /* 0x100fe40000004100 */
[-C--:B------:R-:W-:Y:S01]  /*9d20*/  FFMA.FTZ R0, R57, R51.reuse, R0 ;  /* 0x0000003339007223 */ /* 0x080fe20000010000 */
[----:B------:R-:W-:Y:S02]  /*9d30*/  HADD2.F32 R3, -RZ, R28.H0_H0 ;  /* 0x2000001cff037230 */ /* 0x000fe40000004100 */
[----:B------:R-:W-:Y:S01]  /*9d40*/  FFMA.FTZ R4, R59, R51, R4 ;  /* 0x000000333b047223 */ /* 0x000fe20000010004 */
[----:B------:R-:W-:-:S02]  /*9d50*/  HADD2.F32 R19, -RZ, R19.H1_H1 ;  /* 0x30000013ff137230 */ /* 0x000fc40000004100 */
[-C--:B------:R-:W-:Y:S01]  /*9d60*/  FFMA.FTZ R2, R2, R49.reuse, RZ ;  /* 0x0000003102027223 */ /* 0x080fe200000100ff */
[----:B------:R-:W-:Y:S02]  /*9d70*/  HADD2.F32 R57, -RZ, R29.H0_H0 ;  /* 0x2000001dff397230 */ /* 0x000fe40000004100 */
[----:B------:R-:W-:Y:S01]  /*9d80*/  FFMA.FTZ R24, R3, R49, RZ ;  /* 0x0000003103187223 */ /* 0x000fe200000100ff */
[----:B------:R-:W-:Y:S02]  /*9d90*/  HADD2.F32 R49, -RZ, R28.H1_H1 ;  /* 0x3000001cff317230 */ /* 0x000fe40000004100 */
        /* <DEDUP_REMOVED lines=69> */
.L_x_3841:
        /* <DEDUP_REMOVED lines=143> */
.L_x_3842:
        /* <DEDUP_REMOVED lines=44> */
[----:B------:R-:W-:Y:S02]  /*ada0*/  HADD2.F32 R12, -RZ, R12.H1_H1 ;  /* 0x3000000cff0c7230 */ /* 0x000fe40000004100 */
[-C--:B------:R-:W-:Y:S01]  /*adb0*/  FFMA.FTZ R15, R15, R3.reuse, R14 ;  /* 0x000000030f0f7223 */ /* 0x080fe2000001000e */
        /* <DEDUP_REMOVED lines=45> */
.L_x_3843:
        /* <DEDUP_REMOVED lines=17> */
[----:B------:R-:W-:Y:S01]  /*b1a0*/  LOP3.LUT R16, R10, 0x64006400, RZ, 0xfc, !PT ;  /* 0x640064000a107812 */ /* 0x000fe200078efcff */
[----:B------:R-:W-:Y:S01]  /*b1b0*/  HFMA2 R10, R2, R5.H0_H0, -72, -72 ;  /* 0xd480d480020a7431 */ /* 0x000fe20000040005 */
[----:B------:R-:W-:-:S02]  /*b1c0*/  LOP3.LUT R18, R13, 0x64006400, RZ, 0xfc, !PT ;  /* 0x640064000d127812 */ /* 0x000fc400078efcff */
[C---:B------:R-:W-:Y:S01]  /*b1d0*/  LOP3.LUT R3, R8.reuse, 0xf000f0, RZ, 0xc0, !PT ;  /* 0x00f000f008037812 */ /* 0x040fe200078ec0ff */
        /* <DEDUP_REMOVED lines=122> */
.L_x_3844:
[----:B------:R-:W-:Y:S02]  /*b980*/  @!P1 IADD3 R55, PT, PT, R27, R44, RZ ;  /* 0x0000002c1b379210 */ /* 0x000fe40007ffe0ff */
[----:B------:R-:W-:Y:S02]  /*b990*/  MOV R8, R20 ;  /* 0x0000001400087202 */ /* 0x000fe40000000f00 */
[----:B------:R-:W-:Y:S01]  /*b9a0*/  MOV R9, R21 ;  /* 0x0000001500097202 */ /* 0x000fe20000000f00 */
[----:B------:R-:W-:Y:S06]  /*b9b0*/  @P0 BRA `(.L_x_3845) ;  /* 0x0000000400680947 */ /* 0x000fec0003800000 */
        /* <DEDUP_REMOVED lines=28> */
[--C-:B------:R-:W-:Y:S02]  /*bb80*/  HADD2.F32 R27, -RZ, R13.reuse.H0_H0 ;  /* 0x2000000dff1b7230 */ /* 0x100fe40000004100 */
        /* <DEDUP_REMOVED lines=25> */
[----:B------:R-:W-:Y:S02]  /*bd20*/  HADD2.F32 R0, -RZ, R14.H0_H0 ;  /* 0x2000000eff007230 */ /* 0x000fe40000004100 */
[----:B------:R-:W-:Y:S02]  /*bd30*/  HADD2.F32 R30, -RZ, R30.H1_H1 ;  /* 0x3000001eff1e7230 */ /* 0x000fe40000004100 */
        /* <DEDUP_REMOVED lines=9> */
[----:B------:R-:W-:-:S02]  /*bdd0*/  HADD2.F32 R12, -RZ, R5.H0_H0 ;  /* 0x20000005ff0c7230 */ /* 0x000fc40000004100 */
[----:B------:R-:W-:Y:S02]  /*bde0*/  HADD2.F32 R15, -RZ, R15.H1_H1 ;  /* 0x3000000fff0f7230 */ /* 0x000fe40000004100 */
        /* <DEDUP_REMOVED lines=23> */
.L_x_3845:
        /* <DEDUP_REMOVED lines=8> */
.L_x_3837:
        /* <DEDUP_REMOVED lines=11> */
[----:B-1----:R-:W-:-:S09]  /*c090*/  IADD3.X R19, PT, PT, RZ, R3, RZ, P1, !PT ;  /* 0x00000003ff137210 */ /* 0x002fd20000ffe4ff */
.L_x_3850:
        /* <DEDUP_REMOVED lines=9> */
[----:B------:R-:W-:-:S05]  /*c130*/  @!P1 MOV R18, R0 ;  /* 0x0000000000129202 */ /* 0x000fca0000000f00 */
[----:B------:R0:W5:Y:S01]  /*c140*/  @!P1 LDG.E.U16.CONSTANT R53, desc[UR8][R18.64] ;  /* 0x0000000812359981 */ /* 0x000162000c1e9500 */
[----:B------:R-:W-:Y:S01]  /*c150*/  HFMA2 R36, -RZ, RZ, 0, 0.125 ;  /* 0x00003000ff247431 */ /* 0x000fe200000001ff */
[----:B------:R-:W-:Y:S02]  /*c160*/  MOV R12, 0x2400 ;  /* 0x00002400000c7802 */ /* 0x000fe40000000f00 */
[----:B------:R-:W-:Y:S02]  /*c170*/  ISETP.NE.AND P2, PT, R45, RZ, PT ;  /* 0x000000ff2d00720c */ /* 0x000fe40003f45270 */
[----:B------:R-:W-:Y:S02]  /*c180*/  @!P1 IADD3 R90, PT, PT, R58, 0x1, RZ ;  /* 0x000000013a5a9810 */ /* 0x000fe40007ffe0ff */
[C---:B--2---:R-:W-:Y:S02]  /*c190*/  LOP3.LUT R81, R20.reuse, 0x70007, RZ, 0xc0, !PT ;  /* 0x0007000714517812 */ /* 0x044fe400078ec0ff */
[----:B------:R-:W-:-:S02]  /*c1a0*/  LOP3.LUT R16, R20, 0x380038, RZ, 0xc0, !PT ;  /* 0x0038003814107812 */ /* 0x000fc400078ec0ff */
[--C-:B------:R-:W-:Y:S02]  /*c1b0*/  SHF.R.U32.HI R67, RZ, 0x6, R20.reuse ;  /* 0x00000006ff437819 */ /* 0x100fe40000011614 */
[C---:B------:R-:W-:Y:S02]  /*c1c0*/  LOP3.LUT R83, R23.reuse, 0x70007, RZ, 0xc0, !PT ;  /* 0x0007000717537812 */ /* 0x040fe400078ec0ff */
[----:B------:R-:W-:Y:S02]  /*c1d0*/  LOP3.LUT R31, R23, 0x380038, RZ, 0xc0, !PT ;  /* 0x00380038171f7812 */ /* 0x000fe400078ec0ff */
[----:B------:R-:W-:Y:S02]  /*c1e0*/  SHF.R.U32.HI R70, RZ, 0x6, R23 ;  /* 0x00000006ff467819 */ /* 0x000fe40000011617 */
[----:B------:R-:W-:Y:S02]  /*c1f0*/  SHF.R.U32.HI R20, RZ, 0xf, R20 ;  /* 0x0000000fff147819 */ /* 0x000fe40000011614 */
[----:B---3--:R-:W-:-:S02]  /*c200*/  @!P1 PRMT R41, R24, 0x7610, R41 ;  /* 0x0000761018299816 */ /* 0x008fc40000000029 */
[----:B------:R-:W-:Y:S02]  /*c210*/  @!P1 PRMT R40, R25, 0x7610, R40 ;  /* 0x0000761019289816 */ /* 0x000fe40000000028 */
[----:B------:R-:W-:Y:S02]  /*c220*/  @!P1 PRMT R41, R41, 0x7610, R24 ;  /* 0x0000761029299816 */ /* 0x000fe40000000018 */
[----:B------:R-:W-:Y:S02]  /*c230*/  @!P1 PRMT R40, R40, 0x7610, R25 ;  /* 0x0000761028289816 */ /* 0x000fe40000000019 */
[C---:B------:R-:W-:Y:S02]  /*c240*/  LOP3.LUT R80, R21.reuse, 0x70007, RZ, 0xc0, !PT ;  /* 0x0007000715507812 */ /* 0x040fe400078ec0ff */
[----:B------:R-:W-:Y:S02]  /*c250*/  LOP3.LUT R24, R21, 0x380038, RZ, 0xc0, !PT ;  /* 0x0038003815187812 */ /* 0x000fe400078ec0ff */
[----:B------:R-:W-:-:S02]  /*c260*/  SHF.R.U32.HI R68, RZ, 0x6, R21 ;  /* 0x00000006ff447819 */ /* 0x000fc40000011615 */
[----:B------:R-:W-:Y:S02]  /*c270*/  SHF.R.U32.HI R25, RZ, 0xf, R21 ;  /* 0x0000000fff197819 */ /* 0x000fe40000011615 */
[--C-:B------:R-:W-:Y:S02]  /*c280*/  SHF.R.U32.HI R28, RZ, 0xf, R22.reuse ;  /* 0x0000000fff1c7819 */ /* 0x100fe40000011616 */
[----:B------:R-:W-:Y:S02]  /*c290*/  SHF.R.U32.HI R23, RZ, 0xf, R23 ;  /* 0x0000000fff177819 */ /* 0x000fe40000011617 */
[C---:B------:R-:W-:Y:S02]  /*c2a0*/  LOP3.LUT R82, R22.reuse, 0x70007, RZ, 0xc0, !PT ;  /* 0x0007000716527812 */ /* 0x040fe400078ec0ff */
[----:B------:R-:W-:Y:S02]  /*c2b0*/  LOP3.LUT R27, R22, 0x380038, RZ, 0xc0, !PT ;  /* 0x00380038161b7812 */ /* 0x000fe400078ec0ff */
[----:B------:R-:W-:-:S02]  /*c2c0*/  SHF.R.U32.HI R69, RZ, 0x6, R22 ;  /* 0x00000006ff457819 */ /* 0x000fc40000011616 */
[C---:B----4-:R-:W-:Y:S02]  /*c2d0*/  LOP3.LUT R14, R8.reuse, 0x70007, RZ, 0xc0, !PT ;  /* 0x00070007080e7812 */ /* 0x050fe400078ec0ff */
[----:B0-----:R-:W-:Y:S02]  /*c2e0*/  LOP3.LUT R18, R8, 0x380038, RZ, 0xc0, !PT ;  /* 0x0038003808127812 */ /* 0x001fe400078ec0ff */
[--C-:B------:R-:W-:Y:S02]  /*c2f0*/  SHF.R.U32.HI R13, RZ, 0x6, R8.reuse ;  /* 0x00000006ff0d7819 */ /* 0x100fe40000011608 */
[----:B------:R-:W-:Y:S02]  /*c300*/  SHF.R.U32.HI R21, RZ, 0xe, R8 ;  /* 0x0000000eff157819 */ /* 0x000fe40000011608 */
        /* <DEDUP_REMOVED lines=22> */
[C---:B------:R-:W-:Y:S02]  /*c470*/  LOP3.LUT R77, R6.reuse, 0x70007, RZ, 0xc0, !PT ;  /* 0x00070007064d7812 */ /* 0x040fe400078ec0ff */
[----:B------:R-:W-:Y:S02]  /*c480*/  LOP3.LUT R30, R6, 0x380038, RZ, 0xc0, !PT ;  /* 0x00380038061e7812 */ /* 0x000fe400078ec0ff */
[----:B------:R-:W-:Y:S02]  /*c490*/  SHF.R.U32.HI R76, RZ, 0x6, R6 ;  /* 0x00000006ff4c7819 */ /* 0x000fe40000011606 */
[----:B------:R-:W-:-:S02]  /*c4a0*/  LOP3.LUT R4, R21, 0x40004, R4, 0xf8, !PT ;  /* 0x0004000415047812 */ /* 0x000fc400078ef804 */
[----:B------:R-:W-:Y:S02]  /*c4b0*/  SHF.R.U32.HI R6, RZ, 0xd, R6 ;  /* 0x0000000dff067819 */ /* 0x000fe40000011606 */
[----:B------:R-:W-:Y:S02]  /*c4c0*/  LOP3.LUT R21, R16, 0x64006400, RZ, 0xfc, !PT ;  /* 0x6400640010157812 */ /* 0x000fe400078efcff */
[----:B------:R-:W-:Y:S02]  /*c4d0*/  LOP3.LUT R16, R67, 0x380038, RZ, 0xc0, !PT ;  /* 0x0038003843107812 */ /* 0x000fe400078ec0ff */
[----:B------:R-:W-:Y:S02]  /*c4e0*/  LOP3.LUT R25, R25, 0x10001, RZ, 0xc0, !PT ;  /* 0x0001000119197812 */ /* 0x000fe400078ec0ff */
[----:B------:R-:W-:Y:S02]  /*c4f0*/  LOP3.LUT R6, R23, 0x40004, R6, 0xf8, !PT ;  /* 0x0004000417067812 */ /* 0x000fe400078ef806 */
[----:B------:R-:W-:-:S02]  /*c500*/  LOP3.LUT R75, R5, 0x70007, RZ, 0xc0, !PT ;  /* 0x00070007054b7812 */ /* 0x000fc400078ec0ff */
[----:B------:R-:W-:Y:S02]  /*c510*/  LOP3.LUT R28, R5, 0x380038, RZ, 0xc0, !PT ;  /* 0x00380038051c7812 */ /* 0x000fe400078ec0ff */
[--C-:B------:R-:W-:Y:S02]  /*c520*/  SHF.R.U32.HI R10, RZ, 0x6, R5.reuse ;  /* 0x00000006ff0a7819 */ /* 0x100fe40000011605 */
[----:B------:R-:W-:Y:S02]  /*c530*/  LOP3.LUT R23, R16, 0x64006400, RZ, 0xfc, !PT ;  /* 0x6400640010177812 */ /* 0x000fe400078efcff */
[----:B------:R-:W-:Y:S02]  /*c540*/  LOP3.LUT R22, R25, 0x20002, R22, 0xf8, !PT ;  /* 0x0002000219167812 */ /* 0x000fe400078ef816 */
[----:B------:R-:W-:Y:S02]  /*c550*/  SHF.R.U32.HI R5, RZ, 0xd, R5 ;  /* 0x0000000dff057819 */ /* 0x000fe40000011605 */
[----:B------:R-:W-:Y:S01]  /*c560*/  LOP3.LUT R16, R13, 0x380038, RZ, 0xc0, !PT ;  /* 0x003800380d107812 */ /* 0x000fe200078ec0ff */
[----:B------:R-:W-:Y:S01]  /*c570*/  HFMA2 R66, R21, R36.H0_H0, -132, -132 ;  /* 0xd820d82015427431 */ /* 0x000fe20000040024 */
        /* <DEDUP_REMOVED lines=10> */
[-C--:B------:R-:W-:Y:S01]  /*c620*/  HFMA2 R64, R27, R36.reuse.H0_H0, -132, -132 ;  /* 0xd820d8201b407431 */ /* 0x080fe20000040024 */
[C---:B------:R-:W-:Y:S01]  /*c630*/  LOP3.LUT R79, R7.reuse, 0x70007, RZ, 0xc0, !PT ;  /* 0x00070007074f7812 */ /* 0x040fe200078ec0ff */
[-C--:B------:R-:W-:Y:S01]  /*c640*/  HFMA2 R62, R23, R36.reuse.H0_H0, -132, -132 ;  /* 0xd820d820173e7431 */ /* 0x080fe20000040024 */
[----:B------:R-:W-:Y:S02]  /*c650*/  LOP3.LUT R34, R7, 0x380038, RZ, 0xc0, !PT ;  /* 0x0038003807227812 */ /* 0x000fe400078ec0ff */
        /* <DEDUP_REMOVED lines=57> */
[-C--:B------:R-:W-:Y:S02]  /*c9f0*/  HFMA2 R22, R37, R36.reuse.H0_H0, -132, -132 ;  /* 0xd820d82025167431 */ /* 0x080fe40000040024 */
        /* <DEDUP_REMOVED lines=31> */
[----:B------:R-:W-:Y:S01]  /*cbf0*/  HFMA2 R37, R89, R12.H0_H0, -20, -20 ;  /* 0xcd00cd0059257431 */ /* 0x000fe2000004000c */
        /* <DEDUP_REMOVED lines=138> */
.L_x_3848:
[----:B------:R-:W-:Y:S02]  /*d4a0*/  @!P1 MOV R58, R90 ;  /* 0x0000005a003a9202 */ /* 0x000fe40000000f00 */
[----:B-----5:R-:W-:Y:S01]  /*d4b0*/  @!P1 IADD3 R55, PT, PT, R53, R44, RZ ;  /* 0x0000002c35379210 */ /* 0x020fe20007ffe0ff */
[----:B------:R-:W-:Y:S06]  /*d4c0*/  @P0 BRA `(.L_x_3849) ;  /* 0x0000000400300947 */ /* 0x000fec0003800000 */
        /* <DEDUP_REMOVED lines=76> */
.L_x_3849:
[----:B------:R-:W-:Y:S01]  /*d990*/  IADD3 R44, PT, PT, R44, 0x20, RZ ;  /* 0x000000202c2c7810 */ /* 0x000fe20007ffe0ff */
[----:B------:R-:W-:Y:S01]  /*d9a0*/  UIADD3 UR4, UPT, UPT, UR4, 0x40, URZ ;  /* 0x0000004004047890 */ /* 0x000fe2000fffe0ff */
[----:B------:R-:W-:Y:S01]  /*d9b0*/  IADD3 R0, P2, PT, R0, 0x80, RZ ;  /* 0x0000008000007810 */ /* 0x000fe20007f5e0ff */
[----:B------:R-:W-:Y:S01]  /*d9c0*/  IMAD.WIDE R38, R43, 0x4, R2 ;  /* 0x000000042b267825 */ /* 0x000fe200078e0202 */
[----:B------:R-:W-:Y:S02]  /*d9d0*/  ISETP.GE.AND P1, PT, R44, R17, PT ;  /* 0x000000112c00720c */ /* 0x000fe40003f26270 */
[----:B------:R-:W-:-:S11]  /*d9e0*/  IADD3.X R19, PT, PT, RZ, R19, RZ, P2, !PT ;  /* 0x00000013ff137210 */ /* 0x000fd600017fe4ff */
[----:B------:R-:W-:Y:S05]  /*d9f0*/  @!P1 BRA `(.L_x_3850) ;  /* 0xffffffe400a89947 */ /* 0x000fea000383ffff */
.L_x_3847:
[----:B------:R-:W0:Y:S01]  /*da00*/  S2R R0, SR_CTAID.X ;  /* 0x0000000000007919 */ /* 0x000e220000002500 */
[----:B------:R-:W2:Y:S01]  /*da10*/  S2UR UR4, SR_CTAID.Y ;  /* 0x00000000000479c3 */ /* 0x000ea20000002600 */
[----:B------:R-:W-:Y:S01]  /*da20*/  HMUL2 R7, R56, R45.H0_H0 ;  /* 0x2000002d38077232 */ /* 0x000fe20000000000 */
[----:B------:R-:W0:Y:S06]  /*da30*/  S2R R3, SR_TID.X ;  /* 0x0000000000037919 */ /* 0x000e2c0000002100 */
[----:B------:R-:W3:Y:S01]  /*da40*/  LDC.64 R4, c[0x0][0x3a0] ;  /* 0x0000e800ff047b82 */ /* 0x000ee20000000a00 */
[----:B--2---:R-:W-:Y:S01]  /*da50*/  USHF.L.U32 UR4, UR4, 0x1, URZ ;  /* 0x0000000104047899 */ /* 0x004fe200080006ff */
[----:B0-----:R-:W-:-:S04]  /*da60*/  LEA R0, R0, R3, 0x6 ;  /* 0x0000000300007211 */ /* 0x001fc800078e30ff */
[----:B------:R-:W-:-:S05]  /*da70*/  SHF.L.U32 R0, R0, 0x2, RZ ;  /* 0x0000000200007819 */ /* 0x000fca00000006ff */
[----:B------:R-:W-:Y:S02]  /*da80*/  IMAD R3, R43, UR4, R0 ;  /* 0x000000042b037c24 */ /* 0x000fe4000f8e0200 */
[----:B------:R-:W0:Y:S02]  /*da90*/  LDC R0, c[0x0][0x3a8] ;  /* 0x0000ea00ff007b82 */ /* 0x000e240000000800 */
[----:B---3--:R-:W-:-:S05]  /*daa0*/  IMAD.WIDE R4, R3, 0x2, R4 ;  /* 0x0000000203047825 */ /* 0x008fca00078e0204 */
[----:B------:R2:W-:Y:S01]  /*dab0*/  ATOM.E.ADD.F16x2.RN.STRONG.GPU P1, RZ, desc[UR8][R4.64], R7 ;  /* 0x8000000704ff79a2 */ /* 0x0005e2000c12e108 */
[----:B------:R-:W-:Y:S01]  /*dac0*/  BSSY.RECONVERGENT B0, `(.L_x_3851) ;  /* 0x0000011000007945 */ /* 0x000fe20003800200 */
[----:B------:R-:W-:Y:S01]  /*dad0*/  HMUL2 R45, R54, R45.H0_H0 ;  /* 0x2000002d362d7232 */ /* 0x000fe20000000000 */
[----:B0-----:R-:W-:-:S04]  /*dae0*/  IADD3 R0, PT, PT, R0, -UR4, RZ ;  /* 0x8000000400007c10 */ /* 0x001fc8000fffe0ff */
[----:B------:R-:W-:Y:S01]  /*daf0*/  ISETP.NE.AND P0, PT, R0, 0x1, PT ;  /* 0x000000010000780c */ /* 0x000fe20003f05270 */
[----:B--2---:R-:W-:-:S12]  /*db00*/  @P1 BRA `(.L_x_3852) ;  /* 0x0000000000301947 */ /* 0x004fd80003800000 */
[----:B------:R-:W0:Y:S02]  /*db10*/  QSPC.E.S P1, RZ, [R4] ;  /* 0x0000000004ff73aa */ /* 0x000e240000020500 */
[----:B0-----:R-:W-:Y:S05]  /*db20*/  @!P1 BRA `(.L_x_3853) ;  /* 0x00000000001c9947 */ /* 0x001fea0003800000 */
[----:B------:R-:W-:-:S04]  /*db30*/  MOV R2, R4 ;  /* 0x0000000400027202 */ /* 0x000fc80000000f00 */
[----:B------:R-:W-:-:S07]  /*db40*/  MOV R0, R2 ;  /* 0x0000000200007202 */ /* 0x000fce0000000f00 */
.L_x_3854:
[----:B------:R-:W0:Y:S02]  /*db50*/  LDS R2, [R0] ;  /* 0x0000000000027984 */ /* 0x000e240000000800 */
[----:B0-----:R-:W-:-:S05]  /*db60*/  HADD2 R3, R2, R7 ;  /* 0x0000000702037230 */ /* 0x001fca0000000000 */
[----:B------:R-:W0:Y:S02]  /*db70*/  ATOMS.CAST.SPIN P1, [R0], R2, R3 ;  /* 0x000000020000758d */ /* 0x000e240001820003 */
[----:B0-----:R-:W-:Y:S05]  /*db80*/  @!P1 BRA `(.L_x_3854) ;  /* 0xfffffffc00f09947 */ /* 0x001fea000383ffff */
[----:B------:R-:W-:Y:S05]  /*db90*/  BRA `(.L_x_3852) ;  /* 0x00000000000c7947 */ /* 0x000fea0003800000 */
.L_x_3853:
[----:B------:R-:W2:Y:S02]  /*dba0*/  LD.E R0, desc[UR8][R4.64] ;  /* 0x0000000804007980 */ /* 0x000ea4000c101900 */
[----:B--2---:R-:W-:-:S05]  /*dbb0*/  IADD3 R3, PT, PT, R7, R0, RZ ;  /* 0x0000000007037210 */ /* 0x004fca0007ffe0ff */
[----:B------:R0:W-:Y:S02]  /*dbc0*/  ST.E desc[UR8][R4.64], R3 ;  /* 0x0000000304007985 */ /* 0x0001e4000c101908 */
.L_x_3852:
[----:B------:R-:W-:Y:S05]  /*dbd0*/  BSYNC.RECONVERGENT B0 ;  /* 0x0000000000007941 */ /* 0x000fea0003800200 */
.L_x_3851:
[----:B------:R2:W-:Y:S01]  /*dbe0*/  ATOM.E.ADD.F16x2.RN.STRONG.GPU P1, RZ, desc[UR8][R4.64+0x4], R45 ;  /* 0x8000042d04ff79a2 */ /* 0x0005e2000c12e108 */
[----:B------:R-:W-:Y:S04]  /*dbf0*/  BSSY.RECONVERGENT B0, `(.L_x_3855) ;  /* 0x000000e000007945 */ /* 0x000fe80003800200 */
[----:B--2---:R-:W-:Y:S05]  /*dc00*/  @P1 BRA `(.L_x_3856) ;  /* 0x0000000000301947 */ /* 0x004fea0003800000 */
[----:B------:R-:W2:Y:S02]  /*dc10*/  QSPC.E.S P1, RZ, [R4+0x4] ;  /* 0x0000040004ff73aa */ /* 0x000ea40000020500 */
[----:B--2---:R-:W-:Y:S05]  /*dc20*/  @!P1 BRA `(.L_x_3857) ;  /* 0x00000000001c9947 */ /* 0x004fea0003800000 */
[----:B------:R-:W-:-:S04]  /*dc30*/  MOV R2, R4 ;  /* 0x0000000400027202 */ /* 0x000fc80000000f00 */
[----:B------:R-:W-:-:S07]  /*dc40*/  MOV R0, R2 ;  /* 0x0000000200007202 */ /* 0x000fce0000000f00 */
.L_x_3858:
[----:B------:R-:W0:Y:S02]  /*dc50*/  LDS R2, [R0+0x4] ;  /* 0x0000040000027984 */ /* 0x000e240000000800 */
[----:B0-----:R-:W-:-:S05]  /*dc60*/  HFMA2 R3, R2, 1, 1, R45 ;  /* 0x3c003c0002037831 */ /* 0x001fca000000002d */
[----:B------:R-:W0:Y:S02]  /*dc70*/  ATOMS.CAST.SPIN P1, [R0+0x4], R2, R3 ;  /* 0x000004020000758d */ /* 0x000e240001820003 */
[----:B0-----:R-:W-:Y:S05]  /*dc80*/  @!P1 BRA `(.L_x_3858) ;  /* 0xfffffffc00f09947 */ /* 0x001fea000383ffff */
[----:B------:R-:W-:Y:S05]  /*dc90*/  BRA `(.L_x_3856) ;  /* 0x00000000000c7947 */ /* 0x000fea0003800000 */
.L_x_3857:
[----:B------:R-:W0:Y:S02]  /*dca0*/  LD.E R0, desc[UR8][R4.64+0x4] ;  /* 0x0000040804007980 */ /* 0x000e24000c101900 */
[----:B0-----:R-:W-:-:S05]  /*dcb0*/  IADD3 R3, PT, PT, R45, R0, RZ ;  /* 0x000000002d037210 */ /* 0x001fca0007ffe0ff */
[----:B------:R2:W-:Y:S02]  /*dcc0*/  ST.E desc[UR8][R4.64+0x4], R3 ;  /* 0x0000040304007985 */ /* 0x0005e4000c101908 */
.L_x_3856:
[----:B------:R-:W-:Y:S05]  /*dcd0*/  BSYNC.RECONVERGENT B0 ;  /* 0x0000000000007941 */ /* 0x000fea0003800200 */
.L_x_3855:
[----:B------:R-:W-:Y:S05]  /*dce0*/  @!P0 EXIT ;  /* 0x000000000000894d */ /* 0x000fea0003800000 */
[----:B0-2---:R-:W-:-:S04]  /*dcf0*/  IMAD.WIDE R4, R43, 0x2, R4 ;  /* 0x000000022b047825 */ /* 0x005fc800078e0204 */
        /* <DEDUP_REMOVED lines=9> */
.L_x_3862:
[----:B------:R-:W0:Y:S02]  /*dd90*/  LDS R2, [R0] ;  /* 0x0000000000027984 */ /* 0x000e240000000800 */
[----:B0-----:R-:W-:-:S05]  /*dda0*/  HADD2 R3, R2, R7 ;  /* 0x0000000702037230 */ /* 0x001fca0000000000 */
[----:B------:R-:W0:Y:S02]  /*ddb0*/  ATOMS.CAST.SPIN P0, [R0], R2, R3 ;  /* 0x000000020000758d */ /* 0x000e240001800003 */
[----:B0-----:R-:W-:Y:S05]  /*ddc0*/  @!P0 BRA `(.L_x_3862) ;  /* 0xfffffffc00f08947 */ /* 0x001fea000383ffff */
[----:B------:R-:W-:Y:S05]  /*ddd0*/  BRA `(.L_x_3860) ;  /* 0x00000000000c7947 */ /* 0x000fea0003800000 */
.L_x_3861:
[----:B------:R-:W2:Y:S02]  /*dde0*/  LD.E R0, desc[UR8][R4.64] ;  /* 0x0000000804007980 */ /* 0x000ea4000c101900 */
[----:B--2---:R-:W-:-:S05]  /*ddf0*/  IADD3 R3, PT, PT, R7, R0, RZ ;  /* 0x0000000007037210 */ /* 0x004fca0007ffe0ff */
[----:B------:R0:W-:Y:S02]  /*de00*/  ST.E desc[UR8][R4.64], R3 ;  /* 0x0000000304007985 */ /* 0x0001e4000c101908 */
.L_x_3860:
[----:B------:R-:W-:Y:S05]  /*de10*/  BSYNC.RECONVERGENT B0 ;  /* 0x0000000000007941 */ /* 0x000fea0003800200 */
.L_x_3859:
[----:B------:R2:W-:Y:S02]  /*de20*/  ATOM.E.ADD.F16x2.RN.STRONG.GPU P0, RZ, desc[UR8][R4.64+0x4], R9 ;  /* 0x8000040904ff79a2 */ /* 0x0005e4000c10e108 */
[----:B--2---:R-:W-:Y:S05]  /*de30*/  @P0 EXIT ;  /* 0x000000000000094d */ /* 0x004fea0003800000 */
[----:B------:R-:W2:Y:S02]  /*de40*/  QSPC.E.S P0, RZ, [R4+0x4] ;  /* 0x0000040004ff73aa */ /* 0x000ea40000000500 */
[----:B--2---:R-:W-:Y:S05]  /*de50*/  @!P0 BRA `(.L_x_3863) ;  /* 0x00000000001c8947 */ /* 0x004fea0003800000 */
[----:B------:R-:W-:-:S04]  /*de60*/  MOV R2, R4 ;  /* 0x0000000400027202 */ /* 0x000fc80000000f00 */
[----:B------:R-:W-:-:S07]  /*de70*/  MOV R0, R2 ;  /* 0x0000000200007202 */ /* 0x000fce0000000f00 */
.L_x_3864:
[----:B------:R-:W0:Y:S02]  /*de80*/  LDS R2, [R0+0x4] ;  /* 0x0000040000027984 */ /* 0x000e240000000800 */
[----:B0-----:R-:W-:-:S05]  /*de90*/  HFMA2 R3, R2, 1, 1, R9 ;  /* 0x3c003c0002037831 */ /* 0x001fca0000000009 */
[----:B------:R-:W0:Y:S02]  /*dea0*/  ATOMS.CAST.SPIN P0, [R0+0x4], R2, R3 ;  /* 0x000004020000758d */ /* 0x000e240001800003 */
[----:B0-----:R-:W-:Y:S05]  /*deb0*/  @!P0 BRA `(.L_x_3864) ;  /* 0xfffffffc00f08947 */ /* 0x001fea000383ffff */
[----:B------:R-:W-:Y:S05]  /*dec0*/  EXIT ;  /* 0x000000000000794d */ /* 0x000fea0003800000 */
.L_x_3863:
[----:B------:R-:W0:Y:S02]  /*ded0*/  LD.E R0, desc[UR8][R4.64+0x4] ;  /* 0x0000040804007980 */ /* 0x000e24000c101900 */
[----:B0-----:R-:W-:-:S05]  /*dee0*/  IADD3 R3, PT, PT, R9, R0, RZ ;  /* 0x0000000009037210 */ /* 0x001fca0007ffe0ff */
[----:B------:R-:W-:Y:S01]  /*def0*/  ST.E desc[UR8][R4.64+0x4], R3 ;  /* 0x0000040304007985 */ /* 0x000fe2000c101908 */
[----:B------:R-:W-:Y:S05]  /*df00*/  EXIT ;  /* 0x000000000000794d */ /* 0x000fea0003800000 */
.L_x_3865:
        /* <DEDUP_REMOVED lines=15> */
.L_x_5334:


//--------------------- .text._Z23gemm_half_q_half_kernelILi2ELi176ELb1ELb1ELi64EEvPK6__halfPKjS4_S2_PS0_iiiiPKtS7_iiiiiibS2_i --------------------------
	.section	.text._Z23gemm_half_q_half_kernelILi2ELi176ELb1ELb1ELi64EEvPK6__halfPKjS4_S2_PS0_iiiiPKtS7_iiiiiibS2_i,"ax",@progbits
	.align	128
        .global         _Z23gemm_half_q_half_kernelILi2ELi176ELb1ELb1ELi64EEvPK6__halfPKjS4_S2_PS0_iiiiPKtS7_iiiiiibS2_i
        .type           _Z23gemm_half_q_half_kernelILi2ELi176ELb1ELb1ELi64EEvPK6__halfPKjS4_S2_PS0_iiiiPKtS7_iiiiiibS2_i,@function
        .size           _Z23gemm_half_q_half_kernelILi2ELi176ELb1ELb1ELi64EEvPK6__halfPKjS4_S2_PS0_iiiiPKtS7_iiiiiibS2_i,(.L_x_5335 - _Z23gemm_half_q_half_kernelILi2ELi176ELb1ELb1ELi64EEvPK6__halfPKjS4_S2_PS0_iiiiPKtS7_iiiiiibS2_i)
        .other          _Z23gemm_half_q_half_kernelILi2ELi176ELb1ELb1ELi64EEvPK6__halfPKjS4_S2_PS0_iiiiPKtS7_iiiiiibS2_i,@"STO_CUDA_ENTRY STV_DEFAULT"
_Z23gemm_half_q_half_kernelILi2ELi176ELb1ELb1ELi64EEvPK6__halfPKjS4_S2_PS0_iiiiPKtS7_iiiiiibS2_i:
.text._Z23gemm_half_q_half_kernelILi2ELi176ELb1ELb1ELi64EEvPK6__halfPKjS4_S2_PS0_iiiiPKtS7_iiiiiibS2_i:
        /* <DEDUP_REMOVED lines=8> */
[----:B------:R-:W0:Y:S07]  /*0080*/  LDCU.64 UR12, c[0x0][0x358] ;  /* 0x00006b00ff0c77ac */ /* 0x000e2e0008000a00 */
[----:B------:R-:W1:Y:S08]  /*0090*/  LDC R7, c[0x0][0x3f0] ;  /* 0x0000fc00ff077b82 */ /* 0x000e700000000800 */
[----:B------:R-:W1:Y:S01]  /*00a0*/  LDC.64 R4, c[0x0][0x3e8] ;  /* 0x0000fa00ff047b82 */ /* 0x000e620000000a00 */
[----:B------:R-:W-:Y:S01]  /*00b0*/  ISETP.NE.AND P0, PT, R52, 0x1, PT ;  /* 0x000000013400780c */ /* 0x000fe20003f05270 */
[----:B0-----:R-:W2:Y:S01]  /*00c0*/  LDG.E.U16 R2, desc[UR12][R2.64] ;  /* 0x0000000c02027981 */ /* 0x001ea2000c1e1500 */
[----:B------:R-:W-:Y:S01]  /*00d0*/  PRMT R51, RZ, 0x7610, R51 ;  /* 0x00007610ff337816 */ /* 0x000fe20000000033 */
[----:B-1----:R-:W-:-:S10]  /*00e0*/  IMAD.WIDE R4, R7, 0x2, R4 ;  /* 0x0000000207047825 */ /* 0x002fd400078e0204 */
[----:B------:R-:W3:Y:S01]  /*00f0*/  @P0 LDG.E.U16 R51, desc[UR12][R4.64] ;  /* 0x0000000c04330981 */ /* 0x000ee2000c1e1500 */
[----:B--2---:R-:W-:-:S13]  /*0100*/  R2UR UR15, R2 ;  /* 0x00000000020f72ca */ /* 0x004fda00000e0000 */
[----:B------:R-:W-:Y:S02]  /*0110*/  MOV R0, UR15 ;  /* 0x0000000f00007c02 */ /* 0x000fe40008000f00 */
[----:B---3--:R-:W-:-:S04]  /*0120*/  @P0 LOP3.LUT R0, R51, UR15, RZ, 0xfc, !PT ;  /* 0x0000000f33000c12 */ /* 0x008fc8000f8efcff */
[----:B------:R-:W-:-:S04]  /*0130*/  PRMT R0, R0, 0x9910, RZ ;  /* 0x0000991000007816 */ /* 0x000fc800000000ff */
[----:B------:R-:W-:-:S13]  /*0140*/  ISETP.NE.AND P1, PT, R0, RZ, PT ;  /* 0x000000ff0000720c */ /* 0x000fda0003f25270 */
[----:B------:R-:W-:Y:S05]  /*0150*/  @!P1 EXIT ;  /* 0x000000000000994d */ /* 0x000fea0003800000 */
[----:B------:R-:W0:Y:S01]  /*0160*/  S2UR UR11, SR_CTAID.Z ;  /* 0x00000000000b79c3 */ /* 0x000e220000002700 */
[----:B------:R-:W1:Y:S01]  /*0170*/  S2R R3, SR_TID.X ;  /* 0x0000000000037919 */ /* 0x000e620000002100 */
[----:B------:R-:W-:Y:S01]  /*0180*/  HFMA2 R12, -RZ, RZ, 0, 1.1920928955078125e-07 ;  /* 0x00000002ff0c7431 */ /* 0x000fe200000001ff */
[----:B------:R-:W-:Y:S05]  /*0190*/  BSSY.RECONVERGENT B0, `(.L_x_3866) ;  /* 0x00000be000007945 */ /* 0x000fea0003800200 */
[----:B------:R-:W2:Y:S01]  /*01a0*/  LDC R0, c[0x0][0x3b0] ;  /* 0x0000ec00ff007b82 */ /* 0x000ea20000000800 */
[----:B------:R-:W-:-:S07]  /*01b0*/  SEL R12, R12, 0x1, P0 ;  /* 0x000000010c0c7807 */ /* 0x000fce0000000000 */
[----:B------:R-:W3:Y:S01]  /*01c0*/  S2UR UR4, SR_CTAID.X ;  /* 0x00000000000479c3 */ /* 0x000ee20000002500 */
[----:B0-----:R-:W-:-:S06]  /*01d0*/  USHF.L.U32 UR5, UR11, 0x6, URZ ;  /* 0x000000060b057899 */ /* 0x001fcc00080006ff */
[----:B------:R-:W-:Y:S02]  /*01e0*/  MOV R5, UR5 ;  /* 0x0000000500057c02 */ /* 0x000fe40008000f00 */
[----:B-1----:R-:W-:Y:S02]  /*01f0*/  IADD3 R20, PT, PT, R3, UR5, RZ ;  /* 0x0000000503147c10 */ /* 0x002fe4000fffe0ff */
[----:B--2---:R-:W-:-:S04]  /*0200*/  VIADDMNMX R5, R5, 0x40, R0, PT ;  /* 0x0000004005057846 */ /* 0x004fc80003800100 */
[----:B------:R-:W-:Y:S01]  /*0210*/  R2UR UR10, R5 ;  /* 0x00000000050a72ca */ /* 0x000fe200000e0000 */
[----:B---3--:R-:W-:-:S06]  /*0220*/  USHF.L.U32 UR4, UR4, 0x8, URZ ;  /* 0x0000000804047899 */ /* 0x008fcc00080006ff */
[----:B------:R-:W-:-:S06]  /*0230*/  LEA R2, R3, UR4, 0x2 ;  /* 0x0000000403027c11 */ /* 0x000fcc000f8e10ff */
        /* <DEDUP_REMOVED lines=31> */
.L_x_3871:
        /* <DEDUP_REMOVED lines=16> */
[C---:B------:R-:W-:Y:S01]  /*0530*/  LEA R8, P3, R18.reuse, UR6, 0x1 ;  /* 0x0000000612087c11 */ /* 0x040fe2000f8608ff */
        /* <DEDUP_REMOVED lines=15> */
.L_x_3870:
        /* <DEDUP_REMOVED lines=20> */
.L_x_3872:
[----:B------:R-:W-:-:S13]  /*0770*/  ISETP.EQ.AND P1, PT, R14, RZ, PT ;  /* 0x000000ff0e00720c */ /* 0x000fda0003f22270 */
[----:B------:R-:W-:Y:S05]  /*0780*/  @!P0 BRA P1, `(.L_x_3867) ;  /* 0x0000000400788947 */ /* 0x000fea0000800000 */
.L_x_3869:
        /* <DEDUP_REMOVED lines=12> */
.L_x_3868:
        /* <DEDUP_REMOVED lines=16> */
.L_x_3875:
        /* <DEDUP_REMOVED lines=32> */
.L_x_3874:
        /* <DEDUP_REMOVED lines=21> */
.L_x_3876:
[----:B------:R-:W-:-:S13]  /*0ca0*/  ISETP.NE.OR P0, PT, R14, RZ, P0 ;  /* 0x000000ff0e00720c */ /* 0x000fda0000705670 */
[----:B------:R-:W-:Y:S05]  /*0cb0*/  @!P0 BRA `(.L_x_3867) ;  /* 0x00000000002c8947 */ /* 0x000fea0003800000 */
.L_x_3873:
        /* <DEDUP_REMOVED lines=11> */
.L_x_3867:
[----:B0-----:R-:W-:Y:S05]  /*0d70*/  BSYNC.RECONVERGENT B0 ;  /* 0x0000000000007941 */ /* 0x001fea0003800200 */
.L_x_3866:
[----:B------:R-:W0:Y:S02]  /*0d80*/  LDCU UR6, c[0x0][0x3ac] ;  /* 0x00007580ff0677ac */ /* 0x000e240008000800 */
[----:B0-----:R-:W-:-:S04]  /*0d90*/  MOV R49, UR6 ;  /* 0x0000000600317c02 */ /* 0x001fc80008000f00 */
[----:B------:R-:W-:-:S13]  /*0da0*/  ISETP.GE.AND P0, PT, R2, R49, PT ;  /* 0x000000310200720c */ /* 0x000fda0003f06270 */
[----:B------:R-:W-:Y:S05]  /*0db0*/  @P0 EXIT ;  /* 0x000000000000094d */ /* 0x000fea0003800000 */
[----:B------:R-:W0:Y:S02]  /*0dc0*/  LDCU.U8 UR6, c[0x0][0x3e0] ;  /* 0x00007c00ff0677ac */ /* 0x000e240008000000 */
[----:B0-----:R-:W-:-:S04]  /*0dd0*/  UPRMT UR6, UR6, 0x8880, URZ ;  /* 0x0000888006067896 */ /* 0x001fc800080000ff */
[----:B------:R-:W-:-:S04]  /*0de0*/  UISETP.NE.AND UP0, UPT, UR6, URZ, UPT ;  /* 0x000000ff0600728c */ /* 0x000fc8000bf05270 */
[----:B------:R-:W-:-:S09]  /*0df0*/  UISETP.NE.OR UP0, UPT, UR11, URZ, !UP0 ;  /* 0x000000ff0b00728c */ /* 0x000fd2000c705670 */
[----:B------:R-:W-:Y:S05]  /*0e00*/  BRA.U UP0, `(.L_x_3877) ;  /* 0x0000000100c07547 */ /* 0x000fea000b800000 */
        /* <DEDUP_REMOVED lines=12> */
.L_x_3880:
        /* <DEDUP_REMOVED lines=15> */
.L_x_3879:
        /* <DEDUP_REMOVED lines=12> */
.L_x_3881:
[----:B------:R-:W-:-:S13]  /*1080*/  ISETP.NE.OR P0, PT, R14, RZ, P0 ;  /* 0x000000ff0e00720c */ /* 0x000fda0000705670 */
[----:B------:R-:W-:Y:S05]  /*1090*/  @!P0 BRA `(.L_x_3877) ;  /* 0x00000000001c8947 */ /* 0x000fea0003800000 */
.L_x_3878:
[----:B0-----:R-:W0:Y:S02]  /*10a0*/  LDC.64 R4, c[0x0][0x3a0] ;  /* 0x0000e800ff047b82 */ /* 0x001e240000000a00 */
.L_x_3882:
[C---:B0-----:R-:W-:Y:S01]  /*10b0*/  IMAD.WIDE R6, R15.reuse, 0x2, R4 ;  /* 0x000000020f067825 */ /* 0x041fe200078e0204 */
[----:B------:R-:W-:Y:S02]  /*10c0*/  IADD3 R14, PT, PT, R14, 0x1, RZ ;  /* 0x000000010e0e7810 */ /* 0x000fe40007ffe0ff */
[----:B------:R-:W-:Y:S02]  /*10d0*/  IADD3 R15, PT, PT, R15, R49, RZ ;  /* 0x000000310f0f7210 */ /* 0x000fe40007ffe0ff */
[----:B------:R2:W-:Y:S01]  /*10e0*/  STG.E.64 desc[UR12][R6.64], RZ ;  /* 0x000000ff06007986 */ /* 0x0005e2000c101b0c */
[----:B------:R-:W-:-:S13]  /*10f0*/  ISETP.NE.AND P0, PT, R14, RZ, PT ;  /* 0x000000ff0e00720c */ /* 0x000fda0003f05270 */
[----:B--2---:R-:W-:Y:S05]  /*1100*/  @P0 BRA `(.L_x_3882) ;  /* 0xfffffffc00e80947 */ /* 0x004fea000383ffff */
.L_x_3877:
[----:B------:R-:W2:Y:S01]  /*1110*/  LDCU.64 UR8, c[0x0][0x3b8] ;  /* 0x00007700ff0877ac */ /* 0x000ea20008000a00 */
[----:B------:R-:W-:Y:S01]  /*1120*/  BAR.SYNC.DEFER_BLOCKING 0x0 ;  /* 0x0000000000007b1d */ /* 0x000fe20000010000 */
[----:B------:R-:W-:Y:S01]  /*1130*/  ISETP.LE.AND P0, PT, R0, UR5, PT ;  /* 0x0000000500007c0c */ /* 0x000fe2000bf03270 */
[----:B------:R-:W-:-:S04]  /*1140*/  USHF.L.U32 UR6, UR11, 0x7, URZ ;  /* 0x000000070b067899 */ /* 0x000fc800080006ff */
[----:B--2---:R-:W-:-:S06]  /*1150*/  UIMAD.WIDE.U32 UR6, UR6, 0x2, UR8 ;  /* 0x00000002060678a5 */ /* 0x004fcc000f8e0008 */
[----:B------:R-:W-:Y:S02]  /*1160*/  MOV R14, UR6 ;  /* 0x00000006000e7c02 */ /* 0x000fe40008000f00 */
[----:B------:R-:W-:Y:S01]  /*1170*/  MOV R15, UR7 ;  /* 0x00000007000f7c02 */ /* 0x000fe20008000f00 */
[----:B------:R-:W-:Y:S06]  /*1180*/  @P0 BRA `(.L_x_3883) ;  /* 0x0000000000e40947 */ /* 0x000fec0003800000 */
[----:B01----:R-:W-:Y:S01]  /*1190*/  MOV R4, UR6 ;  /* 0x0000000600047c02 */ /* 0x003fe20008000f00 */
        /* <DEDUP_REMOVED lines=11> */
.L_x_3884:
        /* <DEDUP_REMOVED lines=45> */
.L_x_3883:
[----:B------:R2:W5:Y:S01]  /*1520*/  LDG.E.U16.CONSTANT R14, desc[UR12][R14.64+0x2] ;  /* 0x0000020c0e0e7981 */ /* 0x000562000c1e9500 */
[----:B------:R-:W3:Y:S03]  /*1530*/  LDCU UR14, c[0x0][0x3c8] ;  /* 0x00007900ff0e77ac */ /* 0x000ee60008000800 */
[----:B------:R2:W5:Y:S01]  /*1540*/  LDL.64 R10, [R1] ;  /* 0x00000000010a7983 */ /* 0x0005620000100a00 */
[----:B------:R-:W4:Y:S01]  /*1550*/  LDCU UR16, c[0x0][0x3cc] ;  /* 0x00007980ff1077ac */ /* 0x000f220008000800 */
[----:B------:R-:W-:Y:S01]  /*1560*/  HFMA2 R3, -RZ, RZ, 0, 0 ;  /* 0x00000000ff037431 */ /* 0x000fe200000001ff */
[----:B0-----:R-:W-:Y:S02]  /*1570*/  CS2R R6, SRZ ;  /* 0x0000000000067805 */ /* 0x001fe4000001ff00 */
[----:B------:R-:W-:Y:S01]  /*1580*/  MOV R8, RZ ;  /* 0x000000ff00087202 */ /* 0x000fe20000000f00 */
[----:B------:R-:W0:Y:S01]  /*1590*/  LDCU UR17, c[0x0][0x3d0] ;  /* 0x00007a00ff1177ac */ /* 0x000e220008000800 */
[----:B------:R-:W1:Y:S01]  /*15a0*/  LDCU UR18, c[0x0][0x3d4] ;  /* 0x00007a80ff1277ac */ /* 0x000e620008000800 */
[----:B------:R-:W2:Y:S01]  /*15b0*/  LDCU UR19, c[0x0][0x3d8] ;  /* 0x00007b00ff1377ac */ /* 0x000ea20008000800 */
[----:B---3--:R-:W-:-:S02]  /*15c0*/  UISETP.LT.AND UP0, UPT, UR5, UR14, UPT ;  /* 0x0000000e0500728c */ /* 0x008fc4000bf01270 */
[----:B------:R-:W-:Y:S02]  /*15d0*/  UISETP.GT.AND UP4, UPT, UR5, UR14, UPT ;  /* 0x0000000e0500728c */ /* 0x000fe4000bf84270 */
[----:B------:R-:W-:Y:S02]  /*15e0*/  USEL UR4, UR5, UR14, UP0 ;  /* 0x0000000e05047287 */ /* 0x000fe40008000000 */
[----:B----4-:R-:W-:Y:S02]  /*15f0*/  UISETP.GT.AND UP0, UPT, UR5, UR16, UPT ;  /* 0x000000100500728c */ /* 0x010fe4000bf04270 */
[----:B------:R-:W-:Y:S02]  /*1600*/  USHF.R.S32.HI UR6, URZ, 0x1f, UR4 ;  /* 0x0000001fff067899 */ /* 0x000fe40008011404 */
[----:B0-----:R-:W-:Y:S02]  /*1610*/  UISETP.GT.AND UP1, UPT, UR5, UR17, UPT ;  /* 0x000000110500728c */ /* 0x001fe4000bf24270 */
[----:B------:R-:W-:-:S02]  /*1620*/  ULEA.HI UR6, UR6, UR4, URZ, 0x5 ;  /* 0x0000000406067291 */ /* 0x000fc4000f8f28ff */
[----:B-1----:R-:W-:Y:S02]  /*1630*/  UISETP.GT.AND UP2, UPT, UR5, UR18, UPT ;  /* 0x000000120500728c */ /* 0x002fe4000bf44270 */
[----:B--2---:R-:W-:Y:S02]  /*1640*/  UISETP.GT.AND UP3, UPT, UR5, UR19, UPT ;  /* 0x000000130500728c */ /* 0x004fe4000bf64270 */
        /* <DEDUP_REMOVED lines=11> */
.L_x_3885:
        /* <DEDUP_REMOVED lines=8> */
.L_x_3886:
        /* <DEDUP_REMOVED lines=8> */
.L_x_3887:
        /* <DEDUP_REMOVED lines=8> */
.L_x_3888:
        /* <DEDUP_REMOVED lines=8> */
.L_x_3889:
[----:B------:R-:W-:Y:S01]  /*1900*/  ULEA UR4, UR7, UR4, 0x3 ;  /* 0x0000000407047291 */ /* 0x000fe2000f8e18ff */
[----:B------:R-:W0:Y:S01]  /*1910*/  S2UR UR6, SR_CgaCtaId ;  /* 0x00000000000679c3 */ /* 0x000e220000008800 */
[----:B------:R-:W1:Y:S01]  /*1920*/  LDCU.64 UR16, c[0x0][0x388] ;  /* 0x00007100ff1077ac */ /* 0x000e620008000a00 */
[----:B------:R-:W-:Y:S01]  /*1930*/  SHF.R.S32.HI R4, RZ, 0x1f, R2 ;  /* 0x0000001fff047819 */ /* 0x000fe20000011402 */
[----:B------:R-:W-:Y:S01]  /*1940*/  HFMA2 R50, -RZ, RZ, 0, 0 ;  /* 0x00000000ff327431 */ /* 0x000fe200000001ff */
[----:B------:R-:W-:Y:S02]  /*1950*/  VIMNMX R0, PT, PT, R0, UR14, PT ;  /* 0x0000000e00007c48 */ /* 0x000fe4000bfe0100 */
[----:B------:R-:W-:Y:S01]  /*1960*/  IADD3 R3, PT, PT, R6, UR4, R3 ;  /* 0x0000000406037c10 */ /* 0x000fe2000fffe003 */
[----:B------:R-:W-:Y:S01]  /*1970*/  UMOV UR4, 0x400 ;  /* 0x0000040000047882 */ /* 0x000fe20000000000 */
[----:B-----5:R-:W-:Y:S02]  /*1980*/  PRMT R41, R10, 0x7610, R10 ;  /* 0x000076100a297816 */ /* 0x020fe4000000000a */
[----:B------:R-:W-:-:S02]  /*1990*/  IADD3 R8, PT, PT, R8, R3, R7 ;  /* 0x0000000308087210 */ /* 0x000fc40007ffe007 */
[----:B------:R-:W-:Y:S02]  /*19a0*/  PRMT R40, R11, 0x7610, R11 ;  /* 0x000076100b287816 */ /* 0x000fe4000000000b */
[----:B------:R-:W-:Y:S01]  /*19b0*/  PRMT R48, RZ, 0x5410, RZ ;  /* 0x00005410ff307816 */ /* 0x000fe200000000ff */
[----:B------:R-:W-:Y:S01]  /*19c0*/  IMAD R3, R8, R49, RZ ;  /* 0x0000003108037224 */ /* 0x000fe200078e02ff */
[----:B------:R-:W-:Y:S02]  /*19d0*/  PRMT R47, RZ, 0x5410, RZ ;  /* 0x00005410ff2f7816 */ /* 0x000fe400000000ff */
[----:B------:R-:W-:Y:S02]  /*19e0*/  PRMT R46, RZ, 0x5410, RZ ;  /* 0x00005410ff2e7816 */ /* 0x000fe400000000ff */
[----:B------:R-:W-:Y:S02]  /*19f0*/  IADD3 R2, P0, PT, R2, R3, RZ ;  /* 0x0000000302027210 */ /* 0x000fe40007f1e0ff */
[----:B------:R-:W-:-:S02]  /*1a00*/  PRMT R45, RZ, 0x5410, RZ ;  /* 0x00005410ff2d7816 */ /* 0x000fc400000000ff */
[----:B------:R-:W-:Y:S01]  /*1a10*/  LEA.HI.X.SX32 R3, R3, R4, 0x1, P0 ;  /* 0x0000000403037211 */ /* 0x000fe200000f0eff */
[----:B0-----:R-:W-:Y:S01]  /*1a20*/  ULEA UR4, UR6, UR4, 0x18 ;  /* 0x0000000406047291 */ /* 0x001fe2000f8ec0ff */
[----:B------:R-:W-:Y:S02]  /*1a30*/  ISETP.GT.AND P0, PT, R0, UR5, PT ;  /* 0x0000000500007c0c */ /* 0x000fe4000bf04270 */
[C---:B------:R-:W-:Y:S02]  /*1a40*/  SHF.L.U32 R4, R2.reuse, 0x2, RZ ;  /* 0x0000000202047819 */ /* 0x040fe400000006ff */
[----:B------:R-:W-:Y:S02]  /*1a50*/  SHF.L.U64.HI R3, R2, 0x2, R3 ;  /* 0x0000000202037819 */ /* 0x000fe40000010203 */
[----:B-1----:R-:W-:Y:S02]  /*1a60*/  IADD3 R34, P1, PT, R4, UR16, RZ ;  /* 0x0000001004227c10 */ /* 0x002fe4000ff3e0ff */
[----:B------:R-:W-:-:S02]  /*1a70*/  IADD3 R44, PT, PT, R14, UR5, RZ ;  /* 0x000000050e2c7c10 */ /* 0x000fc4000fffe0ff */
[----:B------:R-:W-:Y:S02]  /*1a80*/  IADD3.X R35, PT, PT, R3, UR17, RZ, P1, !PT ;  /* 0x0000001103237c10 */ /* 0x000fe40008ffe4ff */
[----:B------:R-:W-:Y:S02]  /*1a90*/  MOV R24, R34 ;  /* 0x0000002200187202 */ /* 0x000fe40000000f00 */
[----:B------:R-:W-:Y:S01]  /*1aa0*/  MOV R25, R35 ;  /* 0x0000002300197202 */ /* 0x000fe20000000f00 */
[----:B------:R-:W-:Y:S06]  /*1ab0*/  @!P0 BRA `(.L_x_3890) ;  /* 0x0000004800a88947 */ /* 0x000fec0003800000 */
[----:B------:R-:W-:Y:S01]  /*1ac0*/  UIMAD.WIDE.U32 UR6, UR11, 0x100, UR8 ;  /* 0x000001000b0678a5 */ /* 0x000fe2000f8e0008 */
[----:B------:R-:W-:Y:S01]  /*1ad0*/  PRMT R0, R51, 0x9910, RZ ;  /* 0x0000991033007816 */ /* 0x000fe200000000ff */
[----:B------:R-:W-:Y:S01]  /*1ae0*/  UISETP.LT.AND UP1, UPT, UR10, UR14, UPT ;  /* 0x0000000e0a00728c */ /* 0x000fe2000bf21270 */
[----:B------:R-:W-:Y:S01]  /*1af0*/  MOV R50, RZ ;  /* 0x000000ff00327202 */ /* 0x000fe20000000f00 */
[----:B------:R-:W-:Y:S01]  /*1b00*/  UIADD3 UR8, UP0, UPT, UR6, 0x2, URZ ;  /* 0x0000000206087890 */ /* 0x000fe2000ff1e0ff */
[----:B------:R-:W-:Y:S01]  /*1b10*/  ISETP.NE.AND P0, PT, R0, RZ, PT ;  /* 0x000000ff0000720c */ /* 0x000fe20003f05270 */
[----:B------:R-:W-:Y:S01]  /*1b20*/  USEL UR6, UR10, UR14, UP1 ;  /* 0x0000000e0a067287 */ /* 0x000fe20008800000 */
[----:B------:R-:W-:Y:S01]  /*1b30*/  PRMT R48, RZ, 0x7610, R48 ;  /* 0x00007610ff307816 */ /* 0x000fe20000000030 */
[----:B------:R-:W-:Y:S01]  /*1b40*/  UIADD3.X UR7, UPT, UPT, URZ, UR7, URZ, UP0, !UPT ;  /* 0x00000007ff077290 */ /* 0x000fe200087fe4ff */
[----:B------:R-:W-:Y:S02]  /*1b50*/  ISETP.EQ.OR P0, PT, R52, 0x1, !P0 ;  /* 0x000000013400780c */ /* 0x000fe40004702670 */
[----:B------:R-:W-:-:S03]  /*1b60*/  MOV R42, UR8 ;  /* 0x00000008002a7c02 */ /* 0x000fc60008000f00 */
[----:B------:R-:W-:-:S08]  /*1b70*/  MOV R43, UR7 ;  /* 0x00000007002b7c02 */ /* 0x000fd00008000f00 */
.L_x_3899:
[----:B------:R-:W-:Y:S01]  /*1b80*/  MOV R32, R34 ;  /* 0x0000002200207202 */ /* 0x000fe20000000f00 */
[----:B0-----:R-:W0:Y:S01]  /*1b90*/  LDC R49, c[0x0][0x3ac] ;  /* 0x0000eb00ff317b82 */ /* 0x001e220000000800 */
[----:B------:R-:W-:-:S05]  /*1ba0*/  MOV R33, R35 ;  /* 0x0000002300217202 */ /* 0x000fca0000000f00 */
[----:B--2---:R-:W2:Y:S01]  /*1bb0*/  LDG.E.128.CONSTANT R36, desc[UR12][R32.64] ;  /* 0x0000000c20247981 */ /* 0x004ea2000c1e9d00 */
[----:B0-----:R-:W-:-:S05]  /*1bc0*/  IMAD.WIDE R10, R49, 0x4, R32 ;  /* 0x00000004310a7825 */ /* 0x001fca00078e0220 */
[----:B------:R-:W3:Y:S01]  /*1bd0*/  LDG.E.128.CONSTANT R24, desc[UR12][R10.64] ;  /* 0x0000000c0a187981 */ /* 0x000ee2000c1e9d00 */
[----:B-1----:R-:W-:-:S05]  /*1be0*/  IMAD.WIDE R2, R49, 0x4, R10 ;  /* 0x0000000431027825 */ /* 0x002fca00078e020a */
[----:B------:R-:W4:Y:S01]  /*1bf0*/  LDG.E.128.CONSTANT R28, desc[UR12][R2.64] ;  /* 0x0000000c021c7981 */ /* 0x000f22000c1e9d00 */
[----:B------:R-:W-:-:S05]  /*1c00*/  IMAD.WIDE R12, R49, 0x4, R2 ;  /* 0x00000004310c7825 */ /* 0x000fca00078e0202 */
[----:B------:R-:W4:Y:S01]  /*1c10*/  LDG.E.128.CONSTANT R4, desc[UR12][R12.64] ;  /* 0x0000000c0c047981 */ /* 0x000f22000c1e9d00 */
[----:B------:R-:W-:Y:S01]  /*1c20*/  IMAD.WIDE R8, R49, 0x4, R12 ;  /* 0x0000000431087825 */ /* 0x000fe200078e020c */
[----:B------:R-:W-:-:S04]  /*1c30*/  ISETP.NE.AND P1, PT, R44, UR5, PT ;  /* 0x000000052c007c0c */ /* 0x000fc8000bf25270 */
[----:B------:R0:W4:Y:S02]  /*1c40*/  LDG.E.128.CONSTANT R20, desc[UR12][R8.64] ;  /* 0x0000000c08147981 */ /* 0x000124000c1e9d00 */
        /* <DEDUP_REMOVED lines=8> */
[----:B------:R-:W-:Y:S02]  /*1cd0*/  LOP3.LUT R10, R39, 0xff, RZ, 0xc0, !PT ;  /* 0x000000ff270a7812 */ /* 0x000fe400078ec0ff */
[----:B------:R-:W-:Y:S01]  /*1ce0*/  LOP3.LUT R3, R38, 0xff, RZ, 0xc0, !PT ;  /* 0x000000ff26037812 */ /* 0x000fe200078ec0ff */
[----:B------:R1:W2:Y:S01]  /*1cf0*/  I2F.F16 R68, R2 ;  /* 0x0000000200447306 */ /* 0x0002a20000200c00 */
[----:B------:R-:W-:Y:S02]  /*1d00*/  IADD3 R0, PT, PT, R0, -0x80, RZ ;  /* 0xffffff8000007810 */ /* 0x000fe40007ffe0ff */
[----:B------:R-:W-:Y:S02]  /*1d10*/  IADD3 R10, PT, PT, R10, -0x80, RZ ;  /* 0xffffff800a0a7810 */ /* 0x000fe40007ffe0ff */
[----:B------:R-:W-:Y:S02]  /*1d20*/  IADD3 R3, PT, PT, R3, -0x80, RZ ;  /* 0xffffff8003037810 */ /* 0x000fe40007ffe0ff */
[----:B------:R-:W-:-:S02]  /*1d30*/  LEA.HI R73, R36, 0xffffff80, RZ, 0x8 ;  /* 0xffffff8024497811 */ /* 0x000fc400078f40ff */
[----:B-1----:R-:W-:Y:S01]  /*1d40*/  @!P1 LEA R2, R50, R1, 0x3 ;  /* 0x0000000132029211 */ /* 0x002fe200078e18ff */
[----:B------:R1:W0:Y:S01]  /*1d50*/  I2F.F16 R69, R0 ;  /* 0x0000000000457306 */ /* 0x0002220000200c00 */
[----:B------:R-:W-:Y:S02]  /*1d60*/  LEA.HI R72, R37, 0xffffff80, RZ, 0x8 ;  /* 0xffffff8025487811 */ /* 0x000fe400078f40ff */
[----:B------:R-:W-:-:S05]  /*1d70*/  LEA.HI R71, R38, 0xffffff80, RZ, 0x8 ;  /* 0xffffff8026477811 */ /* 0x000fca00078f40ff */
[----:B------:R2:W0:Y:S01]  /*1d80*/  I2F.F16 R66, R10 ;  /* 0x0000000a00427306 */ /* 0x0004220000200c00 */
[--C-:B-1----:R-:W-:Y:S02]  /*1d90*/  SHF.R.U32.HI R0, RZ, 0x8, R36.reuse ;  /* 0x00000008ff007819 */ /* 0x102fe40000011624 */
[----:B------:R-:W-:-:S05]  /*1da0*/  SHF.R.U32.HI R36, RZ, 0x10, R36 ;  /* 0x00000010ff247819 */ /* 0x000fca0000011624 */
[----:B------:R1:W0:Y:S01]  /*1db0*/  I2F.F16 R67, R3 ;  /* 0x0000000300437306 */ /* 0x0002220000200c00 */
[----:B--2---:R-:W-:Y:S02]  /*1dc0*/  SHF.R.U32.HI R10, RZ, 0x8, R37 ;  /* 0x00000008ff0a7819 */ /* 0x004fe40000011625 */
[----:B------:R-:W-:Y:S02]  /*1dd0*/  LOP3.LUT R36, R36, 0xff, RZ, 0xc0, !PT ;  /* 0x000000ff24247812 */ /* 0x000fe400078ec0ff */
[----:B------:R-:W-:Y:S02]  /*1de0*/  LOP3.LUT R10, R10, 0xff, RZ, 0xc0, !PT ;  /* 0x000000ff0a0a7812 */ /* 0x000fe400078ec0ff */
[----:B---3--:R-:W-:Y:S01]  /*1df0*/  SHF.R.U32.HI R54, RZ, 0x8, R25 ;  /* 0x00000008ff367819 */ /* 0x008fe20000011619 */
[----:B------:R-:W2:Y:S01]  /*1e00*/  I2F.F16 R73, R73 ;  /* 0x0000004900497306 */ /* 0x000ea20000200c00 */
[----:B-1----:R-:W3:Y:S01]  /*1e10*/  @!P1 LDL.64 R2, [R2+0x8] ;  /* 0x0000080002029983 */ /* 0x002ee20000100a00 */
[----:B------:R-:W-:-:S02]  /*1e20*/  IADD3 R75, PT, PT, R36, -0x80, RZ ;  /* 0xffffff80244b7810 */ /* 0x000fc40007ffe0ff */
[----:B------:R-:W-:Y:S01]  /*1e30*/  IADD3 R79, PT, PT, R10, -0x80, RZ ;  /* 0xffffff800a4f7810 */ /* 0x000fe20007ffe0ff */
[----:B------:R1:W5:Y:S01]  /*1e40*/  @!P1 LDG.E.U16.CONSTANT R36, desc[UR12][R42.64] ;  /* 0x0000000c2a249981 */ /* 0x000362000c1e9500 */
[----:B------:R-:W-:Y:S02]  /*1e50*/  LEA.HI R65, R24, 0xffffff80, RZ, 0x8 ;  /* 0xffffff8018417811 */ /* 0x000fe400078f40ff */
[----:B------:R-:W-:Y:S01]  /*1e60*/  SHF.R.U32.HI R55, RZ, 0x8, R26 ;  /* 0x00000008ff377819 */ /* 0x000fe2000001161a */
[----:B------:R-:W5:Y:S01]  /*1e70*/  LDG.E.128.CONSTANT R8, desc[UR12][R8.64] ;  /* 0x0000000c08087981 */ /* 0x000f62000c1e9d00 */
[----:B------:R-:W-:Y:S01]  /*1e80*/  LOP3.LUT R0, R0, 0xff, RZ, 0xc0, !PT ;  /* 0x000000ff00007812 */ /* 0x000fe200078ec0ff */
[----:B------:R-:W0:Y:S03]  /*1e90*/  I2F.F16 R72, R72 ;  /* 0x0000004800487306 */ /* 0x000e260000200c00 */
[----:B------:R-:W-:-:S05]  /*1ea0*/  IADD3 R0, PT, PT, R0, -0x80, RZ ;  /* 0xffffff8000007810 */ /* 0x000fca0007ffe0ff */
[----:B------:R1:W0:Y:S01]  /*1eb0*/  I2F.F16 R76, R0 ;  /* 0x00000000004c7306 */ /* 0x0002220000200c00 */
[----:B------:R-:W-:Y:S02]  /*1ec0*/  LEA.HI R64, R25, 0xffffff80, RZ, 0x8 ;  /* 0xffffff8019407811 */ /* 0x000fe400078f40ff */
[----:B----4-:R-:W-:Y:S02]  /*1ed0*/  LEA.HI R53, R28, 0xffffff80, RZ, 0x8 ;  /* 0xffffff801c357811 */ /* 0x010fe400078f40ff */
[--C-:B------:R-:W-:Y:S02]  /*1ee0*/  SHF.R.U32.HI R77, RZ, 0x8, R30.reuse ;  /* 0x00000008ff4d7819 */ /* 0x100fe4000001161e */
[----:B------:R-:W-:Y:S01]  /*1ef0*/  SHF.R.U32.HI R80, RZ, 0x10, R30 ;  /* 0x00000010ff507819 */ /* 0x000fe2000001161e */
[----:B------:R-:W4:Y:S01]  /*1f00*/  I2F.F16 R71, R71 ;  /* 0x0000004700477306 */ /* 0x000f220000200c00 */
[----:B-1----:R-:W-:-:S04]  /*1f10*/  SHF.R.U32.HI R0, RZ, 0x8, R38 ;  /* 0x00000008ff007819 */ /* 0x002fc80000011626 */
[----:B------:R-:W-:-:S04]  /*1f20*/  LOP3.LUT R0, R0, 0xff, RZ, 0xc0, !PT ;  /* 0x000000ff00007812 */ /* 0x000fc800078ec0ff */
[----:B------:R-:W-:Y:S02]  /*1f30*/  IADD3 R85, PT, PT, R0, -0x80, RZ ;  /* 0xffffff8000557810 */ /* 0x000fe40007ffe0ff */
[----:B------:R-:W-:-:S04]  /*1f40*/  SHF.R.U32.HI R0, RZ, 0x8, R39 ;  /* 0x00000008ff007819 */ /* 0x000fc80000011627 */
[----:B------:R-:W-:-:S04]  /*1f50*/  LOP3.LUT R0, R0, 0xff, RZ, 0xc0, !PT ;  /* 0x000000ff00007812 */ /* 0x000fc800078ec0ff */
[----:B------:R-:W-:Y:S02]  /*1f60*/  IADD3 R97, PT, PT, R0, -0x80, RZ ;  /* 0xffffff8000617810 */ /* 0x000fe40007ffe0ff */
[----:B------:R-:W-:-:S04]  /*1f70*/  LOP3.LUT R0, R24, 0xff, RZ, 0xc0, !PT ;  /* 0x000000ff18007812 */ /* 0x000fc800078ec0ff */
[----:B------:R-:W-:-:S04]  /*1f80*/  IADD3 R0, PT, PT, R0, -0x80, RZ ;  /* 0xffffff8000007810 */ /* 0x000fc80007ffe0ff */
[----:B------:R1:W0:Y:S02]  /*1f90*/  I2F.F16 R95, R0 ;  /* 0x00000000005f7306 */ /* 0x0002240000200c00 */
[----:B-1----:R-:W-:-:S04]  /*1fa0*/  SHF.R.U32.HI R0, RZ, 0x8, R24 ;  /* 0x00000008ff007819 */ /* 0x002fc80000011618 */
[----:B------:R-:W-:-:S04]  /*1fb0*/  LOP3.LUT R0, R0, 0xff, RZ, 0xc0, !PT ;  /* 0x000000ff00007812 */ /* 0x000fc800078ec0ff */
[----:B------:R-:W-:Y:S02]  /*1fc0*/  IADD3 R0, PT, PT, R0, -0x80, RZ ;  /* 0xffffff8000007810 */ /* 0x000fe40007ffe0ff */
[----:B------:R-:W-:Y:S02]  /*1fd0*/  SHF.R.U32.HI R37, RZ, 0x10, R37 ;  /* 0x00000010ff257819 */ /* 0x000fe40000011625 */
[----:B------:R-:W-:Y:S01]  /*1fe0*/  SHF.R.U32.HI R24, RZ, 0x10, R24 ;  /* 0x00000010ff187819 */ /* 0x000fe20000011618 */
[----:B------:R1:W0:Y:S01]  /*1ff0*/  I2F.F16 R104, R0 ;  /* 0x0000000000687306 */ /* 0x0002220000200c00 */
[----:B------:R-:W-:Y:S02]  /*2000*/  LOP3.LUT R54, R54, 0xff, RZ, 0xc0, !PT ;  /* 0x000000ff36367812 */ /* 0x000fe400078ec0ff */
[----:B------:R-:W-:Y:S02]  /*2010*/  LOP3.LUT R37, R37, 0xff, RZ, 0xc0, !PT ;  /* 0x000000ff25257812 */ /* 0x000fe400078ec0ff */
[----:B------:R-:W-:-:S02]  /*2020*/  SHF.R.U32.HI R38, RZ, 0x10, R38 ;  /* 0x00000010ff267819 */ /* 0x000fc40000011626 */
[----:B------:R-:W-:Y:S02]  /*2030*/  LOP3.LUT R24, R24, 0xff, RZ, 0xc0, !PT ;  /* 0x000000ff18187812 */ /* 0x000fe400078ec0ff */
[----:B-1----:R-:W-:Y:S02]  /*2040*/  LOP3.LUT R0, R28, 0xff, RZ, 0xc0, !PT ;  /* 0x000000ff1c007812 */ /* 0x002fe400078ec0ff */
[----:B------:R-:W-:Y:S02]  /*2050*/  IADD3 R54, PT, PT, R54, -0x80, RZ ;  /* 0xffffff8036367810 */ /* 0x000fe40007ffe0ff */
[----:B------:R-:W-:Y:S02]  /*2060*/  IADD3 R0, PT, PT, R0, -0x80, RZ ;  /* 0xffffff8000007810 */ /* 0x000fe40007ffe0ff */
[----:B------:R-:W-:Y:S01]  /*2070*/  IADD3 R37, PT, PT, R37, -0x80, RZ ;  /* 0xffffff8025257810 */ /* 0x000fe20007ffe0ff */
[----:B------:R-:W1:Y:S01]  /*2080*/  I2F.F16 R106, R54 ;  /* 0x00000036006a7306 */ /* 0x000e620000200c00 */
[----:B------:R-:W-:-:S02]  /*2090*/  LOP3.LUT R38, R38, 0xff, RZ, 0xc0, !PT ;  /* 0x000000ff26267812 */ /* 0x000fc400078ec0ff */
[----:B------:R-:W-:Y:S02]  /*20a0*/  IADD3 R24, PT, PT, R24, -0x80, RZ ;  /* 0xffffff8018187810 */ /* 0x000fe40007ffe0ff */
[----:B------:R-:W-:-:S03]  /*20b0*/  IADD3 R38, PT, PT, R38, -0x80, RZ ;  /* 0xffffff8026267810 */ /* 0x000fc60007ffe0ff */
[----:B------:R2:W0:Y:S01]  /*20c0*/  I2F.F16 R54, R0 ;  /* 0x0000000000367306 */ /* 0x0004220000200c00 */
[----:B------:R-:W-:-:S07]  /*20d0*/  LOP3.LUT R55, R55, 0xff, RZ, 0xc0, !PT ;  /* 0x000000ff37377812 */ /* 0x000fce00078ec0ff */
[----:B------:R4:W0:Y:S01]  /*20e0*/  I2F.F16 R78, R37 ;  /* 0x00000025004e7306 */ /* 0x0008220000200c00 */
[--C-:B--2---:R-:W-:Y:S02]  /*20f0*/  SHF.R.U32.HI R0, RZ, 0x8, R28.reuse ;  /* 0x00000008ff007819 */ /* 0x104fe4000001161c */
[----:B------:R-:W-:Y:S02]  /*2100*/  SHF.R.U32.HI R28, RZ, 0x10, R28 ;  /* 0x00000010ff1c7819 */ /* 0x000fe4000001161c */
[----:B------:R-:W-:-:S03]  /*2110*/  LOP3.LUT R0, R0, 0xff, RZ, 0xc0, !PT ;  /* 0x000000ff00007812 */ /* 0x000fc600078ec0ff */
[----:B------:R2:W0:Y:S01]  /*2120*/  I2F.F16 R103, R24 ;  /* 0x0000001800677306 */ /* 0x0004220000200c00 */
[----:B----4-:R-:W-:Y:S02]  /*2130*/  LOP3.LUT R37, R25, 0xff, RZ, 0xc0, !PT ;  /* 0x000000ff19257812 */ /* 0x010fe400078ec0ff */
[----:B------:R-:W-:Y:S02]  /*2140*/  SHF.R.U32.HI R25, RZ, 0x10, R25 ;  /* 0x00000010ff197819 */ /* 0x000fe40000011619 */
[----:B--2---:R-:W-:-:S03]  /*2150*/  LOP3.LUT R24, R29, 0xff, RZ, 0xc0, !PT ;  /* 0x000000ff1d187812 */ /* 0x004fc600078ec0ff */
[----:B------:R2:W4:Y:S01]  /*2160*/  I2F.F16 R84, R38 ;  /* 0x0000002600547306 */ /* 0x0005220000200c00 */
[----:B------:R-:W-:Y:S02]  /*2170*/  LOP3.LUT R25, R25, 0xff, RZ, 0xc0, !PT ;  /* 0x000000ff19197812 */ /* 0x000fe400078ec0ff */
[----:B------:R-:W-:Y:S02]  /*2180*/  IADD3 R24, PT, PT, R24, -0x80, RZ ;  /* 0xffffff8018187810 */ /* 0x000fe40007ffe0ff */
[----:B------:R-:W-:Y:S02]  /*2190*/  IADD3 R0, PT, PT, R0, -0x80, RZ ;  /* 0xffffff8000007810 */ /* 0x000fe40007ffe0ff */
[----:B--2---:R-:W-:Y:S02]  /*21a0*/  LOP3.LUT R38, R26, 0xff, RZ, 0xc0, !PT ;  /* 0x000000ff1a267812 */ /* 0x004fe400078ec0ff */
[----:B------:R-:W-:Y:S02]  /*21b0*/  IADD3 R108, PT, PT, R55, -0x80, RZ ;  /* 0xffffff80376c7810 */ /* 0x000fe40007ffe0ff */
[----:B------:R-:W-:Y:S01]  /*21c0*/  IADD3 R93, PT, PT, R38, -0x80, RZ ;  /* 0xffffff80265d7810 */ /* 0x000fe20007ffe0ff */
[----:B------:R2:W0:Y:S01]  /*21d0*/  I2F.F16 R55, R24 ;  /* 0x0000001800377306 */ /* 0x0004220000200c00 */
[----:B------:R-:W-:-:S02]  /*21e0*/  LOP3.LUT R38, R27, 0xff, RZ, 0xc0, !PT ;  /* 0x000000ff1b267812 */ /* 0x000fc400078ec0ff */
[----:B------:R-:W-:Y:S02]  /*21f0*/  IADD3 R25, PT, PT, R25, -0x80, RZ ;  /* 0xffffff8019197810 */ /* 0x000fe40007ffe0ff */
[----:B------:R-:W-:Y:S02]  /*2200*/  IADD3 R92, PT, PT, R38, -0x80, RZ ;  /* 0xffffff80265c7810 */ /* 0x000fe40007ffe0ff */
[----:B--2---:R-:W-:Y:S02]  /*2210*/  LOP3.LUT R24, R28, 0xff, RZ, 0xc0, !PT ;  /* 0x000000ff1c187812 */ /* 0x004fe400078ec0ff */
[----:B------:R2:W0:Y:S01]  /*2220*/  I2F.F16 R28, R0 ;  /* 0x00000000001c7306 */ /* 0x0004220000200c00 */
[----:B------:R-:W-:Y:S02]  /*2230*/  LEA.HI R38, R30, 0xffffff80, RZ, 0x8 ;  /* 0xffffff801e267811 */ /* 0x000fe400078f40ff */
[----:B------:R-:W-:Y:S02]  /*2240*/  LEA.HI R70, R39, 0xffffff80, RZ, 0x8 ;  /* 0xffffff8027467811 */ /* 0x000fe400078f40ff */
[----:B--2---:R-:W-:-:S03]  /*2250*/  LOP3.LUT R0, R77, 0xff, RZ, 0xc0, !PT ;  /* 0x000000ff4d007812 */ /* 0x004fc600078ec0ff */
[----:B------:R2:W0:Y:S01]  /*2260*/  I2F.F16 R105, R25 ;  /* 0x0000001900697306 */ /* 0x0004220000200c00 */
[----:B------:R-:W-:Y:S02]  /*2270*/  SHF.R.U32.HI R39, RZ, 0x10, R39 ;  /* 0x00000010ff277819 */ /* 0x000fe40000011627 */
[----:B--2---:R-:W-:Y:S02]  /*2280*/  LOP3.LUT R25, R30, 0xff, RZ, 0xc0, !PT ;  /* 0x000000ff1e197812 */ /* 0x004fe400078ec0ff */
[----:B------:R-:W-:Y:S02]  /*2290*/  IADD3 R30, PT, PT, R0, -0x80, RZ ;  /* 0xffffff80001e7810 */ /* 0x000fe40007ffe0ff */
[----:B------:R-:W-:Y:S02]  /*22a0*/  SHF.R.U32.HI R0, RZ, 0x8, R31 ;  /* 0x00000008ff007819 */ /* 0x000fe4000001161f */
[----:B------:R-:W-:Y:S02]  /*22b0*/  IADD3 R25, PT, PT, R25, -0x80, RZ ;  /* 0xffffff8019197810 */ /* 0x000fe40007ffe0ff */
[----:B------:R-:W-:-:S02]  /*22c0*/  LOP3.LUT R0, R0, 0xff, RZ, 0xc0, !PT ;  /* 0x000000ff00007812 */ /* 0x000fc400078ec0ff */
[----:B------:R-:W-:Y:S02]  /*22d0*/  LOP3.LUT R39, R39, 0xff, RZ, 0xc0, !PT ;  /* 0x000000ff27277812 */ /* 0x000fe400078ec0ff */
[----:B------:R-:W-:Y:S01]  /*22e0*/  LEA.HI R63, R26, 0xffffff80, RZ, 0x8 ;  /* 0xffffff801a3f7811 */ /* 0x000fe200078f40ff */
[----:B------:R2:W0:Y:S01]  /*22f0*/  I2F.F16 R56, R25 ;  /* 0x0000001900387306 */ /* 0x0004220000200c00 */
[----:B------:R-:W-:Y:S02]  /*2300*/  SHF.R.U32.HI R26, RZ, 0x10, R26 ;  /* 0x00000010ff1a7819 */ /* 0x000fe4000001161a */
[----:B------:R-:W-:Y:S02]  /*2310*/  IADD3 R86, PT, PT, R0, -0x80, RZ ;  /* 0xffffff8000567810 */ /* 0x000fe40007ffe0ff */
[----:B------:R-:W-:Y:S02]  /*2320*/  LOP3.LUT R0, R4, 0xff, RZ, 0xc0, !PT ;  /* 0x000000ff04007812 */ /* 0x000fe400078ec0ff */
[----:B------:R-:W-:-:S02]  /*2330*/  IADD3 R39, PT, PT, R39, -0x80, RZ ;  /* 0xffffff8027277810 */ /* 0x000fc40007ffe0ff */
[----:B--2---:R-:W-:Y:S02]  /*2340*/  SHF.R.U32.HI R25, RZ, 0x8, R29 ;  /* 0x00000008ff197819 */ /* 0x004fe4000001161d */
[----:B------:R-:W-:Y:S01]  /*2350*/  LOP3.LUT R26, R26, 0xff, RZ, 0xc0, !PT ;  /* 0x000000ff1a1a7812 */ /* 0x000fe200078ec0ff */
[----:B------:R2:W0:Y:S01]  /*2360*/  I2F.F16 R96, R39 ;  /* 0x0000002700607306 */ /* 0x0004220000200c00 */
[----:B------:R-:W-:Y:S02]  /*2370*/  IADD3 R0, PT, PT, R0, -0x80, RZ ;  /* 0xffffff8000007810 */ /* 0x000fe40007ffe0ff */
[----:B------:R-:W-:Y:S02]  /*2380*/  LOP3.LUT R25, R25, 0xff, RZ, 0xc0, !PT ;  /* 0x000000ff19197812 */ /* 0x000fe400078ec0ff */
[----:B------:R-:W-:Y:S02]  /*2390*/  IADD3 R26, PT, PT, R26, -0x80, RZ ;  /* 0xffffff801a1a7810 */ /* 0x000fe40007ffe0ff */
[----:B------:R-:W-:-:S02]  /*23a0*/  IADD3 R24, PT, PT, R24, -0x80, RZ ;  /* 0xffffff8018187810 */ /* 0x000fc40007ffe0ff */
[----:B--2---:R-:W-:Y:S01]  /*23b0*/  LEA.HI R39, R29, 0xffffff80, RZ, 0x8 ;  /* 0xffffff801d277811 */ /* 0x004fe200078f40ff */
[----:B------:R2:W0:Y:S01]  /*23c0*/  I2F.F16 R88, R0 ;  /* 0x0000000000587306 */ /* 0x0004220000200c00 */
[----:B------:R-:W-:Y:S02]  /*23d0*/  SHF.R.U32.HI R29, RZ, 0x10, R29 ;  /* 0x00000010ff1d7819 */ /* 0x000fe4000001161d */
[----:B------:R-:W-:Y:S02]  /*23e0*/  IADD3 R25, PT, PT, R25, -0x80, RZ ;  /* 0xffffff8019197810 */ /* 0x000fe40007ffe0ff */
[----:B------:R-:W-:Y:S02]  /*23f0*/  IADD3 R37, PT, PT, R37, -0x80, RZ ;  /* 0xffffff8025257810 */ /* 0x000fe40007ffe0ff */
[----:B--2---:R-:W-:Y:S01]  /*2400*/  SHF.R.U32.HI R0, RZ, 0x8, R4 ;  /* 0x00000008ff007819 */ /* 0x004fe20000011604 */
[----:B------:R2:W0:Y:S01]  /*2410*/  I2F.F16 R107, R26 ;  /* 0x0000001a006b7306 */ /* 0x0004220000200c00 */
[----:B------:R-:W-:-:S02]  /*2420*/  LOP3.LUT R57, R31, 0xff, RZ, 0xc0, !PT ;  /* 0x000000ff1f397812 */ /* 0x000fc400078ec0ff */
[----:B------:R-:W-:-:S05]  /*2430*/  LOP3.LUT R0, R0, 0xff, RZ, 0xc0, !PT ;  /* 0x000000ff00007812 */ /* 0x000fca00078ec0ff */
[----:B------:R1:W0:Y:S01]  /*2440*/  I2F.F16 R74, R24 ;  /* 0x00000018004a7306 */ /* 0x0002220000200c00 */
[----:B--2---:R-:W-:Y:S02]  /*2450*/  LOP3.LUT R26, R29, 0xff, RZ, 0xc0, !PT ;  /* 0x000000ff1d1a7812 */ /* 0x004fe400078ec0ff */
[----:B------:R-:W-:-:S05]  /*2460*/  IADD3 R0, PT, PT, R0, -0x80, RZ ;  /* 0xffffff8000007810 */ /* 0x000fca0007ffe0ff */
[----:B------:R2:W0:Y:S01]  /*2470*/  I2F.F16 R29, R25 ;  /* 0x00000019001d7306 */ /* 0x0004220000200c00 */
[----:B-1----:R-:W-:-:S04]  /*2480*/  LOP3.LUT R24, R5, 0xff, RZ, 0xc0, !PT ;  /* 0x000000ff05187812 */ /* 0x002fc800078ec0ff */
[----:B------:R-:W-:-:S03]  /*2490*/  IADD3 R24, PT, PT, R24, -0x80, RZ ;  /* 0xffffff8018187810 */ /* 0x000fc60007ffe0ff */
[----:B------:R1:W0:Y:S01]  /*24a0*/  I2F.F16 R94, R37 ;  /* 0x00000025005e7306 */ /* 0x0002220000200c00 */
[----:B--2---:R-:W-:Y:S02]  /*24b0*/  LOP3.LUT R25, R6, 0xff, RZ, 0xc0, !PT ;  /* 0x000000ff06197812 */ /* 0x004fe400078ec0ff */
[----:B------:R-:W-:Y:S02]  /*24c0*/  LEA.HI R58, R4, 0xffffff80, RZ, 0x8 ;  /* 0xffffff80043a7811 */ /* 0x000fe400078f40ff */
[----:B------:R-:W-:Y:S02]  /*24d0*/  IADD3 R25, PT, PT, R25, -0x80, RZ ;  /* 0xffffff8019197810 */ /* 0x000fe40007ffe0ff */
[----:B-1----:R-:W-:Y:S02]  /*24e0*/  LEA.HI R37, R31, 0xffffff80, RZ, 0x8 ;  /* 0xffffff801f257811 */ /* 0x002fe400078f40ff */
[----:B------:R-:W-:Y:S01]  /*24f0*/  SHF.R.U32.HI R31, RZ, 0x10, R31 ;  /* 0x00000010ff1f7819 */ /* 0x000fe2000001161f */
[----:B------:R1:W2:Y:S01]  /*2500*/  I2F.F16 R89, R24 ;  /* 0x0000001800597306 */ /* 0x0002a20000200c00 */
[----:B------:R-:W-:-:S02]  /*2510*/  SHF.R.U32.HI R4, RZ, 0x10, R4 ;  /* 0x00000010ff047819 */ /* 0x000fc40000011604 */
[----:B------:R-:W-:Y:S02]  /*2520*/  LOP3.LUT R31, R31, 0xff, RZ, 0xc0, !PT ;  /* 0x000000ff1f1f7812 */ /* 0x000fe400078ec0ff */
[----:B------:R-:W-:Y:S02]  /*2530*/  LEA.HI R62, R27, 0xffffff80, RZ, 0x8 ;  /* 0xffffff801b3e7811 */ /* 0x000fe400078f40ff */
[----:B------:R-:W-:Y:S01]  /*2540*/  LEA.HI R59, R5, 0xffffff80, RZ, 0x8 ;  /* 0xffffff80053b7811 */ /* 0x000fe200078f40ff */
[----:B------:R4:W0:Y:S01]  /*2550*/  I2F.F16 R98, R0 ;  /* 0x0000000000627306 */ /* 0x0008220000200c00 */
[----:B------:R-:W-:Y:S02]  /*2560*/  IADD3 R26, PT, PT, R26, -0x80, RZ ;  /* 0xffffff801a1a7810 */ /* 0x000fe40007ffe0ff */
[--C-:B-1----:R-:W-:Y:S02]  /*2570*/  SHF.R.U32.HI R24, RZ, 0x8, R5.reuse ;  /* 0x00000008ff187819 */ /* 0x102fe40000011605 */
[----:B------:R-:W-:-:S03]  /*2580*/  SHF.R.U32.HI R5, RZ, 0x10, R5 ;  /* 0x00000010ff057819 */ /* 0x000fc60000011605 */
[----:B------:R1:W0:Y:S01]  /*2590*/  I2F.F16 R90, R25 ;  /* 0x00000019005a7306 */ /* 0x0002220000200c00 */
[--C-:B----4-:R-:W-:Y:S02]  /*25a0*/  SHF.R.U32.HI R0, RZ, 0x8, R27.reuse ;  /* 0x00000008ff007819 */ /* 0x110fe4000001161b */
[----:B------:R-:W-:Y:S02]  /*25b0*/  SHF.R.U32.HI R27, RZ, 0x10, R27 ;  /* 0x00000010ff1b7819 */ /* 0x000fe4000001161b */
[----:B------:R-:W-:Y:S02]  /*25c0*/  IADD3 R31, PT, PT, R31, -0x80, RZ ;  /* 0xffffff801f1f7810 */ /* 0x000fe40007ffe0ff */
[----:B------:R-:W-:Y:S02]  /*25d0*/  LOP3.LUT R80, R80, 0xff, RZ, 0xc0, !PT ;  /* 0x000000ff50507812 */ /* 0x000fe400078ec0ff */
[----:B-1----:R-:W-:Y:S01]  /*25e0*/  SHF.R.U32.HI R25, RZ, 0x8, R6 ;  /* 0x00000008ff197819 */ /* 0x002fe20000011606 */
[----:B------:R1:W4:Y:S01]  /*25f0*/  I2F.F16 R77, R26 ;  /* 0x0000001a004d7306 */ /* 0x0003220000200c00 */
[----:B------:R-:W-:-:S02]  /*2600*/  LOP3.LUT R4, R4, 0xff, RZ, 0xc0, !PT ;  /* 0x000000ff04047812 */ /* 0x000fc400078ec0ff */
[----:B------:R-:W-:Y:S02]  /*2610*/  LOP3.LUT R24, R24, 0xff, RZ, 0xc0, !PT ;  /* 0x000000ff18187812 */ /* 0x000fe400078ec0ff */
[----:B------:R-:W-:Y:S02]  /*2620*/  LOP3.LUT R5, R5, 0xff, RZ, 0xc0, !PT ;  /* 0x000000ff05057812 */ /* 0x000fe400078ec0ff */
[----:B------:R-:W-:Y:S01]  /*2630*/  LOP3.LUT R25, R25, 0xff, RZ, 0xc0, !PT ;  /* 0x000000ff19197812 */ /* 0x000fe200078ec0ff */
[----:B------:R2:W0:Y:S01]  /*2640*/  I2F.F16 R87, R31 ;  /* 0x0000001f00577306 */ /* 0x0004220000200c00 */
[----:B-1----:R-:W-:Y:S02]  /*2650*/  LOP3.LUT R26, R7, 0xff, RZ, 0xc0, !PT ;  /* 0x000000ff071a7812 */ /* 0x002fe400078ec0ff */
[----:B------:R-:W-:Y:S02]  /*2660*/  LOP3.LUT R0, R0, 0xff, RZ, 0xc0, !PT ;  /* 0x000000ff00007812 */ /* 0x000fe400078ec0ff */
[----:B------:R-:W-:-:S02]  /*2670*/  LOP3.LUT R27, R27, 0xff, RZ, 0xc0, !PT ;  /* 0x000000ff1b1b7812 */ /* 0x000fc400078ec0ff */
[----:B------:R-:W-:Y:S02]  /*2680*/  IADD3 R57, PT, PT, R57, -0x80, RZ ;  /* 0xffffff8039397810 */ /* 0x000fe40007ffe0ff */
[----:B------:R-:W-:Y:S02]  /*2690*/  LEA.HI R60, R6, 0xffffff80, RZ, 0x8 ;  /* 0xffffff80063c7811 */ /* 0x000fe400078f40ff */
[----:B------:R-:W-:Y:S02]  /*26a0*/  LEA.HI R61, R7, 0xffffff80, RZ, 0x8 ;  /* 0xffffff80073d7811 */ /* 0x000fe400078f40ff */
[----:B------:R-:W-:Y:S02]  /*26b0*/  IADD3 R80, PT, PT, R80, -0x80, RZ ;  /* 0xffffff8050507810 */ /* 0x000fe40007ffe0ff */
[----:B--2---:R-:W-:Y:S02]  /*26c0*/  LEA.HI R31, R20, 0xffffff80, RZ, 0x8 ;  /* 0xffffff80141f7811 */ /* 0x004fe400078f40ff */
[----:B------:R-:W-:-:S02]  /*26d0*/  LEA.HI R81, R21, 0xffffff80, RZ, 0x8 ;  /* 0xffffff8015517811 */ /* 0x000fc400078f40ff */
[----:B------:R-:W-:Y:S02]  /*26e0*/  LEA.HI R82, R22, 0xffffff80, RZ, 0x8 ;  /* 0xffffff8016527811 */ /* 0x000fe400078f40ff */
[----:B------:R-:W-:Y:S02]  /*26f0*/  LEA.HI R83, R23, 0xffffff80, RZ, 0x8 ;  /* 0xffffff8017537811 */ /* 0x000fe400078f40ff */
[----:B------:R-:W-:Y:S02]  /*2700*/  IADD3 R4, PT, PT, R4, -0x80, RZ ;  /* 0xffffff8004047810 */ /* 0x000fe40007ffe0ff */
[----:B------:R-:W-:Y:S02]  /*2710*/  IADD3 R26, PT, PT, R26, -0x80, RZ ;  /* 0xffffff801a1a7810 */ /* 0x000fe40007ffe0ff */
[----:B------:R-:W-:Y:S02]  /*2720*/  IADD3 R24, PT, PT, R24, -0x80, RZ ;  /* 0xffffff8018187810 */ /* 0x000fe40007ffe0ff */
[----:B------:R-:W-:-:S02]  /*2730*/  IADD3 R5, PT, PT, R5, -0x80, RZ ;  /* 0xffffff8005057810 */ /* 0x000fc40007ffe0ff */
[----:B------:R-:W-:Y:S02]  /*2740*/  IADD3 R25, PT, PT, R25, -0x80, RZ ;  /* 0xffffff8019197810 */ /* 0x000fe40007ffe0ff */
[----:B------:R-:W-:Y:S02]  /*2750*/  IADD3 R0, PT, PT, R0, -0x80, RZ ;  /* 0xffffff8000007810 */ /* 0x000fe40007ffe0ff */
[----:B------:R-:W-:Y:S01]  /*2760*/  IADD3 R27, PT, PT, R27, -0x80, RZ ;  /* 0xffffff801b1b7810 */ /* 0x000fe20007ffe0ff */
[----:B------:R1:W2:Y:S01]  /*2770*/  I2F.F16 R99, R4 ;  /* 0x0000000400637306 */ /* 0x0002a20000200c00 */
[----:B------:R-:W-:-:S07]  /*2780*/  UISETP.NE.AND UP0, UPT, UR15, URZ, UPT ;  /* 0x000000ff0f00728c */ /* 0x000fce000bf05270 */
[----:B------:R-:W0:Y:S01]  /*2790*/  I2F.F16 R70, R70 ;  /* 0x0000004600467306 */ /* 0x000e220000200c00 */
[----:B-1----:R-:W-:-:S07]  /*27a0*/  SHF.R.U32.HI R4, RZ, 0x10, R6 ;  /* 0x00000010ff047819 */ /* 0x002fce0000011606 */
[----:B------:R-:W1:Y:S08]  /*27b0*/  I2F.F16 R65, R65 ;  /* 0x0000004100417306 */ /* 0x000e700000200c00 */
        /* <DEDUP_REMOVED lines=32> */
[----:B---3--:R-:W-:-:S02]  /*29c0*/  @!P1 PRMT R41, R2, 0x7610, R41 ;  /* 0x0000761002299816 */ /* 0x008fc40000000029 */
[----:B------:R-:W-:Y:S02]  /*29d0*/  LOP3.LUT R4, R4, 0xff, RZ, 0xc0, !PT ;  /* 0x000000ff04047812 */ /* 0x000fe400078ec0ff */
[----:B------:R-:W-:Y:S02]  /*29e0*/  @!P1 PRMT R40, R3, 0x7610, R40 ;  /* 0x0000761003289816 */ /* 0x000fe40000000028 */
[----:B------:R-:W-:Y:S02]  /*29f0*/  @!P1 PRMT R41, R41, 0x7610, R2 ;  /* 0x0000761029299816 */ /* 0x000fe40000000002 */
[----:B------:R-:W-:Y:S02]  /*2a00*/  @!P1 PRMT R40, R40, 0x7610, R3 ;  /* 0x0000761028289816 */ /* 0x000fe40000000003 */
[----:B------:R-:W-:Y:S01]  /*2a10*/  IADD3 R112, PT, PT, R4, -0x80, RZ ;  /* 0xffffff8004707810 */ /* 0x000fe20007ffe0ff */
[----:B-12-4-:R-:W-:Y:S06]  /*2a20*/  BRA.U !UP0, `(.L_x_3891) ;  /* 0x0000000508687547 */ /* 0x016fec000b800000 */
        /* <DEDUP_REMOVED lines=90> */
.L_x_3891:
[----:B0-----:R-:W-:Y:S01]  /*2fd0*/  LOP3.LUT R0, R20, 0xff, RZ, 0xc0, !PT ;  /* 0x000000ff14007812 */ /* 0x001fe200078ec0ff */
[----:B------:R-:W0:Y:S01]  /*2fe0*/  I2F.F16 R112, R112 ;  /* 0x0000007000707306 */ /* 0x000e220000200c00 */
[----:B------:R-:W-:Y:S02]  /*2ff0*/  LOP3.LUT R2, R21, 0xff, RZ, 0xc0, !PT ;  /* 0x000000ff15027812 */ /* 0x000fe400078ec0ff */
[----:B------:R-:W-:Y:S02]  /*3000*/  LOP3.LUT R3, R22, 0xff, RZ, 0xc0, !PT ;  /* 0x000000ff16037812 */ /* 0x000fe400078ec0ff */
[----:B------:R-:W-:Y:S02]  /*3010*/  LOP3.LUT R4, R23, 0xff, RZ, 0xc0, !PT ;  /* 0x000000ff17047812 */ /* 0x000fe400078ec0ff */
[----:B-----5:R-:W-:Y:S02]  /*3020*/  LEA.HI R109, R8, 0xffffff80, RZ, 0x8 ;  /* 0xffffff80086d7811 */ /* 0x020fe400078f40ff */
[----:B------:R-:W-:-:S02]  /*3030*/  LEA.HI R110, R9, 0xffffff80, RZ, 0x8 ;  /* 0xffffff80096e7811 */ /* 0x000fc400078f40ff */
[----:B------:R-:W-:Y:S02]  /*3040*/  LEA.HI R111, R10, 0xffffff80, RZ, 0x8 ;  /* 0xffffff800a6f7811 */ /* 0x000fe400078f40ff */
[----:B------:R-:W-:Y:S01]  /*3050*/  IADD3 R0, PT, PT, R0, -0x80, RZ ;  /* 0xffffff8000007810 */ /* 0x000fe20007ffe0ff */
[----:B------:R-:W1:Y:S01]  /*3060*/  I2F.F16 R109, R109 ;  /* 0x0000006d006d7306 */ /* 0x000e620000200c00 */
[----:B------:R-:W-:Y:S02]  /*3070*/  IADD3 R2, PT, PT, R2, -0x80, RZ ;  /* 0xffffff8002027810 */ /* 0x000fe40007ffe0ff */
[----:B------:R-:W-:Y:S02]  /*3080*/  IADD3 R3, PT, PT, R3, -0x80, RZ ;  /* 0xffffff8003037810 */ /* 0x000fe40007ffe0ff */
[----:B------:R-:W-:-:S03]  /*3090*/  IADD3 R4, PT, PT, R4, -0x80, RZ ;  /* 0xffffff8004047810 */ /* 0x000fc60007ffe0ff */
[----:B------:R2:W3:Y:S08]  /*30a0*/  I2F.F16 R24, R0 ;  /* 0x0000000000187306 */ /* 0x0004f00000200c00 */
[----:B------:R2:W4:Y:S08]  /*30b0*/  I2F.F16 R25, R2 ;  /* 0x0000000200197306 */ /* 0x0005300000200c00 */
[----:B------:R2:W0:Y:S08]  /*30c0*/  I2F.F16 R26, R3 ;  /* 0x00000003001a7306 */ /* 0x0004300000200c00 */
[----:B------:R2:W0:Y:S08]  /*30d0*/  I2F.F16 R27, R4 ;  /* 0x00000004001b7306 */ /* 0x0004300000200c00 */
[----:B------:R-:W0:Y:S08]  /*30e0*/  I2F.F16 R110, R110 ;  /* 0x0000006e006e7306 */ /* 0x000e300000200c00 */
[----:B------:R-:W0:Y:S01]  /*30f0*/  I2F.F16 R111, R111 ;  /* 0x0000006f006f7306 */ /* 0x000e220000200c00 */
[----:B-1234-:R-:W-:Y:S05]  /*3100*/  @P0 BRA `(.L_x_3892) ;  /* 0x0000000400680947 */ /* 0x01efea0003800000 */
        /* <DEDUP_REMOVED lines=21> */
[----:B------:R-:W-:Y:S02]  /*3260*/  HADD2.F32 R66, -RZ, R79.H0_H0 ;  /* 0x2000004fff427230 */ /* 0x000fe40000004100 */
[-C--:B------:R-:W-:Y:S01]  /*3270*/  FFMA.FTZ R117, R68, R0.reuse, RZ ;  /* 0x0000000044757223 */ /* 0x080fe200000100ff */
[----:B------:R-:W-:Y:S02]  /*3280*/  HADD2.F32 R68, -RZ, R85.H0_H0 ;  /* 0x20000055ff447230 */ /* 0x000fe40000004100 */
        /* <DEDUP_REMOVED lines=18> */
[----:B------:R-:W-:Y:S01]  /*33b0*/  FFMA.FTZ R70, R75, R3, R0 ;  /* 0x000000034b467223 */ /* 0x000fe20000010000 */
[----:B--2---:R-:W-:Y:S02]  /*33c0*/  HADD2.F32 R3, -RZ, R4.H0_H0 ;  /* 0x20000004ff037230 */ /* 0x004fe40000004100 */
        /* <DEDUP_REMOVED lines=30> */
[--C-:B------:R-:W-:Y:S02]  /*35b0*/  HADD2.F32 R3, -RZ, R41.reuse.H0_H0 ;  /* 0x20000029ff037230 */ /* 0x100fe40000004100 */
[----:B------:R-:W-:Y:S01]  /*35c0*/  FMUL.FTZ R6, R65, R6 ;  /* 0x0000000641067220 */ /* 0x000fe20000410000 */
[----:B------:R-:W-:Y:S02]  /*35d0*/  HADD2.F32 R63, -RZ, R41.H1_H1 ;  /* 0x30000029ff3f7230 */ /* 0x000fe40000004100 */
        /* <DEDUP_REMOVED lines=13> */
.L_x_3892:
[----:B------:R-:W-:Y:S02]  /*36b0*/  SHF.R.U32.HI R0, RZ, 0x8, R20 ;  /* 0x00000008ff007819 */ /* 0x000fe40000011614 */
[----:B------:R-:W-:Y:S02]  /*36c0*/  SHF.R.U32.HI R2, RZ, 0x8, R21 ;  /* 0x00000008ff027819 */ /* 0x000fe40000011615 */
[----:B------:R-:W-:Y:S02]  /*36d0*/  LOP3.LUT R0, R0, 0xff, RZ, 0xc0, !PT ;  /* 0x000000ff00007812 */ /* 0x000fe400078ec0ff */
[----:B------:R-:W-:Y:S02]  /*36e0*/  SHF.R.U32.HI R3, RZ, 0x8, R22 ;  /* 0x00000008ff037819 */ /* 0x000fe40000011616 */
[----:B------:R-:W-:Y:S02]  /*36f0*/  IADD3 R0, PT, PT, R0, -0x80, RZ ;  /* 0xffffff8000007810 */ /* 0x000fe40007ffe0ff */
[----:B------:R-:W-:-:S02]  /*3700*/  LOP3.LUT R2, R2, 0xff, RZ, 0xc0, !PT ;  /* 0x000000ff02027812 */ /* 0x000fc400078ec0ff */
[----:B------:R1:W2:Y:S01]  /*3710*/  I2F.F16 R63, R0 ;  /* 0x00000000003f7306 */ /* 0x0002a20000200c00 */
[----:B------:R-:W-:Y:S02]  /*3720*/  LOP3.LUT R3, R3, 0xff, RZ, 0xc0, !PT ;  /* 0x000000ff03037812 */ /* 0x000fe400078ec0ff */
[----:B------:R-:W-:Y:S02]  /*3730*/  IADD3 R2, PT, PT, R2, -0x80, RZ ;  /* 0xffffff8002027810 */ /* 0x000fe40007ffe0ff */
[----:B------:R-:W-:Y:S02]  /*3740*/  IADD3 R3, PT, PT, R3, -0x80, RZ ;  /* 0xffffff8003037810 */ /* 0x000fe40007ffe0ff */
[----:B------:R-:W-:Y:S01]  /*3750*/  LOP3.LUT R4, R11, 0xff, RZ, 0xc0, !PT ;  /* 0x000000ff0b047812 */ /* 0x000fe200078ec0ff */
[----:B------:R3:W4:Y:S01]  /*3760*/  I2F.F16 R64, R2 ;  /* 0x0000000200407306 */ /* 0x0007220000200c00 */
[--C-:B-1----:R-:W-:Y:S02]  /*3770*/  SHF.R.U32.HI R0, RZ, 0x8, R23.reuse ;  /* 0x00000008ff007819 */ /* 0x102fe40000011617 */
[----:B------:R-:W-:-:S02]  /*3780*/  SHF.R.U32.HI R23, RZ, 0x10, R23 ;  /* 0x00000010ff177819 */ /* 0x000fc40000011617 */
[----:B------:R-:W-:Y:S02]  /*3790*/  LOP3.LUT R0, R0, 0xff, RZ, 0xc0, !PT ;  /* 0x000000ff00007812 */ /* 0x000fe400078ec0ff */
[----:B------:R-:W-:Y:S01]  /*37a0*/  LOP3.LUT R23, R23, 0xff, RZ, 0xc0, !PT ;  /* 0x000000ff17177812 */ /* 0x000fe200078ec0ff */
[----:B------:R1:W0:Y:S01]  /*37b0*/  I2F.F16 R65, R3 ;  /* 0x0000000300417306 */ /* 0x0002220000200c00 */
[----:B------:R-:W-:Y:S02]  /*37c0*/  IADD3 R75, PT, PT, R0, -0x80, RZ ;  /* 0xffffff80004b7810 */ /* 0x000fe40007ffe0ff */
[----:B------:R-:W-:Y:S02]  /*37d0*/  LOP3.LUT R0, R8, 0xff, RZ, 0xc0, !PT ;  /* 0x000000ff08007812 */ /* 0x000fe400078ec0ff */
[----:B---3--:R-:W-:Y:S02]  /*37e0*/  LOP3.LUT R2, R9, 0xff, RZ, 0xc0, !PT ;  /* 0x000000ff09027812 */ /* 0x008fe400078ec0ff */
[----:B------:R-:W-:Y:S01]  /*37f0*/  IADD3 R0, PT, PT, R0, -0x80, RZ ;  /* 0xffffff8000007810 */ /* 0x000fe20007ffe0ff */
[----:B------:R-:W3:Y:S01]  /*3800*/  I2F.F16 R75, R75 ;  /* 0x0000004b004b7306 */ /* 0x000ee20000200c00 */
[----:B-1----:R-:W-:-:S02]  /*3810*/  LOP3.LUT R3, R10, 0xff, RZ, 0xc0, !PT ;  /* 0x000000ff0a037812 */ /* 0x002fc400078ec0ff */
[----:B------:R-:W-:Y:S02]  /*3820*/  IADD3 R2, PT, PT, R2, -0x80, RZ ;  /* 0xffffff8002027810 */ /* 0x000fe40007ffe0ff */
[----:B------:R-:W-:Y:S02]  /*3830*/  IADD3 R3, PT, PT, R3, -0x80, RZ ;  /* 0xffffff8003037810 */ /* 0x000fe40007ffe0ff */
[----:B------:R-:W-:Y:S01]  /*3840*/  SHF.R.U32.HI R20, RZ, 0x10, R20 ;  /* 0x00000010ff147819 */ /* 0x000fe20000011614 */
[----:B------:R1:W0:Y:S01]  /*3850*/  I2F.F16 R72, R0 ;  /* 0x0000000000487306 */ /* 0x0002220000200c00 */
[----:B------:R-:W-:Y:S02]  /*3860*/  SHF.R.U32.HI R21, RZ, 0x10, R21 ;  /* 0x00000010ff157819 */ /* 0x000fe40000011615 */
[----:B------:R-:W-:Y:S02]  /*3870*/  SHF.R.U32.HI R22, RZ, 0x10, R22 ;  /* 0x00000010ff167819 */ /* 0x000fe40000011616 */
[----:B------:R-:W-:-:S02]  /*3880*/  IADD3 R4, PT, PT, R4, -0x80, RZ ;  /* 0xffffff8004047810 */ /* 0x000fc40007ffe0ff */
[----:B------:R-:W-:Y:S01]  /*3890*/  IADD3 R23, PT, PT, R23, -0x80, RZ ;  /* 0xffffff8017177810 */ /* 0x000fe20007ffe0ff */
[----:B------:R5:W0:Y:S01]  /*38a0*/  I2F.F16 R71, R2 ;  /* 0x0000000200477306 */ /* 0x000a220000200c00 */
[--C-:B-1----:R-:W-:Y:S02]  /*38b0*/  SHF.R.U32.HI R0, RZ, 0x8, R8.reuse ;  /* 0x00000008ff007819 */ /* 0x102fe40000011608 */
[----:B------:R-:W-:Y:S02]  /*38c0*/  SHF.R.U32.HI R8, RZ, 0x10, R8 ;  /* 0x00000010ff087819 */ /* 0x000fe40000011608 */
[----:B------:R-:W-:Y:S02]  /*38d0*/  LOP3.LUT R0, R0, 0xff, RZ, 0xc0, !PT ;  /* 0x000000ff00007812 */ /* 0x000fe400078ec0ff */
[----:B------:R-:W-:Y:S01]  /*38e0*/  LOP3.LUT R20, R20, 0xff, RZ, 0xc0, !PT ;  /* 0x000000ff14147812 */ /* 0x000fe200078ec0ff */
[----:B------:R1:W0:Y:S01]  /*38f0*/  I2F.F16 R70, R3 ;  /* 0x0000000300467306 */ /* 0x0002220000200c00 */
[----:B------:R-:W-:-:S02]  /*3900*/  IADD3 R0, PT, PT, R0, -0x80, RZ ;  /* 0xffffff8000007810 */ /* 0x000fc40007ffe0ff */
[--C-:B-----5:R-:W-:Y:S02]  /*3910*/  SHF.R.U32.HI R2, RZ, 0x8, R9.reuse ;  /* 0x00000008ff027819 */ /* 0x120fe40000011609 */
[----:B------:R-:W-:Y:S02]  /*3920*/  SHF.R.U32.HI R9, RZ, 0x10, R9 ;  /* 0x00000010ff097819 */ /* 0x000fe40000011609 */
[----:B------:R-:W-:Y:S01]  /*3930*/  LOP3.LUT R2, R2, 0xff, RZ, 0xc0, !PT ;  /* 0x000000ff02027812 */ /* 0x000fe200078ec0ff */
        /* <DEDUP_REMOVED lines=10> */
[----:B------:R5:W0:Y:S01]  /*39e0*/  I2F.F16 R84, R2 ;  /* 0x0000000200547306 */ /* 0x000a220000200c00 */
[----:B------:R-:W-:-:S02]  /*39f0*/  IADD3 R10, PT, PT, R10, -0x80, RZ ;  /* 0xffffff800a0a7810 */ /* 0x000fc40007ffe0ff */
[----:B------:R-:W-:Y:S02]  /*3a00*/  LOP3.LUT R21, R21, 0xff, RZ, 0xc0, !PT ;  /* 0x000000ff15157812 */ /* 0x000fe400078ec0ff */
[----:B------:R-:W-:Y:S02]  /*3a10*/  LOP3.LUT R22, R22, 0xff, RZ, 0xc0, !PT ;  /* 0x000000ff16167812 */ /* 0x000fe400078ec0ff */
[----:B------:R-:W-:Y:S01]  /*3a20*/  LOP3.LUT R8, R8, 0xff, RZ, 0xc0, !PT ;  /* 0x000000ff08087812 */ /* 0x000fe200078ec0ff */
[----:B------:R2:W0:Y:S01]  /*3a30*/  I2F.F16 R96, R0 ;  /* 0x0000000000607306 */ /* 0x0004220000200c00 */
[----:B------:R-:W-:Y:S02]  /*3a40*/  LOP3.LUT R9, R9, 0xff, RZ, 0xc0, !PT ;  /* 0x000000ff09097812 */ /* 0x000fe400078ec0ff */
[----:B-----5:R-:W-:Y:S02]  /*3a50*/  LOP3.LUT R2, R13, 0xff, RZ, 0xc0, !PT ;  /* 0x000000ff0d027812 */ /* 0x020fe400078ec0ff */
[----:B------:R-:W-:-:S02]  /*3a60*/  LOP3.LUT R4, R14, 0xff, RZ, 0xc0, !PT ;  /* 0x000000ff0e047812 */ /* 0x000fc400078ec0ff */
[----:B------:R-:W-:Y:S01]  /*3a70*/  LEA.HI R62, R11, 0xffffff80, RZ, 0x8 ;  /* 0xffffff800b3e7811 */ /* 0x000fe200078f40ff */
[----:B------:R5:W0:Y:S01]  /*3a80*/  I2F.F16 R103, R3 ;  /* 0x0000000300677306 */ /* 0x000a220000200c00 */
[--C-:B--2---:R-:W-:Y:S02]  /*3a90*/  SHF.R.U32.HI R0, RZ, 0x8, R7.reuse ;  /* 0x00000008ff007819 */ /* 0x104fe40000011607 */
        /* <DEDUP_REMOVED lines=8> */
[----:B------:R5:W0:Y:S01]  /*3b20*/  I2F.F16 R97, R10 ;  /* 0x0000000a00617306 */ /* 0x000a220000200c00 */
[----:B------:R-:W-:Y:S02]  /*3b30*/  LEA.HI R68, R12, 0xffffff80, RZ, 0x8 ;  /* 0xffffff800c447811 */ /* 0x000fe400078f40ff */
[----:B------:R-:W-:Y:S02]  /*3b40*/  LEA.HI R67, R13, 0xffffff80, RZ, 0x8 ;  /* 0xffffff800d437811 */ /* 0x000fe400078f40ff */
[----:B------:R-:W-:-:S02]  /*3b50*/  LEA.HI R66, R14, 0xffffff80, RZ, 0x8 ;  /* 0xffffff800e427811 */ /* 0x000fc400078f40ff */
[----:B--2---:R-:W-:Y:S01]  /*3b60*/  LEA.HI R23, R15, 0xffffff80, RZ, 0x8 ;  /* 0xffffff800f177811 */ /* 0x004fe200078f40ff */
[----:B------:R-:W2:Y:S01]  /*3b70*/  I2F.F16 R62, R62 ;  /* 0x0000003e003e7306 */ /* 0x000ea20000200c00 */
[----:B------:R-:W-:Y:S02]  /*3b80*/  LEA.HI R92, R16, 0xffffff80, RZ, 0x8 ;  /* 0xffffff80105c7811 */ /* 0x000fe400078f40ff */
[----:B------:R-:W-:Y:S02]  /*3b90*/  LEA.HI R85, R17, 0xffffff80, RZ, 0x8 ;  /* 0xffffff8011557811 */ /* 0x000fe400078f40ff */
[----:B-----5:R-:W-:Y:S02]  /*3ba0*/  LEA.HI R10, R18, 0xffffff80, RZ, 0x8 ;  /* 0xffffff80120a7811 */ /* 0x020fe400078f40ff */
        /* <DEDUP_REMOVED lines=9> */
[----:B------:R-:W-:-:S03]  /*3c40*/  SHF.R.U32.HI R5, RZ, 0x8, R12 ;  /* 0x00000008ff057819 */ /* 0x000fc6000001160c */
        /* <DEDUP_REMOVED lines=10> */
[----:B------:R-:W0:Y:S08]  /*3cf0*/  I2F.F16 R92, R92 ;  /* 0x0000005c005c7306 */ /* 0x000e300000200c00 */
[----:B------:R-:W0:Y:S08]  /*3d00*/  I2F.F16 R85, R85 ;  /* 0x0000005500557306 */ /* 0x000e300000200c00 */
[----:B------:R-:W0:Y:S08]  /*3d10*/  I2F.F16 R10, R10 ;  /* 0x0000000a000a7306 */ /* 0x000e300000200c00 */
        /* <DEDUP_REMOVED lines=38> */
[----:B-1----:R-:W-:Y:S02]  /*3f80*/  HADD2.F32 R0, -RZ, R8.H0_H0 ;  /* 0x20000008ff007230 */ /* 0x002fe40000004100 */
        /* <DEDUP_REMOVED lines=54> */
.L_x_3893:
[----:B------:R-:W-:Y:S02]  /*42f0*/  SHF.R.U32.HI R12, RZ, 0x10, R12 ;  /* 0x00000010ff0c7819 */ /* 0x000fe4000001160c */
[----:B0-----:R-:W-:Y:S02]  /*4300*/  SHF.R.U32.HI R2, RZ, 0x8, R13 ;  /* 0x00000008ff027819 */ /* 0x001fe4000001160d */
[----:B------:R-:W-:Y:S02]  /*4310*/  LOP3.LUT R0, R12, 0xff, RZ, 0xc0, !PT ;  /* 0x000000ff0c007812 */ /* 0x000fe400078ec0ff */
[----:B------:R-:W-:Y:S02]  /*4320*/  LOP3.LUT R2, R2, 0xff, RZ, 0xc0, !PT ;  /* 0x000000ff02027812 */ /* 0x000fe400078ec0ff */
[----:B------:R-:W-:Y:S02]  /*4330*/  IADD3 R0, PT, PT, R0, -0x80, RZ ;  /* 0xffffff8000007810 */ /* 0x000fe40007ffe0ff */
[----:B------:R-:W-:-:S02]  /*4340*/  IADD3 R2, PT, PT, R2, -0x80, RZ ;  /* 0xffffff8002027810 */ /* 0x000fc40007ffe0ff */
[----:B------:R0:W1:Y:S01]  /*4350*/  I2F.F16 R9, R0 ;  /* 0x0000000000097306 */ /* 0x0000620000200c00 */
[--C-:B------:R-:W-:Y:S02]  /*4360*/  SHF.R.U32.HI R3, RZ, 0x8, R14.reuse ;  /* 0x00000008ff037819 */ /* 0x100fe4000001160e */
[----:B------:R-:W-:Y:S02]  /*4370*/  SHF.R.U32.HI R13, RZ, 0x10, R13 ;  /* 0x00000010ff0d7819 */ /* 0x000fe4000001160d */
[----:B------:R-:W-:Y:S02]  /*4380*/  SHF.R.U32.HI R14, RZ, 0x10, R14 ;  /* 0x00000010ff0e7819 */ /* 0x000fe4000001160e */
[----:B------:R-:W-:Y:S01]  /*4390*/  LOP3.LUT R13, R13, 0xff, RZ, 0xc0, !PT ;  /* 0x000000ff0d0d7812 */ /* 0x000fe200078ec0ff */
[----:B------:R2:W3:Y:S01]  /*43a0*/  I2F.F16 R104, R2 ;  /* 0x0000000200687306 */ /* 0x0004e20000200c00 */
[----:B0-----:R-:W-:Y:S02]  /*43b0*/  SHF.R.U32.HI R0, RZ, 0x8, R15 ;  /* 0x00000008ff007819 */ /* 0x001fe4000001160f */
[----:B------:R-:W-:-:S02]  /*43c0*/  LOP3.LUT R14, R14, 0xff, RZ, 0xc0, !PT ;  /* 0x000000ff0e0e7812 */ /* 0x000fc400078ec0ff */
[----:B------:R-:W-:Y:S02]  /*43d0*/  LOP3.LUT R0, R0, 0xff, RZ, 0xc0, !PT ;  /* 0x000000ff00007812 */ /* 0x000fe400078ec0ff */
[----:B------:R-:W-:Y:S02]  /*43e0*/  LOP3.LUT R5, R5, 0xff, RZ, 0xc0, !PT ;  /* 0x000000ff05057812 */ /* 0x000fe400078ec0ff */
[----:B--2---:R-:W-:Y:S02]  /*43f0*/  SHF.R.U32.HI R2, RZ, 0x10, R15 ;  /* 0x00000010ff027819 */ /* 0x004fe4000001160f */
[----:B------:R-:W-:Y:S02]  /*4400*/  IADD3 R15, PT, PT, R0, -0x80, RZ ;  /* 0xffffff80000f7810 */ /* 0x000fe40007ffe0ff */
[----:B------:R-:W-:Y:S02]  /*4410*/  LOP3.LUT R0, R16, 0xff, RZ, 0xc0, !PT ;  /* 0x000000ff10007812 */ /* 0x000fe400078ec0ff */
[----:B------:R-:W-:-:S02]  /*4420*/  LOP3.LUT R3, R3, 0xff, RZ, 0xc0, !PT ;  /* 0x000000ff03037812 */ /* 0x000fc400078ec0ff */
[----:B------:R-:W-:Y:S01]  /*4430*/  IADD3 R113, PT, PT, R0, -0x80, RZ ;  /* 0xffffff8000717810 */ /* 0x000fe20007ffe0ff */
[----:B------:R-:W0:Y:S01]  /*4440*/  I2F.F16 R15, R15 ;  /* 0x0000000f000f7306 */ /* 0x000e220000200c00 */
[----:B------:R-:W-:Y:S02]  /*4450*/  LOP3.LUT R0, R17, 0xff, RZ, 0xc0, !PT ;  /* 0x000000ff11007812 */ /* 0x000fe400078ec0ff */
[----:B------:R-:W-:Y:S02]  /*4460*/  LOP3.LUT R2, R2, 0xff, RZ, 0xc0, !PT ;  /* 0x000000ff02027812 */ /* 0x000fe400078ec0ff */
[----:B------:R-:W-:Y:S02]  /*4470*/  IADD3 R114, PT, PT, R0, -0x80, RZ ;  /* 0xffffff8000727810 */ /* 0x000fe40007ffe0ff */
[----:B------:R-:W-:Y:S01]  /*4480*/  LOP3.LUT R0, R18, 0xff, RZ, 0xc0, !PT ;  /* 0x000000ff12007812 */ /* 0x000fe200078ec0ff */
[----:B------:R-:W2:Y:S01]  /*4490*/  I2F.F16 R113, R113 ;  /* 0x0000007100717306 */ /* 0x000ea20000200c00 */
[----:B------:R-:W-:-:S02]  /*44a0*/  LEA.HI R8, R19, 0xffffff80, RZ, 0x8 ;  /* 0xffffff8013087811 */ /* 0x000fc400078f40ff */
[----:B------:R-:W-:Y:S02]  /*44b0*/  IADD3 R13, PT, PT, R13, -0x80, RZ ;  /* 0xffffff800d0d7810 */ /* 0x000fe40007ffe0ff */
[----:B------:R-:W-:Y:S02]  /*44c0*/  IADD3 R14, PT, PT, R14, -0x80, RZ ;  /* 0xffffff800e0e7810 */ /* 0x000fe40007ffe0ff */
[----:B------:R-:W-:Y:S01]  /*44d0*/  IADD3 R115, PT, PT, R0, -0x80, RZ ;  /* 0xffffff8000737810 */ /* 0x000fe20007ffe0ff */
[----:B------:R-:W4:Y:S01]  /*44e0*/  I2F.F16 R8, R8 ;  /* 0x0000000800087306 */ /* 0x000f220000200c00 */
[----:B------:R-:W-:Y:S02]  /*44f0*/  IADD3 R5, PT, PT, R5, -0x80, RZ ;  /* 0xffffff8005057810 */ /* 0x000fe40007ffe0ff */
[----:B------:R-:W-:Y:S02]  /*4500*/  IADD3 R3, PT, PT, R3, -0x80, RZ ;  /* 0xffffff8003037810 */ /* 0x000fe40007ffe0ff */
[----:B------:R-:W-:-:S02]  /*4510*/  IADD3 R2, PT, PT, R2, -0x80, RZ ;  /* 0xffffff8002027810 */ /* 0x000fc40007ffe0ff */
[----:B------:R-:W-:Y:S01]  /*4520*/  LOP3.LUT R0, R19, 0xff, RZ, 0xc0, !PT ;  /* 0x000000ff13007812 */ /* 0x000fe200078ec0ff */
[----:B------:R0:W0:Y:S08]  /*4530*/  I2F.F16 R12, R5 ;  /* 0x00000005000c7306 */ /* 0x0000300000200c00 */
[----:B------:R-:W0:Y:S08]  /*4540*/  I2F.F16 R13, R13 ;  /* 0x0000000d000d7306 */ /* 0x000e300000200c00 */
[----:B------:R0:W0:Y:S08]  /*4550*/  I2F.F16 R107, R3 ;  /* 0x00000003006b7306 */ /* 0x0000300000200c00 */
[----:B------:R-:W0:Y:S08]  /*4560*/  I2F.F16 R14, R14 ;  /* 0x0000000e000e7306 */ /* 0x000e300000200c00 */
[----:B------:R0:W0:Y:S08]  /*4570*/  I2F.F16 R108, R2 ;  /* 0x00000002006c7306 */ /* 0x0000300000200c00 */
[----:B------:R-:W0:Y:S08]  /*4580*/  I2F.F16 R114, R114 ;  /* 0x0000007200727306 */ /* 0x000e300000200c00 */
[----:B------:R-:W0:Y:S01]  /*4590*/  I2F.F16 R115, R115 ;  /* 0x0000007300737306 */ /* 0x000e220000200c00 */
        /* <DEDUP_REMOVED lines=64> */
[----:B------:R-:W-:-:S02]  /*49a0*/  HADD2.F32 R28, -RZ, R112.H0_H0 ;  /* 0x20000070ff1c7230 */ /* 0x000fc40000004100 */
        /* <DEDUP_REMOVED lines=26> */
.L_x_3894:
[--C-:B0-----:R-:W-:Y:S02]  /*4b50*/  SHF.R.U32.HI R2, RZ, 0x8, R16.reuse ;  /* 0x00000008ff027819 */ /* 0x101fe40000011610 */
[----:B------:R-:W-:Y:S02]  /*4b60*/  SHF.R.U32.HI R16, RZ, 0x10, R16 ;  /* 0x00000010ff107819 */ /* 0x000fe40000011610 */
[----:B------:R-:W-:Y:S02]  /*4b70*/  IADD3 R28, PT, PT, R0, -0x80, RZ ;  /* 0xffffff80001c7810 */ /* 0x000fe40007ffe0ff */
[----:B------:R-:W-:Y:S02]  /*4b80*/  LOP3.LUT R0, R16, 0xff, RZ, 0xc0, !PT ;  /* 0x000000ff10007812 */ /* 0x000fe400078ec0ff */
[----:B------:R-:W-:Y:S02]  /*4b90*/  LOP3.LUT R2, R2, 0xff, RZ, 0xc0, !PT ;  /* 0x000000ff02027812 */ /* 0x000fe400078ec0ff */
[----:B------:R-:W-:Y:S01]  /*4ba0*/  IADD3 R0, PT, PT, R0, -0x80, RZ ;  /* 0xffffff8000007810 */ /* 0x000fe20007ffe0ff */
[----:B------:R-:W0:Y:S01]  /*4bb0*/  I2F.F16 R28, R28 ;  /* 0x0000001c001c7306 */ /* 0x000e220000200c00 */
[----:B------:R-:W-:-:S02]  /*4bc0*/  SHF.R.U32.HI R5, RZ, 0x8, R18 ;  /* 0x00000008ff057819 */ /* 0x000fc40000011612 */
[----:B------:R-:W-:Y:S02]  /*4bd0*/  IADD3 R2, PT, PT, R2, -0x80, RZ ;  /* 0xffffff8002027810 */ /* 0x000fe40007ffe0ff */
[----:B------:R-:W-:Y:S02]  /*4be0*/  SHF.R.U32.HI R18, RZ, 0x10, R18 ;  /* 0x00000010ff127819 */ /* 0x000fe40000011612 */
[--C-:B------:R-:W-:Y:S01]  /*4bf0*/  SHF.R.U32.HI R3, RZ, 0x8, R17.reuse ;  /* 0x00000008ff037819 */ /* 0x100fe20000011611 */
[----:B------:R1:W2:Y:S01]  /*4c00*/  I2F.F16 R29, R0 ;  /* 0x00000000001d7306 */ /* 0x0002a20000200c00 */
[----:B------:R-:W-:Y:S02]  /*4c10*/  SHF.R.U32.HI R17, RZ, 0x10, R17 ;  /* 0x00000010ff117819 */ /* 0x000fe40000011611 */
[----:B------:R-:W-:Y:S02]  /*4c20*/  LOP3.LUT R3, R3, 0xff, RZ, 0xc0, !PT ;  /* 0x000000ff03037812 */ /* 0x000fe400078ec0ff */
[----:B------:R-:W-:-:S02]  /*4c30*/  LOP3.LUT R4, R17, 0xff, RZ, 0xc0, !PT ;  /* 0x000000ff11047812 */ /* 0x000fc400078ec0ff */
[----:B------:R-:W-:Y:S01]  /*4c40*/  LOP3.LUT R5, R5, 0xff, RZ, 0xc0, !PT ;  /* 0x000000ff05057812 */ /* 0x000fe200078ec0ff */
[----:B------:R3:W4:Y:S01]  /*4c50*/  I2F.F16 R16, R2 ;  /* 0x0000000200107306 */ /* 0x0007220000200c00 */
[----:B-1----:R-:W-:Y:S02]  /*4c60*/  LOP3.LUT R0, R18, 0xff, RZ, 0xc0, !PT ;  /* 0x000000ff12007812 */ /* 0x002fe400078ec0ff */
[----:B------:R-:W-:Y:S02]  /*4c70*/  IADD3 R3, PT, PT, R3, -0x80, RZ ;  /* 0xffffff8003037810 */ /* 0x000fe40007ffe0ff */
[----:B------:R-:W-:Y:S02]  /*4c80*/  IADD3 R37, PT, PT, R0, -0x80, RZ ;  /* 0xffffff8000257810 */ /* 0x000fe40007ffe0ff */
[----:B------:R-:W-:Y:S01]  /*4c90*/  SHF.R.U32.HI R0, RZ, 0x8, R11 ;  /* 0x00000008ff007819 */ /* 0x000fe2000001160b */
[----:B------:R1:W0:Y:S01]  /*4ca0*/  I2F.F16 R17, R3 ;  /* 0x0000000300117306 */ /* 0x0002220000200c00 */
[----:B---3--:R-:W-:-:S02]  /*4cb0*/  SHF.R.U32.HI R2, RZ, 0x8, R19 ;  /* 0x00000008ff027819 */ /* 0x008fc40000011613 */
[----:B------:R-:W-:Y:S02]  /*4cc0*/  SHF.R.U32.HI R11, RZ, 0x10, R11 ;  /* 0x00000010ff0b7819 */ /* 0x000fe4000001160b */
[----:B------:R-:W-:Y:S02]  /*4cd0*/  LOP3.LUT R2, R2, 0xff, RZ, 0xc0, !PT ;  /* 0x000000ff02027812 */ /* 0x000fe400078ec0ff */
[----:B------:R-:W-:Y:S01]  /*4ce0*/  LOP3.LUT R0, R0, 0xff, RZ, 0xc0, !PT ;  /* 0x000000ff00007812 */ /* 0x000fe200078ec0ff */
[----:B------:R-:W3:Y:S01]  /*4cf0*/  I2F.F16 R37, R37 ;  /* 0x0000002500257306 */ /* 0x000ee20000200c00 */
[----:B------:R-:W-:Y:S02]  /*4d00*/  IADD3 R38, PT, PT, R2, -0x80, RZ ;  /* 0xffffff8002267810 */ /* 0x000fe40007ffe0ff */
[----:B------:R-:W-:Y:S02]  /*4d10*/  LOP3.LUT R2, R11, 0xff, RZ, 0xc0, !PT ;  /* 0x000000ff0b027812 */ /* 0x000fe400078ec0ff */
[----:B------:R-:W-:-:S02]  /*4d20*/  IADD3 R4, PT, PT, R4, -0x80, RZ ;  /* 0xffffff8004047810 */ /* 0x000fc40007ffe0ff */
[----:B------:R-:W-:Y:S01]  /*4d30*/  IADD3 R5, PT, PT, R5, -0x80, RZ ;  /* 0xffffff8005057810 */ /* 0x000fe20007ffe0ff */
[----:B------:R-:W0:Y:S01]  /*4d40*/  I2F.F16 R38, R38 ;  /* 0x0000002600267306 */ /* 0x000e220000200c00 */
[----:B------:R-:W-:Y:S02]  /*4d50*/  IADD3 R0, PT, PT, R0, -0x80, RZ ;  /* 0xffffff8000007810 */ /* 0x000fe40007ffe0ff */
[----:B------:R-:W-:Y:S02]  /*4d60*/  IADD3 R2, PT, PT, R2, -0x80, RZ ;  /* 0xffffff8002027810 */ /* 0x000fe40007ffe0ff */
[----:B------:R-:W-:-:S03]  /*4d70*/  SHF.R.U32.HI R19, RZ, 0x10, R19 ;  /* 0x00000010ff137819 */ /* 0x000fc60000011613 */
[----:B------:R1:W0:Y:S01]  /*4d80*/  I2F.F16 R30, R4 ;  /* 0x00000004001e7306 */ /* 0x0002220000200c00 */
[----:B------:R-:W-:-:S04]  /*4d90*/  LOP3.LUT R19, R19, 0xff, RZ, 0xc0, !PT ;  /* 0x000000ff13137812 */ /* 0x000fc800078ec0ff */
[----:B------:R-:W-:-:S03]  /*4da0*/  IADD3 R19, PT, PT, R19, -0x80, RZ ;  /* 0xffffff8013137810 */ /* 0x000fc60007ffe0ff */
[----:B------:R1:W0:Y:S08]  /*4db0*/  I2F.F16 R18, R5 ;  /* 0x0000000500127306 */ /* 0x0002300000200c00 */
[----:B------:R1:W0:Y:S08]  /*4dc0*/  I2F.F16 R11, R0 ;  /* 0x00000000000b7306 */ /* 0x0002300000200c00 */
[----:B------:R1:W0:Y:S01]  /*4dd0*/  I2F.F16 R39, R2 ;  /* 0x0000000200277306 */ /* 0x0002220000200c00 */
[----:B--234-:R-:W-:Y:S05]  /*4de0*/  BRA.U !UP0, `(.L_x_3895) ;  /* 0x0000000508687547 */ /* 0x01cfea000b800000 */
[----:B------:R-:W2:Y:S01]  /*4df0*/  LDS.64 R6, [UR4+0x20] ;  /* 0x00002004ff067984 */ /* 0x000ea20008000a00 */
[----:B-1----:R-:W-:Y:S02]  /*4e00*/  HADD2.F32 R0, -RZ, R24.H0_H0 ;  /* 0x20000018ff007230 */ /* 0x002fe40000004100 */
[----:B------:R-:W-:Y:S01]  /*4e10*/  HADD2.F32 R56, -RZ, R25.H0_H0 ;  /* 0x20000019ff387230 */ /* 0x000fe20000004100 */
[----:B------:R-:W1:Y:S01]  /*4e20*/  LDS.64 R4, [UR4+0x28] ;  /* 0x00002804ff047984 */ /* 0x000e620008000a00 */
[----:B------:R-:W-:Y:S02]  /*4e30*/  HADD2.F32 R2, -RZ, R26.H0_H0 ;  /* 0x2000001aff027230 */ /* 0x000fe40000004100 */
[----:B------:R-:W-:Y:S02]  /*4e40*/  HADD2.F32 R57, -RZ, R64.H0_H0 ;  /* 0x20000040ff397230 */ /* 0x000fe40000004100 */
[----:B--2---:R-:W-:Y:S02]  /*4e50*/  HADD2.F32 R3, -RZ, R6.H0_H0 ;  /* 0x20000006ff037230 */ /* 0x004fe40000004100 */
        /* <DEDUP_REMOVED lines=15> */
[C---:B------:R-:W-:Y:S01]  /*4f50*/  FFMA.FTZ R56, R54.reuse, R7, R61 ;  /* 0x0000000736387223 */ /* 0x040fe2000001003d */
[----:B------:R-:W-:Y:S02]  /*4f60*/  HADD2.F32 R57, -RZ, R22.H0_H0 ;  /* 0x20000016ff397230 */ /* 0x000fe40000004100 */
[----:B------:R-:W-:Y:S01]  /*4f70*/  FFMA.FTZ R58, R54, R59, R58 ;  /* 0x0000003b363a7223 */ /* 0x000fe2000001003a */
[----:B------:R-:W-:-:S02]  /*4f80*/  HADD2.F32 R7, -RZ, R73.H0_H0 ;  /* 0x20000049ff077230 */ /* 0x000fc40000004100 */
[----:B------:R-:W-:Y:S01]  /*4f90*/  FFMA.FTZ R3, R3, R53, R0 ;  /* 0x0000003503037223 */ /* 0x000fe20000010000 */
[C---:B------:R-:W-:Y:S01]  /*4fa0*/  FFMA.FTZ R6, R53.reuse, R6, R2 ;  /* 0x0000000635067223 */ /* 0x040fe20000010002 */
        /* <DEDUP_REMOVED lines=24> */
[----:B0-----:R-:W-:-:S02]  /*5130*/  HADD2.F32 R58, -RZ, R11.H0_H0 ;  /* 0x2000000bff3a7230 */ /* 0x001fc40000004100 */
        /* <DEDUP_REMOVED lines=37> */
.L_x_3895:
[----:B------:R-:W-:Y:S05]  /*5390*/  @P0 BRA `(.L_x_3896) ;  /* 0x0000000400680947 */ /* 0x000fea0003800000 */
[----:B-1----:R-:W1:Y:S01]  /*53a0*/  LDS.64 R2, [UR4+0xa0] ;  /* 0x0000a004ff027984 */ /* 0x002e620008000a00 */
        /* <DEDUP_REMOVED lines=20> */
[-C--:B------:R-:W-:Y:S01]  /*54f0*/  FFMA.FTZ R25, R25, R0.reuse, RZ ;  /* 0x0000000019197223 */ /* 0x080fe200000100ff */
[----:B------:R-:W-:Y:S02]  /*5500*/  HADD2.F32 R7, -RZ, R3.H1_H1 ;  /* 0x30000003ff077230 */ /* 0x000fe40000004100 */
        /* <DEDUP_REMOVED lines=18> */
[----:B------:R-:W-:Y:S01]  /*5630*/  FFMA.FTZ R6, R20, R6, R27 ;  /* 0x0000000614067223 */ /* 0x000fe2000001001b */
[-C--:B------:R-:W-:Y:S02]  /*5640*/  FFMA.FTZ R20, R81, R7.reuse, R2 ;  /* 0x0000000751147223 */ /* 0x080fe40000010002 */
[-C--:B------:R-:W-:Y:S01]  /*5650*/  FFMA.FTZ R22, R3, R7.reuse, R22 ;  /* 0x0000000703167223 */ /* 0x080fe20000010016 */
[----:B--2---:R-:W-:Y:S02]  /*5660*/  HADD2.F32 R3, -RZ, R4.H0_H0 ;  /* 0x20000004ff037230 */ /* 0x004fe40000004100 */
[----:B------:R-:W-:Y:S01]  /*5670*/  FFMA.FTZ R24, R83, R7, R6 ;  /* 0x0000000753187223 */ /* 0x000fe20000010006 */
[----:B------:R-:W-:-:S02]  /*5680*/  HADD2.F32 R7, -RZ, R71.H0_H0 ;  /* 0x20000047ff077230 */ /* 0x000fc40000004100 */
[--C-:B------:R-:W-:Y:S02]  /*5690*/  HADD2.F32 R2, -RZ, R5.reuse.H0_H0 ;  /* 0x20000005ff027230 */ /* 0x100fe40000004100 */
[-C--:B------:R-:W-:Y:S01]  /*56a0*/  FFMA.FTZ R21, R21, R3.reuse, R22 ;  /* 0x0000000315157223 */ /* 0x080fe20000010016 */
[----:B------:R-:W-:Y:S02]  /*56b0*/  HADD2.F32 R6, -RZ, R5.H1_H1 ;  /* 0x30000005ff067230 */ /* 0x000fe40000004100 */
[----:B------:R-:W-:Y:S01]  /*56c0*/  FFMA.FTZ R7, R7, R3, R20 ;  /* 0x0000000307077223 */ /* 0x000fe20000010014 */
[----:B------:R-:W-:Y:S02]  /*56d0*/  HADD2.F32 R5, -RZ, R72.H0_H0 ;  /* 0x20000048ff057230 */ /* 0x000fe40000004100 */
[----:B------:R-:W-:Y:S02]  /*56e0*/  HADD2.F32 R4, -RZ, R4.H1_H1 ;  /* 0x30000004ff047230 */ /* 0x000fe40000004100 */
[----:B------:R-:W-:-:S02]  /*56f0*/  HADD2.F32 R20, -RZ, R103.H0_H0 ;  /* 0x20000067ff147230 */ /* 0x000fc40000004100 */
[-C--:B------:R-:W-:Y:S01]  /*5700*/  FFMA.FTZ R5, R5, R3.reuse, R0 ;  /* 0x0000000305057223 */ /* 0x080fe20000010000 */
[----:B0-----:R-:W-:Y:S02]  /*5710*/  HADD2.F32 R22, -RZ, R11.H0_H0 ;  /* 0x2000000bff167230 */ /* 0x001fe40000004100 */
[----:B------:R-:W-:Y:S01]  /*5720*/  FFMA.FTZ R3, R69, R3, R24 ;  /* 0x0000000345037223 */ /* 0x000fe20000010018 */
[----:B------:R-:W-:Y:S02]  /*5730*/  HADD2.F32 R0, -RZ, R79.H0_H0 ;  /* 0x2000004fff007230 */ /* 0x000fe40000004100 */
[-C--:B------:R-:W-:Y:S01]  /*5740*/  FFMA.FTZ R7, R84, R4.reuse, R7 ;  /* 0x0000000454077223 */ /* 0x080fe20000010007 */
[-C--:B------:R-:W-:Y:S01]  /*5750*/  FFMA.FTZ R5, R78, R4.reuse, R5 ;  /* 0x000000044e057223 */ /* 0x080fe20000010005 */
[-C--:B------:R-:W-:Y:S01]  /*5760*/  FFMA.FTZ R21, R20, R4.reuse, R21 ;  /* 0x0000000414157223 */ /* 0x080fe20000010015 */
[----:B------:R-:W-:Y:S01]  /*5770*/  FFMA.FTZ R3, R22, R4, R3 ;  /* 0x0000000416037223 */ /* 0x000fe20000010003 */
        /* <DEDUP_REMOVED lines=28> */
.L_x_3896:
[----:B------:R-:W2:Y:S01]  /*5940*/  I2F.F16 R19, R19 ;  /* 0x0000001300137306 */ /* 0x000ea20000200c00 */
[----:B------:R-:W-:Y:S01]  /*5950*/  @!P1 IADD3 R26, PT, PT, R50, 0x1, RZ ;  /* 0x00000001321a9810 */ /* 0x000fe20007ffe0ff */
[----:B------:R-:W-:Y:S06]  /*5960*/  BRA.U !UP0, `(.L_x_3897) ;  /* 0x0000000508687547 */ /* 0x000fec000b800000 */
[----:B-1----:R-:W1:Y:S01]  /*5970*/  LDS.64 R4, [UR4+0x30] ;  /* 0x00003004ff047984 */ /* 0x002e620008000a00 */
[----:B------:R-:W-:Y:S02]  /*5980*/  HADD2.F32 R0, -RZ, R96.H0_H0 ;  /* 0x20000060ff007230 */ /* 0x000fe40000004100 */
[----:B------:R-:W-:Y:S01]  /*5990*/  HADD2.F32 R22, -RZ, R95.H0_H0 ;  /* 0x2000005fff167230 */ /* 0x000fe20000004100 */
[----:B------:R-:W3:Y:S01]  /*59a0*/  LDS.64 R6, [UR4+0x38] ;  /* 0x00003804ff067984 */ /* 0x000ee20008000a00 */
[----:B------:R-:W-:Y:S02]  /*59b0*/  HADD2.F32 R2, -RZ, R94.H0_H0 ;  /* 0x2000005eff027230 */ /* 0x000fe40000004100 */
[----:B------:R-:W-:Y:S02]  /*59c0*/  HADD2.F32 R25, -RZ, R104.H0_H0 ;  /* 0x20000068ff197230 */ /* 0x000fe40000004100 */
[----:B-1----:R-:W-:Y:S02]  /*59d0*/  HADD2.F32 R3, -RZ, R4.H0_H0 ;  /* 0x20000004ff037230 */ /* 0x002fe40000004100 */
[----:B0-----:R-:W-:-:S02]  /*59e0*/  HADD2.F32 R11, -RZ, R5.H0_H0 ;  /* 0x20000005ff0b7230 */ /* 0x001fc40000004100 */
        /* <DEDUP_REMOVED lines=28> */
[--C-:B---3--:R-:W-:Y:S02]  /*5bb0*/  HADD2.F32 R4, -RZ, R6.reuse.H0_H0 ;  /* 0x20000006ff047230 */ /* 0x108fe40000004100 */
        /* <DEDUP_REMOVED lines=29> */
[----:B--2---:R-:W-:Y:S02]  /*5d90*/  HADD2.F32 R22, -RZ, R19.H0_H0 ;  /* 0x20000013ff167230 */ /* 0x004fe40000004100 */
        /* <DEDUP_REMOVED lines=23> */
.L_x_3897:
[----:B------:R-:W-:Y:S02]  /*5f10*/  @!P1 MOV R50, R26 ;  /* 0x0000001a00329202 */ /* 0x000fe40000000f00 */
[----:B------:R-:W-:Y:S01]  /*5f20*/  @!P1 IADD3 R44, PT, PT, R36, UR5, RZ ;  /* 0x00000005242c9c10 */ /* 0x000fe2000fffe0ff */
[----:B------:R-:W-:Y:S06]  /*5f30*/  @P0 BRA `(.L_x_3898) ;  /* 0x0000000400680947 */ /* 0x000fec0003800000 */
[----:B-1----:R-:W1:Y:S01]  /*5f40*/  LDS.64 R4, [UR4+0xb0] ;  /* 0x0000b004ff047984 */ /* 0x002e620008000a00 */
[----:B------:R-:W-:Y:S02]  /*5f50*/  HADD2.F32 R96, -RZ, R96.H0_H0 ;  /* 0x20000060ff607230 */ /* 0x000fe40000004100 */
[----:B------:R-:W-:Y:S01]  /*5f60*/  HADD2.F32 R95, -RZ, R95.H0_H0 ;  /* 0x2000005fff5f7230 */ /* 0x000fe20000004100 */
[----:B------:R-:W3:Y:S01]  /*5f70*/  LDS.64 R2, [UR4+0xb8] ;  /* 0x0000b804ff027984 */ /* 0x000ee20008000a00 */
        /* <DEDUP_REMOVED lines=12> */
[----:B------:R-:W-:Y:S02]  /*6040*/  HADD2.F32 R38, -RZ, R38.H0_H0 ;  /* 0x20000026ff267230 */ /* 0x000fe40000004100 */
[----:B------:R-:W-:Y:S02]  /*6050*/  HADD2.F32 R30, -RZ, R30.H0_H0 ;  /* 0x2000001eff1e7230 */ /* 0x000fe40000004100 */
[----:B------:R-:W-:Y:S02]  /*6060*/  HADD2.F32 R92, -RZ, R92.H0_H0 ;  /* 0x2000005cff5c7230 */ /* 0x000fe40000004100 */
[----:B------:R-:W-:-:S02]  /*6070*/  HADD2.F32 R10, -RZ, R10.H0_H0 ;  /* 0x2000000aff0a7230 */ /* 0x000fc40000004100 */
[----:B------:R-:W-:Y:S02]  /*6080*/  HADD2.F32 R8, -RZ, R8.H0_H0 ;  /* 0x20000008ff087230 */ /* 0x000fe40000004100 */
[--C-:B-1----:R-:W-:Y:S02]  /*6090*/  HADD2.F32 R0, -RZ, R4.reuse.H0_H0 ;  /* 0x20000004ff007230 */ /* 0x102fe40000004100 */
        /* <DEDUP_REMOVED lines=20> */
[--C-:B---3--:R-:W-:Y:S02]  /*61e0*/  HADD2.F32 R4, -RZ, R3.reuse.H0_H0 ;  /* 0x20000003ff047230 */ /* 0x108fe40000004100 */
[-C--:B------:R-:W-:Y:S01]  /*61f0*/  FFMA.FTZ R20, R23, R7.reuse, R6 ;  /* 0x0000000717147223 */ /* 0x080fe20000010006 */
[-C--:B------:R-:W-:Y:S01]  /*6200*/  FFMA.FTZ R0, R5, R7.reuse, R0 ;  /* 0x0000000705007223 */ /* 0x080fe20000010000 */
[----:B------:R-:W-:Y:S01]  /*6210*/  FFMA.FTZ R14, R9, R7, R14 ;  /* 0x00000007090e7223 */ /* 0x000fe2000001000e */
[----:B------:R-:W-:Y:S02]  /*6220*/  HADD2.F32 R6, -RZ, R3.H1_H1 ;  /* 0x30000003ff067230 */ /* 0x000fe40000004100 */
        /* <DEDUP_REMOVED lines=15> */
[----:B------:R-:W-:Y:S01]  /*6320*/  FFMA.FTZ R5, R38, R2, R5 ;  /* 0x0000000226057223 */ /* 0x000fe20000010005 */
[-C--:B------:R-:W-:Y:S01]  /*6330*/  FFMA.FTZ R3, R0, R4.reuse, R3 ;  /* 0x0000000400037223 */ /* 0x080fe20000010003 */
[----:B------:R-:W-:Y:S02]  /*6340*/  HADD2.F32 R2, -RZ, R37.H0_H0 ;  /* 0x20000025ff027230 */ /* 0x000fe40000004100 */
[----:B------:R-:W-:Y:S01]  /*6350*/  FFMA.FTZ R7, R30, R4, R7 ;  /* 0x000000041e077223 */ /* 0x000fe20000010007 */
[----:B------:R-:W-:-:S02]  /*6360*/  HADD2.F32 R0, -RZ, R85.H0_H0 ;  /* 0x20000055ff007230 */ /* 0x000fc40000004100 */
[----:B------:R-:W-:Y:S01]  /*6370*/  FFMA.FTZ R3, R92, R6, R3 ;  /* 0x000000065c037223 */ /* 0x000fe20000010003 */
[----:B--2---:R-:W-:Y:S02]  /*6380*/  HADD2.F32 R12, -RZ, R19.H0_H0 ;  /* 0x20000013ff0c7230 */ /* 0x004fe40000004100 */
[----:B------:R-:W-:Y:S01]  /*6390*/  FFMA.FTZ R9, R2, R4, R9 ;  /* 0x0000000402097223 */ /* 0x000fe20000010009 */
[--C-:B------:R-:W-:Y:S02]  /*63a0*/  HADD2.F32 R2, -RZ, R41.reuse.H1_H1 ;  /* 0x30000029ff027230 */ /* 0x100fe40000004100 */
[----:B------:R-:W-:Y:S01]  /*63b0*/  FFMA.FTZ R7, R0, R6, R7 ;  /* 0x0000000600077223 */ /* 0x000fe20000010007 */
[----:B------:R-:W-:Y:S02]  /*63c0*/  HADD2.F32 R0, -RZ, R41.H0_H0 ;  /* 0x20000029ff007230 */ /* 0x000fe40000004100 */
[----:B------:R-:W-:Y:S01]  /*63d0*/  FFMA.FTZ R5, R12, R4, R5 ;  /* 0x000000040c057223 */ /* 0x000fe20000010005 */
[----:B------:R-:W-:Y:S01]  /*63e0*/  FFMA.FTZ R9, R10, R6, R9 ;  /* 0x000000060a097223 */ /* 0x000fe20000010009 */
[----:B------:R-:W-:-:S02]  /*63f0*/  HADD2.F32 R4, -RZ, R40.H0_H0 ;  /* 0x20000028ff047230 */ /* 0x000fc40000004100 */
[----:B------:R-:W-:Y:S01]  /*6400*/  FMUL.FTZ R7, R2, R7 ;  /* 0x0000000702077220 */ /* 0x000fe20000410000 */
[----:B------:R-:W-:Y:S02]  /*6410*/  HADD2.F32 R10, -RZ, R40.H1_H1 ;  /* 0x30000028ff0a7230 */ /* 0x000fe40000004100 */
[----:B------:R-:W-:Y:S01]  /*6420*/  FFMA.FTZ R5, R8, R6, R5 ;  /* 0x0000000608057223 */ /* 0x000fe20000010005 */
        /* <DEDUP_REMOVED lines=11> */
.L_x_3898:
[----:B------:R-:W-:Y:S01]  /*64e0*/  UIADD3 UR5, UPT, UPT, UR5, 0x20, URZ ;  /* 0x0000002005057890 */ /* 0x000fe2000fffe0ff */
[----:B------:R-:W-:Y:S01]  /*64f0*/  IADD3 R42, P1, PT, R42, 0x80, RZ ;  /* 0x000000802a2a7810 */ /* 0x000fe20007f3e0ff */
[----:B------:R-:W-:Y:S01]  /*6500*/  IMAD.WIDE R34, R49, 0x4, R34 ;  /* 0x0000000431227825 */ /* 0x000fe200078e0222 */
[----:B------:R-:W-:Y:S02]  /*6510*/  UIADD3 UR4, UPT, UPT, UR4, 0x40, URZ ;  /* 0x0000004004047890 */ /* 0x000fe4000fffe0ff */
[----:B------:R-:W-:Y:S01]  /*6520*/  UISETP.GE.AND UP0, UPT, UR5, UR6, UPT ;  /* 0x000000060500728c */ /* 0x000fe2000bf06270 */
[----:B------:R-:W-:-:S08]  /*6530*/  IADD3.X R43, PT, PT, RZ, R43, RZ, P1, !PT ;  /* 0x0000002bff2b7210 */ /* 0x000fd00000ffe4ff */
[----:B------:R-:W-:Y:S05]  /*6540*/  BRA.U !UP0, `(.L_x_3899) ;  /* 0xffffffb5088c7547 */ /* 0x000fea000b83ffff */
[----:B------:R-:W-:-:S07]  /*6550*/  IMAD.WIDE R24, R49, 0x20, R32 ;  /* 0x0000002031187825 */ /* 0x000fce00078e0220 */
.L_x_3890:
[----:B------:R-:W3:Y:S02]  /*6560*/  LDCU UR8, c[0x0][0x3cc] ;  /* 0x00007980ff0877ac */ /* 0x000ee40008000800 */
[----:B---3--:R-:W-:-:S04]  /*6570*/  UISETP.LT.AND UP0, UPT, UR10, UR8, UPT ;  /* 0x000000080a00728c */ /* 0x008fc8000bf01270 */
[----:B------:R-:W-:-:S04]  /*6580*/  USEL UR8, UR10, UR8, UP0 ;  /* 0x000000080a087287 */ /* 0x000fc80008000000 */
[----:B------:R-:W-:-:S09]  /*6590*/  UISETP.GT.AND UP0, UPT, UR8, UR5, UPT ;  /* 0x000000050800728c */ /* 0x000fd2000bf04270 */
[----:B------:R-:W-:Y:S05]  /*65a0*/  BRA.U !UP0, `(.L_x_3900) ;  /* 0x0000001d087c7547 */ /* 0x000fea000b800000 */
[----:B------:R-:W3:Y:S01]  /*65b0*/  LDCU.64 UR6, c[0x0][0x3b8] ;  /* 0x00007700ff0677ac */ /* 0x000ee20008000a00 */
[----:B-1----:R-:W-:-:S04]  /*65c0*/  PRMT R0, R51, 0x9910, RZ ;  /* 0x0000991033007816 */ /* 0x002fc800000000ff */
[----:B------:R-:W-:-:S04]  /*65d0*/  ISETP.NE.AND P0, PT, R0, RZ, PT ;  /* 0x000000ff0000720c */ /* 0x000fc80003f05270 */
[----:B------:R-:W-:Y:S01]  /*65e0*/  ISETP.EQ.OR P0, PT, R52, 0x1, !P0 ;  /* 0x000000013400780c */ /* 0x000fe20004702670 */
[----:B---3--:R-:W-:-:S04]  /*65f0*/  UIMAD.WIDE.U32 UR6, UR5, 0x4, UR6 ;  /* 0x00000004050678a5 */ /* 0x008fc8000f8e0006 */
[----:B------:R-:W-:-:S04]  /*6600*/  UIADD3 UR9, UP0, UPT, UR6, 0x2, URZ ;  /* 0x0000000206097890 */ /* 0x000fc8000ff1e0ff */
[----:B------:R-:W-:Y:S02]  /*6610*/  UIADD3.X UR6, UPT, UPT, URZ, UR7, URZ, UP0, !UPT ;  /* 0x00000007ff067290 */ /* 0x000fe400087fe4ff */
[----:B------:R-:W-:-:S04]  /*6620*/  MOV R26, UR9 ;  /* 0x00000009001a7c02 */ /* 0x000fc80008000f00 */
[----:B------:R-:W-:-:S07]  /*6630*/  MOV R27, UR6 ;  /* 0x00000006001b7c02 */ /* 0x000fce0008000f00 */
.L_x_3905:
[----:B------:R-:W1:Y:S01]  /*6640*/  LDC R49, c[0x0][0x3ac] ;  /* 0x0000eb00ff317b82 */ /* 0x000e620000000800 */
[----:B------:R-:W-:Y:S01]  /*6650*/  ISETP.NE.AND P1, PT, R44, UR5, PT ;  /* 0x000000052c007c0c */ /* 0x000fe2000bf25270 */
[----:B0-----:R-:W3:-:S12]  /*6660*/  LDG.E.128.CONSTANT R28, desc[UR12][R24.64] ;  /* 0x0000000c181c7981 */ /* 0x001ed8000c1e9d00 */
[----:B------:R-:W-:Y:S01]  /*6670*/  @!P1 LEA R34, R50, R1, 0x3 ;  /* 0x0000000132229211 */ /* 0x000fe200078e18ff */
[----:B------:R-:W5:Y:S05]  /*6680*/  @!P1 LDG.E.U16.CONSTANT R0, desc[UR12][R26.64] ;  /* 0x0000000c1a009981 */ /* 0x000f6a000c1e9500 */
[----:B------:R-:W4:Y:S01]  /*6690*/  @!P1 LDL.64 R34, [R34+0x8] ;  /* 0x0000080022229983 */ /* 0x000f220000100a00 */
[----:B-1----:R-:W-:-:S04]  /*66a0*/  IMAD.WIDE R16, R49, 0x4, R24 ;  /* 0x0000000431107825 */ /* 0x002fc800078e0218 */
[C---:B------:R-:W-:Y:S02]  /*66b0*/  IMAD.WIDE R32, R49.reuse, 0x4, R16 ;  /* 0x0000000431207825 */ /* 0x040fe400078e0210 */
[----:B--2---:R-:W2:Y:S04]  /*66c0*/  LDG.E.128.CONSTANT R16, desc[UR12][R16.64] ;  /* 0x0000000c10107981 */ /* 0x004ea8000c1e9d00 */
[----:B------:R3:W2:Y:S01]  /*66d0*/  LDG.E.128.CONSTANT R20, desc[UR12][R32.64] ;  /* 0x0000000c20147981 */ /* 0x0006a2000c1e9d00 */
[----:B------:R-:W-:-:S04]  /*66e0*/  IMAD.WIDE R12, R49, 0x4, R32 ;  /* 0x00000004310c7825 */ /* 0x000fc800078e0220 */
[C---:B------:R-:W-:Y:S02]  /*66f0*/  IMAD.WIDE R8, R49.reuse, 0x4, R12 ;  /* 0x0000000431087825 */ /* 0x040fe400078e020c */
[----:B------:R-:W5:Y:S02]  /*6700*/  LDG.E.128.CONSTANT R12, desc[UR12][R12.64] ;  /* 0x0000000c0c0c7981 */ /* 0x000f64000c1e9d00 */
[----:B------:R-:W-:Y:S02]  /*6710*/  IMAD.WIDE R2, R49, 0x4, R8 ;  /* 0x0000000431027825 */ /* 0x000fe400078e0208 */
[----:B------:R-:W5:Y:S04]  /*6720*/  LDG.E.128.CONSTANT R8, desc[UR12][R8.64] ;  /* 0x0000000c08087981 */ /* 0x000f68000c1e9d00 */
[----:B------:R0:W5:Y:S01]  /*6730*/  LDG.E.128.CONSTANT R4, desc[UR12][R2.64] ;  /* 0x0000000c02047981 */ /* 0x000162000c1e9d00 */
[----:B------:R-:W-:-:S04]  /*6740*/  @!P1 IADD3 R36, PT, PT, R50, 0x1, RZ ;  /* 0x0000000132249810 */ /* 0x000fc80007ffe0ff */
[----:B------:R-:W-:Y:S01]  /*6750*/  @!P1 MOV R50, R36 ;  /* 0x0000002400329202 */ /* 0x000fe20000000f00 */
[----:B------:R-:W-:Y:S01]  /*6760*/  UISETP.NE.AND UP0, UPT, UR15, URZ, UPT ;  /* 0x000000ff0f00728c */ /* 0x000fe2000bf05270 */
[----:B---3--:R-:W-:Y:S02]  /*6770*/  LOP3.LUT R32, R28, 0x3f003f, RZ, 0xc0, !PT ;  /* 0x003f003f1c207812 */ /* 0x008fe400078ec0ff */
[--C-:B------:R-:W-:Y:S02]  /*6780*/  SHF.R.U32.HI R33, RZ, 0x6, R28.reuse ;  /* 0x00000006ff217819 */ /* 0x100fe4000001161c */
[----:B------:R-:W-:Y:S02]  /*6790*/  SHF.R.U32.HI R28, RZ, 0xc, R28 ;  /* 0x0000000cff1c7819 */ /* 0x000fe4000001161c */
[----:B------:R-:W-:Y:S02]  /*67a0*/  LOP3.LUT R55, R29, 0x3f003f, RZ, 0xc0, !PT ;  /* 0x003f003f1d377812 */ /* 0x000fe400078ec0ff */
[----:B------:R-:W-:-:S02]  /*67b0*/  SHF.R.U32.HI R56, RZ, 0x6, R29 ;  /* 0x00000006ff387819 */ /* 0x000fc4000001161d */
[----:B------:R-:W-:Y:S02]  /*67c0*/  LOP3.LUT R59, R30, 0x3f003f, RZ, 0xc0, !PT ;  /* 0x003f003f1e3b7812 */ /* 0x000fe400078ec0ff */
[----:B----4-:R-:W-:Y:S02]  /*67d0*/  @!P1 PRMT R40, R35, 0x7610, R40 ;  /* 0x0000761023289816 */ /* 0x010fe40000000028 */
[----:B------:R-:W-:Y:S02]  /*67e0*/  @!P1 PRMT R41, R34, 0x7610, R41 ;  /* 0x0000761022299816 */ /* 0x000fe40000000029 */
[----:B------:R-:W-:Y:S02]  /*67f0*/  @!P1 PRMT R40, R40, 0x7610, R35 ;  /* 0x0000761028289816 */ /* 0x000fe40000000023 */
[----:B------:R-:W-:Y:S02]  /*6800*/  @!P1 PRMT R41, R41, 0x7610, R34 ;  /* 0x0000761029299816 */ /* 0x000fe40000000022 */
[----:B------:R-:W-:-:S02]  /*6810*/  SHF.R.U32.HI R35, RZ, 0xc, R30 ;  /* 0x0000000cff237819 */ /* 0x000fc4000001161e */
[----:B------:R-:W-:Y:S02]  /*6820*/  SHF.R.U32.HI R34, RZ, 0xc, R29 ;  /* 0x0000000cff227819 */ /* 0x000fe4000001161d */
[----:B------:R-:W-:Y:S02]  /*6830*/  SHF.R.U32.HI R60, RZ, 0x6, R30 ;  /* 0x00000006ff3c7819 */ /* 0x000fe4000001161e */
[----:B------:R-:W-:Y:S02]  /*6840*/  SHF.R.U32.HI R58, RZ, 0xc, R31 ;  /* 0x0000000cff3a7819 */ /* 0x000fe4000001161f */
[--C-:B--2---:R-:W-:Y:S02]  /*6850*/  SHF.R.U32.HI R57, RZ, 0x8, R22.reuse ;  /* 0x00000008ff397819 */ /* 0x104fe40000011616 */
[----:B------:R-:W-:Y:S02]  /*6860*/  LOP3.LUT R39, R22, 0x3f003f, RZ, 0xc0, !PT ;  /* 0x003f003f16277812 */ /* 0x000fe400078ec0ff */
[----:B------:R-:W-:-:S02]  /*6870*/  SHF.R.U32.HI R38, RZ, 0x6, R22 ;  /* 0x00000006ff267819 */ /* 0x000fc40000011616 */
        /* <DEDUP_REMOVED lines=9> */
[----:B------:R-:W-:Y:S02]  /*6910*/  LOP3.LUT R43, R21, 0x3f003f, RZ, 0xc0, !PT ;  /* 0x003f003f152b7812 */ /* 0x000fe400078ec0ff */
[--C-:B------:R-:W-:Y:S02]  /*6920*/  SHF.R.U32.HI R42, RZ, 0x6, R21.reuse ;  /* 0x00000006ff2a7819 */ /* 0x100fe40000011615 */
[----:B------:R-:W-:-:S02]  /*6930*/  SHF.R.U32.HI R31, RZ, 0xa, R21 ;  /* 0x0000000aff1f7819 */ /* 0x000fc40000011615 */
[----:B------:R-:W-:Y:S02]  /*6940*/  LOP3.LUT R28, R35, 0xf000f, RZ, 0xc0, !PT ;  /* 0x000f000f231c7812 */ /* 0x000fe400078ec0ff */
[----:B------:R-:W-:Y:S02]  /*6950*/  LOP3.LUT R21, R34, 0xf000f, RZ, 0xc0, !PT ;  /* 0x000f000f22157812 */ /* 0x000fe400078ec0ff */
[--C-:B------:R-:W-:Y:S02]  /*6960*/  SHF.R.U32.HI R61, RZ, 0x8, R23.reuse ;  /* 0x00000008ff3d7819 */ /* 0x100fe40000011617 */
[----:B------:R-:W-:Y:S02]  /*6970*/  LOP3.LUT R58, R58, 0xf000f, RZ, 0xc0, !PT ;  /* 0x000f000f3a3a7812 */ /* 0x000fe400078ec0ff */
[----:B------:R-:W-:Y:S02]  /*6980*/  LOP3.LUT R37, R23, 0x3f003f, RZ, 0xc0, !PT ;  /* 0x003f003f17257812 */ /* 0x000fe400078ec0ff */
[----:B------:R-:W-:-:S02]  /*6990*/  SHF.R.U32.HI R36, RZ, 0x6, R23 ;  /* 0x00000006ff247819 */ /* 0x000fc40000011617 */
[----:B------:R-:W-:Y:S02]  /*69a0*/  SHF.R.U32.HI R68, RZ, 0xa, R23 ;  /* 0x0000000aff447819 */ /* 0x000fe40000011617 */
[----:B------:R-:W-:Y:S02]  /*69b0*/  LOP3.LUT R23, R28, 0x300030, R57, 0xf8, !PT ;  /* 0x003000301c177812 */ /* 0x000fe400078ef839 */
[----:B------:R-:W-:Y:S02]  /*69c0*/  LOP3.LUT R21, R21, 0x300030, R20, 0xf8, !PT ;  /* 0x0030003015157812 */ /* 0x000fe400078ef814 */
[----:B------:R-:W-:Y:S02]  /*69d0*/  LOP3.LUT R34, R16, 0x3f003f, RZ, 0xc0, !PT ;  /* 0x003f003f10227812 */ /* 0x000fe400078ec0ff */
[----:B------:R-:W-:Y:S02]  /*69e0*/  SHF.R.U32.HI R35, RZ, 0x6, R16 ;  /* 0x00000006ff237819 */ /* 0x000fe40000011610 */
[----:B------:R-:W-:-:S02]  /*69f0*/  SHF.R.U32.HI R28, RZ, 0xc, R17 ;  /* 0x0000000cff1c7819 */ /* 0x000fc40000011611 */
[----:B------:R-:W-:Y:S02]  /*6a00*/  LOP3.LUT R20, R58, 0x300030, R61, 0xf8, !PT ;  /* 0x003000303a147812 */ /* 0x000fe400078ef83d */
[----:B------:R-:W-:Y:S02]  /*6a10*/  SHF.R.U32.HI R16, RZ, 0xc, R16 ;  /* 0x0000000cff107819 */ /* 0x000fe40000011610 */
[----:B------:R-:W-:Y:S02]  /*6a20*/  LOP3.LUT R66, R19, 0x3f003f, RZ, 0xc0, !PT ;  /* 0x003f003f13427812 */ /* 0x000fe400078ec0ff */
[----:B------:R-:W-:Y:S02]  /*6a30*/  SHF.R.U32.HI R67, RZ, 0x6, R19 ;  /* 0x00000006ff437819 */ /* 0x000fe40000011613 */
[----:B------:R-:W-:Y:S02]  /*6a40*/  LOP3.LUT R61, R18, 0x3f003f, RZ, 0xc0, !PT ;  /* 0x003f003f123d7812 */ /* 0x000fe400078ec0ff */
[----:B------:R-:W-:-:S02]  /*6a50*/  SHF.R.U32.HI R62, RZ, 0x6, R18 ;  /* 0x00000006ff3e7819 */ /* 0x000fc40000011612 */
[----:B------:R-:W-:Y:S02]  /*6a60*/  SHF.R.U32.HI R19, RZ, 0xc, R19 ;  /* 0x0000000cff137819 */ /* 0x000fe40000011613 */
[----:B------:R-:W-:Y:S02]  /*6a70*/  SHF.R.U32.HI R18, RZ, 0xc, R18 ;  /* 0x0000000cff127819 */ /* 0x000fe40000011612 */
[----:B------:R-:W-:Y:S02]  /*6a80*/  LOP3.LUT R57, R17, 0x3f003f, RZ, 0xc0, !PT ;  /* 0x003f003f11397812 */ /* 0x000fe400078ec0ff */
        /* <DEDUP_REMOVED lines=86> */
[----:B0-----:R-:W-:Y:S06]  /*6ff0*/  BRA.U !UP0, `(.L_x_3901) ;  /* 0x0000000108a87547 */ /* 0x001fec000b800000 */
        /* <DEDUP_REMOVED lines=42> */
.L_x_3901:
        /* <DEDUP_REMOVED lines=43> */
.L_x_3902:
[--C-:B-----5:R-:W-:Y:S02]  /*7550*/  SHF.R.U32.HI R22, RZ, 0xc, R13.reuse ;  /* 0x0000000cff167819 */ /* 0x120fe4000001160d */
[----:B------:R-:W-:Y:S02]  /*7560*/  LOP3.LUT R16, R12, 0x3f003f, RZ, 0xc0, !PT ;  /* 0x003f003f0c107812 */ /* 0x000fe400078ec0ff */
[----:B------:R-:W-:Y:S02]  /*7570*/  SHF.R.U32.HI R17, RZ, 0x6, R12 ;  /* 0x00000006ff117819 */ /* 0x000fe4000001160c */
[----:B------:R-:W-:Y:S02]  /*7580*/  LOP3.LUT R20, R13, 0x3f003f, RZ, 0xc0, !PT ;  /* 0x003f003f0d147812 */ /* 0x000fe400078ec0ff */
[----:B------:R-:W-:Y:S02]  /*7590*/  SHF.R.U32.HI R21, RZ, 0x6, R13 ;  /* 0x00000006ff157819 */ /* 0x000fe4000001160d */
[----:B------:R-:W-:-:S02]  /*75a0*/  LOP3.LUT R29, R14, 0x3f003f, RZ, 0xc0, !PT ;  /* 0x003f003f0e1d7812 */ /* 0x000fc400078ec0ff */
[--C-:B------:R-:W-:Y:S02]  /*75b0*/  SHF.R.U32.HI R32, RZ, 0x6, R14.reuse ;  /* 0x00000006ff207819 */ /* 0x100fe4000001160e */
[----:B------:R-:W-:Y:S02]  /*75c0*/  SHF.R.U32.HI R31, RZ, 0xc, R14 ;  /* 0x0000000cff1f7819 */ /* 0x000fe4000001160e */
        /* <DEDUP_REMOVED lines=25> */
[----:B------:R-:W-:Y:S02]  /*7760*/  LOP3.LUT R4, R8, 0x3f003f, RZ, 0xc0, !PT ;  /* 0x003f003f08047812 */ /* 0x000fe400078ec0ff */
[----:B------:R-:W-:Y:S02]  /*7770*/  SHF.R.U32.HI R5, RZ, 0x6, R8 ;  /* 0x00000006ff057819 */ /* 0x000fe40000011608 */
[----:B------:R-:W-:-:S02]  /*7780*/  LOP3.LUT R7, R12, 0x300030, R13, 0xf8, !PT ;  /* 0x003000300c077812 */ /* 0x000fc400078ef80d */
[----:B------:R-:W-:Y:S02]  /*7790*/  LOP3.LUT R57, R33, 0x300030, R42, 0xf8, !PT ;  /* 0x0030003021397812 */ /* 0x000fe400078ef82a */
[----:B------:R-:W-:Y:S02]  /*77a0*/  SHF.R.U32.HI R8, RZ, 0xc, R8 ;  /* 0x0000000cff087819 */ /* 0x000fe40000011608 */
[----:B------:R-:W-:Y:S02]  /*77b0*/  SHF.R.U32.HI R12, RZ, 0xc, R9 ;  /* 0x0000000cff0c7819 */ /* 0x000fe40000011609 */
        /* <DEDUP_REMOVED lines=23> */
[----:B------:R-:W-:Y:S01]  /*7930*/  LOP3.LUT R58, R8, 0x300030, R55, 0xf8, !PT ;  /* 0x00300030083a7812 */ /* 0x000fe200078ef837 */
[----:B------:R-:W-:Y:S01]  /*7940*/  HADD2 R17, R17, -1056, -1056 ;  /* 0xe420e42011117430 */ /* 0x000fe20000000000 */
[----:B------:R-:W-:Y:S02]  /*7950*/  LOP3.LUT R21, R6, 0x64006400, RZ, 0xfc, !PT ;  /* 0x6400640006157812 */ /* 0x000fe400078efcff */
[----:B------:R-:W-:Y:S02]  /*7960*/  LOP3.LUT R56, R54, 0x3f003f, RZ, 0xc0, !PT ;  /* 0x003f003f36387812 */ /* 0x000fe400078ec0ff */
[----:B------:R-:W-:Y:S01]  /*7970*/  LOP3.LUT R9, R9, 0x300030, R14, 0xf8, !PT ;  /* 0x0030003009097812 */ /* 0x000fe200078ef80e */
[----:B------:R-:W-:Y:S01]  /*7980*/  HADD2 R21, R21, -1056, -1056 ;  /* 0xe420e42015157430 */ /* 0x000fe20000000000 */
[----:B------:R-:W-:Y:S02]  /*7990*/  LOP3.LUT R11, R11, 0x300030, R28, 0xf8, !PT ;  /* 0x003000300b0b7812 */ /* 0x000fe400078ef81c */
[----:B------:R-:W-:-:S02]  /*79a0*/  LOP3.LUT R10, R10, 0x300030, R37, 0xf8, !PT ;  /* 0x003000300a0a7812 */ /* 0x000fc400078ef825 */
        /* <DEDUP_REMOVED lines=105> */
.L_x_3903:
[----:B------:R-:W-:Y:S02]  /*8040*/  @!P1 IADD3 R44, PT, PT, R0, UR5, RZ ;  /* 0x00000005002c9c10 */ /* 0x000fe4000fffe0ff */
        /* <DEDUP_REMOVED lines=45> */
.L_x_3904:
        /* <DEDUP_REMOVED lines=8> */
.L_x_3900:
[----:B------:R-:W3:Y:S02]  /*83a0*/  LDCU UR6, c[0x0][0x3d0] ;  /* 0x00007a00ff0677ac */ /* 0x000ee40008000800 */
[----:B---3--:R-:W-:-:S04]  /*83b0*/  UISETP.LT.AND UP0, UPT, UR10, UR6, UPT ;  /* 0x000000060a00728c */ /* 0x008fc8000bf01270 */
[----:B------:R-:W-:-:S04]  /*83c0*/  USEL UR10, UR10, UR6, UP0 ;  /* 0x000000060a0a7287 */ /* 0x000fc80008000000 */
[----:B------:R-:W-:-:S09]  /*83d0*/  UISETP.GT.AND UP0, UPT, UR10, UR5, UPT ;  /* 0x000000050a00728c */ /* 0x000fd2000bf04270 */
[----:B------:R-:W-:Y:S05]  /*83e0*/  BRA.U !UP0, `(.L_x_3906) ;  /* 0x0000001908ec7547 */ /* 0x000fea000b800000 */
[----:B------:R-:W3:Y:S01]  /*83f0*/  LDCU.64 UR6, c[0x0][0x3b8] ;  /* 0x00007700ff0677ac */ /* 0x000ee20008000a00 */
[----:B-1----:R-:W-:Y:S01]  /*8400*/  PRMT R0, R51, 0x9910, RZ ;  /* 0x0000991033007816 */ /* 0x002fe200000000ff */
[----:B------:R-:W-:-:S03]  /*8410*/  UIADD3 UR4, UPT, UPT, UR4, 0x80, URZ ;  /* 0x0000008004047890 */ /* 0x000fc6000fffe0ff */
[----:B------:R-:W-:-:S04]  /*8420*/  ISETP.NE.AND P0, PT, R0, RZ, PT ;  /* 0x000000ff0000720c */ /* 0x000fc80003f05270 */
[----:B------:R-:W-:Y:S01]  /*8430*/  ISETP.EQ.OR P0, PT, R52, 0x1, !P0 ;  /* 0x000000013400780c */ /* 0x000fe20004702670 */
[----:B---3--:R-:W-:-:S04]  /*8440*/  UIMAD.WIDE.U32 UR6, UR5, 0x4, UR6 ;  /* 0x00000004050678a5 */ /* 0x008fc8000f8e0006 */
[----:B------:R-:W-:-:S04]  /*8450*/  UIADD3 UR8, UP0, UPT, UR6, 0x2, URZ ;  /* 0x0000000206087890 */ /* 0x000fc8000ff1e0ff */
[----:B------:R-:W-:-:S12]  /*8460*/  UIADD3.X UR6, UPT, UPT, URZ, UR7, URZ, UP0, !UPT ;  /* 0x00000007ff067290 */ /* 0x000fd800087fe4ff */
.L_x_3909:
[----:B------:R-:W1:Y:S01]  /*8470*/  LDC R49, c[0x0][0x3ac] ;  /* 0x0000eb00ff317b82 */ /* 0x000e620000000800 */
[----:B------:R-:W-:Y:S01]  /*8480*/  ISETP.NE.AND P1, PT, R44, UR5, PT ;  /* 0x000000052c007c0c */ /* 0x000fe2000bf25270 */
[----:B------:R3:W4:-:S12]  /*8490*/  LDG.E.128.CONSTANT R20, desc[UR12][R24.64] ;  /* 0x0000000c18147981 */ /* 0x000718000c1e9d00 */
[----:B------:R-:W-:-:S06]  /*84a0*/  @!P1 LEA R34, R50, R1, 0x3 ;  /* 0x0000000132229211 */ /* 0x000fcc00078e18ff */
[----:B------:R-:W4:Y:S01]  /*84b0*/  @!P1 LDL.64 R34, [R34+0x8] ;  /* 0x0000080022229983 */ /* 0x000f220000100a00 */
[----:B-1----:R-:W-:-:S05]  /*84c0*/  IMAD.WIDE R26, R49, 0x4, R24 ;  /* 0x00000004311a7825 */ /* 0x002fca00078e0218 */
[----:B0-2---:R0:W2:Y:S01]  /*84d0*/  LDG.E.128.CONSTANT R16, desc[UR12][R26.64] ;  /* 0x0000000c1a107981 */ /* 0x0050a2000c1e9d00 */
[----:B------:R-:W-:-:S05]  /*84e0*/  IMAD.WIDE R28, R49, 0x4, R26 ;  /* 0x00000004311c7825 */ /* 0x000fca00078e021a */
[----:B------:R4:W2:Y:S01]  /*84f0*/  LDG.E.128.CONSTANT R12, desc[UR12][R28.64] ;  /* 0x0000000c1c0c7981 */ /* 0x0008a2000c1e9d00 */
[----:B------:R-:W-:-:S05]  /*8500*/  IMAD.WIDE R30, R49, 0x4, R28 ;  /* 0x00000004311e7825 */ /* 0x000fca00078e021c */
[----:B------:R1:W2:Y:S01]  /*8510*/  LDG.E.128.CONSTANT R8, desc[UR12][R30.64] ;  /* 0x0000000c1e087981 */ /* 0x0002a2000c1e9d00 */
[----:B------:R-:W-:-:S05]  /*8520*/  IMAD.WIDE R2, R49, 0x4, R30 ;  /* 0x0000000431027825 */ /* 0x000fca00078e021e */
[----:B------:R-:W2:Y:S01]  /*8530*/  LDG.E.128.CONSTANT R4, desc[UR12][R2.64] ;  /* 0x0000000c02047981 */ /* 0x000ea2000c1e9d00 */
[----:B------:R-:W-:Y:S02]  /*8540*/  MOV R32, UR8 ;  /* 0x0000000800207c02 */ /* 0x000fe40008000f00 */
[----:B------:R-:W-:Y:S02]  /*8550*/  MOV R33, UR6 ;  /* 0x0000000600217c02 */ /* 0x000fe40008000f00 */
[----:B---3--:R-:W-:-:S03]  /*8560*/  MOV R24, 0x2800 ;  /* 0x0000280000187802 */ /* 0x008fc60000000f00 */
[----:B------:R3:W5:Y:S01]  /*8570*/  @!P1 LDG.E.U16.CONSTANT R0, desc[UR12][R32.64] ;  /* 0x0000000c20009981 */ /* 0x000762000c1e9500 */
[----:B0-----:R-:W-:Y:S01]  /*8580*/  PRMT R26, R24, 0x7610, R26 ;  /* 0x00007610181a7816 */ /* 0x001fe2000000001a */
[----:B------:R-:W-:Y:S01]  /*8590*/  UISETP.NE.AND UP0, UPT, UR15, URZ, UPT ;  /* 0x000000ff0f00728c */ /* 0x000fe2000bf05270 */
[----:B----4-:R-:W-:Y:S02]  /*85a0*/  SHF.R.U32.HI R28, RZ, 0xf, R20 ;  /* 0x0000000fff1c7819 */ /* 0x010fe40000011614 */
[----:B------:R-:W-:Y:S02]  /*85b0*/  SHF.R.U32.HI R29, RZ, 0xf, R21 ;  /* 0x0000000fff1d7819 */ /* 0x000fe40000011615 */
[C---:B------:R-:W-:Y:S02]  /*85c0*/  LOP3.LUT R75, R22.reuse, 0x1f001f, RZ, 0xc0, !PT ;  /* 0x001f001f164b7812 */ /* 0x040fe400078ec0ff */
[----:B------:R-:W-:Y:S02]  /*85d0*/  SHF.R.U32.HI R74, RZ, 0xa, R22 ;  /* 0x0000000aff4a7819 */ /* 0x000fe40000011616 */
[----:B------:R-:W-:-:S02]  /*85e0*/  LOP3.LUT R24, R22, 0x3e003e0, RZ, 0xc0, !PT ;  /* 0x03e003e016187812 */ /* 0x000fc400078ec0ff */
[----:B-1----:R-:W-:Y:S02]  /*85f0*/  SHF.R.U32.HI R30, RZ, 0xf, R22 ;  /* 0x0000000fff1e7819 */ /* 0x002fe40000011616 */
[C---:B------:R-:W-:Y:S02]  /*8600*/  LOP3.LUT R39, R20.reuse, 0x1f001f, RZ, 0xc0, !PT ;  /* 0x001f001f14277812 */ /* 0x040fe400078ec0ff */
[----:B------:R-:W-:Y:S02]  /*8610*/  SHF.R.U32.HI R38, RZ, 0xa, R20 ;  /* 0x0000000aff267819 */ /* 0x000fe40000011614 */
[----:B------:R-:W-:Y:S02]  /*8620*/  LOP3.LUT R25, R20, 0x3e003e0, RZ, 0xc0, !PT ;  /* 0x03e003e014197812 */ /* 0x000fe400078ec0ff */
[----:B------:R-:W-:Y:S02]  /*8630*/  @!P1 PRMT R41, R34, 0x7610, R41 ;  /* 0x0000761022299816 */ /* 0x000fe40000000029 */
[----:B------:R-:W-:-:S02]  /*8640*/  LOP3.LUT R77, R23, 0x1f001f, RZ, 0xc0, !PT ;  /* 0x001f001f174d7812 */ /* 0x000fc400078ec0ff */
[--C-:B------:R-:W-:Y:S02]  /*8650*/  SHF.R.U32.HI R76, RZ, 0xa, R23.reuse ;  /* 0x0000000aff4c7819 */ /* 0x100fe40000011617 */
[----:B------:R-:W-:Y:S02]  /*8660*/  LOP3.LUT R22, R23, 0x3e003e0, RZ, 0xc0, !PT ;  /* 0x03e003e017167812 */ /* 0x000fe400078ec0ff */
[----:B---3--:R-:W-:Y:S02]  /*8670*/  SHF.R.U32.HI R33, RZ, 0xf, R23 ;  /* 0x0000000fff217819 */ /* 0x008fe40000011617 */
[C---:B--2---:R-:W-:Y:S02]  /*8680*/  LOP3.LUT R65, R16.reuse, 0x1f001f, RZ, 0xc0, !PT ;  /* 0x001f001f10417812 */ /* 0x044fe400078ec0ff */
        /* <DEDUP_REMOVED lines=23> */
[----:B------:R-:W-:Y:S02]  /*8800*/  LOP3.LUT R29, R28, 0x20002, R23, 0xf8, !PT ;  /* 0x000200021c1d7812 */ /* 0x000fe400078ef817 */
[----:B------:R-:W-:Y:S02]  /*8810*/  LOP3.LUT R30, R18, 0x20002, R31, 0xf8, !PT ;  /* 0x00020002121e7812 */ /* 0x000fe400078ef81f */
        /* <DEDUP_REMOVED lines=11> */
[----:B------:R-:W-:Y:S02]  /*88d0*/  LOP3.LUT R31, R19, 0x20002, R32, 0xf8, !PT ;  /* 0x00020002131f7812 */ /* 0x000fe400078ef820 */
[----:B------:R-:W-:-:S02]  /*88e0*/  LOP3.LUT R34, R33, 0x20002, R34, 0xf8, !PT ;  /* 0x0002000221227812 */ /* 0x000fc400078ef822 */
[----:B------:R-:W-:Y:S02]  /*88f0*/  SHF.R.U32.HI R15, RZ, 0xd, R15 ;  /* 0x0000000dff0f7819 */ /* 0x000fe4000001160f */
[----:B------:R-:W-:Y:S02]  /*8900*/  @!P1 PRMT R40, R35, 0x7610, R40 ;  /* 0x0000761023289816 */ /* 0x000fe40000000028 */
        /* <DEDUP_REMOVED lines=11> */
[----:B------:R-:W-:Y:S02]  /*89c0*/  LOP3.LUT R29, R29, 0x40004, R12, 0xf8, !PT ;  /* 0x000400041d1d7812 */ /* 0x000fe400078ef80c */
[----:B------:R-:W-:Y:S02]  /*89d0*/  LOP3.LUT R30, R30, 0x40004, R13, 0xf8, !PT ;  /* 0x000400041e1e7812 */ /* 0x000fe400078ef80d */
[----:B------:R-:W-:Y:S02]  /*89e0*/  SHF.R.U32.HI R8, RZ, 0xc, R8 ;  /* 0x0000000cff087819 */ /* 0x000fe40000011608 */
[----:B------:R-:W-:Y:S02]  /*89f0*/  SHF.R.U32.HI R9, RZ, 0xc, R9 ;  /* 0x0000000cff097819 */ /* 0x000fe40000011609 */
[----:B------:R-:W-:-:S02]  /*8a00*/  LOP3.LUT R68, R11, 0x1f001f, RZ, 0xc0, !PT ;  /* 0x001f001f0b447812 */ /* 0x000fc400078ec0ff */
[----:B------:R-:W-:Y:S02]  /*8a10*/  SHF.R.U32.HI R67, RZ, 0xa, R11 ;  /* 0x0000000aff437819 */ /* 0x000fe4000001160b */
[----:B------:R-:W-:Y:S02]  /*8a20*/  LOP3.LUT R85, R11, 0x3e003e0, RZ, 0xc0, !PT ;  /* 0x03e003e00b557812 */ /* 0x000fe400078ec0ff */
[----:B------:R-:W-:Y:S02]  /*8a30*/  LOP3.LUT R17, R17, 0x64006400, RZ, 0xfc, !PT ;  /* 0x6400640011117812 */ /* 0x000fe400078efcff */
[----:B------:R-:W-:Y:S02]  /*8a40*/  LOP3.LUT R34, R34, 0x40004, R15, 0xf8, !PT ;  /* 0x0004000422227812 */ /* 0x000fe400078ef80f */
[----:B------:R-:W-:Y:S02]  /*8a50*/  SHF.R.U32.HI R11, RZ, 0xc, R11 ;  /* 0x0000000cff0b7819 */ /* 0x000fe4000001160b */
[----:B------:R-:W-:Y:S01]  /*8a60*/  @!P1 PRMT R40, R40, 0x7610, R35 ;  /* 0x0000761028289816 */ /* 0x000fe20000000023 */
[----:B------:R-:W-:Y:S01]  /*8a70*/  HFMA2 R35, R25, R26.H0_H0, -48, -48 ;  /* 0xd200d20019237431 */ /* 0x000fe2000004001a */
[----:B------:R-:W-:-:S02]  /*8a80*/  LOP3.LUT R62, R10, 0x1f001f, RZ, 0xc0, !PT ;  /* 0x001f001f0a3e7812 */ /* 0x000fc400078ec0ff */
[----:B------:R-:W-:Y:S02]  /*8a90*/  SHF.R.U32.HI R63, RZ, 0xa, R10 ;  /* 0x0000000aff3f7819 */ /* 0x000fe4000001160a */
[----:B------:R-:W-:Y:S02]  /*8aa0*/  LOP3.LUT R82, R10, 0x3e003e0, RZ, 0xc0, !PT ;  /* 0x03e003e00a527812 */ /* 0x000fe400078ec0ff */
[----:B------:R-:W-:Y:S02]  /*8ab0*/  LOP3.LUT R31, R31, 0x40004, R14, 0xf8, !PT ;  /* 0x000400041f1f7812 */ /* 0x000fe400078ef80e */
[----:B------:R-:W-:Y:S02]  /*8ac0*/  SHF.R.U32.HI R10, RZ, 0xc, R10 ;  /* 0x0000000cff0a7819 */ /* 0x000fe4000001160a */
[----:B------:R-:W-:Y:S02]  /*8ad0*/  LOP3.LUT R29, R29, 0x80008, R8, 0xf8, !PT ;  /* 0x000800081d1d7812 */ /* 0x000fe400078ef808 */
[----:B------:R-:W-:-:S02]  /*8ae0*/  LOP3.LUT R30, R30, 0x80008, R9, 0xf8, !PT ;  /* 0x000800081e1e7812 */ /* 0x000fc400078ef809 */
[C---:B------:R-:W-:Y:S02]  /*8af0*/  LOP3.LUT R79, R4.reuse, 0x3e003e0, RZ, 0xc0, !PT ;  /* 0x03e003e0044f7812 */ /* 0x040fe400078ec0ff */
[----:B------:R-:W-:Y:S02]  /*8b00*/  LOP3.LUT R81, R5, 0x3e003e0, RZ, 0xc0, !PT ;  /* 0x03e003e005517812 */ /* 0x000fe400078ec0ff */
[----:B------:R-:W-:Y:S02]  /*8b10*/  LOP3.LUT R8, R4, 0x1f001f, RZ, 0xc0, !PT ;  /* 0x001f001f04087812 */ /* 0x000fe400078ec0ff */
[----:B------:R-:W-:Y:S02]  /*8b20*/  SHF.R.U32.HI R9, RZ, 0xa, R4 ;  /* 0x0000000aff097819 */ /* 0x000fe40000011604 */
[C---:B------:R-:W-:Y:S02]  /*8b30*/  LOP3.LUT R86, R7.reuse, 0x3e003e0, RZ, 0xc0, !PT ;  /* 0x03e003e007567812 */ /* 0x040fe400078ec0ff */
[----:B------:R-:W-:-:S02]  /*8b40*/  LOP3.LUT R15, R7, 0x1f001f, RZ, 0xc0, !PT ;  /* 0x001f001f070f7812 */ /* 0x000fc400078ec0ff */
[----:B------:R-:W-:Y:S02]  /*8b50*/  SHF.R.U32.HI R14, RZ, 0xa, R7 ;  /* 0x0000000aff0e7819 */ /* 0x000fe40000011607 */
[----:B------:R-:W-:Y:S01]  /*8b60*/  LOP3.LUT R25, R28, 0x64006400, RZ, 0xfc, !PT ;  /* 0x640064001c197812 */ /* 0x000fe200078efcff */
[----:B------:R-:W-:Y:S01]  /*8b70*/  HFMA2 R28, R17, R26.H0_H0, -48, -48 ;  /* 0xd200d200111c7431 */ /* 0x000fe2000004001a */
[----:B------:R-:W-:Y:S02]  /*8b80*/  LOP3.LUT R34, R34, 0x80008, R11, 0xf8, !PT ;  /* 0x0008000822227812 */ /* 0x000fe400078ef80b */
[----:B------:R-:W-:Y:S02]  /*8b90*/  SHF.R.U32.HI R4, RZ, 0xb, R4 ;  /* 0x0000000bff047819 */ /* 0x000fe40000011604 */
[----:B------:R-:W-:Y:S02]  /*8ba0*/  SHF.R.U32.HI R7, RZ, 0xb, R7 ;  /* 0x0000000bff077819 */ /* 0x000fe40000011607 */
[----:B------:R-:W-:-:S02]  /*8bb0*/  LOP3.LUT R27, R27, 0x64006400, RZ, 0xfc, !PT ;  /* 0x640064001b1b7812 */ /* 0x000fc400078efcff */
[----:B------:R-:W-:Y:S02]  /*8bc0*/  LOP3.LUT R17, R78, 0x64006400, RZ, 0xfc, !PT ;  /* 0x640064004e117812 */ /* 0x000fe400078efcff */
[----:B------:R-:W-:Y:S02]  /*8bd0*/  LOP3.LUT R32, R31, 0x80008, R10, 0xf8, !PT ;  /* 0x000800081f207812 */ /* 0x000fe400078ef80a */
[----:B------:R-:W-:Y:S02]  /*8be0*/  LOP3.LUT R79, R79, 0x64006400, RZ, 0xfc, !PT ;  /* 0x640064004f4f7812 */ /* 0x000fe400078efcff */
[----:B------:R-:W-:Y:S02]  /*8bf0*/  LOP3.LUT R81, R81, 0x64006400, RZ, 0xfc, !PT ;  /* 0x6400640051517812 */ /* 0x000fe400078efcff */
[----:B------:R-:W-:Y:S02]  /*8c00*/  LOP3.LUT R10, R5, 0x1f001f, RZ, 0xc0, !PT ;  /* 0x001f001f050a7812 */ /* 0x000fe400078ec0ff */
[----:B------:R-:W-:-:S02]  /*8c10*/  SHF.R.U32.HI R11, RZ, 0xa, R5 ;  /* 0x0000000aff0b7819 */ /* 0x000fc40000011605 */
[----:B------:R-:W-:Y:S02]  /*8c20*/  SHF.R.U32.HI R5, RZ, 0xb, R5 ;  /* 0x0000000bff057819 */ /* 0x000fe40000011605 */
[----:B------:R-:W-:Y:S02]  /*8c30*/  LOP3.LUT R4, R29, 0x100010, R4, 0xf8, !PT ;  /* 0x001000101d047812 */ /* 0x000fe400078ef804 */
[----:B------:R-:W-:Y:S01]  /*8c40*/  LOP3.LUT R7, R34, 0x100010, R7, 0xf8, !PT ;  /* 0x0010001022077812 */ /* 0x000fe200078ef807 */
[-C--:B------:R-:W-:Y:S01]  /*8c50*/  HFMA2 R34, R27, R26.reuse.H0_H0, -48, -48 ;  /* 0xd200d2001b227431 */ /* 0x080fe2000004001a */
[----:B------:R-:W-:Y:S02]  /*8c60*/  SHF.R.U32.HI R31, RZ, 0xb, R6 ;  /* 0x0000000bff1f7819 */ /* 0x000fe40000011606 */
        /* <DEDUP_REMOVED lines=11> */
[C---:B------:R-:W-:Y:S02]  /*8d20*/  LOP3.LUT R12, R6.reuse, 0x1f001f, RZ, 0xc0, !PT ;  /* 0x001f001f060c7812 */ /* 0x040fe400078ec0ff */
[----:B------:R-:W-:Y:S02]  /*8d30*/  SHF.R.U32.HI R13, RZ, 0xa, R6 ;  /* 0x0000000aff0d7819 */ /* 0x000fe40000011606 */
[----:B------:R-:W-:Y:S02]  /*8d40*/  LOP3.LUT R84, R6, 0x3e003e0, RZ, 0xc0, !PT ;  /* 0x03e003e006547812 */ /* 0x000fe400078ec0ff */
[----:B------:R-:W-:Y:S02]  /*8d50*/  LOP3.LUT R21, R21, 0x64006400, RZ, 0xfc, !PT ;  /* 0x6400640015157812 */ /* 0x000fe400078efcff */
[----:B------:R-:W-:Y:S02]  /*8d60*/  LOP3.LUT R6, R30, 0x100010, R5, 0xf8, !PT ;  /* 0x001000101e067812 */ /* 0x000fe400078ef805 */
[----:B------:R-:W-:-:S02]  /*8d70*/  LOP3.LUT R79, R74, 0x1f001f, RZ, 0xc0, !PT ;  /* 0x001f001f4a4f7812 */ /* 0x000fc400078ec0ff */
[----:B------:R-:W-:Y:S02]  /*8d80*/  LOP3.LUT R81, R76, 0x1f001f, RZ, 0xc0, !PT ;  /* 0x001f001f4c517812 */ /* 0x000fe400078ec0ff */
[----:B------:R-:W-:Y:S02]  /*8d90*/  LOP3.LUT R5, R32, 0x100010, R31, 0xf8, !PT ;  /* 0x0010001020057812 */ /* 0x000fe400078ef81f */
        /* <DEDUP_REMOVED lines=83> */
[----:B------:R-:W-:Y:S02]  /*92d0*/  HADD2 R62, R69, -1040, -1040 ;  /* 0xe410e410453e7430 */ /* 0x000fe40000000000 */
        /* <DEDUP_REMOVED lines=8> */
[----:B------:R-:W-:Y:S02]  /*9360*/  HADD2 R57, R65, -1040, -1040 ;  /* 0xe410e41041397430 */ /* 0x000fe40000000000 */
[----:B------:R-:W-:Y:S02]  /*9370*/  HADD2 R63, R73, -1040, -1040 ;  /* 0xe410e410493f7430 */ /* 0x000fe40000000000 */
[----:B------:R-:W-:Y:S02]  /*9380*/  HADD2 R69, R72, -1040, -1040 ;  /* 0xe410e41048457430 */ /* 0x000fe40000000000 */
[----:B------:R-:W-:Y:S01]  /*9390*/  HADD2 R71, R76, -1040, -1040 ;  /* 0xe410e4104c477430 */ /* 0x000fe20000000000 */
[----:B------:R-:W-:Y:S01]  /*93a0*/  @!P1 IADD3 R78, PT, PT, R50, 0x1, RZ ;  /* 0x00000001324e9810 */ /* 0x000fe20007ffe0ff */
        /* <DEDUP_REMOVED lines=105> */
.L_x_3907:
[----:B------:R-:W-:Y:S02]  /*9a40*/  @!P1 MOV R50, R78 ;  /* 0x0000004e00329202 */ /* 0x000fe40000000f00 */
[----:B-----5:R-:W-:Y:S01]  /*9a50*/  @!P1 IADD3 R44, PT, PT, R0, UR5, RZ ;  /* 0x00000005002c9c10 */ /* 0x020fe2000fffe0ff */
        /* <DEDUP_REMOVED lines=15> */
[----:B------:R-:W-:Y:S01]  /*9b50*/  HFMA2 R6, R42, R6, R4 ;  /* 0x000000062a067231 */ /* 0x000fe20000000004 */
[----:B------:R-:W0:Y:S03]  /*9b60*/  LDS.128 R12, [UR4+0x20] ;  /* 0x00002004ff0c7984 */ /* 0x000e260008000c00 */
[----:B------:R-:W-:-:S02]  /*9b70*/  HFMA2 R6, R54, R7, R6 ;  /* 0x0000000736067231 */ /* 0x000fc40000000006 */
[-C--:B------:R-:W-:Y:S02]  /*9b80*/  HFMA2 R4, R57, R7.reuse, R0 ;  /* 0x0000000739047231 */ /* 0x080fe40000000000 */
[-C--:B-1----:R-:W-:Y:S02]  /*9b90*/  HFMA2 R0, R30, R8.reuse, R5 ;  /* 0x000000081e007231 */ /* 0x082fe40000000005 */
[----:B------:R-:W-:Y:S02]  /*9ba0*/  HFMA2 R32, R55, R7, R32 ;  /* 0x0000000737207231 */ /* 0x000fe40000000020 */
[----:B------:R-:W-:Y:S02]  /*9bb0*/  HFMA2 R6, R28, R8, R6 ;  /* 0x000000081c067231 */ /* 0x000fe40000000006 */
[-C--:B------:R-:W-:Y:S02]  /*9bc0*/  HFMA2 R0, R59, R9.reuse, R0 ;  /* 0x000000093b007231 */ /* 0x080fe40000000000 */
[----:B------:R-:W-:-:S02]  /*9bd0*/  HFMA2 R6, R61, R9, R6 ;  /* 0x000000093d067231 */ /* 0x000fc40000000006 */
[-C--:B------:R-:W-:Y:S02]  /*9be0*/  HFMA2 R4, R31, R8.reuse, R4 ;  /* 0x000000081f047231 */ /* 0x080fe40000000004 */
[----:B------:R-:W-:Y:S02]  /*9bf0*/  HFMA2 R32, R29, R8, R32 ;  /* 0x000000081d207231 */ /* 0x000fe40000000020 */
[----:B------:R-:W-:-:S04]  /*9c00*/  HFMA2 R8, R63, R10, R0 ;  /* 0x0000000a3f087231 */ /* 0x000fc80000000000 */
[----:B------:R-:W-:Y:S02]  /*9c10*/  HFMA2 R8, R25, R11, R8 ;  /* 0x0000000b19087231 */ /* 0x000fe40000000008 */
[-C--:B------:R-:W-:Y:S02]  /*9c20*/  HFMA2 R5, R58, R9.reuse, R4 ;  /* 0x000000093a057231 */ /* 0x080fe40000000004 */
[----:B------:R-:W-:Y:S02]  /*9c30*/  HFMA2 R32, R60, R9, R32 ;  /* 0x000000093c207231 */ /* 0x000fe40000000020 */
[-C--:B------:R-:W-:Y:S02]  /*9c40*/  HFMA2 R5, R62, R10.reuse, R5 ;  /* 0x0000000a3e057231 */ /* 0x080fe40000000005 */
[-C--:B------:R-:W-:Y:S02]  /*9c50*/  HFMA2 R32, R64, R10.reuse, R32 ;  /* 0x0000000a40207231 */ /* 0x080fe40000000020 */
[----:B------:R-:W-:-:S04]  /*9c60*/  HFMA2 R10, R65, R10, R6 ;  /* 0x0000000a410a7231 */ /* 0x000fc80000000006 */
[-C--:B------:R-:W-:Y:S02]  /*9c70*/  HFMA2 R10, R23, R11.reuse, R10 ;  /* 0x0000000b170a7231 */ /* 0x080fe4000000000a */
[-C--:B------:R-:W-:Y:S02]  /*9c80*/  HFMA2 R0, R27, R11.reuse, R5 ;  /* 0x0000000b1b007231 */ /* 0x080fe40000000005 */
[----:B------:R-:W1:Y:S01]  /*9c90*/  LDS.128 R4, [UR4+0x30] ;  /* 0x00003004ff047984 */ /* 0x000e620008000c00 */
[----:B------:R-:W-:Y:S02]  /*9ca0*/  HFMA2 R32, R24, R11, R32 ;  /* 0x0000000b18207231 */ /* 0x000fe40000000020 */
[-C--:B0-----:R-:W-:Y:S02]  /*9cb0*/  HFMA2 R8, R69, R12.reuse, R8 ;  /* 0x0000000c45087231 */ /* 0x081fe40000000008 */
        /* <DEDUP_REMOVED lines=11> */
[-C--:B------:R-:W-:Y:S02]  /*9d70*/  HFMA2 R0, R22, R14.reuse, R0 ;  /* 0x0000000e16007231 */ /* 0x080fe40000000000 */
[----:B------:R-:W-:Y:S02]  /*9d80*/  HFMA2 R32, R20, R14, R32 ;  /* 0x0000000e14207231 */ /* 0x000fe40000000020 */
[----:B------:R-:W-:-:S02]  /*9d90*/  HFMA2 R0, R74, R15, R0 ;  /* 0x0000000f4a007231 */ /* 0x000fc40000000000 */
[----:B------:R-:W-:Y:S02]  /*9da0*/  HFMA2 R32, R76, R15, R32 ;  /* 0x0000000f4c207231 */ /* 0x000fe40000000020 */
[-C--:B-1----:R-:W-:Y:S02]  /*9db0*/  HFMA2 R0, R79, R4.reuse, R0 ;  /* 0x000000044f007231 */ /* 0x082fe40000000000 */
[-C--:B------:R-:W-:Y:S02]  /*9dc0*/  HFMA2 R8, R80, R4.reuse, R8 ;  /* 0x0000000450087231 */ /* 0x080fe40000000008 */
[-C--:B------:R-:W-:Y:S02]  /*9dd0*/  HFMA2 R32, R81, R4.reuse, R32 ;  /* 0x0000000451207231 */ /* 0x080fe40000000020 */
[----:B------:R-:W-:Y:S02]  /*9de0*/  HFMA2 R10, R82, R4, R10 ;  /* 0x00000004520a7231 */ /* 0x000fe4000000000a */
[----:B------:R-:W-:-:S02]  /*9df0*/  HFMA2 R8, R17, R5, R8 ;  /* 0x0000000511087231 */ /* 0x000fc40000000008 */
[-C--:B------:R-:W-:Y:S02]  /*9e00*/  HFMA2 R10, R26, R5.reuse, R10 ;  /* 0x000000051a0a7231 */ /* 0x080fe4000000000a */
[-C--:B------:R-:W-:Y:S02]  /*9e10*/  HFMA2 R0, R18, R5.reuse, R0 ;  /* 0x0000000512007231 */ /* 0x080fe40000000000 */
[-C--:B------:R-:W-:Y:S02]  /*9e20*/  HFMA2 R8, R85, R6.reuse, R8 ;  /* 0x0000000655087231 */ /* 0x080fe40000000008 */
[----:B------:R-:W-:Y:S02]  /*9e30*/  HFMA2 R32, R16, R5, R32 ;  /* 0x0000000510207231 */ /* 0x000fe40000000020 */
[----:B------:R-:W-:Y:S02]  /*9e40*/  HFMA2 R10, R89, R6, R10 ;  /* 0x00000006590a7231 */ /* 0x000fe4000000000a */
[----:B------:R-:W-:-:S02]  /*9e50*/  HFMA2 R8, R86, R7, R8 ;  /* 0x0000000756087231 */ /* 0x000fc40000000008 */
[-C--:B------:R-:W-:Y:S02]  /*9e60*/  HFMA2 R10, R90, R7.reuse, R10 ;  /* 0x000000075a0a7231 */ /* 0x080fe4000000000a */
[-C--:B------:R-:W-:Y:S02]  /*9e70*/  HFMA2 R0, R83, R6.reuse, R0 ;  /* 0x0000000653007231 */ /* 0x080fe40000000000 */
[----:B------:R-:W-:Y:S02]  /*9e80*/  HADD2 R8, R8.H0_H0, R8.H1_H1 ;  /* 0x3000000808087230 */ /* 0x000fe40000000800 */
[----:B------:R-:W-:Y:S02]  /*9e90*/  HFMA2 R32, R87, R6, R32 ;  /* 0x0000000657207231 */ /* 0x000fe40000000020 */
[----:B------:R-:W-:Y:S02]  /*9ea0*/  HADD2 R16, R10.H0_H0, R10.H1_H1 ;  /* 0x3000000a0a107230 */ /* 0x000fe40000000800 */
        /* <DEDUP_REMOVED lines=8> */
.L_x_3908:
[----:B------:R-:W-:Y:S01]  /*9f30*/  UIADD3 UR8, UP0, UPT, UR8, 0x80, URZ ;  /* 0x0000008008087890 */ /* 0x000fe2000ff1e0ff */
[----:B------:R-:W-:Y:S01]  /*9f40*/  IMAD.WIDE R24, R49, 0x4, R2 ;  /* 0x0000000431187825 */ /* 0x000fe200078e0202 */
[----:B------:R-:W-:Y:S02]  /*9f50*/  UIADD3 UR5, UPT, UPT, UR5, 0x20, URZ ;  /* 0x0000002005057890 */ /* 0x000fe4000fffe0ff */
[----:B------:R-:W-:Y:S02]  /*9f60*/  UIADD3.X UR6, UPT, UPT, URZ, UR6, URZ, UP0, !UPT ;  /* 0x00000006ff067290 */ /* 0x000fe400087fe4ff */
[----:B------:R-:W-:Y:S02]  /*9f70*/  UISETP.GE.AND UP0, UPT, UR5, UR10, UPT ;  /* 0x0000000a0500728c */ /* 0x000fe4000bf06270 */
[----:B------:R-:W-:-:S07]  /*9f80*/  UIADD3 UR4, UPT, UPT, UR4, 0x40, URZ ;  /* 0x0000004004047890 */ /* 0x000fce000fffe0ff */
[----:B------:R-:W-:Y:S05]  /*9f90*/  BRA.U !UP0, `(.L_x_3909) ;  /* 0xffffffe508347547 */ /* 0x000fea000b83ffff */
.L_x_3906:
[----:B-1----:R-:W1:Y:S01]  /*9fa0*/  S2R R0, SR_CTAID.X ;  /* 0x0000000000007919 */ /* 0x002e620000002500 */
[----:B------:R-:W3:Y:S01]  /*9fb0*/  S2UR UR4, SR_CTAID.Y ;  /* 0x00000000000479c3 */ /* 0x000ee20000002600 */
[----:B------:R-:W-:Y:S01]  /*9fc0*/  HMUL2 R7, R48, UR15.H0_H0 ;  /* 0x2000000f30077c32 */ /* 0x000fe20008000000 */
[----:B------:R-:W1:Y:S06]  /*9fd0*/  S2R R3, SR_TID.X ;  /* 0x0000000000037919 */ /* 0x000e6c0000002100 */
[----:B------:R-:W4:Y:S01]  /*9fe0*/  LDC.64 R4, c[0x0][0x3a0] ;  /* 0x0000e800ff047b82 */ /* 0x000f220000000a00 */
[----:B---3--:R-:W-:Y:S01]  /*9ff0*/  USHF.L.U32 UR4, UR4, 0x1, URZ ;  /* 0x0000000104047899 */ /* 0x008fe200080006ff */
[----:B-1----:R-:W-:-:S04]  /*a000*/  LEA R0, R0, R3, 0x6 ;  /* 0x0000000300007211 */ /* 0x002fc800078e30ff */
[----:B------:R-:W-:-:S05]  /*a010*/  SHF.L.U32 R0, R0, 0x2, RZ ;  /* 0x0000000200007819 */ /* 0x000fca00000006ff */
[----:B------:R-:W-:Y:S02]  /*a020*/  IMAD R3, R49, UR4, R0 ;  /* 0x0000000431037c24 */ /* 0x000fe4000f8e0200 */
[----:B------:R-:W1:Y:S02]  /*a030*/  LDC R0, c[0x0][0x3a8] ;  /* 0x0000ea00ff007b82 */ /* 0x000e640000000800 */
[----:B----4-:R-:W-:-:S05]  /*a040*/  IMAD.WIDE R4, R3, 0x2, R4 ;  /* 0x0000000203047825 */ /* 0x010fca00078e0204 */
[----:B------:R3:W-:Y:S01]  /*a050*/  ATOM.E.ADD.F16x2.RN.STRONG.GPU P1, RZ, desc[UR12][R4.64], R7 ;  /* 0x8000000704ff79a2 */ /* 0x0007e2000c12e10c */
[----:B------:R-:W-:Y:S01]  /*a060*/  BSSY.RECONVERGENT B0, `(.L_x_3910) ;  /* 0x0000011000007945 */ /* 0x000fe20003800200 */
[----:B------:R-:W-:Y:S01]  /*a070*/  HMUL2 R47, R47, UR15.H0_H0 ;  /* 0x2000000f2f2f7c32 */ /* 0x000fe20008000000 */
[----:B-1----:R-:W-:-:S04]  /*a080*/  IADD3 R0, PT, PT, R0, -UR4, RZ ;  /* 0x8000000400007c10 */ /* 0x002fc8000fffe0ff */
[----:B------:R-:W-:Y:S01]  /*a090*/  ISETP.NE.AND P0, PT, R0, 0x1, PT ;  /* 0x000000010000780c */ /* 0x000fe20003f05270 */
[----:B---3--:R-:W-:-:S12]  /*a0a0*/  @P1 BRA `(.L_x_3911) ;  /* 0x0000000000301947 */ /* 0x008fd80003800000 */
[----:B------:R-:W1:Y:S02]  /*a0b0*/  QSPC.E.S P1, RZ, [R4] ;  /* 0x0000000004ff73aa */ /* 0x000e640000020500 */
[----:B-1----:R-:W-:Y:S05]  /*a0c0*/  @!P1 BRA `(.L_x_3912) ;  /* 0x00000000001c9947 */ /* 0x002fea0003800000 */
[----:B------:R-:W-:-:S04]  /*a0d0*/  MOV R2, R4 ;  /* 0x0000000400027202 */ /* 0x000fc80000000f00 */
[----:B------:R-:W-:-:S07]  /*a0e0*/  MOV R0, R2 ;  /* 0x0000000200007202 */ /* 0x000fce0000000f00 */
.L_x_3913:
[----:B------:R-:W1:Y:S02]  /*a0f0*/  LDS R2, [R0] ;  /* 0x0000000000027984 */ /* 0x000e640000000800 */
[----:B-1----:R-:W-:-:S05]  /*a100*/  HADD2 R3, R2, R7 ;  /* 0x0000000702037230 */ /* 0x002fca0000000000 */
[----:B------:R-:W1:Y:S02]  /*a110*/  ATOMS.CAST.SPIN P1, [R0], R2, R3 ;  /* 0x000000020000758d */ /* 0x000e640001820003 */
[----:B-1----:R-:W-:Y:S05]  /*a120*/  @!P1 BRA `(.L_x_3913) ;  /* 0xfffffffc00f09947 */ /* 0x002fea000383ffff */
[----:B------:R-:W-:Y:S05]  /*a130*/  BRA `(.L_x_3911) ;  /* 0x00000000000c7947 */ /* 0x000fea0003800000 */
.L_x_3912:
[----:B------:R-:W3:Y:S02]  /*a140*/  LD.E R0, desc[UR12][R4.64] ;  /* 0x0000000c04007980 */ /* 0x000ee4000c101900 */
[----:B---3--:R-:W-:-:S05]  /*a150*/  IADD3 R3, PT, PT, R7, R0, RZ ;  /* 0x0000000007037210 */ /* 0x008fca0007ffe0ff */
[----:B------:R1:W-:Y:S02]  /*a160*/  ST.E desc[UR12][R4.64], R3 ;  /* 0x0000000304007985 */ /* 0x0003e4000c10190c */
.L_x_3911:
[----:B------:R-:W-:Y:S05]  /*a170*/  BSYNC.RECONVERGENT B0 ;  /* 0x0000000000007941 */ /* 0x000fea0003800200 */
.L_x_3910:
[----:B------:R3:W-:Y:S01]  /*a180*/  ATOM.E.ADD.F16x2.RN.STRONG.GPU P1, RZ, desc[UR12][R4.64+0x4], R47 ;  /* 0x8000042f04ff79a2 */ /* 0x0007e2000c12e10c */
[----:B------:R-:W-:Y:S04]  /*a190*/  BSSY.RECONVERGENT B0, `(.L_x_3914) ;  /* 0x000000e000007945 */ /* 0x000fe80003800200 */
[----:B---3--:R-:W-:Y:S05]  /*a1a0*/  @P1 BRA `(.L_x_3915) ;  /* 0x0000000000301947 */ /* 0x008fea0003800000 */
[----:B------:R-:W3:Y:S02]  /*a1b0*/  QSPC.E.S P1, RZ, [R4+0x4] ;  /* 0x0000040004ff73aa */ /* 0x000ee40000020500 */
[----:B---3--:R-:W-:Y:S05]  /*a1c0*/  @!P1 BRA `(.L_x_3916) ;  /* 0x00000000001c9947 */ /* 0x008fea0003800000 */
[----:B------:R-:W-:-:S04]  /*a1d0*/  MOV R2, R4 ;  /* 0x0000000400027202 */ /* 0x000fc80000000f00 */
[----:B------:R-:W-:-:S07]  /*a1e0*/  MOV R0, R2 ;  /* 0x0000000200007202 */ /* 0x000fce0000000f00 */
.L_x_3917:
[----:B------:R-:W1:Y:S02]  /*a1f0*/  LDS R2, [R0+0x4] ;  /* 0x0000040000027984 */ /* 0x000e640000000800 */
[----:B-1----:R-:W-:-:S05]  /*a200*/  HFMA2 R3, R2, 1, 1, R47 ;  /* 0x3c003c0002037831 */ /* 0x002fca000000002f */
[----:B------:R-:W1:Y:S02]  /*a210*/  ATOMS.CAST.SPIN P1, [R0+0x4], R2, R3 ;  /* 0x000004020000758d */ /* 0x000e640001820003 */
[----:B-1----:R-:W-:Y:S05]  /*a220*/  @!P1 BRA `(.L_x_3917) ;  /* 0xfffffffc00f09947 */ /* 0x002fea000383ffff */
[----:B------:R-:W-:Y:S05]  /*a230*/  BRA `(.L_x_3915) ;  /* 0x00000000000c7947 */ /* 0x000fea0003800000 */
.L_x_3916:
[----:B------:R-:W1:Y:S02]  /*a240*/  LD.E R0, desc[UR12][R4.64+0x4] ;  /* 0x0000040c04007980 */ /* 0x000e64000c101900 */
[----:B-1----:R-:W-:-:S05]  /*a250*/  IADD3 R3, PT, PT, R47, R0, RZ ;  /* 0x000000002f037210 */ /* 0x002fca0007ffe0ff */
[----:B------:R3:W-:Y:S02]  /*a260*/  ST.E desc[UR12][R4.64+0x4], R3 ;  /* 0x0000040304007985 */ /* 0x0007e4000c10190c */
.L_x_3915:
[----:B------:R-:W-:Y:S05]  /*a270*/  BSYNC.RECONVERGENT B0 ;  /* 0x0000000000007941 */ /* 0x000fea0003800200 */
.L_x_3914:
[----:B------:R-:W-:Y:S05]  /*a280*/  @!P0 EXIT ;  /* 0x000000000000894d */ /* 0x000fea0003800000 */
[----:B-1-3--:R-:W-:-:S04]  /*a290*/  IMAD.WIDE R4, R49, 0x2, R4 ;  /* 0x0000000231047825 */ /* 0x00afc800078e0204 */
[----:B------:R-:W-:-:S05]  /*a2a0*/  HMUL2 R7, R46, R51.H0_H0 ;  /* 0x200000332e077232 */ /* 0x000fca0000000000 */
[----:B------:R1:W-:Y:S01]  /*a2b0*/  ATOM.E.ADD.F16x2.RN.STRONG.GPU P0, RZ, desc[UR12][R4.64], R7 ;  /* 0x8000000704ff79a2 */ /* 0x0003e2000c10e10c */
[----:B------:R-:W-:Y:S01]  /*a2c0*/  BSSY.RECONVERGENT B0, `(.L_x_3918) ;  /* 0x000000f000007945 */ /* 0x000fe20003800200 */
[----:B------:R-:W-:-:S03]  /*a2d0*/  HMUL2 R45, R45, R51.H0_H0 ;  /* 0x200000332d2d7232 */ /* 0x000fc60000000000 */
[----:B-1----:R-:W-:Y:S05]  /*a2e0*/  @P0 BRA `(.L_x_3919) ;  /* 0x0000000000300947 */ /* 0x002fea0003800000 */
[----:B------:R-:W1:Y:S02]  /*a2f0*/  QSPC.E.S P0, RZ, [R4] ;  /* 0x0000000004ff73aa */ /* 0x000e640000000500 */
[----:B-1----:R-:W-:Y:S05]  /*a300*/  @!P0 BRA `(.L_x_3920) ;  /* 0x00000000001c8947 */ /* 0x002fea0003800000 */
[----:B------:R-:W-:-:S04]  /*a310*/  MOV R2, R4 ;  /* 0x0000000400027202 */ /* 0x000fc80000000f00 */
[----:B------:R-:W-:-:S07]  /*a320*/  MOV R0, R2 ;  /* 0x0000000200007202 */ /* 0x000fce0000000f00 */
.L_x_3921:
[----:B------:R-:W1:Y:S02]  /*a330*/  LDS R2, [R0] ;  /* 0x0000000000027984 */ /* 0x000e640000000800 */
[----:B-1----:R-:W-:-:S05]  /*a340*/  HADD2 R3, R2, R7 ;  /* 0x0000000702037230 */ /* 0x002fca0000000000 */
[----:B------:R-:W1:Y:S02]  /*a350*/  ATOMS.CAST.SPIN P0, [R0], R2, R3 ;  /* 0x000000020000758d */ /* 0x000e640001800003 */
[----:B-1----:R-:W-:Y:S05]  /*a360*/  @!P0 BRA `(.L_x_3921) ;  /* 0xfffffffc00f08947 */ /* 0x002fea000383ffff */
[----:B------:R-:W-:Y:S05]  /*a370*/  BRA `(.L_x_3919) ;  /* 0x00000000000c7947 */ /* 0x000fea0003800000 */
.L_x_3920:
[----:B------:R-:W3:Y:S02]  /*a380*/  LD.E R0, desc[UR12][R4.64] ;  /* 0x0000000c04007980 */ /* 0x000ee4000c101900 */
[----:B---3--:R-:W-:-:S05]  /*a390*/  IADD3 R3, PT, PT, R7, R0, RZ ;  /* 0x0000000007037210 */ /* 0x008fca0007ffe0ff */
[----:B------:R1:W-:Y:S02]  /*a3a0*/  ST.E desc[UR12][R4.64], R3 ;  /* 0x0000000304007985 */ /* 0x0003e4000c10190c */
.L_x_3919:
[----:B------:R-:W-:Y:S05]  /*a3b0*/  BSYNC.RECONVERGENT B0 ;  /* 0x0000000000007941 */ /* 0x000fea0003800200 */
.L_x_3918:
[----:B------:R3:W-:Y:S02]  /*a3c0*/  ATOM.E.ADD.F16x2.RN.STRONG.GPU P0, RZ, desc[UR12][R4.64+0x4], R45 ;  /* 0x8000042d04ff79a2 */ /* 0x0007e4000c10e10c */
[----:B---3--:R-:W-:Y:S05]  /*a3d0*/  @P0 EXIT ;  /* 0x000000000000094d */ /* 0x008fea0003800000 */
[----:B------:R-:W3:Y:S02]  /*a3e0*/  QSPC.E.S P0, RZ, [R4+0x4] ;  /* 0x0000040004ff73aa */ /* 0x000ee40000000500 */
[----:B---3--:R-:W-:Y:S05]  /*a3f0*/  @!P0 BRA `(.L_x_3922) ;  /* 0x00000000001c8947 */ /* 0x008fea0003800000 */
[----:B------:R-:W-:-:S04]  /*a400*/  MOV R2, R4 ;  /* 0x0000000400027202 */ /* 0x000fc80000000f00 */
[----:B------:R-:W-:-:S07]  /*a410*/  MOV R0, R2 ;  /* 0x0000000200007202 */ /* 0x000fce0000000f00 */
.L_x_3923:
[----:B------:R-:W1:Y:S02]  /*a420*/  LDS R2, [R0+0x4] ;  /* 0x0000040000027984 */ /* 0x000e640000000800 */
[----:B-1----:R-:W-:-:S05]  /*a430*/  HFMA2 R3, R2, 1, 1, R45 ;  /* 0x3c003c0002037831 */ /* 0x002fca000000002d */
[----:B------:R-:W1:Y:S02]  /*a440*/  ATOMS.CAST.SPIN P0, [R0+0x4], R2, R3 ;  /* 0x000004020000758d */ /* 0x000e640001800003 */
[----:B-1----:R-:W-:Y:S05]  /*a450*/  @!P0 BRA `(.L_x_3923) ;  /* 0xfffffffc00f08947 */ /* 0x002fea000383ffff */
[----:B------:R-:W-:Y:S05]  /*a460*/  EXIT ;  /* 0x000000000000794d */ /* 0x000fea0003800000 */
.L_x_3922:
[----:B------:R-:W1:Y:S02]  /*a470*/  LD.E R0, desc[UR12][R4.64+0x4] ;  /* 0x0000040c04007980 */ /* 0x000e64000c101900 */
[----:B-1----:R-:W-:-:S05]  /*a480*/  IADD3 R3, PT, PT, R45, R0, RZ ;  /* 0x000000002d037210 */ /* 0x002fca0007ffe0ff */
[----:B------:R-:W-:Y:S01]  /*a490*/  ST.E desc[UR12][R4.64+0x4], R3 ;  /* 0x0000040304007985 */ /* 0x000fe2000c10190c */
[----:B------:R-:W-:Y:S05]  /*a4a0*/  EXIT ;  /* 0x000000000000794d */ /* 0x000fea0003800000 */
.L_x_3924:
        /* <DEDUP_REMOVED lines=13> */
.L_x_5335:


//--------------------- .text._Z23gemm_half_q_half_kernelILi2ELi152ELb1ELb1ELi64EEvPK6__halfPKjS4_S2_PS0_iiiiPKtS7_iiiiiibS2_i --------------------------
	.section	.text._Z23gemm_half_q_half_kernelILi2ELi152ELb1ELb1ELi64EEvPK6__halfPKjS4_S2_PS0_iiiiPKtS7_iiiiiibS2_i,"ax",@progbits
	.align	128
        .global         _Z23gemm_half_q_half_kernelILi2ELi152ELb1ELb1ELi64EEvPK6__halfPKjS4_S2_PS0_iiiiPKtS7_iiiiiibS2_i
        .type           _Z23gemm_half_q_half_kernelILi2ELi152ELb1ELb1ELi64EEvPK6__halfPKjS4_S2_PS0_iiiiPKtS7_iiiiiibS2_i,@function
        .size           _Z23gemm_half_q_half_kernelILi2ELi152ELb1ELb1ELi64EEvPK6__halfPKjS4_S2_PS0_iiiiPKtS7_iiiiiibS2_i,(.L_x_5336 - _Z23gemm_half_q_half_kernelILi2ELi152ELb1ELb1ELi64EEvPK6__halfPKjS4_S2_PS0_iiiiPKtS7_iiiiiibS2_i)
        .other          _Z23gemm_half_q_half_kernelILi2ELi152ELb1ELb1ELi64EEvPK6__halfPKjS4_S2_PS0_iiiiPKtS7_iiiiiibS2_i,@"STO_CUDA_ENTRY STV_DEFAULT"
_Z23gemm_half_q_half_kernelILi2ELi152ELb1ELb1ELi64EEvPK6__halfPKjS4_S2_PS0_iiiiPKtS7_iiiiiibS2_i:
.text._Z23gemm_half_q_half_kernelILi2ELi152ELb1ELb1ELi64EEvPK6__halfPKjS4_S2_PS0_iiiiPKtS7_iiiiiibS2_i:
        /* <DEDUP_REMOVED lines=64> */
.L_x_3930:
        /* <DEDUP_REMOVED lines=32> */
.L_x_3929:
        /* <DEDUP_REMOVED lines=20> */
.L_x_3931:
[----:B------:R-:W-:-:S13]  /*0740*/  ISETP.EQ.AND P1, PT, R16, RZ, PT ;  /* 0x000000ff1000720c */ /* 0x000fda0003f22270 */
[----:B------:R-:W-:Y:S05]  /*0750*/  @!P0 BRA P1, `(.L_x_3926) ;  /* 0x0000000400788947 */ /* 0x000fea0000800000 */
.L_x_3928:
        /* <DEDUP_REMOVED lines=12> */
.L_x_3927:
        /* <DEDUP_REMOVED lines=16> */
.L_x_3934:
        /* <DEDUP_REMOVED lines=32> */
.L_x_3933:
        /* <DEDUP_REMOVED lines=21> */
.L_x_3935:
[----:B------:R-:W-:-:S13]  /*0c70*/  ISETP.NE.OR P0, PT, R16, RZ, P0 ;  /* 0x000000ff1000720c */ /* 0x000fda0000705670 */
[----:B------:R-:W-:Y:S05]  /*0c80*/  @!P0 BRA `(.L_x_3926) ;  /* 0x00000000002c8947 */ /* 0x000fea0003800000 */
.L_x_3932:
        /* <DEDUP_REMOVED lines=11> */
.L_x_3926:
[----:B0-----:R-:W-:Y:S05]  /*0d40*/  BSYNC.RECONVERGENT B0 ;  /* 0x0000000000007941 */ /* 0x001fea0003800200 */
.L_x_3925:
        /* <DEDUP_REMOVED lines=21> */
.L_x_3939:
        /* <DEDUP_REMOVED lines=15> */
.L_x_3938:
        /* <DEDUP_REMOVED lines=12> */
.L_x_3940:
[----:B------:R-:W-:-:S13]  /*1050*/  ISETP.NE.OR P0, PT, R16, RZ, P0 ;  /* 0x000000ff1000720c */ /* 0x000fda0000705670 */
[----:B------:R-:W-:Y:S05]  /*1060*/  @!P0 BRA `(.L_x_3936) ;  /* 0x00000000001c8947 */ /* 0x000fea0003800000 */
.L_x_3937:
[----:B01----:R-:W0:Y:S02]  /*1070*/  LDC.64 R6, c[0x0][0x3a0] ;  /* 0x0000e800ff067b82 */ /* 0x003e240000000a00 */
.L_x_3941:
[----:B0-----:R-:W-:Y:S01]  /*1080*/  IMAD.WIDE R8, R0, 0x2, R6 ;  /* 0x0000000200087825 */ /* 0x001fe200078e0206 */
[----:B------:R-:W-:Y:S02]  /*1090*/  IADD3 R16, PT, PT, R16, 0x1, RZ ;  /* 0x0000000110107810 */ /* 0x000fe40007ffe0ff */
[----:B------:R-:W-:Y:S02]  /*10a0*/  IADD3 R0, PT, PT, R0, R43, RZ ;  /* 0x0000002b00007210 */ /* 0x000fe40007ffe0ff */
[----:B------:R2:W-:Y:S01]  /*10b0*/  STG.E.64 desc[UR8][R8.64], RZ ;  /* 0x000000ff08007986 */ /* 0x0005e2000c101b08 */
[----:B------:R-:W-:-:S13]  /*10c0*/  ISETP.NE.AND P0, PT, R16, RZ, PT ;  /* 0x000000ff1000720c */ /* 0x000fda0003f05270 */
[----:B--2---:R-:W-:Y:S05]  /*10d0*/  @P0 BRA `(.L_x_3941) ;  /* 0xfffffffc00e80947 */ /* 0x004fea000383ffff */
.L_x_3936:
        /* <DEDUP_REMOVED lines=15> */
.L_x_3943:
        /* <DEDUP_REMOVED lines=44> */
.L_x_3942:
        /* <DEDUP_REMOVED lines=27> */
.L_x_3944:
        /* <DEDUP_REMOVED lines=8> */
.L_x_3945:
        /* <DEDUP_REMOVED lines=8> */
.L_x_3946:
        /* <DEDUP_REMOVED lines=8> */
.L_x_3947:
        /* <DEDUP_REMOVED lines=8> */
.L_x_3948:
        /* <DEDUP_REMOVED lines=37> */
.L_x_3958:
        /* <DEDUP_REMOVED lines=300> */
.L_x_3950:
        /* <DEDUP_REMOVED lines=129> */
.L_x_3951:
        /* <DEDUP_REMOVED lines=195> */
.L_x_3952:
        /* <DEDUP_REMOVED lines=129> */
.L_x_3953:
        /* <DEDUP_REMOVED lines=144> */
.L_x_3954:
        /* <DEDUP_REMOVED lines=91> */
.L_x_3955:
        /* <DEDUP_REMOVED lines=93> */
.L_x_3956:
        /* <DEDUP_REMOVED lines=93> */
.L_x_3957:
        /* <DEDUP_REMOVED lines=8> */
.L_x_3949:
        /* <DEDUP_REMOVED lines=13> */
.L_x_3962:
        /* <DEDUP_REMOVED lines=348> */
.L_x_3960:
        /* <DEDUP_REMOVED lines=80> */
.L_x_3961:
        /* <DEDUP_REMOVED lines=8> */
.L_x_3959:
[----:B------:R-:W1:Y:S01]  /*8080*/  LDCU UR5, c[0x0][0x3d4] ;  /* 0x00007a80ff0577ac */ /* 0x000e620008000800 */
[----:B------:R-:W2:Y:S01]  /*8090*/  S2R R20, SR_CTAID.Y ;  /* 0x0000000000147919 */ /* 0x000ea20000002600 */
[----:B------:R-:W2:Y:S01]  /*80a0*/  LDC R23, c[0x0][0x3a8] ;  /* 0x0000ea00ff177b82 */ /* 0x000ea20000000800 */
[----:B-1----:R-:W-:-:S04]  /*80b0*/  VIMNMX R25, PT, PT, R42, UR5, PT ;  /* 0x000000052a197c48 */ /* 0x002fc8000bfe0100 */
[----:B------:R-:W-:Y:S01]  /*80c0*/  ISETP.GT.AND P0, PT, R25, R44, PT ;  /* 0x0000002c1900720c */ /* 0x000fe20003f04270 */
[----:B--2---:R-:W-:-:S12]  /*80d0*/  IMAD R23, R20, -0x2, R23 ;  /* 0xfffffffe14177824 */ /* 0x004fd800078e0217 */
        /* <DEDUP_REMOVED lines=9> */
.L_x_3972:
[----:B------:R-:W0:Y:S01]  /*8170*/  LDC R43, c[0x0][0x3ac] ;  /* 0x0000eb00ff2b7b82 */ /* 0x000e220000000800 */
[----:B------:R-:W-:Y:S01]  /*8180*/  ISETP.NE.AND P1, PT, R44, R55, PT ;  /* 0x000000372c00720c */ /* 0x000fe20003f25270 */
[----:B------:R-:W2:-:S12]  /*8190*/  LDG.E.128.CONSTANT R28, desc[UR8][R38.64] ;  /* 0x00000008261c7981 */ /* 0x000e98000c1e9d00 */
[----:B------:R-:W-:-:S06]  /*81a0*/  @!P1 LEA R32, R58, R1, 0x3 ;  /* 0x000000013a209211 */ /* 0x000fcc00078e18ff */
[----:B------:R-:W3:Y:S01]  /*81b0*/  @!P1 LDL.64 R32, [R32+0x8] ;  /* 0x0000080020209983 */ /* 0x000ee20000100a00 */
[----:B0-----:R-:W-:-:S04]  /*81c0*/  IMAD.WIDE R16, R43, 0x4, R38 ;  /* 0x000000042b107825 */ /* 0x001fc800078e0226 */
[C---:B------:R-:W-:Y:S02]  /*81d0*/  IMAD.WIDE R12, R43.reuse, 0x4, R16 ;  /* 0x000000042b0c7825 */ /* 0x040fe400078e0210 */
[----:B------:R-:W5:Y:S02]  /*81e0*/  LDG.E.128.CONSTANT R16, desc[UR8][R16.64] ;  /* 0x0000000810107981 */ /* 0x000f64000c1e9d00 */
[----:B------:R-:W-:Y:S02]  /*81f0*/  IMAD.WIDE R6, R43, 0x4, R12 ;  /* 0x000000042b067825 */ /* 0x000fe400078e020c */
[----:B------:R-:W5:Y:S04]  /*8200*/  LDG.E.128.CONSTANT R12, desc[UR8][R12.64] ;  /* 0x000000080c0c7981 */ /* 0x000f68000c1e9d00 */
[----:B------:R-:W5:Y:S01]  /*8210*/  LDG.E.128.CONSTANT R8, desc[UR8][R6.64] ;  /* 0x0000000806087981 */ /* 0x000f62000c1e9d00 */
[----:B------:R-:W-:-:S02]  /*8220*/  @!P1 MOV R2, R22 ;  /* 0x0000001600029202 */ /* 0x000fc40000000f00 */
[----:B------:R-:W-:Y:S01]  /*8230*/  @!P1 MOV R3, R21 ;  /* 0x0000001500039202 */ /* 0x000fe20000000f00 */
[----:B------:R-:W-:Y:S01]  /*8240*/  HFMA2 R5, -RZ, RZ, 0, 0.0625 ;  /* 0x00002c00ff057431 */ /* 0x000fe200000001ff */
[----:B------:R-:W-:-:S03]  /*8250*/  ISETP.NE.AND P2, PT, R45, RZ, PT ;  /* 0x000000ff2d00720c */ /* 0x000fc60003f45270 */
[----:B------:R0:W5:Y:S01]  /*8260*/  @!P1 LDG.E.U16.CONSTANT R27, desc[UR8][R2.64] ;  /* 0x00000008021b9981 */ /* 0x000162000c1e9500 */
[C---:B--2---:R-:W-:Y:S02]  /*8270*/  LOP3.LUT R4, R29.reuse, 0xf000f, RZ, 0xc0, !PT ;  /* 0x000f000f1d047812 */ /* 0x044fe400078ec0ff */
[----:B------:R-:W-:Y:S02]  /*8280*/  LOP3.LUT R24, R29, 0xf000f0, RZ, 0xc0, !PT ;  /* 0x00f000f01d187812 */ /* 0x000fe400078ec0ff */
[C---:B------:R-:W-:Y:S02]  /*8290*/  LOP3.LUT R35, R31.reuse, 0xf000f, RZ, 0xc0, !PT ;  /* 0x000f000f1f237812 */ /* 0x040fe400078ec0ff */
[----:B------:R-:W-:Y:S02]  /*82a0*/  LOP3.LUT R36, R31, 0xf000f0, RZ, 0xc0, !PT ;  /* 0x00f000f01f247812 */ /* 0x000fe400078ec0ff */
[C---:B------:R-:W-:Y:S02]  /*82b0*/  LOP3.LUT R0, R28.reuse, 0xf000f, RZ, 0xc0, !PT ;  /* 0x000f000f1c007812 */ /* 0x040fe400078ec0ff */
[----:B0-----:R-:W-:-:S02]  /*82c0*/  LOP3.LUT R2, R28, 0xf000f0, RZ, 0xc0, !PT ;  /* 0x00f000f01c027812 */ /* 0x001fc400078ec0ff */
[----:B------:R-:W-:Y:S02]  /*82d0*/  SHF.R.U32.HI R29, RZ, 0x8, R29 ;  /* 0x00000008ff1d7819 */ /* 0x000fe4000001161d */
[C---:B------:R-:W-:Y:S02]  /*82e0*/  LOP3.LUT R26, R30.reuse, 0xf000f, RZ, 0xc0, !PT ;  /* 0x000f000f1e1a7812 */ /* 0x040fe400078ec0ff */
[----:B------:R-:W-:Y:S02]  /*82f0*/  LOP3.LUT R34, R30, 0xf000f0, RZ, 0xc0, !PT ;  /* 0x00f000f01e227812 */ /* 0x000fe400078ec0ff */
[----:B---3--:R-:W-:Y:S02]  /*8300*/  @!P1 PRMT R41, R32, 0x7610, R41 ;  /* 0x0000761020299816 */ /* 0x008fe40000000029 */
[----:B------:R-:W-:Y:S02]  /*8310*/  @!P1 PRMT R40, R33, 0x7610, R40 ;  /* 0x0000761021289816 */ /* 0x000fe40000000028 */
[----:B------:R-:W-:-:S02]  /*8320*/  SHF.R.U32.HI R31, RZ, 0x8, R31 ;  /* 0x00000008ff1f7819 */ /* 0x000fc4000001161f */
[----:B------:R-:W-:Y:S02]  /*8330*/  SHF.R.U32.HI R28, RZ, 0x8, R28 ;  /* 0x00000008ff1c7819 */ /* 0x000fe4000001161c */
[----:B------:R-:W-:Y:S02]  /*8340*/  SHF.R.U32.HI R30, RZ, 0x8, R30 ;  /* 0x00000008ff1e7819 */ /* 0x000fe4000001161e */
[----:B------:R-:W-:Y:S02]  /*8350*/  @!P1 PRMT R41, R41, 0x7610, R32 ;  /* 0x0000761029299816 */ /* 0x000fe40000000020 */
[----:B------:R-:W-:Y:S02]  /*8360*/  @!P1 PRMT R40, R40, 0x7610, R33 ;  /* 0x0000761028289816 */ /* 0x000fe40000000021 */
        /* <DEDUP_REMOVED lines=27> */
[----:B------:R-:W-:Y:S02]  /*8520*/  HADD2 R34, R35, -1032, -1032 ;  /* 0xe408e40823227430 */ /* 0x000fe40000000000 */
[----:B------:R-:W-:-:S02]  /*8530*/  HFMA2 R35, R36, R5.H0_H0, -72, -72 ;  /* 0xd480d48024237431 */ /* 0x000fc40000040005 */
[-C--:B------:R-:W-:Y:S02]  /*8540*/  HFMA2 R39, R42, R5.reuse.H0_H0, -72, -72 ;  /* 0xd480d4802a277431 */ /* 0x080fe40000040005 */
[----:B------:R-:W-:Y:S02]  /*8550*/  HADD2 R30, R0, -1032, -1032 ;  /* 0xe408e408001e7430 */ /* 0x000fe40000000000 */
[-C--:B------:R-:W-:Y:S02]  /*8560*/  HFMA2 R24, R2, R5.reuse.H0_H0, -72, -72 ;  /* 0xd480d48002187431 */ /* 0x080fe40000040005 */
[----:B------:R-:W-:Y:S02]  /*8570*/  HADD2 R26, R4, -1032, -1032 ;  /* 0xe408e408041a7430 */ /* 0x000fe40000000000 */
[----:B------:R-:W-:Y:S02]  /*8580*/  HADD2 R36, R3, -1032, -1032 ;  /* 0xe408e40803247430 */ /* 0x000fe40000000000 */
[----:B------:R-:W-:-:S02]  /*8590*/  HFMA2 R37, R28, R5.H0_H0, -72, -72 ;  /* 0xd480d4801c257431 */ /* 0x000fc40000040005 */
[----:B------:R-:W-:Y:S02]  /*85a0*/  HADD2 R38, R38, -1032, -1032 ;  /* 0xe408e40826267430 */ /* 0x000fe40000000000 */
[----:B------:R-:W-:Y:S02]  /*85b0*/  HADD2 R42, R29, -1032, -1032 ;  /* 0xe408e4081d2a7430 */ /* 0x000fe40000000000 */
[-C--:B------:R-:W-:Y:S02]  /*85c0*/  HFMA2 R47, R52, R5.reuse.H0_H0, -72, -72 ;  /* 0xd480d480342f7431 */ /* 0x080fe40000040005 */
[----:B------:R-:W-:Y:S02]  /*85d0*/  HADD2 R49, R49, -1032, -1032 ;  /* 0xe408e40831317430 */ /* 0x000fe40000000000 */
[----:B------:R-:W-:Y:S01]  /*85e0*/  HFMA2 R51, R60, R5.H0_H0, -72, -72 ;  /* 0xd480d4803c337431 */ /* 0x000fe20000040005 */
[----:B------:R-:W-:Y:S06]  /*85f0*/  @!P2 BRA `(.L_x_3964) ;  /* 0x000000040068a947 */ /* 0x000fec0003800000 */
[----:B------:R-:W0:Y:S01]  /*8600*/  LDS.64 R52, [UR4+-0x80] ;  /* 0xffff8004ff347984 */ /* 0x000e220008000a00 */
[----:B------:R-:W-:Y:S02]  /*8610*/  HADD2.F32 R0, -RZ, R30.H0_H0 ;  /* 0x2000001eff007230 */ /* 0x000fe40000004100 */
[----:B------:R-:W-:Y:S01]  /*8620*/  HADD2.F32 R60, -RZ, R26.H0_H0 ;  /* 0x2000001aff3c7230 */ /* 0x000fe20000004100 */
        /* <DEDUP_REMOVED lines=14> */
[C---:B------:R-:W-:Y:S01]  /*8710*/  FFMA.FTZ R60, R57.reuse, R62, R60 ;  /* 0x0000003e393c7223 */ /* 0x040fe2000001003c */
        /* <DEDUP_REMOVED lines=15> */
[----:B------:R-:W-:Y:S01]  /*8810*/  FFMA.FTZ R0, R0, R61, R3 ;  /* 0x0000003d00007223 */ /* 0x000fe20000010003 */
[----:B------:R-:W-:Y:S02]  /*8820*/  HADD2.F32 R3, -RZ, R36.H0_H0 ;  /* 0x20000024ff037230 */ /* 0x000fe40000004100 */
[C---:B------:R-:W-:Y:S01]  /*8830*/  FFMA.FTZ R59, R61.reuse, R4, R53 ;  /* 0x000000043d3b7223 */ /* 0x040fe20000010035 */
[--C-:B-1----:R-:W-:Y:S02]  /*8840*/  HADD2.F32 R4, -RZ, R28.reuse.H0_H0 ;  /* 0x2000001cff047230 */ /* 0x102fe40000004100 */
[----:B------:R-:W-:Y:S01]  /*8850*/  FFMA.FTZ R57, R61, R2, R60 ;  /* 0x000000023d397223 */ /* 0x000fe2000001003c */
[----:B------:R-:W-:Y:S02]  /*8860*/  HADD2.F32 R64, -RZ, R35.H1_H1 ;  /* 0x30000023ff407230 */ /* 0x000fe40000004100 */
[----:B------:R-:W-:Y:S02]  /*8870*/  HADD2.F32 R53, -RZ, R28.H1_H1 ;  /* 0x3000001cff357230 */ /* 0x000fe40000004100 */
[----:B------:R-:W-:Y:S01]  /*8880*/  FFMA.FTZ R3, R3, R4, R0 ;  /* 0x0000000403037223 */ /* 0x000fe20000010000 */
[----:B------:R-:W-:-:S02]  /*8890*/  HADD2.F32 R52, -RZ, R38.H0_H0 ;  /* 0x20000026ff347230 */ /* 0x000fc40000004100 */
        /* <DEDUP_REMOVED lines=48> */
.L_x_3964:
[----:B------:R-:W-:Y:S05]  /*8ba0*/  @P0 BRA `(.L_x_3965) ;  /* 0x0000000400680947 */ /* 0x000fea0003800000 */
[----:B------:R-:W0:Y:S01]  /*8bb0*/  LDS.64 R2, [UR4] ;  /* 0x00000004ff027984 */ /* 0x000e220008000a00 */
        /* <DEDUP_REMOVED lines=9> */
[----:B------:R-:W-:Y:S02]  /*8c50*/  HADD2.F32 R3, -RZ, R32.H0_H0 ;  /* 0x20000020ff037230 */ /* 0x000fe40000004100 */
[-C--:B------:R-:W-:Y:S01]  /*8c60*/  FFMA.FTZ R57, R0, R53.reuse, RZ ;  /* 0x0000003500397223 */ /* 0x080fe200000100ff */
[----:B------:R-:W-:Y:S02]  /*8c70*/  HADD2.F32 R2, -RZ, R26.H0_H0 ;  /* 0x2000001aff027230 */ /* 0x000fe40000004100 */
[----:B------:R-:W-:Y:S02]  /*8c80*/  HADD2.F32 R32, -RZ, R32.H1_H1 ;  /* 0x30000020ff207230 */ /* 0x000fe40000004100 */
[----:B------:R-:W-:Y:S01]  /*8c90*/  FFMA.FTZ R3, R3, R53, RZ ;  /* 0x0000003503037223 */ /* 0x000fe200000100ff */
[----:B------:R-:W-:-:S02]  /*8ca0*/  HADD2.F32 R26, -RZ, R26.H1_H1 ;  /* 0x3000001aff1a7230 */ /* 0x000fc40000004100 */
        /* <DEDUP_REMOVED lines=74> */
.L_x_3965:
        /* <DEDUP_REMOVED lines=68> */
[----:B------:R-:W-:-:S02]  /*9590*/  HADD2.F32 R51, -RZ, R53.H0_H0 ;  /* 0x20000035ff337230 */ /* 0x000fc40000004100 */
        /* <DEDUP_REMOVED lines=18> */
[----:B------:R-:W-:Y:S02]  /*96c0*/  HADD2.F32 R3, -RZ, R32.H0_H0 ;  /* 0x20000020ff037230 */ /* 0x000fe40000004100 */
[C---:B------:R-:W-:Y:S01]  /*96d0*/  FFMA.FTZ R51, R53.reuse, R4, R47 ;  /* 0x0000000435337223 */ /* 0x040fe2000001002f */
[--C-:B-1----:R-:W-:Y:S02]  /*96e0*/  HADD2.F32 R4, -RZ, R16.reuse.H0_H0 ;  /* 0x20000010ff047230 */ /* 0x102fe40000004100 */
[----:B------:R-:W-:Y:S01]  /*96f0*/  FFMA.FTZ R49, R53, R2, R52 ;  /* 0x0000000235317223 */ /* 0x000fe20000010034 */
[----:B------:R-:W-:Y:S02]  /*9700*/  HADD2.F32 R62, -RZ, R31.H1_H1 ;  /* 0x3000001fff3e7230 */ /* 0x000fe40000004100 */
[----:B------:R-:W-:-:S02]  /*9710*/  HADD2.F32 R47, -RZ, R16.H1_H1 ;  /* 0x30000010ff2f7230 */ /* 0x000fc40000004100 */
[----:B------:R-:W-:Y:S01]  /*9720*/  FFMA.FTZ R3, R3, R4, R0 ;  /* 0x0000000403037223 */ /* 0x000fe20000010000 */
        /* <DEDUP_REMOVED lines=49> */
.L_x_3966:
        /* <DEDUP_REMOVED lines=37> */
[--C-:B------:R-:W-:Y:S02]  /*9c90*/  HADD2.F32 R2, -RZ, R17.reuse.H0_H0 ;  /* 0x20000011ff027230 */ /* 0x100fe40000004100 */
[----:B------:R-:W-:Y:S01]  /*9ca0*/  FFMA.FTZ R24, R29, R49, R4 ;  /* 0x000000311d187223 */ /* 0x000fe20000010004 */
[----:B------:R-:W-:Y:S02]  /*9cb0*/  HADD2.F32 R4, -RZ, R17.H1_H1 ;  /* 0x30000011ff047230 */ /* 0x000fe40000004100 */
[----:B------:R-:W-:Y:S02]  /*9cc0*/  HADD2.F32 R19, -RZ, R34.H0_H0 ;  /* 0x20000022ff137230 */ /* 0x000fe40000004100 */
[----:B------:R-:W-:Y:S02]  /*9cd0*/  HADD2.F32 R31, -RZ, R31.H1_H1 ;  /* 0x3000001fff1f7230 */ /* 0x000fe40000004100 */
[----:B------:R-:W-:-:S02]  /*9ce0*/  HADD2.F32 R17, -RZ, R32.H0_H0 ;  /* 0x20000020ff117230 */ /* 0x000fc40000004100 */
        /* <DEDUP_REMOVED lines=48> */
.L_x_3967:
[C---:B------:R-:W-:Y:S02]  /*9ff0*/  LOP3.LUT R0, R12.reuse, 0xf000f, RZ, 0xc0, !PT ;  /* 0x000f000f0c007812 */ /* 0x040fe400078ec0ff */
[----:B------:R-:W-:Y:S02]  /*a000*/  LOP3.LUT R2, R12, 0xf000f0, RZ, 0xc0, !PT ;  /* 0x00f000f00c027812 */ /* 0x000fe400078ec0ff */
[C---:B------:R-:W-:Y:S02]  /*a010*/  LOP3.LUT R4, R13.reuse, 0xf000f, RZ, 0xc0, !PT ;  /* 0x000f000f0d047812 */ /* 0x040fe400078ec0ff */
[----:B------:R-:W-:Y:S02]  /*a020*/  LOP3.LUT R16, R13, 0xf000f0, RZ, 0xc0, !PT ;  /* 0x00f000f00d107812 */ /* 0x000fe400078ec0ff */
[----:B------:R-:W-:Y:S02]  /*a030*/  SHF.R.U32.HI R12, RZ, 0x8, R12 ;  /* 0x00000008ff0c7819 */ /* 0x000fe4000001160c */
[----:B------:R-:W-:-:S02]  /*a040*/  SHF.R.U32.HI R13, RZ, 0x8, R13 ;  /* 0x00000008ff0d7819 */ /* 0x000fc4000001160d */
[C---:B------:R-:W-:Y:S02]  /*a050*/  LOP3.LUT R17, R14.reuse, 0xf000f, RZ, 0xc0, !PT ;  /* 0x000f000f0e117812 */ /* 0x040fe400078ec0ff */
        /* <DEDUP_REMOVED lines=137> */
.L_x_3968:
        /* <DEDUP_REMOVED lines=12> */
[--C-:B------:R-:W-:Y:S02]  /*a9b0*/  HADD2.F32 R2, -RZ, R16.reuse.H0_H0 ;  /* 0x20000010ff027230 */ /* 0x100fe40000004100 */
[----:B------:R-:W-:Y:S01]  /*a9c0*/  FFMA.FTZ R17, R52, R38, R17 ;  /* 0x0000002634117223 */ /* 0x000fe20000010011 */
[----:B------:R-:W-:Y:S02]  /*a9d0*/  HADD2.F32 R3, -RZ, R19.H0_H0 ;  /* 0x20000013ff037230 */ /* 0x000fe40000004100 */
[----:B------:R-:W-:-:S02]  /*a9e0*/  HADD2.F32 R16, -RZ, R16.H1_H1 ;  /* 0x30000010ff107230 */ /* 0x000fc40000004100 */
[-C--:B------:R-:W-:Y:S01]  /*a9f0*/  FFMA.FTZ R47, R2, R37.reuse, RZ ;  /* 0x00000025022f7223 */ /* 0x080fe200000100ff */
[----:B------:R-:W-:Y:S02]  /*aa00*/  HADD2.F32 R0, -RZ, R15.H0_H0 ;  /* 0x2000000fff007230 */ /* 0x000fe40000004100 */
[-C--:B------:R-:W-:Y:S01]  /*aa10*/  FFMA.FTZ R3, R3, R37.reuse, RZ ;  /* 0x0000002503037223 */ /* 0x080fe200000100ff */
[----:B------:R-:W-:Y:S01]  /*aa20*/  FFMA.FTZ R37, R4, R37, RZ ;  /* 0x0000002504257223 */ /* 0x000fe200000100ff */
[----:B------:R-:W-:Y:S02]  /*aa30*/  HADD2.F32 R4, -RZ, R19.H1_H1 ;  /* 0x30000013ff047230 */ /* 0x000fe40000004100 */
[----:B------:R-:W-:Y:S01]  /*aa40*/  FFMA.FTZ R47, R16, R38, R47 ;  /* 0x00000026102f7223 */ /* 0x000fe2000001002f */
[----:B------:R-:W-:Y:S02]  /*aa50*/  HADD2.F32 R16, -RZ, R24.H0_H0 ;  /* 0x20000018ff107230 */ /* 0x000fe40000004100 */
[----:B------:R-:W-:Y:S01]  /*aa60*/  FFMA.FTZ R0, R0, R42, R17 ;  /* 0x0000002a00007223 */ /* 0x000fe20000010011 */
[----:B------:R-:W-:-:S02]  /*aa70*/  HADD2.F32 R2, -RZ, R18.H0_H0 ;  /* 0x20000012ff027230 */ /* 0x000fc40000004100 */
[-C--:B------:R-:W-:Y:S01]  /*aa80*/  FFMA.FTZ R3, R4, R38.reuse, R3 ;  /* 0x0000002604037223 */ /* 0x080fe20000010003 */
[----:B------:R-:W-:Y:S01]  /*aa90*/  FFMA.FTZ R37, R26, R38, R37 ;  /* 0x000000261a257223 */ /* 0x000fe20000010025 */
        /* <DEDUP_REMOVED lines=8> */
[--C-:B-1----:R-:W-:Y:S02]  /*ab20*/  HADD2.F32 R4, -RZ, R13.reuse.H1_H1 ;  /* 0x3000000dff047230 */ /* 0x102fe40000004100 */
[-C--:B------:R-:W-:Y:S01]  /*ab30*/  FFMA.FTZ R16, R3, R39.reuse, R2 ;  /* 0x0000002703107223 */ /* 0x080fe20000010002 */
[----:B------:R-:W-:Y:S02]  /*ab40*/  HADD2.F32 R2, -RZ, R13.H0_H0 ;  /* 0x2000000dff027230 */ /* 0x000fe40000004100 */
[----:B------:R-:W-:Y:S01]  /*ab50*/  FFMA.FTZ R0, R15, R39, R0 ;  /* 0x000000270f007223 */ /* 0x000fe20000010000 */
[----:B------:R-:W-:Y:S02]  /*ab60*/  HADD2.F32 R19, -RZ, R28.H1_H1 ;  /* 0x3000001cff137230 */ /* 0x000fe40000004100 */
[----:B------:R-:W-:Y:S02]  /*ab70*/  HADD2.F32 R3, -RZ, R12.H0_H0 ;  /* 0x2000000cff037230 */ /* 0x000fe40000004100 */
[----:B------:R-:W-:-:S02]  /*ab80*/  HADD2.F32 R13, -RZ, R29.H0_H0 ;  /* 0x2000001dff0d7230 */ /* 0x000fc40000004100 */
[----:B------:R-:W-:Y:S01]  /*ab90*/  FFMA.FTZ R42, R19, R39, R42 ;  /* 0x00000027132a7223 */ /* 0x000fe2000001002a */
        /* <DEDUP_REMOVED lines=48> */
.L_x_3969:
[C---:B------:R-:W-:Y:S02]  /*aea0*/  LOP3.LUT R18, R10.reuse, 0xf000f, RZ, 0xc0, !PT ;  /* 0x000f000f0a127812 */ /* 0x040fe400078ec0ff */
[----:B------:R-:W-:Y:S02]  /*aeb0*/  LOP3.LUT R12, R10, 0xf000f0, RZ, 0xc0, !PT ;  /* 0x00f000f00a0c7812 */ /* 0x000fe400078ec0ff */
[----:B------:R-:W-:Y:S02]  /*aec0*/  SHF.R.U32.HI R19, RZ, 0x8, R10 ;  /* 0x00000008ff137819 */ /* 0x000fe4000001160a */
[C---:B------:R-:W-:Y:S02]  /*aed0*/  LOP3.LUT R3, R9.reuse, 0xf000f, RZ, 0xc0, !PT ;  /* 0x000f000f09037812 */ /* 0x040fe400078ec0ff */
[----:B------:R-:W-:Y:S02]  /*aee0*/  LOP3.LUT R2, R9, 0xf000f0, RZ, 0xc0, !PT ;  /* 0x00f000f009027812 */ /* 0x000fe400078ec0ff */
        /* <DEDUP_REMOVED lines=47> */
[----:B------:R-:W-:Y:S06]  /*b1e0*/  @!P2 BRA `(.L_x_3970) ;  /* 0x000000040068a947 */ /* 0x000fec0003800000 */
[----:B------:R-:W0:Y:S01]  /*b1f0*/  LDS.64 R32, [UR4+-0x50] ;  /* 0xffffb004ff207984 */ /* 0x000e220008000a00 */
[--C-:B------:R-:W-:Y:S02]  /*b200*/  HADD2.F32 R36, -RZ, R14.reuse.H0_H0 ;  /* 0x2000000eff247230 */ /* 0x100fe40000004100 */
[--C-:B------:R-:W-:Y:S01]  /*b210*/  HADD2.F32 R0, -RZ, R19.reuse.H0_H0 ;  /* 0x20000013ff007230 */ /* 0x100fe20000004100 */
        /* <DEDUP_REMOVED lines=87> */
.L_x_3970:
[----:B------:R-:W-:Y:S02]  /*b790*/  @!P1 MOV R58, R38 ;  /* 0x00000026003a9202 */ /* 0x000fe40000000f00 */
[----:B------:R-:W-:Y:S01]  /*b7a0*/  @!P1 IADD3 R55, PT, PT, R27, R44, RZ ;  /* 0x0000002c1b379210 */ /* 0x000fe20007ffe0ff */
[----:B------:R-:W-:Y:S06]  /*b7b0*/  @P0 BRA `(.L_x_3971) ;  /* 0x0000000400680947 */ /* 0x000fec0003800000 */
        /* <DEDUP_REMOVED lines=19> */
[----:B------:R-:W-:Y:S01]  /*b8f0*/  FFMA.FTZ R14, R3, R27, RZ ;  /* 0x0000001b030e7223 */ /* 0x000fe200000100ff */
        /* <DEDUP_REMOVED lines=30> */
[----:B------:R-:W-:Y:S02]  /*bae0*/  HADD2.F32 R2, -RZ, R9.H0_H0 ;  /* 0x20000009ff027230 */ /* 0x000fe40000004100 */
[-C--:B------:R-:W-:Y:S01]  /*baf0*/  FFMA.FTZ R3, R26, R8.reuse, R3 ;  /* 0x000000081a037223 */ /* 0x080fe20000010003 */
[----:B------:R-:W-:Y:S02]  /*bb00*/  HADD2.F32 R10, -RZ, R29.H1_H1 ;  /* 0x3000001dff0a7230 */ /* 0x000fe40000004100 */
[----:B------:R-:W-:Y:S01]  /*bb10*/  FFMA.FTZ R19, R28, R8, R19 ;  /* 0x000000081c137223 */ /* 0x000fe20000010013 */
[----:B------:R-:W-:Y:S02]  /*bb20*/  HADD2.F32 R30, -RZ, R30.H1_H1 ;  /* 0x3000001eff1e7230 */ /* 0x000fe40000004100 */
[----:B------:R-:W-:-:S02]  /*bb30*/  HADD2.F32 R0, -RZ, R15.H0_H0 ;  /* 0x2000000fff007230 */ /* 0x000fc40000004100 */
[-C--:B------:R-:W-:Y:S01]  /*bb40*/  FFMA.FTZ R27, R10, R8.reuse, R27 ;  /* 0x000000080a1b7223 */ /* 0x080fe2000001001b */
[--C-:B------:R-:W-:Y:S02]  /*bb50*/  HADD2.F32 R4, -RZ, R16.reuse.H0_H0 ;  /* 0x20000010ff047230 */ /* 0x100fe40000004100 */
        /* <DEDUP_REMOVED lines=32> */
.L_x_3971:
[----:B------:R-:W-:Y:S01]  /*bd60*/  IADD3 R44, PT, PT, R44, 0x20, RZ ;  /* 0x000000202c2c7810 */ /* 0x000fe20007ffe0ff */
[----:B------:R-:W-:Y:S01]  /*bd70*/  UIADD3 UR4, UPT, UPT, UR4, 0x40, URZ ;  /* 0x0000004004047890 */ /* 0x000fe2000fffe0ff */
[----:B------:R-:W-:Y:S01]  /*bd80*/  IADD3 R22, P2, PT, R22, 0x80, RZ ;  /* 0x0000008016167810 */ /* 0x000fe20007f5e0ff */
[----:B------:R-:W-:Y:S01]  /*bd90*/  IMAD.WIDE R38, R43, 0x4, R6 ;  /* 0x000000042b267825 */ /* 0x000fe200078e0206 */
[----:B------:R-:W-:Y:S02]  /*bda0*/  ISETP.GE.AND P1, PT, R44, R25, PT ;  /* 0x000000192c00720c */ /* 0x000fe40003f26270 */
[----:B------:R-:W-:-:S11]  /*bdb0*/  IADD3.X R21, PT, PT, RZ, R21, RZ, P2, !PT ;  /* 0x00000015ff157210 */ /* 0x000fd600017fe4ff */
[----:B------:R-:W-:Y:S05]  /*bdc0*/  @!P1 BRA `(.L_x_3972) ;  /* 0xffffffc000e89947 */ /* 0x000fea000383ffff */
.L_x_3963:
[----:B0-----:R-:W0:Y:S01]  /*bdd0*/  S2R R0, SR_CTAID.X ;  /* 0x0000000000007919 */ /* 0x001e220000002500 */
[----:B------:R-:W1:Y:S01]  /*bde0*/  LDC.64 R4, c[0x0][0x3a0] ;  /* 0x0000e800ff047b82 */ /* 0x000e620000000a00 */
[----:B------:R-:W-:Y:S01]  /*bdf0*/  IMAD R3, R20, R43, RZ ;  /* 0x0000002b14037224 */ /* 0x000fe200078e02ff */
[----:B------:R-:W0:Y:S02]  /*be00*/  S2R R7, SR_TID.X ;  /* 0x0000000000077919 */ /* 0x000e240000002100 */
[----:B0-----:R-:W-:Y:S01]  /*be10*/  LEA R0, R0, R7, 0x6 ;  /* 0x0000000700007211 */ /* 0x001fe200078e30ff */
[----:B------:R-:W-:-:S03]  /*be20*/  HMUL2 R7, R56, R45.H0_H0 ;  /* 0x2000002d38077232 */ /* 0x000fc60000000000 */
[----:B------:R-:W-:-:S04]  /*be30*/  LEA R0, R0, R3, 0x1 ;  /* 0x0000000300007211 */ /* 0x000fc800078e08ff */
[----:B------:R-:W-:-:S05]  /*be40*/  SHF.L.U32 R3, R0, 0x1, RZ ;  /* 0x0000000100037819 */ /* 0x000fca00000006ff */
[----:B-1----:R-:W-:-:S05]  /*be50*/  IMAD.WIDE R4, R3, 0x2, R4 ;  /* 0x0000000203047825 */ /* 0x002fca00078e0204 */
[----:B------:R0:W-:Y:S01]  /*be60*/  ATOM.E.ADD.F16x2.RN.STRONG.GPU P1, RZ, desc[UR8][R4.64], R7 ;  /* 0x8000000704ff79a2 */ /* 0x0001e2000c12e108 */
[----:B------:R-:W-:Y:S01]  /*be70*/  BSSY.RECONVERGENT B0, `(.L_x_3973) ;  /* 0x0000010000007945 */ /* 0x000fe20003800200 */
[----:B------:R-:W-:Y:S01]  /*be80*/  ISETP.NE.AND P0, PT, R23, 0x1, PT ;  /* 0x000000011700780c */ /* 0x000fe20003f05270 */
[----:B------:R-:W-:Y:S02]  /*be90*/  HMUL2 R45, R54, R45.H0_H0 ;  /* 0x2000002d362d7232 */ /* 0x000fe40000000000 */
[----:B0-----:R-:W-:Y:S10]  /*bea0*/  @P1 BRA `(.L_x_3974) ;  /* 0x0000000000301947 */ /* 0x001ff40003800000 */
[----:B------:R-:W0:Y:S02]  /*beb0*/  QSPC.E.S P1, RZ, [R4] ;  /* 0x0000000004ff73aa */ /* 0x000e240000020500 */
[----:B0-----:R-:W-:Y:S05]  /*bec0*/  @!P1 BRA `(.L_x_3975) ;  /* 0x00000000001c9947 */ /* 0x001fea0003800000 */
[----:B------:R-:W-:-:S04]  /*bed0*/  MOV R2, R4 ;  /* 0x0000000400027202 */ /* 0x000fc80000000f00 */
[----:B------:R-:W-:-:S07]  /*bee0*/  MOV R0, R2 ;  /* 0x0000000200007202 */ /* 0x000fce0000000f00 */
.L_x_3976:
[----:B------:R-:W0:Y:S02]  /*bef0*/  LDS R2, [R0] ;  /* 0x0000000000027984 */ /* 0x000e240000000800 */
[----:B0-----:R-:W-:-:S05]  /*bf00*/  HFMA2 R3, R2, 1, 1, R7 ;  /* 0x3c003c0002037831 */ /* 0x001fca0000000007 */
[----:B------:R-:W0:Y:S02]  /*bf10*/  ATOMS.CAST.SPIN P1, [R0], R2, R3 ;  /* 0x000000020000758d */ /* 0x000e240001820003 */
[----:B0-----:R-:W-:Y:S05]  /*bf20*/  @!P1 BRA `(.L_x_3976) ;  /* 0xfffffffc00f09947 */ /* 0x001fea000383ffff */
[----:B------:R-:W-:Y:S05]  /*bf30*/  BRA `(.L_x_3974) ;  /* 0x00000000000c7947 */ /* 0x000fea0003800000 */
.L_x_3975:
[----:B------:R-:W2:Y:S02]  /*bf40*/  LD.E R0, desc[UR8][R4.64] ;  /* 0x0000000804007980 */ /* 0x000ea4000c101900 */
[----:B--2---:R-:W-:-:S05]  /*bf50*/  IADD3 R3, PT, PT, R7, R0, RZ ;  /* 0x0000000007037210 */ /* 0x004fca0007ffe0ff */
[----:B------:R0:W-:Y:S02]  /*bf60*/  ST.E desc[UR8][R4.64], R3 ;  /* 0x0000000304007985 */ /* 0x0001e4000c101908 */
.L_x_3974:
[----:B------:R-:W-:Y:S05]  /*bf70*/  BSYNC.RECONVERGENT B0 ;  /* 0x0000000000007941 */ /* 0x000fea0003800200 */
.L_x_3973:
[----:B------:R1:W-:Y:S01]  /*bf80*/  ATOM.E.ADD.F16x2.RN.STRONG.GPU P1, RZ, desc[UR8][R4.64+0x4], R45 ;  /* 0x8000042d04ff79a2 */ /* 0x0003e2000c12e108 */
[----:B------:R-:W-:Y:S04]  /*bf90*/  BSSY.RECONVERGENT B0, `(.L_x_3977) ;  /* 0x000000e000007945 */ /* 0x000fe80003800200 */
[----:B-1----:R-:W-:Y:S05]  /*bfa0*/  @P1 BRA `(.L_x_3978) ;  /* 0x0000000000301947 */ /* 0x002fea0003800000 */
[----:B------:R-:W1:Y:S02]  /*bfb0*/  QSPC.E.S P1, RZ, [R4+0x4] ;  /* 0x0000040004ff73aa */ /* 0x000e640000020500 */
[----:B-1----:R-:W-:Y:S05]  /*bfc0*/  @!P1 BRA `(.L_x_3979) ;  /* 0x00000000001c9947 */ /* 0x002fea0003800000 */
[----:B------:R-:W-:-:S04]  /*bfd0*/  MOV R2, R4 ;  /* 0x0000000400027202 */ /* 0x000fc80000000f00 */
[----:B------:R-:W-:-:S07]  /*bfe0*/  MOV R0, R2 ;  /* 0x0000000200007202 */ /* 0x000fce0000000f00 */
.L_x_3980:
[----:B------:R-:W0:Y:S02]  /*bff0*/  LDS R2, [R0+0x4] ;  /* 0x0000040000027984 */ /* 0x000e240000000800 */
[----:B0-----:R-:W-:-:S05]  /*c000*/  HADD2 R3, R2, R45 ;  /* 0x0000002d02037230 */ /* 0x001fca0000000000 */
[----:B------:R-:W0:Y:S02]  /*c010*/  ATOMS.CAST.SPIN P1, [R0+0x4], R2, R3 ;  /* 0x000004020000758d */ /* 0x000e240001820003 */
[----:B0-----:R-:W-:Y:S05]  /*c020*/  @!P1 BRA `(.L_x_3980) ;  /* 0xfffffffc00f09947 */ /* 0x001fea000383ffff */
[----:B------:R-:W-:Y:S05]  /*c030*/  BRA `(.L_x_3978) ;  /* 0x00000000000c7947 */ /* 0x000fea0003800000 */
.L_x_3979:
[----:B------:R-:W0:Y:S02]  /*c040*/  LD.E R0, desc[UR8][R4.64+0x4] ;  /* 0x0000040804007980 */ /* 0x000e24000c101900 */
[----:B0-----:R-:W-:-:S05]  /*c050*/  IADD3 R3, PT, PT, R45, R0, RZ ;  /* 0x000000002d037210 */ /* 0x001fca0007ffe0ff */
[----:B------:R1:W-:Y:S02]  /*c060*/  ST.E desc[UR8][R4.64+0x4], R3 ;  /* 0x0000040304007985 */ /* 0x0003e4000c101908 */
.L_x_3978:
[----:B------:R-:W-:Y:S05]  /*c070*/  BSYNC.RECONVERGENT B0 ;  /* 0x0000000000007941 */ /* 0x000fea0003800200 */
.L_x_3977:
        /* <DEDUP_REMOVED lines=11> */
.L_x_3984:
[----:B------:R-:W0:Y:S02]  /*c130*/  LDS R2, [R0] ;  /* 0x0000000000027984 */ /* 0x000e240000000800 */
[----:B0-----:R-:W-:-:S05]  /*c140*/  HFMA2 R3, R2, 1, 1, R7 ;  /* 0x3c003c0002037831 */ /* 0x001fca0000000007 */
[----:B------:R-:W0:Y:S02]  /*c150*/  ATOMS.CAST.SPIN P0, [R0], R2, R3 ;  /* 0x000000020000758d */ /* 0x000e240001800003 */
[----:B0-----:R-:W-:Y:S05]  /*c160*/  @!P0 BRA `(.L_x_3984) ;  /* 0xfffffffc00f08947 */ /* 0x001fea000383ffff */
[----:B------:R-:W-:Y:S05]  /*c170*/  BRA `(.L_x_3982) ;  /* 0x00000000000c7947 */ /* 0x000fea0003800000 */
.L_x_3983:
[----:B------:R-:W2:Y:S02]  /*c180*/  LD.E R0, desc[UR8][R4.64] ;  /* 0x0000000804007980 */ /* 0x000ea4000c101900 */
[----:B--2---:R-:W-:-:S05]  /*c190*/  IADD3 R3, PT, PT, R7, R0, RZ ;  /* 0x0000000007037210 */ /* 0x004fca0007ffe0ff */
[----:B------:R0:W-:Y:S02]  /*c1a0*/  ST.E desc[UR8][R4.64], R3 ;  /* 0x0000000304007985 */ /* 0x0001e4000c101908 */
.L_x_3982:
[----:B------:R-:W-:Y:S05]  /*c1b0*/  BSYNC.RECONVERGENT B0 ;  /* 0x0000000000007941 */ /* 0x000fea0003800200 */
.L_x_3981:
[----:B------:R1:W-:Y:S02]  /*c1c0*/  ATOM.E.ADD.F16x2.RN.STRONG.GPU P0, RZ, desc[UR8][R4.64+0x4], R9 ;  /* 0x8000040904ff79a2 */ /* 0x0003e4000c10e108 */
[----:B-1----:R-:W-:Y:S05]  /*c1d0*/  @P0 EXIT ;  /* 0x000000000000094d */ /* 0x002fea0003800000 */
[----:B------:R-:W1:Y:S02]  /*c1e0*/  QSPC.E.S P0, RZ, [R4+0x4] ;  /* 0x0000040004ff73aa */ /* 0x000e640000000500 */
[----:B-1----:R-:W-:Y:S05]  /*c1f0*/  @!P0 BRA `(.L_x_3985) ;  /* 0x00000000001c8947 */ /* 0x002fea0003800000 */
[----:B------:R-:W-:-:S04]  /*c200*/  MOV R2, R4 ;  /* 0x0000000400027202 */ /* 0x000fc80000000f00 */
[----:B------:R-:W-:-:S07]  /*c210*/  MOV R0, R2 ;  /* 0x0000000200007202 */ /* 0x000fce0000000f00 */
.L_x_3986:
[----:B------:R-:W0:Y:S02]  /*c220*/  LDS R2, [R0+0x4] ;  /* 0x0000040000027984 */ /* 0x000e240000000800 */
[----:B0-----:R-:W-:-:S05]  /*c230*/  HADD2 R3, R2, R9 ;  /* 0x0000000902037230 */ /* 0x001fca0000000000 */
[----:B------:R-:W0:Y:S02]  /*c240*/  ATOMS.CAST.SPIN P0, [R0+0x4], R2, R3 ;  /* 0x000004020000758d */ /* 0x000e240001800003 */
[----:B0-----:R-:W-:Y:S05]  /*c250*/  @!P0 BRA `(.L_x_3986) ;  /* 0xfffffffc00f08947 */ /* 0x001fea000383ffff */
[----:B------:R-:W-:Y:S05]  /*c260*/  EXIT ;  /* 0x000000000000794d */ /* 0x000fea0003800000 */
.L_x_3985:
[----:B------:R-:W0:Y:S02]  /*c270*/  LD.E R0, desc[UR8][R4.64+0x4] ;  /* 0x0000040804007980 */ /* 0x000e24000c101900 */
[----:B0-----:R-:W-:-:S05]  /*c280*/  IADD3 R3, PT, PT, R9, R0, RZ ;  /* 0x0000000009037210 */ /* 0x001fca0007ffe0ff */
[----:B------:R-:W-:Y:S01]  /*c290*/  ST.E desc[UR8][R4.64+0x4], R3 ;  /* 0x0000040304007985 */ /* 0x000fe2000c101908 */
[----:B------:R-:W-:Y:S05]  /*c2a0*/  EXIT ;  /* 0x000000000000794d */ /* 0x000fea0003800000 */
.L_x_3987:
        /* <DEDUP_REMOVED lines=13> */
.L_x_5336:


//--------------------- .text._Z23gemm_half_q_half_kernelILi2ELi140ELb1ELb1ELi64EEvPK6__halfPKjS4_S2_PS0_iiiiPKtS7_iiiiiibS2_i --------------------------
	.section	.text._Z23gemm_half_q_half_kernelILi2ELi140ELb1ELb1ELi64EEvPK6__halfPKjS4_S2_PS0_iiiiPKtS7_iiiiiibS2_i,"ax",@progbits
	.align	128
        .global         _Z23gemm_half_q_half_kernelILi2ELi140ELb1ELb1ELi64EEvPK6__halfPKjS4_S2_PS0_iiiiPKtS7_iiiiiibS2_i
        .type           _Z23gemm_half_q_half_kernelILi2ELi140ELb1ELb1ELi64EEvPK6__halfPKjS4_S2_PS0_iiiiPKtS7_iiiiiibS2_i,@function
        .size           _Z23gemm_half_q_half_kernelILi2ELi140ELb1ELb1ELi64EEvPK6__halfPKjS4_S2_PS0_iiiiPKtS7_iiiiiibS2_i,(.L_x_5337 - _Z23gemm_half_q_half_kernelILi2ELi140ELb1ELb1ELi64EEvPK6__halfPKjS4_S2_PS0_iiiiPKtS7_iiiiiibS2_i)
        .other          _Z23gemm_half_q_half_kernelILi2ELi140ELb1ELb1ELi64EEvPK6__halfPKjS4_S2_PS0_iiiiPKtS7_iiiiiibS2_i,@"STO_CUDA_ENTRY STV_DEFAULT"
_Z23gemm_half_q_half_kernelILi2ELi140ELb1ELb1ELi64EEvPK6__halfPKjS4_S2_PS0_iiiiPKtS7_iiiiiibS2_i:
.text._Z23gemm_half_q_half_kernelILi2ELi140ELb1ELb1ELi64EEvPK6__halfPKjS4_S2_PS0_iiiiPKtS7_iiiiiibS2_i:
        /* <DEDUP_REMOVED lines=64> */
.L_x_3993:
        /* <DEDUP_REMOVED lines=32> */
.L_x_3992:
        /* <DEDUP_REMOVED lines=20> */
.L_x_3994:
[----:B------:R-:W-:-:S13]  /*0740*/  ISETP.EQ.AND P1, PT, R16, RZ, PT ;  /* 0x000000ff1000720c */ /* 0x000fda0003f22270 */
[----:B------:R-:W-:Y:S05]  /*0750*/  @!P0 BRA P1, `(.L_x_3989) ;  /* 0x0000000400788947 */ /* 0x000fea0000800000 */
.L_x_3991:
        /* <DEDUP_REMOVED lines=12> */
.L_x_3990:
        /* <DEDUP_REMOVED lines=16> */
.L_x_3997:
        /* <DEDUP_REMOVED lines=32> */
.L_x_3996:
        /* <DEDUP_REMOVED lines=21> */
.L_x_3998:
[----:B------:R-:W-:-:S13]  /*0c70*/  ISETP.NE.OR P0, PT, R16, RZ, P0 ;  /* 0x000000ff1000720c */ /* 0x000fda0000705670 */
[----:B------:R-:W-:Y:S05]  /*0c80*/  @!P0 BRA `(.L_x_3989) ;  /* 0x00000000002c8947 */ /* 0x000fea0003800000 */
.L_x_3995:
        /* <DEDUP_REMOVED lines=11> */
.L_x_3989:
[----:B0-----:R-:W-:Y:S05]  /*0d40*/  BSYNC.RECONVERGENT B0 ;  /* 0x0000000000007941 */ /* 0x001fea0003800200 */
.L_x_3988:
        /* <DEDUP_REMOVED lines=21> */
.L_x_4002:
        /* <DEDUP_REMOVED lines=15> */
.L_x_4001:
        /* <DEDUP_REMOVED lines=12> */
.L_x_4003:
[----:B------:R-:W-:-:S13]  /*1050*/  ISETP.NE.OR P0, PT, R16, RZ, P0 ;  /* 0x000000ff1000720c */ /* 0x000fda0000705670 */
[----:B------:R-:W-:Y:S05]  /*1060*/  @!P0 BRA `(.L_x_3999) ;  /* 0x00000000001c8947 */ /* 0x000fea0003800000 */
.L_x_4000:
[----:B01----:R-:W0:Y:S02]  /*1070*/  LDC.64 R6, c[0x0][0x3a0] ;  /* 0x0000e800ff067b82 */ /* 0x003e240000000a00 */
.L_x_4004:
[----:B0-----:R-:W-:Y:S01]  /*1080*/  IMAD.WIDE R8, R0, 0x2, R6 ;  /* 0x0000000200087825 */ /* 0x001fe200078e0206 */
[----:B------:R-:W-:Y:S02]  /*1090*/  IADD3 R16, PT, PT, R16, 0x1, RZ ;  /* 0x0000000110107810 */ /* 0x000fe40007ffe0ff */
[----:B------:R-:W-:Y:S02]  /*10a0*/  IADD3 R0, PT, PT, R0, R43, RZ ;  /* 0x0000002b00007210 */ /* 0x000fe40007ffe0ff */
[----:B------:R2:W-:Y:S01]  /*10b0*/  STG.E.64 desc[UR8][R8.64], RZ ;  /* 0x000000ff08007986 */ /* 0x0005e2000c101b08 */
[----:B------:R-:W-:-:S13]  /*10c0*/  ISETP.NE.AND P0, PT, R16, RZ, PT ;  /* 0x000000ff1000720c */ /* 0x000fda0003f05270 */
[----:B--2---:R-:W-:Y:S05]  /*10d0*/  @P0 BRA `(.L_x_4004) ;  /* 0xfffffffc00e80947 */ /* 0x004fea000383ffff */
.L_x_3999:
        /* <DEDUP_REMOVED lines=15> */
.L_x_4006:
        /* <DEDUP_REMOVED lines=44> */
.L_x_4005:
        /* <DEDUP_REMOVED lines=27> */
.L_x_4007:
        /* <DEDUP_REMOVED lines=8> */
.L_x_4008:
        /* <DEDUP_REMOVED lines=8> */
.L_x_4009:
        /* <DEDUP_REMOVED lines=8> */
.L_x_4010:
        /* <DEDUP_REMOVED lines=8> */
.L_x_4011:
        /* <DEDUP_REMOVED lines=37> */
.L_x_4021:
        /* <DEDUP_REMOVED lines=300> */
.L_x_4013:
        /* <DEDUP_REMOVED lines=129> */
.L_x_4014:
        /* <DEDUP_REMOVED lines=195> */
.L_x_4015:
        /* <DEDUP_REMOVED lines=129> */
.L_x_4016:
        /* <DEDUP_REMOVED lines=144> */
.L_x_4017:
        /* <DEDUP_REMOVED lines=91> */
.L_x_4018:
        /* <DEDUP_REMOVED lines=93> */
.L_x_4019:
        /* <DEDUP_REMOVED lines=93> */
.L_x_4020:
        /* <DEDUP_REMOVED lines=8> */
.L_x_4012:
[----:B------:R-:W2:Y:S02]  /*6470*/  LDCU UR5, c[0x0][0x3d4] ;  /* 0x00007a80ff0577ac */ /* 0x000ea40008000800 */
[----:B--2---:R-:W-:-:S04]  /*6480*/  VIMNMX R25, PT, PT, R42, UR5, PT ;  /* 0x000000052a197c48 */ /* 0x004fc8000bfe0100 */
        /* <DEDUP_REMOVED lines=11> */
.L_x_4031:
        /* <DEDUP_REMOVED lines=163> */
.L_x_4023:
        /* <DEDUP_REMOVED lines=91> */
.L_x_4024:
        /* <DEDUP_REMOVED lines=143> */
.L_x_4025:
        /* <DEDUP_REMOVED lines=91> */
.L_x_4026:
        /* <DEDUP_REMOVED lines=143> */
.L_x_4027:
        /* <DEDUP_REMOVED lines=91> */
.L_x_4028:
        /* <DEDUP_REMOVED lines=143> */
.L_x_4029:
        /* <DEDUP_REMOVED lines=94> */
.L_x_4030:
        /* <DEDUP_REMOVED lines=8> */
.L_x_4022:
        /* <DEDUP_REMOVED lines=12> */
.L_x_4035:
        /* <DEDUP_REMOVED lines=320> */
.L_x_4033:
        /* <DEDUP_REMOVED lines=79> */
.L_x_4034:
[----:B------:R-:W-:Y:S01]  /*bb60*/  IADD3 R44, PT, PT, R44, 0x20, RZ ;  /* 0x000000202c2c7810 */ /* 0x000fe20007ffe0ff */
[----:B------:R-:W-:Y:S01]  /*bb70*/  UIADD3 UR4, UPT, UPT, UR4, 0x40, URZ ;  /* 0x0000004004047890 */ /* 0x000fe2000fffe0ff */
[----:B------:R-:W-:Y:S01]  /*bb80*/  IADD3 R0, P2, PT, R0, 0x80, RZ ;  /* 0x0000008000007810 */ /* 0x000fe20007f5e0ff */
[----:B------:R-:W-:Y:S01]  /*bb90*/  IMAD.WIDE R38, R43, 0x4, R2 ;  /* 0x000000042b267825 */ /* 0x000fe200078e0202 */
[----:B------:R-:W-:Y:S02]  /*bba0*/  ISETP.GE.AND P1, PT, R44, R17, PT ;  /* 0x000000112c00720c */ /* 0x000fe40003f26270 */
[----:B------:R-:W-:-:S11]  /*bbb0*/  IADD3.X R19, PT, PT, RZ, R19, RZ, P2, !PT ;  /* 0x00000013ff137210 */ /* 0x000fd600017fe4ff */
[----:B------:R-:W-:Y:S05]  /*bbc0*/  @!P1 BRA `(.L_x_4035) ;  /* 0xffffffe400a89947 */ /* 0x000fea000383ffff */
.L_x_4032:
        /* <DEDUP_REMOVED lines=21> */
.L_x_4039:
[----:B------:R-:W0:Y:S02]  /*bd20*/  LDS R2, [R0] ;  /* 0x0000000000027984 */ /* 0x000e240000000800 */
[----:B0-----:R-:W-:-:S05]  /*bd30*/  HADD2 R3, R2, R7 ;  /* 0x0000000702037230 */ /* 0x001fca0000000000 */
[----:B------:R-:W0:Y:S02]  /*bd40*/  ATOMS.CAST.SPIN P1, [R0], R2, R3 ;  /* 0x000000020000758d */ /* 0x000e240001820003 */
[----:B0-----:R-:W-:Y:S05]  /*bd50*/  @!P1 BRA `(.L_x_4039) ;  /* 0xfffffffc00f09947 */ /* 0x001fea000383ffff */
[----:B------:R-:W-:Y:S05]  /*bd60*/  BRA `(.L_x_4037) ;  /* 0x00000000000c7947 */ /* 0x000fea0003800000 */
.L_x_4038:
[----:B------:R-:W2:Y:S02]  /*bd70*/  LD.E R0, desc[UR8][R4.64] ;  /* 0x0000000804007980 */ /* 0x000ea4000c101900 */
[----:B--2---:R-:W-:-:S05]  /*bd80*/  IADD3 R3, PT, PT, R7, R0, RZ ;  /* 0x0000000007037210 */ /* 0x004fca0007ffe0ff */
[----:B------:R0:W-:Y:S02]  /*bd90*/  ST.E desc[UR8][R4.64], R3 ;  /* 0x0000000304007985 */ /* 0x0001e4000c101908 */
.L_x_4037:
[----:B------:R-:W-:Y:S05]  /*bda0*/  BSYNC.RECONVERGENT B0 ;  /* 0x0000000000007941 */ /* 0x000fea0003800200 */
.L_x_4036:
[----:B------:R2:W-:Y:S01]  /*bdb0*/  ATOM.E.ADD.F16x2.RN.STRONG.GPU P1, RZ, desc[UR8][R4.64+0x4], R45 ;  /* 0x8000042d04ff79a2 */ /* 0x0005e2000c12e108 */
[----:B------:R-:W-:Y:S04]  /*bdc0*/  BSSY.RECONVERGENT B0, `(.L_x_4040) ;  /* 0x000000e000007945 */ /* 0x000fe80003800200 */
[----:B--2---:R-:W-:Y:S05]  /*bdd0*/  @P1 BRA `(.L_x_4041) ;  /* 0x0000000000301947 */ /* 0x004fea0003800000 */
[----:B------:R-:W2:Y:S02]  /*bde0*/  QSPC.E.S P1, RZ, [R4+0x4] ;  /* 0x0000040004ff73aa */ /* 0x000ea40000020500 */
[----:B--2---:R-:W-:Y:S05]  /*bdf0*/  @!P1 BRA `(.L_x_4042) ;  /* 0x00000000001c9947 */ /* 0x004fea0003800000 */
[----:B------:R-:W-:-:S04]  /*be00*/  MOV R2, R4 ;  /* 0x0000000400027202 */ /* 0x000fc80000000f00 */
[----:B------:R-:W-:-:S07]  /*be10*/  MOV R0, R2 ;  /* 0x0000000200007202 */ /* 0x000fce0000000f00 */
.L_x_4043:
[----:B------:R-:W0:Y:S02]  /*be20*/  LDS R2, [R0+0x4] ;  /* 0x0000040000027984 */ /* 0x000e240000000800 */
[----:B0-----:R-:W-:-:S05]  /*be30*/  HFMA2 R3, R2, 1, 1, R45 ;  /* 0x3c003c0002037831 */ /* 0x001fca000000002d */
[----:B------:R-:W0:Y:S02]  /*be40*/  ATOMS.CAST.SPIN P1, [R0+0x4], R2, R3 ;  /* 0x000004020000758d */ /* 0x000e240001820003 */
[----:B0-----:R-:W-:Y:S05]  /*be50*/  @!P1 BRA `(.L_x_4043) ;  /* 0xfffffffc00f09947 */ /* 0x001fea000383ffff */
[----:B------:R-:W-:Y:S05]  /*be60*/  BRA `(.L_x_4041) ;  /* 0x00000000000c7947 */ /* 0x000fea0003800000 */
.L_x_4042:
[----:B------:R-:W0:Y:S02]  /*be70*/  LD.E R0, desc[UR8][R4.64+0x4] ;  /* 0x0000040804007980 */ /* 0x000e24000c101900 */
[----:B0-----:R-:W-:-:S05]  /*be80*/  IADD3 R3, PT, PT, R45, R0, RZ ;  /* 0x000000002d037210 */ /* 0x001fca0007ffe0ff */
[----:B------:R2:W-:Y:S02]  /*be90*/  ST.E desc[UR8][R4.64+0x4], R3 ;  /* 0x0000040304007985 */ /* 0x0005e4000c101908 */
.L_x_4041:
[----:B------:R-:W-:Y:S05]  /*bea0*/  BSYNC.RECONVERGENT B0 ;  /* 0x0000000000007941 */ /* 0x000fea0003800200 */
.L_x_4040:
        /* <DEDUP_REMOVED lines=11> */
.L_x_4047:
[----:B------:R-:W0:Y:S02]  /*bf60*/  LDS R2, [R0] ;  /* 0x0000000000027984 */ /* 0x000e240000000800 */
[----:B0-----:R-:W-:-:S05]  /*bf70*/  HADD2 R3, R2, R7 ;  /* 0x0000000702037230 */ /* 0x001fca0000000000 */
[----:B------:R-:W0:Y:S02]  /*bf80*/  ATOMS.CAST.SPIN P0, [R0], R2, R3 ;  /* 0x000000020000758d */ /* 0x000e240001800003 */
[----:B0-----:R-:W-:Y:S05]  /*bf90*/  @!P0 BRA `(.L_x_4047) ;  /* 0xfffffffc00f08947 */ /* 0x001fea000383ffff */
[----:B------:R-:W-:Y:S05]  /*bfa0*/  BRA `(.L_x_4045) ;  /* 0x00000000000c7947 */ /* 0x000fea0003800000 */
.L_x_4046:
[----:B------:R-:W2:Y:S02]  /*bfb0*/  LD.E R0, desc[UR8][R4.64] ;  /* 0x0000000804007980 */ /* 0x000ea4000c101900 */
[----:B--2---:R-:W-:-:S05]  /*bfc0*/  IADD3 R3, PT, PT, R7, R0, RZ ;  /* 0x0000000007037210 */ /* 0x004fca0007ffe0ff */
[----:B------:R0:W-:Y:S02]  /*bfd0*/  ST.E desc[UR8][R4.64], R3 ;  /* 0x0000000304007985 */ /* 0x0001e4000c101908 */
.L_x_4045:
[----:B------:R-:W-:Y:S05]  /*bfe0*/  BSYNC.RECONVERGENT B0 ;  /* 0x0000000000007941 */ /* 0x000fea0003800200 */
.L_x_4044:
[----:B------:R2:W-:Y:S02]  /*bff0*/  ATOM.E.ADD.F16x2.RN.STRONG.GPU P0, RZ, desc[UR8][R4.64+0x4], R9 ;  /* 0x8000040904ff79a2 */ /* 0x0005e4000c10e108 */
[----:B--2---:R-:W-:Y:S05]  /*c000*/  @P0 EXIT ;  /* 0x000000000000094d */ /* 0x004fea0003800000 */
[----:B------:R-:W2:Y:S02]  /*c010*/  QSPC.E.S P0, RZ, [R4+0x4] ;  /* 0x0000040004ff73aa */ /* 0x000ea40000000500 */
[----:B--2---:R-:W-:Y:S05]  /*c020*/  @!P0 BRA `(.L_x_4048) ;  /* 0x00000000001c8947 */ /* 0x004fea0003800000 */
[----:B------:R-:W-:-:S04]  /*c030*/  MOV R2, R4 ;  /* 0x0000000400027202 */ /* 0x000fc80000000f00 */
[----:B------:R-:W-:-:S07]  /*c040*/  MOV R0, R2 ;  /* 0x0000000200007202 */ /* 0x000fce0000000f00 */
.L_x_4049:
[----:B------:R-:W0:Y:S02]  /*c050*/  LDS R2, [R0+0x4] ;  /* 0x0000040000027984 */ /* 0x000e240000000800 */
[----:B0-----:R-:W-:-:S05]  /*c060*/  HFMA2 R3, R2, 1, 1, R9 ;  /* 0x3c003c0002037831 */ /* 0x001fca0000000009 */
[----:B------:R-:W0:Y:S02]  /*c070*/  ATOMS.CAST.SPIN P0, [R0+0x4], R2, R3 ;  /* 0x000004020000758d */ /* 0x000e240001800003 */
[----:B0-----:R-:W-:Y:S05]  /*c080*/  @!P0 BRA `(.L_x_4049) ;  /* 0xfffffffc00f08947 */ /* 0x001fea000383ffff */
[----:B------:R-:W-:Y:S05]  /*c090*/  EXIT ;  /* 0x000000000000794d */ /* 0x000fea0003800000 */
.L_x_4048:
[----:B------:R-:W0:Y:S02]  /*c0a0*/  LD.E R0, desc[UR8][R4.64+0x4] ;  /* 0x0000040804007980 */ /* 0x000e24000c101900 */
[----:B0-----:R-:W-:-:S05]  /*c0b0*/  IADD3 R3, PT, PT, R9, R0, RZ ;  /* 0x0000000009037210 */ /* 0x001fca0007ffe0ff */
[----:B------:R-:W-:Y:S01]  /*c0c0*/  ST.E desc[UR8][R4.64+0x4], R3 ;  /* 0x0000040304007985 */ /* 0x000fe2000c101908 */
[----:B------:R-:W-:Y:S05]  /*c0d0*/  EXIT ;  /* 0x000000000000794d */ /* 0x000fea0003800000 */
.L_x_4050:
        /* <DEDUP_REMOVED lines=10> */
.L_x_5337:


//--------------------- .text._Z23gemm_half_q_half_kernelILi2ELi20ELb1ELb1ELi64EEvPK6__halfPKjS4_S2_PS0_iiiiPKtS7_iiiiiibS2_i --------------------------
	.section	.text._Z23gemm_half_q_half_kernelILi2ELi20ELb1ELb1ELi64EEvPK6__halfPKjS4_S2_PS0_iiiiPKtS7_iiiiiibS2_i,"ax",@progbits
	.align	128
        .global         _Z23gemm_half_q_half_kernelILi2ELi20ELb1ELb1ELi64EEvPK6__halfPKjS4_S2_PS0_iiiiPKtS7_iiiiiibS2_i
        .type           _Z23gemm_half_q_half_kernelILi2ELi20ELb1ELb1ELi64EEvPK6__halfPKjS4_S2_PS0_iiiiPKtS7_iiiiiibS2_i,@function
        .size           _Z23gemm_half_q_half_kernelILi2ELi20ELb1ELb1ELi64EEvPK6__halfPKjS4_S2_PS0_iiiiPKtS7_iiiiiibS2_i,(.L_x_5338 - _Z23gemm_half_q_half_kernelILi2ELi20ELb1ELb1ELi64EEvPK6__halfPKjS4_S2_PS0_iiiiPKtS7_iiiiiibS2_i)
        .other          _Z23gemm_half_q_half_kernelILi2ELi20ELb1ELb1ELi64EEvPK6__halfPKjS4_S2_PS0_iiiiPKtS7_iiiiiibS2_i,@"STO_CUDA_ENTRY STV_DEFAULT"
_Z23gemm_half_q_half_kernelILi2ELi20ELb1ELb1ELi64EEvPK6__halfPKjS4_S2_PS0_iiiiPKtS7_iiiiiibS2_i:
.text._Z23gemm_half_q_half_kernelILi2ELi20ELb1ELb1ELi64EEvPK6__halfPKjS4_S2_PS0_iiiiPKtS7_iiiiiibS2_i:
[----:B------:R-:W0:Y:S01]  /*0000*/  LDC R1, c[0x0][0x37c] ;  /* 0x0000df00ff017b82 */ /* 0x000e220000000800 */
[----:B------:R-:W1:Y:S07]  /*0010*/  S2R R19, SR_CTAID.Y ;  /* 0x0000000000137919 */ /* 0x000e6e0000002600 */
[----:B------:R-:W1:Y:S01]  /*0020*/  LDC R4, c[0x0][0x3a8] ;  /* 0x0000ea00ff047b82 */ /* 0x000e620000000800 */
[----:B0-----:R-:W-:Y:S02]  /*0030*/  VIADD R1, R1, 0xfffffff0 ;  /* 0xfffffff001017836 */ /* 0x001fe40000000000 */
        /* <DEDUP_REMOVED lines=13> */
[----:B------:R-:W-:Y:S01]  /*0110*/  IMAD.U32 R0, RZ, RZ, UR17 ;  /* 0x00000011ff007e24 */ /* 0x000fe2000f8e00ff */
[----:B---3--:R-:W-:-:S04]  /*0120*/  @P0 LOP3.LUT R0, R25, UR17, RZ, 0xfc, !PT ;  /* 0x0000001119000c12 */ /* 0x008fc8000f8efcff */
[----:B------:R-:W-:-:S04]  /*0130*/  PRMT R0, R0, 0x9910, RZ ;  /* 0x0000991000007816 */ /* 0x000fc800000000ff */
[----:B------:R-:W-:-:S13]  /*0140*/  ISETP.NE.AND P1, PT, R0, RZ, PT ;  /* 0x000000ff0000720c */ /* 0x000fda0003f25270 */
[----:B------:R-:W-:Y:S05]  /*0150*/  @!P1 EXIT ;  /* 0x000000000000994d */ /* 0x000fea0003800000 */
[----:B------:R-:W0:Y:S01]  /*0160*/  S2UR UR11, SR_CTAID.Z ;  /* 0x00000000000b79c3 */ /* 0x000e220000002700 */
[----:B------:R-:W1:Y:S01]  /*0170*/  S2R R3, SR_TID.X ;  /* 0x0000000000037919 */ /* 0x000e620000002100 */
[----:B------:R-:W-:Y:S06]  /*0180*/  BSSY.RECONVERGENT B0, `(.L_x_4051) ;  /* 0x00000bf000007945 */ /* 0x000fec0003800200 */
[----:B------:R-:W2:Y:S08]  /*0190*/  LDC R0, c[0x0][0x3b0] ;  /* 0x0000ec00ff007b82 */ /* 0x000eb00000000800 */
[----:B------:R-:W3:Y:S01]  /*01a0*/  S2UR UR4, SR_CTAID.X ;  /* 0x00000000000479c3 */ /* 0x000ee20000002500 */
[----:B0-----:R-:W-:-:S06]  /*01b0*/  USHF.L.U32 UR9, UR11, 0x6, URZ ;  /* 0x000000060b097899 */ /* 0x001fcc00080006ff */
[----:B------:R-:W-:Y:S02]  /*01c0*/  IMAD.U32 R5, RZ, RZ, UR9 ;  /* 0x00000009ff057e24 */ /* 0x000fe4000f8e00ff */
[----:B-1----:R-:W-:-:S03]  /*01d0*/  VIADD R20, R3, UR9 ;  /* 0x0000000903147c36 */ /* 0x002fc60008000000 */
[----:B--2---:R-:W-:-:S04]  /*01e0*/  VIADDMNMX R5, R5, 0x40, R0, PT ;  /* 0x0000004005057846 */ /* 0x004fc80003800100 */
[----:B------:R-:W-:Y:S01]  /*01f0*/  R2UR UR8, R5 ;  /* 0x00000000050872ca */ /* 0x000fe200000e0000 */
[----:B---3--:R-:W-:Y:S01]  /*0200*/  USHF.L.U32 UR4, UR4, 0x8, URZ ;  /* 0x0000000804047899 */ /* 0x008fe200080006ff */
[----:B------:R-:W-:-:S05]  /*0210*/  IMAD.MOV.U32 R5, RZ, RZ, 0x2 ;  /* 0x00000002ff057424 */ /* 0x000fca00078e00ff */
[----:B------:R-:W-:Y:S02]  /*0220*/  SEL R5, R5, 0x1, P0 ;  /* 0x0000000105057807 */ /* 0x000fe40000000000 */
[----:B------:R-:W-:-:S04]  /*0230*/  LEA R2, R3, UR4, 0x2 ;  /* 0x0000000403027c11 */ /* 0x000fc8000f8e10ff */
        /* <DEDUP_REMOVED lines=11> */
[----:B------:R-:W-:-:S04]  /*02f0*/  IMAD R6, R19, R0, RZ ;  /* 0x0000000013067224 */ /* 0x000fc800078e02ff */
[----:B------:R-:W-:-:S05]  /*0300*/  IMAD.SHL.U32 R9, R6, 0x2, RZ ;  /* 0x0000000206097824 */ /* 0x000fca00078e00ff */
        /* <DEDUP_REMOVED lines=13> */
[----:B------:R-:W-:Y:S01]  /*03e0*/  IMAD.MOV R6, RZ, RZ, -R15 ;  /* 0x000000ffff067224 */ /* 0x000fe200078e0a0f */
[----:B------:R-:W-:-:S04]  /*03f0*/  PLOP3.LUT P0, PT, PT, PT, PT, 0x80, 0x8 ;  /* 0x000000000008781c */ /* 0x000fc80003f0f070 */
[----:B------:R-:W-:-:S13]  /*0400*/  ISETP.GT.AND P1, PT, R6, 0x3, PT ;  /* 0x000000030600780c */ /* 0x000fda0003f24270 */
[----:B------:R-:W-:Y:S05]  /*0410*/  @!P1 BRA `(.L_x_4055) ;  /* 0x0000000000849947 */ /* 0x000fea0003800000 */
[----:B------:R-:W-:-:S13]  /*0420*/  PLOP3.LUT P0, PT, PT, PT, PT, 0x8, 0x80 ;  /* 0x000000000080781c */ /* 0x000fda0003f0e170 */
.L_x_4056:
[----:B------:R-:W-:Y:S01]  /*0430*/  IMAD.IADD R9, R17, 0x1, R0 ;  /* 0x0000000111097824 */ /* 0x000fe200078e0200 */
[----:B------:R-:W-:-:S03]  /*0440*/  IADD3 R7, P1, PT, R20, R17, RZ ;  /* 0x0000001114077210 */ /* 0x000fc60007f3e0ff */
[--C-:B------:R-:W-:Y:S01]  /*0450*/  IMAD.IADD R11, R9, 0x1, R0.reuse ;  /* 0x00000001090b7824 */ /* 0x100fe200078e0200 */
[----:B------:R-:W-:Y:S02]  /*0460*/  LEA.HI.X.SX32 R8, R17, RZ, 0x1, P1 ;  /* 0x000000ff11087211 */ /* 0x000fe400008f0eff */
[----:B------:R-:W-:Y:S01]  /*0470*/  LEA R6, P1, R7, UR6, 0x1 ;  /* 0x0000000607067c11 */ /* 0x000fe2000f8208ff */
[----:B------:R-:W-:Y:S01]  /*0480*/  IMAD.IADD R17, R11, 0x1, R0 ;  /* 0x000000010b117824 */ /* 0x000fe200078e0200 */
[C---:B------:R-:W-:Y:S02]  /*0490*/  IADD3 R12, P2, PT, R20.reuse, R9, RZ ;  /* 0x00000009140c7210 */ /* 0x040fe40007f5e0ff */
[----:B------:R-:W-:Y:S02]  /*04a0*/  LEA.HI.X R7, R7, UR7, R8, 0x1, P1 ;  /* 0x0000000707077c11 */ /* 0x000fe400088f0c08 */
[----:B------:R-:W-:Y:S02]  /*04b0*/  LEA.HI.X.SX32 R9, R9, RZ, 0x1, P2 ;  /* 0x000000ff09097211 */ /* 0x000fe400010f0eff */
[----:B------:R-:W-:-:S02]  /*04c0*/  IADD3 R18, P3, PT, R20, R11, RZ ;  /* 0x0000000b14127210 */ /* 0x000fc40007f7e0ff */
[----:B------:R-:W-:Y:S01]  /*04d0*/  LEA R8, P2, R12, UR6, 0x1 ;  /* 0x000000060c087c11 */ /* 0x000fe2000f8408ff */
[----:B------:R-:W2:Y:S01]  /*04e0*/  LDG.E.U16.CONSTANT R7, desc[UR12][R6.64] ;  /* 0x0000000c06077981 */ /* 0x000ea2000c1e9500 */
[----:B------:R-:W-:Y:S02]  /*04f0*/  IADD3 R13, P1, PT, R20, R17, RZ ;  /* 0x00000011140d7210 */ /* 0x000fe40007f3e0ff */
[----:B------:R-:W-:Y:S02]  /*0500*/  LEA.HI.X.SX32 R11, R11, RZ, 0x1, P3 ;  /* 0x000000ff0b0b7211 */ /* 0x000fe400018f0eff */
[----:B------:R-:W-:Y:S02]  /*0510*/  LEA.HI.X R9, R12, UR7, R9, 0x1, P2 ;  /* 0x000000070c097c11 */ /* 0x000fe400090f0c09 */
[----:B------:R-:W-:Y:S02]  /*0520*/  LEA.HI.X.SX32 R16, R17, RZ, 0x1, P1 ;  /* 0x000000ff11107211 */ /* 0x000fe400008f0eff */
[----:B------:R-:W-:-:S02]  /*0530*/  LEA R10, P3, R18, UR6, 0x1 ;  /* 0x00000006120a7c11 */ /* 0x000fc4000f8608ff */
[C---:B------:R-:W-:Y:S01]  /*0540*/  LEA R12, P1, R13.reuse, UR6, 0x1 ;  /* 0x000000060d0c7c11 */ /* 0x040fe2000f8208ff */
[----:B------:R-:W3:Y:S01]  /*0550*/  LDG.E.U16.CONSTANT R9, desc[UR12][R8.64] ;  /* 0x0000000c08097981 */ /* 0x000ee2000c1e9500 */
        /* <DEDUP_REMOVED lines=11> */
[----:B0-----:R-:W-:Y:S01]  /*0610*/  VIADD R14, R14, 0x200 ;  /* 0x000002000e0e7836 */ /* 0x001fe20000000000 */
[----:B------:R-:W-:Y:S06]  /*0620*/  @!P1 BRA `(.L_x_4056) ;  /* 0xfffffffc00809947 */ /* 0x000fec000383ffff */
.L_x_4055:
[----:B------:R-:W-:-:S05]  /*0630*/  IMAD.MOV R6, RZ, RZ, -R15 ;  /* 0x000000ffff067224 */ /* 0x000fca00078e0a0f */
[----:B------:R-:W-:-:S13]  /*0640*/  ISETP.GT.AND P1, PT, R6, 0x1, PT ;  /* 0x000000010600780c */ /* 0x000fda0003f24270 */
[----:B------:R-:W-:Y:S05]  /*0650*/  @!P1 BRA `(.L_x_4057) ;  /* 0x0000000000449947 */ /* 0x000fea0003800000 */
[----:B------:R-:W-:Y:S01]  /*0660*/  IMAD.IADD R11, R17, 0x1, R0 ;  /* 0x00000001110b7824 */ /* 0x000fe200078e0200 */
[----:B------:R-:W-:-:S04]  /*0670*/  IADD3 R7, P0, PT, R20, R17, RZ ;  /* 0x0000001114077210 */ /* 0x000fc80007f1e0ff */
[----:B------:R-:W-:Y:S02]  /*0680*/  IADD3 R9, P1, PT, R20, R11, RZ ;  /* 0x0000000b14097210 */ /* 0x000fe40007f3e0ff */
[----:B------:R-:W-:Y:S02]  /*0690*/  LEA.HI.X.SX32 R12, R17, RZ, 0x1, P0 ;  /* 0x000000ff110c7211 */ /* 0x000fe400000f0eff */
[----:B------:R-:W-:Y:S02]  /*06a0*/  LEA.HI.X.SX32 R10, R11, RZ, 0x1, P1 ;  /* 0x000000ff0b0a7211 */ /* 0x000fe400008f0eff */
[----:B------:R-:W-:Y:S02]  /*06b0*/  LEA R6, P0, R7, UR6, 0x1 ;  /* 0x0000000607067c11 */ /* 0x000fe4000f8008ff */
[----:B------:R-:W-:Y:S02]  /*06c0*/  LEA R8, P1, R9, UR6, 0x1 ;  /* 0x0000000609087c11 */ /* 0x000fe4000f8208ff */
[----:B------:R-:W-:-:S02]  /*06d0*/  LEA.HI.X R7, R7, UR7, R12, 0x1, P0 ;  /* 0x0000000707077c11 */ /* 0x000fc400080f0c0c */
        /* <DEDUP_REMOVED lines=9> */
.L_x_4057:
[----:B------:R-:W-:-:S13]  /*0770*/  ISETP.EQ.AND P1, PT, R15, RZ, PT ;  /* 0x000000ff0f00720c */ /* 0x000fda0003f22270 */
[----:B------:R-:W-:Y:S05]  /*0780*/  @!P0 BRA P1, `(.L_x_4052) ;  /* 0x0000000400788947 */ /* 0x000fea0000800000 */
.L_x_4054:
[----:B------:R-:W-:-:S04]  /*0790*/  IADD3 R7, P0, PT, R20, R17, RZ ;  /* 0x0000001114077210 */ /* 0x000fc80007f1e0ff */
[----:B------:R-:W-:Y:S02]  /*07a0*/  LEA.HI.X.SX32 R8, R17, RZ, 0x1, P0 ;  /* 0x000000ff11087211 */ /* 0x000fe400000f0eff */
[----:B------:R-:W-:-:S04]  /*07b0*/  LEA R6, P0, R7, UR6, 0x1 ;  /* 0x0000000607067c11 */ /* 0x000fc8000f8008ff */
[----:B------:R-:W-:-:S06]  /*07c0*/  LEA.HI.X R7, R7, UR7, R8, 0x1, P0 ;  /* 0x0000000707077c11 */ /* 0x000fcc00080f0c08 */
[----:B------:R-:W2:Y:S01]  /*07d0*/  LDG.E.U16.CONSTANT R7, desc[UR12][R6.64] ;  /* 0x0000000c06077981 */ /* 0x000ea2000c1e9500 */
[----:B------:R-:W-:Y:S02]  /*07e0*/  VIADD R15, R15, 0x1 ;  /* 0x000000010f0f7836 */ /* 0x000fe40000000000 */
[----:B------:R-:W-:-:S03]  /*07f0*/  IMAD.IADD R17, R17, 0x1, R0 ;  /* 0x0000000111117824 */ /* 0x000fc600078e0200 */
[----:B------:R-:W-:Y:S01]  /*0800*/  ISETP.NE.AND P0, PT, R15, RZ, PT ;  /* 0x000000ff0f00720c */ /* 0x000fe20003f05270 */
[----:B--2---:R0:W-:Y:S02]  /*0810*/  STS.U16 [R14], R7 ;  /* 0x000000070e007388 */ /* 0x0041e40000000400 */
[----:B0-----:R-:W-:-:S10]  /*0820*/  VIADD R14, R14, 0x80 ;  /* 0x000000800e0e7836 */ /* 0x001fd40000000000 */
[----:B------:R-:W-:Y:S05]  /*0830*/  @P0 BRA `(.L_x_4054) ;  /* 0xfffffffc00d40947 */ /* 0x000fea000383ffff */
[----:B------:R-:W-:Y:S05]  /*0840*/  BRA `(.L_x_4052) ;  /* 0x0000000400487947 */ /* 0x000fea0003800000 */
.L_x_4053:
[----:B------:R-:W-:-:S04]  /*0850*/  LEA R6, P0, R20, UR14, 0x1 ;  /* 0x0000000e14067c11 */ /* 0x000fc8000f8008ff */
[----:B------:R-:W-:Y:S01]  /*0860*/  LEA.HI.X R7, R20, UR15, RZ, 0x1, P0 ;  /* 0x0000000f14077c11 */ /* 0x000fe200080f0cff */
[----:B------:R-:W-:Y:S01]  /*0870*/  IMAD.MOV R15, RZ, RZ, -R5 ;  /* 0x000000ffff0f7224 */ /* 0x000fe200078e0a05 */
[----:B------:R-:W0:Y:S03]  /*0880*/  LDCU.64 UR14, c[0x0][0x380] ;  /* 0x00007000ff0e77ac */ /* 0x000e260008000a00 */
[----:B------:R1:W5:Y:S01]  /*0890*/  LDG.E.U16.CONSTANT R20, desc[UR12][R6.64] ;  /* 0x0000000c06147981 */ /* 0x000362000c1e9500 */
[----:B------:R-:W-:Y:S01]  /*08a0*/  ISETP.GE.AND P0, PT, R15, RZ, PT ;  /* 0x000000ff0f00720c */ /* 0x000fe20003f06270 */
[----:B------:R-:W-:-:S05]  /*08b0*/  IMAD R17, R19, R0, RZ ;  /* 0x0000000013117224 */ /* 0x000fca00078e02ff */
[----:B------:R-:W-:-:S07]  /*08c0*/  SHF.L.U32 R17, R17, 0x1, RZ ;  /* 0x0000000111117819 */ /* 0x000fce00000006ff */
        /* <DEDUP_REMOVED lines=8> */
.L_x_4060:
[----:B------:R-:W-:Y:S01]  /*0950*/  IMAD.IADD R9, R17, 0x1, R0 ;  /* 0x0000000111097824 */ /* 0x000fe200078e0200 */
[----:B-----5:R-:W-:-:S03]  /*0960*/  IADD3 R7, P1, PT, R20, R17, RZ ;  /* 0x0000001114077210 */ /* 0x020fc60007f3e0ff */
[--C-:B------:R-:W-:Y:S01]  /*0970*/  IMAD.IADD R11, R9, 0x1, R0.reuse ;  /* 0x00000001090b7824 */ /* 0x100fe200078e0200 */
[----:B------:R-:W-:Y:S02]  /*0980*/  LEA.HI.X.SX32 R8, R17, RZ, 0x1, P1 ;  /* 0x000000ff11087211 */ /* 0x000fe400008f0eff */
[----:B-1----:R-:W-:Y:S01]  /*0990*/  LEA R6, P1, R7, UR6, 0x1 ;  /* 0x0000000607067c11 */ /* 0x002fe2000f8208ff */
        /* <DEDUP_REMOVED lines=17> */
[----:B------:R-:W4:Y:S01]  /*0ab0*/  LDG.E.U16.CONSTANT R13, desc[UR12][R12.64] ;  /* 0x0000000c0c0d7981 */ /* 0x000f22000c1e9500 */
[----:B------:R-:W-:-:S05]  /*0ac0*/  VIADD R15, R15, 0x4 ;  /* 0x000000040f0f7836 */ /* 0x000fca0000000000 */
[----:B------:R-:W-:Y:S02]  /*0ad0*/  ISETP.GE.AND P1, PT, R15, -0x3, PT ;  /* 0xfffffffd0f00780c */ /* 0x000fe40003f26270 */
[----:B------:R-:W-:Y:S01]  /*0ae0*/  IADD3 R17, PT, PT, R17, R0, RZ ;  /* 0x0000000011117210 */ /* 0x000fe20007ffe0ff */
[----:B--2---:R-:W-:Y:S04]  /*0af0*/  STS.U16 [R14], R7 ;  /* 0x000000070e007388 */ /* 0x004fe80000000400 */
[----:B---3--:R-:W-:Y:S04]  /*0b00*/  STS.U16 [R14+0x80], R9 ;  /* 0x000080090e007388 */ /* 0x008fe80000000400 */
[----:B----4-:R-:W-:Y:S04]  /*0b10*/  STS.U16 [R14+0x100], R11 ;  /* 0x0001000b0e007388 */ /* 0x010fe80000000400 */
[----:B------:R1:W-:Y:S02]  /*0b20*/  STS.U16 [R14+0x180], R13 ;  /* 0x0001800d0e007388 */ /* 0x0003e40000000400 */
[----:B-1----:R-:W-:Y:S01]  /*0b30*/  VIADD R14, R14, 0x200 ;  /* 0x000002000e0e7836 */ /* 0x002fe20000000000 */
[----:B------:R-:W-:Y:S06]  /*0b40*/  @!P1 BRA `(.L_x_4060) ;  /* 0xfffffffc00809947 */ /* 0x000fec000383ffff */
.L_x_4059:
[----:B------:R-:W-:-:S05]  /*0b50*/  IMAD.MOV R6, RZ, RZ, -R15 ;  /* 0x000000ffff067224 */ /* 0x000fca00078e0a0f */
        /* <DEDUP_REMOVED lines=14> */
[----:B------:R-:W-:Y:S01]  /*0c40*/  PLOP3.LUT P0, PT, PT, PT, PT, 0x8, 0x80 ;  /* 0x000000000080781c */ /* 0x000fe20003f0e170 */
[----:B------:R-:W-:Y:S02]  /*0c50*/  VIADD R15, R15, 0x2 ;  /* 0x000000020f0f7836 */ /* 0x000fe40000000000 */
[----:B------:R-:W-:Y:S01]  /*0c60*/  IMAD.IADD R17, R11, 0x1, R0 ;  /* 0x000000010b117824 */ /* 0x000fe200078e0200 */
[----:B--2---:R-:W-:Y:S04]  /*0c70*/  STS.U16 [R14], R7 ;  /* 0x000000070e007388 */ /* 0x004fe80000000400 */
[----:B---3--:R1:W-:Y:S02]  /*0c80*/  STS.U16 [R14+0x80], R9 ;  /* 0x000080090e007388 */ /* 0x0083e40000000400 */
[----:B-1----:R-:W-:-:S07]  /*0c90*/  IADD3 R14, PT, PT, R14, 0x100, RZ ;  /* 0x000001000e0e7810 */ /* 0x002fce0007ffe0ff */
.L_x_4061:
[----:B------:R-:W-:-:S13]  /*0ca0*/  ISETP.NE.OR P0, PT, R15, RZ, P0 ;  /* 0x000000ff0f00720c */ /* 0x000fda0000705670 */
[----:B------:R-:W-:Y:S05]  /*0cb0*/  @!P0 BRA `(.L_x_4052) ;  /* 0x00000000002c8947 */ /* 0x000fea0003800000 */
.L_x_4058:
[----:B-----5:R-:W-:-:S04]  /*0cc0*/  IADD3 R7, P0, PT, R20, R17, RZ ;  /* 0x0000001114077210 */ /* 0x020fc80007f1e0ff */
[----:B------:R-:W-:Y:S02]  /*0cd0*/  LEA.HI.X.SX32 R8, R17, RZ, 0x1, P0 ;  /* 0x000000ff11087211 */ /* 0x000fe400000f0eff */
[----:B0-----:R-:W-:-:S04]  /*0ce0*/  LEA R6, P0, R7, UR14, 0x1 ;  /* 0x0000000e07067c11 */ /* 0x001fc8000f8008ff */
        /* <DEDUP_REMOVED lines=8> */
.L_x_4052:
[----:B0-----:R-:W-:Y:S05]  /*0d70*/  BSYNC.RECONVERGENT B0 ;  /* 0x0000000000007941 */ /* 0x001fea0003800200 */
.L_x_4051:
[----:B------:R-:W0:Y:S02]  /*0d80*/  LDCU UR14, c[0x0][0x3ac] ;  /* 0x00007580ff0e77ac */ /* 0x000e240008000800 */
[----:B0-----:R-:W-:-:S13]  /*0d90*/  ISETP.GE.AND P0, PT, R2, UR14, PT ;  /* 0x0000000e02007c0c */ /* 0x001fda000bf06270 */
[----:B------:R-:W-:Y:S05]  /*0da0*/  @P0 EXIT ;  /* 0x000000000000094d */ /* 0x000fea0003800000 */
[----:B------:R-:W0:Y:S02]  /*0db0*/  LDCU.U8 UR5, c[0x0][0x3e0] ;  /* 0x00007c00ff0577ac */ /* 0x000e240008000000 */
[----:B0-----:R-:W-:-:S04]  /*0dc0*/  UPRMT UR5, UR5, 0x8880, URZ ;  /* 0x0000888005057896 */ /* 0x001fc800080000ff */
[----:B------:R-:W-:-:S04]  /*0dd0*/  UISETP.NE.AND UP0, UPT, UR5, URZ, UPT ;  /* 0x000000ff0500728c */ /* 0x000fc8000bf05270 */
[----:B------:R-:W-:-:S09]  /*0de0*/  UISETP.NE.OR UP0, UPT, UR11, URZ, !UP0 ;  /* 0x000000ff0b00728c */ /* 0x000fd2000c705670 */
[----:B------:R-:W-:Y:S05]  /*0df0*/  BRA.U UP0, `(.L_x_4062) ;  /* 0x0000000100c07547 */ /* 0x000fea000b800000 */
[----:B------:R-:W-:Y:S02]  /*0e00*/  IMAD.MOV R16, RZ, RZ, -R5 ;  /* 0x000000ffff107224 */ /* 0x000fe400078e0a05 */
[----:B------:R-:W-:-:S03]  /*0e10*/  IMAD R5, R19, UR14, RZ ;  /* 0x0000000e13057c24 */ /* 0x000fc6000f8e02ff */
[----:B------:R-:W-:Y:S02]  /*0e20*/  ISETP.GE.AND P0, PT, R16, RZ, PT ;  /* 0x000000ff1000720c */ /* 0x000fe40003f06270 */
[----:B------:R-:W-:-:S05]  /*0e30*/  LEA R6, R5, UR4, 0x1 ;  /* 0x0000000405067c11 */ /* 0x000fca000f8e08ff */
[----:B------:R-:W-:-:S06]  /*0e40*/  IMAD R5, R3, 0x4, R6 ;  /* 0x0000000403057824 */ /* 0x000fcc00078e0206 */
[----:B------:R-:W-:Y:S05]  /*0e50*/  @P0 BRA `(.L_x_4063) ;  /* 0x00000000008c0947 */ /* 0x000fea0003800000 */
[----:B------:R-:W-:Y:S02]  /*0e60*/  IADD3 R6, PT, PT, RZ, -R16, RZ ;  /* 0x80000010ff067210 */ /* 0x000fe40007ffe0ff */
[----:B------:R-:W-:Y:S02]  /*0e70*/  PLOP3.LUT P0, PT, PT, PT, PT, 0x80, 0x8 ;  /* 0x000000000008781c */ /* 0x000fe40003f0f070 */
[----:B------:R-:W-:-:S13]  /*0e80*/  ISETP.GT.AND P1, PT, R6, 0x3, PT ;  /* 0x000000030600780c */ /* 0x000fda0003f24270 */
[----:B------:R-:W-:Y:S05]  /*0e90*/  @!P1 BRA `(.L_x_4064) ;  /* 0x0000000000449947 */ /* 0x000fea0003800000 */
[----:B-1----:R-:W0:Y:S01]  /*0ea0*/  LDC.64 R14, c[0x0][0x3a0] ;  /* 0x0000e800ff0e7b82 */ /* 0x002e220000000a00 */
[----:B------:R-:W-:-:S13]  /*0eb0*/  PLOP3.LUT P0, PT, PT, PT, PT, 0x8, 0x80 ;  /* 0x000000000080781c */ /* 0x000fda0003f0e170 */
.L_x_4065:
[C---:B------:R-:W-:Y:S02]  /*0ec0*/  VIADD R9, R5.reuse, UR14 ;  /* 0x0000000e05097c36 */ /* 0x040fe40008000000 */
[----:B0-----:R-:W-:-:S04]  /*0ed0*/  IMAD.WIDE R6, R5, 0x2, R14 ;  /* 0x0000000205067825 */ /* 0x001fc800078e020e */
[C---:B------:R-:W-:Y:S01]  /*0ee0*/  VIADD R11, R9.reuse, UR14 ;  /* 0x0000000e090b7c36 */ /* 0x040fe20008000000 */
[----:B------:R2:W-:Y:S01]  /*0ef0*/  STG.E.64 desc[UR12][R6.64], RZ ;  /* 0x000000ff06007986 */ /* 0x0005e2000c101b0c */
[----:B------:R-:W-:-:S04]  /*0f00*/  IMAD.WIDE R8, R9, 0x2, R14 ;  /* 0x0000000209087825 */ /* 0x000fc800078e020e */
[C---:B------:R-:W-:Y:S01]  /*0f10*/  VIADD R17, R11.reuse, UR14 ;  /* 0x0000000e0b117c36 */ /* 0x040fe20008000000 */
[----:B------:R2:W-:Y:S01]  /*0f20*/  STG.E.64 desc[UR12][R8.64], RZ ;  /* 0x000000ff08007986 */ /* 0x0005e2000c101b0c */
[----:B------:R-:W-:-:S04]  /*0f30*/  IMAD.WIDE R10, R11, 0x2, R14 ;  /* 0x000000020b0a7825 */ /* 0x000fc800078e020e */
[C---:B------:R-:W-:Y:S01]  /*0f40*/  IMAD.WIDE R12, R17.reuse, 0x2, R14 ;  /* 0x00000002110c7825 */ /* 0x040fe200078e020e */
[----:B------:R2:W-:Y:S03]  /*0f50*/  STG.E.64 desc[UR12][R10.64], RZ ;  /* 0x000000ff0a007986 */ /* 0x0005e6000c101b0c */
[----:B------:R-:W-:Y:S01]  /*0f60*/  VIADD R16, R16, 0x4 ;  /* 0x0000000410107836 */ /* 0x000fe20000000000 */
[----:B------:R2:W-:Y:S01]  /*0f70*/  STG.E.64 desc[UR12][R12.64], RZ ;  /* 0x000000ff0c007986 */ /* 0x0005e2000c101b0c */
[----:B------:R-:W-:-:S03]  /*0f80*/  VIADD R5, R17, UR14 ;  /* 0x0000000e11057c36 */ /* 0x000fc60008000000 */
[----:B------:R-:W-:-:S13]  /*0f90*/  ISETP.GE.AND P1, PT, R16, -0x3, PT ;  /* 0xfffffffd1000780c */ /* 0x000fda0003f26270 */
[----:B--2---:R-:W-:Y:S05]  /*0fa0*/  @!P1 BRA `(.L_x_4065) ;  /* 0xfffffffc00c49947 */ /* 0x004fea000383ffff */
.L_x_4064:
[----:B------:R-:W-:-:S04]  /*0fb0*/  IADD3 R6, PT, PT, RZ, -R16, RZ ;  /* 0x80000010ff067210 */ /* 0x000fc80007ffe0ff */
[----:B------:R-:W-:-:S13]  /*0fc0*/  ISETP.GT.AND P1, PT, R6, 0x1, PT ;  /* 0x000000010600780c */ /* 0x000fda0003f24270 */
[----:B------:R-:W-:Y:S05]  /*0fd0*/  @!P1 BRA `(.L_x_4066) ;  /* 0x0000000000249947 */ /* 0x000fea0003800000 */
[----:B------:R-:W1:Y:S01]  /*0fe0*/  LDC.64 R8, c[0x0][0x3a0] ;  /* 0x0000e800ff087b82 */ /* 0x000e620000000a00 */
[C---:B------:R-:W-:Y:S01]  /*0ff0*/  VIADD R11, R5.reuse, UR14 ;  /* 0x0000000e050b7c36 */ /* 0x040fe20008000000 */
[----:B------:R-:W-:Y:S01]  /*1000*/  PLOP3.LUT P0, PT, PT, PT, PT, 0x8, 0x80 ;  /* 0x000000000080781c */ /* 0x000fe20003f0e170 */
[----:B------:R-:W-:Y:S02]  /*1010*/  VIADD R16, R16, 0x2 ;  /* 0x0000000210107836 */ /* 0x000fe40000000000 */
[----:B-1----:R-:W-:-:S04]  /*1020*/  IMAD.WIDE R6, R5, 0x2, R8 ;  /* 0x0000000205067825 */ /* 0x002fc800078e0208 */
[C---:B------:R-:W-:Y:S01]  /*1030*/  IMAD.WIDE R8, R11.reuse, 0x2, R8 ;  /* 0x000000020b087825 */ /* 0x040fe200078e0208 */
[----:B------:R0:W-:Y:S03]  /*1040*/  STG.E.64 desc[UR12][R6.64], RZ ;  /* 0x000000ff06007986 */ /* 0x0001e6000c101b0c */
[----:B------:R-:W-:Y:S01]  /*1050*/  VIADD R5, R11, UR14 ;  /* 0x0000000e0b057c36 */ /* 0x000fe20008000000 */
[----:B------:R0:W-:Y:S06]  /*1060*/  STG.E.64 desc[UR12][R8.64], RZ ;  /* 0x000000ff08007986 */ /* 0x0001ec000c101b0c */
.L_x_4066:
[----:B------:R-:W-:-:S13]  /*1070*/  ISETP.NE.OR P0, PT, R16, RZ, P0 ;  /* 0x000000ff1000720c */ /* 0x000fda0000705670 */
[----:B------:R-:W-:Y:S05]  /*1080*/  @!P0 BRA `(.L_x_4062) ;  /* 0x00000000001c8947 */ /* 0x000fea0003800000 */
.L_x_4063:
[----:B01----:R-:W0:Y:S02]  /*1090*/  LDC.64 R6, c[0x0][0x3a0] ;  /* 0x0000e800ff067b82 */ /* 0x003e240000000a00 */
.L_x_4067:
[----:B0-----:R-:W-:-:S04]  /*10a0*/  IMAD.WIDE R8, R5, 0x2, R6 ;  /* 0x0000000205087825 */ /* 0x001fc800078e0206 */
[----:B------:R-:W-:Y:S01]  /*10b0*/  VIADD R16, R16, 0x1 ;  /* 0x0000000110107836 */ /* 0x000fe20000000000 */
[----:B------:R2:W-:Y:S01]  /*10c0*/  STG.E.64 desc[UR12][R8.64], RZ ;  /* 0x000000ff08007986 */ /* 0x0005e2000c101b0c */
[----:B------:R-:W-:-:S03]  /*10d0*/  VIADD R5, R5, UR14 ;  /* 0x0000000e05057c36 */ /* 0x000fc60008000000 */
[----:B------:R-:W-:-:S13]  /*10e0*/  ISETP.NE.AND P0, PT, R16, RZ, PT ;  /* 0x000000ff1000720c */ /* 0x000fda0003f05270 */
[----:B--2---:R-:W-:Y:S05]  /*10f0*/  @P0 BRA `(.L_x_4067) ;  /* 0xfffffffc00e80947 */ /* 0x004fea000383ffff */
.L_x_4062:
[----:B------:R-:W2:Y:S01]  /*1100*/  LDCU.64 UR6, c[0x0][0x3b8] ;  /* 0x00007700ff0677ac */ /* 0x000ea20008000a00 */
[----:B------:R-:W-:Y:S01]  /*1110*/  BAR.SYNC.DEFER_BLOCKING 0x0 ;  /* 0x0000000000007b1d */ /* 0x000fe20000010000 */
[----:B------:R-:W-:Y:S01]  /*1120*/  ISETP.LE.AND P0, PT, R0, UR9, PT ;  /* 0x0000000900007c0c */ /* 0x000fe2000bf03270 */
[----:B------:R-:W-:-:S04]  /*1130*/  USHF.L.U32 UR4, UR11, 0x7, URZ ;  /* 0x000000070b047899 */ /* 0x000fc800080006ff */
[----:B--2---:R-:W-:-:S06]  /*1140*/  UIMAD.WIDE.U32 UR4, UR4, 0x2, UR6 ;  /* 0x00000002040478a5 */ /* 0x004fcc000f8e0006 */
[----:B------:R-:W-:Y:S01]  /*1150*/  MOV R16, UR4 ;  /* 0x0000000400107c02 */ /* 0x000fe20008000f00 */
[----:B------:R-:W-:Y:S01]  /*1160*/  IMAD.U32 R17, RZ, RZ, UR5 ;  /* 0x00000005ff117e24 */ /* 0x000fe2000f8e00ff */
[----:B------:R-:W-:Y:S06]  /*1170*/  @P0 BRA `(.L_x_4068) ;  /* 0x0000000000e40947 */ /* 0x000fec0003800000 */
[----:B0-----:R-:W-:Y:S01]  /*1180*/  IMAD.U32 R6, RZ, RZ, UR4 ;  /* 0x00000004ff067e24 */ /* 0x001fe2000f8e00ff */
[----:B------:R-:W0:Y:S01]  /*1190*/  LDC.64 R10, c[0x0][0x390] ;  /* 0x0000e400ff0a7b82 */ /* 0x000e220000000a00 */
[----:B-1----:R-:W-:-:S05]  /*11a0*/  IMAD.U32 R7, RZ, RZ, UR5 ;  /* 0x00000005ff077e24 */ /* 0x002fca000f8e00ff */
[----:B------:R1:W5:Y:S01]  /*11b0*/  LDG.E.U16.CONSTANT R5, desc[UR12][R6.64] ;  /* 0x0000000c06057981 */ /* 0x000362000c1e9500 */
[----:B------:R-:W-:Y:S01]  /*11c0*/  SHF.R.S32.HI R9, RZ, 0x1f, R2 ;  /* 0x0000001fff097819 */ /* 0x000fe20000011402 */
[----:B------:R-:W2:Y:S01]  /*11d0*/  LDC.64 R12, c[0x0][0x398] ;  /* 0x0000e600ff0c7b82 */ /* 0x000ea20000000a00 */
[----:B------:R-:W-:Y:S01]  /*11e0*/  IMAD.SHL.U32 R3, R3, 0x10, RZ ;  /* 0x0000001003037824 */ /* 0x000fe200078e00ff */
[----:B------:R-:W-:Y:S01]  /*11f0*/  UMOV UR10, UR9 ;  /* 0x00000009000a7c82 */ /* 0x000fe20008000000 */
[----:B------:R-:W-:Y:S01]  /*1200*/  LEA.HI R9, R9, R2, RZ, 0x3 ;  /* 0x0000000209097211 */ /* 0x000fe200078f18ff */
[----:B-----5:R-:W-:Y:S02]  /*1210*/  IMAD.MOV.U32 R20, RZ, RZ, RZ ;  /* 0x000000ffff147224 */ /* 0x020fe400078e00ff */
[----:B------:R-:W-:Y:S02]  /*1220*/  LOP3.LUT R3, R3, 0x10, RZ, 0xc0, !PT ;  /* 0x0000001003037812 */ /* 0x000fe400078ec0ff */
[----:B-1----:R-:W-:-:S07]  /*1230*/  SHF.R.S32.HI R18, RZ, 0x3, R9 ;  /* 0x00000003ff127819 */ /* 0x002fce0000011409 */
.L_x_4069:
[----:B------:R-:W-:-:S05]  /*1240*/  IADD3 R9, PT, PT, R5, R20, RZ ;  /* 0x0000001405097210 */ /* 0x000fca0007ffe0ff */
        /* <DEDUP_REMOVED lines=10> */
[----:B------:R-:W-:Y:S02]  /*12f0*/  IMAD.U32 R14, RZ, RZ, UR4 ;  /* 0x00000004ff0e7e24 */ /* 0x000fe4000f8e00ff */
[----:B------:R-:W-:-:S05]  /*1300*/  IMAD.U32 R15, RZ, RZ, UR5 ;  /* 0x00000005ff0f7e24 */ /* 0x000fca000f8e00ff */
        /* <DEDUP_REMOVED lines=24> */
[----:B-1----:R-:W-:Y:S01]  /*1490*/  PRMT R7, R7, 0x5410, R6 ;  /* 0x0000541007077816 */ /* 0x002fe20000000006 */
[----:B------:R-:W-:-:S04]  /*14a0*/  IMAD R6, R20, 0x8, R1 ;  /* 0x0000000814067824 */ /* 0x000fc800078e0201 */
[----:B------:R-:W-:-:S05]  /*14b0*/  HMUL2 R15, R7, R8.H0_H0 ;  /* 0x20000008070f7232 */ /* 0x000fca0000000000 */
[----:B------:R3:W-:Y:S01]  /*14c0*/  STL.64 [R6], R14 ;  /* 0x0000000e06007387 */ /* 0x0007e20000100a00 */
[----:B------:R-:W-:-:S04]  /*14d0*/  UIADD3 UR10, UPT, UPT, UR4, UR10, URZ ;  /* 0x0000000a040a7290 */ /* 0x000fc8000fffe0ff */
[----:B------:R-:W-:Y:S01]  /*14e0*/  UISETP.GE.AND UP0, UPT, UR10, UR8, UPT ;  /* 0x000000080a00728c */ /* 0x000fe2000bf06270 */
[----:B------:R-:W-:-:S08]  /*14f0*/  VIADD R20, R20, 0x1 ;  /* 0x0000000114147836 */ /* 0x000fd00000000000 */
[----:B---3--:R-:W-:Y:S05]  /*1500*/  BRA.U !UP0, `(.L_x_4069) ;  /* 0xfffffffd084c7547 */ /* 0x008fea000b83ffff */
.L_x_4068:
[----:B------:R2:W5:Y:S01]  /*1510*/  LDG.E.U16.CONSTANT R16, desc[UR12][R16.64+0x2] ;  /* 0x0000020c10107981 */ /* 0x000562000c1e9500 */
[----:B------:R-:W3:Y:S03]  /*1520*/  LDCU UR15, c[0x0][0x3c8] ;  /* 0x00007900ff0f77ac */ /* 0x000ee60008000800 */
[----:B------:R2:W5:Y:S01]  /*1530*/  LDL.64 R12, [R1] ;  /* 0x00000000010c7983 */ /* 0x0005620000100a00 */
[----:B------:R-:W4:Y:S01]  /*1540*/  LDCU UR18, c[0x0][0x3cc] ;  /* 0x00007980ff1277ac */ /* 0x000f220008000800 */
[----:B0-----:R-:W-:Y:S02]  /*1550*/  HFMA2 R8, -RZ, RZ, 0, 0 ;  /* 0x00000000ff087431 */ /* 0x001fe400000001ff */
[----:B------:R-:W-:Y:S01]  /*1560*/  IMAD.MOV.U32 R3, RZ, RZ, RZ ;  /* 0x000000ffff037224 */ /* 0x000fe200078e00ff */
[----:B------:R-:W0:Y:S01]  /*1570*/  LDCU UR16, c[0x0][0x3d0] ;  /* 0x00007a00ff1077ac */ /* 0x000e220008000800 */
[----:B-1----:R-:W-:-:S02]  /*1580*/  IMAD.MOV.U32 R7, RZ, RZ, RZ ;  /* 0x000000ffff077224 */ /* 0x002fc400078e00ff */
[----:B------:R-:W-:Y:S01]  /*1590*/  IMAD.MOV.U32 R10, RZ, RZ, RZ ;  /* 0x000000ffff0a7224 */ /* 0x000fe200078e00ff */
[----:B------:R-:W1:Y:S01]  /*15a0*/  LDCU UR19, c[0x0][0x3d4] ;  /* 0x00007a80ff1377ac */ /* 0x000e620008000800 */
[----:B------:R-:W2:Y:S01]  /*15b0*/  LDCU UR20, c[0x0][0x3d8] ;  /* 0x00007b00ff1477ac */ /* 0x000ea20008000800 */
[----:B---3--:R-:W-:Y:S02]  /*15c0*/  UISETP.LT.AND UP0, UPT, UR9, UR15, UPT ;  /* 0x0000000f0900728c */ /* 0x008fe4000bf01270 */
[----:B------:R-:W-:Y:S02]  /*15d0*/  UISETP.GT.AND UP4, UPT, UR9, UR15, UPT ;  /* 0x0000000f0900728c */ /* 0x000fe4000bf84270 */
[----:B------:R-:W-:Y:S02]  /*15e0*/  USEL UR4, UR9, UR15, UP0 ;  /* 0x0000000f09047287 */ /* 0x000fe40008000000 */
[----:B----4-:R-:W-:Y:S02]  /*15f0*/  UISETP.GT.AND UP0, UPT, UR9, UR18, UPT ;  /* 0x000000120900728c */ /* 0x010fe4000bf04270 */
[----:B------:R-:W-:-:S02]  /*1600*/  USHF.R.S32.HI UR5, URZ, 0x1f, UR4 ;  /* 0x0000001fff057899 */ /* 0x000fc40008011404 */
[----:B0-----:R-:W-:Y:S02]  /*1610*/  UISETP.GT.AND UP1, UPT, UR9, UR16, UPT ;  /* 0x000000100900728c */ /* 0x001fe4000bf24270 */
[----:B------:R-:W-:Y:S02]  /*1620*/  ULEA.HI UR5, UR5, UR4, URZ, 0x5 ;  /* 0x0000000405057291 */ /* 0x000fe4000f8f28ff */
        /* <DEDUP_REMOVED lines=13> */
.L_x_4070:
[----:B------:R-:W-:Y:S05]  /*1700*/  BRA.U !UP0, `(.L_x_4071) ;  /* 0x00000001081c7547 */ /* 0x000fea000b800000 */
[----:B------:R-:W0:Y:S02]  /*1710*/  LDC R3, c[0x0][0x3d0] ;  /* 0x0000f400ff037b82 */ /* 0x000e240000000800 */
[----:B0-----:R-:W-:-:S05]  /*1720*/  VIMNMX R3, PT, PT, R3, UR9, PT ;  /* 0x0000000903037c48 */ /* 0x001fca000bfe0100 */
[----:B------:R-:W-:-:S05]  /*1730*/  VIADD R3, R3, -UR18 ;  /* 0x8000001203037c36 */ /* 0x000fca0008000000 */
[----:B------:R-:W-:-:S04]  /*1740*/  SHF.R.S32.HI R6, RZ, 0x1f, R3 ;  /* 0x0000001fff067819 */ /* 0x000fc80000011403 */
[----:B------:R-:W-:-:S04]  /*1750*/  LEA.HI R6, R6, R3, RZ, 0x5 ;  /* 0x0000000306067211 */ /* 0x000fc800078f28ff */
[----:B------:R-:W-:-:S05]  /*1760*/  SHF.R.S32.HI R6, RZ, 0x5, R6 ;  /* 0x00000005ff067819 */ /* 0x000fca0000011406 */
[----:B------:R-:W-:-:S07]  /*1770*/  IMAD R3, R6, 0x5, RZ ;  /* 0x0000000506037824 */ /* 0x000fce00078e02ff */
.L_x_4071:
[----:B------:R-:W-:Y:S05]  /*1780*/  BRA.U !UP1, `(.L_x_4072) ;  /* 0x00000001091c7547 */ /* 0x000fea000b800000 */
[----:B------:R-:W0:Y:S02]  /*1790*/  LDC R5, c[0x0][0x3d4] ;  /* 0x0000f500ff057b82 */ /* 0x000e240000000800 */
[----:B0-----:R-:W-:-:S05]  /*17a0*/  VIMNMX R5, PT, PT, R5, UR9, PT ;  /* 0x0000000905057c48 */ /* 0x001fca000bfe0100 */
[----:B------:R-:W-:-:S05]  /*17b0*/  VIADD R5, R5, -UR16 ;  /* 0x8000001005057c36 */ /* 0x000fca0008000000 */
[----:B------:R-:W-:-:S04]  /*17c0*/  SHF.R.S32.HI R6, RZ, 0x1f, R5 ;  /* 0x0000001fff067819 */ /* 0x000fc80000011405 */
[----:B------:R-:W-:-:S04]  /*17d0*/  LEA.HI R6, R6, R5, RZ, 0x5 ;  /* 0x0000000506067211 */ /* 0x000fc800078f28ff */
[----:B------:R-:W-:-:S05]  /*17e0*/  SHF.R.S32.HI R6, RZ, 0x5, R6 ;  /* 0x00000005ff067819 */ /* 0x000fca0000011406 */
[----:B------:R-:W-:-:S07]  /*17f0*/  IMAD.SHL.U32 R8, R6, 0x4, RZ ;  /* 0x0000000406087824 */ /* 0x000fce00078e00ff */
.L_x_4072:
        /* <DEDUP_REMOVED lines=8> */
.L_x_4073:
        /* <DEDUP_REMOVED lines=8> */
.L_x_4074:
[----:B------:R-:W-:Y:S01]  /*1900*/  ULEA UR4, UR10, UR4, 0x3 ;  /* 0x000000040a047291 */ /* 0x000fe2000f8e18ff */
[----:B------:R-:W0:Y:S01]  /*1910*/  S2UR UR5, SR_CgaCtaId ;  /* 0x00000000000579c3 */ /* 0x000e220000008800 */
[----:B------:R-:W1:Y:S01]  /*1920*/  LDCU.64 UR18, c[0x0][0x388] ;  /* 0x00007100ff1277ac */ /* 0x000e620008000a00 */
[----:B------:R-:W-:Y:S01]  /*1930*/  SHF.R.S32.HI R6, RZ, 0x1f, R2 ;  /* 0x0000001fff067819 */ /* 0x000fe20000011402 */
[----:B------:R-:W-:Y:S01]  /*1940*/  IMAD.MOV.U32 R24, RZ, RZ, RZ ;  /* 0x000000ffff187224 */ /* 0x000fe200078e00ff */
        /* <DEDUP_REMOVED lines=8> */
[----:B-----5:R-:W-:-:S04]  /*19d0*/  PRMT R20, RZ, 0x5410, RZ ;  /* 0x00005410ff147816 */ /* 0x020fc800000000ff */
[----:B------:R-:W-:-:S04]  /*19e0*/  IADD3 R2, P0, PT, R2, R3, RZ ;  /* 0x0000000302027210 */ /* 0x000fc80007f1e0ff */
[----:B------:R-:W-:Y:S01]  /*19f0*/  LEA.HI.X.SX32 R3, R3, R6, 0x1, P0 ;  /* 0x0000000603037211 */ /* 0x000fe200000f0eff */
[----:B------:R-:W-:Y:S01]  /*1a00*/  IMAD.SHL.U32 R5, R2, 0x4, RZ ;  /* 0x0000000402057824 */ /* 0x000fe200078e00ff */
[----:B------:R-:W-:Y:S01]  /*1a10*/  ISETP.GT.AND P0, PT, R0, UR9, PT ;  /* 0x0000000900007c0c */ /* 0x000fe2000bf04270 */
[----:B0-----:R-:W-:Y:S01]  /*1a20*/  ULEA UR10, UR5, UR4, 0x18 ;  /* 0x00000004050a7291 */ /* 0x001fe2000f8ec0ff */
[----:B------:R-:W-:Y:S02]  /*1a30*/  SHF.L.U64.HI R3, R2, 0x2, R3 ;  /* 0x0000000202037819 */ /* 0x000fe40000010203 */
[----:B-1----:R-:W-:Y:S02]  /*1a40*/  IADD3 R18, P1, PT, R5, UR18, RZ ;  /* 0x0000001205127c10 */ /* 0x002fe4000ff3e0ff */
[----:B------:R-:W-:Y:S02]  /*1a50*/  PRMT R2, R12, 0x7610, R12 ;  /* 0x000076100c027816 */ /* 0x000fe4000000000c */
[----:B------:R-:W-:Y:S01]  /*1a60*/  IADD3.X R19, PT, PT, R3, UR19, RZ, P1, !PT ;  /* 0x0000001303137c10 */ /* 0x000fe20008ffe4ff */
[----:B------:R-:W-:Y:S01]  /*1a70*/  VIADD R3, R16, UR9 ;  /* 0x0000000910037c36 */ /* 0x000fe20008000000 */
[----:B------:R-:W-:-:S03]  /*1a80*/  PRMT R0, R13, 0x7610, R13 ;  /* 0x000076100d007816 */ /* 0x000fc6000000000d */
[----:B------:R-:W-:Y:S05]  /*1a90*/  @!P0 BRA `(.L_x_4075) ;  /* 0x0000001c001c8947 */ /* 0x000fea0003800000 */
[----:B------:R-:W-:Y:S01]  /*1aa0*/  UIMAD.WIDE.U32 UR4, UR11, 0x100, UR6 ;  /* 0x000001000b0478a5 */ /* 0x000fe2000f8e0006 */
[----:B------:R-:W-:Y:S01]  /*1ab0*/  PRMT R5, R25, 0x9910, RZ ;  /* 0x0000991019057816 */ /* 0x000fe200000000ff */
[----:B------:R-:W-:Y:S01]  /*1ac0*/  UISETP.LT.AND UP1, UPT, UR8, UR16, UPT ;  /* 0x000000100800728c */ /* 0x000fe2000bf21270 */
[----:B------:R-:W-:Y:S01]  /*1ad0*/  MOV R16, R18 ;  /* 0x0000001200107202 */ /* 0x000fe20000000f00 */
[----:B------:R-:W-:Y:S01]  /*1ae0*/  UIADD3 UR6, UP0, UPT, UR4, 0x2, URZ ;  /* 0x0000000204067890 */ /* 0x000fe2000ff1e0ff */
[----:B------:R-:W-:Y:S01]  /*1af0*/  ISETP.NE.AND P0, PT, R5, RZ, PT ;  /* 0x000000ff0500720c */ /* 0x000fe20003f05270 */
[----:B------:R-:W-:Y:S01]  /*1b00*/  IMAD.MOV.U32 R17, RZ, RZ, R19 ;  /* 0x000000ffff117224 */ /* 0x000fe200078e0013 */
[----:B------:R-:W-:Y:S01]  /*1b10*/  PRMT R23, RZ, 0x7610, R23 ;  /* 0x00007610ff177816 */ /* 0x000fe20000000017 */
[----:B------:R-:W-:Y:S01]  /*1b20*/  UIADD3.X UR5, UPT, UPT, URZ, UR5, URZ, UP0, !UPT ;  /* 0x00000005ff057290 */ /* 0x000fe200087fe4ff */
[----:B------:R-:W-:Y:S01]  /*1b30*/  ISETP.EQ.OR P0, PT, R4, 0x1, !P0 ;  /* 0x000000010400780c */ /* 0x000fe20004702670 */
[----:B------:R-:W-:Y:S01]  /*1b40*/  IMAD.MOV.U32 R24, RZ, RZ, RZ ;  /* 0x000000ffff187224 */ /* 0x000fe200078e00ff */
[----:B------:R-:W0:Y:S01]  /*1b50*/  LDCU UR14, c[0x0][0x3ac] ;  /* 0x00007580ff0e77ac */ /* 0x000e220008000800 */
[----:B------:R-:W-:-:S02]  /*1b60*/  IMAD.U32 R26, RZ, RZ, UR6 ;  /* 0x00000006ff1a7e24 */ /* 0x000fc4000f8e00ff */
[----:B------:R-:W-:Y:S01]  /*1b70*/  IMAD.U32 R27, RZ, RZ, UR5 ;  /* 0x00000005ff1b7e24 */ /* 0x000fe2000f8e00ff */
[----:B------:R-:W-:-:S12]  /*1b80*/  USEL UR4, UR8, UR16, UP1 ;  /* 0x0000001008047287 */ /* 0x000fd80008800000 */
.L_x_4078:
[----:B------:R-:W-:Y:S01]  /*1b90*/  ISETP.NE.AND P1, PT, R3, UR9, PT ;  /* 0x0000000903007c0c */ /* 0x000fe2000bf25270 */
[----:B------:R-:W-:Y:S01]  /*1ba0*/  IMAD.MOV.U32 R19, RZ, RZ, R17 ;  /* 0x000000ffff137224 */ /* 0x000fe200078e0011 */
[----:B------:R-:W-:Y:S01]  /*1bb0*/  MOV R18, R16 ;  /* 0x0000001000127202 */ /* 0x000fe20000000f00 */
[----:B0-----:R-:W-:-:S10]  /*1bc0*/  IMAD.U32 R33, RZ, RZ, UR14 ;  /* 0x0000000eff217e24 */ /* 0x001fd4000f8e00ff */
[----:B------:R-:W-:Y:S01]  /*1bd0*/  @!P1 IMAD R4, R24, 0x8, R1 ;  /* 0x0000000818049824 */ /* 0x000fe200078e0201 */
[----:B------:R-:W2:Y:S04]  /*1be0*/  LDG.E.128.CONSTANT R36, desc[UR12][R18.64] ;  /* 0x0000000c12247981 */ /* 0x000ea8000c1e9d00 */
[----:B------:R-:W3:Y:S01]  /*1bf0*/  @!P1 LDL.64 R42, [R4+0x8] ;  /* 0x00000800042a9983 */ /* 0x000ee20000100a00 */
[----:B------:R-:W-:-:S04]  /*1c00*/  IMAD.WIDE R32, R33, 0x4, R18 ;  /* 0x0000000421207825 */ /* 0x000fc800078e0212 */
[----:B------:R-:W-:Y:S01]  /*1c10*/  IMAD.U32 R35, RZ, RZ, UR14 ;  /* 0x0000000eff237e24 */ /* 0x000fe2000f8e00ff */
[----:B------:R-:W4:Y:S01]  /*1c20*/  LDG.E.128.CONSTANT R28, desc[UR12][R32.64] ;  /* 0x0000000c201c7981 */ /* 0x000f22000c1e9d00 */
[----:B------:R-:W-:Y:S02]  /*1c30*/  IMAD.U32 R41, RZ, RZ, UR14 ;  /* 0x0000000eff297e24 */ /* 0x000fe4000f8e00ff */
[----:B------:R-:W-:-:S05]  /*1c40*/  IMAD.WIDE R34, R35, 0x4, R32 ;  /* 0x0000000423227825 */ /* 0x000fca00078e0220 */
[----:B------:R-:W4:Y:S01]  /*1c50*/  LDG.E.128.CONSTANT R8, desc[UR12][R34.64] ;  /* 0x0000000c22087981 */ /* 0x000f22000c1e9d00 */
[----:B------:R-:W-:-:S03]  /*1c60*/  IMAD.WIDE R40, R41, 0x4, R34 ;  /* 0x0000000429287825 */ /* 0x000fc600078e0222 */
[----:B------:R-:W5:Y:S01]  /*1c70*/  @!P1 LDG.E.U16.CONSTANT R32, desc[UR12][R26.64] ;  /* 0x0000000c1a209981 */ /* 0x000f62000c1e9500 */
[----:B------:R-:W-:-:S03]  /*1c80*/  IMAD.U32 R17, RZ, RZ, UR14 ;  /* 0x0000000eff117e24 */ /* 0x000fc6000f8e00ff */
[----:B------:R0:W4:Y:S01]  /*1c90*/  LDG.E.128.CONSTANT R12, desc[UR12][R40.64] ;  /* 0x0000000c280c7981 */ /* 0x000122000c1e9d00 */
[----:B------:R-:W-:-:S05]  /*1ca0*/  IMAD.WIDE R16, R17, 0x4, R40 ;  /* 0x0000000411107825 */ /* 0x000fca00078e0228 */
[----:B------:R-:W4:Y:S01]  /*1cb0*/  LDG.E.128.CONSTANT R4, desc[UR12][R16.64] ;  /* 0x0000000c10047981 */ /* 0x000f22000c1e9d00 */
[----:B------:R-:W-:Y:S01]  /*1cc0*/  HFMA2 R49, -RZ, RZ, 0, 0.03125 ;  /* 0x00002800ff317431 */ /* 0x000fe200000001ff */
[----:B------:R-:W-:Y:S01]  /*1cd0*/  UISETP.NE.AND UP0, UPT, UR17, URZ, UPT ;  /* 0x000000ff1100728c */ /* 0x000fe2000bf05270 */
[----:B---3--:R-:W-:Y:S02]  /*1ce0*/  @!P1 PRMT R2, R42, 0x7610, R2 ;  /* 0x000076102a029816 */ /* 0x008fe40000000002 */
[----:B------:R-:W-:Y:S02]  /*1cf0*/  @!P1 PRMT R0, R43, 0x7610, R0 ;  /* 0x000076102b009816 */ /* 0x000fe40000000000 */
[----:B------:R-:W-:Y:S02]  /*1d00*/  @!P1 PRMT R2, R2, 0x7610, R42 ;  /* 0x0000761002029816 */ /* 0x000fe4000000002a */
[----:B--2---:R-:W-:Y:S02]  /*1d10*/  LOP3.LUT R78, R36, 0x1f001f, RZ, 0xc0, !PT ;  /* 0x001f001f244e7812 */ /* 0x004fe400078ec0ff */
[----:B------:R-:W-:-:S02]  /*1d20*/  SHF.R.U32.HI R52, RZ, 0xa, R36 ;  /* 0x0000000aff347819 */ /* 0x000fc40000011624 */
[----:B0-----:R-:W-:Y:S02]  /*1d30*/  LOP3.LUT R40, R36, 0x3e003e0, RZ, 0xc0, !PT ;  /* 0x03e003e024287812 */ /* 0x001fe400078ec0ff */
[----:B------:R-:W-:Y:S02]  /*1d40*/  SHF.R.U32.HI R42, RZ, 0xf, R36 ;  /* 0x0000000fff2a7819 */ /* 0x000fe40000011624 */
[----:B------:R-:W-:Y:S02]  /*1d50*/  SHF.R.U32.HI R44, RZ, 0xf, R38 ;  /* 0x0000000fff2c7819 */ /* 0x000fe40000011626 */
[C---:B------:R-:W-:Y:S02]  /*1d60*/  LOP3.LUT R81, R39.reuse, 0x1f001f, RZ, 0xc0, !PT ;  /* 0x001f001f27517812 */ /* 0x040fe400078ec0ff */
[----:B------:R-:W-:Y:S02]  /*1d70*/  SHF.R.U32.HI R80, RZ, 0xa, R39 ;  /* 0x0000000aff507819 */ /* 0x000fe40000011627 */
[----:B------:R-:W-:-:S02]  /*1d80*/  LOP3.LUT R36, R39, 0x3e003e0, RZ, 0xc0, !PT ;  /* 0x03e003e027247812 */ /* 0x000fc400078ec0ff */
[----:B------:R-:W-:Y:S02]  /*1d90*/  @!P1 PRMT R0, R0, 0x7610, R43 ;  /* 0x0000761000009816 */ /* 0x000fe4000000002b */
[----:B------:R-:W-:Y:S02]  /*1da0*/  SHF.R.U32.HI R39, RZ, 0xf, R39 ;  /* 0x0000000fff277819 */ /* 0x000fe40000011627 */
[C---:B------:R-:W-:Y:S02]  /*1db0*/  LOP3.LUT R51, R37.reuse, 0x1f001f, RZ, 0xc0, !PT ;  /* 0x001f001f25337812 */ /* 0x040fe400078ec0ff */
[--C-:B------:R-:W-:Y:S02]  /*1dc0*/  SHF.R.U32.HI R50, RZ, 0xa, R37.reuse ;  /* 0x0000000aff327819 */ /* 0x100fe40000011625 */
[----:B------:R-:W-:Y:S02]  /*1dd0*/  LOP3.LUT R41, R37, 0x3e003e0, RZ, 0xc0, !PT ;  /* 0x03e003e025297812 */ /* 0x000fe400078ec0ff */
[----:B------:R-:W-:-:S02]  /*1de0*/  SHF.R.U32.HI R43, RZ, 0xf, R37 ;  /* 0x0000000fff2b7819 */ /* 0x000fc40000011625 */
[C---:B------:R-:W-:Y:S02]  /*1df0*/  LOP3.LUT R77, R38.reuse, 0x1f001f, RZ, 0xc0, !PT ;  /* 0x001f001f264d7812 */ /* 0x040fe400078ec0ff */
[----:B------:R-:W-:Y:S02]  /*1e00*/  SHF.R.U32.HI R79, RZ, 0xa, R38 ;  /* 0x0000000aff4f7819 */ /* 0x000fe40000011626 */
[----:B------:R-:W-:Y:S02]  /*1e10*/  LOP3.LUT R35, R38, 0x3e003e0, RZ, 0xc0, !PT ;  /* 0x03e003e026237812 */ /* 0x000fe400078ec0ff */
[C---:B----4-:R-:W-:Y:S02]  /*1e20*/  LOP3.LUT R53, R28.reuse, 0x1f001f, RZ, 0xc0, !PT ;  /* 0x001f001f1c357812 */ /* 0x050fe400078ec0ff */
        /* <DEDUP_REMOVED lines=14> */
[----:B------:R-:W-:Y:S02]  /*1f10*/  LOP3.LUT R44, R44, 0x10001, RZ, 0xc0, !PT ;  /* 0x000100012c2c7812 */ /* 0x000fe400078ec0ff */
[----:B------:R-:W-:Y:S02]  /*1f20*/  SHF.R.U32.HI R31, RZ, 0xe, R31 ;  /* 0x0000000eff1f7819 */ /* 0x000fe4000001161f */
[----:B------:R-:W-:Y:S02]  /*1f30*/  LOP3.LUT R30, R39, 0x10001, RZ, 0xc0, !PT ;  /* 0x00010001271e7812 */ /* 0x000fe400078ec0ff */
[----:B------:R-:W-:Y:S02]  /*1f40*/  LOP3.LUT R42, R42, 0x10001, RZ, 0xc0, !PT ;  /* 0x000100012a2a7812 */ /* 0x000fe400078ec0ff */
[----:B------:R-:W-:Y:S02]  /*1f50*/  LOP3.LUT R45, R44, 0x20002, R45, 0xf8, !PT ;  /* 0x000200022c2d7812 */ /* 0x000fe400078ef82d */
[----:B------:R-:W-:-:S02]  /*1f60*/  LOP3.LUT R43, R43, 0x10001, RZ, 0xc0, !PT ;  /* 0x000100012b2b7812 */ /* 0x000fc400078ec0ff */
[----:B------:R-:W-:Y:S02]  /*1f70*/  LOP3.LUT R44, R30, 0x20002, R31, 0xf8, !PT ;  /* 0x000200021e2c7812 */ /* 0x000fe400078ef81f */
[C---:B------:R-:W-:Y:S02]  /*1f80*/  LOP3.LUT R58, R8.reuse, 0x1f001f, RZ, 0xc0, !PT ;  /* 0x001f001f083a7812 */ /* 0x040fe400078ec0ff */
[--C-:B------:R-:W-:Y:S02]  /*1f90*/  SHF.R.U32.HI R59, RZ, 0xa, R8.reuse ;  /* 0x0000000aff3b7819 */ /* 0x100fe40000011608 */
[----:B------:R-:W-:Y:S02]  /*1fa0*/  LOP3.LUT R30, R8, 0x3e003e0, RZ, 0xc0, !PT ;  /* 0x03e003e0081e7812 */ /* 0x000fe400078ec0ff */
[----:B------:R-:W-:Y:S02]  /*1fb0*/  LOP3.LUT R39, R42, 0x20002, R37, 0xf8, !PT ;  /* 0x000200022a277812 */ /* 0x000fe400078ef825 */
[----:B------:R-:W-:-:S02]  /*1fc0*/  SHF.R.U32.HI R8, RZ, 0xd, R8 ;  /* 0x0000000dff087819 */ /* 0x000fc40000011608 */
[----:B------:R-:W-:Y:S02]  /*1fd0*/  LOP3.LUT R43, R43, 0x20002, R38, 0xf8, !PT ;  /* 0x000200022b2b7812 */ /* 0x000fe400078ef826 */
[--C-:B------:R-:W-:Y:S02]  /*1fe0*/  SHF.R.U32.HI R42, RZ, 0xd, R9.reuse ;  /* 0x0000000dff2a7819 */ /* 0x100fe40000011609 */
[C---:B------:R-:W-:Y:S02]  /*1ff0*/  LOP3.LUT R67, R9.reuse, 0x1f001f, RZ, 0xc0, !PT ;  /* 0x001f001f09437812 */ /* 0x040fe400078ec0ff */
[----:B------:R-:W-:Y:S02]  /*2000*/  SHF.R.U32.HI R63, RZ, 0xa, R9 ;  /* 0x0000000aff3f7819 */ /* 0x000fe40000011609 */
[----:B------:R-:W-:Y:S02]  /*2010*/  LOP3.LUT R38, R9, 0x3e003e0, RZ, 0xc0, !PT ;  /* 0x03e003e009267812 */ /* 0x000fe400078ec0ff */
[----:B------:R-:W-:-:S02]  /*2020*/  LOP3.LUT R72, R10, 0x1f001f, RZ, 0xc0, !PT ;  /* 0x001f001f0a487812 */ /* 0x000fc400078ec0ff */
[--C-:B------:R-:W-:Y:S02]  /*2030*/  SHF.R.U32.HI R71, RZ, 0xa, R10.reuse ;  /* 0x0000000aff477819 */ /* 0x100fe4000001160a */
[----:B------:R-:W-:Y:S02]  /*2040*/  LOP3.LUT R31, R10, 0x3e003e0, RZ, 0xc0, !PT ;  /* 0x03e003e00a1f7812 */ /* 0x000fe400078ec0ff */
[----:B------:R-:W-:Y:S02]  /*2050*/  SHF.R.U32.HI R10, RZ, 0xd, R10 ;  /* 0x0000000dff0a7819 */ /* 0x000fe4000001160a */
        /* <DEDUP_REMOVED lines=11> */
[----:B------:R-:W-:Y:S02]  /*2110*/  LOP3.LUT R42, R43, 0x40004, R42, 0xf8, !PT ;  /* 0x000400042b2a7812 */ /* 0x000fe400078ef82a */
[----:B------:R-:W-:Y:S02]  /*2120*/  SHF.R.U32.HI R12, RZ, 0xc, R12 ;  /* 0x0000000cff0c7819 */ /* 0x000fe4000001160c */
[----:B------:R-:W-:Y:S02]  /*2130*/  SHF.R.U32.HI R13, RZ, 0xc, R13 ;  /* 0x0000000cff0d7819 */ /* 0x000fe4000001160d */
[----:B------:R-:W-:-:S02]  /*2140*/  LOP3.LUT R70, R14, 0x1f001f, RZ, 0xc0, !PT ;  /* 0x001f001f0e467812 */ /* 0x000fc400078ec0ff */
[----:B------:R-:W-:Y:S02]  /*2150*/  SHF.R.U32.HI R69, RZ, 0xa, R14 ;  /* 0x0000000aff457819 */ /* 0x000fe4000001160e */
[----:B------:R-:W-:Y:S02]  /*2160*/  LOP3.LUT R82, R14, 0x3e003e0, RZ, 0xc0, !PT ;  /* 0x03e003e00e527812 */ /* 0x000fe400078ec0ff */
[----:B------:R-:W-:Y:S02]  /*2170*/  LOP3.LUT R45, R45, 0x40004, R10, 0xf8, !PT ;  /* 0x000400042d2d7812 */ /* 0x000fe400078ef80a */
[----:B------:R-:W-:Y:S02]  /*2180*/  SHF.R.U32.HI R14, RZ, 0xc, R14 ;  /* 0x0000000cff0e7819 */ /* 0x000fe4000001160e */
        /* <DEDUP_REMOVED lines=9> */
[----:B------:R-:W-:Y:S02]  /*2220*/  LOP3.LUT R45, R45, 0x80008, R14, 0xf8, !PT ;  /* 0x000800082d2d7812 */ /* 0x000fe400078ef80e */
[----:B------:R-:W-:Y:S02]  /*2230*/  SHF.R.U32.HI R5, RZ, 0xb, R5 ;  /* 0x0000000bff057819 */ /* 0x000fe40000011605 */
[----:B------:R-:W-:Y:S02]  /*2240*/  SHF.R.U32.HI R6, RZ, 0xb, R6 ;  /* 0x0000000bff067819 */ /* 0x000fe40000011606 */
[----:B------:R-:W-:Y:S02]  /*2250*/  LOP3.LUT R40, R40, 0x64006400, RZ, 0xfc, !PT ;  /* 0x6400640028287812 */ /* 0x000fe400078efcff */
[----:B------:R-:W-:-:S02]  /*2260*/  LOP3.LUT R36, R36, 0x64006400, RZ, 0xfc, !PT ;  /* 0x6400640024247812 */ /* 0x000fc400078efcff */
[C---:B------:R-:W-:Y:S02]  /*2270*/  LOP3.LUT R74, R15.reuse, 0x1f001f, RZ, 0xc0, !PT ;  /* 0x001f001f0f4a7812 */ /* 0x040fe400078ec0ff */
[--C-:B------:R-:W-:Y:S02]  /*2280*/  SHF.R.U32.HI R73, RZ, 0xa, R15.reuse ;  /* 0x0000000aff497819 */ /* 0x100fe4000001160f */
[----:B------:R-:W-:Y:S02]  /*2290*/  LOP3.LUT R83, R15, 0x3e003e0, RZ, 0xc0, !PT ;  /* 0x03e003e00f537812 */ /* 0x000fe400078ec0ff */
[----:B------:R-:W-:Y:S01]  /*22a0*/  SHF.R.U32.HI R15, RZ, 0xc, R15 ;  /* 0x0000000cff0f7819 */ /* 0x000fe2000001160f */
[-C--:B------:R-:W-:Y:S01]  /*22b0*/  HFMA2 R48, R40, R49.reuse.H0_H0, -48, -48 ;  /* 0xd200d20028307431 */ /* 0x080fe20000040031 */
[----:B------:R-:W-:Y:S02]  /*22c0*/  LOP3.LUT R5, R42, 0x100010, R5, 0xf8, !PT ;  /* 0x001000102a057812 */ /* 0x000fe400078ef805 */
[----:B------:R-:W-:Y:S01]  /*22d0*/  LOP3.LUT R6, R45, 0x100010, R6, 0xf8, !PT ;  /* 0x001000102d067812 */ /* 0x000fe200078ef806 */
[----:B------:R-:W-:Y:S01]  /*22e0*/  HFMA2 R45, R36, R49.H0_H0, -48, -48 ;  /* 0xd200d200242d7431 */ /* 0x000fe20000040031 */
[----:B------:R-:W-:-:S02]  /*22f0*/  LOP3.LUT R8, R4, 0x1f001f, RZ, 0xc0, !PT ;  /* 0x001f001f04087812 */ /* 0x000fc400078ec0ff */
[--C-:B------:R-:W-:Y:S02]  /*2300*/  SHF.R.U32.HI R9, RZ, 0xa, R4.reuse ;  /* 0x0000000aff097819 */ /* 0x100fe40000011604 */
[----:B------:R-:W-:Y:S02]  /*2310*/  LOP3.LUT R85, R4, 0x3e003e0, RZ, 0xc0, !PT ;  /* 0x03e003e004557812 */ /* 0x000fe400078ec0ff */
[----:B------:R-:W-:Y:S02]  /*2320*/  LOP3.LUT R42, R41, 0x64006400, RZ, 0xfc, !PT ;  /* 0x64006400292a7812 */ /* 0x000fe400078efcff */
[----:B------:R-:W-:Y:S02]  /*2330*/  LOP3.LUT R44, R44, 0x80008, R15, 0xf8, !PT ;  /* 0x000800082c2c7812 */ /* 0x000fe400078ef80f */
[----:B------:R-:W-:Y:S02]  /*2340*/  SHF.R.U32.HI R4, RZ, 0xb, R4 ;  /* 0x0000000bff047819 */ /* 0x000fe40000011604 */
[----:B------:R-:W-:-:S02]  /*2350*/  LOP3.LUT R34, R34, 0x64006400, RZ, 0xfc, !PT ;  /* 0x6400640022227812 */ /* 0x000fc400078efcff */
[----:B------:R-:W-:Y:S02]  /*2360*/  LOP3.LUT R28, R28, 0x64006400, RZ, 0xfc, !PT ;  /* 0x640064001c1c7812 */ /* 0x000fe400078efcff */
[----:B------:R-:W-:Y:S02]  /*2370*/  LOP3.LUT R40, R29, 0x64006400, RZ, 0xfc, !PT ;  /* 0x640064001d287812 */ /* 0x000fe400078efcff */
[----:B------:R-:W-:Y:S02]  /*2380*/  LOP3.LUT R36, R31, 0x64006400, RZ, 0xfc, !PT ;  /* 0x640064001f247812 */ /* 0x000fe400078efcff */
[C---:B------:R-:W-:Y:S02]  /*2390*/  LOP3.LUT R89, R7.reuse, 0x3e003e0, RZ, 0xc0, !PT ;  /* 0x03e003e007597812 */ /* 0x040fe400078ec0ff */
[----:B------:R-:W-:Y:S02]  /*23a0*/  LOP3.LUT R14, R7, 0x1f001f, RZ, 0xc0, !PT ;  /* 0x001f001f070e7812 */ /* 0x000fe400078ec0ff */
[----:B------:R-:W-:-:S02]  /*23b0*/  SHF.R.U32.HI R15, RZ, 0xa, R7 ;  /* 0x0000000aff0f7819 */ /* 0x000fc40000011607 */
[----:B------:R-:W-:Y:S02]  /*23c0*/  LOP3.LUT R30, R30, 0x64006400, RZ, 0xfc, !PT ;  /* 0x640064001e1e7812 */ /* 0x000fe400078efcff */
[----:B------:R-:W-:Y:S02]  /*23d0*/  LOP3.LUT R88, R37, 0x64006400, RZ, 0xfc, !PT ;  /* 0x6400640025587812 */ /* 0x000fe400078efcff */
[----:B------:R-:W-:Y:S01]  /*23e0*/  SHF.R.U32.HI R7, RZ, 0xb, R7 ;  /* 0x0000000bff077819 */ /* 0x000fe20000011607 */
        /* <DEDUP_REMOVED lines=114> */
[----:B------:R-:W-:-:S02]  /*2b10*/  @!P1 VIADD R82, R24, 0x1 ;  /* 0x0000000118529836 */ /* 0x000fc40000000000 */
        /* <DEDUP_REMOVED lines=102> */
.L_x_4076:
[----:B------:R-:W-:Y:S02]  /*3180*/  @!P1 IMAD.MOV.U32 R24, RZ, RZ, R82 ;  /* 0x000000ffff189224 */ /* 0x000fe400078e0052 */
[----:B-----5:R-:W-:Y:S01]  /*3190*/  @!P1 VIADD R3, R32, UR9 ;  /* 0x0000000920039c36 */ /* 0x020fe20008000000 */
        /* <DEDUP_REMOVED lines=16> */
[-C--:B------:R-:W-:Y:S02]  /*32a0*/  HFMA2 R4, R60, R7.reuse, R12 ;  /* 0x000000073c047231 */ /* 0x080fe4000000000c */
[----:B------:R-:W0:Y:S01]  /*32b0*/  LDS.128 R12, [UR10+0xa0] ;  /* 0x0000a00aff0c7984 */ /* 0x000e220008000c00 */
        /* <DEDUP_REMOVED lines=59> */
.L_x_4077:
[----:B------:R-:W-:Y:S01]  /*3670*/  UIADD3 UR9, UPT, UPT, UR9, 0x20, URZ ;  /* 0x0000002009097890 */ /* 0x000fe2000fffe0ff */
[----:B------:R-:W-:Y:S01]  /*3680*/  IADD3 R26, P1, PT, R26, 0x80, RZ ;  /* 0x000000801a1a7810 */ /* 0x000fe20007f3e0ff */
[----:B------:R-:W-:Y:S01]  /*3690*/  IMAD.U32 R5, RZ, RZ, UR14 ;  /* 0x0000000eff057e24 */ /* 0x000fe2000f8e00ff */
[----:B------:R-:W-:Y:S02]  /*36a0*/  UIADD3 UR10, UPT, UPT, UR10, 0x40, URZ ;  /* 0x000000400a0a7890 */ /* 0x000fe4000fffe0ff */
[----:B------:R-:W-:Y:S01]  /*36b0*/  UISETP.GE.AND UP0, UPT, UR9, UR4, UPT ;  /* 0x000000040900728c */ /* 0x000fe2000bf06270 */
[----:B------:R-:W-:-:S04]  /*36c0*/  IMAD.WIDE R16, R5, 0x4, R16 ;  /* 0x0000000405107825 */ /* 0x000fc800078e0210 */
[----:B------:R-:W-:-:S04]  /*36d0*/  IMAD.X R27, RZ, RZ, R27, P1 ;  /* 0x000000ffff1b7224 */ /* 0x000fc800008e061b */
[----:B------:R-:W-:Y:S05]  /*36e0*/  BRA.U !UP0, `(.L_x_4078) ;  /* 0xffffffe508287547 */ /* 0x000fea000b83ffff */
[----:B------:R-:W-:-:S05]  /*36f0*/  MOV R5, UR14 ;  /* 0x0000000e00057c02 */ /* 0x000fca0008000f00 */
[----:B------:R-:W-:-:S07]  /*3700*/  IMAD.WIDE R18, R5, 0x14, R18 ;  /* 0x0000001405127825 */ /* 0x000fce00078e0212 */
.L_x_4075:
[----:B------:R-:W0:Y:S02]  /*3710*/  LDCU UR4, c[0x0][0x3d8] ;  /* 0x00007b00ff0477ac */ /* 0x000e240008000800 */
[----:B0-----:R-:W-:-:S04]  /*3720*/  UISETP.LT.AND UP0, UPT, UR8, UR4, UPT ;  /* 0x000000040800728c */ /* 0x001fc8000bf01270 */
[----:B------:R-:W-:-:S04]  /*3730*/  USEL UR8, UR8, UR4, UP0 ;  /* 0x0000000408087287 */ /* 0x000fc80008000000 */
[----:B------:R-:W-:-:S09]  /*3740*/  UISETP.GT.AND UP0, UPT, UR8, UR9, UPT ;  /* 0x000000090800728c */ /* 0x000fd2000bf04270 */
[----:B------:R-:W-:Y:S05]  /*3750*/  BRA.U !UP0, `(.L_x_4079) ;  /* 0x0000001908947547 */ /* 0x000fea000b800000 */
[----:B------:R-:W0:Y:S01]  /*3760*/  S2R R4, SR_CTAID.Y ;  /* 0x0000000000047919 */ /* 0x000e220000002600 */
[----:B------:R-:W0:Y:S01]  /*3770*/  LDC R5, c[0x0][0x3a8] ;  /* 0x0000ea00ff057b82 */ /* 0x000e220000000800 */
[----:B------:R-:W1:Y:S01]  /*3780*/  LDCU.64 UR4, c[0x0][0x3b8] ;  /* 0x00007700ff0477ac */ /* 0x000e620008000a00 */
[----:B------:R-:W-:Y:S01]  /*3790*/  PRMT R6, R25, 0x9910, RZ ;  /* 0x0000991019067816 */ /* 0x000fe200000000ff */
[----:B------:R-:W2:Y:S03]  /*37a0*/  LDCU UR14, c[0x0][0x3ac] ;  /* 0x00007580ff0e77ac */ /* 0x000ea60008000800 */
[----:B------:R-:W-:Y:S01]  /*37b0*/  ISETP.NE.AND P0, PT, R6, RZ, PT ;  /* 0x000000ff0600720c */ /* 0x000fe20003f05270 */
[----:B------:R-:W-:Y:S02]  /*37c0*/  UIADD3 UR10, UPT, UPT, UR10, 0x80, URZ ;  /* 0x000000800a0a7890 */ /* 0x000fe4000fffe0ff */
[----:B-1----:R-:W-:-:S04]  /*37d0*/  UIMAD.WIDE.U32 UR4, UR9, 0x4, UR4 ;  /* 0x00000004090478a5 */ /* 0x002fc8000f8e0004 */
[----:B------:R-:W-:-:S04]  /*37e0*/  UIADD3 UR6, UP0, UPT, UR4, 0x2, URZ ;  /* 0x0000000204067890 */ /* 0x000fc8000ff1e0ff */
[----:B------:R-:W-:Y:S01]  /*37f0*/  UIADD3.X UR4, UPT, UPT, URZ, UR5, URZ, UP0, !UPT ;  /* 0x00000005ff047290 */ /* 0x000fe200087fe4ff */
[----:B0-----:R-:W-:-:S05]  /*3800*/  IMAD R4, R4, -0x2, R5 ;  /* 0xfffffffe04047824 */ /* 0x001fca00078e0205 */
[----:B--2---:R-:W-:-:S13]  /*3810*/  ISETP.EQ.OR P0, PT, R4, 0x1, !P0 ;  /* 0x000000010400780c */ /* 0x004fda0004702670 */
.L_x_4082:
[----:B------:R-:W-:Y:S01]  /*3820*/  ISETP.NE.AND P1, PT, R3, UR9, PT ;  /* 0x0000000903007c0c */ /* 0x000fe2000bf25270 */
[----:B------:R-:W-:Y:S01]  /*3830*/  IMAD.U32 R15, RZ, RZ, UR14 ;  /* 0x0000000eff0f7e24 */ /* 0x000fe2000f8e00ff */
[----:B------:R-:W2:Y:S01]  /*3840*/  LDG.E.128.CONSTANT R28, desc[UR12][R18.64] ;  /* 0x0000000c121c7981 */ /* 0x000ea2000c1e9d00 */
[----:B------:R-:W-:Y:S02]  /*3850*/  IMAD.U32 R17, RZ, RZ, UR14 ;  /* 0x0000000eff117e24 */ /* 0x000fe4000f8e00ff */
[----:B------:R-:W-:-:S05]  /*3860*/  IMAD.WIDE R14, R15, 0x4, R18 ;  /* 0x000000040f0e7825 */ /* 0x000fca00078e0212 */
[----:B------:R-:W3:Y:S03]  /*3870*/  LDG.E.128.CONSTANT R8, desc[UR12][R14.64] ;  /* 0x0000000c0e087981 */ /* 0x000ee6000c1e9d00 */
[----:B------:R-:W-:Y:S02]  /*3880*/  @!P1 IMAD R26, R24, 0x8, R1 ;  /* 0x00000008181a9824 */ /* 0x000fe400078e0201 */
[----:B------:R-:W-:-:S04]  /*3890*/  IMAD.WIDE R16, R17, 0x4, R14 ;  /* 0x0000000411107825 */ /* 0x000fc800078e020e */
[----:B------:R-:W4:Y:S04]  /*38a0*/  @!P1 LDL.64 R26, [R26+0x8] ;  /* 0x000008001a1a9983 */ /* 0x000f280000100a00 */
[----:B------:R-:W4:Y:S01]  /*38b0*/  LDG.E.128.CONSTANT R4, desc[UR12][R16.64] ;  /* 0x0000000c10047981 */ /* 0x000f22000c1e9d00 */
[----:B------:R-:W-:Y:S01]  /*38c0*/  MOV R42, 0x3000 ;  /* 0x00003000002a7802 */ /* 0x000fe20000000f00 */
[----:B------:R-:W-:Y:S02]  /*38d0*/  IMAD.U32 R50, RZ, RZ, UR6 ;  /* 0x00000006ff327e24 */ /* 0x000fe4000f8e00ff */
[----:B------:R-:W-:Y:S02]  /*38e0*/  IMAD.U32 R51, RZ, RZ, UR4 ;  /* 0x00000004ff337e24 */ /* 0x000fe4000f8e00ff */
[----:B------:R-:W-:-:S03]  /*38f0*/  IMAD.MOV.U32 R12, RZ, RZ, 0x2400 ;  /* 0x00002400ff0c7424 */ /* 0x000fc600078e00ff */
[----:B------:R0:W5:Y:S01]  /*3900*/  @!P1 LDG.E.U16.CONSTANT R50, desc[UR12][R50.64] ;  /* 0x0000000c32329981 */ /* 0x000162000c1e9500 */
[----:B------:R-:W-:Y:S01]  /*3910*/  UISETP.NE.AND UP0, UPT, UR17, URZ, UPT ;  /* 0x000000ff1100728c */ /* 0x000fe2000bf05270 */
[C---:B--2---:R-:W-:Y:S02]  /*3920*/  LOP3.LUT R67, R28.reuse, 0x70007, RZ, 0xc0, !PT ;  /* 0x000700071c437812 */ /* 0x044fe400078ec0ff */
[----:B------:R-:W-:Y:S02]  /*3930*/  LOP3.LUT R18, R28, 0x380038, RZ, 0xc0, !PT ;  /* 0x003800381c127812 */ /* 0x000fe400078ec0ff */
[--C-:B------:R-:W-:Y:S02]  /*3940*/  SHF.R.U32.HI R61, RZ, 0x6, R28.reuse ;  /* 0x00000006ff3d7819 */ /* 0x100fe4000001161c */
[----:B------:R-:W-:Y:S02]  /*3950*/  SHF.R.U32.HI R28, RZ, 0xf, R28 ;  /* 0x0000000fff1c7819 */ /* 0x000fe4000001161c */
[----:B------:R-:W-:-:S02]  /*3960*/  SHF.R.U32.HI R34, RZ, 0xf, R30 ;  /* 0x0000000fff227819 */ /* 0x000fc4000001161e */
[----:B---3--:R-:W-:Y:S02]  /*3970*/  SHF.R.U32.HI R19, RZ, 0xe, R8 ;  /* 0x0000000eff137819 */ /* 0x008fe40000011608 */
[----:B------:R-:W-:Y:S02]  /*3980*/  LOP3.LUT R28, R28, 0x10001, RZ, 0xc0, !PT ;  /* 0x000100011c1c7812 */ /* 0x000fe400078ec0ff */
[----:B----4-:R-:W-:Y:S02]  /*3990*/  @!P1 PRMT R2, R26, 0x7610, R2 ;  /* 0x000076101a029816 */ /* 0x010fe40000000002 */
[----:B------:R-:W-:Y:S02]  /*39a0*/  @!P1 PRMT R0, R27, 0x7610, R0 ;  /* 0x000076101b009816 */ /* 0x000fe40000000000 */
[----:B------:R-:W-:Y:S02]  /*39b0*/  @!P1 PRMT R2, R2, 0x7610, R26 ;  /* 0x0000761002029816 */ /* 0x000fe4000000001a */
[----:B------:R-:W-:-:S02]  /*39c0*/  @!P1 PRMT R0, R0, 0x7610, R27 ;  /* 0x0000761000009816 */ /* 0x000fc4000000001b */
[C---:B------:R-:W-:Y:S02]  /*39d0*/  LOP3.LUT R66, R29.reuse, 0x70007, RZ, 0xc0, !PT ;  /* 0x000700071d427812 */ /* 0x040fe400078ec0ff */
[----:B------:R-:W-:Y:S02]  /*39e0*/  LOP3.LUT R26, R29, 0x380038, RZ, 0xc0, !PT ;  /* 0x003800381d1a7812 */ /* 0x000fe400078ec0ff */
[--C-:B------:R-:W-:Y:S02]  /*39f0*/  SHF.R.U32.HI R62, RZ, 0x6, R29.reuse ;  /* 0x00000006ff3e7819 */ /* 0x100fe4000001161d */
        /* <DEDUP_REMOVED lines=15> */
[--C-:B------:R-:W-:Y:S02]  /*3af0*/  SHF.R.U32.HI R31, RZ, 0xe, R10.reuse ;  /* 0x0000000eff1f7819 */ /* 0x100fe4000001160a */
[----:B------:R-:W-:Y:S02]  /*3b00*/  LOP3.LUT R34, R34, 0x10001, RZ, 0xc0, !PT ;  /* 0x0001000122227812 */ /* 0x000fe400078ec0ff */
[----:B------:R-:W-:Y:S02]  /*3b10*/  LOP3.LUT R19, R28, 0x20002, R19, 0xf8, !PT ;  /* 0x000200021c137812 */ /* 0x000fe400078ef813 */
[C---:B------:R-:W-:Y:S02]  /*3b20*/  LOP3.LUT R69, R10.reuse, 0x70007, RZ, 0xc0, !PT ;  /* 0x000700070a457812 */ /* 0x040fe400078ec0ff */
[----:B------:R-:W-:Y:S02]  /*3b30*/  LOP3.LUT R37, R10, 0x380038, RZ, 0xc0, !PT ;  /* 0x003800380a257812 */ /* 0x000fe400078ec0ff */
        /* <DEDUP_REMOVED lines=13> */
[----:B------:R-:W-:Y:S02]  /*3c10*/  LOP3.LUT R44, R7, 0x380038, RZ, 0xc0, !PT ;  /* 0x00380038072c7812 */ /* 0x000fe400078ec0ff */
[--C-:B------:R-:W-:Y:S02]  /*3c20*/  SHF.R.U32.HI R76, RZ, 0x6, R7.reuse ;  /* 0x00000006ff4c7819 */ /* 0x100fe40000011607 */
[----:B------:R-:W-:Y:S02]  /*3c30*/  SHF.R.U32.HI R31, RZ, 0xd, R7 ;  /* 0x0000000dff1f7819 */ /* 0x000fe40000011607 */
[----:B------:R-:W-:Y:S02]  /*3c40*/  LOP3.LUT R30, R27, 0x20002, R30, 0xf8, !PT ;  /* 0x000200021b1e7812 */ /* 0x000fe400078ef81e */
[----:B------:R-:W-:Y:S02]  /*3c50*/  LOP3.LUT R7, R19, 0x40004, R4, 0xf8, !PT ;  /* 0x0004000413077812 */ /* 0x000fe400078ef804 */
[----:B------:R-:W-:-:S02]  /*3c60*/  SHF.R.U32.HI R27, RZ, 0xd, R6 ;  /* 0x0000000dff1b7819 */ /* 0x000fc40000011606 */
        /* <DEDUP_REMOVED lines=8> */
[C---:B------:R-:W-:Y:S02]  /*3cf0*/  LOP3.LUT R72, R5.reuse, 0x70007, RZ, 0xc0, !PT ;  /* 0x0007000705487812 */ /* 0x040fe400078ec0ff */
[----:B------:R-:W-:Y:S02]  /*3d00*/  LOP3.LUT R34, R5, 0x380038, RZ, 0xc0, !PT ;  /* 0x0038003805227812 */ /* 0x000fe400078ec0ff */
[----:B------:R-:W-:Y:S02]  /*3d10*/  SHF.R.U32.HI R11, RZ, 0x6, R5 ;  /* 0x00000006ff0b7819 */ /* 0x000fe40000011605 */
[----:B------:R-:W-:-:S02]  /*3d20*/  LOP3.LUT R27, R18, 0x64006400, RZ, 0xfc, !PT ;  /* 0x64006400121b7812 */ /* 0x000fc400078efcff */
[----:B------:R-:W-:Y:S02]  /*3d30*/  SHF.R.U32.HI R5, RZ, 0xd, R5 ;  /* 0x0000000dff057819 */ /* 0x000fe40000011605 */
        /* <DEDUP_REMOVED lines=8> */
[----:B------:R-:W-:Y:S02]  /*3dc0*/  SHF.R.U32.HI R73, RZ, 0x6, R6 ;  /* 0x00000006ff497819 */ /* 0x000fe40000011606 */
[----:B------:R-:W-:Y:S01]  /*3dd0*/  LOP3.LUT R26, R8, 0x380038, RZ, 0xc0, !PT ;  /* 0x00380038081a7812 */ /* 0x000fe200078ec0ff */
[-C--:B------:R-:W-:Y:S01]  /*3de0*/  HFMA2 R60, R19, R42.reuse.H0_H0, -132, -132 ;  /* 0xd820d820133c7431 */ /* 0x080fe2000004002a */
[----:B------:R-:W-:Y:S01]  /*3df0*/  LOP3.LUT R6, R30, 0x40004, R5, 0xf8, !PT ;  /* 0x000400041e067812 */ /* 0x000fe200078ef805 */
[----:B------:R-:W-:Y:S01]  /*3e00*/  HFMA2 R58, R33, R42.H0_H0, -132, -132 ;  /* 0xd820d820213a7431 */ /* 0x000fe2000004002a */
        /* <DEDUP_REMOVED lines=14> */
[----:B0-----:R-:W-:Y:S01]  /*3ef0*/  LOP3.LUT R51, R27, 0x64006400, RZ, 0xfc, !PT ;  /* 0x640064001b337812 */ /* 0x001fe200078efcff */
        /* <DEDUP_REMOVED lines=55> */
[----:B------:R-:W-:-:S02]  /*4270*/  HFMA2 R39, R79, R12.H0_H0, -20, -20 ;  /* 0xcd00cd004f277431 */ /* 0x000fc4000004000c */
[-C--:B------:R-:W-:Y:S02]  /*4280*/  HFMA2 R38, R83, R12.reuse.H0_H0, -20, -20 ;  /* 0xcd00cd0053267431 */ /* 0x080fe4000004000c */
[-C--:B------:R-:W-:Y:S02]  /*4290*/  HFMA2 R37, R37, R12.reuse.H0_H0, -20, -20 ;  /* 0xcd00cd0025257431 */ /* 0x080fe4000004000c */
[-C--:B------:R-:W-:Y:S02]  /*42a0*/  HFMA2 R35, R81, R12.reuse.H0_H0, -20, -20 ;  /* 0xcd00cd0051237431 */ /* 0x080fe4000004000c */
[----:B------:R-:W-:Y:S01]  /*42b0*/  HFMA2 R43, R85, R12.H0_H0, -20, -20 ;  /* 0xcd00cd00552b7431 */ /* 0x000fe2000004000c */
        /* <DEDUP_REMOVED lines=48> */
[-C--:B------:R-:W-:Y:S02]  /*45c0*/  HFMA2 R59, R59, R42.reuse.H0_H0, -132, -132 ;  /* 0xd820d8203b3b7431 */ /* 0x080fe4000004002a */
[-C--:B------:R-:W-:Y:S02]  /*45d0*/  HFMA2 R57, R57, R42.reuse.H0_H0, -132, -132 ;  /* 0xd820d82039397431 */ /* 0x080fe4000004002a */
[----:B------:R-:W-:-:S02]  /*45e0*/  HFMA2 R55, R55, R42.H0_H0, -132, -132 ;  /* 0xd820d82037377431 */ /* 0x000fc4000004002a */
[-C--:B------:R-:W-:Y:S02]  /*45f0*/  HFMA2 R49, R49, R42.reuse.H0_H0, -132, -132 ;  /* 0xd820d82031317431 */ /* 0x080fe4000004002a */
[-C--:B------:R-:W-:Y:S02]  /*4600*/  HFMA2 R33, R33, R42.reuse.H0_H0, -132, -132 ;  /* 0xd820d82021217431 */ /* 0x080fe4000004002a */
[----:B------:R-:W-:Y:S02]  /*4610*/  HADD2 R79, R80, -1028, -1028 ;  /* 0xe404e404504f7430 */ /* 0x000fe40000000000 */
[----:B------:R-:W-:Y:S02]  /*4620*/  HFMA2 R42, R89, R42.H0_H0, -132, -132 ;  /* 0xd820d820592a7431 */ /* 0x000fe4000004002a */
[----:B------:R-:W-:Y:S02]  /*4630*/  @!P1 VIADD R89, R24, 0x1 ;  /* 0x0000000118599836 */ /* 0x000fe40000000000 */
        /* <DEDUP_REMOVED lines=96> */
.L_x_4080:
[----:B------:R-:W-:Y:S02]  /*4c40*/  @!P1 IMAD.MOV.U32 R24, RZ, RZ, R89 ;  /* 0x000000ffff189224 */ /* 0x000fe400078e0059 */
[----:B-----5:R-:W-:Y:S01]  /*4c50*/  @!P1 VIADD R3, R50, UR9 ;  /* 0x0000000932039c36 */ /* 0x020fe20008000000 */
        /* <DEDUP_REMOVED lines=77> */
.L_x_4081:
        /* <DEDUP_REMOVED lines=8> */
.L_x_4079:
[----:B------:R-:W0:Y:S01]  /*51b0*/  S2R R0, SR_CTAID.X ;  /* 0x0000000000007919 */ /* 0x000e220000002500 */
[----:B------:R-:W1:Y:S01]  /*51c0*/  S2UR UR4, SR_CTAID.Y ;  /* 0x00000000000479c3 */ /* 0x000e620000002600 */
[----:B------:R-:W-:Y:S01]  /*51d0*/  HMUL2 R23, R23, UR17.H0_H0 ;  /* 0x2000001117177c32 */ /* 0x000fe20008000000 */
[----:B------:R-:W0:Y:S06]  /*51e0*/  S2R R3, SR_TID.X ;  /* 0x0000000000037919 */ /* 0x000e2c0000002100 */
[----:B------:R-:W2:Y:S01]  /*51f0*/  LDC.64 R4, c[0x0][0x3a0] ;  /* 0x0000e800ff047b82 */ /* 0x000ea20000000a00 */
[----:B-1----:R-:W-:Y:S01]  /*5200*/  USHF.L.U32 UR4, UR4, 0x1, URZ ;  /* 0x0000000104047899 */ /* 0x002fe200080006ff */
[----:B0-----:R-:W-:-:S05]  /*5210*/  IMAD R0, R0, 0x40, R3 ;  /* 0x0000004000007824 */ /* 0x001fca00078e0203 */
[----:B------:R-:W-:Y:S02]  /*5220*/  IMAD.U32 R3, RZ, RZ, UR4 ;  /* 0x00000004ff037e24 */ /* 0x000fe4000f8e00ff */
[----:B------:R-:W-:-:S04]  /*5230*/  IMAD.SHL.U32 R0, R0, 0x4, RZ ;  /* 0x0000000400007824 */ /* 0x000fc800078e00ff */
[----:B------:R-:W-:Y:S02]  /*5240*/  IMAD R3, R3, UR14, R0 ;  /* 0x0000000e03037c24 */ /* 0x000fe4000f8e0200 */
[----:B------:R-:W0:Y:S02]  /*5250*/  LDC R0, c[0x0][0x3a8] ;  /* 0x0000ea00ff007b82 */ /* 0x000e240000000800 */
[----:B--2---:R-:W-:-:S05]  /*5260*/  IMAD.WIDE R4, R3, 0x2, R4 ;  /* 0x0000000203047825 */ /* 0x004fca00078e0204 */
[----:B------:R1:W-:Y:S01]  /*5270*/  ATOM.E.ADD.F16x2.RN.STRONG.GPU P1, RZ, desc[UR12][R4.64], R23 ;  /* 0x8000001704ff79a2 */ /* 0x0003e2000c12e10c */
[----:B------:R-:W-:Y:S01]  /*5280*/  BSSY.RECONVERGENT B0, `(.L_x_4083) ;  /* 0x0000011000007945 */ /* 0x000fe20003800200 */
[----:B------:R-:W-:Y:S02]  /*5290*/  HMUL2 R7, R22, UR17.H0_H0 ;  /* 0x2000001116077c32 */ /* 0x000fe40008000000 */
[----:B0-----:R-:W-:-:S05]  /*52a0*/  VIADD R0, R0, -UR4 ;  /* 0x8000000400007c36 */ /* 0x001fca0008000000 */
[----:B------:R-:W-:Y:S01]  /*52b0*/  ISETP.NE.AND P0, PT, R0, 0x1, PT ;  /* 0x000000010000780c */ /* 0x000fe20003f05270 */
[----:B-1----:R-:W-:-:S12]  /*52c0*/  @P1 BRA `(.L_x_4084) ;  /* 0x0000000000301947 */ /* 0x002fd80003800000 */
[----:B------:R-:W0:Y:S02]  /*52d0*/  QSPC.E.S P1, RZ, [R4] ;  /* 0x0000000004ff73aa */ /* 0x000e240000020500 */
[----:B0-----:R-:W-:Y:S05]  /*52e0*/  @!P1 BRA `(.L_x_4085) ;  /* 0x00000000001c9947 */ /* 0x001fea0003800000 */
[----:B------:R-:W-:-:S04]  /*52f0*/  MOV R2, R4 ;  /* 0x0000000400027202 */ /* 0x000fc80000000f00 */
[----:B------:R-:W-:-:S07]  /*5300*/  MOV R0, R2 ;  /* 0x0000000200007202 */ /* 0x000fce0000000f00 */
.L_x_4086:
[----:B------:R-:W0:Y:S02]  /*5310*/  LDS R2, [R0] ;  /* 0x0000000000027984 */ /* 0x000e240000000800 */
[----:B0-----:R-:W-:-:S05]  /*5320*/  HFMA2 R3, R2, 1, 1, R23 ;  /* 0x3c003c0002037831 */ /* 0x001fca0000000017 */
[----:B------:R-:W0:Y:S02]  /*5330*/  ATOMS.CAST.SPIN P1, [R0], R2, R3 ;  /* 0x000000020000758d */ /* 0x000e240001820003 */
[----:B0-----:R-:W-:Y:S05]  /*5340*/  @!P1 BRA `(.L_x_4086) ;  /* 0xfffffffc00f09947 */ /* 0x001fea000383ffff */
[----:B------:R-:W-:Y:S05]  /*5350*/  BRA `(.L_x_4084) ;  /* 0x00000000000c7947 */ /* 0x000fea0003800000 */
.L_x_4085:
[----:B------:R-:W2:Y:S02]  /*5360*/  LD.E R0, desc[UR12][R4.64] ;  /* 0x0000000c04007980 */ /* 0x000ea4000c101900 */
[----:B--2---:R-:W-:-:S05]  /*5370*/  IMAD.IADD R3, R23, 0x1, R0 ;  /* 0x0000000117037824 */ /* 0x004fca00078e0200 */
[----:B------:R0:W-:Y:S02]  /*5380*/  ST.E desc[UR12][R4.64], R3 ;  /* 0x0000000304007985 */ /* 0x0001e4000c10190c */
.L_x_4084:
[----:B------:R-:W-:Y:S05]  /*5390*/  BSYNC.RECONVERGENT B0 ;  /* 0x0000000000007941 */ /* 0x000fea0003800200 */
.L_x_4083:
[----:B------:R1:W-:Y:S01]  /*53a0*/  ATOM.E.ADD.F16x2.RN.STRONG.GPU P1, RZ, desc[UR12][R4.64+0x4], R7 ;  /* 0x8000040704ff79a2 */ /* 0x0003e2000c12e10c */
[----:B------:R-:W-:Y:S04]  /*53b0*/  BSSY.RECONVERGENT B0, `(.L_x_4087) ;  /* 0x000000e000007945 */ /* 0x000fe80003800200 */
[----:B-1----:R-:W-:Y:S05]  /*53c0*/  @P1 BRA `(.L_x_4088) ;  /* 0x0000000000301947 */ /* 0x002fea0003800000 */
[----:B------:R-:W1:Y:S02]  /*53d0*/  QSPC.E.S P1, RZ, [R4+0x4] ;  /* 0x0000040004ff73aa */ /* 0x000e640000020500 */
[----:B-1----:R-:W-:Y:S05]  /*53e0*/  @!P1 BRA `(.L_x_4089) ;  /* 0x00000000001c9947 */ /* 0x002fea0003800000 */
[----:B------:R-:W-:-:S05]  /*53f0*/  IMAD.MOV.U32 R2, RZ, RZ, R4 ;  /* 0x000000ffff027224 */ /* 0x000fca00078e0004 */
[----:B------:R-:W-:-:S07]  /*5400*/  MOV R0, R2 ;  /* 0x0000000200007202 */ /* 0x000fce0000000f00 */
.L_x_4090:
[----:B------:R-:W0:Y:S02]  /*5410*/  LDS R2, [R0+0x4] ;  /* 0x0000040000027984 */ /* 0x000e240000000800 */
[----:B0-----:R-:W-:-:S05]  /*5420*/  HADD2 R3, R2, R7 ;  /* 0x0000000702037230 */ /* 0x001fca0000000000 */
[----:B------:R-:W0:Y:S02]  /*5430*/  ATOMS.CAST.SPIN P1, [R0+0x4], R2, R3 ;  /* 0x000004020000758d */ /* 0x000e240001820003 */
[----:B0-----:R-:W-:Y:S05]  /*5440*/  @!P1 BRA `(.L_x_4090) ;  /* 0xfffffffc00f09947 */ /* 0x001fea000383ffff */
[----:B------:R-:W-:Y:S05]  /*5450*/  BRA `(.L_x_4088) ;  /* 0x00000000000c7947 */ /* 0x000fea0003800000 */
.L_x_4089:
[----:B------:R-:W0:Y:S02]  /*5460*/  LD.E R0, desc[UR12][R4.64+0x4] ;  /* 0x0000040c04007980 */ /* 0x000e24000c101900 */
[----:B0-----:R-:W-:-:S05]  /*5470*/  IMAD.IADD R3, R7, 0x1, R0 ;  /* 0x0000000107037824 */ /* 0x001fca00078e0200 */
[----:B------:R1:W-:Y:S02]  /*5480*/  ST.E desc[UR12][R4.64+0x4], R3 ;  /* 0x0000040304007985 */ /* 0x0003e4000c10190c */
.L_x_4088:
[----:B------:R-:W-:Y:S05]  /*5490*/  BSYNC.RECONVERGENT B0 ;  /* 0x0000000000007941 */ /* 0x000fea0003800200 */
.L_x_4087:
[----:B------:R-:W-:Y:S05]  /*54a0*/  @!P0 EXIT ;  /* 0x000000000000894d */ /* 0x000fea0003800000 */
[----:B01----:R-:W-:Y:S02]  /*54b0*/  IMAD.U32 R3, RZ, RZ, UR14 ;  /* 0x0000000eff037e24 */ /* 0x003fe4000f8e00ff */
[----:B------:R-:W-:Y:S02]  /*54c0*/  HMUL2 R21, R21, R25.H0_H0 ;  /* 0x2000001915157232 */ /* 0x000fe40000000000 */
        /* <DEDUP_REMOVED lines=9> */
.L_x_4094:
[----:B------:R-:W0:Y:S02]  /*5560*/  LDS R2, [R0] ;  /* 0x0000000000027984 */ /* 0x000e240000000800 */
[----:B0-----:R-:W-:-:S05]  /*5570*/  HFMA2 R3, R2, 1, 1, R21 ;  /* 0x3c003c0002037831 */ /* 0x001fca0000000015 */
[----:B------:R-:W0:Y:S02]  /*5580*/  ATOMS.CAST.SPIN P0, [R0], R2, R3 ;  /* 0x000000020000758d */ /* 0x000e240001800003 */
[----:B0-----:R-:W-:Y:S05]  /*5590*/  @!P0 BRA `(.L_x_4094) ;  /* 0xfffffffc00f08947 */ /* 0x001fea000383ffff */
[----:B------:R-:W-:Y:S05]  /*55a0*/  BRA `(.L_x_4092) ;  /* 0x00000000000c7947 */ /* 0x000fea0003800000 */
.L_x_4093:
[----:B------:R-:W2:Y:S02]  /*55b0*/  LD.E R0, desc[UR12][R4.64] ;  /* 0x0000000c04007980 */ /* 0x000ea4000c101900 */
[----:B--2---:R-:W-:-:S05]  /*55c0*/  IMAD.IADD R3, R21, 0x1, R0 ;  /* 0x0000000115037824 */ /* 0x004fca00078e0200 */
[----:B------:R0:W-:Y:S02]  /*55d0*/  ST.E desc[UR12][R4.64], R3 ;  /* 0x0000000304007985 */ /* 0x0001e4000c10190c */
.L_x_4092:
[----:B------:R-:W-:Y:S05]  /*55e0*/  BSYNC.RECONVERGENT B0 ;  /* 0x0000000000007941 */ /* 0x000fea0003800200 */
.L_x_4091:
[----:B------:R1:W-:Y:S02]  /*55f0*/  ATOM.E.ADD.F16x2.RN.STRONG.GPU P0, RZ, desc[UR12][R4.64+0x4], R25 ;  /* 0x8000041904ff79a2 */ /* 0x0003e4000c10e10c */
[----:B-1----:R-:W-:Y:S05]  /*5600*/  @P0 EXIT ;  /* 0x000000000000094d */ /* 0x002fea0003800000 */
[----:B------:R-:W1:Y:S02]  /*5610*/  QSPC.E.S P0, RZ, [R4+0x4] ;  /* 0x0000040004ff73aa */ /* 0x000e640000000500 */
[----:B-1----:R-:W-:Y:S05]  /*5620*/  @!P0 BRA `(.L_x_4095) ;  /* 0x00000000001c8947 */ /* 0x002fea0003800000 */
[----:B------:R-:W-:-:S05]  /*5630*/  IMAD.MOV.U32 R2, RZ, RZ, R4 ;  /* 0x000000ffff027224 */ /* 0x000fca00078e0004 */
[----:B------:R-:W-:-:S07]  /*5640*/  MOV R0, R2 ;  /* 0x0000000200007202 */ /* 0x000fce0000000f00 */
.L_x_4096:
[----:B------:R-:W0:Y:S02]  /*5650*/  LDS R2, [R0+0x4] ;  /* 0x0000040000027984 */ /* 0x000e240000000800 */
[----:B0-----:R-:W-:-:S05]  /*5660*/  HADD2 R3, R2, R25 ;  /* 0x0000001902037230 */ /* 0x001fca0000000000 */
[----:B------:R-:W0:Y:S02]  /*5670*/  ATOMS.CAST.SPIN P0, [R0+0x4], R2, R3 ;  /* 0x000004020000758d */ /* 0x000e240001800003 */
[----:B0-----:R-:W-:Y:S05]  /*5680*/  @!P0 BRA `(.L_x_4096) ;  /* 0xfffffffc00f08947 */ /* 0x001fea000383ffff */
[----:B------:R-:W-:Y:S05]  /*5690*/  EXIT ;  /* 0x000000000000794d */ /* 0x000fea0003800000 */
.L_x_4095:
[----:B------:R-:W0:Y:S02]  /*56a0*/  LD.E R0, desc[UR12][R4.64+0x4] ;  /* 0x0000040c04007980 */ /* 0x000e24000c101900 */
[----:B0-----:R-:W-:-:S05]  /*56b0*/  IMAD.IADD R3, R25, 0x1, R0 ;  /* 0x0000000119037824 */ /* 0x001fca00078e0200 */
[----:B------:R-:W-:Y:S01]  /*56c0*/  ST.E desc[UR12][R4.64+0x4], R3 ;  /* 0x0000040304007985 */ /* 0x000fe2000c10190c */
[----:B------:R-:W-:Y:S05]  /*56d0*/  EXIT ;  /* 0x000000000000794d */ /* 0x000fea0003800000 */
.L_x_4097:
        /* <DEDUP_REMOVED lines=10> */
.L_x_5338:


//--------------------- .text._Z23gemm_half_q_half_kernelILi2ELi38ELb1ELb1ELi64EEvPK6__halfPKjS4_S2_PS0_iiiiPKtS7_iiiiiibS2_i --------------------------
	.section	.text._Z23gemm_half_q_half_kernelILi2ELi38ELb1ELb1ELi64EEvPK6__halfPKjS4_S2_PS0_iiiiPKtS7_iiiiiibS2_i,"ax",@progbits
	.align	128
        .global         _Z23gemm_half_q_half_kernelILi2ELi38ELb1ELb1ELi64EEvPK6__halfPKjS4_S2_PS0_iiiiPKtS7_iiiiiibS2_i
        .type           _Z23gemm_half_q_half_kernelILi2ELi38ELb1ELb1ELi64EEvPK6__halfPKjS4_S2_PS0_iiiiPKtS7_iiiiiibS2_i,@function
        .size           _Z23gemm_half_q_half_kernelILi2ELi38ELb1ELb1ELi64EEvPK6__halfPKjS4_S2_PS0_iiiiPKtS7_iiiiiibS2_i,(.L_x_5339 - _Z23gemm_half_q_half_kernelILi2ELi38ELb1ELb1ELi64EEvPK6__halfPKjS4_S2_PS0_iiiiPKtS7_iiiiiibS2_i)
        .other          _Z23gemm_half_q_half_kernelILi2ELi38ELb1ELb1ELi64EEvPK6__halfPKjS4_S2_PS0_iiiiPKtS7_iiiiiibS2_i,@"STO_CUDA_ENTRY STV_DEFAULT"
_Z23gemm_half_q_half_kernelILi2ELi38ELb1ELb1ELi64EEvPK6__halfPKjS4_S2_PS0_iiiiPKtS7_iiiiiibS2_i:
.text._Z23gemm_half_q_half_kernelILi2ELi38ELb1ELb1ELi64EEvPK6__halfPKjS4_S2_PS0_iiiiPKtS7_iiiiiibS2_i:
        /* <DEDUP_REMOVED lines=24> */
[----:B------:R-:W-:Y:S01]  /*0180*/  IMAD.MOV.U32 R8, RZ, RZ, 0x2 ;  /* 0x00000002ff087424 */ /* 0x000fe200078e00ff */
[----:B------:R-:W-:Y:S04]  /*0190*/  BSSY.RECONVERGENT B0, `(.L_x_4098) ;  /* 0x00000be000007945 */ /* 0x000fe80003800200 */
[----:B------:R-:W-:Y:S01]  /*01a0*/  SEL R8, R8, 0x1, P0 ;  /* 0x0000000108087807 */ /* 0x000fe20000000000 */
[----:B------:R-:W2:Y:S08]  /*01b0*/  LDC R0, c[0x0][0x3b0] ;  /* 0x0000ec00ff007b82 */ /* 0x000eb00000000800 */
[----:B------:R-:W3:Y:S01]  /*01c0*/  S2UR UR4, SR_CTAID.X ;  /* 0x00000000000479c3 */ /* 0x000ee20000002500 */
[----:B0-----:R-:W-:-:S06]  /*01d0*/  USHF.L.U32 UR5, UR11, 0x6, URZ ;  /* 0x000000060b057899 */ /* 0x001fcc00080006ff */
[----:B------:R-:W-:Y:S01]  /*01e0*/  IMAD.U32 R5, RZ, RZ, UR5 ;  /* 0x00000005ff057e24 */ /* 0x000fe2000f8e00ff */
[----:B-1----:R-:W-:-:S04]  /*01f0*/  IADD3 R20, PT, PT, R3, UR5, RZ ;  /* 0x0000000503147c10 */ /* 0x002fc8000fffe0ff */
        /* <DEDUP_REMOVED lines=27> */
[----:B-1----:R-:W-:Y:S01]  /*03b0*/  VIADD R14, R14, 0x80 ;  /* 0x000000800e0e7836 */ /* 0x002fe20000000000 */
[----:B------:R-:W-:-:S11]  /*03c0*/  IADD3 R17, PT, PT, R7, R0, RZ ;  /* 0x0000000007117210 */ /* 0x000fd60007ffe0ff */
[----:B------:R-:W-:Y:S05]  /*03d0*/  @P0 BRA `(.L_x_4101) ;  /* 0x0000000000ec0947 */ /* 0x000fea0003800000 */
[----:B------:R-:W-:Y:S01]  /*03e0*/  IMAD.MOV R4, RZ, RZ, -R15 ;  /* 0x000000ffff047224 */ /* 0x000fe200078e0a0f */
[----:B------:R-:W-:-:S04]  /*03f0*/  PLOP3.LUT P0, PT, PT, PT, PT, 0x80, 0x8 ;  /* 0x000000000008781c */ /* 0x000fc80003f0f070 */
[----:B------:R-:W-:-:S13]  /*0400*/  ISETP.GT.AND P1, PT, R4, 0x3, PT ;  /* 0x000000030400780c */ /* 0x000fda0003f24270 */
[----:B------:R-:W-:Y:S05]  /*0410*/  @!P1 BRA `(.L_x_4102) ;  /* 0x0000000000849947 */ /* 0x000fea0003800000 */
[----:B------:R-:W-:-:S13]  /*0420*/  PLOP3.LUT P0, PT, PT, PT, PT, 0x8, 0x80 ;  /* 0x000000000080781c */ /* 0x000fda0003f0e170 */
.L_x_4103:
[----:B------:R-:W-:Y:S01]  /*0430*/  IMAD.IADD R7, R17, 0x1, R0 ;  /* 0x0000000111077824 */ /* 0x000fe200078e0200 */
[----:B------:R-:W-:-:S03]  /*0440*/  IADD3 R5, P1, PT, R20, R17, RZ ;  /* 0x0000001114057210 */ /* 0x000fc60007f3e0ff */
[----:B------:R-:W-:Y:S01]  /*0450*/  IMAD.IADD R11, R7, 0x1, R0 ;  /* 0x00000001070b7824 */ /* 0x000fe200078e0200 */
[----:B------:R-:W-:Y:S02]  /*0460*/  LEA.HI.X.SX32 R6, R17, RZ, 0x1, P1 ;  /* 0x000000ff11067211 */ /* 0x000fe400008f0eff */
[----:B------:R-:W-:Y:S02]  /*0470*/  LEA R4, P1, R5, UR6, 0x1 ;  /* 0x0000000605047c11 */ /* 0x000fe4000f8208ff */
[----:B------:R-:W-:Y:S02]  /*0480*/  IADD3 R12, P2, PT, R20, R7, RZ ;  /* 0x00000007140c7210 */ /* 0x000fe40007f5e0ff */
[----:B------:R-:W-:Y:S02]  /*0490*/  IADD3 R17, PT, PT, R11, R0, RZ ;  /* 0x000000000b117210 */ /* 0x000fe40007ffe0ff */
[----:B------:R-:W-:Y:S02]  /*04a0*/  LEA.HI.X R5, R5, UR7, R6, 0x1, P1 ;  /* 0x0000000705057c11 */ /* 0x000fe400088f0c06 */
[----:B------:R-:W-:-:S02]  /*04b0*/  LEA.HI.X.SX32 R7, R7, RZ, 0x1, P2 ;  /* 0x000000ff07077211 */ /* 0x000fc400010f0eff */
[----:B------:R-:W-:Y:S02]  /*04c0*/  IADD3 R18, P3, PT, R20, R11, RZ ;  /* 0x0000000b14127210 */ /* 0x000fe40007f7e0ff */
[----:B------:R-:W-:Y:S01]  /*04d0*/  LEA R6, P2, R12, UR6, 0x1 ;  /* 0x000000060c067c11 */ /* 0x000fe2000f8408ff */
[----:B------:R-:W2:Y:S01]  /*04e0*/  LDG.E.U16.CONSTANT R5, desc[UR12][R4.64] ;  /* 0x0000000c04057981 */ /* 0x000ea2000c1e9500 */
[----:B------:R-:W-:Y:S02]  /*04f0*/  IADD3 R13, P1, PT, R20, R17, RZ ;  /* 0x00000011140d7210 */ /* 0x000fe40007f3e0ff */
[----:B------:R-:W-:Y:S02]  /*0500*/  LEA.HI.X.SX32 R11, R11, RZ, 0x1, P3 ;  /* 0x000000ff0b0b7211 */ /* 0x000fe400018f0eff */
[----:B------:R-:W-:Y:S02]  /*0510*/  LEA.HI.X R7, R12, UR7, R7, 0x1, P2 ;  /* 0x000000070c077c11 */ /* 0x000fe400090f0c07 */
[----:B------:R-:W-:-:S02]  /*0520*/  LEA.HI.X.SX32 R16, R17, RZ, 0x1, P1 ;  /* 0x000000ff11107211 */ /* 0x000fc400008f0eff */
[C---:B------:R-:W-:Y:S02]  /*0530*/  LEA R10, P3, R18.reuse, UR6, 0x1 ;  /* 0x00000006120a7c11 */ /* 0x040fe4000f8608ff */
[C---:B------:R-:W-:Y:S01]  /*0540*/  LEA R12, P1, R13.reuse, UR6, 0x1 ;  /* 0x000000060d0c7c11 */ /* 0x040fe2000f8208ff */
[----:B------:R-:W3:Y:S01]  /*0550*/  LDG.E.U16.CONSTANT R7, desc[UR12][R6.64] ;  /* 0x0000000c06077981 */ /* 0x000ee2000c1e9500 */
[----:B------:R-:W-:Y:S02]  /*0560*/  LEA.HI.X R11, R18, UR7, R11, 0x1, P3 ;  /* 0x00000007120b7c11 */ /* 0x000fe400098f0c0b */
[----:B------:R-:W-:-:S04]  /*0570*/  LEA.HI.X R13, R13, UR7, R16, 0x1, P1 ;  /* 0x000000070d0d7c11 */ /* 0x000fc800088f0c10 */
[----:B------:R-:W4:Y:S04]  /*0580*/  LDG.E.U16.CONSTANT R11, desc[UR12][R10.64] ;  /* 0x0000000c0a0b7981 */ /* 0x000f28000c1e9500 */
[----:B------:R-:W5:Y:S01]  /*0590*/  LDG.E.U16.CONSTANT R13, desc[UR12][R12.64] ;  /* 0x0000000c0c0d7981 */ /* 0x000f62000c1e9500 */
[----:B------:R-:W-:-:S05]  /*05a0*/  VIADD R15, R15, 0x4 ;  /* 0x000000040f0f7836 */ /* 0x000fca0000000000 */
        /* <DEDUP_REMOVED lines=8> */
.L_x_4102:
[----:B------:R-:W-:-:S04]  /*0630*/  IADD3 R4, PT, PT, RZ, -R15, RZ ;  /* 0x8000000fff047210 */ /* 0x000fc80007ffe0ff */
        /* <DEDUP_REMOVED lines=18> */
[----:B0-----:R-:W-:-:S07]  /*0760*/  IADD3 R14, PT, PT, R14, 0x100, RZ ;  /* 0x000001000e0e7810 */ /* 0x001fce0007ffe0ff */
.L_x_4104:
[----:B------:R-:W-:-:S13]  /*0770*/  ISETP.EQ.AND P1, PT, R15, RZ, PT ;  /* 0x000000ff0f00720c */ /* 0x000fda0003f22270 */
[----:B------:R-:W-:Y:S05]  /*0780*/  @!P0 BRA P1, `(.L_x_4099) ;  /* 0x0000000400788947 */ /* 0x000fea0000800000 */
.L_x_4101:
        /* <DEDUP_REMOVED lines=12> */
.L_x_4100:
[----:B------:R-:W-:-:S04]  /*0850*/  LEA R4, P0, R20, UR8, 0x1 ;  /* 0x0000000814047c11 */ /* 0x000fc8000f8008ff */
[----:B------:R-:W-:Y:S02]  /*0860*/  LEA.HI.X R5, R20, UR9, RZ, 0x1, P0 ;  /* 0x0000000914057c11 */ /* 0x000fe400080f0cff */
[----:B------:R-:W-:Y:S01]  /*0870*/  IADD3 R15, PT, PT, RZ, -R8, RZ ;  /* 0x80000008ff0f7210 */ /* 0x000fe20007ffe0ff */
[----:B------:R-:W-:Y:S01]  /*0880*/  IMAD R17, R19, R0, RZ ;  /* 0x0000000013117224 */ /* 0x000fe200078e02ff */
[----:B------:R-:W0:Y:S01]  /*0890*/  LDCU.64 UR8, c[0x0][0x380] ;  /* 0x00007000ff0877ac */ /* 0x000e220008000a00 */
[----:B------:R1:W5:Y:S01]  /*08a0*/  LDG.E.U16.CONSTANT R20, desc[UR12][R4.64] ;  /* 0x0000000c04147981 */ /* 0x000362000c1e9500 */
[----:B------:R-:W-:Y:S01]  /*08b0*/  ISETP.GE.AND P0, PT, R15, RZ, PT ;  /* 0x000000ff0f00720c */ /* 0x000fe20003f06270 */
[----:B------:R-:W-:-:S12]  /*08c0*/  IMAD.SHL.U32 R17, R17, 0x2, RZ ;  /* 0x0000000211117824 */ /* 0x000fd800078e00ff */
        /* <DEDUP_REMOVED lines=8> */
.L_x_4107:
        /* <DEDUP_REMOVED lines=22> */
[----:B------:R-:W4:Y:S01]  /*0ab0*/  LDG.E.U16.CONSTANT R13, desc[UR12][R12.64] ;  /* 0x0000000c0c0d7981 */ /* 0x000f22000c1e9500 */
[----:B------:R-:W-:-:S05]  /*0ac0*/  VIADD R15, R15, 0x4 ;  /* 0x000000040f0f7836 */ /* 0x000fca0000000000 */
        /* <DEDUP_REMOVED lines=8> */
.L_x_4106:
        /* <DEDUP_REMOVED lines=20> */
[----:B-1----:R-:W-:-:S07]  /*0c90*/  VIADD R14, R14, 0x100 ;  /* 0x000001000e0e7836 */ /* 0x002fce0000000000 */
.L_x_4108:
[----:B------:R-:W-:-:S13]  /*0ca0*/  ISETP.NE.OR P0, PT, R15, RZ, P0 ;  /* 0x000000ff0f00720c */ /* 0x000fda0000705670 */
[----:B------:R-:W-:Y:S05]  /*0cb0*/  @!P0 BRA `(.L_x_4099) ;  /* 0x00000000002c8947 */ /* 0x000fea0003800000 */
.L_x_4105:
        /* <DEDUP_REMOVED lines=9> */
[----:B0-----:R-:W-:-:S10]  /*0d50*/  IADD3 R14, PT, PT, R14, 0x80, RZ ;  /* 0x000000800e0e7810 */ /* 0x001fd40007ffe0ff */
[----:B------:R-:W-:Y:S05]  /*0d60*/  @P0 BRA `(.L_x_4105) ;  /* 0xfffffffc00d40947 */ /* 0x000fea000383ffff */
.L_x_4099:
[----:B0-----:R-:W-:Y:S05]  /*0d70*/  BSYNC.RECONVERGENT B0 ;  /* 0x0000000000007941 */ /* 0x001fea0003800200 */
.L_x_4098:
        /* <DEDUP_REMOVED lines=14> */
[----:B------:R-:W-:Y:S01]  /*0e60*/  IMAD.MOV R4, RZ, RZ, -R8 ;  /* 0x000000ffff047224 */ /* 0x000fe200078e0a08 */
[----:B------:R-:W-:-:S04]  /*0e70*/  PLOP3.LUT P0, PT, PT, PT, PT, 0x80, 0x8 ;  /* 0x000000000008781c */ /* 0x000fc80003f0f070 */
[----:B------:R-:W-:-:S13]  /*0e80*/  ISETP.GT.AND P1, PT, R4, 0x3, PT ;  /* 0x000000030400780c */ /* 0x000fda0003f24270 */
[----:B------:R-:W-:Y:S05]  /*0e90*/  @!P1 BRA `(.L_x_4111) ;  /* 0x0000000000449947 */ /* 0x000fea0003800000 */
[----:B-1----:R-:W0:Y:S01]  /*0ea0*/  LDC.64 R14, c[0x0][0x3a0] ;  /* 0x0000e800ff0e7b82 */ /* 0x002e220000000a00 */
[----:B------:R-:W-:-:S13]  /*0eb0*/  PLOP3.LUT P0, PT, PT, PT, PT, 0x8, 0x80 ;  /* 0x000000000080781c */ /* 0x000fda0003f0e170 */
.L_x_4112:
[C---:B------:R-:W-:Y:S01]  /*0ec0*/  IADD3 R7, PT, PT, R17.reuse, UR14, RZ ;  /* 0x0000000e11077c10 */ /* 0x040fe2000fffe0ff */
[----:B0-----:R-:W-:-:S04]  /*0ed0*/  IMAD.WIDE R4, R17, 0x2, R14 ;  /* 0x0000000211047825 */ /* 0x001fc800078e020e */
[C---:B------:R-:W-:Y:S01]  /*0ee0*/  VIADD R11, R7.reuse, UR14 ;  /* 0x0000000e070b7c36 */ /* 0x040fe20008000000 */
[----:B------:R2:W-:Y:S01]  /*0ef0*/  STG.E.64 desc[UR12][R4.64], RZ ;  /* 0x000000ff04007986 */ /* 0x0005e2000c101b0c */
[----:B------:R-:W-:-:S04]  /*0f00*/  IMAD.WIDE R6, R7, 0x2, R14 ;  /* 0x0000000207067825 */ /* 0x000fc800078e020e */
[C---:B------:R-:W-:Y:S01]  /*0f10*/  VIADD R19, R11.reuse, UR14 ;  /* 0x0000000e0b137c36 */ /* 0x040fe20008000000 */
[----:B------:R2:W-:Y:S01]  /*0f20*/  STG.E.64 desc[UR12][R6.64], RZ ;  /* 0x000000ff06007986 */ /* 0x0005e2000c101b0c */
[----:B------:R-:W-:-:S03]  /*0f30*/  IMAD.WIDE R10, R11, 0x2, R14 ;  /* 0x000000020b0a7825 */ /* 0x000fc600078e020e */
[C---:B------:R-:W-:Y:S01]  /*0f40*/  IADD3 R17, PT, PT, R19.reuse, UR14, RZ ;  /* 0x0000000e13117c10 */ /* 0x040fe2000fffe0ff */
[----:B------:R-:W-:Y:S01]  /*0f50*/  IMAD.WIDE R12, R19, 0x2, R14 ;  /* 0x00000002130c7825 */ /* 0x000fe200078e020e */
[----:B------:R2:W-:Y:S03]  /*0f60*/  STG.E.64 desc[UR12][R10.64], RZ ;  /* 0x000000ff0a007986 */ /* 0x0005e6000c101b0c */
[----:B------:R-:W-:Y:S01]  /*0f70*/  VIADD R8, R8, 0x4 ;  /* 0x0000000408087836 */ /* 0x000fe20000000000 */
[----:B------:R2:W-:Y:S04]  /*0f80*/  STG.E.64 desc[UR12][R12.64], RZ ;  /* 0x000000ff0c007986 */ /* 0x0005e8000c101b0c */
[----:B------:R-:W-:-:S13]  /*0f90*/  ISETP.GE.AND P1, PT, R8, -0x3, PT ;  /* 0xfffffffd0800780c */ /* 0x000fda0003f26270 */
[----:B--2---:R-:W-:Y:S05]  /*0fa0*/  @!P1 BRA `(.L_x_4112) ;  /* 0xfffffffc00c49947 */ /* 0x004fea000383ffff */
.L_x_4111:
[----:B------:R-:W-:-:S05]  /*0fb0*/  IMAD.MOV R4, RZ, RZ, -R8 ;  /* 0x000000ffff047224 */ /* 0x000fca00078e0a08 */
[----:B------:R-:W-:-:S13]  /*0fc0*/  ISETP.GT.AND P1, PT, R4, 0x1, PT ;  /* 0x000000010400780c */ /* 0x000fda0003f24270 */
[----:B------:R-:W-:Y:S05]  /*0fd0*/  @!P1 BRA `(.L_x_4113) ;  /* 0x0000000000249947 */ /* 0x000fea0003800000 */
[----:B------:R-:W1:Y:S01]  /*0fe0*/  LDC.64 R6, c[0x0][0x3a0] ;  /* 0x0000e800ff067b82 */ /* 0x000e620000000a00 */
[C---:B------:R-:W-:Y:S01]  /*0ff0*/  VIADD R11, R17.reuse, UR14 ;  /* 0x0000000e110b7c36 */ /* 0x040fe20008000000 */
[----:B------:R-:W-:Y:S01]  /*1000*/  PLOP3.LUT P0, PT, PT, PT, PT, 0x8, 0x80 ;  /* 0x000000000080781c */ /* 0x000fe20003f0e170 */
[----:B------:R-:W-:Y:S02]  /*1010*/  VIADD R8, R8, 0x2 ;  /* 0x0000000208087836 */ /* 0x000fe40000000000 */
[----:B-1----:R-:W-:Y:S01]  /*1020*/  IMAD.WIDE R4, R17, 0x2, R6 ;  /* 0x0000000211047825 */ /* 0x002fe200078e0206 */
[----:B------:R-:W-:-:S03]  /*1030*/  IADD3 R17, PT, PT, R11, UR14, RZ ;  /* 0x0000000e0b117c10 */ /* 0x000fc6000fffe0ff */
[----:B------:R-:W-:Y:S01]  /*1040*/  IMAD.WIDE R6, R11, 0x2, R6 ;  /* 0x000000020b067825 */ /* 0x000fe200078e0206 */
[----:B------:R0:W-:Y:S04]  /*1050*/  STG.E.64 desc[UR12][R4.64], RZ ;  /* 0x000000ff04007986 */ /* 0x0001e8000c101b0c */
[----:B------:R0:W-:Y:S02]  /*1060*/  STG.E.64 desc[UR12][R6.64], RZ ;  /* 0x000000ff06007986 */ /* 0x0001e4000c101b0c */
.L_x_4113:
[----:B------:R-:W-:-:S13]  /*1070*/  ISETP.NE.OR P0, PT, R8, RZ, P0 ;  /* 0x000000ff0800720c */ /* 0x000fda0000705670 */
[----:B------:R-:W-:Y:S05]  /*1080*/  @!P0 BRA `(.L_x_4109) ;  /* 0x00000000001c8947 */ /* 0x000fea0003800000 */
.L_x_4110:
[----:B01----:R-:W0:Y:S02]  /*1090*/  LDC.64 R4, c[0x0][0x3a0] ;  /* 0x0000e800ff047b82 */ /* 0x003e240000000a00 */
.L_x_4114:
[----:B0-----:R-:W-:-:S04]  /*10a0*/  IMAD.WIDE R6, R17, 0x2, R4 ;  /* 0x0000000211067825 */ /* 0x001fc800078e0204 */
[----:B------:R-:W-:Y:S01]  /*10b0*/  VIADD R8, R8, 0x1 ;  /* 0x0000000108087836 */ /* 0x000fe20000000000 */
[----:B------:R2:W-:Y:S01]  /*10c0*/  STG.E.64 desc[UR12][R6.64], RZ ;  /* 0x000000ff06007986 */ /* 0x0005e2000c101b0c */
[----:B------:R-:W-:-:S03]  /*10d0*/  VIADD R17, R17, UR14 ;  /* 0x0000000e11117c36 */ /* 0x000fc60008000000 */
[----:B------:R-:W-:-:S13]  /*10e0*/  ISETP.NE.AND P0, PT, R8, RZ, PT ;  /* 0x000000ff0800720c */ /* 0x000fda0003f05270 */
[----:B--2---:R-:W-:Y:S05]  /*10f0*/  @P0 BRA `(.L_x_4114) ;  /* 0xfffffffc00e80947 */ /* 0x004fea000383ffff */
.L_x_4109:
[----:B------:R-:W2:Y:S01]  /*1100*/  LDCU.64 UR8, c[0x0][0x3b8] ;  /* 0x00007700ff0877ac */ /* 0x000ea20008000a00 */
[----:B------:R-:W-:Y:S01]  /*1110*/  BAR.SYNC.DEFER_BLOCKING 0x0 ;  /* 0x0000000000007b1d */ /* 0x000fe20000010000 */
[----:B------:R-:W-:Y:S01]  /*1120*/  ISETP.LE.AND P0, PT, R0, UR5, PT ;  /* 0x0000000500007c0c */ /* 0x000fe2000bf03270 */
[----:B------:R-:W-:-:S04]  /*1130*/  USHF.L.U32 UR6, UR11, 0x7, URZ ;  /* 0x000000070b067899 */ /* 0x000fc800080006ff */
[----:B--2---:R-:W-:-:S06]  /*1140*/  UIMAD.WIDE.U32 UR6, UR6, 0x2, UR8 ;  /* 0x00000002060678a5 */ /* 0x004fcc000f8e0008 */
[----:B------:R-:W-:Y:S01]  /*1150*/  IMAD.U32 R16, RZ, RZ, UR6 ;  /* 0x00000006ff107e24 */ /* 0x000fe2000f8e00ff */
[----:B------:R-:W-:Y:S01]  /*1160*/  MOV R17, UR7 ;  /* 0x0000000700117c02 */ /* 0x000fe20008000f00 */
[----:B------:R-:W-:Y:S06]  /*1170*/  @P0 BRA `(.L_x_4115) ;  /* 0x0000000000e40947 */ /* 0x000fec0003800000 */
[----:B0-----:R-:W-:Y:S01]  /*1180*/  IMAD.U32 R4, RZ, RZ, UR6 ;  /* 0x00000006ff047e24 */ /* 0x001fe2000f8e00ff */
[----:B------:R-:W0:Y:S01]  /*1190*/  LDC.64 R10, c[0x0][0x390] ;  /* 0x0000e400ff0a7b82 */ /* 0x000e220000000a00 */
[----:B-1----:R-:W-:-:S05]  /*11a0*/  IMAD.U32 R5, RZ, RZ, UR7 ;  /* 0x00000007ff057e24 */ /* 0x002fca000f8e00ff */
[----:B------:R1:W5:Y:S01]  /*11b0*/  LDG.E.U16.CONSTANT R8, desc[UR12][R4.64] ;  /* 0x0000000c04087981 */ /* 0x000362000c1e9500 */
[----:B------:R-:W-:Y:S01]  /*11c0*/  SHF.R.S32.HI R7, RZ, 0x1f, R2 ;  /* 0x0000001fff077819 */ /* 0x000fe20000011402 */
[----:B------:R-:W2:Y:S01]  /*11d0*/  LDC.64 R12, c[0x0][0x398] ;  /* 0x0000e600ff0c7b82 */ /* 0x000ea20000000a00 */
[----:B------:R-:W-:Y:S02]  /*11e0*/  IMAD.SHL.U32 R3, R3, 0x10, RZ ;  /* 0x0000001003037824 */ /* 0x000fe400078e00ff */
[----:B------:R-:W-:Y:S01]  /*11f0*/  HFMA2 R19, -RZ, RZ, 0, 0 ;  /* 0x00000000ff137431 */ /* 0x000fe200000001ff */
[----:B------:R-:W-:Y:S01]  /*1200*/  LEA.HI R7, R7, R2, RZ, 0x3 ;  /* 0x0000000207077211 */ /* 0x000fe200078f18ff */
[----:B------:R-:W-:Y:S01]  /*1210*/  UMOV UR4, UR5 ;  /* 0x0000000500047c82 */ /* 0x000fe20008000000 */
[----:B------:R-:W-:Y:S02]  /*1220*/  LOP3.LUT R3, R3, 0x10, RZ, 0xc0, !PT ;  /* 0x0000001003037812 */ /* 0x000fe400078ec0ff */
[----:B-1----:R-:W-:-:S07]  /*1230*/  SHF.R.S32.HI R18, RZ, 0x3, R7 ;  /* 0x00000003ff127819 */ /* 0x002fce0000011407 */
.L_x_4116:
[----:B-----5:R-:W-:-:S04]  /*1240*/  IMAD.IADD R7, R8, 0x1, R19 ;  /* 0x0000000108077824 */ /* 0x020fc800078e0213 */
        /* <DEDUP_REMOVED lines=10> */
[----:B------:R-:W-:Y:S02]  /*12f0*/  IMAD.U32 R15, RZ, RZ, UR7 ;  /* 0x00000007ff0f7e24 */ /* 0x000fe4000f8e00ff */
[----:B------:R-:W-:-:S05]  /*1300*/  IMAD.U32 R14, RZ, RZ, UR6 ;  /* 0x00000006ff0e7e24 */ /* 0x000fca000f8e00ff */
        /* <DEDUP_REMOVED lines=30> */
[----:B------:R-:W-:-:S08]  /*14f0*/  VIADD R19, R19, 0x1 ;  /* 0x0000000113137836 */ /* 0x000fd00000000000 */
[----:B---3--:R-:W-:Y:S05]  /*1500*/  BRA.U !UP0, `(.L_x_4116) ;  /* 0xfffffffd084c7547 */ /* 0x008fea000b83ffff */
.L_x_4115:
[----:B------:R2:W5:Y:S01]  /*1510*/  LDG.E.U16.CONSTANT R16, desc[UR12][R16.64+0x2] ;  /* 0x0000020c10107981 */ /* 0x000562000c1e9500 */
[----:B------:R-:W3:Y:S03]  /*1520*/  LDCU UR15, c[0x0][0x3c8] ;  /* 0x00007900ff0f77ac */ /* 0x000ee60008000800 */
[----:B------:R2:W5:Y:S01]  /*1530*/  LDL.64 R10, [R1] ;  /* 0x00000000010a7983 */ /* 0x0005620000100a00 */
[----:B------:R-:W4:Y:S01]  /*1540*/  LDCU UR16, c[0x0][0x3cc] ;  /* 0x00007980ff1077ac */ /* 0x000f220008000800 */
[----:B------:R-:W-:Y:S01]  /*1550*/  IMAD.MOV.U32 R3, RZ, RZ, RZ ;  /* 0x000000ffff037224 */ /* 0x000fe200078e00ff */
[----:B0-----:R-:W-:Y:S01]  /*1560*/  CS2R R6, SRZ ;  /* 0x0000000000067805 */ /* 0x001fe2000001ff00 */
[----:B------:R-:W-:Y:S01]  /*1570*/  IMAD.MOV.U32 R8, RZ, RZ, RZ ;  /* 0x000000ffff087224 */ /* 0x000fe200078e00ff */
        /* <DEDUP_REMOVED lines=23> */
.L_x_4117:
        /* <DEDUP_REMOVED lines=8> */
.L_x_4118:
        /* <DEDUP_REMOVED lines=8> */
.L_x_4119:
        /* <DEDUP_REMOVED lines=8> */
.L_x_4120:
[----:B------:R-:W-:Y:S05]  /*1870*/  BRA.U !UP3, `(.L_x_4121) ;  /* 0x000000010b1c7547 */ /* 0x000fea000b800000 */
[----:B------:R-:W0:Y:S02]  /*1880*/  LDC R4, c[0x0][0x3dc] ;  /* 0x0000f700ff047b82 */ /* 0x000e240000000800 */
[----:B0-----:R-:W-:-:S04]  /*1890*/  VIMNMX R4, PT, PT, R4, UR5, PT ;  /* 0x0000000504047c48 */ /* 0x001fc8000bfe0100 */
[----:B------:R-:W-:-:S04]  /*18a0*/  IADD3 R4, PT, PT, R4, -UR20, RZ ;  /* 0x8000001404047c10 */ /* 0x000fc8000fffe0ff */
[----:B------:R-:W-:-:S04]  /*18b0*/  SHF.R.S32.HI R5, RZ, 0x1f, R4 ;  /* 0x0000001fff057819 */ /* 0x000fc80000011404 */
[----:B------:R-:W-:-:S04]  /*18c0*/  LEA.HI R5, R5, R4, RZ, 0x5 ;  /* 0x0000000405057211 */ /* 0x000fc800078f28ff */
[----:B------:R-:W-:-:S05]  /*18d0*/  SHF.R.S32.HI R5, RZ, 0x5, R5 ;  /* 0x00000005ff057819 */ /* 0x000fca0000011405 */
[----:B------:R-:W-:-:S07]  /*18e0*/  IMAD.SHL.U32 R8, R5, 0x2, RZ ;  /* 0x0000000205087824 */ /* 0x000fce00078e00ff */
.L_x_4121:
        /* <DEDUP_REMOVED lines=8> */
[----:B------:R-:W-:Y:S01]  /*1970*/  IADD3 R3, PT, PT, R8, R3, R7 ;  /* 0x0000000308037210 */ /* 0x000fe20007ffe007 */
[----:B------:R-:W-:Y:S01]  /*1980*/  IMAD.MOV.U32 R8, RZ, RZ, RZ ;  /* 0x000000ffff087224 */ /* 0x000fe200078e00ff */
[----:B------:R-:W-:-:S02]  /*1990*/  PRMT R7, RZ, 0x5410, RZ ;  /* 0x00005410ff077816 */ /* 0x000fc400000000ff */
[----:B------:R-:W-:Y:S01]  /*19a0*/  PRMT R5, RZ, 0x5410, RZ ;  /* 0x00005410ff057816 */ /* 0x000fe200000000ff */
[----:B------:R-:W-:-:S05]  /*19b0*/  IMAD R3, R3, UR14, RZ ;  /* 0x0000000e03037c24 */ /* 0x000fca000f8e02ff */
[----:B------:R-:W-:-:S04]  /*19c0*/  IADD3 R2, P0, PT, R2, R3, RZ ;  /* 0x0000000302027210 */ /* 0x000fc80007f1e0ff */
[----:B------:R-:W-:Y:S01]  /*19d0*/  LEA.HI.X.SX32 R3, R3, R4, 0x1, P0 ;  /* 0x0000000403037211 */ /* 0x000fe200000f0eff */
[----:B------:R-:W-:Y:S01]  /*19e0*/  IMAD.SHL.U32 R4, R2, 0x4, RZ ;  /* 0x0000000402047824 */ /* 0x000fe200078e00ff */
[----:B------:R-:W-:Y:S01]  /*19f0*/  ISETP.GT.AND P0, PT, R0, UR5, PT ;  /* 0x0000000500007c0c */ /* 0x000fe2000bf04270 */
[----:B0-----:R-:W-:Y:S01]  /*1a00*/  ULEA UR4, UR6, UR4, 0x18 ;  /* 0x0000000406047291 */ /* 0x001fe2000f8ec0ff */
[----:B------:R-:W-:Y:S02]  /*1a10*/  SHF.L.U64.HI R3, R2, 0x2, R3 ;  /* 0x0000000202037819 */ /* 0x000fe40000010203 */
[----:B-1----:R-:W-:Y:S02]  /*1a20*/  IADD3 R32, P1, PT, R4, UR18, RZ ;  /* 0x0000001204207c10 */ /* 0x002fe4000ff3e0ff */
[----:B-----5:R-:W-:Y:S02]  /*1a30*/  PRMT R2, R10, 0x7610, R10 ;  /* 0x000076100a027816 */ /* 0x020fe4000000000a */
[----:B------:R-:W-:Y:S01]  /*1a40*/  IADD3.X R33, PT, PT, R3, UR19, RZ, P1, !PT ;  /* 0x0000001303217c10 */ /* 0x000fe20008ffe4ff */
[----:B------:R-:W-:Y:S01]  /*1a50*/  IMAD.MOV.U32 R24, RZ, RZ, R32 ;  /* 0x000000ffff187224 */ /* 0x000fe200078e0020 */
[----:B------:R-:W-:-:S02]  /*1a60*/  PRMT R0, R11, 0x7610, R11 ;  /* 0x000076100b007816 */ /* 0x000fc4000000000b */
[----:B------:R-:W-:Y:S01]  /*1a70*/  PRMT R4, RZ, 0x5410, RZ ;  /* 0x00005410ff047816 */ /* 0x000fe200000000ff */
[----:B------:R-:W-:Y:S01]  /*1a80*/  IMAD.MOV.U32 R25, RZ, RZ, R33 ;  /* 0x000000ffff197224 */ /* 0x000fe200078e0021 */
[----:B------:R-:W-:Y:S01]  /*1a90*/  IADD3 R3, PT, PT, R16, UR5, RZ ;  /* 0x0000000510037c10 */ /* 0x000fe2000fffe0ff */
[----:B------:R-:W-:Y:S06]  /*1aa0*/  @!P0 BRA `(.L_x_4122) ;  /* 0x0000001c00a88947 */ /* 0x000fec0003800000 */
[----:B------:R-:W-:Y:S01]  /*1ab0*/  UIMAD.WIDE.U32 UR6, UR11, 0x100, UR8 ;  /* 0x000001000b0678a5 */ /* 0x000fe2000f8e0008 */
[----:B------:R-:W-:Y:S01]  /*1ac0*/  PRMT R8, R9, 0x9910, RZ ;  /* 0x0000991009087816 */ /* 0x000fe200000000ff */
[----:B------:R-:W-:Y:S01]  /*1ad0*/  UISETP.LT.AND UP1, UPT, UR10, UR16, UPT ;  /* 0x000000100a00728c */ /* 0x000fe2000bf21270 */
[----:B------:R-:W-:Y:S01]  /*1ae0*/  PRMT R7, RZ, 0x7610, R7 ;  /* 0x00007610ff077816 */ /* 0x000fe20000000007 */
[----:B------:R-:W-:Y:S01]  /*1af0*/  UIADD3 UR8, UP0, UPT, UR6, 0x2, URZ ;  /* 0x0000000206087890 */ /* 0x000fe2000ff1e0ff */
[----:B------:R-:W-:Y:S01]  /*1b00*/  ISETP.NE.AND P0, PT, R8, RZ, PT ;  /* 0x000000ff0800720c */ /* 0x000fe20003f05270 */
[----:B------:R-:W-:Y:S01]  /*1b10*/  IMAD.MOV.U32 R8, RZ, RZ, RZ ;  /* 0x000000ffff087224 */ /* 0x000fe200078e00ff */
[----:B------:R-:W0:Y:S02]  /*1b20*/  LDCU UR14, c[0x0][0x3ac] ;  /* 0x00007580ff0e77ac */ /* 0x000e240008000800 */
[----:B------:R-:W-:Y:S01]  /*1b30*/  ISETP.EQ.OR P0, PT, R34, 0x1, !P0 ;  /* 0x000000012200780c */ /* 0x000fe20004702670 */
[----:B------:R-:W-:Y:S01]  /*1b40*/  UIADD3.X UR7, UPT, UPT, URZ, UR7, URZ, UP0, !UPT ;  /* 0x00000007ff077290 */ /* 0x000fe200087fe4ff */
[----:B------:R-:W-:Y:S01]  /*1b50*/  MOV R36, UR8 ;  /* 0x0000000800247c02 */ /* 0x000fe20008000f00 */
[----:B------:R-:W-:-:S04]  /*1b60*/  USEL UR6, UR10, UR16, UP1 ;  /* 0x000000100a067287 */ /* 0x000fc80008800000 */
[----:B------:R-:W-:-:S08]  /*1b70*/  IMAD.U32 R35, RZ, RZ, UR7 ;  /* 0x00000007ff237e24 */ /* 0x000fd0000f8e00ff */
.L_x_4127:
[----:B------:R-:W-:Y:S01]  /*1b80*/  ISETP.NE.AND P1, PT, R3, UR5, PT ;  /* 0x0000000503007c0c */ /* 0x000fe2000bf25270 */
[----:B0-----:R-:W-:Y:S02]  /*1b90*/  IMAD.U32 R25, RZ, RZ, UR14 ;  /* 0x0000000eff197e24 */ /* 0x001fe4000f8e00ff */
[----:B------:R-:W-:-:S10]  /*1ba0*/  IMAD.MOV.U32 R11, RZ, RZ, R33 ;  /* 0x000000ffff0b7224 */ /* 0x000fd400078e0021 */
[----:B------:R-:W-:-:S05]  /*1bb0*/  @!P1 IMAD R10, R8, 0x8, R1 ;  /* 0x00000008080a9824 */ /* 0x000fca00078e0201 */
[----:B------:R0:W2:Y:S01]  /*1bc0*/  @!P1 LDL.64 R38, [R10+0x8] ;  /* 0x000008000a269983 */ /* 0x0000a20000100a00 */
[----:B------:R-:W-:Y:S01]  /*1bd0*/  IMAD.U32 R13, RZ, RZ, UR14 ;  /* 0x0000000eff0d7e24 */ /* 0x000fe2000f8e00ff */
[----:B0-----:R-:W-:-:S05]  /*1be0*/  MOV R10, R32 ;  /* 0x00000020000a7202 */ /* 0x001fca0000000f00 */
[----:B------:R-:W-:Y:S01]  /*1bf0*/  IMAD.WIDE R24, R25, 0x4, R10 ;  /* 0x0000000419187825 */ /* 0x000fe200078e020a */
[----:B------:R-:W3:Y:S03]  /*1c00*/  LDG.E.128.CONSTANT R40, desc[UR12][R10.64] ;  /* 0x0000000c0a287981 */ /* 0x000ee6000c1e9d00 */
[----:B------:R-:W-:Y:S02]  /*1c10*/  IMAD.WIDE R12, R13, 0x4, R24 ;  /* 0x000000040d0c7825 */ /* 0x000fe400078e0218 */
[----:B------:R-:W4:Y:S04]  /*1c20*/  LDG.E.128.CONSTANT R24, desc[UR12][R24.64] ;  /* 0x0000000c18187981 */ /* 0x000f28000c1e9d00 */
[----:B------:R-:W4:Y:S01]  /*1c30*/  LDG.E.128.CONSTANT R28, desc[UR12][R12.64] ;  /* 0x0000000c0c1c7981 */ /* 0x000f22000c1e9d00 */
[----:B------:R-:W-:Y:S01]  /*1c40*/  IMAD.U32 R21, RZ, RZ, UR14 ;  /* 0x0000000eff157e24 */ /* 0x000fe2000f8e00ff */
[----:B------:R-:W-:-:S03]  /*1c50*/  MOV R17, UR14 ;  /* 0x0000000e00117c02 */ /* 0x000fc60008000f00 */
[----:B------:R-:W-:-:S04]  /*1c60*/  IMAD.WIDE R20, R21, 0x4, R12 ;  /* 0x0000000415147825 */ /* 0x000fc800078e020c */
[----:B------:R-:W-:Y:S02]  /*1c70*/  IMAD.U32 R33, RZ, RZ, UR14 ;  /* 0x0000000eff217e24 */ /* 0x000fe4000f8e00ff */
[----:B------:R-:W-:Y:S02]  /*1c80*/  IMAD.WIDE R16, R17, 0x4, R20 ;  /* 0x0000000411107825 */ /* 0x000fe400078e0214 */
[----:B------:R-:W5:Y:S02]  /*1c90*/  LDG.E.128.CONSTANT R20, desc[UR12][R20.64] ;  /* 0x0000000c14147981 */ /* 0x000f64000c1e9d00 */
[----:B------:R-:W-:Y:S02]  /*1ca0*/  @!P1 IMAD.MOV.U32 R37, RZ, RZ, R35 ;  /* 0x000000ffff259224 */ /* 0x000fe400078e0023 */
[----:B------:R-:W-:Y:S02]  /*1cb0*/  IMAD.WIDE R32, R33, 0x4, R16 ;  /* 0x0000000421207825 */ /* 0x000fe400078e0210 */
[----:B------:R-:W5:Y:S04]  /*1cc0*/  LDG.E.128.CONSTANT R16, desc[UR12][R16.64] ;  /* 0x0000000c10107981 */ /* 0x000f68000c1e9d00 */
[----:B------:R0:W5:Y:S04]  /*1cd0*/  @!P1 LDG.E.U16.CONSTANT R37, desc[UR12][R36.64] ;  /* 0x0000000c24259981 */ /* 0x000168000c1e9500 */
[----:B------:R0:W5:Y:S01]  /*1ce0*/  LDG.E.128.CONSTANT R12, desc[UR12][R32.64] ;  /* 0x0000000c200c7981 */ /* 0x000162000c1e9d00 */
[----:B------:R-:W-:Y:S01]  /*1cf0*/  UISETP.NE.AND UP0, UPT, UR17, URZ, UPT ;  /* 0x000000ff1100728c */ /* 0x000fe2000bf05270 */
[----:B--2---:R-:W-:-:S02]  /*1d00*/  @!P1 PRMT R2, R38, 0x7610, R2 ;  /* 0x0000761026029816 */ /* 0x004fc40000000002 */
[----:B------:R-:W-:Y:S02]  /*1d10*/  @!P1 PRMT R0, R39, 0x7610, R0 ;  /* 0x0000761027009816 */ /* 0x000fe40000000000 */
[----:B------:R-:W-:Y:S02]  /*1d20*/  @!P1 PRMT R2, R2, 0x7610, R38 ;  /* 0x0000761002029816 */ /* 0x000fe40000000026 */
[----:B------:R-:W-:Y:S02]  /*1d30*/  @!P1 PRMT R0, R0, 0x7610, R39 ;  /* 0x0000761000009816 */ /* 0x000fe40000000027 */
[----:B---3--:R-:W-:Y:S02]  /*1d40*/  SHF.R.U32.HI R44, RZ, 0xc, R41 ;  /* 0x0000000cff2c7819 */ /* 0x008fe40000011629 */
[----:B------:R-:W-:Y:S02]  /*1d50*/  SHF.R.U32.HI R54, RZ, 0xc, R42 ;  /* 0x0000000cff367819 */ /* 0x000fe4000001162a */
[----:B------:R-:W-:-:S02]  /*1d60*/  LOP3.LUT R38, R40, 0x3f003f, RZ, 0xc0, !PT ;  /* 0x003f003f28267812 */ /* 0x000fc400078ec0ff */
[----:B------:R-:W-:Y:S02]  /*1d70*/  SHF.R.U32.HI R39, RZ, 0x6, R40 ;  /* 0x00000006ff277819 */ /* 0x000fe40000011628 */
[----:B------:R-:W-:Y:S02]  /*1d80*/  LOP3.LUT R45, R41, 0x3f003f, RZ, 0xc0, !PT ;  /* 0x003f003f292d7812 */ /* 0x000fe400078ec0ff */
[----:B------:R-:W-:Y:S02]  /*1d90*/  SHF.R.U32.HI R53, RZ, 0x6, R41 ;  /* 0x00000006ff357819 */ /* 0x000fe40000011629 */
[----:B------:R-:W-:Y:S02]  /*1da0*/  LOP3.LUT R58, R42, 0x3f003f, RZ, 0xc0, !PT ;  /* 0x003f003f2a3a7812 */ /* 0x000fe400078ec0ff */
[----:B------:R-:W-:Y:S02]  /*1db0*/  SHF.R.U32.HI R59, RZ, 0x6, R42 ;  /* 0x00000006ff3b7819 */ /* 0x000fe4000001162a */
        /* <DEDUP_REMOVED lines=14> */
[--C-:B------:R-:W-:Y:S02]  /*1ea0*/  SHF.R.U32.HI R43, RZ, 0x8, R30.reuse ;  /* 0x00000008ff2b7819 */ /* 0x100fe4000001161e */
[----:B------:R-:W-:Y:S02]  /*1eb0*/  LOP3.LUT R54, R54, 0xf000f, RZ, 0xc0, !PT ;  /* 0x000f000f36367812 */ /* 0x000fe400078ec0ff */
        /* <DEDUP_REMOVED lines=9> */
[----:B------:R-:W-:Y:S02]  /*1f50*/  SHF.R.U32.HI R57, RZ, 0xa, R29 ;  /* 0x0000000aff397819 */ /* 0x000fe4000001161d */
[----:B------:R-:W-:Y:S02]  /*1f60*/  LOP3.LUT R43, R24, 0x3f003f, RZ, 0xc0, !PT ;  /* 0x003f003f182b7812 */ /* 0x000fe400078ec0ff */
[--C-:B------:R-:W-:Y:S02]  /*1f70*/  SHF.R.U32.HI R44, RZ, 0x6, R24.reuse ;  /* 0x00000006ff2c7819 */ /* 0x100fe40000011618 */
[----:B------:R-:W-:Y:S02]  /*1f80*/  LOP3.LUT R29, R40, 0x300030, R41, 0xf8, !PT ;  /* 0x00300030281d7812 */ /* 0x000fe400078ef829 */
[----:B------:R-:W-:Y:S02]  /*1f90*/  SHF.R.U32.HI R24, RZ, 0xc, R24 ;  /* 0x0000000cff187819 */ /* 0x000fe40000011618 */
[----:B------:R-:W-:-:S02]  /*1fa0*/  LOP3.LUT R28, R55, 0x300030, R60, 0xf8, !PT ;  /* 0x00300030371c7812 */ /* 0x000fc400078ef83c */
[----:B------:R-:W-:Y:S02]  /*1fb0*/  SHF.R.U32.HI R40, RZ, 0xc, R25 ;  /* 0x0000000cff287819 */ /* 0x000fe40000011619 */
[----:B------:R-:W-:Y:S02]  /*1fc0*/  SHF.R.U32.HI R41, RZ, 0xc, R27 ;  /* 0x0000000cff297819 */ /* 0x000fe4000001161b */
[----:B------:R-:W-:Y:S02]  /*1fd0*/  LOP3.LUT R60, R26, 0x3f003f, RZ, 0xc0, !PT ;  /* 0x003f003f1a3c7812 */ /* 0x000fe400078ec0ff */
[----:B------:R-:W-:Y:S02]  /*1fe0*/  SHF.R.U32.HI R61, RZ, 0x6, R26 ;  /* 0x00000006ff3d7819 */ /* 0x000fe4000001161a */
[----:B------:R-:W-:Y:S02]  /*1ff0*/  LOP3.LUT R53, R53, 0x3f003f, RZ, 0xc0, !PT ;  /* 0x003f003f35357812 */ /* 0x000fe400078ec0ff */
[----:B------:R-:W-:-:S02]  /*2000*/  LOP3.LUT R54, R25, 0x3f003f, RZ, 0xc0, !PT ;  /* 0x003f003f19367812 */ /* 0x000fc400078ec0ff */
[----:B------:R-:W-:Y:S02]  /*2010*/  SHF.R.U32.HI R55, RZ, 0x6, R25 ;  /* 0x00000006ff377819 */ /* 0x000fe40000011619 */
[----:B------:R-:W-:Y:S02]  /*2020*/  SHF.R.U32.HI R26, RZ, 0xc, R26 ;  /* 0x0000000cff1a7819 */ /* 0x000fe4000001161a */
[----:B------:R-:W-:Y:S02]  /*2030*/  LOP3.LUT R65, R27, 0x3f003f, RZ, 0xc0, !PT ;  /* 0x003f003f1b417812 */ /* 0x000fe400078ec0ff */
[----:B------:R-:W-:Y:S02]  /*2040*/  LOP3.LUT R25, R24, 0xf000f, RZ, 0xc0, !PT ;  /* 0x000f000f18197812 */ /* 0x000fe400078ec0ff */
        /* <DEDUP_REMOVED lines=14> */
[----:B------:R-:W-:Y:S02]  /*2130*/  LOP3.LUT R26, R25, 0x300030, R42, 0xf8, !PT ;  /* 0x00300030191a7812 */ /* 0x000fe400078ef82a */
[----:B------:R-:W-:Y:S02]  /*2140*/  LOP3.LUT R40, R58, 0x64006400, RZ, 0xfc, !PT ;  /* 0x640064003a287812 */ /* 0x000fe400078efcff */
[----:B------:R-:W-:Y:S01]  /*2150*/  LOP3.LUT R24, R43, 0x64006400, RZ, 0xfc, !PT ;  /* 0x640064002b187812 */ /* 0x000fe200078efcff */
[----:B------:R-:W-:Y:S01]  /*2160*/  HADD2 R43, R53, -1056, -1056 ;  /* 0xe420e420352b7430 */ /* 0x000fe20000000000 */
[----:B------:R-:W-:Y:S02]  /*2170*/  LOP3.LUT R61, R61, 0x3f003f, RZ, 0xc0, !PT ;  /* 0x003f003f3d3d7812 */ /* 0x000fe400078ec0ff */
[----:B------:R-:W-:Y:S02]  /*2180*/  LOP3.LUT R66, R66, 0x3f003f, RZ, 0xc0, !PT ;  /* 0x003f003f42427812 */ /* 0x000fe400078ec0ff */
[----:B------:R-:W-:-:S02]  /*2190*/  LOP3.LUT R67, R46, 0x3f003f, RZ, 0xc0, !PT ;  /* 0x003f003f2e437812 */ /* 0x000fc400078ec0ff */
[----:B------:R-:W-:Y:S02]  /*21a0*/  LOP3.LUT R62, R27, 0x300030, R62, 0xf8, !PT ;  /* 0x003000301b3e7812 */ /* 0x000fe400078ef83e */
        /* <DEDUP_REMOVED lines=104> */
.L_x_4123:
        /* <DEDUP_REMOVED lines=43> */
.L_x_4124:
[----:B-----5:R-:W-:Y:S01]  /*2ae0*/  LOP3.LUT R24, R20, 0x3f003f, RZ, 0xc0, !PT ;  /* 0x003f003f14187812 */ /* 0x020fe200078ec0ff */
[----:B------:R-:W-:Y:S01]  /*2af0*/  @!P1 VIADD R58, R8, 0x1 ;  /* 0x00000001083a9836 */ /* 0x000fe20000000000 */
[--C-:B------:R-:W-:Y:S02]  /*2b00*/  SHF.R.U32.HI R25, RZ, 0x6, R20.reuse ;  /* 0x00000006ff197819 */ /* 0x100fe40000011614 */
[----:B------:R-:W-:Y:S02]  /*2b10*/  SHF.R.U32.HI R20, RZ, 0xc, R20 ;  /* 0x0000000cff147819 */ /* 0x000fe40000011614 */
[----:B------:R-:W-:Y:S02]  /*2b20*/  SHF.R.U32.HI R30, RZ, 0xc, R21 ;  /* 0x0000000cff1e7819 */ /* 0x000fe40000011615 */
[----:B------:R-:W-:Y:S02]  /*2b30*/  SHF.R.U32.HI R43, RZ, 0xc, R23 ;  /* 0x0000000cff2b7819 */ /* 0x000fe40000011617 */
[----:B------:R-:W-:-:S02]  /*2b40*/  LOP3.LUT R28, R21, 0x3f003f, RZ, 0xc0, !PT ;  /* 0x003f003f151c7812 */ /* 0x000fc400078ec0ff */
[----:B------:R-:W-:Y:S02]  /*2b50*/  SHF.R.U32.HI R29, RZ, 0x6, R21 ;  /* 0x00000006ff1d7819 */ /* 0x000fe40000011615 */
        /* <DEDUP_REMOVED lines=25> */
[----:B------:R-:W-:Y:S02]  /*2cf0*/  LOP3.LUT R15, R20, 0x300030, R21, 0xf8, !PT ;  /* 0x00300030140f7812 */ /* 0x000fe400078ef815 */
[----:B------:R-:W-:Y:S02]  /*2d00*/  LOP3.LUT R41, R13, 0x300030, R12, 0xf8, !PT ;  /* 0x003000300d297812 */ /* 0x000fe400078ef80c */
[----:B------:R-:W-:Y:S02]  /*2d10*/  LOP3.LUT R56, R43, 0x300030, R48, 0xf8, !PT ;  /* 0x003000302b387812 */ /* 0x000fe400078ef830 */
[----:B------:R-:W-:-:S02]  /*2d20*/  LOP3.LUT R12, R16, 0x3f003f, RZ, 0xc0, !PT ;  /* 0x003f003f100c7812 */ /* 0x000fc400078ec0ff */
        /* <DEDUP_REMOVED lines=9> */
[----:B------:R-:W-:Y:S02]  /*2dc0*/  LOP3.LUT R47, R14, 0x300030, R23, 0xf8, !PT ;  /* 0x003000300e2f7812 */ /* 0x000fe400078ef817 */
[----:B------:R-:W-:Y:S02]  /*2dd0*/  LOP3.LUT R51, R19, 0x3f003f, RZ, 0xc0, !PT ;  /* 0x003f003f13337812 */ /* 0x000fe400078ec0ff */
        /* <DEDUP_REMOVED lines=19> */
[----:B------:R-:W-:Y:S02]  /*2f10*/  LOP3.LUT R55, R55, 0x3f003f, RZ, 0xc0, !PT ;  /* 0x003f003f37377812 */ /* 0x000fe400078ec0ff */
[----:B------:R-:W-:Y:S01]  /*2f20*/  LOP3.LUT R17, R17, 0x300030, R22, 0xf8, !PT ;  /* 0x0030003011117812 */ /* 0x000fe200078ef816 */
[----:B------:R-:W-:Y:S01]  /*2f30*/  HADD2 R29, R29, -1056, -1056 ;  /* 0xe420e4201d1d7430 */ /* 0x000fe20000000000 */
[----:B------:R-:W-:-:S02]  /*2f40*/  LOP3.LUT R19, R19, 0x300030, R38, 0xf8, !PT ;  /* 0x0030003013137812 */ /* 0x000fc400078ef826 */
[----:B------:R-:W-:Y:S02]  /*2f50*/  LOP3.LUT R48, R21, 0x300030, R46, 0xf8, !PT ;  /* 0x0030003015307812 */ /* 0x000fe400078ef82e */
[----:B------:R-:W-:Y:S02]  /*2f60*/  LOP3.LUT R57, R57, 0x300030, R54, 0xf8, !PT ;  /* 0x0030003039397812 */ /* 0x000fe400078ef836 */
        /* <DEDUP_REMOVED lines=103> */
.L_x_4125:
[----:B------:R-:W-:Y:S01]  /*35e0*/  @!P1 MOV R8, R58 ;  /* 0x0000003a00089202 */ /* 0x000fe20000000f00 */
[----:B------:R-:W-:Y:S01]  /*35f0*/  @!P1 VIADD R3, R37, UR5 ;  /* 0x0000000525039c36 */ /* 0x000fe20008000000 */
        /* <DEDUP_REMOVED lines=43> */
.L_x_4126:
        /* <DEDUP_REMOVED lines=10> */
.L_x_4122:
        /* <DEDUP_REMOVED lines=8> */
[----:B------:R-:W-:-:S04]  /*39d0*/  ISETP.NE.AND P0, PT, R10, RZ, PT ;  /* 0x000000ff0a00720c */ /* 0x000fc80003f05270 */
[----:B------:R-:W-:Y:S01]  /*39e0*/  ISETP.EQ.OR P0, PT, R34, 0x1, !P0 ;  /* 0x000000012200780c */ /* 0x000fe20004702670 */
[----:B0-----:R-:W-:-:S04]  /*39f0*/  UIMAD.WIDE.U32 UR6, UR5, 0x4, UR6 ;  /* 0x00000004050678a5 */ /* 0x001fc8000f8e0006 */
[----:B------:R-:W-:-:S04]  /*3a00*/  UIADD3 UR9, UP0, UPT, UR6, 0x2, URZ ;  /* 0x0000000206097890 */ /* 0x000fc8000ff1e0ff */
[----:B------:R-:W-:Y:S02]  /*3a10*/  UIADD3.X UR6, UPT, UPT, URZ, UR7, URZ, UP0, !UPT ;  /* 0x00000007ff067290 */ /* 0x000fe400087fe4ff */
[----:B------:R-:W-:-:S04]  /*3a20*/  IMAD.U32 R28, RZ, RZ, UR9 ;  /* 0x00000009ff1c7e24 */ /* 0x000fc8000f8e00ff */
[----:B-1----:R-:W-:-:S07]  /*3a30*/  IMAD.U32 R29, RZ, RZ, UR6 ;  /* 0x00000006ff1d7e24 */ /* 0x002fce000f8e00ff */
.L_x_4131:
[----:B------:R-:W-:Y:S01]  /*3a40*/  ISETP.NE.AND P1, PT, R3, UR5, PT ;  /* 0x0000000503007c0c */ /* 0x000fe2000bf25270 */
[----:B------:R-:W-:Y:S01]  /*3a50*/  IMAD.U32 R19, RZ, RZ, UR14 ;  /* 0x0000000eff137e24 */ /* 0x000fe2000f8e00ff */
[----:B------:R-:W2:Y:S11]  /*3a60*/  LDG.E.128.CONSTANT R32, desc[UR12][R24.64] ;  /* 0x0000000c18207981 */ /* 0x000eb6000c1e9d00 */
[----:B------:R-:W-:Y:S01]  /*3a70*/  @!P1 LEA R30, R8, R1, 0x3 ;  /* 0x00000001081e9211 */ /* 0x000fe200078e18ff */
[----:B------:R-:W-:Y:S01]  /*3a80*/  IMAD.WIDE R18, R19, 0x4, R24 ;  /* 0x0000000413127825 */ /* 0x000fe200078e0218 */
[----:B------:R0:W5:Y:S04]  /*3a90*/  @!P1 LDG.E.U16.CONSTANT R26, desc[UR12][R28.64] ;  /* 0x0000000c1c1a9981 */ /* 0x000168000c1e9500 */
[----:B------:R-:W3:Y:S01]  /*3aa0*/  @!P1 LDL.64 R30, [R30+0x8] ;  /* 0x000008001e1e9983 */ /* 0x000ee20000100a00 */
[----:B------:R-:W-:-:S03]  /*3ab0*/  IMAD.U32 R11, RZ, RZ, UR14 ;  /* 0x0000000eff0b7e24 */ /* 0x000fc6000f8e00ff */
[----:B------:R-:W4:Y:S01]  /*3ac0*/  LDG.E.128.CONSTANT R20, desc[UR12][R18.64] ;  /* 0x0000000c12147981 */ /* 0x000f22000c1e9d00 */
[----:B------:R-:W-:-:S05]  /*3ad0*/  IMAD.WIDE R10, R11, 0x4, R18 ;  /* 0x000000040b0a7825 */ /* 0x000fca00078e0212 */
[----:B------:R-:W4:Y:S01]  /*3ae0*/  LDG.E.128.CONSTANT R12, desc[UR12][R10.64] ;  /* 0x0000000c0a0c7981 */ /* 0x000f22000c1e9d00 */
[----:B------:R-:W-:-:S05]  /*3af0*/  @!P1 VIADD R17, R8, 0x1 ;  /* 0x0000000108119836 */ /* 0x000fca0000000000 */
[----:B------:R-:W-:Y:S02]  /*3b00*/  @!P1 MOV R8, R17 ;  /* 0x0000001100089202 */ /* 0x000fe40000000f00 */
[----:B------:R-:W-:Y:S01]  /*3b10*/  MOV R48, 0x3000 ;  /* 0x0000300000307802 */ /* 0x000fe20000000f00 */
[----:B------:R-:W-:Y:S01]  /*3b20*/  IMAD.MOV.U32 R16, RZ, RZ, 0x2400 ;  /* 0x00002400ff107424 */ /* 0x000fe200078e00ff */
[----:B------:R-:W-:Y:S01]  /*3b30*/  UISETP.NE.AND UP0, UPT, UR17, URZ, UPT ;  /* 0x000000ff1100728c */ /* 0x000fe2000bf05270 */
[----:B--2---:R-:W-:Y:S02]  /*3b40*/  LOP3.LUT R71, R32, 0x70007, RZ, 0xc0, !PT ;  /* 0x0007000720477812 */ /* 0x004fe400078ec0ff */
[----:B------:R-:W-:Y:S02]  /*3b50*/  SHF.R.U32.HI R67, RZ, 0x6, R32 ;  /* 0x00000006ff437819 */ /* 0x000fe40000011620 */
[C---:B------:R-:W-:Y:S02]  /*3b60*/  LOP3.LUT R72, R34.reuse, 0x70007, RZ, 0xc0, !PT ;  /* 0x0007000722487812 */ /* 0x040fe400078ec0ff */
[----:B------:R-:W-:-:S02]  /*3b70*/  LOP3.LUT R39, R34, 0x380038, RZ, 0xc0, !PT ;  /* 0x0038003822277812 */ /* 0x000fc400078ec0ff */
[----:B------:R-:W-:Y:S02]  /*3b80*/  SHF.R.U32.HI R68, RZ, 0x6, R34 ;  /* 0x00000006ff447819 */ /* 0x000fe40000011622 */
[----:B------:R-:W-:Y:S02]  /*3b90*/  LOP3.LUT R70, R33, 0x70007, RZ, 0xc0, !PT ;  /* 0x0007000721467812 */ /* 0x000fe400078ec0ff */
[----:B---3--:R-:W-:Y:S02]  /*3ba0*/  @!P1 PRMT R2, R30, 0x7610, R2 ;  /* 0x000076101e029816 */ /* 0x008fe40000000002 */
[----:B------:R-:W-:Y:S02]  /*3bb0*/  @!P1 PRMT R0, R31, 0x7610, R0 ;  /* 0x000076101f009816 */ /* 0x000fe40000000000 */
[----:B------:R-:W-:Y:S02]  /*3bc0*/  @!P1 PRMT R2, R2, 0x7610, R30 ;  /* 0x0000761002029816 */ /* 0x000fe4000000001e */
[----:B------:R-:W-:-:S02]  /*3bd0*/  LOP3.LUT R30, R32, 0x380038, RZ, 0xc0, !PT ;  /* 0x00380038201e7812 */ /* 0x000fc400078ec0ff */
[----:B------:R-:W-:Y:S02]  /*3be0*/  SHF.R.U32.HI R32, RZ, 0xf, R32 ;  /* 0x0000000fff207819 */ /* 0x000fe40000011620 */
[----:B------:R-:W-:Y:S02]  /*3bf0*/  @!P1 PRMT R0, R0, 0x7610, R31 ;  /* 0x0000761000009816 */ /* 0x000fe4000000001f */
[----:B------:R-:W-:Y:S02]  /*3c00*/  LOP3.LUT R36, R33, 0x380038, RZ, 0xc0, !PT ;  /* 0x0038003821247812 */ /* 0x000fe400078ec0ff */
[--C-:B------:R-:W-:Y:S02]  /*3c10*/  SHF.R.U32.HI R66, RZ, 0x6, R33.reuse ;  /* 0x00000006ff427819 */ /* 0x100fe40000011621 */
[----:B------:R-:W-:Y:S02]  /*3c20*/  SHF.R.U32.HI R37, RZ, 0xf, R33 ;  /* 0x0000000fff257819 */ /* 0x000fe40000011621 */
[----:B------:R-:W-:-:S02]  /*3c30*/  SHF.R.U32.HI R34, RZ, 0xf, R34 ;  /* 0x0000000fff227819 */ /* 0x000fc40000011622 */
[C---:B------:R-:W-:Y:S02]  /*3c40*/  LOP3.LUT R73, R35.reuse, 0x70007, RZ, 0xc0, !PT ;  /* 0x0007000723497812 */ /* 0x040fe400078ec0ff */
[----:B------:R-:W-:Y:S02]  /*3c50*/  LOP3.LUT R41, R35, 0x380038, RZ, 0xc0, !PT ;  /* 0x0038003823297812 */ /* 0x000fe400078ec0ff */
[--C-:B------:R-:W-:Y:S02]  /*3c60*/  SHF.R.U32.HI R69, RZ, 0x6, R35.reuse ;  /* 0x00000006ff457819 */ /* 0x100fe40000011623 */
[----:B------:R-:W-:Y:S02]  /*3c70*/  SHF.R.U32.HI R35, RZ, 0xf, R35 ;  /* 0x0000000fff237819 */ /* 0x000fe40000011623 */
        /* <DEDUP_REMOVED lines=19> */
[----:B------:R-:W-:-:S02]  /*3db0*/  LOP3.LUT R34, R32, 0x20002, R31, 0xf8, !PT ;  /* 0x0002000220227812 */ /* 0x000fc400078ef81f */
[----:B------:R-:W-:Y:S02]  /*3dc0*/  LOP3.LUT R31, R23, 0x20002, R46, 0xf8, !PT ;  /* 0x00020002171f7812 */ /* 0x000fe400078ef82e */
[----:B------:R-:W-:Y:S02]  /*3dd0*/  LOP3.LUT R45, R41, 0x64006400, RZ, 0xfc, !PT ;  /* 0x64006400292d7812 */ /* 0x000fe400078efcff */
[----:B------:R-:W-:Y:S02]  /*3de0*/  LOP3.LUT R54, R35, 0x20002, R52, 0xf8, !PT ;  /* 0x0002000223367812 */ /* 0x000fe400078ef834 */
[C---:B------:R-:W-:Y:S02]  /*3df0*/  LOP3.LUT R79, R14.reuse, 0x70007, RZ, 0xc0, !PT ;  /* 0x000700070e4f7812 */ /* 0x040fe400078ec0ff */
[----:B------:R-:W-:Y:S02]  /*3e00*/  LOP3.LUT R46, R14, 0x380038, RZ, 0xc0, !PT ;  /* 0x003800380e2e7812 */ /* 0x000fe400078ec0ff */
[----:B------:R-:W-:-:S02]  /*3e10*/  SHF.R.U32.HI R76, RZ, 0x6, R14 ;  /* 0x00000006ff4c7819 */ /* 0x000fc4000001160e */
[----:B------:R-:W-:Y:S02]  /*3e20*/  LOP3.LUT R41, R68, 0x380038, RZ, 0xc0, !PT ;  /* 0x0038003844297812 */ /* 0x000fe400078ec0ff */
[----:B------:R-:W-:Y:S02]  /*3e30*/  SHF.R.U32.HI R14, RZ, 0xd, R14 ;  /* 0x0000000dff0e7819 */ /* 0x000fe4000001160e */
[----:B------:R-:W-:Y:S02]  /*3e40*/  LOP3.LUT R65, R30, 0x64006400, RZ, 0xfc, !PT ;  /* 0x640064001e417812 */ /* 0x000fe400078efcff */
[----:B------:R-:W-:Y:S02]  /*3e50*/  LOP3.LUT R35, R36, 0x64006400, RZ, 0xfc, !PT ;  /* 0x6400640024237812 */ /* 0x000fe400078efcff */
[----:B------:R-:W-:Y:S02]  /*3e60*/  LOP3.LUT R37, R37, 0x10001, RZ, 0xc0, !PT ;  /* 0x0001000125257812 */ /* 0x000fe400078ec0ff */
[----:B------:R-:W-:-:S02]  /*3e70*/  SHF.R.U32.HI R77, RZ, 0xd, R12 ;  /* 0x0000000dff4d7819 */ /* 0x000fc4000001160c */
[----:B------:R-:W-:Y:S02]  /*3e80*/  LOP3.LUT R30, R67, 0x380038, RZ, 0xc0, !PT ;  /* 0x00380038431e7812 */ /* 0x000fe400078ec0ff */
[----:B------:R-:W-:Y:S02]  /*3e90*/  LOP3.LUT R43, R69, 0x380038, RZ, 0xc0, !PT ;  /* 0x00380038452b7812 */ /* 0x000fe400078ec0ff */
[----:B------:R-:W-:Y:S01]  /*3ea0*/  LOP3.LUT R41, R41, 0x64006400, RZ, 0xfc, !PT ;  /* 0x6400640029297812 */ /* 0x000fe200078efcff */
[----:B------:R-:W-:Y:S01]  /*3eb0*/  HFMA2 R64, R35, R48.H0_H0, -132, -132 ;  /* 0xd820d82023407431 */ /* 0x000fe20000040030 */
[----:B------:R-:W-:Y:S02]  /*3ec0*/  LOP3.LUT R14, R31, 0x40004, R14, 0xf8, !PT ;  /* 0x000400041f0e7812 */ /* 0x000fe400078ef80e */
[----:B------:R-:W-:Y:S02]  /*3ed0*/  LOP3.LUT R36, R66, 0x1c001c0, RZ, 0xc0, !PT ;  /* 0x01c001c042247812 */ /* 0x000fe400078ec0ff */
[----:B------:R-:W-:-:S02]  /*3ee0*/  LOP3.LUT R42, R37, 0x20002, R40, 0xf8, !PT ;  /* 0x00020002252a7812 */ /* 0x000fc400078ef828 */
[C---:B------:R-:W-:Y:S02]  /*3ef0*/  LOP3.LUT R78, R12.reuse, 0x70007, RZ, 0xc0, !PT ;  /* 0x000700070c4e7812 */ /* 0x040fe400078ec0ff */
[----:B------:R-:W-:Y:S02]  /*3f00*/  LOP3.LUT R32, R12, 0x380038, RZ, 0xc0, !PT ;  /* 0x003800380c207812 */ /* 0x000fe400078ec0ff */
[----:B------:R-:W-:Y:S02]  /*3f10*/  SHF.R.U32.HI R23, RZ, 0x6, R12 ;  /* 0x00000006ff177819 */ /* 0x000fe4000001160c */
[----:B------:R-:W-:Y:S02]  /*3f20*/  LOP3.LUT R77, R34, 0x40004, R77, 0xf8, !PT ;  /* 0x00040004224d7812 */ /* 0x000fe400078ef84d */
[----:B------:R-:W-:Y:S02]  /*3f30*/  LOP3.LUT R31, R67, 0x1c001c0, RZ, 0xc0, !PT ;  /* 0x01c001c0431f7812 */ /* 0x000fe400078ec0ff */
[----:B------:R-:W-:-:S02]  /*3f40*/  LOP3.LUT R49, R69, 0x1c001c0, RZ, 0xc0, !PT ;  /* 0x01c001c045317812 */ /* 0x000fc400078ec0ff */
[----:B------:R-:W-:Y:S02]  /*3f50*/  LOP3.LUT R61, R30, 0x64006400, RZ, 0xfc, !PT ;  /* 0x640064001e3d7812 */ /* 0x000fe400078efcff */
[C---:B------:R-:W-:Y:S02]  /*3f60*/  LOP3.LUT R75, R13.reuse, 0x70007, RZ, 0xc0, !PT ;  /* 0x000700070d4b7812 */ /* 0x040fe400078ec0ff */
[----:B------:R-:W-:Y:S02]  /*3f70*/  LOP3.LUT R40, R13, 0x380038, RZ, 0xc0, !PT ;  /* 0x003800380d287812 */ /* 0x000fe400078ec0ff */
[----:B------:R-:W-:Y:S02]  /*3f80*/  SHF.R.U32.HI R12, RZ, 0x6, R13 ;  /* 0x00000006ff0c7819 */ /* 0x000fe4000001160d */
[----:B------:R-:W-:Y:S02]  /*3f90*/  LOP3.LUT R34, R66, 0x380038, RZ, 0xc0, !PT ;  /* 0x0038003842227812 */ /* 0x000fe400078ec0ff */
[----:B------:R-:W-:-:S02]  /*3fa0*/  LOP3.LUT R30, R17, 0x380038, RZ, 0xc0, !PT ;  /* 0x00380038111e7812 */ /* 0x000fc400078ec0ff */
[----:B------:R-:W-:Y:S01]  /*3fb0*/  LOP3.LUT R35, R20, 0x380038, RZ, 0xc0, !PT ;  /* 0x0038003814237812 */ /* 0x000fe200078ec0ff */
[----:B------:R-:W-:Y:S01]  /*3fc0*/  HFMA2 R55, R41, R48.H0_H0, -132, -132 ;  /* 0xd820d82029377431 */ /* 0x000fe20000040030 */
[----:B------:R-:W-:Y:S02]  /*3fd0*/  SHF.R.U32.HI R13, RZ, 0xd, R13 ;  /* 0x0000000dff0d7819 */ /* 0x000fe4000001160d */
[----:B------:R-:W-:Y:S02]  /*3fe0*/  LOP3.LUT R47, R43, 0x64006400, RZ, 0xfc, !PT ;  /* 0x640064002b2f7812 */ /* 0x000fe400078efcff */
[----:B------:R-:W-:Y:S02]  /*3ff0*/  LOP3.LUT R43, R36, 0x64006400, RZ, 0xfc, !PT ;  /* 0x64006400242b7812 */ /* 0x000fe400078efcff */
        /* <DEDUP_REMOVED lines=229> */
.L_x_4129:
[----:B-----5:R-:W-:Y:S01]  /*4e50*/  @!P1 VIADD R3, R26, UR5 ;  /* 0x000000051a039c36 */ /* 0x020fe20008000000 */
[----:B------:R-:W-:Y:S01]  /*4e60*/  MOV R27, R25 ;  /* 0x00000019001b7202 */ /* 0x000fe20000000f00 */
[----:B------:R-:W-:Y:S01]  /*4e70*/  IMAD.MOV.U32 R26, RZ, RZ, R24 ;  /* 0x000000ffff1a7224 */ /* 0x000fe200078e0018 */
        /* <DEDUP_REMOVED lines=77> */
.L_x_4130:
        /* <DEDUP_REMOVED lines=10> */
.L_x_4128:
[----:B------:R-:W0:Y:S02]  /*53f0*/  LDCU UR6, c[0x0][0x3dc] ;  /* 0x00007b80ff0677ac */ /* 0x000e240008000800 */
[----:B0-----:R-:W-:-:S04]  /*5400*/  UISETP.LT.AND UP0, UPT, UR10, UR6, UPT ;  /* 0x000000060a00728c */ /* 0x001fc8000bf01270 */
[----:B------:R-:W-:-:S04]  /*5410*/  USEL UR10, UR10, UR6, UP0 ;  /* 0x000000060a0a7287 */ /* 0x000fc80008000000 */
[----:B------:R-:W-:-:S09]  /*5420*/  UISETP.GT.AND UP0, UPT, UR10, UR5, UPT ;  /* 0x000000050a00728c */ /* 0x000fd2000bf04270 */
[----:B------:R-:W-:Y:S05]  /*5430*/  BRA.U !UP0, `(.L_x_4132) ;  /* 0x0000000d08887547 */ /* 0x000fea000b800000 */
[----:B------:R-:W0:Y:S01]  /*5440*/  S2R R10, SR_CTAID.Y ;  /* 0x00000000000a7919 */ /* 0x000e220000002600 */
[----:B------:R-:W1:Y:S01]  /*5450*/  LDCU.64 UR6, c[0x0][0x3b8] ;  /* 0x00007700ff0677ac */ /* 0x000e620008000a00 */
[----:B------:R-:W0:Y:S01]  /*5460*/  LDC R11, c[0x0][0x3a8] ;  /* 0x0000ea00ff0b7b82 */ /* 0x000e220000000800 */
        /* <DEDUP_REMOVED lines=8> */
[----:B------:R-:W-:Y:S01]  /*54f0*/  IMAD.U32 R11, RZ, RZ, UR6 ;  /* 0x00000006ff0b7e24 */ /* 0x000fe2000f8e00ff */
[----:B------:R-:W-:Y:S01]  /*5500*/  ISETP.EQ.OR P0, PT, R10, 0x1, !P0 ;  /* 0x000000010a00780c */ /* 0x000fe20004702670 */
[----:B--2---:R-:W-:-:S12]  /*5510*/  IMAD.U32 R10, RZ, RZ, UR8 ;  /* 0x00000008ff0a7e24 */ /* 0x004fd8000f8e00ff */
.L_x_4135:
[----:B------:R-:W-:Y:S01]  /*5520*/  ISETP.NE.AND P1, PT, R3, UR5, PT ;  /* 0x0000000503007c0c */ /* 0x000fe2000bf25270 */
[----:B------:R-:W2:-:S12]  /*5530*/  LDG.E.128.CONSTANT R12, desc[UR12][R24.64] ;  /* 0x0000000c180c7981 */ /* 0x000e98000c1e9d00 */
[----:B------:R-:W-:Y:S01]  /*5540*/  @!P1 LEA R18, R8, R1, 0x3 ;  /* 0x0000000108129211 */ /* 0x000fe200078e18ff */
[----:B------:R0:W5:Y:S05]  /*5550*/  @!P1 LDG.E.U16.CONSTANT R20, desc[UR12][R10.64] ;  /* 0x0000000c0a149981 */ /* 0x00016a000c1e9500 */
[----:B------:R-:W3:Y:S01]  /*5560*/  @!P1 LDL.64 R18, [R18+0x8] ;  /* 0x0000080012129983 */ /* 0x000ee20000100a00 */
[----:B------:R-:W-:Y:S01]  /*5570*/  IMAD.MOV.U32 R16, RZ, RZ, 0x3400 ;  /* 0x00003400ff107424 */ /* 0x000fe200078e00ff */
[----:B------:R-:W-:-:S04]  /*5580*/  MOV R17, 0x2400 ;  /* 0x0000240000117802 */ /* 0x000fc80000000f00 */
[----:B------:R-:W-:Y:S01]  /*5590*/  PRMT R16, R17, 0x5410, R16 ;  /* 0x0000541011107816 */ /* 0x000fe20000000010 */
[----:B------:R-:W-:Y:S01]  /*55a0*/  IMAD.MOV.U32 R38, RZ, RZ, 0x2c00 ;  /* 0x00002c00ff267424 */ /* 0x000fe200078e00ff */
[----:B------:R-:W-:Y:S01]  /*55b0*/  UISETP.NE.AND UP0, UPT, UR17, URZ, UPT ;  /* 0x000000ff1100728c */ /* 0x000fe2000bf05270 */
[----:B------:R-:W-:Y:S01]  /*55c0*/  @!P1 VIADD R58, R8, 0x1 ;  /* 0x00000001083a9836 */ /* 0x000fe20000000000 */
[C---:B--2---:R-:W-:Y:S02]  /*55d0*/  LOP3.LUT R47, R13.reuse, 0x30003, RZ, 0xc0, !PT ;  /* 0x000300030d2f7812 */ /* 0x044fe400078ec0ff */
[C---:B------:R-:W-:Y:S02]  /*55e0*/  LOP3.LUT R21, R13.reuse, 0xc000c, RZ, 0xc0, !PT ;  /* 0x000c000c0d157812 */ /* 0x040fe400078ec0ff */
[C---:B------:R-:W-:Y:S02]  /*55f0*/  LOP3.LUT R31, R13.reuse, 0x300030, RZ, 0xc0, !PT ;  /* 0x003000300d1f7812 */ /* 0x040fe400078ec0ff */
[----:B------:R-:W-:-:S02]  /*5600*/  LOP3.LUT R40, R13, 0xc000c0, RZ, 0xc0, !PT ;  /* 0x00c000c00d287812 */ /* 0x000fc400078ec0ff */
[----:B------:R-:W-:Y:S02]  /*5610*/  SHF.R.U32.HI R48, RZ, 0x8, R13 ;  /* 0x00000008ff307819 */ /* 0x000fe4000001160d */
[----:B------:R-:W-:Y:S02]  /*5620*/  SHF.R.U32.HI R50, RZ, 0x8, R14 ;  /* 0x00000008ff327819 */ /* 0x000fe4000001160e */
[----:B------:R-:W-:Y:S02]  /*5630*/  LOP3.LUT R17, R12, 0x30003, RZ, 0xc0, !PT ;  /* 0x000300030c117812 */ /* 0x000fe400078ec0ff */
[----:B---3--:R-:W-:Y:S02]  /*5640*/  @!P1 PRMT R2, R18, 0x7610, R2 ;  /* 0x0000761012029816 */ /* 0x008fe40000000002 */
[----:B------:R-:W-:Y:S02]  /*5650*/  @!P1 PRMT R0, R19, 0x7610, R0 ;  /* 0x0000761013009816 */ /* 0x000fe40000000000 */
[----:B------:R-:W-:-:S02]  /*5660*/  @!P1 PRMT R2, R2, 0x7610, R18 ;  /* 0x0000761002029816 */ /* 0x000fc40000000012 */
[----:B------:R-:W-:Y:S02]  /*5670*/  @!P1 PRMT R0, R0, 0x7610, R19 ;  /* 0x0000761000009816 */ /* 0x000fe40000000013 */
        /* <DEDUP_REMOVED lines=89> */
[----:B------:R-:W-:Y:S02]  /*5c10*/  HADD2 R48, R12, -1026, -1026 ;  /* 0xe402e4020c307430 */ /* 0x000fe40000000000 */
[----:B------:R-:W-:Y:S02]  /*5c20*/  HADD2 R49, R49, -1026, -1026 ;  /* 0xe402e40231317430 */ /* 0x000fe40000000000 */
[----:B------:R-:W-:-:S02]  /*5c30*/  HADD2 R50, R50, -1026, -1026 ;  /* 0xe402e40232327430 */ /* 0x000fc40000000000 */
[----:B------:R-:W-:Y:S01]  /*5c40*/  HADD2 R47, R13, -1026, -1026 ;  /* 0xe402e4020d2f7430 */ /* 0x000fe20000000000 */
[----:B0-----:R-:W-:Y:S06]  /*5c50*/  BRA.U !UP0, `(.L_x_4133) ;  /* 0x0000000108a87547 */ /* 0x001fec000b800000 */
        /* <DEDUP_REMOVED lines=42> */
.L_x_4133:
[----:B------:R-:W-:Y:S01]  /*5f00*/  @!P1 IMAD.MOV.U32 R8, RZ, RZ, R58 ;  /* 0x000000ffff089224 */ /* 0x000fe200078e003a */
[----:B-----5:R-:W-:Y:S01]  /*5f10*/  @!P1 IADD3 R3, PT, PT, R20, UR5, RZ ;  /* 0x0000000514039c10 */ /* 0x020fe2000fffe0ff */
[----:B------:R-:W-:Y:S06]  /*5f20*/  @P0 BRA `(.L_x_4134) ;  /* 0x0000000000ac0947 */ /* 0x000fec0003800000 */
[----:B------:R-:W0:Y:S01]  /*5f30*/  LDS.128 R12, [UR4] ;  /* 0x00000004ff0c7984 */ /* 0x000e220008000c00 */
[----:B------:R-:W-:-:S03]  /*5f40*/  IMAD.MOV.U32 R55, RZ, RZ, R21 ;  /* 0x000000ffff377224 */ /* 0x000fc600078e0015 */
        /* <DEDUP_REMOVED lines=41> */
.L_x_4134:
[----:B------:R-:W-:Y:S01]  /*61e0*/  UIADD3 UR5, UPT, UPT, UR5, 0x10, URZ ;  /* 0x0000001005057890 */ /* 0x000fe2000fffe0ff */
[----:B------:R-:W-:Y:S01]  /*61f0*/  IADD3 R10, P1, PT, R10, 0x40, RZ ;  /* 0x000000400a0a7810 */ /* 0x000fe20007f3e0ff */
[----:B------:R-:W-:Y:S01]  /*6200*/  IMAD.U32 R13, RZ, RZ, UR14 ;  /* 0x0000000eff0d7e24 */ /* 0x000fe2000f8e00ff */
[----:B------:R-:W-:Y:S02]  /*6210*/  UIADD3 UR4, UPT, UPT, UR4, 0x20, URZ ;  /* 0x0000002004047890 */ /* 0x000fe4000fffe0ff */
[----:B------:R-:W-:Y:S01]  /*6220*/  UISETP.GE.AND UP0, UPT, UR5, UR10, UPT ;  /* 0x0000000a0500728c */ /* 0x000fe2000bf06270 */
[----:B------:R-:W-:Y:S01]  /*6230*/  IMAD.WIDE R24, R13, 0x4, R24 ;  /* 0x000000040d187825 */ /* 0x000fe200078e0218 */
[----:B------:R-:W-:-:S07]  /*6240*/  IADD3.X R11, PT, PT, RZ, R11, RZ, P1, !PT ;  /* 0x0000000bff0b7210 */ /* 0x000fce0000ffe4ff */
[----:B------:R-:W-:Y:S05]  /*6250*/  BRA.U !UP0, `(.L_x_4135) ;  /* 0xfffffff108b07547 */ /* 0x000fea000b83ffff */
.L_x_4132:
[----:B------:R-:W0:Y:S01]  /*6260*/  S2R R0, SR_CTAID.X ;  /* 0x0000000000007919 */ /* 0x000e220000002500 */
[----:B------:R-:W1:Y:S01]  /*6270*/  S2UR UR4, SR_CTAID.Y ;  /* 0x00000000000479c3 */ /* 0x000e620000002600 */
[----:B------:R-:W-:Y:S01]  /*6280*/  HMUL2 R7, R7, UR17.H0_H0 ;  /* 0x2000001107077c32 */ /* 0x000fe20008000000 */
[----:B------:R-:W0:Y:S06]  /*6290*/  S2R R3, SR_TID.X ;  /* 0x0000000000037919 */ /* 0x000e2c0000002100 */
[----:B------:R-:W2:Y:S01]  /*62a0*/  LDC.64 R10, c[0x0][0x3a0] ;  /* 0x0000e800ff0a7b82 */ /* 0x000ea20000000a00 */
[----:B-1----:R-:W-:Y:S01]  /*62b0*/  USHF.L.U32 UR4, UR4, 0x1, URZ ;  /* 0x0000000104047899 */ /* 0x002fe200080006ff */
[----:B0-----:R-:W-:-:S05]  /*62c0*/  IMAD R0, R0, 0x40, R3 ;  /* 0x0000004000007824 */ /* 0x001fca00078e0203 */
[----:B------:R-:W-:Y:S01]  /*62d0*/  MOV R3, UR4 ;  /* 0x0000000400037c02 */ /* 0x000fe20008000f00 */
        /* <DEDUP_REMOVED lines=12> */
[----:B------:R-:W-:-:S05]  /*63a0*/  IMAD.MOV.U32 R2, RZ, RZ, R10 ;  /* 0x000000ffff027224 */ /* 0x000fca00078e000a */
[----:B------:R-:W-:-:S07]  /*63b0*/  MOV R0, R2 ;  /* 0x0000000200007202 */ /* 0x000fce0000000f00 */
.L_x_4139:
[----:B------:R-:W0:Y:S02]  /*63c0*/  LDS R2, [R0] ;  /* 0x0000000000027984 */ /* 0x000e240000000800 */
[----:B0-----:R-:W-:-:S05]  /*63d0*/  HFMA2 R3, R2, 1, 1, R7 ;  /* 0x3c003c0002037831 */ /* 0x001fca0000000007 */
[----:B------:R-:W0:Y:S02]  /*63e0*/  ATOMS.CAST.SPIN P1, [R0], R2, R3 ;  /* 0x000000020000758d */ /* 0x000e240001820003 */
[----:B0-----:R-:W-:Y:S05]  /*63f0*/  @!P1 BRA `(.L_x_4139) ;  /* 0xfffffffc00f09947 */ /* 0x001fea000383ffff */
[----:B------:R-:W-:Y:S05]  /*6400*/  BRA `(.L_x_4137) ;  /* 0x00000000000c7947 */ /* 0x000fea0003800000 */
.L_x_4138:
[----:B------:R-:W2:Y:S02]  /*6410*/  LD.E R0, desc[UR12][R10.64] ;  /* 0x0000000c0a007980 */ /* 0x000ea4000c101900 */
[----:B--2---:R-:W-:-:S05]  /*6420*/  IADD3 R3, PT, PT, R7, R0, RZ ;  /* 0x0000000007037210 */ /* 0x004fca0007ffe0ff */
[----:B------:R0:W-:Y:S02]  /*6430*/  ST.E desc[UR12][R10.64], R3 ;  /* 0x000000030a007985 */ /* 0x0001e4000c10190c */
.L_x_4137:
[----:B------:R-:W-:Y:S05]  /*6440*/  BSYNC.RECONVERGENT B0 ;  /* 0x0000000000007941 */ /* 0x000fea0003800200 */
.L_x_4136:
[----:B------:R1:W-:Y:S01]  /*6450*/  ATOM.E.ADD.F16x2.RN.STRONG.GPU P1, RZ, desc[UR12][R10.64+0x4], R13 ;  /* 0x8000040d0aff79a2 */ /* 0x0003e2000c12e10c */
[----:B------:R-:W-:Y:S04]  /*6460*/  BSSY.RECONVERGENT B0, `(.L_x_4140) ;  /* 0x000000e000007945 */ /* 0x000fe80003800200 */
[----:B-1----:R-:W-:Y:S05]  /*6470*/  @P1 BRA `(.L_x_4141) ;  /* 0x0000000000301947 */ /* 0x002fea0003800000 */
[----:B------:R-:W1:Y:S02]  /*6480*/  QSPC.E.S P1, RZ, [R10+0x4] ;  /* 0x000004000aff73aa */ /* 0x000e640000020500 */
[----:B-1----:R-:W-:Y:S05]  /*6490*/  @!P1 BRA `(.L_x_4142) ;  /* 0x00000000001c9947 */ /* 0x002fea0003800000 */
[----:B------:R-:W-:-:S05]  /*64a0*/  IMAD.MOV.U32 R2, RZ, RZ, R10 ;  /* 0x000000ffff027224 */ /* 0x000fca00078e000a */
[----:B------:R-:W-:-:S07]  /*64b0*/  MOV R0, R2 ;  /* 0x0000000200007202 */ /* 0x000fce0000000f00 */
.L_x_4143:
[----:B------:R-:W0:Y:S02]  /*64c0*/  LDS R2, [R0+0x4] ;  /* 0x0000040000027984 */ /* 0x000e240000000800 */
[----:B0-----:R-:W-:-:S05]  /*64d0*/  HADD2 R3, R2, R13 ;  /* 0x0000000d02037230 */ /* 0x001fca0000000000 */
[----:B------:R-:W0:Y:S02]  /*64e0*/  ATOMS.CAST.SPIN P1, [R0+0x4], R2, R3 ;  /* 0x000004020000758d */ /* 0x000e240001820003 */
[----:B0-----:R-:W-:Y:S05]  /*64f0*/  @!P1 BRA `(.L_x_4143) ;  /* 0xfffffffc00f09947 */ /* 0x001fea000383ffff */
[----:B------:R-:W-:Y:S05]  /*6500*/  BRA `(.L_x_4141) ;  /* 0x00000000000c7947 */ /* 0x000fea0003800000 */
.L_x_4142:
[----:B------:R-:W0:Y:S02]  /*6510*/  LD.E R0, desc[UR12][R10.64+0x4] ;  /* 0x0000040c0a007980 */ /* 0x000e24000c101900 */
[----:B0-----:R-:W-:-:S05]  /*6520*/  IMAD.IADD R3, R13, 0x1, R0 ;  /* 0x000000010d037824 */ /* 0x001fca00078e0200 */
[----:B------:R1:W-:Y:S02]  /*6530*/  ST.E desc[UR12][R10.64+0x4], R3 ;  /* 0x000004030a007985 */ /* 0x0003e4000c10190c */
.L_x_4141:
[----:B------:R-:W-:Y:S05]  /*6540*/  BSYNC.RECONVERGENT B0 ;  /* 0x0000000000007941 */ /* 0x000fea0003800200 */
.L_x_4140:
        /* <DEDUP_REMOVED lines=12> */
.L_x_4147:
[----:B------:R-:W0:Y:S02]  /*6610*/  LDS R2, [R0] ;  /* 0x0000000000027984 */ /* 0x000e240000000800 */
[----:B0-----:R-:W-:-:S05]  /*6620*/  HFMA2 R3, R2, 1, 1, R5 ;  /* 0x3c003c0002037831 */ /* 0x001fca0000000005 */
[----:B------:R-:W0:Y:S02]  /*6630*/  ATOMS.CAST.SPIN P0, [R0], R2, R3 ;  /* 0x000000020000758d */ /* 0x000e240001800003 */
[----:B0-----:R-:W-:Y:S05]  /*6640*/  @!P0 BRA `(.L_x_4147) ;  /* 0xfffffffc00f08947 */ /* 0x001fea000383ffff */
[----:B------:R-:W-:Y:S05]  /*6650*/  BRA `(.L_x_4145) ;  /* 0x00000000000c7947 */ /* 0x000fea0003800000 */
.L_x_4146:
[----:B------:R-:W2:Y:S02]  /*6660*/  LD.E R0, desc[UR12][R10.64] ;  /* 0x0000000c0a007980 */ /* 0x000ea4000c101900 */
[----:B--2---:R-:W-:-:S05]  /*6670*/  IMAD.IADD R3, R5, 0x1, R0 ;  /* 0x0000000105037824 */ /* 0x004fca00078e0200 */
[----:B------:R0:W-:Y:S02]  /*6680*/  ST.E desc[UR12][R10.64], R3 ;  /* 0x000000030a007985 */ /* 0x0001e4000c10190c */
.L_x_4145:
[----:B------:R-:W-:Y:S05]  /*6690*/  BSYNC.RECONVERGENT B0 ;  /* 0x0000000000007941 */ /* 0x000fea0003800200 */
.L_x_4144:
[----:B------:R1:W-:Y:S02]  /*66a0*/  ATOM.E.ADD.F16x2.RN.STRONG.GPU P0, RZ, desc[UR12][R10.64+0x4], R9 ;  /* 0x800004090aff79a2 */ /* 0x0003e4000c10e10c */
[----:B-1----:R-:W-:Y:S05]  /*66b0*/  @P0 EXIT ;  /* 0x000000000000094d */ /* 0x002fea0003800000 */
[----:B------:R-:W1:Y:S02]  /*66c0*/  QSPC.E.S P0, RZ, [R10+0x4] ;  /* 0x000004000aff73aa */ /* 0x000e640000000500 */
[----:B-1----:R-:W-:Y:S05]  /*66d0*/  @!P0 BRA `(.L_x_4148) ;  /* 0x00000000001c8947 */ /* 0x002fea0003800000 */
[----:B------:R-:W-:-:S04]  /*66e0*/  MOV R2, R10 ;  /* 0x0000000a00027202 */ /* 0x000fc80000000f00 */
[----:B------:R-:W-:-:S07]  /*66f0*/  MOV R0, R2 ;  /* 0x0000000200007202 */ /* 0x000fce0000000f00 */
.L_x_4149:
[----:B------:R-:W0:Y:S02]  /*6700*/  LDS R2, [R0+0x4] ;  /* 0x0000040000027984 */ /* 0x000e240000000800 */
[----:B0-----:R-:W-:-:S05]  /*6710*/  HADD2 R3, R2, R9 ;  /* 0x0000000902037230 */ /* 0x001fca0000000000 */
[----:B------:R-:W0:Y:S02]  /*6720*/  ATOMS.CAST.SPIN P0, [R0+0x4], R2, R3 ;  /* 0x000004020000758d */ /* 0x000e240001800003 */
[----:B0-----:R-:W-:Y:S05]  /*6730*/  @!P0 BRA `(.L_x_4149) ;  /* 0xfffffffc00f08947 */ /* 0x001fea000383ffff */
[----:B------:R-:W-:Y:S05]  /*6740*/  EXIT ;  /* 0x000000000000794d */ /* 0x000fea0003800000 */
.L_x_4148:
[----:B------:R-:W0:Y:S02]  /*6750*/  LD.E R0, desc[UR12][R10.64+0x4] ;  /* 0x0000040c0a007980 */ /* 0x000e24000c101900 */
[----:B0-----:R-:W-:-:S05]  /*6760*/  IMAD.IADD R3, R9, 0x1, R0 ;  /* 0x0000000109037824 */ /* 0x001fca00078e0200 */
[----:B------:R-:W-:Y:S01]  /*6770*/  ST.E desc[UR12][R10.64+0x4], R3 ;  /* 0x000004030a007985 */ /* 0x000fe2000c10190c */
[----:B------:R-:W-:Y:S05]  /*6780*/  EXIT ;  /* 0x000000000000794d */ /* 0x000fea0003800000 */
.L_x_4150:
        /* <DEDUP_REMOVED lines=15> */
.L_x_5339:


//--------------------- .text._Z23gemm_half_q_half_kernelILi2ELi128ELb1ELb1ELi64EEvPK6__halfPKjS4_S2_PS0_iiiiPKtS7_iiiiiibS2_i --------------------------
	.section	.text._Z23gemm_half_q_half_kernelILi2ELi128ELb1ELb1ELi64EEvPK6__halfPKjS4_S2_PS0_iiiiPKtS7_iiiiiibS2_i,"ax",@progbits
	.align	128
        .global         _Z23gemm_half_q_half_kernelILi2ELi128ELb1ELb1ELi64EEvPK6__halfPKjS4_S2_PS0_iiiiPKtS7_iiiiiibS2_i
        .type           _Z23gemm_half_q_half_kernelILi2ELi128ELb1ELb1ELi64EEvPK6__halfPKjS4_S2_PS0_iiiiPKtS7_iiiiiibS2_i,@function
        .size           _Z23gemm_half_q_half_kernelILi2ELi128ELb1ELb1ELi64EEvPK6__halfPKjS4_S2_PS0_iiiiPKtS7_iiiiiibS2_i,(.L_x_5340 - _Z23gemm_half_q_half_kernelILi2ELi128ELb1ELb1ELi64EEvPK6__halfPKjS4_S2_PS0_iiiiPKtS7_iiiiiibS2_i)
        .other          _Z23gemm_half_q_half_kernelILi2ELi128ELb1ELb1ELi64EEvPK6__halfPKjS4_S2_PS0_iiiiPKtS7_iiiiiibS2_i,@"STO_CUDA_ENTRY STV_DEFAULT"
_Z23gemm_half_q_half_kernelILi2ELi128ELb1ELb1ELi64EEvPK6__halfPKjS4_S2_PS0_iiiiPKtS7_iiiiiibS2_i:
.text._Z23gemm_half_q_half_kernelILi2ELi128ELb1ELb1ELi64EEvPK6__halfPKjS4_S2_PS0_iiiiPKtS7_iiiiiibS2_i:
[----:B------:R-:W0:Y:S01]  /*0000*/  LDC R1, c[0x0][0x37c] ;  /* 0x0000df00ff017b82 */ /* 0x000e220000000800 */
[----:B------:R-:W1:Y:S07]  /*0010*/  S2R R5, SR_CTAID.Y ;  /* 0x0000000000057919 */ /* 0x000e6e0000002600 */
[----:B------:R-:W1:Y:S01]  /*0020*/  LDC R0, c[0x0][0x3a8] ;  /* 0x0000ea00ff007b82 */ /* 0x000e620000000800 */
[----:B0-----:R-:W-:-:S04]  /*0030*/  IADD3 R1, PT, PT, R1, -0x10, RZ ;  /* 0xfffffff001017810 */ /* 0x001fc80007ffe0ff */
[----:B------:R-:W-:Y:S01]  /*0040*/  R2UR UR23, R1 ;  /* 0x00000000011772ca */ /* 0x000fe200000e0000 */
        /* <DEDUP_REMOVED lines=30> */
[----:B---3--:R-:W-:-:S12]  /*0230*/  USHF.L.U32 UR4, UR4, 0x8, URZ ;  /* 0x0000000804047899 */ /* 0x008fd800080006ff */
        /* <DEDUP_REMOVED lines=31> */
.L_x_4156:
        /* <DEDUP_REMOVED lines=32> */
.L_x_4155:
        /* <DEDUP_REMOVED lines=20> */
.L_x_4157:
[----:B------:R-:W-:-:S13]  /*0770*/  ISETP.EQ.AND P1, PT, R16, RZ, PT ;  /* 0x000000ff1000720c */ /* 0x000fda0003f22270 */
[----:B------:R-:W-:Y:S05]  /*0780*/  @!P0 BRA P1, `(.L_x_4152) ;  /* 0x0000000400788947 */ /* 0x000fea0000800000 */
.L_x_4154:
        /* <DEDUP_REMOVED lines=12> */
.L_x_4153:
        /* <DEDUP_REMOVED lines=16> */
.L_x_4160:
        /* <DEDUP_REMOVED lines=32> */
.L_x_4159:
        /* <DEDUP_REMOVED lines=21> */
.L_x_4161:
[----:B------:R-:W-:-:S13]  /*0ca0*/  ISETP.NE.OR P0, PT, R4, RZ, P0 ;  /* 0x000000ff0400720c */ /* 0x000fda0000705670 */
[----:B------:R-:W-:Y:S05]  /*0cb0*/  @!P0 BRA `(.L_x_4152) ;  /* 0x00000000002c8947 */ /* 0x000fea0003800000 */
.L_x_4158:
        /* <DEDUP_REMOVED lines=11> */
.L_x_4152:
[----:B0-----:R-:W-:Y:S05]  /*0d70*/  BSYNC.RECONVERGENT B0 ;  /* 0x0000000000007941 */ /* 0x001fea0003800200 */
.L_x_4151:
[----:B------:R-:W0:Y:S01]  /*0d80*/  LDCU UR14, c[0x0][0x3ac] ;  /* 0x00007580ff0e77ac */ /* 0x000e220008000800 */
[----:B------:R-:W-:-:S04]  /*0d90*/  LEA R4, R2, UR4, 0x2 ;  /* 0x0000000402047c11 */ /* 0x000fc8000f8e10ff */
[----:B0-----:R-:W-:-:S13]  /*0da0*/  ISETP.GE.AND P0, PT, R4, UR14, PT ;  /* 0x0000000e04007c0c */ /* 0x001fda000bf06270 */
[----:B------:R-:W-:Y:S05]  /*0db0*/  @P0 EXIT ;  /* 0x000000000000094d */ /* 0x000fea0003800000 */
[----:B------:R-:W0:Y:S02]  /*0dc0*/  LDCU.U8 UR5, c[0x0][0x3e0] ;  /* 0x00007c00ff0577ac */ /* 0x000e240008000000 */
[----:B0-----:R-:W-:-:S04]  /*0dd0*/  UPRMT UR5, UR5, 0x8880, URZ ;  /* 0x0000888005057896 */ /* 0x001fc800080000ff */
[----:B------:R-:W-:-:S04]  /*0de0*/  UISETP.NE.AND UP0, UPT, UR5, URZ, UPT ;  /* 0x000000ff0500728c */ /* 0x000fc8000bf05270 */
[----:B------:R-:W-:-:S09]  /*0df0*/  UISETP.NE.OR UP0, UPT, UR16, URZ, !UP0 ;  /* 0x000000ff1000728c */ /* 0x000fd2000c705670 */
[----:B------:R-:W-:Y:S05]  /*0e00*/  BRA.U UP0, `(.L_x_4162) ;  /* 0x0000000100c07547 */ /* 0x000fea000b800000 */
        /* <DEDUP_REMOVED lines=12> */
.L_x_4165:
[C---:B--2---:R-:W-:Y:S01]  /*0ed0*/  IADD3 R9, PT, PT, R5.reuse, UR14, RZ ;  /* 0x0000000e05097c10 */ /* 0x044fe2000fffe0ff */
[--C-:B01----:R-:W-:Y:S01]  /*0ee0*/  IMAD.WIDE R6, R5, 0x2, R14.reuse ;  /* 0x0000000205067825 */ /* 0x103fe200078e020e */
[----:B------:R-:W-:Y:S02]  /*0ef0*/  IADD3 R16, PT, PT, R16, 0x4, RZ ;  /* 0x0000000410107810 */ /* 0x000fe40007ffe0ff */
[C---:B------:R-:W-:Y:S01]  /*0f00*/  IADD3 R11, PT, PT, R9.reuse, UR14, RZ ;  /* 0x0000000e090b7c10 */ /* 0x040fe2000fffe0ff */
[--C-:B------:R-:W-:Y:S01]  /*0f10*/  IMAD.WIDE R8, R9, 0x2, R14.reuse ;  /* 0x0000000209087825 */ /* 0x100fe200078e020e */
[----:B------:R2:W-:Y:S01]  /*0f20*/  STG.E.64 desc[UR20][R6.64], RZ ;  /* 0x000000ff06007986 */ /* 0x0005e2000c101b14 */
[----:B------:R-:W-:Y:S02]  /*0f30*/  ISETP.GE.AND P1, PT, R16, -0x3, PT ;  /* 0xfffffffd1000780c */ /* 0x000fe40003f26270 */
[C---:B------:R-:W-:Y:S01]  /*0f40*/  IADD3 R17, PT, PT, R11.reuse, UR14, RZ ;  /* 0x0000000e0b117c10 */ /* 0x040fe2000fffe0ff */
[--C-:B------:R-:W-:Y:S01]  /*0f50*/  IMAD.WIDE R10, R11, 0x2, R14.reuse ;  /* 0x000000020b0a7825 */ /* 0x100fe200078e020e */
[----:B------:R2:W-:Y:S02]  /*0f60*/  STG.E.64 desc[UR20][R8.64], RZ ;  /* 0x000000ff08007986 */ /* 0x0005e4000c101b14 */
[C---:B------:R-:W-:Y:S01]  /*0f70*/  IADD3 R5, PT, PT, R17.reuse, UR14, RZ ;  /* 0x0000000e11057c10 */ /* 0x040fe2000fffe0ff */
[----:B------:R-:W-:Y:S01]  /*0f80*/  IMAD.WIDE R12, R17, 0x2, R14 ;  /* 0x00000002110c7825 */ /* 0x000fe200078e020e */
[----:B------:R2:W-:Y:S04]  /*0f90*/  STG.E.64 desc[UR20][R10.64], RZ ;  /* 0x000000ff0a007986 */ /* 0x0005e8000c101b14 */
[----:B------:R2:W-:Y:S01]  /*0fa0*/  STG.E.64 desc[UR20][R12.64], RZ ;  /* 0x000000ff0c007986 */ /* 0x0005e2000c101b14 */
[----:B------:R-:W-:Y:S05]  /*0fb0*/  @!P1 BRA `(.L_x_4165) ;  /* 0xfffffffc00c49947 */ /* 0x000fea000383ffff */
.L_x_4164:
[----:B--2---:R-:W-:-:S04]  /*0fc0*/  IADD3 R6, PT, PT, RZ, -R16, RZ ;  /* 0x80000010ff067210 */ /* 0x004fc80007ffe0ff */
[----:B------:R-:W-:-:S13]  /*0fd0*/  ISETP.GT.AND P1, PT, R6, 0x1, PT ;  /* 0x000000010600780c */ /* 0x000fda0003f24270 */
[----:B------:R-:W-:Y:S05]  /*0fe0*/  @!P1 BRA `(.L_x_4166) ;  /* 0x0000000000249947 */ /* 0x000fea0003800000 */
[----:B-1----:R-:W0:Y:S01]  /*0ff0*/  LDC.64 R8, c[0x0][0x3a0] ;  /* 0x0000e800ff087b82 */ /* 0x002e220000000a00 */
[C---:B------:R-:W-:Y:S02]  /*1000*/  IADD3 R11, PT, PT, R5.reuse, UR14, RZ ;  /* 0x0000000e050b7c10 */ /* 0x040fe4000fffe0ff */
[----:B------:R-:W-:Y:S02]  /*1010*/  PLOP3.LUT P0, PT, PT, PT, PT, 0x8, 0x80 ;  /* 0x000000000080781c */ /* 0x000fe40003f0e170 */
[----:B------:R-:W-:Y:S01]  /*1020*/  IADD3 R16, PT, PT, R16, 0x2, RZ ;  /* 0x0000000210107810 */ /* 0x000fe20007ffe0ff */
[----:B0-----:R-:W-:Y:S01]  /*1030*/  IMAD.WIDE R6, R5, 0x2, R8 ;  /* 0x0000000205067825 */ /* 0x001fe200078e0208 */
[----:B------:R-:W-:-:S03]  /*1040*/  IADD3 R5, PT, PT, R11, UR14, RZ ;  /* 0x0000000e0b057c10 */ /* 0x000fc6000fffe0ff */
[----:B------:R-:W-:Y:S01]  /*1050*/  IMAD.WIDE R8, R11, 0x2, R8 ;  /* 0x000000020b087825 */ /* 0x000fe200078e0208 */
[----:B------:R0:W-:Y:S04]  /*1060*/  STG.E.64 desc[UR20][R6.64], RZ ;  /* 0x000000ff06007986 */ /* 0x0001e8000c101b14 */
[----:B------:R0:W-:Y:S02]  /*1070*/  STG.E.64 desc[UR20][R8.64], RZ ;  /* 0x000000ff08007986 */ /* 0x0001e4000c101b14 */
.L_x_4166:
[----:B------:R-:W-:-:S13]  /*1080*/  ISETP.NE.OR P0, PT, R16, RZ, P0 ;  /* 0x000000ff1000720c */ /* 0x000fda0000705670 */
[----:B------:R-:W-:Y:S05]  /*1090*/  @!P0 BRA `(.L_x_4162) ;  /* 0x00000000001c8947 */ /* 0x000fea0003800000 */
.L_x_4163:
[----:B01----:R-:W0:Y:S02]  /*10a0*/  LDC.64 R6, c[0x0][0x3a0] ;  /* 0x0000e800ff067b82 */ /* 0x003e240000000a00 */
.L_x_4167:
[C---:B0-----:R-:W-:Y:S01]  /*10b0*/  IMAD.WIDE R8, R5.reuse, 0x2, R6 ;  /* 0x0000000205087825 */ /* 0x041fe200078e0206 */
[----:B------:R-:W-:Y:S02]  /*10c0*/  IADD3 R16, PT, PT, R16, 0x1, RZ ;  /* 0x0000000110107810 */ /* 0x000fe40007ffe0ff */
[----:B------:R-:W-:Y:S02]  /*10d0*/  IADD3 R5, PT, PT, R5, UR14, RZ ;  /* 0x0000000e05057c10 */ /* 0x000fe4000fffe0ff */
[----:B------:R2:W-:Y:S01]  /*10e0*/  STG.E.64 desc[UR20][R8.64], RZ ;  /* 0x000000ff08007986 */ /* 0x0005e2000c101b14 */
[----:B------:R-:W-:-:S13]  /*10f0*/  ISETP.NE.AND P0, PT, R16, RZ, PT ;  /* 0x000000ff1000720c */ /* 0x000fda0003f05270 */
[----:B--2---:R-:W-:Y:S05]  /*1100*/  @P0 BRA `(.L_x_4167) ;  /* 0xfffffffc00e80947 */ /* 0x004fea000383ffff */
.L_x_4162:
        /* <DEDUP_REMOVED lines=33> */
.L_x_4169:
        /* <DEDUP_REMOVED lines=45> */
.L_x_4168:
[----:B------:R-:W-:Y:S01]  /*15f0*/  UISETP.GT.AND UP4, UPT, UR9, UR17, UPT ;  /* 0x000000110900728c */ /* 0x000fe2000bf84270 */
[----:B------:R-:W-:Y:S01]  /*1600*/  UMOV UR4, URZ ;  /* 0x000000ff00047c82 */ /* 0x000fe20008000000 */
[----:B------:R-:W-:Y:S01]  /*1610*/  UMOV UR6, URZ ;  /* 0x000000ff00067c82 */ /* 0x000fe20008000000 */
[----:B------:R-:W-:Y:S01]  /*1620*/  UMOV UR7, URZ ;  /* 0x000000ff00077c82 */ /* 0x000fe20008000000 */
[----:B------:R-:W-:-:S05]  /*1630*/  UMOV UR8, URZ ;  /* 0x000000ff00087c82 */ /* 0x000fca0008000000 */
        /* <DEDUP_REMOVED lines=9> */
.L_x_4170:
        /* <DEDUP_REMOVED lines=9> */
.L_x_4171:
        /* <DEDUP_REMOVED lines=9> */
.L_x_4172:
        /* <DEDUP_REMOVED lines=9> */
.L_x_4173:
        /* <DEDUP_REMOVED lines=9> */
.L_x_4174:
[----:B------:R-:W-:Y:S01]  /*1910*/  VIMNMX R0, PT, PT, R0, UR17, PT ;  /* 0x0000001100007c48 */ /* 0x000fe2000bfe0100 */
[----:B------:R-:W-:Y:S01]  /*1920*/  ULEA UR5, UR19, UR5, 0x3 ;  /* 0x0000000513057291 */ /* 0x000fe2000f8e18ff */
[----:B------:R-:W-:Y:S02]  /*1930*/  PRMT R29, RZ, 0x5410, RZ ;  /* 0x00005410ff1d7816 */ /* 0x000fe400000000ff */
[----:B------:R-:W-:Y:S01]  /*1940*/  ISETP.GT.AND P0, PT, R0, UR9, PT ;  /* 0x0000000900007c0c */ /* 0x000fe2000bf04270 */
[----:B------:R-:W-:Y:S01]  /*1950*/  UIADD3 UR4, UPT, UPT, UR6, UR5, UR4 ;  /* 0x0000000506047290 */ /* 0x000fe2000fffe004 */
[----:B------:R-:W-:Y:S02]  /*1960*/  PRMT R28, RZ, 0x5410, RZ ;  /* 0x00005410ff1c7816 */ /* 0x000fe400000000ff */
[----:B------:R-:W-:Y:S01]  /*1970*/  PRMT R27, RZ, 0x5410, RZ ;  /* 0x00005410ff1b7816 */ /* 0x000fe200000000ff */
[----:B------:R-:W-:Y:S01]  /*1980*/  UIADD3 UR4, UPT, UPT, UR8, UR4, UR7 ;  /* 0x0000000408047290 */ /* 0x000fe2000fffe007 */
[----:B------:R-:W-:-:S03]  /*1990*/  PRMT R26, RZ, 0x5410, RZ ;  /* 0x00005410ff1a7816 */ /* 0x000fc600000000ff */
[----:B------:R-:W-:-:S04]  /*19a0*/  UIMAD UR5, UR4, UR14, URZ ;  /* 0x0000000e040572a4 */ /* 0x000fc8000f8e02ff */
[----:B------:R-:W-:Y:S08]  /*19b0*/  @!P0 BRA `(.L_x_4175) ;  /* 0x0000004c00248947 */ /* 0x000ff00003800000 */
[----:B------:R-:W-:Y:S01]  /*19c0*/  MOV R6, UR12 ;  /* 0x0000000c00067c02 */ /* 0x000fe20008000f00 */
[----:B------:R-:W2:Y:S01]  /*19d0*/  LDL.64 R8, [R1] ;  /* 0x0000000001087983 */ /* 0x000ea20000100a00 */
[----:B------:R-:W-:Y:S01]  /*19e0*/  MOV R7, UR13 ;  /* 0x0000000d00077c02 */ /* 0x000fe20008000f00 */
[----:B------:R-:W0:Y:S01]  /*19f0*/  S2UR UR7, SR_CgaCtaId ;  /* 0x00000000000779c3 */ /* 0x000e220000008800 */
[----:B------:R-:W1:Y:S03]  /*1a00*/  LDCU.64 UR12, c[0x0][0x388] ;  /* 0x00007100ff0c77ac */ /* 0x000e660008000a00 */
[----:B------:R-:W3:Y:S01]  /*1a10*/  LDG.E.U16.CONSTANT R6, desc[UR20][R6.64+0x2] ;  /* 0x0000021406067981 */ /* 0x000ee2000c1e9500 */
[----:B------:R-:W-:Y:S02]  /*1a20*/  USHF.R.S32.HI UR8, URZ, 0x1f, UR5 ;  /* 0x0000001fff087899 */ /* 0x000fe40008011405 */
[----:B------:R-:W-:Y:S01]  /*1a30*/  IADD3 R0, P0, PT, R4, UR5, RZ ;  /* 0x0000000504007c10 */ /* 0x000fe2000ff1e0ff */
[----:B------:R-:W-:Y:S01]  /*1a40*/  UISETP.LT.AND UP0, UPT, UR15, UR17, UPT ;  /* 0x000000110f00728c */ /* 0x000fe2000bf01270 */
[----:B------:R-:W-:Y:S01]  /*1a50*/  PRMT R2, R30, 0x9910, RZ ;  /* 0x000099101e027816 */ /* 0x000fe200000000ff */
[----:B------:R-:W-:Y:S01]  /*1a60*/  UIMAD.WIDE.U32 UR10, UR16, 0x100, UR10 ;  /* 0x00000100100a78a5 */ /* 0x000fe2000f8e000a */
[----:B------:R-:W-:Y:S01]  /*1a70*/  LEA.HI.X.SX32 R5, R4, UR8, 0x1, P0 ;  /* 0x0000000804057c11 */ /* 0x000fe200080f0eff */
[----:B------:R-:W-:Y:S01]  /*1a80*/  UMOV UR6, 0x400 ;  /* 0x0000040000067882 */ /* 0x000fe20000000000 */
[----:B------:R-:W-:Y:S01]  /*1a90*/  ISETP.NE.AND P0, PT, R2, RZ, PT ;  /* 0x000000ff0200720c */ /* 0x000fe20003f05270 */
[----:B------:R-:W-:Y:S01]  /*1aa0*/  USEL UR15, UR15, UR17, UP0 ;  /* 0x000000110f0f7287 */ /* 0x000fe20008000000 */
[----:B------:R-:W-:Y:S01]  /*1ab0*/  PRMT R29, R29, 0x5410, RZ ;  /* 0x000054101d1d7816 */ /* 0x000fe200000000ff */
[----:B------:R-:W-:Y:S01]  /*1ac0*/  UIADD3 UR10, UP0, UPT, UR10, 0x2, URZ ;  /* 0x000000020a0a7890 */ /* 0x000fe2000ff1e0ff */
[----:B------:R-:W4:Y:S01]  /*1ad0*/  LDCU UR14, c[0x0][0x3ac] ;  /* 0x00007580ff0e77ac */ /* 0x000f220008000800 */
[----:B-1----:R-:W-:-:S02]  /*1ae0*/  LEA R4, P1, R0, UR12, 0x2 ;  /* 0x0000000c00047c11 */ /* 0x002fc4000f8210ff */
[----:B------:R-:W-:Y:S02]  /*1af0*/  ISETP.EQ.OR P0, PT, R3, 0x1, !P0 ;  /* 0x000000010300780c */ /* 0x000fe40004702670 */
[----:B------:R-:W-:Y:S01]  /*1b00*/  LEA.HI.X R5, R0, UR13, R5, 0x2, P1 ;  /* 0x0000000d00057c11 */ /* 0x000fe200088f1405 */
[----:B0-----:R-:W-:Y:S02]  /*1b10*/  ULEA UR6, UR7, UR6, 0x18 ;  /* 0x0000000607067291 */ /* 0x001fe4000f8ec0ff */
[----:B------:R-:W-:Y:S02]  /*1b20*/  UIADD3.X UR11, UPT, UPT, URZ, UR11, URZ, UP0, !UPT ;  /* 0x0000000bff0b7290 */ /* 0x000fe400087fe4ff */
[----:B------:R-:W-:Y:S01]  /*1b30*/  UIADD3 UR8, UPT, UPT, UR6, 0x80, URZ ;  /* 0x0000008006087890 */ /* 0x000fe2000fffe0ff */
[----:B---3--:R-:W-:Y:S02]  /*1b40*/  R2UR UR4, R6 ;  /* 0x00000000060472ca */ /* 0x008fe400000e0000 */
[----:B--2---:R-:W-:-:S02]  /*1b50*/  PRMT R13, R8, 0x5432, R8 ;  /* 0x00005432080d7816 */ /* 0x004fc40000000008 */
[----:B------:R-:W-:-:S09]  /*1b60*/  PRMT R12, R9, 0x5432, R9 ;  /* 0x00005432090c7816 */ /* 0x000fd20000000009 */
[----:B------:R-:W-:-:S03]  /*1b70*/  UIADD3 UR5, UPT, UPT, UR9, UR4, URZ ;  /* 0x0000000409057290 */ /* 0x000fc6000fffe0ff */
[----:B----4-:R-:W-:-:S09]  /*1b80*/  UMOV UR4, URZ ;  /* 0x000000ff00047c82 */ /* 0x010fd20008000000 */
.L_x_4184:
[----:B------:R-:W-:Y:S02]  /*1b90*/  MOV R2, R4 ;  /* 0x0000000400027202 */ /* 0x000fe40000000f00 */
[----:B------:R-:W-:-:S05]  /*1ba0*/  MOV R3, R5 ;  /* 0x0000000500037202 */ /* 0x000fca0000000f00 */
[----:B------:R-:W2:Y:S01]  /*1bb0*/  LDG.E.128.CONSTANT R4, desc[UR20][R2.64] ;  /* 0x0000001402047981 */ /* 0x000ea2000c1e9d00 */
[----:B------:R-:W-:-:S05]  /*1bc0*/  MOV R25, UR14 ;  /* 0x0000000e00197c02 */ /* 0x000fca0008000f00 */
[----:B------:R-:W-:-:S05]  /*1bd0*/  IMAD.WIDE R24, R25, 0x4, R2 ;  /* 0x0000000419187825 */ /* 0x000fca00078e0202 */
[----:B------:R0:W3:Y:S01]  /*1be0*/  LDG.E.128.CONSTANT R8, desc[UR20][R24.64] ;  /* 0x0000001418087981 */ /* 0x0000e2000c1e9d00 */
        /* <DEDUP_REMOVED lines=8> */
[----:B------:R-:W4:Y:S01]  /*1c70*/  @!P1 LDL.64 R22, [UR6+0x8] ;  /* 0x00000806ff169983 */ /* 0x000f220008100a00 */
[----:B------:R-:W-:Y:S01]  /*1c80*/  UISETP.NE.AND UP1, UPT, UR22, URZ, UPT ;  /* 0x000000ff1600728c */ /* 0x000fe2000bf25270 */
[----:B------:R-:W-:-:S05]  /*1c90*/  MOV R49, UR14 ;  /* 0x0000000e00317c02 */ /* 0x000fca0008000f00 */
[----:B0-----:R-:W-:Y:S01]  /*1ca0*/  IMAD.WIDE R24, R49, 0x4, R24 ;  /* 0x0000000431187825 */ /* 0x001fe200078e0218 */
[----:B--2---:R-:W-:Y:S02]  /*1cb0*/  LOP3.LUT R2, R4, 0xff, RZ, 0xc0, !PT ;  /* 0x000000ff04027812 */ /* 0x004fe400078ec0ff */
[----:B-----5:R-:W-:Y:S02]  /*1cc0*/  LOP3.LUT R20, R7, 0xff, RZ, 0xc0, !PT ;  /* 0x000000ff07147812 */ /* 0x020fe400078ec0ff */
[----:B-1----:R-:W-:Y:S02]  /*1cd0*/  IADD3 R15, PT, PT, R2, -0x80, RZ ;  /* 0xffffff80020f7810 */ /* 0x002fe40007ffe0ff */
        /* <DEDUP_REMOVED lines=17> */
[----:B------:R-:W-:Y:S01]  /*1df0*/  SHF.R.U32.HI R45, RZ, 0x8, R10 ;  /* 0x00000008ff2d7819 */ /* 0x000fe2000001160a */
[----:B------:R-:W0:Y:S01]  /*1e00*/  I2F.F16 R19, R19 ;  /* 0x0000001300137306 */ /* 0x000e220000200c00 */
        /* <DEDUP_REMOVED lines=17> */
[----:B------:R-:W-:Y:S02]  /*1f20*/  LEA.HI R39, R9, 0xffffff80, RZ, 0x8 ;  /* 0xffffff8009277811 */ /* 0x000fe400078f40ff */
[----:B------:R-:W-:Y:S01]  /*1f30*/  LEA.HI R37, R11, 0xffffff80, RZ, 0x8 ;  /* 0xffffff800b257811 */ /* 0x000fe200078f40ff */
[----:B------:R4:W0:Y:S01]  /*1f40*/  I2F.F16 R41, R7 ;  /* 0x0000000700297306 */ /* 0x0008220000200c00 */
[----:B-1----:R-:W-:Y:S02]  /*1f50*/  LOP3.LUT R6, R8, 0xff, RZ, 0xc0, !PT ;  /* 0x000000ff08067812 */ /* 0x002fe400078ec0ff */
[----:B------:R-:W-:Y:S02]  /*1f60*/  LOP3.LUT R4, R4, 0xff, RZ, 0xc0, !PT ;  /* 0x000000ff04047812 */ /* 0x000fe400078ec0ff */
[----:B------:R-:W-:-:S02]  /*1f70*/  IADD3 R6, PT, PT, R6, -0x80, RZ ;  /* 0xffffff8006067810 */ /* 0x000fc40007ffe0ff */
[----:B------:R-:W-:Y:S01]  /*1f80*/  LOP3.LUT R21, R21, 0xff, RZ, 0xc0, !PT ;  /* 0x000000ff15157812 */ /* 0x000fe200078ec0ff */
[----:B------:R1:W0:Y:S01]  /*1f90*/  I2F.F16 R42, R33 ;  /* 0x00000021002a7306 */ /* 0x0002220000200c00 */
[----:B----4-:R-:W-:Y:S02]  /*1fa0*/  LOP3.LUT R7, R9, 0xff, RZ, 0xc0, !PT ;  /* 0x000000ff09077812 */ /* 0x010fe400078ec0ff */
[----:B------:R-:W-:Y:S02]  /*1fb0*/  LOP3.LUT R5, R5, 0xff, RZ, 0xc0, !PT ;  /* 0x000000ff05057812 */ /* 0x000fe400078ec0ff */
[----:B------:R-:W-:Y:S02]  /*1fc0*/  IADD3 R35, PT, PT, R7, -0x80, RZ ;  /* 0xffffff8007237810 */ /* 0x000fe40007ffe0ff */
[----:B------:R-:W-:Y:S01]  /*1fd0*/  LOP3.LUT R7, R10, 0xff, RZ, 0xc0, !PT ;  /* 0x000000ff0a077812 */ /* 0x000fe200078ec0ff */
[----:B------:R4:W0:Y:S01]  /*1fe0*/  I2F.F16 R36, R6 ;  /* 0x0000000600247306 */ /* 0x0008220000200c00 */
[----:B------:R-:W-:-:S02]  /*1ff0*/  SHF.R.U32.HI R10, RZ, 0x10, R10 ;  /* 0x00000010ff0a7819 */ /* 0x000fc4000001160a */
[----:B------:R-:W-:Y:S02]  /*2000*/  IADD3 R34, PT, PT, R7, -0x80, RZ ;  /* 0xffffff8007227810 */ /* 0x000fe40007ffe0ff */
[--C-:B------:R-:W-:Y:S02]  /*2010*/  SHF.R.U32.HI R7, RZ, 0x8, R8.reuse ;  /* 0x00000008ff077819 */ /* 0x100fe40000011608 */
[----:B------:R-:W-:Y:S01]  /*2020*/  SHF.R.U32.HI R8, RZ, 0x10, R8 ;  /* 0x00000010ff087819 */ /* 0x000fe20000011608 */
[----:B------:R-:W0:Y:S01]  /*2030*/  I2F.F16 R16, R16 ;  /* 0x0000001000107306 */ /* 0x000e220000200c00 */
[----:B------:R-:W-:Y:S02]  /*2040*/  LOP3.LUT R7, R7, 0xff, RZ, 0xc0, !PT ;  /* 0x000000ff07077812 */ /* 0x000fe400078ec0ff */
[----:B------:R-:W-:Y:S02]  /*2050*/  LOP3.LUT R8, R8, 0xff, RZ, 0xc0, !PT ;  /* 0x000000ff08087812 */ /* 0x000fe400078ec0ff */
[----:B-1----:R-:W-:-:S02]  /*2060*/  LOP3.LUT R33, R11, 0xff, RZ, 0xc0, !PT ;  /* 0x000000ff0b217812 */ /* 0x002fc400078ec0ff */
[----:B------:R-:W-:Y:S01]  /*2070*/  IADD3 R8, PT, PT, R8, -0x80, RZ ;  /* 0xffffff8008087810 */ /* 0x000fe20007ffe0ff */
[----:B------:R-:W1:Y:S01]  /*2080*/  I2F.F16 R3, R3 ;  /* 0x0000000300037306 */ /* 0x000e620000200c00 */
[----:B------:R-:W-:Y:S02]  /*2090*/  IADD3 R7, PT, PT, R7, -0x80, RZ ;  /* 0xffffff8007077810 */ /* 0x000fe40007ffe0ff */
[--C-:B----4-:R-:W-:Y:S02]  /*20a0*/  SHF.R.U32.HI R6, RZ, 0x8, R9.reuse ;  /* 0x00000008ff067819 */ /* 0x110fe40000011609 */
[----:B------:R-:W-:Y:S02]  /*20b0*/  SHF.R.U32.HI R9, RZ, 0x10, R9 ;  /* 0x00000010ff097819 */ /* 0x000fe40000011609 */
[----:B------:R-:W-:Y:S01]  /*20c0*/  LOP3.LUT R10, R10, 0xff, RZ, 0xc0, !PT ;  /* 0x000000ff0a0a7812 */ /* 0x000fe200078ec0ff */
[----:B------:R4:W0:Y:S01]  /*20d0*/  I2F.F16 R43, R8 ;  /* 0x00000008002b7306 */ /* 0x0008220000200c00 */
[----:B------:R-:W-:-:S02]  /*20e0*/  @!P1 R2UR UR7, R0 ;  /* 0x00000000000792ca */ /* 0x000fc400000e0000 */
[----:B------:R-:W-:Y:S02]  /*20f0*/  LOP3.LUT R6, R6, 0xff, RZ, 0xc0, !PT ;  /* 0x000000ff06067812 */ /* 0x000fe400078ec0ff */
[----:B------:R-:W-:Y:S02]  /*2100*/  LOP3.LUT R9, R9, 0xff, RZ, 0xc0, !PT ;  /* 0x000000ff09097812 */ /* 0x000fe400078ec0ff */
[----:B------:R-:W-:Y:S01]  /*2110*/  IADD3 R20, PT, PT, R20, -0x80, RZ ;  /* 0xffffff8014147810 */ /* 0x000fe20007ffe0ff */
[----:B------:R3:W0:Y:S01]  /*2120*/  I2F.F16 R44, R7 ;  /* 0x00000007002c7306 */ /* 0x0006220000200c00 */
[--C-:B----4-:R-:W-:Y:S02]  /*2130*/  SHF.R.U32.HI R8, RZ, 0x8, R11.reuse ;  /* 0x00000008ff087819 */ /* 0x110fe4000001160b */
[----:B------:R-:W-:Y:S02]  /*2140*/  SHF.R.U32.HI R11, RZ, 0x10, R11 ;  /* 0x00000010ff0b7819 */ /* 0x000fe4000001160b */
[----:B------:R-:W-:-:S02]  /*2150*/  LOP3.LUT R8, R8, 0xff, RZ, 0xc0, !PT ;  /* 0x000000ff08087812 */ /* 0x000fc400078ec0ff */
[----:B------:R-:W-:Y:S01]  /*2160*/  LOP3.LUT R0, R11, 0xff, RZ, 0xc0, !PT ;  /* 0x000000ff0b007812 */ /* 0x000fe200078ec0ff */
[----:B------:R-:W4:Y:S01]  /*2170*/  I2F.F16 R20, R20 ;  /* 0x0000001400147306 */ /* 0x000f220000200c00 */
[----:B---3--:R-:W-:Y:S02]  /*2180*/  LOP3.LUT R7, R45, 0xff, RZ, 0xc0, !PT ;  /* 0x000000ff2d077812 */ /* 0x008fe400078ec0ff */
[----:B------:R-:W-:Y:S02]  /*2190*/  IADD3 R4, PT, PT, R4, -0x80, RZ ;  /* 0xffffff8004047810 */ /* 0x000fe40007ffe0ff */
[----:B------:R-:W-:Y:S02]  /*21a0*/  IADD3 R21, PT, PT, R21, -0x80, RZ ;  /* 0xffffff8015157810 */ /* 0x000fe40007ffe0ff */
[----:B------:R-:W-:Y:S01]  /*21b0*/  IADD3 R5, PT, PT, R5, -0x80, RZ ;  /* 0xffffff8005057810 */ /* 0x000fe20007ffe0ff */
[----:B------:R-:W3:Y:S01]  /*21c0*/  I2F.F16 R32, R32 ;  /* 0x0000002000207306 */ /* 0x000ee20000200c00 */
[----:B------:R-:W-:-:S02]  /*21d0*/  IADD3 R33, PT, PT, R33, -0x80, RZ ;  /* 0xffffff8021217810 */ /* 0x000fc40007ffe0ff */
[----:B------:R-:W-:Y:S02]  /*21e0*/  IADD3 R10, PT, PT, R10, -0x80, RZ ;  /* 0xffffff800a0a7810 */ /* 0x000fe40007ffe0ff */
[----:B------:R-:W-:Y:S02]  /*21f0*/  @!P1 PRMT R13, R13, 0x5410, R22 ;  /* 0x000054100d0d9816 */ /* 0x000fe40000000016 */
[----:B------:R-:W-:Y:S01]  /*2200*/  IADD3 R6, PT, PT, R6, -0x80, RZ ;  /* 0xffffff8006067810 */ /* 0x000fe20007ffe0ff */
[----:B------:R-:W0:Y:S01]  /*2210*/  I2F.F16 R4, R4 ;  /* 0x0000000400047306 */ /* 0x000e220000200c00 */
[----:B------:R-:W-:Y:S02]  /*2220*/  IADD3 R9, PT, PT, R9, -0x80, RZ ;  /* 0xffffff8009097810 */ /* 0x000fe40007ffe0ff */
[----:B------:R-:W-:Y:S02]  /*2230*/  IADD3 R7, PT, PT, R7, -0x80, RZ ;  /* 0xffffff8007077810 */ /* 0x000fe40007ffe0ff */
[----:B------:R-:W-:-:S02]  /*2240*/  IADD3 R8, PT, PT, R8, -0x80, RZ ;  /* 0xffffff8008087810 */ /* 0x000fc40007ffe0ff */
[----:B------:R-:W-:Y:S01]  /*2250*/  IADD3 R0, PT, PT, R0, -0x80, RZ ;  /* 0xffffff8000007810 */ /* 0x000fe20007ffe0ff */
[----:B------:R-:W0:Y:S01]  /*2260*/  I2F.F16 R21, R21 ;  /* 0x0000001500157306 */ /* 0x000e220000200c00 */
[----:B------:R-:W-:Y:S02]  /*2270*/  @!P1 PRMT R13, R22, 0x7632, R13 ;  /* 0x00007632160d9816 */ /* 0x000fe4000000000d */
[----:B------:R-:W-:-:S04]  /*2280*/  @!P1 PRMT R12, R12, 0x5410, R23 ;  /* 0x000054100c0c9816 */ /* 0x000fc80000000017 */
[----:B------:R-:W-:Y:S01]  /*2290*/  @!P1 PRMT R12, R23, 0x7632, R12 ;  /* 0x00007632170c9816 */ /* 0x000fe2000000000c */
        /* <DEDUP_REMOVED lines=24> */
[----:B-1----:R-:W-:-:S03]  /*2420*/  HADD2.F32 R52, -RZ, R9.H1_H1 ;  /* 0x30000009ff347230 */ /* 0x002fc60000004100 */
        /* <DEDUP_REMOVED lines=11> */
[----:B------:R-:W-:-:S03]  /*24e0*/  HADD2.F32 R50, -RZ, R43.H0_H0 ;  /* 0x2000002bff327230 */ /* 0x000fc60000004100 */
[----:B------:R-:W-:Y:S01]  /*24f0*/  FFMA.FTZ R51, R8, R49, R51 ;  /* 0x0000003108337223 */ /* 0x000fe20000010033 */
[----:B------:R-:W-:Y:S02]  /*2500*/  HADD2.F32 R8, -RZ, R9.H0_H0 ;  /* 0x20000009ff087230 */ /* 0x000fe40000004100 */
        /* <DEDUP_REMOVED lines=8> */
[----:B------:R-:W-:Y:S01]  /*2590*/  F2FP.F16.F32.PACK_AB R9, RZ, R9 ;  /* 0x00000009ff09723e */ /* 0x000fe200000000ff */
[----:B------:R-:W-:Y:S01]  /*25a0*/  FFMA.FTZ R53, R23, R53, R50 ;  /* 0x0000003517357223 */ /* 0x000fe20000010032 */
[----:B------:R-:W-:-:S03]  /*25b0*/  HADD2.F32 R50, -RZ, R18.H0_H0 ;  /* 0x20000012ff327230 */ /* 0x000fc60000004100 */
[----:B------:R-:W-:Y:S01]  /*25c0*/  FFMA.FTZ R51, R6, R51, R53 ;  /* 0x0000003306337223 */ /* 0x000fe20000010035 */
[----:B------:R-:W-:-:S03]  /*25d0*/  HADD2.F32 R53, -RZ, R46.H0_H0 ;  /* 0x2000002eff357230 */ /* 0x000fc60000004100 */
[----:B------:R-:W-:Y:S01]  /*25e0*/  FFMA.FTZ R51, R48, R50, R51 ;  /* 0x0000003230337223 */ /* 0x000fe20000010033 */
[----:B------:R-:W-:-:S05]  /*25f0*/  HADD2.F32 R50, -RZ, R35.H0_H0 ;  /* 0x20000023ff327230 */ /* 0x000fca0000004100 */
[----:B------:R-:W-:Y:S01]  /*2600*/  FFMA.FTZ R50, R7, R50, R51 ;  /* 0x0000003207327223 */ /* 0x000fe20000010033 */
[----:B------:R-:W-:-:S03]  /*2610*/  HADD2.F32 R51, -RZ, R45.H0_H0 ;  /* 0x2000002dff337230 */ /* 0x000fc60000004100 */
[----:B------:R-:W-:Y:S01]  /*2620*/  FFMA.FTZ R53, R49, R53, R50 ;  /* 0x0000003531357223 */ /* 0x000fe20000010032 */
[----:B------:R-:W-:-:S03]  /*2630*/  HADD2.F32 R50, -RZ, R39.H0_H0 ;  /* 0x20000027ff327230 */ /* 0x000fc60000004100 */
[----:B------:R-:W-:-:S04]  /*2640*/  FFMA.FTZ R51, R8, R51, R53 ;  /* 0x0000003308337223 */ /* 0x000fc80000010035 */
[----:B------:R-:W-:Y:S01]  /*2650*/  FFMA.FTZ R50, R52, R50, R51 ;  /* 0x0000003234327223 */ /* 0x000fe20000010033 */
[----:B------:R-:W-:-:S05]  /*2660*/  HADD2.F32 R51, -RZ, R13.H0_H0 ;  /* 0x2000000dff337230 */ /* 0x000fca0000004100 */
[----:B------:R-:W-:Y:S01]  /*2670*/  FMUL.FTZ R50, R50, R51 ;  /* 0x0000003332327220 */ /* 0x000fe20000410000 */
[----:B------:R-:W-:-:S04]  /*2680*/  HADD2.F32 R51, -RZ, R3.H0_H0 ;  /* 0x20000003ff337230 */ /* 0x000fc80000004100 */
[----:B------:R-:W-:-:S04]  /*2690*/  F2FP.F16.F32.PACK_AB R50, RZ, R50 ;  /* 0x00000032ff32723e */ /* 0x000fc800000000ff */
[----:B------:R-:W-:Y:S01]  /*26a0*/  PRMT R9, R9, 0x5410, R50 ;  /* 0x0000541009097816 */ /* 0x000fe20000000032 */
[----:B------:R-:W-:Y:S01]  /*26b0*/  FFMA.FTZ R50, R0, R51, RZ ;  /* 0x0000003300327223 */ /* 0x000fe200000100ff */
[----:B------:R-:W-:-:S03]  /*26c0*/  HADD2.F32 R51, -RZ, R42.H0_H0 ;  /* 0x2000002aff337230 */ /* 0x000fc60000004100 */
[----:B------:R-:W-:Y:S02]  /*26d0*/  HFMA2 R26, R9, 1, 1, R26 ;  /* 0x3c003c00091a7831 */ /* 0x000fe4000000001a */
[----:B------:R-:W-:-:S05]  /*26e0*/  HADD2.F32 R9, -RZ, R2.H0_H0 ;  /* 0x20000002ff097230 */ /* 0x000fca0000004100 */
        /* <DEDUP_REMOVED lines=18> */
[----:B------:R-:W-:-:S05]  /*2810*/  HADD2.F32 R0, -RZ, R47.H0_H0 ;  /* 0x2000002fff007230 */ /* 0x000fca0000004100 */
[C---:B------:R-:W-:Y:S01]  /*2820*/  FFMA.FTZ R7, R49.reuse, R0, R6 ;  /* 0x0000000031077223 */ /* 0x040fe20000010006 */
[----:B------:R-:W-:Y:S02]  /*2830*/  HADD2.F32 R0, -RZ, R10.H0_H0 ;  /* 0x2000000aff007230 */ /* 0x000fe40000004100 */
[----:B------:R-:W-:Y:S01]  /*2840*/  FFMA.FTZ R49, R49, R48, R9 ;  /* 0x0000003031317223 */ /* 0x000fe20000010009 */
[----:B------:R-:W-:Y:S02]  /*2850*/  HADD2.F32 R6, -RZ, R22.H0_H0 ;  /* 0x20000016ff067230 */ /* 0x000fe40000004100 */
[C---:B------:R-:W-:Y:S01]  /*2860*/  FFMA.FTZ R9, R8.reuse, R0, R7 ;  /* 0x0000000008097223 */ /* 0x040fe20000010007 */
[----:B------:R-:W-:Y:S02]  /*2870*/  HADD2.F32 R7, -RZ, R38.H0_H0 ;  /* 0x20000026ff077230 */ /* 0x000fe40000004100 */
[----:B------:R-:W-:Y:S01]  /*2880*/  FFMA.FTZ R6, R8, R6, R49 ;  /* 0x0000000608067223 */ /* 0x000fe20000010031 */
[----:B------:R-:W-:-:S02]  /*2890*/  HADD2.F32 R0, -RZ, R12.H1_H1 ;  /* 0x3000000cff007230 */ /* 0x000fc40000004100 */
[C---:B------:R-:W-:Y:S01]  /*28a0*/  FFMA.FTZ R7, R52.reuse, R7, R9 ;  /* 0x0000000734077223 */ /* 0x040fe20000010009 */
        /* <DEDUP_REMOVED lines=8> */
.L_x_4176:
[----:B------:R-:W-:Y:S05]  /*2930*/  @P0 BRA `(.L_x_4177) ;  /* 0x0000000400680947 */ /* 0x000fea0003800000 */
        /* <DEDUP_REMOVED lines=90> */
.L_x_4177:
[----:B0-----:R-:W2:Y:S01]  /*2ee0*/  LDG.E.128.CONSTANT R4, desc[UR20][R24.64] ;  /* 0x0000001418047981 */ /* 0x001ea2000c1e9d00 */
[----:B------:R-:W-:-:S05]  /*2ef0*/  MOV R49, UR14 ;  /* 0x0000000e00317c02 */ /* 0x000fca0008000f00 */
        /* <DEDUP_REMOVED lines=8> */
[--C-:B------:R-:W-:Y:S02]  /*2f80*/  SHF.R.U32.HI R24, RZ, 0x8, R5.reuse ;  /* 0x00000008ff187819 */ /* 0x100fe40000011605 */
        /* <DEDUP_REMOVED lines=11> */
[----:B------:R-:W-:Y:S01]  /*3040*/  LOP3.LUT R3, R6, 0xff, RZ, 0xc0, !PT ;  /* 0x000000ff06037812 */ /* 0x000fe200078ec0ff */
[----:B------:R4:W0:Y:S01]  /*3050*/  I2F.F16 R32, R0 ;  /* 0x0000000000207306 */ /* 0x0008220000200c00 */
[----:B------:R-:W-:-:S02]  /*3060*/  SHF.R.U32.HI R25, RZ, 0x8, R6 ;  /* 0x00000008ff197819 */ /* 0x000fc40000011606 */
[----:B------:R-:W-:Y:S02]  /*3070*/  SHF.R.U32.HI R6, RZ, 0x10, R6 ;  /* 0x00000010ff067819 */ /* 0x000fe40000011606 */
[----:B------:R-:W-:Y:S02]  /*3080*/  IADD3 R5, PT, PT, R5, -0x80, RZ ;  /* 0xffffff8005057810 */ /* 0x000fe40007ffe0ff */
[----:B------:R-:W-:Y:S01]  /*3090*/  LOP3.LUT R6, R6, 0xff, RZ, 0xc0, !PT ;  /* 0x000000ff06067812 */ /* 0x000fe200078ec0ff */
[----:B------:R3:W0:Y:S01]  /*30a0*/  I2F.F16 R31, R4 ;  /* 0x00000004001f7306 */ /* 0x0006220000200c00 */
[----:B----4-:R-:W-:Y:S02]  /*30b0*/  SHF.R.U32.HI R0, RZ, 0x8, R7 ;  /* 0x00000008ff007819 */ /* 0x010fe40000011607 */
[----:B------:R-:W-:Y:S02]  /*30c0*/  IADD3 R2, PT, PT, R2, -0x80, RZ ;  /* 0xffffff8002027810 */ /* 0x000fe40007ffe0ff */
[----:B------:R-:W-:-:S02]  /*30d0*/  LOP3.LUT R0, R0, 0xff, RZ, 0xc0, !PT ;  /* 0x000000ff00007812 */ /* 0x000fc400078ec0ff */
[----:B------:R-:W-:Y:S01]  /*30e0*/  IADD3 R6, PT, PT, R6, -0x80, RZ ;  /* 0xffffff8006067810 */ /* 0x000fe20007ffe0ff */
[----:B------:R4:W0:Y:S01]  /*30f0*/  I2F.F16 R33, R5 ;  /* 0x0000000500217306 */ /* 0x0008220000200c00 */
[----:B---3--:R-:W-:Y:S02]  /*3100*/  LOP3.LUT R4, R9, 0xff, RZ, 0xc0, !PT ;  /* 0x000000ff09047812 */ /* 0x008fe400078ec0ff */
[----:B------:R-:W-:Y:S02]  /*3110*/  IADD3 R42, PT, PT, R0, -0x80, RZ ;  /* 0xffffff80002a7810 */ /* 0x000fe40007ffe0ff */
[----:B------:R-:W-:Y:S02]  /*3120*/  IADD3 R39, PT, PT, R4, -0x80, RZ ;  /* 0xffffff8004277810 */ /* 0x000fe40007ffe0ff */
[----:B------:R-:W-:Y:S01]  /*3130*/  LOP3.LUT R4, R10, 0xff, RZ, 0xc0, !PT ;  /* 0x000000ff0a047812 */ /* 0x000fe200078ec0ff */
[----:B------:R3:W0:Y:S01]  /*3140*/  I2F.F16 R18, R2 ;  /* 0x0000000200127306 */ /* 0x0006220000200c00 */
[----:B------:R-:W-:-:S02]  /*3150*/  LOP3.LUT R0, R8, 0xff, RZ, 0xc0, !PT ;  /* 0x000000ff08007812 */ /* 0x000fc400078ec0ff */
[----:B------:R-:W-:Y:S02]  /*3160*/  IADD3 R38, PT, PT, R4, -0x80, RZ ;  /* 0xffffff8004267810 */ /* 0x000fe40007ffe0ff */
[----:B----4-:R-:W-:Y:S02]  /*3170*/  LOP3.LUT R5, R11, 0xff, RZ, 0xc0, !PT ;  /* 0x000000ff0b057812 */ /* 0x010fe400078ec0ff */
[----:B------:R-:W-:Y:S01]  /*3180*/  SHF.R.U32.HI R4, RZ, 0x8, R8 ;  /* 0x00000008ff047819 */ /* 0x000fe20000011608 */
[----:B------:R-:W4:Y:S01]  /*3190*/  I2F.F16 R35, R6 ;  /* 0x0000000600237306 */ /* 0x000f220000200c00 */
[----:B------:R-:W-:Y:S02]  /*31a0*/  IADD3 R0, PT, PT, R0, -0x80, RZ ;  /* 0xffffff8000007810 */ /* 0x000fe40007ffe0ff */
[----:B------:R-:W-:Y:S02]  /*31b0*/  IADD3 R17, PT, PT, R3, -0x80, RZ ;  /* 0xffffff8003117810 */ /* 0x000fe40007ffe0ff */
[----:B------:R-:W-:-:S02]  /*31c0*/  LOP3.LUT R3, R7, 0xff, RZ, 0xc0, !PT ;  /* 0x000000ff07037812 */ /* 0x000fc400078ec0ff */
[----:B------:R-:W-:Y:S01]  /*31d0*/  IADD3 R5, PT, PT, R5, -0x80, RZ ;  /* 0xffffff8005057810 */ /* 0x000fe20007ffe0ff */
[----:B------:R5:W0:Y:S01]  /*31e0*/  I2F.F16 R40, R0 ;  /* 0x0000000000287306 */ /* 0x000a220000200c00 */
[----:B------:R-:W-:Y:S02]  /*31f0*/  LOP3.LUT R4, R4, 0xff, RZ, 0xc0, !PT ;  /* 0x000000ff04047812 */ /* 0x000fe400078ec0ff */
[----:B------:R-:W-:Y:S02]  /*3200*/  LEA.HI R15, R8, 0xffffff80, RZ, 0x8 ;  /* 0xffffff80080f7811 */ /* 0x000fe400078f40ff */
[----:B------:R-:W-:Y:S02]  /*3210*/  LEA.HI R14, R9, 0xffffff80, RZ, 0x8 ;  /* 0xffffff80090e7811 */ /* 0x000fe400078f40ff */
[----:B---3--:R-:W-:Y:S01]  /*3220*/  LEA.HI R2, R11, 0xffffff80, RZ, 0x8 ;  /* 0xffffff800b027811 */ /* 0x008fe200078f40ff */
[----:B------:R3:W0:Y:S01]  /*3230*/  I2F.F16 R37, R5 ;  /* 0x0000000500257306 */ /* 0x0006220000200c00 */
[----:B-----5:R-:W-:-:S02]  /*3240*/  SHF.R.U32.HI R0, RZ, 0x8, R9 ;  /* 0x00000008ff007819 */ /* 0x020fc40000011609 */
[----:B------:R-:W-:Y:S02]  /*3250*/  SHF.R.U32.HI R6, RZ, 0x8, R11 ;  /* 0x00000008ff067819 */ /* 0x000fe4000001160b */
[----:B------:R-:W-:Y:S02]  /*3260*/  IADD3 R16, PT, PT, R3, -0x80, RZ ;  /* 0xffffff8003107810 */ /* 0x000fe40007ffe0ff */
[----:B------:R-:W-:Y:S01]  /*3270*/  SHF.R.U32.HI R8, RZ, 0x10, R8 ;  /* 0x00000010ff087819 */ /* 0x000fe20000011608 */
[----:B------:R-:W0:Y:S01]  /*3280*/  I2F.F16 R21, R21 ;  /* 0x0000001500157306 */ /* 0x000e220000200c00 */
[----:B------:R-:W-:Y:S02]  /*3290*/  SHF.R.U32.HI R9, RZ, 0x10, R9 ;  /* 0x00000010ff097819 */ /* 0x000fe40000011609 */
[----:B------:R-:W-:Y:S02]  /*32a0*/  SHF.R.U32.HI R11, RZ, 0x10, R11 ;  /* 0x00000010ff0b7819 */ /* 0x000fe4000001160b */
[----:B------:R-:W-:-:S02]  /*32b0*/  LEA.HI R20, R7, 0xffffff80, RZ, 0x8 ;  /* 0xffffff8007147811 */ /* 0x000fc400078f40ff */
[----:B------:R-:W-:Y:S01]  /*32c0*/  LEA.HI R3, R10, 0xffffff80, RZ, 0x8 ;  /* 0xffffff800a037811 */ /* 0x000fe200078f40ff */
[----:B------:R-:W0:Y:S01]  /*32d0*/  I2F.F16 R17, R17 ;  /* 0x0000001100117306 */ /* 0x000e220000200c00 */
[----:B------:R-:W-:Y:S02]  /*32e0*/  IADD3 R4, PT, PT, R4, -0x80, RZ ;  /* 0xffffff8004047810 */ /* 0x000fe40007ffe0ff */
[--C-:B---3--:R-:W-:Y:S02]  /*32f0*/  SHF.R.U32.HI R5, RZ, 0x8, R10.reuse ;  /* 0x00000008ff057819 */ /* 0x108fe4000001160a */
[----:B------:R-:W-:Y:S02]  /*3300*/  SHF.R.U32.HI R7, RZ, 0x10, R7 ;  /* 0x00000010ff077819 */ /* 0x000fe40000011607 */
        /* <DEDUP_REMOVED lines=9> */
[----:B---3--:R-:W-:-:S02]  /*33a0*/  LOP3.LUT R4, R10, 0xff, RZ, 0xc0, !PT ;  /* 0x000000ff0a047812 */ /* 0x008fc400078ec0ff */
[----:B------:R-:W-:Y:S01]  /*33b0*/  LOP3.LUT R6, R6, 0xff, RZ, 0xc0, !PT ;  /* 0x000000ff06067812 */ /* 0x000fe200078ec0ff */
[----:B------:R-:W3:Y:S01]  /*33c0*/  I2F.F16 R16, R16 ;  /* 0x0000001000107306 */ /* 0x000ee20000200c00 */
[----:B------:R-:W-:Y:S02]  /*33d0*/  IADD3 R8, PT, PT, R8, -0x80, RZ ;  /* 0xffffff8008087810 */ /* 0x000fe40007ffe0ff */
        /* <DEDUP_REMOVED lines=9> */
[----:B------:R-:W-:Y:S02]  /*3470*/  LOP3.LUT R25, R25, 0xff, RZ, 0xc0, !PT ;  /* 0x000000ff19197812 */ /* 0x000fe400078ec0ff */
        /* <DEDUP_REMOVED lines=19> */
[----:B-1----:R-:W-:Y:S01]  /*35b0*/  IMAD.WIDE R24, R25, 0x4, R48 ;  /* 0x0000000419187825 */ /* 0x002fe200078e0230 */
[----:B--234-:R-:W-:Y:S06]  /*35c0*/  BRA.U !UP1, `(.L_x_4178) ;  /* 0x0000000509687547 */ /* 0x01cfec000b800000 */
[----:B------:R-:W1:Y:S01]  /*35d0*/  LDS.64 R4, [UR8+-0x70] ;  /* 0xffff9008ff047984 */ /* 0x000e620008000a00 */
[----:B------:R-:W-:Y:S02]  /*35e0*/  HADD2.F32 R49, -RZ, R19.H0_H0 ;  /* 0x20000013ff317230 */ /* 0x000fe40000004100 */
[----:B0-----:R-:W-:Y:S01]  /*35f0*/  HADD2.F32 R48, -RZ, R31.H0_H0 ;  /* 0x2000001fff307230 */ /* 0x001fe20000004100 */
[----:B------:R-:W0:Y:S01]  /*3600*/  LDS.64 R6, [UR8+-0x68] ;  /* 0xffff9808ff067984 */ /* 0x000e220008000a00 */
[----:B------:R-:W-:Y:S02]  /*3610*/  HADD2.F32 R53, -RZ, R34.H0_H0 ;  /* 0x20000022ff357230 */ /* 0x000fe40000004100 */
[--C-:B-1----:R-:W-:Y:S02]  /*3620*/  HADD2.F32 R0, -RZ, R4.reuse.H0_H0 ;  /* 0x20000004ff007230 */ /* 0x102fe40000004100 */
[----:B------:R-:W-:Y:S02]  /*3630*/  HADD2.F32 R47, -RZ, R4.H1_H1 ;  /* 0x30000004ff2f7230 */ /* 0x000fe40000004100 */
[----:B------:R-:W-:-:S02]  /*3640*/  HADD2.F32 R4, -RZ, R32.H0_H0 ;  /* 0x20000020ff047230 */ /* 0x000fc40000004100 */
[----:B------:R-:W-:Y:S01]  /*3650*/  FFMA.FTZ R49, R49, R0, RZ ;  /* 0x0000000031317223 */ /* 0x000fe200000100ff */
[----:B0-----:R-:W-:-:S03]  /*3660*/  HADD2.F32 R52, -RZ, R7.H1_H1 ;  /* 0x30000007ff347230 */ /* 0x001fc60000004100 */
        /* <DEDUP_REMOVED lines=80> */
.L_x_4178:
        /* <DEDUP_REMOVED lines=25> */
[----:B------:R-:W-:Y:S01]  /*3d00*/  FFMA.FTZ R19, R34, R47, R49 ;  /* 0x0000002f22137223 */ /* 0x000fe20000010031 */
[----:B------:R-:W-:Y:S02]  /*3d10*/  HADD2.F32 R49, -RZ, R36.H0_H0 ;  /* 0x20000024ff317230 */ /* 0x000fe40000004100 */
[----:B------:R-:W-:Y:S02]  /*3d20*/  HADD2.F32 R0, -RZ, R5.H0_H0 ;  /* 0x20000005ff007230 */ /* 0x000fe40000004100 */
[----:B------:R-:W-:-:S02]  /*3d30*/  HADD2.F32 R32, -RZ, R33.H0_H0 ;  /* 0x20000021ff207230 */ /* 0x000fc40000004100 */
[----:B------:R-:W-:Y:S02]  /*3d40*/  HADD2.F32 R18, -RZ, R31.H0_H0 ;  /* 0x2000001fff127230 */ /* 0x000fe40000004100 */
[-C--:B------:R-:W-:Y:S01]  /*3d50*/  FFMA.FTZ R31, R49, R47.reuse, R4 ;  /* 0x0000002f311f7223 */ /* 0x080fe20000010004 */
        /* <DEDUP_REMOVED lines=60> */
.L_x_4179:
[----:B------:R-:W2:Y:S01]  /*4120*/  LDG.E.128.CONSTANT R4, desc[UR20][R24.64] ;  /* 0x0000001418047981 */ /* 0x000ea2000c1e9d00 */
[----:B0-----:R-:W-:-:S05]  /*4130*/  MOV R33, UR14 ;  /* 0x0000000e00217c02 */ /* 0x001fca0008000f00 */
        /* <DEDUP_REMOVED lines=20> */
[----:B------:R-:W-:Y:S01]  /*4280*/  SHF.R.U32.HI R5, RZ, 0x10, R5 ;  /* 0x00000010ff057819 */ /* 0x000fe20000011605 */
[----:B------:R4:W0:Y:S01]  /*4290*/  I2F.F16 R25, R0 ;  /* 0x0000000000197306 */ /* 0x0008220000200c00 */
[----:B------:R-:W-:-:S02]  /*42a0*/  LEA.HI R21, R6, 0xffffff80, RZ, 0x8 ;  /* 0xffffff8006157811 */ /* 0x000fc400078f40ff */
[----:B------:R-:W-:Y:S02]  /*42b0*/  LOP3.LUT R5, R5, 0xff, RZ, 0xc0, !PT ;  /* 0x000000ff05057812 */ /* 0x000fe400078ec0ff */
[----:B------:R-:W-:Y:S02]  /*42c0*/  LOP3.LUT R3, R6, 0xff, RZ, 0xc0, !PT ;  /* 0x000000ff06037812 */ /* 0x000fe400078ec0ff */
[----:B------:R-:W-:Y:S01]  /*42d0*/  SHF.R.U32.HI R6, RZ, 0x10, R6 ;  /* 0x00000010ff067819 */ /* 0x000fe20000011606 */
        /* <DEDUP_REMOVED lines=10> */
[----:B------:R-:W3:Y:S01]  /*4380*/  I2F.F16 R21, R21 ;  /* 0x0000001500157306 */ /* 0x000ee20000200c00 */
[----:B------:R-:W-:-:S02]  /*4390*/  IADD3 R42, PT, PT, R0, -0x80, RZ ;  /* 0xffffff80002a7810 */ /* 0x000fc40007ffe0ff */
[----:B------:R-:W-:Y:S02]  /*43a0*/  LOP3.LUT R6, R6, 0xff, RZ, 0xc0, !PT ;  /* 0x000000ff06067812 */ /* 0x000fe400078ec0ff */
[----:B------:R-:W-:Y:S02]  /*43b0*/  LOP3.LUT R0, R8, 0xff, RZ, 0xc0, !PT ;  /* 0x000000ff08007812 */ /* 0x000fe400078ec0ff */
[----:B------:R-:W-:Y:S01]  /*43c0*/  IADD3 R38, PT, PT, R4, -0x80, RZ ;  /* 0xffffff8004267810 */ /* 0x000fe20007ffe0ff */
[----:B------:R-:W0:Y:S01]  /*43d0*/  I2F.F16 R34, R34 ;  /* 0x0000002200227306 */ /* 0x000e220000200c00 */
[----:B----4-:R-:W-:Y:S02]  /*43e0*/  LOP3.LUT R5, R11, 0xff, RZ, 0xc0, !PT ;  /* 0x000000ff0b057812 */ /* 0x010fe400078ec0ff */
[----:B------:R-:W-:Y:S02]  /*43f0*/  SHF.R.U32.HI R4, RZ, 0x8, R8 ;  /* 0x00000008ff047819 */ /* 0x000fe40000011608 */
[----:B------:R-:W-:-:S02]  /*4400*/  IADD3 R2, PT, PT, R2, -0x80, RZ ;  /* 0xffffff8002027810 */ /* 0x000fc40007ffe0ff */
[----:B------:R-:W-:Y:S01]  /*4410*/  IADD3 R6, PT, PT, R6, -0x80, RZ ;  /* 0xffffff8006067810 */ /* 0x000fe20007ffe0ff */
[----:B------:R-:W4:Y:S01]  /*4420*/  I2F.F16 R36, R36 ;  /* 0x0000002400247306 */ /* 0x000f220000200c00 */
[----:B------:R-:W-:Y:S02]  /*4430*/  IADD3 R0, PT, PT, R0, -0x80, RZ ;  /* 0xffffff8000007810 */ /* 0x000fe40007ffe0ff */
[----:B------:R-:W-:Y:S02]  /*4440*/  IADD3 R17, PT, PT, R3, -0x80, RZ ;  /* 0xffffff8003117810 */ /* 0x000fe40007ffe0ff */
[----:B------:R-:W-:Y:S02]  /*4450*/  LOP3.LUT R3, R7, 0xff, RZ, 0xc0, !PT ;  /* 0x000000ff07037812 */ /* 0x000fe400078ec0ff */
[----:B------:R-:W-:Y:S01]  /*4460*/  IADD3 R5, PT, PT, R5, -0x80, RZ ;  /* 0xffffff8005057810 */ /* 0x000fe20007ffe0ff */
[----:B------:R5:W0:Y:S01]  /*4470*/  I2F.F16 R18, R2 ;  /* 0x0000000200127306 */ /* 0x000a220000200c00 */
[----:B------:R-:W-:-:S02]  /*4480*/  LOP3.LUT R4, R4, 0xff, RZ, 0xc0, !PT ;  /* 0x000000ff04047812 */ /* 0x000fc400078ec0ff */
[----:B------:R-:W-:Y:S02]  /*4490*/  LEA.HI R15, R8, 0xffffff80, RZ, 0x8 ;  /* 0xffffff80080f7811 */ /* 0x000fe400078f40ff */
[----:B------:R-:W-:Y:S02]  /*44a0*/  LEA.HI R14, R9, 0xffffff80, RZ, 0x8 ;  /* 0xffffff80090e7811 */ /* 0x000fe400078f40ff */
[----:B------:R-:W-:Y:S01]  /*44b0*/  IADD3 R16, PT, PT, R3, -0x80, RZ ;  /* 0xffffff8003107810 */ /* 0x000fe20007ffe0ff */
[----:B------:R1:W0:Y:S01]  /*44c0*/  I2F.F16 R35, R6 ;  /* 0x0000000600237306 */ /* 0x0002220000200c00 */
[----:B-----5:R-:W-:Y:S02]  /*44d0*/  LEA.HI R2, R11, 0xffffff80, RZ, 0x8 ;  /* 0xffffff800b027811 */ /* 0x020fe400078f40ff */
[----:B------:R-:W-:Y:S02]  /*44e0*/  SHF.R.U32.HI R8, RZ, 0x10, R8 ;  /* 0x00000010ff087819 */ /* 0x000fe40000011608 */
[----:B------:R-:W-:-:S02]  /*44f0*/  LEA.HI R3, R10, 0xffffff80, RZ, 0x8 ;  /* 0xffffff800a037811 */ /* 0x000fc400078f40ff */
[----:B------:R-:W-:Y:S01]  /*4500*/  IADD3 R4, PT, PT, R4, -0x80, RZ ;  /* 0xffffff8004047810 */ /* 0x000fe20007ffe0ff */
[----:B------:R5:W0:Y:S01]  /*4510*/  I2F.F16 R40, R0 ;  /* 0x0000000000287306 */ /* 0x000a220000200c00 */
[--C-:B-1----:R-:W-:Y:S02]  /*4520*/  SHF.R.U32.HI R6, RZ, 0x8, R11.reuse ;  /* 0x00000008ff067819 */ /* 0x102fe4000001160b */
[----:B------:R-:W-:Y:S02]  /*4530*/  SHF.R.U32.HI R11, RZ, 0x10, R11 ;  /* 0x00000010ff0b7819 */ /* 0x000fe4000001160b */
[----:B------:R-:W-:Y:S02]  /*4540*/  LOP3.LUT R8, R8, 0xff, RZ, 0xc0, !PT ;  /* 0x000000ff08087812 */ /* 0x000fe400078ec0ff */
[----:B------:R-:W-:Y:S01]  /*4550*/  LOP3.LUT R11, R11, 0xff, RZ, 0xc0, !PT ;  /* 0x000000ff0b0b7812 */ /* 0x000fe200078ec0ff */
[----:B------:R1:W0:Y:S01]  /*4560*/  I2F.F16 R37, R5 ;  /* 0x0000000500257306 */ /* 0x0002220000200c00 */
[----:B-----5:R-:W-:-:S02]  /*4570*/  SHF.R.U32.HI R0, RZ, 0x8, R9 ;  /* 0x00000008ff007819 */ /* 0x020fc40000011609 */
[----:B------:R-:W-:Y:S02]  /*4580*/  SHF.R.U32.HI R9, RZ, 0x10, R9 ;  /* 0x00000010ff097819 */ /* 0x000fe40000011609 */
[----:B------:R-:W-:Y:S02]  /*4590*/  LOP3.LUT R0, R0, 0xff, RZ, 0xc0, !PT ;  /* 0x000000ff00007812 */ /* 0x000fe400078ec0ff */
        /* <DEDUP_REMOVED lines=8> */
[----:B------:R-:W-:Y:S02]  /*4620*/  LEA.HI R20, R7, 0xffffff80, RZ, 0x8 ;  /* 0xffffff8007147811 */ /* 0x000fe400078f40ff */
[----:B------:R-:W-:Y:S02]  /*4630*/  SHF.R.U32.HI R7, RZ, 0x10, R7 ;  /* 0x00000010ff077819 */ /* 0x000fe40000011607 */
        /* <DEDUP_REMOVED lines=26> */
[----:B-----5:R-:W-:-:S05]  /*47e0*/  MOV R7, UR14 ;  /* 0x0000000e00077c02 */ /* 0x020fca0008000f00 */
[----:B------:R-:W-:Y:S01]  /*47f0*/  IMAD.WIDE R32, R7, 0x4, R32 ;  /* 0x0000000407207825 */ /* 0x000fe200078e0220 */
[----:B01234-:R-:W-:Y:S06]  /*4800*/  BRA.U !UP1, `(.L_x_4180) ;  /* 0x0000000509687547 */ /* 0x01ffec000b800000 */
        /* <DEDUP_REMOVED lines=90> */
.L_x_4180:
        /* <DEDUP_REMOVED lines=71> */
[--C-:B------:R-:W-:Y:S02]  /*5220*/  HADD2.F32 R5, -RZ, R13.reuse.H0_H0 ;  /* 0x2000000dff057230 */ /* 0x100fe40000004100 */
[-C--:B------:R-:W-:Y:S01]  /*5230*/  FFMA.FTZ R8, R3, R7.reuse, R8 ;  /* 0x0000000703087223 */ /* 0x080fe20000010008 */
[----:B------:R-:W-:Y:S02]  /*5240*/  HADD2.F32 R3, -RZ, R13.H1_H1 ;  /* 0x3000000dff037230 */ /* 0x000fe40000004100 */
[-C--:B------:R-:W-:Y:S01]  /*5250*/  FFMA.FTZ R4, R15, R7.reuse, R4 ;  /* 0x000000070f047223 */ /* 0x080fe20000010004 */
[----:B------:R-:W-:Y:S01]  /*5260*/  FFMA.FTZ R6, R9, R7, R6 ;  /* 0x0000000709067223 */ /* 0x000fe20000010006 */
[----:B------:R-:W-:-:S02]  /*5270*/  HADD2.F32 R9, -RZ, R12.H1_H1 ;  /* 0x3000000cff097230 */ /* 0x000fc40000004100 */
        /* <DEDUP_REMOVED lines=14> */
.L_x_4181:
[----:B------:R-:W2:Y:S01]  /*5360*/  LDG.E.128.CONSTANT R4, desc[UR20][R32.64] ;  /* 0x0000001420047981 */ /* 0x000ea2000c1e9d00 */
[----:B------:R-:W-:-:S05]  /*5370*/  MOV R3, UR14 ;  /* 0x0000000e00037c02 */ /* 0x000fca0008000f00 */
[----:B------:R-:W-:-:S05]  /*5380*/  IMAD.WIDE R2, R3, 0x4, R32 ;  /* 0x0000000403027825 */ /* 0x000fca00078e0220 */
[----:B------:R-:W3:Y:S01]  /*5390*/  LDG.E.128.CONSTANT R8, desc[UR20][R2.64] ;  /* 0x0000001402087981 */ /* 0x000ee2000c1e9d00 */
[----:B------:R-:W-:Y:S02]  /*53a0*/  @!UP0 UIADD3 UR6, UPT, UPT, UR4, 0x1, URZ ;  /* 0x0000000104068890 */ /* 0x000fe4000fffe0ff */
[----:B------:R-:W-:Y:S01]  /*53b0*/  @!UP0 UIADD3 UR5, UPT, UPT, UR7, UR9, URZ ;  /* 0x0000000907058290 */ /* 0x000fe2000fffe0ff */
[----:B--2---:R-:W-:Y:S02]  /*53c0*/  LOP3.LUT R0, R4, 0xff, RZ, 0xc0, !PT ;  /* 0x000000ff04007812 */ /* 0x004fe400078ec0ff */
[----:B------:R-:W-:Y:S02]  /*53d0*/  SHF.R.U32.HI R31, RZ, 0x8, R5 ;  /* 0x00000008ff1f7819 */ /* 0x000fe40000011605 */
[----:B------:R-:W-:Y:S02]  /*53e0*/  IADD3 R0, PT, PT, R0, -0x80, RZ ;  /* 0xffffff8000007810 */ /* 0x000fe40007ffe0ff */
[----:B------:R-:W-:-:S02]  /*53f0*/  LOP3.LUT R33, R31, 0xff, RZ, 0xc0, !PT ;  /* 0x000000ff1f217812 */ /* 0x000fc400078ec0ff */
[----:B------:R0:W1:Y:S01]  /*5400*/  I2F.F16 R21, R0 ;  /* 0x0000000000157306 */ /* 0x0000620000200c00 */
[----:B------:R-:W-:Y:S02]  /*5410*/  LEA.HI R25, R4, 0xffffff80, RZ, 0x8 ;  /* 0xffffff8004197811 */ /* 0x000fe400078f40ff */
[----:B------:R-:W-:Y:S02]  /*5420*/  IADD3 R34, PT, PT, R33, -0x80, RZ ;  /* 0xffffff8021227810 */ /* 0x000fe40007ffe0ff */
[----:B------:R-:W-:Y:S02]  /*5430*/  SHF.R.U32.HI R33, RZ, 0x8, R6 ;  /* 0x00000008ff217819 */ /* 0x000fe40000011606 */
[----:B------:R-:W-:Y:S01]  /*5440*/  LEA.HI R24, R5, 0xffffff80, RZ, 0x8 ;  /* 0xffffff8005187811 */ /* 0x000fe200078f40ff */
        /* <DEDUP_REMOVED lines=12> */
[----:B------:R-:W-:Y:S02]  /*5510*/  IADD3 R19, PT, PT, R15, -0x80, RZ ;  /* 0xffffff800f137810 */ /* 0x000fe40007ffe0ff */
[----:B------:R-:W-:Y:S02]  /*5520*/  LOP3.LUT R5, R5, 0xff, RZ, 0xc0, !PT ;  /* 0x000000ff05057812 */ /* 0x000fe400078ec0ff */
[----:B------:R-:W-:Y:S01]  /*5530*/  LEA.HI R23, R6, 0xffffff80, RZ, 0x8 ;  /* 0xffffff8006177811 */ /* 0x000fe200078f40ff */
[----:B------:R3:W0:Y:S01]  /*5540*/  I2F.F16 R31, R4 ;  /* 0x00000004001f7306 */ /* 0x0006220000200c00 */
[----:B----4-:R-:W-:Y:S02]  /*5550*/  LOP3.LUT R0, R33, 0xff, RZ, 0xc0, !PT ;  /* 0x000000ff21007812 */ /* 0x010fe400078ec0ff */
[----:B------:R-:W-:Y:S02]  /*5560*/  LEA.HI R22, R7, 0xffffff80, RZ, 0x8 ;  /* 0xffffff8007167811 */ /* 0x000fe400078f40ff */
[----:B------:R-:W-:-:S02]  /*5570*/  IADD3 R36, PT, PT, R0, -0x80, RZ ;  /* 0xffffff8000247810 */ /* 0x000fc40007ffe0ff */
[----:B------:R-:W-:Y:S01]  /*5580*/  SHF.R.U32.HI R0, RZ, 0x8, R7 ;  /* 0x00000008ff007819 */ /* 0x000fe20000011607 */
[----:B------:R-:W4:Y:S01]  /*5590*/  I2F.F16 R23, R23 ;  /* 0x0000001700177306 */ /* 0x000f220000200c00 */
[----:B---3--:R-:W-:Y:S02]  /*55a0*/  LOP3.LUT R4, R9, 0xff, RZ, 0xc0, !PT ;  /* 0x000000ff09047812 */ /* 0x008fe400078ec0ff */
[----:B------:R-:W-:Y:S02]  /*55b0*/  LOP3.LUT R0, R0, 0xff, RZ, 0xc0, !PT ;  /* 0x000000ff00007812 */ /* 0x000fe400078ec0ff */
[----:B------:R-:W-:Y:S02]  /*55c0*/  LOP3.LUT R15, R7, 0xff, RZ, 0xc0, !PT ;  /* 0x000000ff070f7812 */ /* 0x000fe400078ec0ff */
[----:B------:R-:W-:Y:S01]  /*55d0*/  IADD3 R42, PT, PT, R0, -0x80, RZ ;  /* 0xffffff80002a7810 */ /* 0x000fe20007ffe0ff */
[----:B------:R-:W3:Y:S01]  /*55e0*/  I2F.F16 R22, R22 ;  /* 0x0000001600167306 */ /* 0x000ee20000200c00 */
[----:B------:R-:W-:-:S02]  /*55f0*/  LOP3.LUT R0, R8, 0xff, RZ, 0xc0, !PT ;  /* 0x000000ff08007812 */ /* 0x000fc400078ec0ff */
[----:B------:R-:W-:Y:S02]  /*5600*/  IADD3 R39, PT, PT, R4, -0x80, RZ ;  /* 0xffffff8004277810 */ /* 0x000fe40007ffe0ff */
[----:B------:R-:W-:Y:S02]  /*5610*/  SHF.R.U32.HI R6, RZ, 0x10, R6 ;  /* 0x00000010ff067819 */ /* 0x000fe40000011606 */
[----:B------:R-:W-:Y:S01]  /*5620*/  SHF.R.U32.HI R7, RZ, 0x10, R7 ;  /* 0x00000010ff077819 */ /* 0x000fe20000011607 */
[----:B------:R-:W0:Y:S01]  /*5630*/  I2F.F16 R19, R19 ;  /* 0x0000001300137306 */ /* 0x000e220000200c00 */
[----:B------:R-:W-:Y:S02]  /*5640*/  IADD3 R0, PT, PT, R0, -0x80, RZ ;  /* 0xffffff8000007810 */ /* 0x000fe40007ffe0ff */
[----:B------:R-:W-:Y:S02]  /*5650*/  LOP3.LUT R4, R10, 0xff, RZ, 0xc0, !PT ;  /* 0x000000ff0a047812 */ /* 0x000fe400078ec0ff */
[----:B------:R-:W-:-:S02]  /*5660*/  IADD3 R5, PT, PT, R5, -0x80, RZ ;  /* 0xffffff8005057810 */ /* 0x000fc40007ffe0ff */
[----:B------:R-:W-:Y:S01]  /*5670*/  LOP3.LUT R6, R6, 0xff, RZ, 0xc0, !PT ;  /* 0x000000ff06067812 */ /* 0x000fe200078ec0ff */
[----:B------:R5:W0:Y:S01]  /*5680*/  I2F.F16 R40, R0 ;  /* 0x0000000000287306 */ /* 0x000a220000200c00 */
[----:B------:R-:W-:Y:S02]  /*5690*/  LOP3.LUT R7, R7, 0xff, RZ, 0xc0, !PT ;  /* 0x000000ff07077812 */ /* 0x000fe400078ec0ff */
[----:B------:R-:W-:Y:S02]  /*56a0*/  IADD3 R38, PT, PT, R4, -0x80, RZ ;  /* 0xffffff8004267810 */ /* 0x000fe40007ffe0ff */
[----:B------:R-:W-:Y:S02]  /*56b0*/  SHF.R.U32.HI R4, RZ, 0x8, R8 ;  /* 0x00000008ff047819 */ /* 0x000fe40000011608 */
[----:B------:R-:W-:Y:S01]  /*56c0*/  IADD3 R14, PT, PT, R14, -0x80, RZ ;  /* 0xffffff800e0e7810 */ /* 0x000fe20007ffe0ff */
[----:B------:R1:W0:Y:S01]  /*56d0*/  I2F.F16 R33, R5 ;  /* 0x0000000500217306 */ /* 0x0002220000200c00 */
[----:B-----5:R-:W-:-:S02]  /*56e0*/  SHF.R.U32.HI R0, RZ, 0x8, R9 ;  /* 0x00000008ff007819 */ /* 0x020fc40000011609 */
[----:B------:R-:W-:Y:S02]  /*56f0*/  IADD3 R6, PT, PT, R6, -0x80, RZ ;  /* 0xffffff8006067810 */ /* 0x000fe40007ffe0ff */
[----:B------:R-:W-:Y:S02]  /*5700*/  IADD3 R7, PT, PT, R7, -0x80, RZ ;  /* 0xffffff8007077810 */ /* 0x000fe40007ffe0ff */
[----:B------:R-:W-:Y:S01]  /*5710*/  LOP3.LUT R4, R4, 0xff, RZ, 0xc0, !PT ;  /* 0x000000ff04047812 */ /* 0x000fe200078ec0ff */
[----:B------:R5:W0:Y:S01]  /*5720*/  I2F.F16 R20, R14 ;  /* 0x0000000e00147306 */ /* 0x000a220000200c00 */
[----:B-1----:R-:W-:Y:S02]  /*5730*/  LOP3.LUT R5, R11, 0xff, RZ, 0xc0, !PT ;  /* 0x000000ff0b057812 */ /* 0x002fe400078ec0ff */
[----:B------:R-:W-:Y:S02]  /*5740*/  LOP3.LUT R0, R0, 0xff, RZ, 0xc0, !PT ;  /* 0x000000ff00007812 */ /* 0x000fe400078ec0ff */
[----:B------:R-:W-:-:S02]  /*5750*/  LEA.HI R16, R9, 0xffffff80, RZ, 0x8 ;  /* 0xffffff8009107811 */ /* 0x000fc400078f40ff */
[----:B------:R-:W-:Y:S01]  /*5760*/  LEA.HI R17, R8, 0xffffff80, RZ, 0x8 ;  /* 0xffffff8008117811 */ /* 0x000fe200078f40ff */
[----:B------:R1:W0:Y:S01]  /*5770*/  I2F.F16 R35, R6 ;  /* 0x0000000600237306 */ /* 0x0002220000200c00 */
[----:B------:R-:W-:Y:S02]  /*5780*/  IADD3 R5, PT, PT, R5, -0x80, RZ ;  /* 0xffffff8005057810 */ /* 0x000fe40007ffe0ff */
[----:B------:R-:W-:Y:S02]  /*5790*/  SHF.R.U32.HI R9, RZ, 0x10, R9 ;  /* 0x00000010ff097819 */ /* 0x000fe40000011609 */
[----:B------:R-:W-:Y:S02]  /*57a0*/  IADD3 R18, PT, PT, R15, -0x80, RZ ;  /* 0xffffff800f127810 */ /* 0x000fe40007ffe0ff */
[----:B------:R-:W-:Y:S01]  /*57b0*/  SHF.R.U32.HI R8, RZ, 0x10, R8 ;  /* 0x00000010ff087819 */ /* 0x000fe20000011608 */
[----:B------:R2:W0:Y:S01]  /*57c0*/  I2F.F16 R41, R7 ;  /* 0x0000000700297306 */ /* 0x0004220000200c00 */
[----:B------:R-:W-:-:S02]  /*57d0*/  LEA.HI R15, R10, 0xffffff80, RZ, 0x8 ;  /* 0xffffff800a0f7811 */ /* 0x000fc400078f40ff */
[----:B-----5:R-:W-:Y:S02]  /*57e0*/  LEA.HI R14, R11, 0xffffff80, RZ, 0x8 ;  /* 0xffffff800b0e7811 */ /* 0x020fe400078f40ff */
[----:B------:R-:W-:Y:S02]  /*57f0*/  IADD3 R4, PT, PT, R4, -0x80, RZ ;  /* 0xffffff8004047810 */ /* 0x000fe40007ffe0ff */
[----:B------:R-:W-:Y:S01]  /*5800*/  IADD3 R0, PT, PT, R0, -0x80, RZ ;  /* 0xffffff8000007810 */ /* 0x000fe20007ffe0ff */
[----:B------:R5:W0:Y:S01]  /*5810*/  I2F.F16 R37, R5 ;  /* 0x0000000500257306 */ /* 0x000a220000200c00 */
[--C-:B-1----:R-:W-:Y:S02]  /*5820*/  SHF.R.U32.HI R6, RZ, 0x8, R10.reuse ;  /* 0x00000008ff067819 */ /* 0x102fe4000001160a */
[----:B--2---:R-:W-:Y:S02]  /*5830*/  SHF.R.U32.HI R7, RZ, 0x8, R11 ;  /* 0x00000008ff077819 */ /* 0x004fe4000001160b */
[----:B------:R-:W-:-:S02]  /*5840*/  SHF.R.U32.HI R10, RZ, 0x10, R10 ;  /* 0x00000010ff0a7819 */ /* 0x000fc4000001160a */
[----:B------:R-:W-:Y:S01]  /*5850*/  SHF.R.U32.HI R11, RZ, 0x10, R11 ;  /* 0x00000010ff0b7819 */ /* 0x000fe2000001160b */
[----:B------:R1:W2:Y:S01]  /*5860*/  I2F.F16 R43, R4 ;  /* 0x00000004002b7306 */ /* 0x0002a20000200c00 */
[----:B------:R-:W-:Y:S02]  /*5870*/  LOP3.LUT R8, R8, 0xff, RZ, 0xc0, !PT ;  /* 0x000000ff08087812 */ /* 0x000fe400078ec0ff */
[----:B-----5:R-:W-:Y:S02]  /*5880*/  LOP3.LUT R5, R9, 0xff, RZ, 0xc0, !PT ;  /* 0x000000ff09057812 */ /* 0x020fe400078ec0ff */
[----:B------:R-:W-:Y:S02]  /*5890*/  LOP3.LUT R6, R6, 0xff, RZ, 0xc0, !PT ;  /* 0x000000ff06067812 */ /* 0x000fe400078ec0ff */
[----:B------:R-:W-:Y:S01]  /*58a0*/  LOP3.LUT R7, R7, 0xff, RZ, 0xc0, !PT ;  /* 0x000000ff07077812 */ /* 0x000fe200078ec0ff */
        /* <DEDUP_REMOVED lines=34> */
[----:B------:R-:W-:-:S04]  /*5ad0*/  FFMA.FTZ R49, R49, R0, RZ ;  /* 0x0000000031317223 */ /* 0x000fc800000100ff */
        /* <DEDUP_REMOVED lines=11> */
[----:B------:R-:W-:-:S03]  /*5b90*/  HADD2.F32 R50, -RZ, R8.H0_H0 ;  /* 0x20000008ff327230 */ /* 0x000fc60000004100 */
[----:B------:R-:W-:Y:S01]  /*5ba0*/  FFMA.FTZ R51, R6, R49, R51 ;  /* 0x0000003106337223 */ /* 0x000fe20000010033 */
[--C-:B------:R-:W-:Y:S02]  /*5bb0*/  HADD2.F32 R6, -RZ, R7.reuse.H0_H0 ;  /* 0x20000007ff067230 */ /* 0x100fe40000004100 */
[----:B------:R-:W-:-:S03]  /*5bc0*/  HADD2.F32 R7, -RZ, R7.H1_H1 ;  /* 0x30000007ff077230 */ /* 0x000fc60000004100 */
[----:B------:R-:W-:Y:S01]  /*5bd0*/  FFMA.FTZ R50, R50, R6, R51 ;  /* 0x0000000632327223 */ /* 0x000fe20000010033 */
[----:B------:R-:W-:-:S05]  /*5be0*/  HADD2.F32 R51, -RZ, R17.H0_H0 ;  /* 0x20000011ff337230 */ /* 0x000fca0000004100 */
[----:B------:R-:W-:Y:S01]  /*5bf0*/  FFMA.FTZ R50, R51, R7, R50 ;  /* 0x0000000733327223 */ /* 0x000fe20000010032 */
[----:B------:R-:W-:-:S05]  /*5c00*/  HADD2.F32 R51, -RZ, R13.H1_H1 ;  /* 0x3000000dff337230 */ /* 0x000fca0000004100 */
[----:B------:R-:W-:Y:S01]  /*5c10*/  FMUL.FTZ R50, R51, R50 ;  /* 0x0000003233327220 */ /* 0x000fe20000410000 */
[----:B------:R-:W-:-:S04]  /*5c20*/  HADD2.F32 R51, -RZ, R20.H0_H0 ;  /* 0x20000014ff337230 */ /* 0x000fc80000004100 */
[----:B------:R-:W-:Y:S01]  /*5c30*/  F2FP.F16.F32.PACK_AB R50, RZ, R50 ;  /* 0x00000032ff32723e */ /* 0x000fe200000000ff */
[----:B------:R-:W-:Y:S01]  /*5c40*/  FFMA.FTZ R52, R0, R51, RZ ;  /* 0x0000003300347223 */ /* 0x000fe200000100ff */
        /* <DEDUP_REMOVED lines=20> */
[C---:B------:R-:W-:Y:S01]  /*5d90*/  FFMA.FTZ R50, R0.reuse, R53, RZ ;  /* 0x0000003500327223 */ /* 0x040fe200000100ff */
[----:B------:R-:W-:Y:S01]  /*5da0*/  FFMA.FTZ R0, R0, R51, RZ ;  /* 0x0000003300007223 */ /* 0x000fe200000100ff */
        /* <DEDUP_REMOVED lines=26> */
[--C-:B------:R-:W-:Y:S02]  /*5f50*/  HADD2.F32 R5, -RZ, R12.reuse.H1_H1 ;  /* 0x3000000cff057230 */ /* 0x100fe40000004100 */
        /* <DEDUP_REMOVED lines=8> */
[----:B------:R-:W-:-:S07]  /*5fe0*/  HFMA2 R27, R0, 1, 1, R27 ;  /* 0x3c003c00001b7831 */ /* 0x000fce000000001b */
.L_x_4182:
[----:B------:R-:W-:Y:S01]  /*5ff0*/  @!UP0 UMOV UR4, UR6 ;  /* 0x0000000600048c82 */ /* 0x000fe20008000000 */
        /* <DEDUP_REMOVED lines=63> */
[----:B------:R-:W-:Y:S02]  /*63f0*/  HADD2.F32 R7, -RZ, R7.H1_H1 ;  /* 0x30000007ff077230 */ /* 0x000fe40000004100 */
[----:B------:R-:W-:Y:S01]  /*6400*/  FFMA.FTZ R5, R20, R6, R5 ;  /* 0x0000000614057223 */ /* 0x000fe20000010005 */
[----:B------:R-:W-:Y:S02]  /*6410*/  HADD2.F32 R9, -RZ, R16.H0_H0 ;  /* 0x20000010ff097230 */ /* 0x000fe40000004100 */
[-C--:B------:R-:W-:Y:S01]  /*6420*/  FFMA.FTZ R8, R8, R0.reuse, R23 ;  /* 0x0000000008087223 */ /* 0x080fe20000010017 */
[-C--:B------:R-:W-:Y:S01]  /*6430*/  FFMA.FTZ R6, R44, R0.reuse, R21 ;  /* 0x000000002c067223 */ /* 0x080fe20000010015 */
[-C--:B------:R-:W-:Y:S01]  /*6440*/  FFMA.FTZ R4, R4, R0.reuse, R19 ;  /* 0x0000000004047223 */ /* 0x080fe20000010013 */
[----:B------:R-:W-:Y:S01]  /*6450*/  FFMA.FTZ R0, R46, R0, R5 ;  /* 0x000000002e007223 */ /* 0x000fe20000010005 */
[-C--:B------:R-:W-:Y:S01]  /*6460*/  FFMA.FTZ R8, R15, R7.reuse, R8 ;  /* 0x000000070f087223 */ /* 0x080fe20000010008 */
[----:B------:R-:W-:Y:S01]  /*6470*/  FFMA.FTZ R6, R9, R7, R6 ;  /* 0x0000000709067223 */ /* 0x000fe20000010006 */
[----:B------:R-:W-:-:S02]  /*6480*/  HADD2.F32 R15, -RZ, R14.H0_H0 ;  /* 0x2000000eff0f7230 */ /* 0x000fc40000004100 */
[-C--:B------:R-:W-:Y:S01]  /*6490*/  FFMA.FTZ R4, R17, R7.reuse, R4 ;  /* 0x0000000711047223 */ /* 0x080fe20000010004 */
[--C-:B------:R-:W-:Y:S02]  /*64a0*/  HADD2.F32 R5, -RZ, R13.reuse.H1_H1 ;  /* 0x3000000dff057230 */ /* 0x100fe40000004100 */
        /* <DEDUP_REMOVED lines=16> */
.L_x_4183:
        /* <DEDUP_REMOVED lines=10> */
.L_x_4175:
[----:B------:R-:W0:Y:S01]  /*6650*/  S2R R0, SR_CTAID.X ;  /* 0x0000000000007919 */ /* 0x000e220000002500 */
[----:B------:R-:W1:Y:S01]  /*6660*/  S2UR UR4, SR_CTAID.Y ;  /* 0x00000000000479c3 */ /* 0x000e620000002600 */
[----:B------:R-:W-:Y:S01]  /*6670*/  HMUL2 R7, R26, UR22.H0_H0 ;  /* 0x200000161a077c32 */ /* 0x000fe20008000000 */
[----:B------:R-:W0:Y:S06]  /*6680*/  S2R R3, SR_TID.X ;  /* 0x0000000000037919 */ /* 0x000e2c0000002100 */
[----:B------:R-:W2:Y:S01]  /*6690*/  LDC.64 R4, c[0x0][0x3a0] ;  /* 0x0000e800ff047b82 */ /* 0x000ea20000000a00 */
[----:B-1----:R-:W-:Y:S01]  /*66a0*/  USHF.L.U32 UR4, UR4, 0x1, URZ ;  /* 0x0000000104047899 */ /* 0x002fe200080006ff */
[----:B0-----:R-:W-:-:S05]  /*66b0*/  LEA R0, R0, R3, 0x6 ;  /* 0x0000000300007211 */ /* 0x001fca00078e30ff */
[----:B------:R-:W-:Y:S02]  /*66c0*/  MOV R3, UR4 ;  /* 0x0000000400037c02 */ /* 0x000fe40008000f00 */
        /* <DEDUP_REMOVED lines=14> */
.L_x_4188:
[----:B------:R-:W0:Y:S02]  /*67b0*/  LDS R2, [R0] ;  /* 0x0000000000027984 */ /* 0x000e240000000800 */
[----:B0-----:R-:W-:-:S05]  /*67c0*/  HFMA2 R3, R2, 1, 1, R7 ;  /* 0x3c003c0002037831 */ /* 0x001fca0000000007 */
[----:B------:R-:W0:Y:S02]  /*67d0*/  ATOMS.CAST.SPIN P1, [R0], R2, R3 ;  /* 0x000000020000758d */ /* 0x000e240001820003 */
[----:B0-----:R-:W-:Y:S05]  /*67e0*/  @!P1 BRA `(.L_x_4188) ;  /* 0xfffffffc00f09947 */ /* 0x001fea000383ffff */
[----:B------:R-:W-:Y:S05]  /*67f0*/  BRA `(.L_x_4186) ;  /* 0x00000000000c7947 */ /* 0x000fea0003800000 */
.L_x_4187:
[----:B------:R-:W2:Y:S02]  /*6800*/  LD.E R0, desc[UR20][R4.64] ;  /* 0x0000001404007980 */ /* 0x000ea4000c101900 */
[----:B--2---:R-:W-:-:S05]  /*6810*/  IADD3 R3, PT, PT, R7, R0, RZ ;  /* 0x0000000007037210 */ /* 0x004fca0007ffe0ff */
[----:B------:R0:W-:Y:S02]  /*6820*/  ST.E desc[UR20][R4.64], R3 ;  /* 0x0000000304007985 */ /* 0x0001e4000c101914 */
.L_x_4186:
[----:B------:R-:W-:Y:S05]  /*6830*/  BSYNC.RECONVERGENT B0 ;  /* 0x0000000000007941 */ /* 0x000fea0003800200 */
.L_x_4185:
[----:B------:R1:W-:Y:S01]  /*6840*/  ATOM.E.ADD.F16x2.RN.STRONG.GPU P1, RZ, desc[UR20][R4.64+0x4], R27 ;  /* 0x8000041b04ff79a2 */ /* 0x0003e2000c12e114 */
[----:B------:R-:W-:Y:S04]  /*6850*/  BSSY.RECONVERGENT B0, `(.L_x_4189) ;  /* 0x000000e000007945 */ /* 0x000fe80003800200 */
[----:B-1----:R-:W-:Y:S05]  /*6860*/  @P1 BRA `(.L_x_4190) ;  /* 0x0000000000301947 */ /* 0x002fea0003800000 */
[----:B------:R-:W1:Y:S02]  /*6870*/  QSPC.E.S P1, RZ, [R4+0x4] ;  /* 0x0000040004ff73aa */ /* 0x000e640000020500 */
[----:B-1----:R-:W-:Y:S05]  /*6880*/  @!P1 BRA `(.L_x_4191) ;  /* 0x00000000001c9947 */ /* 0x002fea0003800000 */
[----:B------:R-:W-:-:S04]  /*6890*/  MOV R2, R4 ;  /* 0x0000000400027202 */ /* 0x000fc80000000f00 */
[----:B------:R-:W-:-:S07]  /*68a0*/  MOV R0, R2 ;  /* 0x0000000200007202 */ /* 0x000fce0000000f00 */
.L_x_4192:
[----:B------:R-:W0:Y:S02]  /*68b0*/  LDS R2, [R0+0x4] ;  /* 0x0000040000027984 */ /* 0x000e240000000800 */
[----:B0-----:R-:W-:-:S05]  /*68c0*/  HADD2 R3, R2, R27 ;  /* 0x0000001b02037230 */ /* 0x001fca0000000000 */
[----:B------:R-:W0:Y:S02]  /*68d0*/  ATOMS.CAST.SPIN P1, [R0+0x4], R2, R3 ;  /* 0x000004020000758d */ /* 0x000e240001820003 */
[----:B0-----:R-:W-:Y:S05]  /*68e0*/  @!P1 BRA `(.L_x_4192) ;  /* 0xfffffffc00f09947 */ /* 0x001fea000383ffff */
[----:B------:R-:W-:Y:S05]  /*68f0*/  BRA `(.L_x_4190) ;  /* 0x00000000000c7947 */ /* 0x000fea0003800000 */
.L_x_4191:
[----:B------:R-:W0:Y:S02]  /*6900*/  LD.E R0, desc[UR20][R4.64+0x4] ;  /* 0x0000041404007980 */ /* 0x000e24000c101900 */
[----:B0-----:R-:W-:-:S05]  /*6910*/  IADD3 R3, PT, PT, R27, R0, RZ ;  /* 0x000000001b037210 */ /* 0x001fca0007ffe0ff */
[----:B------:R1:W-:Y:S02]  /*6920*/  ST.E desc[UR20][R4.64+0x4], R3 ;  /* 0x0000040304007985 */ /* 0x0003e4000c101914 */
.L_x_4190:
[----:B------:R-:W-:Y:S05]  /*6930*/  BSYNC.RECONVERGENT B0 ;  /* 0x0000000000007941 */ /* 0x000fea0003800200 */
.L_x_4189:
        /* <DEDUP_REMOVED lines=12> */
.L_x_4196:
[----:B------:R-:W0:Y:S02]  /*6a00*/  LDS R2, [R0] ;  /* 0x0000000000027984 */ /* 0x000e240000000800 */
[----:B0-----:R-:W-:-:S05]  /*6a10*/  HFMA2 R3, R2, 1, 1, R7 ;  /* 0x3c003c0002037831 */ /* 0x001fca0000000007 */
[----:B------:R-:W0:Y:S02]  /*6a20*/  ATOMS.CAST.SPIN P0, [R0], R2, R3 ;  /* 0x000000020000758d */ /* 0x000e240001800003 */
[----:B0-----:R-:W-:Y:S05]  /*6a30*/  @!P0 BRA `(.L_x_4196) ;  /* 0xfffffffc00f08947 */ /* 0x001fea000383ffff */
[----:B------:R-:W-:Y:S05]  /*6a40*/  BRA `(.L_x_4194) ;  /* 0x00000000000c7947 */ /* 0x000fea0003800000 */
.L_x_4195:
[----:B------:R-:W2:Y:S02]  /*6a50*/  LD.E R0, desc[UR20][R4.64] ;  /* 0x0000001404007980 */ /* 0x000ea4000c101900 */
[----:B--2---:R-:W-:-:S05]  /*6a60*/  IADD3 R3, PT, PT, R7, R0, RZ ;  /* 0x0000000007037210 */ /* 0x004fca0007ffe0ff */
[----:B------:R0:W-:Y:S02]  /*6a70*/  ST.E desc[UR20][R4.64], R3 ;  /* 0x0000000304007985 */ /* 0x0001e4000c101914 */
.L_x_4194:
[----:B------:R-:W-:Y:S05]  /*6a80*/  BSYNC.RECONVERGENT B0 ;  /* 0x0000000000007941 */ /* 0x000fea0003800200 */
.L_x_4193:
[----:B------:R1:W-:Y:S02]  /*6a90*/  ATOM.E.ADD.F16x2.RN.STRONG.GPU P0, RZ, desc[UR20][R4.64+0x4], R29 ;  /* 0x8000041d04ff79a2 */ /* 0x0003e4000c10e114 */
[----:B-1----:R-:W-:Y:S05]  /*6aa0*/  @P0 EXIT ;  /* 0x000000000000094d */ /* 0x002fea0003800000 */
[----:B------:R-:W1:Y:S02]  /*6ab0*/  QSPC.E.S P0, RZ, [R4+0x4] ;  /* 0x0000040004ff73aa */ /* 0x000e640000000500 */
[----:B-1----:R-:W-:Y:S05]  /*6ac0*/  @!P0 BRA `(.L_x_4197) ;  /* 0x00000000001c8947 */ /* 0x002fea0003800000 */
[----:B------:R-:W-:-:S04]  /*6ad0*/  MOV R2, R4 ;  /* 0x0000000400027202 */ /* 0x000fc80000000f00 */
[----:B------:R-:W-:-:S07]  /*6ae0*/  MOV R0, R2 ;  /* 0x0000000200007202 */ /* 0x000fce0000000f00 */
.L_x_4198:
[----:B------:R-:W0:Y:S02]  /*6af0*/  LDS R2, [R0+0x4] ;  /* 0x0000040000027984 */ /* 0x000e240000000800 */
[----:B0-----:R-:W-:-:S05]  /*6b00*/  HADD2 R3, R2, R29 ;  /* 0x0000001d02037230 */ /* 0x001fca0000000000 */
[----:B------:R-:W0:Y:S02]  /*6b10*/  ATOMS.CAST.SPIN P0, [R0+0x4], R2, R3 ;  /* 0x000004020000758d */ /* 0x000e240001800003 */
[----:B0-----:R-:W-:Y:S05]  /*6b20*/  @!P0 BRA `(.L_x_4198) ;  /* 0xfffffffc00f08947 */ /* 0x001fea000383ffff */
[----:B------:R-:W-:Y:S05]  /*6b30*/  EXIT ;  /* 0x000000000000794d */ /* 0x000fea0003800000 */
.L_x_4197:
[----:B------:R-:W0:Y:S02]  /*6b40*/  LD.E R0, desc[UR20][R4.64+0x4] ;  /* 0x0000041404007980 */ /* 0x000e24000c101900 */
[----:B0-----:R-:W-:-:S05]  /*6b50*/  IADD3 R3, PT, PT, R29, R0, RZ ;  /* 0x000000001d037210 */ /* 0x001fca0007ffe0ff */
[----:B------:R-:W-:Y:S01]  /*6b60*/  ST.E desc[UR20][R4.64+0x4], R3 ;  /* 0x0000040304007985 */ /* 0x000fe2000c101914 */
[----:B------:R-:W-:Y:S05]  /*6b70*/  EXIT ;  /* 0x000000000000794d */ /* 0x000fea0003800000 */
.L_x_4199:
        /* <DEDUP_REMOVED lines=16> */
.L_x_5340:


//--------------------- .text._Z23gemm_half_q_half_kernelILi2ELi190ELb1ELb1ELi32EEvPK6__halfPKjS4_S2_PS0_iiiiPKtS7_iiiiiibS2_i --------------------------
	.section	.text._Z23gemm_half_q_half_kernelILi2ELi190ELb1ELb1ELi32EEvPK6__halfPKjS4_S2_PS0_iiiiPKtS7_iiiiiibS2_i,"ax",@progbits
	.align	128
        .global         _Z23gemm_half_q_half_kernelILi2ELi190ELb1ELb1ELi32EEvPK6__halfPKjS4_S2_PS0_iiiiPKtS7_iiiiiibS2_i
        .type           _Z23gemm_half_q_half_kernelILi2ELi190ELb1ELb1ELi32EEvPK6__halfPKjS4_S2_PS0_iiiiPKtS7_iiiiiibS2_i,@function
        .size           _Z23gemm_half_q_half_kernelILi2ELi190ELb1ELb1ELi32EEvPK6__halfPKjS4_S2_PS0_iiiiPKtS7_iiiiiibS2_i,(.L_x_5341 - _Z23gemm_half_q_half_kernelILi2ELi190ELb1ELb1ELi32EEvPK6__halfPKjS4_S2_PS0_iiiiPKtS7_iiiiiibS2_i)
        .other          _Z23gemm_half_q_half_kernelILi2ELi190ELb1ELb1ELi32EEvPK6__halfPKjS4_S2_PS0_iiiiPKtS7_iiiiiibS2_i,@"STO_CUDA_ENTRY STV_DEFAULT"
_Z23gemm_half_q_half_kernelILi2ELi190ELb1ELb1ELi32EEvPK6__halfPKjS4_S2_PS0_iiiiPKtS7_iiiiiibS2_i:
.text._Z23gemm_half_q_half_kernelILi2ELi190ELb1ELb1ELi32EEvPK6__halfPKjS4_S2_PS0_iiiiPKtS7_iiiiiibS2_i:
[----:B------:R-:W-:Y:S01]  /*0000*/  LDC R1, c[0x0][0x37c] ;  /* 0x0000df00ff017b82 */ /* 0x000fe20000000800 */
[----:B------:R-:W0:Y:S07]  /*0010*/  S2R R4, SR_CTAID.Y ;  /* 0x0000000000047919 */ /* 0x000e2e0000002600 */
[----:B------:R-:W0:Y:S02]  /*0020*/  LDC R3, c[0x0][0x3a8] ;  /* 0x0000ea00ff037b82 */ /* 0x000e240000000800 */
[----:B0-----:R-:W-:-:S05]  /*0030*/  IMAD R34, R4, -0x2, R3 ;  /* 0xfffffffe04227824 */ /* 0x001fca00078e0203 */
        /* <DEDUP_REMOVED lines=17> */
[----:B------:R-:W1:Y:S01]  /*0150*/  LDCU UR7, c[0x0][0x3b0] ;  /* 0x00007600ff0777ac */ /* 0x000e620008000800 */
[----:B------:R-:W2:Y:S01]  /*0160*/  S2UR UR4, SR_CTAID.X ;  /* 0x00000000000479c3 */ /* 0x000ea20000002500 */
[----:B------:R-:W-:Y:S01]  /*0170*/  HFMA2 R14, -RZ, RZ, 0, 1.1920928955078125e-07 ;  /* 0x00000002ff0e7431 */ /* 0x000fe200000001ff */
[----:B------:R-:W3:Y:S01]  /*0180*/  S2R R2, SR_TID.X ;  /* 0x0000000000027919 */ /* 0x000ee20000002100 */
[----:B------:R-:W-:Y:S03]  /*0190*/  BSSY.RECONVERGENT B0, `(.L_x_4200) ;  /* 0x00000bb000007945 */ /* 0x000fe60003800200 */
[----:B------:R-:W-:Y:S01]  /*01a0*/  SEL R14, R14, 0x1, P0 ;  /* 0x000000010e0e7807 */ /* 0x000fe20000000000 */
[----:B--2---:R-:W-:Y:S01]  /*01b0*/  USHF.L.U32 UR4, UR4, 0x7, URZ ;  /* 0x0000000704047899 */ /* 0x004fe200080006ff */
[----:B0-----:R-:W-:-:S04]  /*01c0*/  SHF.L.U32 R5, R3, 0x5, RZ ;  /* 0x0000000503057819 */ /* 0x001fc800000006ff */
[C---:B------:R-:W-:Y:S02]  /*01d0*/  IADD3 R37, PT, PT, R5.reuse, 0x20, RZ ;  /* 0x0000002005257810 */ /* 0x040fe40007ffe0ff */
[----:B---3--:R-:W-:Y:S02]  /*01e0*/  IADD3 R22, PT, PT, R5, R2, RZ ;  /* 0x0000000205167210 */ /* 0x008fe40007ffe0ff */
[----:B-1----:R-:W-:Y:S02]  /*01f0*/  VIMNMX R38, PT, PT, R37, UR7, PT ;  /* 0x0000000725267c48 */ /* 0x002fe4000bfe0100 */
        /* <DEDUP_REMOVED lines=32> */
.L_x_4205:
[C---:B------:R-:W-:Y:S02]  /*0400*/  IADD3 R8, PT, PT, R15.reuse, UR7, RZ ;  /* 0x000000070f087c10 */ /* 0x040fe4000fffe0ff */
[----:B------:R-:W-:Y:S02]  /*0410*/  IADD3 R7, P1, PT, R22, R15, RZ ;  /* 0x0000000f16077210 */ /* 0x000fe40007f3e0ff */
[----:B------:R-:W-:Y:S02]  /*0420*/  IADD3 R9, PT, PT, R8, UR7, RZ ;  /* 0x0000000708097c10 */ /* 0x000fe4000fffe0ff */
[----:B------:R-:W-:Y:S02]  /*0430*/  LEA.HI.X.SX32 R10, R15, RZ, 0x1, P1 ;  /* 0x000000ff0f0a7211 */ /* 0x000fe400008f0eff */
[----:B------:R-:W-:Y:S02]  /*0440*/  LEA R6, P1, R7, UR10, 0x1 ;  /* 0x0000000a07067c11 */ /* 0x000fe4000f8208ff */
        /* <DEDUP_REMOVED lines=27> */
.L_x_4204:
        /* <DEDUP_REMOVED lines=20> */
.L_x_4206:
[----:B------:R-:W-:-:S13]  /*0740*/  ISETP.EQ.AND P1, PT, R16, RZ, PT ;  /* 0x000000ff1000720c */ /* 0x000fda0003f22270 */
[----:B------:R-:W-:Y:S05]  /*0750*/  @!P0 BRA P1, `(.L_x_4201) ;  /* 0x0000000400788947 */ /* 0x000fea0000800000 */
.L_x_4203:
        /* <DEDUP_REMOVED lines=12> */
.L_x_4202:
        /* <DEDUP_REMOVED lines=16> */
.L_x_4209:
        /* <DEDUP_REMOVED lines=32> */
.L_x_4208:
        /* <DEDUP_REMOVED lines=21> */
.L_x_4210:
[----:B------:R-:W-:-:S13]  /*0c70*/  ISETP.NE.OR P0, PT, R16, RZ, P0 ;  /* 0x000000ff1000720c */ /* 0x000fda0000705670 */
[----:B------:R-:W-:Y:S05]  /*0c80*/  @!P0 BRA `(.L_x_4201) ;  /* 0x00000000002c8947 */ /* 0x000fea0003800000 */
.L_x_4207:
        /* <DEDUP_REMOVED lines=11> */
.L_x_4201:
[----:B------:R-:W-:Y:S05]  /*0d40*/  BSYNC.RECONVERGENT B0 ;  /* 0x0000000000007941 */ /* 0x000fea0003800200 */
.L_x_4200:
        /* <DEDUP_REMOVED lines=21> */
.L_x_4214:
        /* <DEDUP_REMOVED lines=15> */
.L_x_4213:
        /* <DEDUP_REMOVED lines=12> */
.L_x_4215:
[----:B------:R-:W-:-:S13]  /*1050*/  ISETP.NE.OR P0, PT, R16, RZ, P0 ;  /* 0x000000ff1000720c */ /* 0x000fda0000705670 */
[----:B------:R-:W-:Y:S05]  /*1060*/  @!P0 BRA `(.L_x_4211) ;  /* 0x00000000001c8947 */ /* 0x000fea0003800000 */
.L_x_4212:
[----:B0-----:R-:W0:Y:S02]  /*1070*/  LDC.64 R6, c[0x0][0x3a0] ;  /* 0x0000e800ff067b82 */ /* 0x001e240000000a00 */
.L_x_4216:
[----:B0-----:R-:W-:Y:S01]  /*1080*/  IMAD.WIDE R8, R4, 0x2, R6 ;  /* 0x0000000204087825 */ /* 0x001fe200078e0206 */
[----:B------:R-:W-:Y:S02]  /*1090*/  IADD3 R16, PT, PT, R16, 0x1, RZ ;  /* 0x0000000110107810 */ /* 0x000fe40007ffe0ff */
[----:B------:R-:W-:Y:S02]  /*10a0*/  IADD3 R4, PT, PT, R4, R39, RZ ;  /* 0x0000002704047210 */ /* 0x000fe40007ffe0ff */
[----:B------:R1:W-:Y:S01]  /*10b0*/  STG.E.64 desc[UR8][R8.64], RZ ;  /* 0x000000ff08007986 */ /* 0x0003e2000c101b08 */
[----:B------:R-:W-:-:S13]  /*10c0*/  ISETP.NE.AND P0, PT, R16, RZ, PT ;  /* 0x000000ff1000720c */ /* 0x000fda0003f05270 */
[----:B-1----:R-:W-:Y:S05]  /*10d0*/  @P0 BRA `(.L_x_4216) ;  /* 0xfffffffc00e80947 */ /* 0x002fea000383ffff */
.L_x_4211:
[----:B------:R-:W1:Y:S01]  /*10e0*/  LDCU UR5, c[0x0][0x3c8] ;  /* 0x00007900ff0577ac */ /* 0x000e620008000800 */
[----:B------:R-:W-:Y:S01]  /*10f0*/  BAR.SYNC.DEFER_BLOCKING 0x0 ;  /* 0x0000000000007b1d */ /* 0x000fe20000010000 */
[----:B------:R-:W-:-:S05]  /*1100*/  ISETP.GE.AND P0, PT, R5, UR7, PT ;  /* 0x0000000705007c0c */ /* 0x000fca000bf06270 */
        /* <DEDUP_REMOVED lines=17> */
.L_x_4218:
        /* <DEDUP_REMOVED lines=42> */
.L_x_4217:
        /* <DEDUP_REMOVED lines=20> */
.L_x_4219:
        /* <DEDUP_REMOVED lines=8> */
.L_x_4220:
        /* <DEDUP_REMOVED lines=8> */
.L_x_4221:
        /* <DEDUP_REMOVED lines=8> */
.L_x_4222:
        /* <DEDUP_REMOVED lines=8> */
.L_x_4223:
[----:B------:R-:W-:Y:S01]  /*1800*/  LEA R2, R11, R2, 0x3 ;  /* 0x000000020b027211 */ /* 0x000fe200078e18ff */
[----:B------:R-:W0:Y:S01]  /*1810*/  LDCU.64 UR10, c[0x0][0x388] ;  /* 0x00007100ff0a77ac */ /* 0x000e220008000a00 */
[----:B------:R-:W1:Y:S01]  /*1820*/  S2UR UR6, SR_CgaCtaId ;  /* 0x00000000000679c3 */ /* 0x000e620000008800 */
[----:B------:R-:W-:Y:S02]  /*1830*/  PRMT R73, RZ, 0x5410, RZ ;  /* 0x00005410ff497816 */ /* 0x000fe400000000ff */
[----:B------:R-:W-:Y:S01]  /*1840*/  IADD3 R2, PT, PT, R7, R2, R4 ;  /* 0x0000000207027210 */ /* 0x000fe20007ffe004 */
[----:B------:R-:W-:Y:S01]  /*1850*/  UISETP.LT.AND UP0, UPT, UR7, UR5, UPT ;  /* 0x000000050700728c */ /* 0x000fe2000bf01270 */
[----:B------:R-:W-:Y:S02]  /*1860*/  PRMT R72, RZ, 0x5410, RZ ;  /* 0x00005410ff487816 */ /* 0x000fe400000000ff */
[----:B------:R-:W-:Y:S01]  /*1870*/  IADD3 R2, PT, PT, R9, R2, R8 ;  /* 0x0000000209027210 */ /* 0x000fe20007ffe008 */
[----:B------:R-:W-:Y:S01]  /*1880*/  USEL UR4, UR7, UR5, UP0 ;  /* 0x0000000507047287 */ /* 0x000fe20008000000 */
[----:B------:R-:W-:-:S02]  /*1890*/  PRMT R117, RZ, 0x5410, RZ ;  /* 0x00005410ff757816 */ /* 0x000fc400000000ff */
[----:B------:R-:W-:Y:S01]  /*18a0*/  UMOV UR5, 0x400 ;  /* 0x0000040000057882 */ /* 0x000fe20000000000 */
[----:B------:R-:W-:Y:S01]  /*18b0*/  IMAD R3, R2, R39, RZ ;  /* 0x0000002702037224 */ /* 0x000fe200078e02ff */
[----:B------:R-:W-:Y:S02]  /*18c0*/  SHF.R.S32.HI R2, RZ, 0x1f, R0 ;  /* 0x0000001fff027819 */ /* 0x000fe40000011400 */
[----:B------:R-:W-:Y:S02]  /*18d0*/  PRMT R118, RZ, 0x5410, RZ ;  /* 0x00005410ff767816 */ /* 0x000fe400000000ff */
[----:B------:R-:W-:-:S04]  /*18e0*/  IADD3 R0, P0, PT, R0, R3, RZ ;  /* 0x0000000300007210 */ /* 0x000fc80007f1e0ff */
[----:B------:R-:W-:Y:S02]  /*18f0*/  LEA.HI.X.SX32 R3, R3, R2, 0x1, P0 ;  /* 0x0000000203037211 */ /* 0x000fe400000f0eff */
        /* <DEDUP_REMOVED lines=9> */
[----:B------:R-:W-:-:S05]  /*1990*/  IMAD.WIDE R16, R39, 0x4, R8 ;  /* 0x0000000427107825 */ /* 0x000fca00078e0208 */
[----:B------:R-:W4:Y:S01]  /*19a0*/  LDG.E.128.CONSTANT R28, desc[UR8][R16.64] ;  /* 0x00000008101c7981 */ /* 0x000f22000c1e9d00 */
[----:B------:R-:W-:-:S05]  /*19b0*/  IMAD.WIDE R10, R39, 0x4, R16 ;  /* 0x00000004270a7825 */ /* 0x000fca00078e0210 */
[----:B------:R-:W4:Y:S01]  /*19c0*/  LDG.E.128.CONSTANT R4, desc[UR8][R10.64] ;  /* 0x000000080a047981 */ /* 0x000f22000c1e9d00 */
[----:B------:R-:W-:-:S05]  /*19d0*/  IMAD.WIDE R2, R39, 0x4, R10 ;  /* 0x0000000427027825 */ /* 0x000fca00078e020a */
[----:B-----5:R0:W4:Y:S02]  /*19e0*/  LDG.E.128.CONSTANT R20, desc[UR8][R2.64] ;  /* 0x0000000802147981 */ /* 0x020124000c1e9d00 */
[----:B0-----:R-:W-:Y:S01]  /*19f0*/  IMAD.WIDE R2, R39, 0x4, R2 ;  /* 0x0000000427027825 */ /* 0x001fe200078e0202 */
[----:B--2---:R-:W-:Y:S02]  /*1a00*/  LOP3.LUT R8, R13, 0xff, RZ, 0xc0, !PT ;  /* 0x000000ff0d087812 */ /* 0x004fe400078ec0ff */
[----:B------:R-:W-:Y:S02]  /*1a10*/  LOP3.LUT R0, R12, 0xff, RZ, 0xc0, !PT ;  /* 0x000000ff0c007812 */ /* 0x000fe400078ec0ff */
[----:B------:R-:W-:Y:S02]  /*1a20*/  IADD3 R8, PT, PT, R8, -0x80, RZ ;  /* 0xffffff8008087810 */ /* 0x000fe40007ffe0ff */
[----:B------:R-:W-:Y:S02]  /*1a30*/  LEA.HI R59, R12, 0xffffff80, RZ, 0x8 ;  /* 0xffffff800c3b7811 */ /* 0x000fe400078f40ff */
[----:B------:R0:W1:Y:S01]  /*1a40*/  I2F.F16 R54, R8 ;  /* 0x0000000800367306 */ /* 0x0000620000200c00 */
[----:B------:R-:W-:-:S02]  /*1a50*/  LOP3.LUT R9, R14, 0xff, RZ, 0xc0, !PT ;  /* 0x000000ff0e097812 */ /* 0x000fc400078ec0ff */
[----:B------:R-:W-:Y:S02]  /*1a60*/  LOP3.LUT R10, R15, 0xff, RZ, 0xc0, !PT ;  /* 0x000000ff0f0a7812 */ /* 0x000fe400078ec0ff */
[----:B------:R-:W-:Y:S02]  /*1a70*/  IADD3 R0, PT, PT, R0, -0x80, RZ ;  /* 0xffffff8000007810 */ /* 0x000fe40007ffe0ff */
[----:B------:R-:W-:Y:S01]  /*1a80*/  LEA.HI R58, R13, 0xffffff80, RZ, 0x8 ;  /* 0xffffff800d3a7811 */ /* 0x000fe200078f40ff */
[----:B------:R-:W2:Y:S01]  /*1a90*/  I2F.F16 R59, R59 ;  /* 0x0000003b003b7306 */ /* 0x000ea20000200c00 */
[----:B0-----:R-:W-:Y:S02]  /*1aa0*/  SHF.R.U32.HI R8, RZ, 0x8, R13 ;  /* 0x00000008ff087819 */ /* 0x001fe4000001160d */
[----:B------:R-:W-:Y:S02]  /*1ab0*/  LEA.HI R57, R14, 0xffffff80, RZ, 0x8 ;  /* 0xffffff800e397811 */ /* 0x000fe400078f40ff */
[----:B------:R-:W-:-:S02]  /*1ac0*/  LOP3.LUT R8, R8, 0xff, RZ, 0xc0, !PT ;  /* 0x000000ff08087812 */ /* 0x000fc400078ec0ff */
[----:B------:R-:W-:Y:S02]  /*1ad0*/  IADD3 R9, PT, PT, R9, -0x80, RZ ;  /* 0xffffff8009097810 */ /* 0x000fe40007ffe0ff */
[----:B------:R-:W-:Y:S01]  /*1ae0*/  IADD3 R10, PT, PT, R10, -0x80, RZ ;  /* 0xffffff800a0a7810 */ /* 0x000fe20007ffe0ff */
[----:B------:R0:W1:Y:S01]  /*1af0*/  I2F.F16 R55, R0 ;  /* 0x0000000000377306 */ /* 0x0000620000200c00 */
[----:B------:R-:W-:Y:S02]  /*1b00*/  IADD3 R71, PT, PT, R8, -0x80, RZ ;  /* 0xffffff8008477810 */ /* 0x000fe40007ffe0ff */
[----:B------:R-:W-:Y:S02]  /*1b10*/  SHF.R.U32.HI R8, RZ, 0x8, R14 ;  /* 0x00000008ff087819 */ /* 0x000fe4000001160e */
[----:B------:R-:W-:Y:S02]  /*1b20*/  LEA.HI R56, R15, 0xffffff80, RZ, 0x8 ;  /* 0xffffff800f387811 */ /* 0x000fe400078f40ff */
[----:B------:R-:W-:Y:S01]  /*1b30*/  LOP3.LUT R8, R8, 0xff, RZ, 0xc0, !PT ;  /* 0x000000ff08087812 */ /* 0x000fe200078ec0ff */
[----:B------:R-:W1:Y:S01]  /*1b40*/  I2F.F16 R53, R9 ;  /* 0x0000000900357306 */ /* 0x000e620000200c00 */
[----:B0-----:R-:W-:-:S02]  /*1b50*/  SHF.R.U32.HI R0, RZ, 0x8, R12 ;  /* 0x00000008ff007819 */ /* 0x001fc4000001160c */
[----:B------:R-:W-:Y:S02]  /*1b60*/  IADD3 R76, PT, PT, R8, -0x80, RZ ;  /* 0xffffff80084c7810 */ /* 0x000fe40007ffe0ff */
[----:B------:R-:W-:-:S03]  /*1b70*/  LOP3.LUT R0, R0, 0xff, RZ, 0xc0, !PT ;  /* 0x000000ff00007812 */ /* 0x000fc600078ec0ff */
[----:B------:R0:W1:Y:S01]  /*1b80*/  I2F.F16 R52, R10 ;  /* 0x0000000a00347306 */ /* 0x0000620000200c00 */
[----:B------:R-:W-:Y:S02]  /*1b90*/  SHF.R.U32.HI R12, RZ, 0x10, R12 ;  /* 0x00000010ff0c7819 */ /* 0x000fe4000001160c */
[----:B------:R-:W-:Y:S02]  /*1ba0*/  IADD3 R0, PT, PT, R0, -0x80, RZ ;  /* 0xffffff8000007810 */ /* 0x000fe40007ffe0ff */
[----:B------:R-:W-:Y:S02]  /*1bb0*/  SHF.R.U32.HI R13, RZ, 0x10, R13 ;  /* 0x00000010ff0d7819 */ /* 0x000fe4000001160d */
[----:B---3--:R-:W-:Y:S01]  /*1bc0*/  LOP3.LUT R44, R26, 0xff, RZ, 0xc0, !PT ;  /* 0x000000ff1a2c7812 */ /* 0x008fe200078ec0ff */
[----:B------:R-:W3:Y:S01]  /*1bd0*/  I2F.F16 R58, R58 ;  /* 0x0000003a003a7306 */ /* 0x000ee20000200c00 */
[----:B0-----:R0:W2:Y:S01]  /*1be0*/  LDG.E.128.CONSTANT R8, desc[UR8][R2.64] ;  /* 0x0000000802087981 */ /* 0x0010a2000c1e9d00 */
[----:B------:R-:W-:-:S02]  /*1bf0*/  LOP3.LUT R12, R12, 0xff, RZ, 0xc0, !PT ;  /* 0x000000ff0c0c7812 */ /* 0x000fc400078ec0ff */
[----:B------:R-:W-:Y:S02]  /*1c00*/  SHF.R.U32.HI R14, RZ, 0x10, R14 ;  /* 0x00000010ff0e7819 */ /* 0x000fe4000001160e */
[----:B------:R-:W-:Y:S02]  /*1c10*/  IADD3 R12, PT, PT, R12, -0x80, RZ ;  /* 0xffffff800c0c7810 */ /* 0x000fe40007ffe0ff */
[----:B------:R4:W1:Y:S01]  /*1c20*/  I2F.F16 R61, R0 ;  /* 0x00000000003d7306 */ /* 0x0008620000200c00 */
[----:B------:R-:W-:Y:S01]  /*1c30*/  LOP3.LUT R13, R13, 0xff, RZ, 0xc0, !PT ;  /* 0x000000ff0d0d7812 */ /* 0x000fe200078ec0ff */
[----:B0-----:R-:W-:Y:S01]  /*1c40*/  IMAD.WIDE R2, R39, 0x4, R2 ;  /* 0x0000000427027825 */ /* 0x001fe200078e0202 */
[----:B------:R-:W-:Y:S02]  /*1c50*/  LOP3.LUT R14, R14, 0xff, RZ, 0xc0, !PT ;  /* 0x000000ff0e0e7812 */ /* 0x000fe400078ec0ff */
[----:B------:R-:W-:Y:S02]  /*1c60*/  LEA.HI R51, R24, 0xffffff80, RZ, 0x8 ;  /* 0xffffff8018337811 */ /* 0x000fe400078f40ff */
[----:B------:R-:W-:Y:S01]  /*1c70*/  LEA.HI R50, R25, 0xffffff80, RZ, 0x8 ;  /* 0xffffff8019327811 */ /* 0x000fe200078f40ff */
[----:B------:R-:W0:Y:S01]  /*1c80*/  I2F.F16 R57, R57 ;  /* 0x0000003900397306 */ /* 0x000e220000200c00 */
[--C-:B----4-:R-:W-:Y:S01]  /*1c90*/  SHF.R.U32.HI R0, RZ, 0x8, R15.reuse ;  /* 0x00000008ff007819 */ /* 0x110fe2000001160f */
[----:B------:R4:W5:Y:S01]  /*1ca0*/  LDG.E.128.CONSTANT R16, desc[UR8][R2.64] ;  /* 0x0000000802107981 */ /* 0x000962000c1e9d00 */
[----:B------:R-:W-:Y:S01]  /*1cb0*/  SHF.R.U32.HI R15, RZ, 0x10, R15 ;  /* 0x00000010ff0f7819 */ /* 0x000fe2000001160f */
[----:B------:R-:W-:Y:S01]  /*1cc0*/  IMAD.WIDE R32, R39, 0x4, R2 ;  /* 0x0000000427207825 */ /* 0x000fe200078e0202 */
[----:B------:R-:W-:-:S02]  /*1cd0*/  IADD3 R13, PT, PT, R13, -0x80, RZ ;  /* 0xffffff800d0d7810 */ /* 0x000fc40007ffe0ff */
[----:B------:R-:W-:Y:S01]  /*1ce0*/  IADD3 R14, PT, PT, R14, -0x80, RZ ;  /* 0xffffff800e0e7810 */ /* 0x000fe20007ffe0ff */
[----:B------:R3:W0:Y:S01]  /*1cf0*/  I2F.F16 R60, R12 ;  /* 0x0000000c003c7306 */ /* 0x0006220000200c00 */
[----:B------:R-:W-:Y:S02]  /*1d00*/  LOP3.LUT R15, R15, 0xff, RZ, 0xc0, !PT ;  /* 0x000000ff0f0f7812 */ /* 0x000fe400078ec0ff */
[----:B---3--:R-:W-:-:S05]  /*1d10*/  LOP3.LUT R12, R25, 0xff, RZ, 0xc0, !PT ;  /* 0x000000ff190c7812 */ /* 0x008fca00078ec0ff */
[----:B------:R-:W3:Y:S01]  /*1d20*/  I2F.F16 R70, R13 ;  /* 0x0000000d00467306 */ /* 0x000ee20000200c00 */
[----:B------:R-:W-:Y:S02]  /*1d30*/  IADD3 R104, PT, PT, R15, -0x80, RZ ;  /* 0xffffff800f687810 */ /* 0x000fe40007ffe0ff */
[----:B------:R-:W-:-:S05]  /*1d40*/  IADD3 R102, PT, PT, R12, -0x80, RZ ;  /* 0xffffff800c667810 */ /* 0x000fca0007ffe0ff */
[----:B------:R1:W0:Y:S02]  /*1d50*/  I2F.F16 R75, R14 ;  /* 0x0000000e004b7306 */ /* 0x0002240000200c00 */
[----:B-1----:R1:W5:Y:S01]  /*1d60*/  LDG.E.128.CONSTANT R12, desc[UR8][R32.64] ;  /* 0x00000008200c7981 */ /* 0x002362000c1e9d00 */
[----:B------:R-:W-:-:S04]  /*1d70*/  LOP3.LUT R0, R0, 0xff, RZ, 0xc0, !PT ;  /* 0x000000ff00007812 */ /* 0x000fc800078ec0ff */
[----:B------:R-:W-:Y:S02]  /*1d80*/  IADD3 R105, PT, PT, R0, -0x80, RZ ;  /* 0xffffff8000697810 */ /* 0x000fe40007ffe0ff */
[----:B------:R-:W-:-:S04]  /*1d90*/  LOP3.LUT R0, R24, 0xff, RZ, 0xc0, !PT ;  /* 0x000000ff18007812 */ /* 0x000fc800078ec0ff */
[----:B------:R-:W-:-:S04]  /*1da0*/  IADD3 R0, PT, PT, R0, -0x80, RZ ;  /* 0xffffff8000007810 */ /* 0x000fc80007ffe0ff */
[----:B------:R4:W0:Y:S02]  /*1db0*/  I2F.F16 R103, R0 ;  /* 0x0000000000677306 */ /* 0x0008240000200c00 */
[----:B----4-:R-:W-:-:S04]  /*1dc0*/  SHF.R.U32.HI R0, RZ, 0x8, R24 ;  /* 0x00000008ff007819 */ /* 0x010fc80000011618 */
[----:B------:R-:W-:-:S04]  /*1dd0*/  LOP3.LUT R0, R0, 0xff, RZ, 0xc0, !PT ;  /* 0x000000ff00007812 */ /* 0x000fc800078ec0ff */
[----:B------:R-:W-:Y:S02]  /*1de0*/  IADD3 R0, PT, PT, R0, -0x80, RZ ;  /* 0xffffff8000007810 */ /* 0x000fe40007ffe0ff */
[----:B------:R-:W-:Y:S02]  /*1df0*/  SHF.R.U32.HI R2, RZ, 0x8, R25 ;  /* 0x00000008ff027819 */ /* 0x000fe40000011619 */
[----:B------:R-:W-:Y:S01]  /*1e00*/  IADD3 R44, PT, PT, R44, -0x80, RZ ;  /* 0xffffff802c2c7810 */ /* 0x000fe20007ffe0ff */
[----:B------:R4:W0:Y:S01]  /*1e10*/  I2F.F16 R107, R0 ;  /* 0x00000000006b7306 */ /* 0x0008220000200c00 */
[----:B------:R-:W-:Y:S02]  /*1e20*/  LEA.HI R3, R31, 0xffffff80, RZ, 0x8 ;  /* 0xffffff801f037811 */ /* 0x000fe400078f40ff */
[----:B------:R-:W-:Y:S02]  /*1e30*/  LOP3.LUT R2, R2, 0xff, RZ, 0xc0, !PT ;  /* 0x000000ff02027812 */ /* 0x000fe400078ec0ff */
[----:B------:R-:W-:-:S02]  /*1e40*/  SHF.R.U32.HI R24, RZ, 0x10, R24 ;  /* 0x00000010ff187819 */ /* 0x000fc40000011618 */
[----:B----4-:R-:W-:Y:S01]  /*1e50*/  LOP3.LUT R0, R28, 0xff, RZ, 0xc0, !PT ;  /* 0x000000ff1c007812 */ /* 0x010fe200078ec0ff */
[----:B------:R-:W4:Y:S01]  /*1e60*/  I2F.F16 R101, R44 ;  /* 0x0000002c00657306 */ /* 0x000f220000200c00 */
[----:B------:R-:W-:Y:S02]  /*1e70*/  SHF.R.U32.HI R25, RZ, 0x10, R25 ;  /* 0x00000010ff197819 */ /* 0x000fe40000011619 */
[----:B------:R-:W-:Y:S02]  /*1e80*/  IADD3 R0, PT, PT, R0, -0x80, RZ ;  /* 0xffffff8000007810 */ /* 0x000fe40007ffe0ff */
[----:B------:R-:W-:-:S03]  /*1e90*/  IADD3 R2, PT, PT, R2, -0x80, RZ ;  /* 0xffffff8002027810 */ /* 0x000fc60007ffe0ff */
[----:B------:R3:W0:Y:S01]  /*1ea0*/  I2F.F16 R44, R3 ;  /* 0x00000003002c7306 */ /* 0x0006220000200c00 */
[----:B------:R-:W-:Y:S02]  /*1eb0*/  LOP3.LUT R24, R24, 0xff, RZ, 0xc0, !PT ;  /* 0x000000ff18187812 */ /* 0x000fe400078ec0ff */
[----:B------:R-:W-:Y:S02]  /*1ec0*/  LOP3.LUT R25, R25, 0xff, RZ, 0xc0, !PT ;  /* 0x000000ff19197812 */ /* 0x000fe400078ec0ff */
[----:B---3--:R-:W-:-:S03]  /*1ed0*/  SHF.R.U32.HI R3, RZ, 0x8, R26 ;  /* 0x00000008ff037819 */ /* 0x008fc6000001161a */
[----:B------:R3:W0:Y:S01]  /*1ee0*/  I2F.F16 R62, R0 ;  /* 0x00000000003e7306 */ /* 0x0006220000200c00 */
[----:B------:R-:W-:Y:S02]  /*1ef0*/  LOP3.LUT R45, R27, 0xff, RZ, 0xc0, !PT ;  /* 0x000000ff1b2d7812 */ /* 0x000fe400078ec0ff */
[----:B------:R-:W-:Y:S02]  /*1f00*/  LOP3.LUT R3, R3, 0xff, RZ, 0xc0, !PT ;  /* 0x000000ff03037812 */ /* 0x000fe400078ec0ff */
[----:B------:R-:W-:-:S03]  /*1f10*/  IADD3 R24, PT, PT, R24, -0x80, RZ ;  /* 0xffffff8018187810 */ /* 0x000fc60007ffe0ff */
[----:B------:R1:W0:Y:S01]  /*1f20*/  I2F.F16 R109, R2 ;  /* 0x00000002006d7306 */ /* 0x0002220000200c00 */
[----:B---3--:R-:W-:Y:S02]  /*1f30*/  SHF.R.U32.HI R0, RZ, 0x8, R28 ;  /* 0x00000008ff007819 */ /* 0x008fe4000001161c */
[----:B------:R-:W-:Y:S02]  /*1f40*/  IADD3 R25, PT, PT, R25, -0x80, RZ ;  /* 0xffffff8019197810 */ /* 0x000fe40007ffe0ff */
[----:B------:R-:W-:Y:S02]  /*1f50*/  LOP3.LUT R0, R0, 0xff, RZ, 0xc0, !PT ;  /* 0x000000ff00007812 */ /* 0x000fe400078ec0ff */
[----:B-1----:R-:W-:Y:S02]  /*1f60*/  LOP3.LUT R2, R29, 0xff, RZ, 0xc0, !PT ;  /* 0x000000ff1d027812 */ /* 0x002fe400078ec0ff */
[----:B------:R-:W-:Y:S02]  /*1f70*/  LEA.HI R47, R28, 0xffffff80, RZ, 0x8 ;  /* 0xffffff801c2f7811 */ /* 0x000fe400078f40ff */
[----:B------:R-:W-:Y:S01]  /*1f80*/  IADD3 R3, PT, PT, R3, -0x80, RZ ;  /* 0xffffff8003037810 */ /* 0x000fe20007ffe0ff */
[----:B------:R1:W3:Y:S01]  /*1f90*/  I2F.F16 R106, R24 ;  /* 0x00000018006a7306 */ /* 0x0002e20000200c00 */
[----:B------:R-:W-:-:S02]  /*1fa0*/  IADD3 R2, PT, PT, R2, -0x80, RZ ;  /* 0xffffff8002027810 */ /* 0x000fc40007ffe0ff */
[----:B------:R-:W-:Y:S02]  /*1fb0*/  SHF.R.U32.HI R28, RZ, 0x10, R28 ;  /* 0x00000010ff1c7819 */ /* 0x000fe4000001161c */
[----:B------:R-:W-:Y:S02]  /*1fc0*/  IADD3 R100, PT, PT, R45, -0x80, RZ ;  /* 0xffffff802d647810 */ /* 0x000fe40007ffe0ff */
[C---:B------:R-:W-:Y:S01]  /*1fd0*/  LEA.HI R45, R30.reuse, 0xffffff80, RZ, 0x8 ;  /* 0xffffff801e2d7811 */ /* 0x040fe200078f40ff */
[----:B------:R4:W0:Y:S01]  /*1fe0*/  I2F.F16 R108, R25 ;  /* 0x00000019006c7306 */ /* 0x0008220000200c00 */
[----:B-1----:R-:W-:Y:S02]  /*1ff0*/  LOP3.LUT R24, R30, 0xff, RZ, 0xc0, !PT ;  /* 0x000000ff1e187812 */ /* 0x002fe400078ec0ff */
[----:B------:R-:W-:-:S05]  /*2000*/  IADD3 R0, PT, PT, R0, -0x80, RZ ;  /* 0xffffff8000007810 */ /* 0x000fca0007ffe0ff */
[----:B------:R1:W0:Y:S01]  /*2010*/  I2F.F16 R111, R3 ;  /* 0x00000003006f7306 */ /* 0x0002220000200c00 */
[--C-:B----4-:R-:W-:Y:S02]  /*2020*/  SHF.R.U32.HI R25, RZ, 0x8, R30.reuse ;  /* 0x00000008ff197819 */ /* 0x110fe4000001161e */
[----:B------:R-:W-:-:S05]  /*2030*/  SHF.R.U32.HI R30, RZ, 0x10, R30 ;  /* 0x00000010ff1e7819 */ /* 0x000fca000001161e */
[----:B------:R4:W0:Y:S01]  /*2040*/  I2F.F16 R63, R2 ;  /* 0x00000002003f7306 */ /* 0x0008220000200c00 */
[----:B-1----:R-:W-:-:S04]  /*2050*/  LOP3.LUT R3, R31, 0xff, RZ, 0xc0, !PT ;  /* 0x000000ff1f037812 */ /* 0x002fc800078ec0ff */
[----:B------:R-:W-:Y:S02]  /*2060*/  IADD3 R3, PT, PT, R3, -0x80, RZ ;  /* 0xffffff8003037810 */ /* 0x000fe40007ffe0ff */
[----:B----4-:R-:W-:Y:S02]  /*2070*/  LOP3.LUT R2, R28, 0xff, RZ, 0xc0, !PT ;  /* 0x000000ff1c027812 */ /* 0x010fe400078ec0ff */
[----:B------:R1:W4:Y:S02]  /*2080*/  I2F.F16 R28, R0 ;  /* 0x00000000001c7306 */ /* 0x0003240000200c00 */
[----:B------:R-:W-:Y:S02]  /*2090*/  IADD3 R2, PT, PT, R2, -0x80, RZ ;  /* 0xffffff8002027810 */ /* 0x000fe40007ffe0ff */
[----:B-1----:R-:W-:-:S04]  /*20a0*/  LOP3.LUT R0, R30, 0xff, RZ, 0xc0, !PT ;  /* 0x000000ff1e007812 */ /* 0x002fc800078ec0ff */
[----:B------:R1:W0:Y:S01]  /*20b0*/  I2F.F16 R65, R3 ;  /* 0x0000000300417306 */ /* 0x0002220000200c00 */
[----:B------:R-:W-:Y:S02]  /*20c0*/  IADD3 R78, PT, PT, R0, -0x80, RZ ;  /* 0xffffff80004e7810 */ /* 0x000fe40007ffe0ff */
[----:B------:R-:W-:Y:S02]  /*20d0*/  LOP3.LUT R0, R4, 0xff, RZ, 0xc0, !PT ;  /* 0x000000ff04007812 */ /* 0x000fe400078ec0ff */
[----:B-1----:R-:W-:-:S03]  /*20e0*/  SHF.R.U32.HI R3, RZ, 0x8, R29 ;  /* 0x00000008ff037819 */ /* 0x002fc6000001161d */
[----:B------:R1:W0:Y:S01]  /*20f0*/  I2F.F16 R74, R2 ;  /* 0x00000002004a7306 */ /* 0x0002220000200c00 */
[----:B------:R-:W-:Y:S02]  /*2100*/  IADD3 R0, PT, PT, R0, -0x80, RZ ;  /* 0xffffff8000007810 */ /* 0x000fe40007ffe0ff */
[----:B------:R-:W-:Y:S02]  /*2110*/  LOP3.LUT R3, R3, 0xff, RZ, 0xc0, !PT ;  /* 0x000000ff03037812 */ /* 0x000fe400078ec0ff */
[----:B------:R-:W-:Y:S02]  /*2120*/  LEA.HI R46, R29, 0xffffff80, RZ, 0x8 ;  /* 0xffffff801d2e7811 */ /* 0x000fe400078f40ff */
[----:B------:R-:W-:Y:S02]  /*2130*/  IADD3 R24, PT, PT, R24, -0x80, RZ ;  /* 0xffffff8018187810 */ /* 0x000fe40007ffe0ff */
[----:B-1----:R-:W-:Y:S01]  /*2140*/  SHF.R.U32.HI R2, RZ, 0x8, R31 ;  /* 0x00000008ff027819 */ /* 0x002fe2000001161f */
[----:B------:R1:W0:Y:S01]  /*2150*/  I2F.F16 R82, R0 ;  /* 0x0000000000527306 */ /* 0x0002220000200c00 */
[----:B------:R-:W-:-:S02]  /*2160*/  SHF.R.U32.HI R29, RZ, 0x10, R29 ;  /* 0x00000010ff1d7819 */ /* 0x000fc4000001161d */
[----:B------:R-:W-:Y:S02]  /*2170*/  IADD3 R3, PT, PT, R3, -0x80, RZ ;  /* 0xffffff8003037810 */ /* 0x000fe40007ffe0ff */
[----:B------:R-:W-:Y:S02]  /*2180*/  LOP3.LUT R2, R2, 0xff, RZ, 0xc0, !PT ;  /* 0x000000ff02027812 */ /* 0x000fe400078ec0ff */
[----:B-1----:R-:W-:Y:S01]  /*2190*/  SHF.R.U32.HI R0, RZ, 0x8, R4 ;  /* 0x00000008ff007819 */ /* 0x002fe20000011604 */
[----:B------:R1:W0:Y:S01]  /*21a0*/  I2F.F16 R64, R24 ;  /* 0x0000001800407306 */ /* 0x0002220000200c00 */
[----:B------:R-:W-:Y:S02]  /*21b0*/  IADD3 R87, PT, PT, R2, -0x80, RZ ;  /* 0xffffff8002577810 */ /* 0x000fe40007ffe0ff */
[----:B------:R-:W-:Y:S02]  /*21c0*/  LOP3.LUT R0, R0, 0xff, RZ, 0xc0, !PT ;  /* 0x000000ff00007812 */ /* 0x000fe400078ec0ff */
[----:B------:R-:W-:-:S02]  /*21d0*/  LOP3.LUT R2, R5, 0xff, RZ, 0xc0, !PT ;  /* 0x000000ff05027812 */ /* 0x000fc400078ec0ff */
[----:B-1----:R-:W-:Y:S02]  /*21e0*/  LOP3.LUT R24, R29, 0xff, RZ, 0xc0, !PT ;  /* 0x000000ff1d187812 */ /* 0x002fe400078ec0ff */
[----:B------:R1:W0:Y:S01]  /*21f0*/  I2F.F16 R29, R3 ;  /* 0x00000003001d7306 */ /* 0x0002220000200c00 */
[----:B------:R-:W-:Y:S02]  /*2200*/  IADD3 R0, PT, PT, R0, -0x80, RZ ;  /* 0xffffff8000007810 */ /* 0x000fe40007ffe0ff */
[----:B------:R-:W-:Y:S02]  /*2210*/  IADD3 R2, PT, PT, R2, -0x80, RZ ;  /* 0xffffff8002027810 */ /* 0x000fe40007ffe0ff */
[----:B-1----:R-:W-:-:S03]  /*2220*/  LOP3.LUT R3, R6, 0xff, RZ, 0xc0, !PT ;  /* 0x000000ff06037812 */ /* 0x002fc600078ec0ff */
[----:B------:R1:W0:Y:S01]  /*2230*/  I2F.F16 R89, R0 ;  /* 0x0000000000597306 */ /* 0x0002220000200c00 */
[----:B------:R-:W-:Y:S02]  /*2240*/  IADD3 R3, PT, PT, R3, -0x80, RZ ;  /* 0xffffff8003037810 */ /* 0x000fe40007ffe0ff */
[----:B------:R-:W-:Y:S02]  /*2250*/  LEA.HI R66, R4, 0xffffff80, RZ, 0x8 ;  /* 0xffffff8004427811 */ /* 0x000fe400078f40ff */
[----:B------:R-:W-:-:S03]  /*2260*/  SHF.R.U32.HI R4, RZ, 0x10, R4 ;  /* 0x00000010ff047819 */ /* 0x000fc60000011604 */
[----:B------:R3:W0:Y:S01]  /*2270*/  I2F.F16 R86, R2 ;  /* 0x0000000200567306 */ /* 0x0006220000200c00 */
[----:B-1----:R-:W-:Y:S02]  /*2280*/  LOP3.LUT R0, R20, 0xff, RZ, 0xc0, !PT ;  /* 0x000000ff14007812 */ /* 0x002fe400078ec0ff */
[----:B------:R-:W-:Y:S02]  /*2290*/  LEA.HI R68, R6, 0xffffff80, RZ, 0x8 ;  /* 0xffffff8006447811 */ /* 0x000fe400078f40ff */
[----:B------:R-:W-:-:S03]  /*22a0*/  SHF.R.U32.HI R31, RZ, 0x10, R31 ;  /* 0x00000010ff1f7819 */ /* 0x000fc6000001161f */
[----:B------:R1:W0:Y:S01]  /*22b0*/  I2F.F16 R85, R3 ;  /* 0x0000000300557306 */ /* 0x0002220000200c00 */
[----:B---3--:R-:W-:Y:S02]  /*22c0*/  SHF.R.U32.HI R2, RZ, 0x8, R5 ;  /* 0x00000008ff027819 */ /* 0x008fe40000011605 */
[----:B------:R-:W-:Y:S02]  /*22d0*/  IADD3 R0, PT, PT, R0, -0x80, RZ ;  /* 0xffffff8000007810 */ /* 0x000fe40007ffe0ff */
[----:B------:R-:W-:Y:S02]  /*22e0*/  LOP3.LUT R4, R4, 0xff, RZ, 0xc0, !PT ;  /* 0x000000ff04047812 */ /* 0x000fe400078ec0ff */
[--C-:B-1----:R-:W-:Y:S02]  /*22f0*/  SHF.R.U32.HI R3, RZ, 0x8, R6.reuse ;  /* 0x00000008ff037819 */ /* 0x102fe40000011606 */
[----:B------:R-:W-:Y:S02]  /*2300*/  SHF.R.U32.HI R6, RZ, 0x10, R6 ;  /* 0x00000010ff067819 */ /* 0x000fe40000011606 */
[----:B------:R-:W-:-:S02]  /*2310*/  LOP3.LUT R2, R2, 0xff, RZ, 0xc0, !PT ;  /* 0x000000ff02027812 */ /* 0x000fc400078ec0ff */
[----:B------:R-:W-:Y:S01]  /*2320*/  LOP3.LUT R3, R3, 0xff, RZ, 0xc0, !PT ;  /* 0x000000ff03037812 */ /* 0x000fe200078ec0ff */
[----:B------:R1:W3:Y:S01]  /*2330*/  I2F.F16 R97, R0 ;  /* 0x0000000000617306 */ /* 0x0002e20000200c00 */
[----:B------:R-:W-:Y:S02]  /*2340*/  LOP3.LUT R31, R31, 0xff, RZ, 0xc0, !PT ;  /* 0x000000ff1f1f7812 */ /* 0x000fe400078ec0ff */
[----:B------:R-:W-:Y:S02]  /*2350*/  LOP3.LUT R6, R6, 0xff, RZ, 0xc0, !PT ;  /* 0x000000ff06067812 */ /* 0x000fe400078ec0ff */
[----:B------:R-:W-:Y:S02]  /*2360*/  LEA.HI R49, R26, 0xffffff80, RZ, 0x8 ;  /* 0xffffff801a317811 */ /* 0x000fe400078f40ff */
[----:B------:R-:W-:Y:S02]  /*2370*/  LEA.HI R48, R27, 0xffffff80, RZ, 0x8 ;  /* 0xffffff801b307811 */ /* 0x000fe400078f40ff */
[----:B------:R-:W-:-:S02]  /*2380*/  IADD3 R24, PT, PT, R24, -0x80, RZ ;  /* 0xffffff8018187810 */ /* 0x000fc40007ffe0ff */
[----:B------:R-:W-:Y:S02]  /*2390*/  IADD3 R4, PT, PT, R4, -0x80, RZ ;  /* 0xffffff8004047810 */ /* 0x000fe40007ffe0ff */
[----:B------:R-:W-:Y:S02]  /*23a0*/  IADD3 R2, PT, PT, R2, -0x80, RZ ;  /* 0xffffff8002027810 */ /* 0x000fe40007ffe0ff */
[----:B------:R-:W-:Y:S02]  /*23b0*/  IADD3 R3, PT, PT, R3, -0x80, RZ ;  /* 0xffffff8003037810 */ /* 0x000fe40007ffe0ff */
[--C-:B-1----:R-:W-:Y:S02]  /*23c0*/  SHF.R.U32.HI R0, RZ, 0x8, R27.reuse ;  /* 0x00000008ff007819 */ /* 0x102fe4000001161b */
[----:B------:R-:W-:Y:S02]  /*23d0*/  SHF.R.U32.HI R26, RZ, 0x10, R26 ;  /* 0x00000010ff1a7819 */ /* 0x000fe4000001161a */
[----:B------:R-:W-:-:S02]  /*23e0*/  SHF.R.U32.HI R27, RZ, 0x10, R27 ;  /* 0x00000010ff1b7819 */ /* 0x000fc4000001161b */
[----:B------:R-:W-:Y:S02]  /*23f0*/  IADD3 R31, PT, PT, R31, -0x80, RZ ;  /* 0xffffff801f1f7810 */ /* 0x000fe40007ffe0ff */
[----:B------:R-:W-:Y:S01]  /*2400*/  IADD3 R6, PT, PT, R6, -0x80, RZ ;  /* 0xffffff8006067810 */ /* 0x000fe20007ffe0ff */
[----:B------:R1:W0:Y:S01]  /*2410*/  I2F.F16 R77, R24 ;  /* 0x00000018004d7306 */ /* 0x0002220000200c00 */
[----:B------:R-:W-:Y:S02]  /*2420*/  LOP3.LUT R26, R26, 0xff, RZ, 0xc0, !PT ;  /* 0x000000ff1a1a7812 */ /* 0x000fe400078ec0ff */
[----:B------:R-:W-:Y:S02]  /*2430*/  LOP3.LUT R25, R25, 0xff, RZ, 0xc0, !PT ;  /* 0x000000ff19197812 */ /* 0x000fe400078ec0ff */
[----:B------:R-:W-:Y:S02]  /*2440*/  LOP3.LUT R0, R0, 0xff, RZ, 0xc0, !PT ;  /* 0x000000ff00007812 */ /* 0x000fe400078ec0ff */
[----:B------:R-:W-:Y:S01]  /*2450*/  LOP3.LUT R27, R27, 0xff, RZ, 0xc0, !PT ;  /* 0x000000ff1b1b7812 */ /* 0x000fe200078ec0ff */
[----:B------:R4:W0:Y:S01]  /*2460*/  I2F.F16 R88, R4 ;  /* 0x0000000400587306 */ /* 0x0008220000200c00 */
[----:B-1----:R-:W-:-:S02]  /*2470*/  LOP3.LUT R24, R7, 0xff, RZ, 0xc0, !PT ;  /* 0x000000ff07187812 */ /* 0x002fc400078ec0ff */
[----:B------:R-:W-:Y:S02]  /*2480*/  LEA.HI R67, R5, 0xffffff80, RZ, 0x8 ;  /* 0xffffff8005437811 */ /* 0x000fe400078f40ff */
[----:B------:R-:W-:-:S03]  /*2490*/  LEA.HI R69, R7, 0xffffff80, RZ, 0x8 ;  /* 0xffffff8007457811 */ /* 0x000fc600078f40ff */
[----:B------:R1:W0:Y:S01]  /*24a0*/  I2F.F16 R90, R2 ;  /* 0x00000002005a7306 */ /* 0x0002220000200c00 */
[C---:B----4-:R-:W-:Y:S02]  /*24b0*/  LOP3.LUT R4, R22.reuse, 0xff, RZ, 0xc0, !PT ;  /* 0x000000ff16047812 */ /* 0x050fe400078ec0ff */
[----:B------:R-:W-:Y:S02]  /*24c0*/  LEA.HI R79, R21, 0xffffff80, RZ, 0x8 ;  /* 0xffffff80154f7811 */ /* 0x000fe400078f40ff */
[----:B------:R-:W-:-:S03]  /*24d0*/  LEA.HI R80, R22, 0xffffff80, RZ, 0x8 ;  /* 0xffffff8016507811 */ /* 0x000fc600078f40ff */
[----:B------:R4:W0:Y:S01]  /*24e0*/  I2F.F16 R99, R3 ;  /* 0x0000000300637306 */ /* 0x0008220000200c00 */
[----:B-1----:R-:W-:Y:S02]  /*24f0*/  LOP3.LUT R2, R21, 0xff, RZ, 0xc0, !PT ;  /* 0x000000ff15027812 */ /* 0x002fe400078ec0ff */
[----:B------:R-:W-:Y:S02]  /*2500*/  LEA.HI R81, R23, 0xffffff80, RZ, 0x8 ;  /* 0xffffff8017517811 */ /* 0x000fe400078f40ff */
[----:B--2---:R-:W-:Y:S02]  /*2510*/  LEA.HI R93, R8, 0xffffff80, RZ, 0x8 ;  /* 0xffffff80085d7811 */ /* 0x004fe400078f40ff */
[----:B------:R-:W-:Y:S01]  /*2520*/  LEA.HI R92, R9, 0xffffff80, RZ, 0x8 ;  /* 0xffffff80095c7811 */ /* 0x000fe200078f40ff */
[----:B------:R1:W2:Y:S01]  /*2530*/  I2F.F16 R83, R31 ;  /* 0x0000001f00537306 */ /* 0x0002a20000200c00 */
[----:B----4-:R-:W-:Y:S02]  /*2540*/  LOP3.LUT R3, R23, 0xff, RZ, 0xc0, !PT ;  /* 0x000000ff17037812 */ /* 0x010fe400078ec0ff */
[----:B------:R-:W-:-:S02]  /*2550*/  IADD3 R26, PT, PT, R26, -0x80, RZ ;  /* 0xffffff801a1a7810 */ /* 0x000fc40007ffe0ff */
[----:B------:R-:W-:-:S03]  /*2560*/  IADD3 R25, PT, PT, R25, -0x80, RZ ;  /* 0xffffff8019197810 */ /* 0x000fc60007ffe0ff */
[----:B------:R4:W0:Y:S01]  /*2570*/  I2F.F16 R98, R6 ;  /* 0x0000000600627306 */ /* 0x0008220000200c00 */
[----:B-1----:R-:W-:Y:S02]  /*2580*/  LEA.HI R31, R20, 0xffffff80, RZ, 0x8 ;  /* 0xffffff80141f7811 */ /* 0x002fe400078f40ff */
[----:B------:R-:W-:Y:S02]  /*2590*/  IADD3 R24, PT, PT, R24, -0x80, RZ ;  /* 0xffffff8018187810 */ /* 0x000fe40007ffe0ff */
[----:B------:R-:W-:Y:S02]  /*25a0*/  IADD3 R2, PT, PT, R2, -0x80, RZ ;  /* 0xffffff8002027810 */ /* 0x000fe40007ffe0ff */
[----:B------:R-:W-:Y:S02]  /*25b0*/  IADD3 R4, PT, PT, R4, -0x80, RZ ;  /* 0xffffff8004047810 */ /* 0x000fe40007ffe0ff */
[----:B----4-:R-:W-:Y:S02]  /*25c0*/  LEA.HI R6, R10, 0xffffff80, RZ, 0x8 ;  /* 0xffffff800a067811 */ /* 0x010fe400078f40ff */
[----:B------:R-:W-:-:S02]  /*25d0*/  IADD3 R3, PT, PT, R3, -0x80, RZ ;  /* 0xffffff8003037810 */ /* 0x000fc40007ffe0ff */
[----:B------:R-:W-:Y:S02]  /*25e0*/  IADD3 R0, PT, PT, R0, -0x80, RZ ;  /* 0xffffff8000007810 */ /* 0x000fe40007ffe0ff */
[----:B------:R-:W-:Y:S02]  /*25f0*/  IADD3 R27, PT, PT, R27, -0x80, RZ ;  /* 0xffffff801b1b7810 */ /* 0x000fe40007ffe0ff */
[----:B------:R-:W-:Y:S01]  /*2600*/  ISETP.NE.AND P1, PT, R36, RZ, PT ;  /* 0x000000ff2400720c */ /* 0x000fe20003f25270 */
[----:B------:R-:W1:Y:S01]  /*2610*/  I2F.F16 R56, R56 ;  /* 0x0000003800387306 */ /* 0x000e620000200c00 */
[----:B------:R-:W-:-:S04]  /*2620*/  SHF.R.U32.HI R5, RZ, 0x10, R5 ;  /* 0x00000010ff057819 */ /* 0x000fc80000011605 */
[----:B------:R-:W-:-:S03]  /*2630*/  LOP3.LUT R5, R5, 0xff, RZ, 0xc0, !PT ;  /* 0x000000ff05057812 */ /* 0x000fc600078ec0ff */
[----:B------:R-:W4:Y:S01]  /*2640*/  I2F.F16 R51, R51 ;  /* 0x0000003300337306 */ /* 0x000f220000200c00 */
        /* <DEDUP_REMOVED lines=34> */
[----:B------:R-:W-:-:S07]  /*2870*/  PRMT R73, RZ, 0x7610, R73 ;  /* 0x00007610ff497816 */ /* 0x000fce0000000049 */
[----:B------:R3:W0:Y:S02]  /*2880*/  I2F.F16 R91, R5 ;  /* 0x00000005005b7306 */ /* 0x0006240000200c00 */
[----:B---3--:R-:W-:Y:S01]  /*2890*/  SHF.R.U32.HI R5, RZ, 0x8, R20 ;  /* 0x00000008ff057819 */ /* 0x008fe20000011614 */
[----:B-12-4-:R-:W-:Y:S06]  /*28a0*/  @!P1 BRA `(.L_x_4225) ;  /* 0x0000000400689947 */ /* 0x016fec0003800000 */
[----:B------:R-:W1:Y:S01]  /*28b0*/  LDS.64 R24, [UR5] ;  /* 0x00000005ff187984 */ /* 0x000e620008000a00 */
        /* <DEDUP_REMOVED lines=8> */
[--C-:B-1----:R-:W-:Y:S02]  /*2940*/  HADD2.F32 R3, -RZ, R24.reuse.H0_H0 ;  /* 0x20000018ff037230 */ /* 0x102fe40000004100 */
[----:B------:R-:W-:Y:S02]  /*2950*/  HADD2.F32 R73, -RZ, R24.H1_H1 ;  /* 0x30000018ff497230 */ /* 0x000fe40000004100 */
[----:B------:R-:W-:Y:S02]  /*2960*/  HADD2.F32 R24, -RZ, R104.H0_H0 ;  /* 0x20000068ff187230 */ /* 0x000fe40000004100 */
[----:B------:R-:W-:Y:S01]  /*2970*/  FFMA.FTZ R115, R0, R3, RZ ;  /* 0x0000000300737223 */ /* 0x000fe200000100ff */
[C---:B------:R-:W-:Y:S01]  /*2980*/  FFMA.FTZ R114, R3.reuse, R114, RZ ;  /* 0x0000007203727223 */ /* 0x040fe200000100ff */
[----:B------:R-:W-:Y:S01]  /*2990*/  FFMA.FTZ R117, R3, R2, RZ ;  /* 0x0000000203757223 */ /* 0x000fe200000100ff */
[----:B------:R-:W-:-:S02]  /*29a0*/  HADD2.F32 R0, -RZ, R105.H0_H0 ;  /* 0x20000069ff007230 */ /* 0x000fc40000004100 */
[----:B------:R-:W-:Y:S01]  /*29b0*/  FFMA.FTZ R3, R3, R4, RZ ;  /* 0x0000000403037223 */ /* 0x000fe200000100ff */
[----:B------:R-:W-:Y:S01]  /*29c0*/  FFMA.FTZ R72, R72, R73, R115 ;  /* 0x0000004948487223 */ /* 0x000fe20000010073 */
[C---:B------:R-:W-:Y:S01]  /*29d0*/  FFMA.FTZ R115, R73.reuse, R116, R114 ;  /* 0x0000007449737223 */ /* 0x040fe20000010072 */
[C---:B------:R-:W-:Y:S01]  /*29e0*/  FFMA.FTZ R117, R73.reuse, R118, R117 ;  /* 0x0000007649757223 */ /* 0x040fe20000010075 */
[----:B------:R-:W-:Y:S01]  /*29f0*/  FFMA.FTZ R73, R73, R0, R3 ;  /* 0x0000000049497223 */ /* 0x000fe20000010003 */
[----:B------:R-:W-:Y:S02]  /*2a00*/  HADD2.F32 R3, -RZ, R60.H0_H0 ;  /* 0x2000003cff037230 */ /* 0x000fe40000004100 */
[----:B------:R-:W-:Y:S02]  /*2a10*/  HADD2.F32 R0, -RZ, R25.H0_H0 ;  /* 0x20000019ff007230 */ /* 0x000fe40000004100 */
[----:B------:R-:W-:Y:S02]  /*2a20*/  HADD2.F32 R2, -RZ, R70.H0_H0 ;  /* 0x20000046ff027230 */ /* 0x000fe40000004100 */
[----:B------:R-:W-:-:S02]  /*2a30*/  HADD2.F32 R4, -RZ, R75.H0_H0 ;  /* 0x2000004bff047230 */ /* 0x000fc40000004100 */
[----:B------:R-:W-:Y:S01]  /*2a40*/  FFMA.FTZ R3, R3, R0, R72 ;  /* 0x0000000003037223 */ /* 0x000fe20000010048 */
[----:B------:R-:W-:Y:S02]  /*2a50*/  HADD2.F32 R25, -RZ, R25.H1_H1 ;  /* 0x30000019ff197230 */ /* 0x000fe40000004100 */
[C---:B------:R-:W-:Y:S01]  /*2a60*/  FFMA.FTZ R72, R0.reuse, R2, R115 ;  /* 0x0000000200487223 */ /* 0x040fe20000010073 */
[C---:B------:R-:W-:Y:S01]  /*2a70*/  FFMA.FTZ R115, R0.reuse, R24, R73 ;  /* 0x0000001800737223 */ /* 0x040fe20000010049 */
[----:B------:R-:W-:Y:S01]  /*2a80*/  FFMA.FTZ R117, R0, R4, R117 ;  /* 0x0000000400757223 */ /* 0x000fe20000010075 */
[----:B------:R-:W-:Y:S02]  /*2a90*/  HADD2.F32 R0, -RZ, R59.H0_H0 ;  /* 0x2000003bff007230 */ /* 0x000fe40000004100 */
[----:B------:R-:W-:Y:S02]  /*2aa0*/  HADD2.F32 R24, -RZ, R58.H0_H0 ;  /* 0x2000003aff187230 */ /* 0x000fe40000004100 */
[----:B------:R-:W-:-:S02]  /*2ab0*/  HADD2.F32 R4, -RZ, R103.H0_H0 ;  /* 0x20000067ff047230 */ /* 0x000fc40000004100 */
[----:B------:R-:W-:Y:S01]  /*2ac0*/  FFMA.FTZ R3, R0, R25, R3 ;  /* 0x0000001900037223 */ /* 0x000fe20000010003 */
[----:B--2---:R-:W-:Y:S02]  /*2ad0*/  HADD2.F32 R2, -RZ, R26.H0_H0 ;  /* 0x2000001aff027230 */ /* 0x004fe40000004100 */
[C---:B------:R-:W-:Y:S01]  /*2ae0*/  FFMA.FTZ R73, R25.reuse, R24, R72 ;  /* 0x0000001819497223 */ /* 0x040fe20000010048 */
[----:B------:R-:W-:Y:S02]  /*2af0*/  HADD2.F32 R114, -RZ, R57.H0_H0 ;  /* 0x20000039ff727230 */ /* 0x000fe40000004100 */
        /* <DEDUP_REMOVED lines=51> */
[----:B------:R-:W-:Y:S02]  /*2e30*/  HFMA2 R73, R2, 1, 1, RZ ;  /* 0x3c003c0002497831 */ /* 0x000fe400000000ff */
[----:B------:R-:W-:-:S07]  /*2e40*/  HADD2 R72, R26, RZ.H0_H0 ;  /* 0x200000ff1a487230 */ /* 0x000fce0000000000 */
.L_x_4225:
[----:B------:R-:W-:Y:S02]  /*2e50*/  SHF.R.U32.HI R0, RZ, 0x8, R21 ;  /* 0x00000008ff007819 */ /* 0x000fe40000011615 */
[--C-:B------:R-:W-:Y:S02]  /*2e60*/  SHF.R.U32.HI R3, RZ, 0x8, R23.reuse ;  /* 0x00000008ff037819 */ /* 0x100fe40000011617 */
[----:B------:R-:W-:Y:S02]  /*2e70*/  LOP3.LUT R0, R0, 0xff, RZ, 0xc0, !PT ;  /* 0x000000ff00007812 */ /* 0x000fe400078ec0ff */
[----:B------:R-:W-:Y:S02]  /*2e80*/  SHF.R.U32.HI R2, RZ, 0x8, R22 ;  /* 0x00000008ff027819 */ /* 0x000fe40000011616 */
[----:B------:R-:W-:Y:S02]  /*2e90*/  IADD3 R0, PT, PT, R0, -0x80, RZ ;  /* 0xffffff8000007810 */ /* 0x000fe40007ffe0ff */
[----:B------:R-:W-:-:S02]  /*2ea0*/  SHF.R.U32.HI R23, RZ, 0x10, R23 ;  /* 0x00000010ff177819 */ /* 0x000fc40000011617 */
[----:B------:R1:W2:Y:S01]  /*2eb0*/  I2F.F16 R26, R0 ;  /* 0x00000000001a7306 */ /* 0x0002a20000200c00 */
[----:B------:R-:W-:Y:S02]  /*2ec0*/  LOP3.LUT R2, R2, 0xff, RZ, 0xc0, !PT ;  /* 0x000000ff02027812 */ /* 0x000fe400078ec0ff */
[----:B------:R-:W-:Y:S02]  /*2ed0*/  SHF.R.U32.HI R20, RZ, 0x10, R20 ;  /* 0x00000010ff147819 */ /* 0x000fe40000011614 */
[----:B------:R-:W-:Y:S02]  /*2ee0*/  IADD3 R2, PT, PT, R2, -0x80, RZ ;  /* 0xffffff8002027810 */ /* 0x000fe40007ffe0ff */
[----:B------:R-:W-:Y:S02]  /*2ef0*/  SHF.R.U32.HI R21, RZ, 0x10, R21 ;  /* 0x00000010ff157819 */ /* 0x000fe40000011615 */
[----:B-1----:R-:W-:Y:S01]  /*2f00*/  LOP3.LUT R0, R23, 0xff, RZ, 0xc0, !PT ;  /* 0x000000ff17007812 */ /* 0x002fe200078ec0ff */
[----:B------:R1:W3:Y:S01]  /*2f10*/  I2F.F16 R27, R2 ;  /* 0x00000002001b7306 */ /* 0x0002e20000200c00 */
[----:B------:R-:W-:-:S02]  /*2f20*/  SHF.R.U32.HI R22, RZ, 0x10, R22 ;  /* 0x00000010ff167819 */ /* 0x000fc40000011616 */
[----:B------:R-:W-:Y:S02]  /*2f30*/  IADD3 R114, PT, PT, R0, -0x80, RZ ;  /* 0xffffff8000727810 */ /* 0x000fe40007ffe0ff */
[----:B------:R-:W-:Y:S02]  /*2f40*/  LOP3.LUT R0, R8, 0xff, RZ, 0xc0, !PT ;  /* 0x000000ff08007812 */ /* 0x000fe400078ec0ff */
[----:B------:R-:W-:Y:S02]  /*2f50*/  LOP3.LUT R20, R20, 0xff, RZ, 0xc0, !PT ;  /* 0x000000ff14147812 */ /* 0x000fe400078ec0ff */
[----:B------:R-:W-:Y:S01]  /*2f60*/  IADD3 R115, PT, PT, R0, -0x80, RZ ;  /* 0xffffff8000737810 */ /* 0x000fe20007ffe0ff */
[----:B------:R-:W4:Y:S01]  /*2f70*/  I2F.F16 R114, R114 ;  /* 0x0000007200727306 */ /* 0x000f220000200c00 */
[----:B-1----:R-:W-:Y:S02]  /*2f80*/  PRMT R2, R35, 0x9910, RZ ;  /* 0x0000991023027816 */ /* 0x002fe400000000ff */
[----:B------:R-:W-:-:S02]  /*2f90*/  LOP3.LUT R21, R21, 0xff, RZ, 0xc0, !PT ;  /* 0x000000ff15157812 */ /* 0x000fc400078ec0ff */
[----:B------:R-:W-:Y:S02]  /*2fa0*/  LOP3.LUT R22, R22, 0xff, RZ, 0xc0, !PT ;  /* 0x000000ff16167812 */ /* 0x000fe400078ec0ff */
[----:B------:R-:W-:Y:S01]  /*2fb0*/  LOP3.LUT R0, R9, 0xff, RZ, 0xc0, !PT ;  /* 0x000000ff09007812 */ /* 0x000fe200078ec0ff */
[----:B------:R-:W1:Y:S01]  /*2fc0*/  I2F.F16 R115, R115 ;  /* 0x0000007300737306 */ /* 0x000e620000200c00 */
[----:B------:R-:W-:Y:S02]  /*2fd0*/  LOP3.LUT R5, R5, 0xff, RZ, 0xc0, !PT ;  /* 0x000000ff05057812 */ /* 0x000fe400078ec0ff */
[----:B------:R-:W-:Y:S02]  /*2fe0*/  LOP3.LUT R3, R3, 0xff, RZ, 0xc0, !PT ;  /* 0x000000ff03037812 */ /* 0x000fe400078ec0ff */
[----:B------:R-:W-:Y:S02]  /*2ff0*/  ISETP.NE.AND P0, PT, R2, RZ, PT ;  /* 0x000000ff0200720c */ /* 0x000fe40003f05270 */
[----:B------:R-:W-:-:S02]  /*3000*/  LEA.HI R24, R11, 0xffffff80, RZ, 0x8 ;  /* 0xffffff800b187811 */ /* 0x000fc400078f40ff */
[----:B------:R-:W-:Y:S02]  /*3010*/  IADD3 R20, PT, PT, R20, -0x80, RZ ;  /* 0xffffff8014147810 */ /* 0x000fe40007ffe0ff */
[----:B------:R-:W-:Y:S02]  /*3020*/  IADD3 R21, PT, PT, R21, -0x80, RZ ;  /* 0xffffff8015157810 */ /* 0x000fe40007ffe0ff */
[----:B------:R-:W-:Y:S01]  /*3030*/  IADD3 R22, PT, PT, R22, -0x80, RZ ;  /* 0xffffff8016167810 */ /* 0x000fe20007ffe0ff */
[----:B------:R-:W0:Y:S01]  /*3040*/  I2F.F16 R24, R24 ;  /* 0x0000001800187306 */ /* 0x000e220000200c00 */
[----:B------:R-:W-:Y:S02]  /*3050*/  IADD3 R116, PT, PT, R0, -0x80, RZ ;  /* 0xffffff8000747810 */ /* 0x000fe40007ffe0ff */
[----:B------:R-:W-:Y:S02]  /*3060*/  IADD3 R5, PT, PT, R5, -0x80, RZ ;  /* 0xffffff8005057810 */ /* 0x000fe40007ffe0ff */
[----:B------:R-:W-:-:S02]  /*3070*/  IADD3 R3, PT, PT, R3, -0x80, RZ ;  /* 0xffffff8003037810 */ /* 0x000fc40007ffe0ff */
[----:B------:R-:W-:Y:S01]  /*3080*/  ISETP.EQ.OR P0, PT, R34, 0x1, !P0 ;  /* 0x000000012200780c */ /* 0x000fe20004702670 */
[----:B------:R0:W0:Y:S01]  /*3090*/  I2F.F16 R25, R5 ;  /* 0x0000000500197306 */ /* 0x0000220000200c00 */
[----:B------:R-:W-:Y:S02]  /*30a0*/  PRMT R117, RZ, 0x5410, RZ ;  /* 0x00005410ff757816 */ /* 0x000fe400000000ff */
[----:B------:R-:W-:Y:S02]  /*30b0*/  PRMT R118, RZ, 0x5410, RZ ;  /* 0x00005410ff767816 */ /* 0x000fe400000000ff */
[----:B------:R-:W-:-:S03]  /*30c0*/  LOP3.LUT R0, R10, 0xff, RZ, 0xc0, !PT ;  /* 0x000000ff0a007812 */ /* 0x000fc600078ec0ff */
[----:B------:R-:W0:Y:S08]  /*30d0*/  I2F.F16 R20, R20 ;  /* 0x0000001400147306 */ /* 0x000e300000200c00 */
[----:B------:R-:W0:Y:S08]  /*30e0*/  I2F.F16 R21, R21 ;  /* 0x0000001500157306 */ /* 0x000e300000200c00 */
[----:B------:R-:W0:Y:S08]  /*30f0*/  I2F.F16 R22, R22 ;  /* 0x0000001600167306 */ /* 0x000e300000200c00 */
[----:B------:R0:W0:Y:S08]  /*3100*/  I2F.F16 R23, R3 ;  /* 0x0000000300177306 */ /* 0x0000300000200c00 */
        /* <DEDUP_REMOVED lines=66> */
[----:B------:R-:W-:Y:S01]  /*3530*/  FFMA.FTZ R4, R106, R2, R53 ;  /* 0x000000026a047223 */ /* 0x000fe20000010035 */
[----:B------:R-:W-:-:S02]  /*3540*/  HADD2.F32 R53, -RZ, R50.H0_H0 ;  /* 0x20000032ff357230 */ /* 0x000fc40000004100 */
[-C--:B------:R-:W-:Y:S01]  /*3550*/  FFMA.FTZ R52, R108, R2.reuse, R55 ;  /* 0x000000026c347223 */ /* 0x080fe20000010037 */
        /* <DEDUP_REMOVED lines=23> */
.L_x_4226:
[----:B------:R-:W-:Y:S02]  /*36d0*/  IADD3 R53, PT, PT, R0, -0x80, RZ ;  /* 0xffffff8000357810 */ /* 0x000fe40007ffe0ff */
[----:B------:R-:W-:Y:S02]  /*36e0*/  LOP3.LUT R0, R11, 0xff, RZ, 0xc0, !PT ;  /* 0x000000ff0b007812 */ /* 0x000fe400078ec0ff */
[----:B------:R-:W-:Y:S02]  /*36f0*/  SHF.R.U32.HI R2, RZ, 0x8, R9 ;  /* 0x00000008ff027819 */ /* 0x000fe40000011609 */
[----:B------:R-:W-:Y:S01]  /*3700*/  IADD3 R52, PT, PT, R0, -0x80, RZ ;  /* 0xffffff8000347810 */ /* 0x000fe20007ffe0ff */
[----:B------:R-:W1:Y:S01]  /*3710*/  I2F.F16 R53, R53 ;  /* 0x0000003500357306 */ /* 0x000e620000200c00 */
[----:B------:R-:W-:Y:S02]  /*3720*/  SHF.R.U32.HI R0, RZ, 0x8, R8 ;  /* 0x00000008ff007819 */ /* 0x000fe40000011608 */
[----:B------:R-:W-:-:S02]  /*3730*/  LOP3.LUT R2, R2, 0xff, RZ, 0xc0, !PT ;  /* 0x000000ff02027812 */ /* 0x000fc400078ec0ff */
[----:B------:R-:W-:Y:S02]  /*3740*/  LOP3.LUT R0, R0, 0xff, RZ, 0xc0, !PT ;  /* 0x000000ff00007812 */ /* 0x000fe400078ec0ff */
[----:B------:R-:W-:Y:S01]  /*3750*/  IADD3 R2, PT, PT, R2, -0x80, RZ ;  /* 0xffffff8002027810 */ /* 0x000fe20007ffe0ff */
[----:B------:R-:W2:Y:S01]  /*3760*/  I2F.F16 R52, R52 ;  /* 0x0000003400347306 */ /* 0x000ea20000200c00 */
[----:B------:R-:W-:Y:S02]  /*3770*/  IADD3 R0, PT, PT, R0, -0x80, RZ ;  /* 0xffffff8000007810 */ /* 0x000fe40007ffe0ff */
[----:B0-----:R-:W-:Y:S02]  /*3780*/  SHF.R.U32.HI R3, RZ, 0x8, R10 ;  /* 0x00000008ff037819 */ /* 0x001fe4000001160a */
[----:B-----5:R-:W-:Y:S02]  /*3790*/  LEA.HI R51, R16, 0xffffff80, RZ, 0x8 ;  /* 0xffffff8010337811 */ /* 0x020fe400078f40ff */
[----:B------:R-:W-:Y:S01]  /*37a0*/  LOP3.LUT R3, R3, 0xff, RZ, 0xc0, !PT ;  /* 0x000000ff03037812 */ /* 0x000fe200078ec0ff */
[----:B------:R0:W3:Y:S01]  /*37b0*/  I2F.F16 R55, R0 ;  /* 0x0000000000377306 */ /* 0x0000e20000200c00 */
[----:B------:R-:W-:-:S02]  /*37c0*/  LEA.HI R50, R17, 0xffffff80, RZ, 0x8 ;  /* 0xffffff8011327811 */ /* 0x000fc400078f40ff */
[----:B------:R-:W-:Y:S02]  /*37d0*/  IADD3 R3, PT, PT, R3, -0x80, RZ ;  /* 0xffffff8003037810 */ /* 0x000fe40007ffe0ff */
[----:B------:R-:W-:Y:S02]  /*37e0*/  LEA.HI R49, R18, 0xffffff80, RZ, 0x8 ;  /* 0xffffff8012317811 */ /* 0x000fe400078f40ff */
[----:B------:R-:W-:Y:S01]  /*37f0*/  LOP3.LUT R4, R17, 0xff, RZ, 0xc0, !PT ;  /* 0x000000ff11047812 */ /* 0x000fe200078ec0ff */
[----:B------:R4:W1:Y:S01]  /*3800*/  I2F.F16 R57, R2 ;  /* 0x0000000200397306 */ /* 0x0008620000200c00 */
[----:B0-----:R-:W-:Y:S02]  /*3810*/  SHF.R.U32.HI R0, RZ, 0x8, R11 ;  /* 0x00000008ff007819 */ /* 0x001fe4000001160b */
[----:B------:R-:W-:Y:S02]  /*3820*/  SHF.R.U32.HI R8, RZ, 0x10, R8 ;  /* 0x00000010ff087819 */ /* 0x000fe40000011608 */
[----:B------:R-:W-:-:S02]  /*3830*/  LOP3.LUT R0, R0, 0xff, RZ, 0xc0, !PT ;  /* 0x000000ff00007812 */ /* 0x000fc400078ec0ff */
[----:B------:R-:W-:Y:S01]  /*3840*/  SHF.R.U32.HI R9, RZ, 0x10, R9 ;  /* 0x00000010ff097819 */ /* 0x000fe20000011609 */
[----:B------:R0:W1:Y:S01]  /*3850*/  I2F.F16 R102, R3 ;  /* 0x0000000300667306 */ /* 0x0000620000200c00 */
[----:B------:R-:W-:Y:S02]  /*3860*/  IADD3 R0, PT, PT, R0, -0x80, RZ ;  /* 0xffffff8000007810 */ /* 0x000fe40007ffe0ff */
[----:B----4-:R-:W-:Y:S02]  /*3870*/  LOP3.LUT R2, R16, 0xff, RZ, 0xc0, !PT ;  /* 0x000000ff10027812 */ /* 0x010fe400078ec0ff */
[----:B------:R-:W-:Y:S02]  /*3880*/  SHF.R.U32.HI R10, RZ, 0x10, R10 ;  /* 0x00000010ff0a7819 */ /* 0x000fe4000001160a */
[----:B------:R-:W-:Y:S01]  /*3890*/  IADD3 R2, PT, PT, R2, -0x80, RZ ;  /* 0xffffff8002027810 */ /* 0x000fe20007ffe0ff */
[----:B------:R4:W1:Y:S01]  /*38a0*/  I2F.F16 R100, R0 ;  /* 0x0000000000647306 */ /* 0x0008620000200c00 */
[----:B0-----:R-:W-:-:S02]  /*38b0*/  LOP3.LUT R3, R18, 0xff, RZ, 0xc0, !PT ;  /* 0x000000ff12037812 */ /* 0x001fc400078ec0ff */
[----:B------:R-:W-:Y:S02]  /*38c0*/  LOP3.LUT R8, R8, 0xff, RZ, 0xc0, !PT ;  /* 0x000000ff08087812 */ /* 0x000fe400078ec0ff */
[----:B------:R-:W-:Y:S02]  /*38d0*/  IADD3 R3, PT, PT, R3, -0x80, RZ ;  /* 0xffffff8003037810 */ /* 0x000fe40007ffe0ff */
[----:B------:R-:W-:Y:S01]  /*38e0*/  LOP3.LUT R9, R9, 0xff, RZ, 0xc0, !PT ;  /* 0x000000ff09097812 */ /* 0x000fe200078ec0ff */
[----:B------:R0:W1:Y:S01]  /*38f0*/  I2F.F16 R76, R2 ;  /* 0x00000002004c7306 */ /* 0x0000620000200c00 */
[--C-:B----4-:R-:W-:Y:S02]  /*3900*/  SHF.R.U32.HI R0, RZ, 0x8, R16.reuse ;  /* 0x00000008ff007819 */ /* 0x110fe40000011610 */
[----:B------:R-:W-:Y:S02]  /*3910*/  SHF.R.U32.HI R16, RZ, 0x10, R16 ;  /* 0x00000010ff107819 */ /* 0x000fe40000011610 */
[----:B------:R-:W-:-:S02]  /*3920*/  LOP3.LUT R0, R0, 0xff, RZ, 0xc0, !PT ;  /* 0x000000ff00007812 */ /* 0x000fc400078ec0ff */
[----:B------:R-:W-:Y:S01]  /*3930*/  LOP3.LUT R16, R16, 0xff, RZ, 0xc0, !PT ;  /* 0x000000ff10107812 */ /* 0x000fe200078ec0ff */
[----:B------:R4:W1:Y:S01]  /*3940*/  I2F.F16 R71, R3 ;  /* 0x0000000300477306 */ /* 0x0008620000200c00 */
[--C-:B0-----:R-:W-:Y:S02]  /*3950*/  SHF.R.U32.HI R2, RZ, 0x8, R17.reuse ;  /* 0x00000008ff027819 */ /* 0x101fe40000011611 */
[----:B------:R-:W-:Y:S02]  /*3960*/  IADD3 R0, PT, PT, R0, -0x80, RZ ;  /* 0xffffff8000007810 */ /* 0x000fe40007ffe0ff */
[----:B------:R-:W-:Y:S02]  /*3970*/  LOP3.LUT R2, R2, 0xff, RZ, 0xc0, !PT ;  /* 0x000000ff02027812 */ /* 0x000fe400078ec0ff */
[----:B------:R-:W-:Y:S01]  /*3980*/  SHF.R.U32.HI R17, RZ, 0x10, R17 ;  /* 0x00000010ff117819 */ /* 0x000fe20000011611 */
[----:B------:R0:W1:Y:S01]  /*3990*/  I2F.F16 R103, R0 ;  /* 0x0000000000677306 */ /* 0x0000620000200c00 */
[----:B------:R-:W-:-:S02]  /*39a0*/  IADD3 R2, PT, PT, R2, -0x80, RZ ;  /* 0xffffff8002027810 */ /* 0x000fc40007ffe0ff */
[--C-:B----4-:R-:W-:Y:S02]  /*39b0*/  SHF.R.U32.HI R3, RZ, 0x8, R18.reuse ;  /* 0x00000008ff037819 */ /* 0x110fe40000011612 */
[----:B------:R-:W-:Y:S02]  /*39c0*/  SHF.R.U32.HI R18, RZ, 0x10, R18 ;  /* 0x00000010ff127819 */ /* 0x000fe40000011612 */
[----:B------:R-:W-:Y:S01]  /*39d0*/  LOP3.LUT R17, R17, 0xff, RZ, 0xc0, !PT ;  /* 0x000000ff11117812 */ /* 0x000fe200078ec0ff */
[----:B------:R4:W1:Y:S01]  /*39e0*/  I2F.F16 R104, R2 ;  /* 0x0000000200687306 */ /* 0x0008620000200c00 */
[----:B0-----:R-:W-:Y:S02]  /*39f0*/  SHF.R.U32.HI R0, RZ, 0x8, R19 ;  /* 0x00000008ff007819 */ /* 0x001fe40000011613 */
[----:B------:R-:W-:Y:S02]  /*3a00*/  LOP3.LUT R18, R18, 0xff, RZ, 0xc0, !PT ;  /* 0x000000ff12127812 */ /* 0x000fe400078ec0ff */
[----:B------:R-:W-:-:S02]  /*3a10*/  LOP3.LUT R10, R10, 0xff, RZ, 0xc0, !PT ;  /* 0x000000ff0a0a7812 */ /* 0x000fc400078ec0ff */
[----:B------:R-:W-:Y:S01]  /*3a20*/  LOP3.LUT R5, R19, 0xff, RZ, 0xc0, !PT ;  /* 0x000000ff13057812 */ /* 0x000fe200078ec0ff */
[----:B------:R-:W0:Y:S01]  /*3a30*/  I2F.F16 R51, R51 ;  /* 0x0000003300337306 */ /* 0x000e220000200c00 */
[----:B----4-:R-:W-:Y:S02]  /*3a40*/  LOP3.LUT R2, R0, 0xff, RZ, 0xc0, !PT ;  /* 0x000000ff00027812 */ /* 0x010fe400078ec0ff */
[--C-:B------:R-:W-:Y:S02]  /*3a50*/  SHF.R.U32.HI R0, RZ, 0x8, R7.reuse ;  /* 0x00000008ff007819 */ /* 0x100fe40000011607 */
[----:B------:R-:W-:Y:S02]  /*3a60*/  SHF.R.U32.HI R7, RZ, 0x10, R7 ;  /* 0x00000010ff077819 */ /* 0x000fe40000011607 */
[----:B------:R-:W-:Y:S01]  /*3a70*/  LOP3.LUT R3, R3, 0xff, RZ, 0xc0, !PT ;  /* 0x000000ff03037812 */ /* 0x000fe200078ec0ff */
[----:B------:R-:W4:Y:S01]  /*3a80*/  I2F.F16 R50, R50 ;  /* 0x0000003200327306 */ /* 0x000f220000200c00 */
[----:B------:R-:W-:-:S02]  /*3a90*/  LOP3.LUT R7, R7, 0xff, RZ, 0xc0, !PT ;  /* 0x000000ff07077812 */ /* 0x000fc400078ec0ff */
[----:B------:R-:W-:Y:S02]  /*3aa0*/  LOP3.LUT R0, R0, 0xff, RZ, 0xc0, !PT ;  /* 0x000000ff00007812 */ /* 0x000fe400078ec0ff */
[----:B------:R-:W-:Y:S02]  /*3ab0*/  LEA.HI R48, R19, 0xffffff80, RZ, 0x8 ;  /* 0xffffff8013307811 */ /* 0x000fe400078f40ff */
[----:B------:R-:W-:Y:S01]  /*3ac0*/  LEA.HI R61, R12, 0xffffff80, RZ, 0x8 ;  /* 0xffffff800c3d7811 */ /* 0x000fe200078f40ff */
[----:B------:R-:W0:Y:S01]  /*3ad0*/  I2F.F16 R49, R49 ;  /* 0x0000003100317306 */ /* 0x000e220000200c00 */
[----:B------:R-:W-:Y:S02]  /*3ae0*/  LEA.HI R60, R13, 0xffffff80, RZ, 0x8 ;  /* 0xffffff800d3c7811 */ /* 0x000fe400078f40ff */
[----:B------:R-:W-:Y:S02]  /*3af0*/  LEA.HI R59, R14, 0xffffff80, RZ, 0x8 ;  /* 0xffffff800e3b7811 */ /* 0x000fe400078f40ff */
[----:B------:R-:W-:-:S02]  /*3b00*/  LEA.HI R58, R15, 0xffffff80, RZ, 0x8 ;  /* 0xffffff800f3a7811 */ /* 0x000fc400078f40ff */
        /* <DEDUP_REMOVED lines=11> */
[----:B------:R0:W0:Y:S01]  /*3bc0*/  I2F.F16 R54, R8 ;  /* 0x0000000800367306 */ /* 0x0000220000200c00 */
[----:B------:R-:W-:Y:S02]  /*3bd0*/  IADD3 R3, PT, PT, R3, -0x80, RZ ;  /* 0xffffff8003037810 */ /* 0x000fe40007ffe0ff */
[----:B------:R-:W-:Y:S02]  /*3be0*/  IADD3 R2, PT, PT, R2, -0x80, RZ ;  /* 0xffffff8002027810 */ /* 0x000fe40007ffe0ff */
[----:B------:R-:W-:-:S02]  /*3bf0*/  IADD3 R0, PT, PT, R0, -0x80, RZ ;  /* 0xffffff8000007810 */ /* 0x000fc40007ffe0ff */
[----:B------:R-:W-:Y:S01]  /*3c00*/  SHF.R.U32.HI R19, RZ, 0x10, R19 ;  /* 0x00000010ff137819 */ /* 0x000fe20000011613 */
[----:B------:R0:W0:Y:S03]  /*3c10*/  I2F.F16 R56, R9 ;  /* 0x0000000900387306 */ /* 0x0000260000200c00 */
[----:B------:R-:W-:-:S04]  /*3c20*/  LOP3.LUT R19, R19, 0xff, RZ, 0xc0, !PT ;  /* 0x000000ff13137812 */ /* 0x000fc800078ec0ff */
[----:B------:R-:W-:Y:S01]  /*3c30*/  IADD3 R7, PT, PT, R19, -0x80, RZ ;  /* 0xffffff8013077810 */ /* 0x000fe20007ffe0ff */
[----:B------:R0:W0:Y:S08]  /*3c40*/  I2F.F16 R101, R10 ;  /* 0x0000000a00657306 */ /* 0x0000300000200c00 */
        /* <DEDUP_REMOVED lines=103> */
.L_x_4227:
[----:B0-----:R-:W-:Y:S01]  /*42c0*/  LOP3.LUT R2, R13, 0xff, RZ, 0xc0, !PT ;  /* 0x000000ff0d027812 */ /* 0x001fe200078ec0ff */
[----:B------:R-:W0:Y:S01]  /*42d0*/  I2F.F16 R7, R7 ;  /* 0x0000000700077306 */ /* 0x000e220000200c00 */
[----:B------:R-:W-:Y:S01]  /*42e0*/  LOP3.LUT R0, R12, 0xff, RZ, 0xc0, !PT ;  /* 0x000000ff0c007812 */ /* 0x000fe200078ec0ff */
[----:B------:R-:W-:Y:S01]  /*42f0*/  UIADD3 UR4, UPT, UPT, UR5, 0x40, URZ ;  /* 0x0000004005047890 */ /* 0x000fe2000fffe0ff */
[----:B------:R-:W-:Y:S02]  /*4300*/  IADD3 R19, PT, PT, R2, -0x80, RZ ;  /* 0xffffff8002137810 */ /* 0x000fe40007ffe0ff */
[----:B------:R-:W-:Y:S02]  /*4310*/  LOP3.LUT R2, R14, 0xff, RZ, 0xc0, !PT ;  /* 0x000000ff0e027812 */ /* 0x000fe400078ec0ff */
[----:B------:R-:W-:Y:S02]  /*4320*/  LOP3.LUT R3, R15, 0xff, RZ, 0xc0, !PT ;  /* 0x000000ff0f037812 */ /* 0x000fe400078ec0ff */
[----:B------:R-:W-:Y:S01]  /*4330*/  IADD3 R107, PT, PT, R2, -0x80, RZ ;  /* 0xffffff80026b7810 */ /* 0x000fe20007ffe0ff */
[----:B------:R-:W1:Y:S01]  /*4340*/  I2F.F16 R19, R19 ;  /* 0x0000001300137306 */ /* 0x000e620000200c00 */
[----:B------:R-:W-:-:S02]  /*4350*/  SHF.R.U32.HI R2, RZ, 0x8, R12 ;  /* 0x00000008ff027819 */ /* 0x000fc4000001160c */
[----:B------:R-:W-:Y:S02]  /*4360*/  IADD3 R0, PT, PT, R0, -0x80, RZ ;  /* 0xffffff8000007810 */ /* 0x000fe40007ffe0ff */
[----:B------:R-:W-:Y:S02]  /*4370*/  LOP3.LUT R2, R2, 0xff, RZ, 0xc0, !PT ;  /* 0x000000ff02027812 */ /* 0x000fe400078ec0ff */
[----:B------:R-:W-:Y:S01]  /*4380*/  IADD3 R3, PT, PT, R3, -0x80, RZ ;  /* 0xffffff8003037810 */ /* 0x000fe20007ffe0ff */
[----:B------:R2:W3:Y:S01]  /*4390*/  I2F.F16 R10, R0 ;  /* 0x00000000000a7306 */ /* 0x0004e20000200c00 */
[----:B------:R-:W-:Y:S02]  /*43a0*/  IADD3 R2, PT, PT, R2, -0x80, RZ ;  /* 0xffffff8002027810 */ /* 0x000fe40007ffe0ff */
[----:B------:R-:W-:Y:S02]  /*43b0*/  SHF.R.U32.HI R12, RZ, 0x10, R12 ;  /* 0x00000010ff0c7819 */ /* 0x000fe4000001160c */
[----:B------:R-:W-:-:S02]  /*43c0*/  SHF.R.U32.HI R8, RZ, 0x10, R15 ;  /* 0x00000010ff087819 */ /* 0x000fc4000001160f */
[----:B------:R-:W-:Y:S01]  /*43d0*/  LOP3.LUT R12, R12, 0xff, RZ, 0xc0, !PT ;  /* 0x000000ff0c0c7812 */ /* 0x000fe200078ec0ff */
[----:B------:R4:W0:Y:S01]  /*43e0*/  I2F.F16 R108, R3 ;  /* 0x00000003006c7306 */ /* 0x0008220000200c00 */
[--C-:B--2---:R-:W-:Y:S02]  /*43f0*/  SHF.R.U32.HI R0, RZ, 0x8, R13.reuse ;  /* 0x00000008ff007819 */ /* 0x104fe4000001160d */
[----:B------:R-:W-:Y:S02]  /*4400*/  SHF.R.U32.HI R13, RZ, 0x10, R13 ;  /* 0x00000010ff0d7819 */ /* 0x000fe4000001160d */
[----:B------:R-:W-:Y:S02]  /*4410*/  LOP3.LUT R0, R0, 0xff, RZ, 0xc0, !PT ;  /* 0x000000ff00007812 */ /* 0x000fe400078ec0ff */
[----:B------:R-:W-:Y:S01]  /*4420*/  LOP3.LUT R13, R13, 0xff, RZ, 0xc0, !PT ;  /* 0x000000ff0d0d7812 */ /* 0x000fe200078ec0ff */
[----:B------:R2:W0:Y:S01]  /*4430*/  I2F.F16 R109, R2 ;  /* 0x00000002006d7306 */ /* 0x0004220000200c00 */
[----:B----4-:R-:W-:-:S02]  /*4440*/  SHF.R.U32.HI R3, RZ, 0x8, R14 ;  /* 0x00000008ff037819 */ /* 0x010fc4000001160e */
[----:B------:R-:W-:Y:S02]  /*4450*/  SHF.R.U32.HI R14, RZ, 0x10, R14 ;  /* 0x00000010ff0e7819 */ /* 0x000fe4000001160e */
[----:B------:R-:W-:Y:S02]  /*4460*/  LOP3.LUT R3, R3, 0xff, RZ, 0xc0, !PT ;  /* 0x000000ff03037812 */ /* 0x000fe400078ec0ff */
[----:B------:R-:W-:Y:S01]  /*4470*/  LOP3.LUT R14, R14, 0xff, RZ, 0xc0, !PT ;  /* 0x000000ff0e0e7812 */ /* 0x000fe200078ec0ff */
[----:B------:R-:W4:Y:S01]  /*4480*/  I2F.F16 R107, R107 ;  /* 0x0000006b006b7306 */ /* 0x000f220000200c00 */
[----:B--2---:R-:W-:Y:S02]  /*4490*/  SHF.R.U32.HI R2, RZ, 0x8, R15 ;  /* 0x00000008ff027819 */ /* 0x004fe4000001160f */
[----:B------:R-:W-:Y:S02]  /*44a0*/  IADD3 R12, PT, PT, R12, -0x80, RZ ;  /* 0xffffff800c0c7810 */ /* 0x000fe40007ffe0ff */
[----:B------:R-:W-:-:S02]  /*44b0*/  LOP3.LUT R2, R2, 0xff, RZ, 0xc0, !PT ;  /* 0x000000ff02027812 */ /* 0x000fc400078ec0ff */
[----:B------:R-:W-:Y:S02]  /*44c0*/  IADD3 R0, PT, PT, R0, -0x80, RZ ;  /* 0xffffff8000007810 */ /* 0x000fe40007ffe0ff */
[----:B------:R-:W-:Y:S01]  /*44d0*/  IADD3 R13, PT, PT, R13, -0x80, RZ ;  /* 0xffffff800d0d7810 */ /* 0x000fe20007ffe0ff */
[----:B------:R-:W2:Y:S01]  /*44e0*/  I2F.F16 R12, R12 ;  /* 0x0000000c000c7306 */ /* 0x000ea20000200c00 */
[----:B------:R-:W-:Y:S02]  /*44f0*/  IADD3 R14, PT, PT, R14, -0x80, RZ ;  /* 0xffffff800e0e7810 */ /* 0x000fe40007ffe0ff */
[----:B------:R-:W-:Y:S02]  /*4500*/  IADD3 R3, PT, PT, R3, -0x80, RZ ;  /* 0xffffff8003037810 */ /* 0x000fe40007ffe0ff */
[----:B------:R-:W-:Y:S02]  /*4510*/  IADD3 R2, PT, PT, R2, -0x80, RZ ;  /* 0xffffff8002027810 */ /* 0x000fe40007ffe0ff */
[----:B------:R-:W-:Y:S01]  /*4520*/  LOP3.LUT R8, R8, 0xff, RZ, 0xc0, !PT ;  /* 0x000000ff08087812 */ /* 0x000fe200078ec0ff */
[----:B------:R5:W0:Y:S08]  /*4530*/  I2F.F16 R110, R0 ;  /* 0x00000000006e7306 */ /* 0x000a300000200c00 */
[----:B------:R-:W0:Y:S01]  /*4540*/  I2F.F16 R13, R13 ;  /* 0x0000000d000d7306 */ /* 0x000e220000200c00 */
[----:B-----5:R-:W-:-:S04]  /*4550*/  SHF.R.U32.HI R0, RZ, 0x10, R11 ;  /* 0x00000010ff007819 */ /* 0x020fc8000001160b */
[----:B------:R-:W-:-:S03]  /*4560*/  LOP3.LUT R0, R0, 0xff, RZ, 0xc0, !PT ;  /* 0x000000ff00007812 */ /* 0x000fc600078ec0ff */
[----:B------:R0:W0:Y:S01]  /*4570*/  I2F.F16 R113, R3 ;  /* 0x0000000300717306 */ /* 0x0000220000200c00 */
[----:B------:R-:W-:-:S07]  /*4580*/  IADD3 R0, PT, PT, R0, -0x80, RZ ;  /* 0xffffff8000007810 */ /* 0x000fce0007ffe0ff */
        /* <DEDUP_REMOVED lines=93> */
.L_x_4228:
[----:B------:R1:W2:Y:S01]  /*4b60*/  I2F.F16 R28, R0 ;  /* 0x00000000001c7306 */ /* 0x0002a20000200c00 */
[----:B------:R-:W-:Y:S01]  /*4b70*/  IADD3 R15, PT, PT, R8, -0x80, RZ ;  /* 0xffffff80080f7810 */ /* 0x000fe20007ffe0ff */
[----:B------:R-:W-:Y:S06]  /*4b80*/  @!P1 BRA `(.L_x_4229) ;  /* 0x0000000400689947 */ /* 0x000fec0003800000 */
[----:B------:R-:W3:Y:S01]  /*4b90*/  LDS.64 R8, [UR5+0x20] ;  /* 0x00002005ff087984 */ /* 0x000ee20008000a00 */
[----:B-1----:R-:W-:Y:S02]  /*4ba0*/  HADD2.F32 R0, -RZ, R97.H0_H0 ;  /* 0x20000061ff007230 */ /* 0x002fe40000004100 */
[----:B------:R-:W-:Y:S01]  /*4bb0*/  HADD2.F32 R44, -RZ, R96.H0_H0 ;  /* 0x20000060ff2c7230 */ /* 0x000fe20000004100 */
[----:B------:R-:W1:Y:S01]  /*4bc0*/  LDS.64 R4, [UR5+0x28] ;  /* 0x00002805ff047984 */ /* 0x000e620008000a00 */
[----:B0-----:R-:W-:Y:S02]  /*4bd0*/  HADD2.F32 R2, -RZ, R95.H0_H0 ;  /* 0x2000005fff027230 */ /* 0x001fe40000004100 */
[----:B------:R-:W-:Y:S02]  /*4be0*/  HADD2.F32 R47, -RZ, R26.H0_H0 ;  /* 0x2000001aff2f7230 */ /* 0x000fe40000004100 */
[----:B---3--:R-:W-:Y:S02]  /*4bf0*/  HADD2.F32 R3, -RZ, R8.H0_H0 ;  /* 0x20000008ff037230 */ /* 0x008fe40000004100 */
        /* <DEDUP_REMOVED lines=54> */
[----:B--2---:R-:W-:-:S02]  /*4f60*/  HADD2.F32 R44, -RZ, R28.H0_H0 ;  /* 0x2000001cff2c7230 */ /* 0x004fc40000004100 */
        /* <DEDUP_REMOVED lines=28> */
.L_x_4229:
[----:B------:R-:W-:Y:S05]  /*5130*/  @P0 BRA `(.L_x_4230) ;  /* 0x0000000400680947 */ /* 0x000fea0003800000 */
[----:B0-----:R-:W1:Y:S01]  /*5140*/  LDS.64 R2, [UR5+0x60] ;  /* 0x00006005ff027984 */ /* 0x001e620008000a00 */
[----:B------:R-:W-:Y:S02]  /*5150*/  HADD2.F32 R96, -RZ, R96.H0_H0 ;  /* 0x20000060ff607230 */ /* 0x000fe40000004100 */
        /* <DEDUP_REMOVED lines=15> */
[----:B--2---:R-:W-:Y:S02]  /*5250*/  HADD2.F32 R28, -RZ, R28.H0_H0 ;  /* 0x2000001cff1c7230 */ /* 0x004fe40000004100 */
[----:B------:R-:W-:Y:S02]  /*5260*/  HADD2.F32 R92, -RZ, R92.H0_H0 ;  /* 0x2000005cff5c7230 */ /* 0x000fe40000004100 */
[----:B------:R-:W-:-:S02]  /*5270*/  HADD2.F32 R6, -RZ, R6.H0_H0 ;  /* 0x20000006ff067230 */ /* 0x000fc40000004100 */
        /* <DEDUP_REMOVED lines=11> */
[----:B------:R-:W-:Y:S02]  /*5330*/  HADD2.F32 R30, -RZ, R23.H0_H0 ;  /* 0x20000017ff1e7230 */ /* 0x000fe40000004100 */
[----:B------:R-:W-:Y:S02]  /*5340*/  HADD2.F32 R0, -RZ, R20.H0_H0 ;  /* 0x20000014ff007230 */ /* 0x000fe40000004100 */
[-C--:B------:R-:W-:Y:S01]  /*5350*/  FFMA.FTZ R95, R26, R2.reuse, R95 ;  /* 0x000000021a5f7223 */ /* 0x080fe2000001005f */
[----:B------:R-:W-:Y:S02]  /*5360*/  HADD2.F32 R20, -RZ, R21.H0_H0 ;  /* 0x20000015ff147230 */ /* 0x000fe40000004100 */
[----:B------:R-:W-:Y:S01]  /*5370*/  FFMA.FTZ R25, R30, R2, R25 ;  /* 0x000000021e197223 */ /* 0x000fe20000010019 */
[----:B------:R-:W-:Y:S02]  /*5380*/  HADD2.F32 R3, -RZ, R3.H1_H1 ;  /* 0x30000003ff037230 */ /* 0x000fe40000004100 */
[-C--:B------:R-:W-:Y:S01]  /*5390*/  FFMA.FTZ R0, R0, R8.reuse, R97 ;  /* 0x0000000800007223 */ /* 0x080fe20000010061 */
[-C--:B------:R-:W-:Y:S01]  /*53a0*/  FFMA.FTZ R22, R22, R8.reuse, R95 ;  /* 0x0000000816167223 */ /* 0x080fe2000001005f */
[----:B------:R-:W-:Y:S01]  /*53b0*/  FFMA.FTZ R2, R20, R8, R9 ;  /* 0x0000000814027223 */ /* 0x000fe20000010009 */
[----:B------:R-:W-:-:S02]  /*53c0*/  HADD2.F32 R9, -RZ, R80.H0_H0 ;  /* 0x20000050ff097230 */ /* 0x000fc40000004100 */
[----:B------:R-:W-:Y:S01]  /*53d0*/  FFMA.FTZ R8, R114, R8, R25 ;  /* 0x0000000872087223 */ /* 0x000fe20000010019 */
[-C--:B------:R-:W-:Y:S01]  /*53e0*/  FFMA.FTZ R0, R31, R3.reuse, R0 ;  /* 0x000000031f007223 */ /* 0x080fe20000010000 */
[-C--:B------:R-:W-:Y:S01]  /*53f0*/  FFMA.FTZ R20, R79, R3.reuse, R2 ;  /* 0x000000034f147223 */ /* 0x080fe20000010002 */
[--C-:B0-----:R-:W-:Y:S02]  /*5400*/  HADD2.F32 R2, -RZ, R5.reuse.H0_H0 ;  /* 0x20000005ff027230 */ /* 0x101fe40000004100 */
        /* <DEDUP_REMOVED lines=19> */
[----:B------:R-:W-:Y:S02]  /*5540*/  HADD2.F32 R4, -RZ, R101.H0_H0 ;  /* 0x20000065ff047230 */ /* 0x000fe40000004100 */
        /* <DEDUP_REMOVED lines=25> */
.L_x_4230:
[----:B------:R-:W3:Y:S01]  /*56e0*/  I2F.F16 R15, R15 ;  /* 0x0000000f000f7306 */ /* 0x000ee20000200c00 */
[----:B------:R-:W-:Y:S05]  /*56f0*/  @!P1 BRA `(.L_x_4231) ;  /* 0x0000000400689947 */ /* 0x000fea0003800000 */
[----:B------:R-:W4:Y:S01]  /*5700*/  LDS.64 R4, [UR5+0x30] ;  /* 0x00003005ff047984 */ /* 0x000f220008000a00 */
[----:B-1----:R-:W-:Y:S02]  /*5710*/  HADD2.F32 R0, -RZ, R76.H0_H0 ;  /* 0x2000004cff007230 */ /* 0x002fe40000004100 */
[----:B------:R-:W-:Y:S01]  /*5720*/  HADD2.F32 R22, -RZ, R75.H0_H0 ;  /* 0x2000004bff167230 */ /* 0x000fe20000004100 */
[----:B------:R-:W1:Y:S01]  /*5730*/  LDS.64 R8, [UR5+0x38] ;  /* 0x00003805ff087984 */ /* 0x000e620008000a00 */
[----:B------:R-:W-:Y:S02]  /*5740*/  HADD2.F32 R23, -RZ, R104.H0_H0 ;  /* 0x20000068ff177230 */ /* 0x000fe40000004100 */
[----:B0-----:R-:W-:Y:S02]  /*5750*/  HADD2.F32 R2, -RZ, R71.H0_H0 ;  /* 0x20000047ff027230 */ /* 0x001fe40000004100 */
[----:B------:R-:W-:Y:S02]  /*5760*/  HADD2.F32 R24, -RZ, R48.H0_H0 ;  /* 0x20000030ff187230 */ /* 0x000fe40000004100 */
[----:B----4-:R-:W-:-:S02]  /*5770*/  HADD2.F32 R3, -RZ, R4.H0_H0 ;  /* 0x20000004ff037230 */ /* 0x010fc40000004100 */
[--C-:B------:R-:W-:Y:S02]  /*5780*/  HADD2.F32 R20, -RZ, R5.reuse.H0_H0 ;  /* 0x20000005ff147230 */ /* 0x100fe40000004100 */
[----:B------:R-:W-:Y:S02]  /*5790*/  HADD2.F32 R21, -RZ, R5.H1_H1 ;  /* 0x30000005ff157230 */ /* 0x000fe40000004100 */
[----:B------:R-:W-:Y:S01]  /*57a0*/  FFMA.FTZ R0, R0, R3, RZ ;  /* 0x0000000300007223 */ /* 0x000fe200000100ff */
[----:B------:R-:W-:Y:S02]  /*57b0*/  HADD2.F32 R6, -RZ, R4.H1_H1 ;  /* 0x30000004ff067230 */ /* 0x000fe40000004100 */
[C---:B------:R-:W-:Y:S01]  /*57c0*/  FFMA.FTZ R25, R3.reuse, R22, RZ ;  /* 0x0000001603197223 */ /* 0x040fe200000100ff */
[----:B------:R-:W-:Y:S02]  /*57d0*/  HADD2.F32 R5, -RZ, R103.H0_H0 ;  /* 0x20000067ff057230 */ /* 0x000fe40000004100 */
[----:B------:R-:W-:Y:S01]  /*57e0*/  FFMA.FTZ R27, R3, R2, RZ ;  /* 0x00000002031b7223 */ /* 0x000fe200000100ff */
[----:B------:R-:W-:-:S02]  /*57f0*/  HADD2.F32 R4, -RZ, R70.H0_H0 ;  /* 0x20000046ff047230 */ /* 0x000fc40000004100 */
[C---:B------:R-:W-:Y:S01]  /*5800*/  FFMA.FTZ R23, R6.reuse, R23, R25 ;  /* 0x0000001706177223 */ /* 0x040fe20000010019 */
[----:B------:R-:W-:Y:S02]  /*5810*/  HADD2.F32 R25, -RZ, R18.H0_H0 ;  /* 0x20000012ff197230 */ /* 0x000fe40000004100 */
[----:B------:R-:W-:Y:S01]  /*5820*/  FFMA.FTZ R0, R5, R6, R0 ;  /* 0x0000000605007223 */ /* 0x000fe20000010000 */
[----:B------:R-:W-:Y:S02]  /*5830*/  HADD2.F32 R5, -RZ, R106.H0_H0 ;  /* 0x2000006aff057230 */ /* 0x000fe40000004100 */
[----:B------:R-:W-:Y:S01]  /*5840*/  FFMA.FTZ R4, R3, R4, RZ ;  /* 0x0000000403047223 */ /* 0x000fe200000100ff */
[----:B------:R-:W-:Y:S02]  /*5850*/  HADD2.F32 R3, -RZ, R16.H0_H0 ;  /* 0x20000010ff037230 */ /* 0x000fe40000004100 */
[----:B------:R-:W-:Y:S02]  /*5860*/  HADD2.F32 R2, -RZ, R17.H0_H0 ;  /* 0x20000011ff027230 */ /* 0x000fe40000004100 */
[----:B------:R-:W-:Y:S01]  /*5870*/  FFMA.FTZ R5, R6, R5, R27 ;  /* 0x0000000506057223 */ /* 0x000fe2000001001b */
[----:B------:R-:W-:-:S02]  /*5880*/  HADD2.F32 R22, -RZ, R105.H0_H0 ;  /* 0x20000069ff167230 */ /* 0x000fc40000004100 */
[----:B------:R-:W-:Y:S01]  /*5890*/  FFMA.FTZ R25, R6, R25, R4 ;  /* 0x0000001906197223 */ /* 0x000fe20000010004 */
[----:B------:R-:W-:Y:S01]  /*58a0*/  FFMA.FTZ R3, R3, R20, R0 ;  /* 0x0000001403037223 */ /* 0x000fe20000010000 */
        /* <DEDUP_REMOVED lines=39> */
[----:B---3--:R-:W-:Y:S02]  /*5b20*/  HADD2.F32 R20, -RZ, R15.H0_H0 ;  /* 0x2000000fff147230 */ /* 0x008fe40000004100 */
        /* <DEDUP_REMOVED lines=23> */
.L_x_4231:
[----:B------:R-:W-:Y:S01]  /*5ca0*/  MOV R5, R37 ;  /* 0x0000002500057202 */ /* 0x000fe20000000f00 */
[----:B------:R-:W-:Y:S01]  /*5cb0*/  IMAD.WIDE R20, R39, 0x4, R32 ;  /* 0x0000000427147825 */ /* 0x000fe200078e0220 */
[----:B------:R-:W-:Y:S06]  /*5cc0*/  @P0 BRA `(.L_x_4224) ;  /* 0x0000000400680947 */ /* 0x000fec0003800000 */
[----:B------:R-:W1:Y:S01]  /*5cd0*/  LDS.64 R8, [UR5+0x70] ;  /* 0x00007005ff087984 */ /* 0x000e620008000a00 */
[----:B------:R-:W-:Y:S02]  /*5ce0*/  HADD2.F32 R76, -RZ, R76.H0_H0 ;  /* 0x2000004cff4c7230 */ /* 0x000fe40000004100 */
[----:B------:R-:W-:Y:S01]  /*5cf0*/  HADD2.F32 R75, -RZ, R75.H0_H0 ;  /* 0x2000004bff4b7230 */ /* 0x000fe20000004100 */
[----:B0-----:R-:W0:Y:S01]  /*5d00*/  LDS.64 R2, [UR5+0x78] ;  /* 0x00007805ff027984 */ /* 0x001e220008000a00 */
        /* <DEDUP_REMOVED lines=18> */
[-C--:B------:R-:W-:Y:S01]  /*5e30*/  FFMA.FTZ R9, R76, R0.reuse, RZ ;  /* 0x000000004c097223 */ /* 0x080fe200000100ff */
[-C--:B------:R-:W-:Y:S01]  /*5e40*/  FFMA.FTZ R71, R71, R0.reuse, RZ ;  /* 0x0000000047477223 */ /* 0x080fe200000100ff */
[----:B------:R-:W-:Y:S01]  /*5e50*/  FFMA.FTZ R23, R70, R0, RZ ;  /* 0x0000000046177223 */ /* 0x000fe200000100ff */
[----:B------:R-:W-:Y:S02]  /*5e60*/  HADD2.F32 R0, -RZ, R17.H0_H0 ;  /* 0x20000011ff007230 */ /* 0x000fe40000004100 */
[-C--:B------:R-:W-:Y:S01]  /*5e70*/  FFMA.FTZ R9, R22, R8.reuse, R9 ;  /* 0x0000000816097223 */ /* 0x080fe20000010009 */
[----:B------:R-:W-:Y:S01]  /*5e80*/  FFMA.FTZ R75, R104, R8, R75 ;  /* 0x00000008684b7223 */ /* 0x000fe2000001004b */
[----:B------:R-:W-:-:S02]  /*5e90*/  HADD2.F32 R22, -RZ, R18.H0_H0 ;  /* 0x20000012ff167230 */ /* 0x000fc40000004100 */
[----:B------:R-:W-:Y:S01]  /*5ea0*/  FFMA.FTZ R71, R106, R8, R71 ;  /* 0x000000086a477223 */ /* 0x000fe20000010047 */
[----:B------:R-:W-:Y:S02]  /*5eb0*/  HADD2.F32 R18, -RZ, R105.H0_H0 ;  /* 0x20000069ff127230 */ /* 0x000fe40000004100 */
[-C--:B------:R-:W-:Y:S01]  /*5ec0*/  FFMA.FTZ R9, R16, R4.reuse, R9 ;  /* 0x0000000410097223 */ /* 0x080fe20000010009 */
[----:B------:R-:W-:Y:S01]  /*5ed0*/  FFMA.FTZ R75, R0, R4, R75 ;  /* 0x00000004004b7223 */ /* 0x000fe2000001004b */
        /* <DEDUP_REMOVED lines=8> */
[--C-:B0-----:R-:W-:Y:S02]  /*5f60*/  HADD2.F32 R0, -RZ, R2.reuse.H0_H0 ;  /* 0x20000002ff007230 */ /* 0x101fe40000004100 */
        /* <DEDUP_REMOVED lines=24> */
[----:B---3--:R-:W-:Y:S02]  /*60f0*/  HADD2.F32 R8, -RZ, R15.H0_H0 ;  /* 0x2000000fff087230 */ /* 0x008fe40000004100 */
        /* <DEDUP_REMOVED lines=23> */
.L_x_4224:
[----:B-1----:R-:W-:-:S04]  /*6270*/  VIMNMX R0, PT, PT, R38, UR12, PT ;  /* 0x0000000c26007c48 */ /* 0x002fc8000bfe0100 */
[----:B------:R-:W-:-:S13]  /*6280*/  ISETP.GT.AND P0, PT, R0, R5, PT ;  /* 0x000000050000720c */ /* 0x000fda0003f04270 */
[----:B------:R-:W-:Y:S05]  /*6290*/  @!P0 BRA `(.L_x_4232) ;  /* 0x0000001c00608947 */ /* 0x000fea0003800000 */
[----:B------:R-:W-:Y:S02]  /*62a0*/  PRMT R0, R35, 0x9910, RZ ;  /* 0x0000991023007816 */ /* 0x000fe400000000ff */
[----:B------:R-:W-:Y:S02]  /*62b0*/  MOV R6, R20 ;  /* 0x0000001400067202 */ /* 0x000fe40000000f00 */
[----:B------:R-:W-:Y:S02]  /*62c0*/  ISETP.NE.AND P0, PT, R0, RZ, PT ;  /* 0x000000ff0000720c */ /* 0x000fe40003f05270 */
[----:B0-----:R-:W-:Y:S02]  /*62d0*/  MOV R7, R21 ;  /* 0x0000001500077202 */ /* 0x001fe40000000f00 */
[----:B------:R-:W-:Y:S02]  /*62e0*/  ISETP.EQ.OR P0, PT, R34, 0x1, !P0 ;  /* 0x000000012200780c */ /* 0x000fe40004702670 */
[----:B------:R-:W-:-:S11]  /*62f0*/  VIMNMX.U32 R0, PT, PT, R38, UR12, PT ;  /* 0x0000000c26007c48 */ /* 0x000fd6000bfe0000 */
.L_x_4237:
[----:B------:R-:W0:Y:S01]  /*6300*/  LDC R39, c[0x0][0x3ac] ;  /* 0x0000eb00ff277b82 */ /* 0x000e220000000800 */
[----:B--2---:R-:W2:Y:S01]  /*6310*/  LDG.E.128.CONSTANT R28, desc[UR8][R6.64] ;  /* 0x00000008061c7981 */ /* 0x004ea2000c1e9d00 */
[----:B0-----:R-:W-:-:S04]  /*6320*/  IMAD.WIDE R20, R39, 0x4, R6 ;  /* 0x0000000427147825 */ /* 0x001fc800078e0206 */
[C---:B------:R-:W-:Y:S02]  /*6330*/  IMAD.WIDE R32, R39.reuse, 0x4, R20 ;  /* 0x0000000427207825 */ /* 0x040fe400078e0214 */
[----:B-----5:R-:W4:Y:S04]  /*6340*/  LDG.E.128.CONSTANT R20, desc[UR8][R20.64] ;  /* 0x0000000814147981 */ /* 0x020f28000c1e9d00 */
[----:B------:R2:W4:Y:S01]  /*6350*/  LDG.E.128.CONSTANT R24, desc[UR8][R32.64] ;  /* 0x0000000820187981 */ /* 0x000522000c1e9d00 */
[----:B------:R-:W-:-:S04]  /*6360*/  IMAD.WIDE R16, R39, 0x4, R32 ;  /* 0x0000000427107825 */ /* 0x000fc800078e0220 */
[C---:B------:R-:W-:Y:S02]  /*6370*/  IMAD.WIDE R12, R39.reuse, 0x4, R16 ;  /* 0x00000004270c7825 */ /* 0x040fe400078e0210 */
[----:B------:R-:W5:Y:S02]  /*6380*/  LDG.E.128.CONSTANT R16, desc[UR8][R16.64] ;  /* 0x0000000810107981 */ /* 0x000f64000c1e9d00 */
[----:B------:R-:W-:Y:S02]  /*6390*/  IMAD.WIDE R2, R39, 0x4, R12 ;  /* 0x0000000427027825 */ /* 0x000fe400078e020c */
[----:B---3--:R-:W5:Y:S04]  /*63a0*/  LDG.E.128.CONSTANT R12, desc[UR8][R12.64] ;  /* 0x000000080c0c7981 */ /* 0x008f68000c1e9d00 */
[----:B------:R0:W5:Y:S01]  /*63b0*/  LDG.E.128.CONSTANT R8, desc[UR8][R2.64] ;  /* 0x0000000802087981 */ /* 0x000162000c1e9d00 */
[----:B------:R-:W-:-:S02]  /*63c0*/  ISETP.NE.AND P1, PT, R36, RZ, PT ;  /* 0x000000ff2400720c */ /* 0x000fc40003f25270 */
[--C-:B--2---:R-:W-:Y:S02]  /*63d0*/  SHF.R.U32.HI R32, RZ, 0xc, R29.reuse ;  /* 0x0000000cff207819 */ /* 0x104fe4000001161d */
        /* <DEDUP_REMOVED lines=24> */
[----:B------:R-:W-:Y:S02]  /*6560*/  LOP3.LUT R32, R33, 0xf000f, RZ, 0xc0, !PT ;  /* 0x000f000f21207812 */ /* 0x000fe400078ec0ff */
        /* <DEDUP_REMOVED lines=13> */
[----:B------:R-:W-:Y:S02]  /*6640*/  SHF.R.U32.HI R22, RZ, 0xc, R22 ;  /* 0x0000000cff167819 */ /* 0x000fe40000011616 */
[----:B------:R-:W-:Y:S02]  /*6650*/  LOP3.LUT R25, R28, 0x300030, R29, 0xf8, !PT ;  /* 0x003000301c197812 */ /* 0x000fe400078ef81d */
[----:B------:R-:W-:-:S02]  /*6660*/  LOP3.LUT R24, R52, 0x300030, R55, 0xf8, !PT ;  /* 0x0030003034187812 */ /* 0x000fc400078ef837 */
[----:B------:R-:W-:Y:S02]  /*6670*/  LOP3.LUT R50, R50, 0x3f003f, RZ, 0xc0, !PT ;  /* 0x003f003f32327812 */ /* 0x000fe400078ec0ff */
        /* <DEDUP_REMOVED lines=10> */
[----:B------:R-:W-:-:S02]  /*6720*/  LOP3.LUT R28, R28, 0xf000f, RZ, 0xc0, !PT ;  /* 0x000f000f1c1c7812 */ /* 0x000fc400078ec0ff */
[----:B------:R-:W-:Y:S02]  /*6730*/  LOP3.LUT R68, R23, 0xf000f, RZ, 0xc0, !PT ;  /* 0x000f000f17447812 */ /* 0x000fe400078ec0ff */
[----:B------:R-:W-:Y:S02]  /*6740*/  LOP3.LUT R62, R20, 0x300030, R61, 0xf8, !PT ;  /* 0x00300030143e7812 */ /* 0x000fe400078ef83d */
[----:B------:R-:W-:Y:S02]  /*6750*/  LOP3.LUT R44, R44, 0x3f003f, RZ, 0xc0, !PT ;  /* 0x003f003f2c2c7812 */ /* 0x000fe400078ec0ff */
[----:B------:R-:W-:Y:S01]  /*6760*/  LOP3.LUT R20, R32, 0x64006400, RZ, 0xfc, !PT ;  /* 0x6400640020147812 */ /* 0x000fe200078efcff */
[----:B------:R-:W-:Y:S01]  /*6770*/  HADD2 R32, R50, -1056, -1056 ;  /* 0xe420e42032207430 */ /* 0x000fe20000000000 */
        /* <DEDUP_REMOVED lines=73> */
[----:B0-----:R-:W-:Y:S06]  /*6c10*/  @!P1 BRA `(.L_x_4233) ;  /* 0x0000000000b09947 */ /* 0x001fec0003800000 */
        /* <DEDUP_REMOVED lines=44> */
.L_x_4233:
        /* <DEDUP_REMOVED lines=46> */
.L_x_4234:
[----:B-----5:R-:W-:Y:S02]  /*71c0*/  LOP3.LUT R4, R16, 0x3f003f, RZ, 0xc0, !PT ;  /* 0x003f003f10047812 */ /* 0x020fe400078ec0ff */
        /* <DEDUP_REMOVED lines=25> */
[----:B------:R-:W-:Y:S02]  /*7360*/  LOP3.LUT R10, R30, 0xf000f, RZ, 0xc0, !PT ;  /* 0x000f000f1e0a7812 */ /* 0x000fe400078ec0ff */
[--C-:B------:R-:W-:Y:S02]  /*7370*/  SHF.R.U32.HI R47, RZ, 0x8, R11.reuse ;  /* 0x00000008ff2f7819 */ /* 0x100fe4000001160b */
[----:B------:R-:W-:Y:S02]  /*7380*/  LOP3.LUT R50, R11, 0x3f003f, RZ, 0xc0, !PT ;  /* 0x003f003f0b327812 */ /* 0x000fe400078ec0ff */
[----:B------:R-:W-:-:S02]  /*7390*/  SHF.R.U32.HI R51, RZ, 0x6, R11 ;  /* 0x00000006ff337819 */ /* 0x000fc4000001160b */
[----:B------:R-:W-:Y:S02]  /*73a0*/  SHF.R.U32.HI R53, RZ, 0xa, R11 ;  /* 0x0000000aff357819 */ /* 0x000fe4000001160b */
[----:B------:R-:W-:Y:S02]  /*73b0*/  LOP3.LUT R11, R16, 0x300030, R17, 0xf8, !PT ;  /* 0x00300030100b7812 */ /* 0x000fe400078ef811 */
[----:B------:R-:W-:Y:S02]  /*73c0*/  LOP3.LUT R30, R25, 0x300030, R8, 0xf8, !PT ;  /* 0x00300030191e7812 */ /* 0x000fe400078ef808 */
[----:B------:R-:W-:Y:S02]  /*73d0*/  LOP3.LUT R37, R10, 0x300030, R9, 0xf8, !PT ;  /* 0x003000300a257812 */ /* 0x000fe400078ef809 */
        /* <DEDUP_REMOVED lines=8> */
[----:B------:R-:W-:Y:S02]  /*7460*/  SHF.R.U32.HI R49, RZ, 0xc, R15 ;  /* 0x0000000cff317819 */ /* 0x000fe4000001160f */
[----:B------:R-:W-:Y:S02]  /*7470*/  LOP3.LUT R16, R16, 0xf000f, RZ, 0xc0, !PT ;  /* 0x000f000f10107812 */ /* 0x000fe400078ec0ff */
[----:B------:R-:W-:Y:S02]  /*7480*/  LOP3.LUT R52, R48, 0x300030, R47, 0xf8, !PT ;  /* 0x0030003030347812 */ /* 0x000fe400078ef82f */
        /* <DEDUP_REMOVED lines=20> */
[----:B------:R-:W-:Y:S02]  /*75d0*/  LOP3.LUT R54, R12, 0x300030, R53, 0xf8, !PT ;  /* 0x003000300c367812 */ /* 0x000fe400078ef835 */
[----:B------:R-:W-:Y:S02]  /*75e0*/  LOP3.LUT R24, R10, 0x64006400, RZ, 0xfc, !PT ;  /* 0x640064000a187812 */ /* 0x000fe400078efcff */
[----:B------:R-:W-:Y:S02]  /*75f0*/  LOP3.LUT R48, R48, 0x3f003f, RZ, 0xc0, !PT ;  /* 0x003f003f30307812 */ /* 0x000fe400078ec0ff */
[----:B------:R-:W-:Y:S01]  /*7600*/  LOP3.LUT R13, R13, 0x300030, R18, 0xf8, !PT ;  /* 0x003000300d0d7812 */ /* 0x000fe200078ef812 */
[----:B------:R-:W-:Y:S01]  /*7610*/  HADD2 R24, R24, -1056, -1056 ;  /* 0xe420e42018187430 */ /* 0x000fe20000000000 */
[----:B------:R-:W-:-:S02]  /*7620*/  LOP3.LUT R44, R15, 0x300030, R44, 0xf8, !PT ;  /* 0x003000300f2c7812 */ /* 0x000fc400078ef82c */
        /* <DEDUP_REMOVED lines=106> */
.L_x_4235:
[----:B------:R-:W-:Y:S02]  /*7cd0*/  MOV R32, R6 ;  /* 0x0000000600207202 */ /* 0x000fe40000000f00 */
[----:B------:R-:W-:Y:S01]  /*7ce0*/  MOV R33, R7 ;  /* 0x0000000700217202 */ /* 0x000fe20000000f00 */
        /* <DEDUP_REMOVED lines=45> */
.L_x_4236:
[----:B------:R-:W-:Y:S01]  /*7fc0*/  IADD3 R5, PT, PT, R5, 0x20, RZ ;  /* 0x0000002005057810 */ /* 0x000fe20007ffe0ff */
[----:B------:R-:W-:Y:S01]  /*7fd0*/  UIADD3 UR4, UPT, UPT, UR4, 0x40, URZ ;  /* 0x0000004004047890 */ /* 0x000fe2000fffe0ff */
[----:B------:R-:W-:Y:S02]  /*7fe0*/  IMAD.WIDE R6, R39, 0x4, R2 ;  /* 0x0000000427067825 */ /* 0x000fe400078e0202 */
[----:B------:R-:W-:-:S13]  /*7ff0*/  ISETP.GE.AND P1, PT, R5, R0, PT ;  /* 0x000000000500720c */ /* 0x000fda0003f26270 */
[----:B------:R-:W-:Y:S05]  /*8000*/  @!P1 BRA `(.L_x_4237) ;  /* 0xffffffe000bc9947 */ /* 0x000fea000383ffff */
[----:B------:R-:W-:-:S07]  /*8010*/  IMAD.WIDE R20, R39, 0x18, R32 ;  /* 0x0000001827147825 */ /* 0x000fce00078e0220 */
.L_x_4232:
[----:B------:R-:W1:Y:S02]  /*8020*/  LDCU UR5, c[0x0][0x3d0] ;  /* 0x00007a00ff0577ac */ /* 0x000e640008000800 */
[----:B-1----:R-:W-:-:S04]  /*8030*/  VIMNMX R0, PT, PT, R38, UR5, PT ;  /* 0x0000000526007c48 */ /* 0x002fc8000bfe0100 */
[----:B------:R-:W-:-:S13]  /*8040*/  ISETP.GT.AND P0, PT, R0, R5, PT ;  /* 0x000000050000720c */ /* 0x000fda0003f04270 */
[----:B------:R-:W-:Y:S05]  /*8050*/  @!P0 BRA `(.L_x_4238) ;  /* 0x0000001800bc8947 */ /* 0x000fea0003800000 */
[----:B0-----:R-:W-:Y:S02]  /*8060*/  PRMT R2, R35, 0x9910, RZ ;  /* 0x0000991023027816 */ /* 0x001fe400000000ff */
[----:B------:R-:W-:Y:S02]  /*8070*/  MOV R6, R20 ;  /* 0x0000001400067202 */ /* 0x000fe40000000f00 */
[----:B------:R-:W-:Y:S02]  /*8080*/  ISETP.NE.AND P0, PT, R2, RZ, PT ;  /* 0x000000ff0200720c */ /* 0x000fe40003f05270 */
[----:B------:R-:W-:Y:S02]  /*8090*/  MOV R7, R21 ;  /* 0x0000001500077202 */ /* 0x000fe40000000f00 */
[----:B------:R-:W-:-:S13]  /*80a0*/  ISETP.EQ.OR P0, PT, R34, 0x1, !P0 ;  /* 0x000000012200780c */ /* 0x000fda0004702670 */
.L_x_4241:
[----:B------:R-:W0:Y:S01]  /*80b0*/  LDC R39, c[0x0][0x3ac] ;  /* 0x0000eb00ff277b82 */ /* 0x000e220000000800 */
[----:B------:R-:W4:Y:S01]  /*80c0*/  LDG.E.128.CONSTANT R24, desc[UR8][R6.64] ;  /* 0x0000000806187981 */ /* 0x000f22000c1e9d00 */
[----:B0-----:R-:W-:-:S05]  /*80d0*/  IMAD.WIDE R30, R39, 0x4, R6 ;  /* 0x00000004271e7825 */ /* 0x001fca00078e0206 */
[----:B-----5:R4:W2:Y:S01]  /*80e0*/  LDG.E.128.CONSTANT R20, desc[UR8][R30.64] ;  /* 0x000000081e147981 */ /* 0x0208a2000c1e9d00 */
[----:B------:R-:W-:-:S05]  /*80f0*/  IMAD.WIDE R32, R39, 0x4, R30 ;  /* 0x0000000427207825 */ /* 0x000fca00078e021e */
[----:B------:R0:W2:Y:S01]  /*8100*/  LDG.E.128.CONSTANT R16, desc[UR8][R32.64] ;  /* 0x0000000820107981 */ /* 0x0000a2000c1e9d00 */
[----:B------:R-:W-:-:S05]  /*8110*/  IMAD.WIDE R44, R39, 0x4, R32 ;  /* 0x00000004272c7825 */ /* 0x000fca00078e0220 */
[----:B---3--:R2:W3:Y:S01]  /*8120*/  LDG.E.128.CONSTANT R12, desc[UR8][R44.64] ;  /* 0x000000082c0c7981 */ /* 0x0084e2000c1e9d00 */
[----:B------:R-:W-:-:S05]  /*8130*/  IMAD.WIDE R2, R39, 0x4, R44 ;  /* 0x0000000427027825 */ /* 0x000fca00078e022c */
[----:B------:R-:W3:Y:S01]  /*8140*/  LDG.E.128.CONSTANT R8, desc[UR8][R2.64] ;  /* 0x0000000802087981 */ /* 0x000ee2000c1e9d00 */
[----:B------:R-:W-:Y:S01]  /*8150*/  HFMA2 R29, -RZ, RZ, 0, 0.03125 ;  /* 0x00002800ff1d7431 */ /* 0x000fe200000001ff */
[----:B------:R-:W-:Y:S02]  /*8160*/  ISETP.NE.AND P1, PT, R36, RZ, PT ;  /* 0x000000ff2400720c */ /* 0x000fe40003f25270 */
[----:B----4-:R-:W-:Y:S02]  /*8170*/  SHF.R.U32.HI R31, RZ, 0xf, R24 ;  /* 0x0000000fff1f7819 */ /* 0x010fe40000011618 */
[--C-:B0-----:R-:W-:Y:S02]  /*8180*/  SHF.R.U32.HI R33, RZ, 0xf, R25.reuse ;  /* 0x0000000fff217819 */ /* 0x101fe40000011619 */
        /* <DEDUP_REMOVED lines=11> */
[----:B------:R-:W-:Y:S02]  /*8240*/  LOP3.LUT R31, R31, 0x10001, RZ, 0xc0, !PT ;  /* 0x000100011f1f7812 */ /* 0x000fe400078ec0ff */
[----:B--2---:R-:W-:Y:S02]  /*8250*/  LOP3.LUT R45, R20, 0x1f001f, RZ, 0xc0, !PT ;  /* 0x001f001f142d7812 */ /* 0x004fe400078ec0ff */
        /* <DEDUP_REMOVED lines=19> */
[----:B------:R-:W-:Y:S02]  /*8390*/  LOP3.LUT R46, R46, 0x10001, RZ, 0xc0, !PT ;  /* 0x000100012e2e7812 */ /* 0x000fe400078ec0ff */
[----:B------:R-:W-:Y:S02]  /*83a0*/  LOP3.LUT R33, R31, 0x20002, R32, 0xf8, !PT ;  /* 0x000200021f217812 */ /* 0x000fe400078ef820 */
[----:B------:R-:W-:Y:S02]  /*83b0*/  LOP3.LUT R32, R22, 0x20002, R27, 0xf8, !PT ;  /* 0x0002000216207812 */ /* 0x000fe400078ef81b */
[----:B------:R-:W-:Y:S02]  /*83c0*/  LOP3.LUT R34, R34, 0x10001, RZ, 0xc0, !PT ;  /* 0x0001000122227812 */ /* 0x000fe400078ec0ff */
        /* <DEDUP_REMOVED lines=18> */
[----:B---3--:R-:W-:Y:S02]  /*84f0*/  LOP3.LUT R61, R12, 0x1f001f, RZ, 0xc0, !PT ;  /* 0x001f001f0c3d7812 */ /* 0x008fe400078ec0ff */
[----:B------:R-:W-:-:S02]  /*8500*/  SHF.R.U32.HI R62, RZ, 0xa, R12 ;  /* 0x0000000aff3e7819 */ /* 0x000fc4000001160c */
[----:B------:R-:W-:Y:S02]  /*8510*/  LOP3.LUT R81, R12, 0x3e003e0, RZ, 0xc0, !PT ;  /* 0x03e003e00c517812 */ /* 0x000fe400078ec0ff */
[C---:B------:R-:W-:Y:S02]  /*8520*/  LOP3.LUT R63, R13.reuse, 0x1f001f, RZ, 0xc0, !PT ;  /* 0x001f001f0d3f7812 */ /* 0x040fe400078ec0ff */
[----:B------:R-:W-:Y:S02]  /*8530*/  SHF.R.U32.HI R64, RZ, 0xa, R13 ;  /* 0x0000000aff407819 */ /* 0x000fe4000001160d */
[----:B------:R-:W-:Y:S02]  /*8540*/  LOP3.LUT R82, R13, 0x3e003e0, RZ, 0xc0, !PT ;  /* 0x03e003e00d527812 */ /* 0x000fe400078ec0ff */
[----:B------:R-:W-:Y:S02]  /*8550*/  LOP3.LUT R33, R33, 0x40004, R16, 0xf8, !PT ;  /* 0x0004000421217812 */ /* 0x000fe400078ef810 */
[----:B------:R-:W-:-:S02]  /*8560*/  LOP3.LUT R32, R32, 0x40004, R17, 0xf8, !PT ;  /* 0x0004000420207812 */ /* 0x000fc400078ef811 */
        /* <DEDUP_REMOVED lines=10> */
[----:B------:R-:W-:Y:S02]  /*8610*/  SHF.R.U32.HI R14, RZ, 0xc, R14 ;  /* 0x0000000cff0e7819 */ /* 0x000fe4000001160e */
[----:B------:R-:W-:-:S02]  /*8620*/  SHF.R.U32.HI R15, RZ, 0xc, R15 ;  /* 0x0000000cff0f7819 */ /* 0x000fc4000001160f */
        /* <DEDUP_REMOVED lines=12> */
[----:B------:R-:W-:Y:S02]  /*86f0*/  LOP3.LUT R24, R24, 0x64006400, RZ, 0xfc, !PT ;  /* 0x6400640018187812 */ /* 0x000fe400078efcff */
[----:B------:R-:W-:Y:S02]  /*8700*/  LOP3.LUT R37, R37, 0x80008, R14, 0xf8, !PT ;  /* 0x0008000825257812 */ /* 0x000fe400078ef80e */
[----:B------:R-:W-:Y:S02]  /*8710*/  LOP3.LUT R34, R46, 0x80008, R15, 0xf8, !PT ;  /* 0x000800082e227812 */ /* 0x000fe400078ef80f */
[----:B------:R-:W-:Y:S02]  /*8720*/  SHF.R.U32.HI R10, RZ, 0xb, R10 ;  /* 0x0000000bff0a7819 */ /* 0x000fe4000001160a */
[----:B------:R-:W-:Y:S02]  /*8730*/  SHF.R.U32.HI R11, RZ, 0xb, R11 ;  /* 0x0000000bff0b7819 */ /* 0x000fe4000001160b */
[----:B------:R-:W-:-:S02]  /*8740*/  LOP3.LUT R26, R26, 0x64006400, RZ, 0xfc, !PT ;  /* 0x640064001a1a7812 */ /* 0x000fc400078efcff */
[----:B------:R-:W-:Y:S02]  /*8750*/  LOP3.LUT R4, R4, 0x64006400, RZ, 0xfc, !PT ;  /* 0x6400640004047812 */ /* 0x000fe400078efcff */
[C---:B------:R-:W-:Y:S02]  /*8760*/  LOP3.LUT R15, R9.reuse, 0x1f001f, RZ, 0xc0, !PT ;  /* 0x001f001f090f7812 */ /* 0x040fe400078ec0ff */
[--C-:B------:R-:W-:Y:S02]  /*8770*/  SHF.R.U32.HI R14, RZ, 0xa, R9.reuse ;  /* 0x0000000aff0e7819 */ /* 0x100fe40000011609 */
[----:B------:R-:W-:Y:S02]  /*8780*/  LOP3.LUT R86, R9, 0x3e003e0, RZ, 0xc0, !PT ;  /* 0x03e003e009567812 */ /* 0x000fe400078ec0ff */
[----:B------:R-:W-:Y:S02]  /*8790*/  SHF.R.U32.HI R9, RZ, 0xb, R9 ;  /* 0x0000000bff097819 */ /* 0x000fe40000011609 */
[----:B------:R-:W-:Y:S01]  /*87a0*/  LOP3.LUT R8, R33, 0x100010, R8, 0xf8, !PT ;  /* 0x0010001021087812 */ /* 0x000fe200078ef808 */
[----:B------:R-:W-:Y:S01]  /*87b0*/  HFMA2 R33, R24, R29.H0_H0, -48, -48 ;  /* 0xd200d20018217431 */ /* 0x000fe2000004001d */
[----:B------:R-:W-:-:S02]  /*87c0*/  LOP3.LUT R20, R20, 0x64006400, RZ, 0xfc, !PT ;  /* 0x6400640014147812 */ /* 0x000fc400078efcff */
[----:B------:R-:W-:Y:S01]  /*87d0*/  LOP3.LUT R10, R37, 0x100010, R10, 0xf8, !PT ;  /* 0x00100010250a7812 */ /* 0x000fe200078ef80a */
[-C--:B------:R-:W-:Y:S01]  /*87e0*/  HFMA2 R37, R26, R29.reuse.H0_H0, -48, -48 ;  /* 0xd200d2001a257431 */ /* 0x080fe2000004001d */
[----:B------:R-:W-:Y:S02]  /*87f0*/  LOP3.LUT R30, R30, 0x64006400, RZ, 0xfc, !PT ;  /* 0x640064001e1e7812 */ /* 0x000fe400078efcff */
        /* <DEDUP_REMOVED lines=222> */
.L_x_4239:
        /* <DEDUP_REMOVED lines=18> */
[-C--:B------:R-:W-:Y:S02]  /*9700*/  HFMA2 R8, R54, R10.reuse, R16 ;  /* 0x0000000a36087231 */ /* 0x080fe40000000010 */
[----:B------:R-:W-:Y:S01]  /*9710*/  HFMA2 R10, R53, R10, R9 ;  /* 0x0000000a350a7231 */ /* 0x000fe20000000009 */
[----:B------:R-:W0:Y:S03]  /*9720*/  LDS.128 R16, [UR4+0x60] ;  /* 0x00006004ff107984 */ /* 0x000e260008000c00 */
[-C--:B------:R-:W-:Y:S02]  /*9730*/  HFMA2 R10, R57, R11.reuse, R10 ;  /* 0x0000000b390a7231 */ /* 0x080fe4000000000a */
[----:B------:R-:W-:-:S02]  /*9740*/  HFMA2 R6, R60, R11, R6 ;  /* 0x0000000b3c067231 */ /* 0x000fc40000000006 */
[----:B------:R-:W-:Y:S02]  /*9750*/  HFMA2 R9, R58, R11, R8 ;  /* 0x0000000b3a097231 */ /* 0x000fe40000000008 */
[-C--:B-1----:R-:W-:Y:S02]  /*9760*/  HFMA2 R8, R33, R12.reuse, R7 ;  /* 0x0000000c21087231 */ /* 0x082fe40000000007 */
        /* <DEDUP_REMOVED lines=12> */
[----:B------:R-:W1:Y:S02]  /*9830*/  LDS.128 R8, [UR4+0x70] ;  /* 0x00007004ff087984 */ /* 0x000e640008000c00 */
[-C--:B------:R-:W-:Y:S02]  /*9840*/  HFMA2 R14, R26, R15.reuse, R14 ;  /* 0x0000000f1a0e7231 */ /* 0x080fe4000000000e */
[-C--:B------:R-:W-:Y:S02]  /*9850*/  HFMA2 R7, R30, R15.reuse, R7 ;  /* 0x0000000f1e077231 */ /* 0x080fe40000000007 */
[----:B------:R-:W-:-:S02]  /*9860*/  HFMA2 R12, R27, R15, R12 ;  /* 0x0000000f1b0c7231 */ /* 0x000fc4000000000c */
[-C--:B0-----:R-:W-:Y:S02]  /*9870*/  HFMA2 R6, R70, R16.reuse, R6 ;  /* 0x0000001046067231 */ /* 0x081fe40000000006 */
        /* <DEDUP_REMOVED lines=27> */
[----:B------:R-:W-:Y:S02]  /*9a30*/  HADD2 R6, R6.H0_H0, R6.H1_H1 ;  /* 0x3000000606067230 */ /* 0x000fe40000000800 */
[----:B------:R-:W-:-:S02]  /*9a40*/  HADD2 R14, R14.H0_H0, R14.H1_H1 ;  /* 0x3000000e0e0e7230 */ /* 0x000fc40000000800 */
        /* <DEDUP_REMOVED lines=10> */
.L_x_4240:
[----:B------:R-:W-:Y:S01]  /*9af0*/  IADD3 R5, PT, PT, R5, 0x20, RZ ;  /* 0x0000002005057810 */ /* 0x000fe20007ffe0ff */
[----:B------:R-:W-:Y:S01]  /*9b00*/  UIADD3 UR4, UPT, UPT, UR4, 0x40, URZ ;  /* 0x0000004004047890 */ /* 0x000fe2000fffe0ff */
[----:B------:R-:W-:Y:S02]  /*9b10*/  IMAD.WIDE R6, R39, 0x4, R2 ;  /* 0x0000000427067825 */ /* 0x000fe400078e0202 */
[----:B------:R-:W-:-:S13]  /*9b20*/  ISETP.GE.AND P1, PT, R5, R0, PT ;  /* 0x000000000500720c */ /* 0x000fda0003f26270 */
[----:B------:R-:W-:Y:S05]  /*9b30*/  @!P1 BRA `(.L_x_4241) ;  /* 0xffffffe4005c9947 */ /* 0x000fea000383ffff */
[----:B------:R-:W-:-:S07]  /*9b40*/  IMAD.WIDE R20, R39, 0x14, R44 ;  /* 0x0000001427147825 */ /* 0x000fce00078e022c */
.L_x_4238:
[----:B------:R-:W1:Y:S01]  /*9b50*/  LDCU UR5, c[0x0][0x3d4] ;  /* 0x00007a80ff0577ac */ /* 0x000e620008000800 */
[----:B------:R-:W4:Y:S01]  /*9b60*/  S2R R23, SR_CTAID.Y ;  /* 0x0000000000177919 */ /* 0x000f220000002600 */
[----:B------:R-:W4:Y:S01]  /*9b70*/  LDC R0, c[0x0][0x3a8] ;  /* 0x0000ea00ff007b82 */ /* 0x000f220000000800 */
[----:B-1----:R-:W-:-:S04]  /*9b80*/  VIMNMX R24, PT, PT, R38, UR5, PT ;  /* 0x0000000526187c48 */ /* 0x002fc8000bfe0100 */
[----:B------:R-:W-:Y:S01]  /*9b90*/  ISETP.GT.AND P0, PT, R24, R5, PT ;  /* 0x000000051800720c */ /* 0x000fe20003f04270 */
[----:B----4-:R-:W-:-:S12]  /*9ba0*/  IMAD R23, R23, -0x2, R0 ;  /* 0xfffffffe17177824 */ /* 0x010fd800078e0200 */
[----:B------:R-:W-:Y:S05]  /*9bb0*/  @!P0 BRA `(.L_x_4242) ;  /* 0x0000003800f48947 */ /* 0x000fea0003800000 */
[----:B------:R-:W-:-:S04]  /*9bc0*/  PRMT R0, R35, 0x9910, RZ ;  /* 0x0000991023007816 */ /* 0x000fc800000000ff */
[----:B------:R-:W-:-:S04]  /*9bd0*/  ISETP.NE.AND P0, PT, R0, RZ, PT ;  /* 0x000000ff0000720c */ /* 0x000fc80003f05270 */
[----:B------:R-:W-:-:S13]  /*9be0*/  ISETP.EQ.OR P0, PT, R23, 0x1, !P0 ;  /* 0x000000011700780c */ /* 0x000fda0004702670 */
.L_x_4251:
[----:B------:R-:W1:Y:S01]  /*9bf0*/  LDC R39, c[0x0][0x3ac] ;  /* 0x0000eb00ff277b82 */ /* 0x000e620000000800 */
[----:B--2---:R-:W2:Y:S01]  /*9c00*/  LDG.E.128.CONSTANT R28, desc[UR8][R20.64] ;  /* 0x00000008141c7981 */ /* 0x004ea2000c1e9d00 */
[----:B-1----:R-:W-:-:S04]  /*9c10*/  IMAD.WIDE R16, R39, 0x4, R20 ;  /* 0x0000000427107825 */ /* 0x002fc800078e0214 */
[C---:B0-----:R-:W-:Y:S02]  /*9c20*/  IMAD.WIDE R12, R39.reuse, 0x4, R16 ;  /* 0x00000004270c7825 */ /* 0x041fe400078e0210 */
[----:B-----5:R-:W5:Y:S02]  /*9c30*/  LDG.E.128.CONSTANT R16, desc[UR8][R16.64] ;  /* 0x0000000810107981 */ /* 0x020f64000c1e9d00 */
[----:B------:R-:W-:Y:S02]  /*9c40*/  IMAD.WIDE R6, R39, 0x4, R12 ;  /* 0x0000000427067825 */ /* 0x000fe400078e020c */
[----:B---3--:R-:W5:Y:S04]  /*9c50*/  LDG.E.128.CONSTANT R12, desc[UR8][R12.64] ;  /* 0x000000080c0c7981 */ /* 0x008f68000c1e9d00 */
[----:B------:R0:W5:Y:S01]  /*9c60*/  LDG.E.128.CONSTANT R8, desc[UR8][R6.64] ;  /* 0x0000000806087981 */ /* 0x000162000c1e9d00 */
[----:B------:R-:W-:-:S02]  /*9c70*/  ISETP.NE.AND P1, PT, R36, RZ, PT ;  /* 0x000000ff2400720c */ /* 0x000fc40003f25270 */
[----:B------:R-:W-:Y:S02]  /*9c80*/  MOV R22, 0x2c00 ;  /* 0x00002c0000167802 */ /* 0x000fe40000000f00 */
        /* <DEDUP_REMOVED lines=8> */
[----:B------:R-:W-:Y:S02]  /*9d10*/  LOP3.LUT R27, R26, 0x64006400, RZ, 0xfc, !PT ;  /* 0x640064001a1b7812 */ /* 0x000fe400078efcff */
[----:B------:R-:W-:Y:S02]  /*9d20*/  SHF.R.U32.HI R28, RZ, 0x8, R28 ;  /* 0x00000008ff1c7819 */ /* 0x000fe4000001161c */
[----:B------:R-:W-:-:S02]  /*9d30*/  LOP3.LUT R34, R31, 0xf000f, RZ, 0xc0, !PT ;  /* 0x000f000f1f227812 */ /* 0x000fc400078ec0ff */
[----:B------:R-:W-:Y:S02]  /*9d40*/  LOP3.LUT R37, R31, 0xf000f0, RZ, 0xc0, !PT ;  /* 0x00f000f01f257812 */ /* 0x000fe400078ec0ff */
        /* <DEDUP_REMOVED lines=25> */
[-C--:B------:R-:W-:Y:S02]  /*9ee0*/  HFMA2 R32, R33, R22.reuse.H0_H0, -72, -72 ;  /* 0xd480d48021207431 */ /* 0x080fe40000040016 */
[----:B------:R-:W-:Y:S02]  /*9ef0*/  HADD2 R47, R48, -1032, -1032 ;  /* 0xe408e408302f7430 */ /* 0x000fe40000000000 */
[----:B------:R-:W-:Y:S02]  /*9f00*/  HADD2 R33, R34, -1032, -1032 ;  /* 0xe408e40822217430 */ /* 0x000fe40000000000 */
[-C--:B------:R-:W-:Y:S02]  /*9f10*/  HFMA2 R48, R49, R22.reuse.H0_H0, -72, -72 ;  /* 0xd480d48031307431 */ /* 0x080fe40000040016 */
[----:B------:R-:W-:Y:S02]  /*9f20*/  HFMA2 R34, R37, R22.H0_H0, -72, -72 ;  /* 0xd480d48025227431 */ /* 0x000fe40000040016 */
[----:B------:R-:W-:-:S02]  /*9f30*/  HADD2 R49, R50, -1032, -1032 ;  /* 0xe408e40832317430 */ /* 0x000fc40000000000 */
        /* <DEDUP_REMOVED lines=9> */
[----:B0-----:R-:W-:Y:S06]  /*9fd0*/  @!P1 BRA `(.L_x_4243) ;  /* 0x0000000400689947 */ /* 0x001fec0003800000 */
        /* <DEDUP_REMOVED lines=90> */
.L_x_4243:
        /* <DEDUP_REMOVED lines=91> */
.L_x_4244:
[C---:B-----5:R-:W-:Y:S02]  /*ab30*/  LOP3.LUT R0, R16.reuse, 0xf000f, RZ, 0xc0, !PT ;  /* 0x000f000f10007812 */ /* 0x060fe400078ec0ff */
        /* <DEDUP_REMOVED lines=22> */
[----:B------:R-:W-:Y:S01]  /*aca0*/  HFMA2 R29, R29, R22.H0_H0, -72, -72 ;  /* 0xd480d4801d1d7431 */ /* 0x000fe20000040016 */
        /* <DEDUP_REMOVED lines=120> */
.L_x_4245:
        /* <DEDUP_REMOVED lines=12> */
[----:B------:R-:W-:Y:S02]  /*b4f0*/  HADD2.F32 R2, -RZ, R25.H0_H0 ;  /* 0x20000019ff027230 */ /* 0x000fe40000004100 */
[----:B------:R-:W-:Y:S01]  /*b500*/  FFMA.FTZ R25, R0, R49, RZ ;  /* 0x0000003100197223 */ /* 0x000fe200000100ff */
[--C-:B------:R-:W-:Y:S02]  /*b510*/  HADD2.F32 R3, -RZ, R28.reuse.H0_H0 ;  /* 0x2000001cff037230 */ /* 0x100fe40000004100 */
        /* <DEDUP_REMOVED lines=17> */
[-C--:B------:R-:W-:Y:S01]  /*b630*/  FFMA.FTZ R4, R4, R50.reuse, R3 ;  /* 0x0000003204047223 */ /* 0x080fe20000010003 */
[----:B------:R-:W-:Y:S01]  /*b640*/  FFMA.FTZ R50, R26, R50, R49 ;  /* 0x000000321a327223 */ /* 0x000fe20000010031 */
[-C--:B------:R-:W-:Y:S01]  /*b650*/  FFMA.FTZ R0, R19, R51.reuse, R0 ;  /* 0x0000003313007223 */ /* 0x080fe20000010000 */
[-C--:B------:R-:W-:Y:S01]  /*b660*/  FFMA.FTZ R26, R27, R51.reuse, R2 ;  /* 0x000000331b1a7223 */ /* 0x080fe20000010002 */
[----:B------:R-:W-:Y:S01]  /*b670*/  FFMA.FTZ R28, R29, R51, R4 ;  /* 0x000000331d1c7223 */ /* 0x000fe20000010004 */
[----:B-1----:R-:W-:-:S02]  /*b680*/  HADD2.F32 R3, -RZ, R16.H0_H0 ;  /* 0x20000010ff037230 */ /* 0x002fc40000004100 */
        /* <DEDUP_REMOVED lines=53> */
.L_x_4246:
        /* <DEDUP_REMOVED lines=23> */
[----:B------:R-:W-:Y:S02]  /*bb50*/  LOP3.LUT R17, R14, 0xf000f, RZ, 0xc0, !PT ;  /* 0x000f000f0e117812 */ /* 0x000fe400078ec0ff */
[----:B------:R-:W-:Y:S02]  /*bb60*/  LOP3.LUT R31, R15, 0xf000f0, RZ, 0xc0, !PT ;  /* 0x00f000f00f1f7812 */ /* 0x000fe400078ec0ff */
        /* <DEDUP_REMOVED lines=23> */
[C---:B------:R-:W-:Y:S01]  /*bce0*/  LOP3.LUT R14, R8.reuse, 0xf000f, RZ, 0xc0, !PT ;  /* 0x000f000f080e7812 */ /* 0x040fe200078ec0ff */
[----:B------:R-:W-:Y:S01]  /*bcf0*/  HADD2 R31, R4, -1032, -1032 ;  /* 0xe408e408041f7430 */ /* 0x000fe20000000000 */
[----:B------:R-:W-:Y:S01]  /*bd00*/  LOP3.LUT R15, R8, 0xf000f0, RZ, 0xc0, !PT ;  /* 0x00f000f0080f7812 */ /* 0x000fe200078ec0ff */
[----:B------:R-:W-:-:S02]  /*bd10*/  HADD2 R33, R12, -1032, -1032 ;  /* 0xe408e4080c217430 */ /* 0x000fc40000000000 */
        /* <DEDUP_REMOVED lines=92> */
.L_x_4247:
[----:B------:R-:W-:Y:S05]  /*c2e0*/  @P0 BRA `(.L_x_4248) ;  /* 0x0000000400680947 */ /* 0x000fea0003800000 */
[----:B------:R-:W0:Y:S01]  /*c2f0*/  LDS.64 R2, [UR4+0x60] ;  /* 0x00006004ff027984 */ /* 0x000e220008000a00 */
[--C-:B------:R-:W-:Y:S02]  /*c300*/  HADD2.F32 R0, -RZ, R18.reuse.H0_H0 ;  /* 0x20000012ff007230 */ /* 0x100fe40000004100 */
        /* <DEDUP_REMOVED lines=10> */
[--C-:B------:R-:W-:Y:S02]  /*c3b0*/  HADD2.F32 R3, -RZ, R25.reuse.H0_H0 ;  /* 0x20000019ff037230 */ /* 0x100fe40000004100 */
[----:B------:R-:W-:Y:S02]  /*c3c0*/  HADD2.F32 R0, -RZ, R16.H0_H0 ;  /* 0x20000010ff007230 */ /* 0x000fe40000004100 */
[-C--:B------:R-:W-:Y:S01]  /*c3d0*/  FFMA.FTZ R49, R2, R45.reuse, RZ ;  /* 0x0000002d02317223 */ /* 0x080fe200000100ff */
[----:B------:R-:W-:Y:S01]  /*c3e0*/  FFMA.FTZ R17, R18, R46, R17 ;  /* 0x0000002e12117223 */ /* 0x000fe20000010011 */
[-C--:B------:R-:W-:Y:S01]  /*c3f0*/  FFMA.FTZ R3, R3, R45.reuse, RZ ;  /* 0x0000002d03037223 */ /* 0x080fe200000100ff */
[----:B------:R-:W-:Y:S01]  /*c400*/  FFMA.FTZ R45, R4, R45, RZ ;  /* 0x0000002d042d7223 */ /* 0x000fe200000100ff */
[----:B------:R-:W-:-:S02]  /*c410*/  HADD2.F32 R4, -RZ, R25.H1_H1 ;  /* 0x30000019ff047230 */ /* 0x000fc40000004100 */
[----:B------:R-:W-:Y:S01]  /*c420*/  FFMA.FTZ R49, R50, R46, R49 ;  /* 0x0000002e32317223 */ /* 0x000fe20000010031 */
[----:B------:R-:W-:Y:S02]  /*c430*/  HADD2.F32 R18, -RZ, R26.H0_H0 ;  /* 0x2000001aff127230 */ /* 0x000fe40000004100 */
[----:B------:R-:W-:Y:S01]  /*c440*/  FFMA.FTZ R0, R0, R48, R17 ;  /* 0x0000003000007223 */ /* 0x000fe20000010011 */
[----:B------:R-:W-:Y:S02]  /*c450*/  HADD2.F32 R50, -RZ, R27.H1_H1 ;  /* 0x3000001bff327230 */ /* 0x000fe40000004100 */
[----:B------:R-:W-:Y:S01]  /*c460*/  FFMA.FTZ R3, R4, R46, R3 ;  /* 0x0000002e04037223 */ /* 0x000fe20000010003 */
[--C-:B------:R-:W-:Y:S02]  /*c470*/  HADD2.F32 R2, -RZ, R19.reuse.H0_H0 ;  /* 0x20000013ff027230 */ /* 0x100fe40000004100 */
[----:B------:R-:W-:Y:S02]  /*c480*/  HADD2.F32 R19, -RZ, R19.H1_H1 ;  /* 0x30000013ff137230 */ /* 0x000fe40000004100 */
        /* <DEDUP_REMOVED lines=8> */
[-C--:B------:R-:W-:Y:S01]  /*c510*/  FFMA.FTZ R16, R19, R47.reuse, R2 ;  /* 0x0000002f13107223 */ /* 0x080fe20000010002 */
[-C--:B------:R-:W-:Y:S01]  /*c520*/  FFMA.FTZ R18, R17, R47.reuse, R4 ;  /* 0x0000002f11127223 */ /* 0x080fe20000010004 */
[----:B------:R-:W-:Y:S01]  /*c530*/  FFMA.FTZ R0, R3, R47, R0 ;  /* 0x0000002f03007223 */ /* 0x000fe20000010000 */
[----:B-1----:R-:W-:-:S02]  /*c540*/  HADD2.F32 R2, -RZ, R13.H0_H0 ;  /* 0x2000000dff027230 */ /* 0x002fc40000004100 */
[----:B------:R-:W-:Y:S01]  /*c550*/  FFMA.FTZ R48, R25, R47, R48 ;  /* 0x0000002f19307223 */ /* 0x000fe20000010030 */
[----:B------:R-:W-:Y:S02]  /*c560*/  HADD2.F32 R4, -RZ, R13.H1_H1 ;  /* 0x3000000dff047230 */ /* 0x000fe40000004100 */
[--C-:B------:R-:W-:Y:S02]  /*c570*/  HADD2.F32 R3, -RZ, R12.reuse.H0_H0 ;  /* 0x2000000cff037230 */ /* 0x100fe40000004100 */
[----:B------:R-:W-:Y:S02]  /*c580*/  HADD2.F32 R13, -RZ, R29.H0_H0 ;  /* 0x2000001dff0d7230 */ /* 0x000fe40000004100 */
[----:B------:R-:W-:Y:S02]  /*c590*/  HADD2.F32 R12, -RZ, R12.H1_H1 ;  /* 0x3000000cff0c7230 */ /* 0x000fe40000004100 */
[----:B------:R-:W-:Y:S02]  /*c5a0*/  HADD2.F32 R17, -RZ, R31.H0_H0 ;  /* 0x2000001fff117230 */ /* 0x000fe40000004100 */
        /* <DEDUP_REMOVED lines=46> */
.L_x_4248:
[C---:B------:R-:W-:Y:S02]  /*c890*/  LOP3.LUT R2, R9.reuse, 0xf000f, RZ, 0xc0, !PT ;  /* 0x000f000f09027812 */ /* 0x040fe400078ec0ff */
[----:B------:R-:W-:Y:S02]  /*c8a0*/  LOP3.LUT R0, R9, 0xf000f0, RZ, 0xc0, !PT ;  /* 0x00f000f009007812 */ /* 0x000fe400078ec0ff */
[----:B------:R-:W-:Y:S02]  /*c8b0*/  LOP3.LUT R4, R11, 0xf000f0, RZ, 0xc0, !PT ;  /* 0x00f000f00b047812 */ /* 0x000fe400078ec0ff */
[----:B------:R-:W-:Y:S02]  /*c8c0*/  SHF.R.U32.HI R9, RZ, 0x8, R9 ;  /* 0x00000008ff097819 */ /* 0x000fe40000011609 */
[----:B------:R-:W-:Y:S02]  /*c8d0*/  SHF.R.U32.HI R19, RZ, 0x8, R10 ;  /* 0x00000008ff137819 */ /* 0x000fe4000001160a */
[----:B------:R-:W-:-:S02]  /*c8e0*/  SHF.R.U32.HI R8, RZ, 0x8, R8 ;  /* 0x00000008ff087819 */ /* 0x000fc40000011608 */
[----:B------:R-:W-:Y:S02]  /*c8f0*/  LOP3.LUT R27, R4, 0x64006400, RZ, 0xfc, !PT ;  /* 0x64006400041b7812 */ /* 0x000fe400078efcff */
[C---:B------:R-:W-:Y:S02]  /*c900*/  LOP3.LUT R18, R10.reuse, 0xf000f, RZ, 0xc0, !PT ;  /* 0x000f000f0a127812 */ /* 0x040fe400078ec0ff */
[----:B------:R-:W-:Y:S02]  /*c910*/  LOP3.LUT R3, R10, 0xf000f0, RZ, 0xc0, !PT ;  /* 0x00f000f00a037812 */ /* 0x000fe400078ec0ff */
[----:B------:R-:W-:Y:S02]  /*c920*/  LOP3.LUT R26, R11, 0xf000f, RZ, 0xc0, !PT ;  /* 0x000f000f0b1a7812 */ /* 0x000fe400078ec0ff */
[----:B------:R-:W-:Y:S02]  /*c930*/  SHF.R.U32.HI R28, RZ, 0x8, R11 ;  /* 0x00000008ff1c7819 */ /* 0x000fe4000001160b */
        /* <DEDUP_REMOVED lines=130> */
.L_x_4249:
[----:B------:R-:W-:Y:S02]  /*d160*/  MOV R8, R20 ;  /* 0x0000001400087202 */ /* 0x000fe40000000f00 */
[----:B------:R-:W-:Y:S01]  /*d170*/  MOV R9, R21 ;  /* 0x0000001500097202 */ /* 0x000fe20000000f00 */
[----:B------:R-:W-:Y:S06]  /*d180*/  @P0 BRA `(.L_x_4250) ;  /* 0x0000000400680947 */ /* 0x000fec0003800000 */
        /* <DEDUP_REMOVED lines=10> */
[----:B------:R-:W-:Y:S02]  /*d230*/  HADD2.F32 R2, -RZ, R14.H0_H0 ;  /* 0x2000000eff027230 */ /* 0x000fe40000004100 */
        /* <DEDUP_REMOVED lines=15> */
[--C-:B------:R-:W-:Y:S02]  /*d330*/  HADD2.F32 R4, -RZ, R13.reuse.H0_H0 ;  /* 0x2000000dff047230 */ /* 0x100fe40000004100 */
        /* <DEDUP_REMOVED lines=63> */
.L_x_4250:
[----:B------:R-:W-:Y:S01]  /*d730*/  IADD3 R5, PT, PT, R5, 0x20, RZ ;  /* 0x0000002005057810 */ /* 0x000fe20007ffe0ff */
[----:B------:R-:W-:Y:S01]  /*d740*/  UIADD3 UR4, UPT, UPT, UR4, 0x40, URZ ;  /* 0x0000004004047890 */ /* 0x000fe2000fffe0ff */
[----:B------:R-:W-:Y:S02]  /*d750*/  IMAD.WIDE R20, R39, 0x4, R6 ;  /* 0x0000000427147825 */ /* 0x000fe400078e0206 */
[----:B------:R-:W-:-:S13]  /*d760*/  ISETP.GE.AND P1, PT, R5, R24, PT ;  /* 0x000000180500720c */ /* 0x000fda0003f26270 */
[----:B------:R-:W-:Y:S05]  /*d770*/  @!P1 BRA `(.L_x_4251) ;  /* 0xffffffc4001c9947 */ /* 0x000fea000383ffff */
[----:B------:R-:W-:-:S07]  /*d780*/  IMAD.WIDE R20, R39, 0x10, R8 ;  /* 0x0000001027147825 */ /* 0x000fce00078e0208 */
.L_x_4242:
        /* <DEDUP_REMOVED lines=9> */
.L_x_4255:
[----:B------:R-:W0:Y:S01]  /*d820*/  LDC R39, c[0x0][0x3ac] ;  /* 0x0000eb00ff277b82 */ /* 0x000e220000000800 */
[----:B------:R-:W4:Y:S01]  /*d830*/  LDG.E.128.CONSTANT R16, desc[UR8][R6.64] ;  /* 0x0000000806107981 */ /* 0x000f22000c1e9d00 */
[----:B0-----:R-:W-:-:S05]  /*d840*/  IMAD.WIDE R20, R39, 0x4, R6 ;  /* 0x0000000427147825 */ /* 0x001fca00078e0206 */
[----:B---3--:R-:W3:Y:S01]  /*d850*/  LDG.E.128.CONSTANT R12, desc[UR8][R20.64] ;  /* 0x00000008140c7981 */ /* 0x008ee2000c1e9d00 */
[----:B------:R-:W-:-:S05]  /*d860*/  IMAD.WIDE R2, R39, 0x4, R20 ;  /* 0x0000000427027825 */ /* 0x000fca00078e0214 */
[----:B------:R-:W2:Y:S01]  /*d870*/  LDG.E.128.CONSTANT R8, desc[UR8][R2.64] ;  /* 0x0000000802087981 */ /* 0x000ea2000c1e9d00 */
[----:B------:R-:W-:Y:S01]  /*d880*/  HFMA2 R48, -RZ, RZ, 0, 0.125 ;  /* 0x00003000ff307431 */ /* 0x000fe200000001ff */
[----:B------:R-:W-:Y:S02]  /*d890*/  MOV R4, 0x2400 ;  /* 0x0000240000047802 */ /* 0x000fe40000000f00 */
[----:B------:R-:W-:Y:S02]  /*d8a0*/  ISETP.NE.AND P1, PT, R36, RZ, PT ;  /* 0x000000ff2400720c */ /* 0x000fe40003f25270 */
[----:B----4-:R-:W-:Y:S02]  /*d8b0*/  SHF.R.U32.HI R23, RZ, 0xf, R16 ;  /* 0x0000000fff177819 */ /* 0x010fe40000011610 */
[C---:B------:R-:W-:Y:S02]  /*d8c0*/  LOP3.LUT R80, R19.reuse, 0x70007, RZ, 0xc0, !PT ;  /* 0x0007000713507812 */ /* 0x040fe400078ec0ff */
[----:B------:R-:W-:-:S02]  /*d8d0*/  LOP3.LUT R33, R19, 0x380038, RZ, 0xc0, !PT ;  /* 0x0038003813217812 */ /* 0x000fc400078ec0ff */
[--C-:B------:R-:W-:Y:S02]  /*d8e0*/  SHF.R.U32.HI R68, RZ, 0x6, R19.reuse ;  /* 0x00000006ff447819 */ /* 0x100fe40000011613 */
[----:B------:R-:W-:Y:S02]  /*d8f0*/  LOP3.LUT R23, R23, 0x10001, RZ, 0xc0, !PT ;  /* 0x0001000117177812 */ /* 0x000fe400078ec0ff */
[----:B------:R-:W-:Y:S02]  /*d900*/  SHF.R.U32.HI R29, RZ, 0xf, R18 ;  /* 0x0000000fff1d7819 */ /* 0x000fe40000011612 */
[----:B------:R-:W-:Y:S02]  /*d910*/  SHF.R.U32.HI R19, RZ, 0xf, R19 ;  /* 0x0000000fff137819 */ /* 0x000fe40000011613 */
[C---:B------:R-:W-:Y:S02]  /*d920*/  LOP3.LUT R74, R16.reuse, 0x70007, RZ, 0xc0, !PT ;  /* 0x00070007104a7812 */ /* 0x040fe400078ec0ff */
[----:B-----5:R-:W-:-:S02]  /*d930*/  LOP3.LUT R22, R16, 0x380038, RZ, 0xc0, !PT ;  /* 0x0038003810167812 */ /* 0x020fc400078ec0ff */
[----:B------:R-:W-:Y:S02]  /*d940*/  SHF.R.U32.HI R67, RZ, 0x6, R16 ;  /* 0x00000006ff437819 */ /* 0x000fe40000011610 */
[C---:B------:R-:W-:Y:S02]  /*d950*/  LOP3.LUT R79, R18.reuse, 0x70007, RZ, 0xc0, !PT ;  /* 0x00070007124f7812 */ /* 0x040fe400078ec0ff */
[----:B------:R-:W-:Y:S02]  /*d960*/  LOP3.LUT R27, R18, 0x380038, RZ, 0xc0, !PT ;  /* 0x00380038121b7812 */ /* 0x000fe400078ec0ff */
[----:B------:R-:W-:Y:S02]  /*d970*/  SHF.R.U32.HI R66, RZ, 0x6, R18 ;  /* 0x00000006ff427819 */ /* 0x000fe40000011612 */
[----:B------:R-:W-:Y:S02]  /*d980*/  LOP3.LUT R78, R17, 0x70007, RZ, 0xc0, !PT ;  /* 0x00070007114e7812 */ /* 0x000fe400078ec0ff */
[----:B---3--:R-:W-:-:S02]  /*d990*/  SHF.R.U32.HI R26, RZ, 0xe, R12 ;  /* 0x0000000eff1a7819 */ /* 0x008fc4000001160c */
[----:B------:R-:W-:Y:S02]  /*d9a0*/  LOP3.LUT R25, R17, 0x380038, RZ, 0xc0, !PT ;  /* 0x0038003811197812 */ /* 0x000fe400078ec0ff */
[--C-:B------:R-:W-:Y:S02]  /*d9b0*/  SHF.R.U32.HI R65, RZ, 0x6, R17.reuse ;  /* 0x00000006ff417819 */ /* 0x100fe40000011611 */
[----:B------:R-:W-:Y:S02]  /*d9c0*/  SHF.R.U32.HI R21, RZ, 0xf, R17 ;  /* 0x0000000fff157819 */ /* 0x000fe40000011611 */
[C---:B------:R-:W-:Y:S02]  /*d9d0*/  LOP3.LUT R18, R12.reuse, 0x70007, RZ, 0xc0, !PT ;  /* 0x000700070c127812 */ /* 0x040fe400078ec0ff */
[----:B------:R-:W-:Y:S02]  /*d9e0*/  LOP3.LUT R24, R12, 0x380038, RZ, 0xc0, !PT ;  /* 0x003800380c187812 */ /* 0x000fe400078ec0ff */
[----:B------:R-:W-:-:S02]  /*d9f0*/  SHF.R.U32.HI R16, RZ, 0x6, R12 ;  /* 0x00000006ff107819 */ /* 0x000fc4000001160c */
[C---:B------:R-:W-:Y:S02]  /*da00*/  LOP3.LUT R17, R13.reuse, 0x70007, RZ, 0xc0, !PT ;  /* 0x000700070d117812 */ /* 0x040fe400078ec0ff */
[----:B--2---:R-:W-:Y:S02]  /*da10*/  LOP3.LUT R28, R13, 0x380038, RZ, 0xc0, !PT ;  /* 0x003800380d1c7812 */ /* 0x004fe400078ec0ff */
        /* <DEDUP_REMOVED lines=9> */
[----:B------:R-:W-:-:S02]  /*dab0*/  LOP3.LUT R23, R23, 0x20002, R26, 0xf8, !PT ;  /* 0x0002000217177812 */ /* 0x000fc400078ef81a */
[----:B------:R-:W-:Y:S02]  /*dac0*/  SHF.R.U32.HI R14, RZ, 0xe, R14 ;  /* 0x0000000eff0e7819 */ /* 0x000fe4000001160e */
[----:B------:R-:W-:Y:S02]  /*dad0*/  LOP3.LUT R29, R29, 0x10001, RZ, 0xc0, !PT ;  /* 0x000100011d1d7812 */ /* 0x000fe400078ec0ff */
[----:B------:R-:W-:Y:S02]  /*dae0*/  LOP3.LUT R19, R19, 0x10001, RZ, 0xc0, !PT ;  /* 0x0001000113137812 */ /* 0x000fe400078ec0ff */
[C---:B------:R-:W-:Y:S02]  /*daf0*/  LOP3.LUT R15, R8.reuse, 0x70007, RZ, 0xc0, !PT ;  /* 0x00070007080f7812 */ /* 0x040fe400078ec0ff */
[----:B------:R-:W-:Y:S02]  /*db00*/  LOP3.LUT R26, R8, 0x380038, RZ, 0xc0, !PT ;  /* 0x00380038081a7812 */ /* 0x000fe400078ec0ff */
[----:B------:R-:W-:-:S02]  /*db10*/  SHF.R.U32.HI R13, RZ, 0x6, R8 ;  /* 0x00000006ff0d7819 */ /* 0x000fc40000011608 */
[----:B------:R-:W-:Y:S02]  /*db20*/  SHF.R.U32.HI R8, RZ, 0xd, R8 ;  /* 0x0000000dff087819 */ /* 0x000fe40000011608 */
[----:B------:R-:W-:Y:S02]  /*db30*/  LOP3.LUT R21, R21, 0x10001, RZ, 0xc0, !PT ;  /* 0x0001000115157812 */ /* 0x000fe400078ec0ff */
        /* <DEDUP_REMOVED lines=10> */
[----:B------:R-:W-:Y:S02]  /*dbe0*/  LOP3.LUT R30, R21, 0x20002, R30, 0xf8, !PT ;  /* 0x00020002151e7812 */ /* 0x000fe400078ef81e */
[----:B------:R-:W-:Y:S02]  /*dbf0*/  SHF.R.U32.HI R9, RZ, 0xd, R9 ;  /* 0x0000000dff097819 */ /* 0x000fe40000011609 */
[----:B------:R-:W-:Y:S02]  /*dc00*/  SHF.R.U32.HI R31, RZ, 0xd, R10 ;  /* 0x0000000dff1f7819 */ /* 0x000fe4000001160a */
[----:B------:R-:W-:Y:S02]  /*dc10*/  LOP3.LUT R23, R22, 0x64006400, RZ, 0xfc, !PT ;  /* 0x6400640016177812 */ /* 0x000fe400078efcff */
[----:B------:R-:W-:Y:S02]  /*dc20*/  LOP3.LUT R22, R67, 0x380038, RZ, 0xc0, !PT ;  /* 0x0038003843167812 */ /* 0x000fe400078ec0ff */
[C---:B------:R-:W-:Y:S01]  /*dc30*/  LOP3.LUT R75, R10.reuse, 0x70007, RZ, 0xc0, !PT ;  /* 0x000700070a4b7812 */ /* 0x040fe200078ec0ff */
[----:B------:R-:W-:Y:S01]  /*dc40*/  HFMA2 R64, R23, R48.H0_H0, -132, -132 ;  /* 0xd820d82017407431 */ /* 0x000fe20000040030 */
[----:B------:R-:W-:-:S02]  /*dc50*/  LOP3.LUT R34, R10, 0x380038, RZ, 0xc0, !PT ;  /* 0x003800380a227812 */ /* 0x000fc400078ec0ff */
[----:B------:R-:W-:Y:S02]  /*dc60*/  SHF.R.U32.HI R21, RZ, 0x6, R10 ;  /* 0x00000006ff157819 */ /* 0x000fe4000001160a */
[----:B------:R-:W-:Y:S02]  /*dc70*/  LOP3.LUT R10, R30, 0x40004, R9, 0xf8, !PT ;  /* 0x000400041e0a7812 */ /* 0x000fe400078ef809 */
[----:B------:R-:W-:Y:S02]  /*dc80*/  LOP3.LUT R8, R44, 0x40004, R31, 0xf8, !PT ;  /* 0x000400042c087812 */ /* 0x000fe400078ef81f */
[----:B------:R-:W-:Y:S02]  /*dc90*/  LOP3.LUT R63, R25, 0x64006400, RZ, 0xfc, !PT ;  /* 0x64006400193f7812 */ /* 0x000fe400078efcff */
[----:B------:R-:W-:Y:S02]  /*dca0*/  LOP3.LUT R9, R50, 0x40004, R37, 0xf8, !PT ;  /* 0x0004000432097812 */ /* 0x000fe400078ef825 */
        /* <DEDUP_REMOVED lines=239> */
.L_x_4253:
        /* <DEDUP_REMOVED lines=46> */
[----:B------:R-:W-:-:S04]  /*ee80*/  HFMA2 R10, R44, R13, R10 ;  /* 0x0000000d2c0a7231 */ /* 0x000fc8000000000a */
[-C--:B------:R-:W-:Y:S02]  /*ee90*/  HFMA2 R10, R86, R14.reuse, R10 ;  /* 0x0000000e560a7231 */ /* 0x080fe4000000000a */
[-C--:B------:R-:W-:Y:S02]  /*eea0*/  HFMA2 R7, R47, R13.reuse, R6 ;  /* 0x0000000d2f077231 */ /* 0x080fe40000000006 */
[----:B------:R-:W-:Y:S02]  /*eeb0*/  HFMA2 R6, R84, R14, R8 ;  /* 0x0000000e54067231 */ /* 0x000fe40000000008 */
[----:B------:R-:W-:Y:S02]  /*eec0*/  HFMA2 R9, R45, R13, R9 ;  /* 0x0000000d2d097231 */ /* 0x000fe40000000009 */
        /* <DEDUP_REMOVED lines=30> */
.L_x_4254:
[----:B------:R-:W-:Y:S01]  /*f0b0*/  IADD3 R5, PT, PT, R5, 0x20, RZ ;  /* 0x0000002005057810 */ /* 0x000fe20007ffe0ff */
[----:B------:R-:W-:Y:S01]  /*f0c0*/  UIADD3 UR4, UPT, UPT, UR4, 0x40, URZ ;  /* 0x0000004004047890 */ /* 0x000fe2000fffe0ff */
[----:B------:R-:W-:Y:S02]  /*f0d0*/  IMAD.WIDE R6, R39, 0x4, R2 ;  /* 0x0000000427067825 */ /* 0x000fe400078e0202 */
[----:B------:R-:W-:-:S13]  /*f0e0*/  ISETP.GE.AND P1, PT, R5, R0, PT ;  /* 0x000000000500720c */ /* 0x000fda0003f26270 */
[----:B------:R-:W-:Y:S05]  /*f0f0*/  @!P1 BRA `(.L_x_4255) ;  /* 0xffffffe400c89947 */ /* 0x000fea000383ffff */
[----:B------:R-:W-:-:S07]  /*f100*/  IMAD.WIDE R20, R39, 0xc, R20 ;  /* 0x0000000c27147825 */ /* 0x000fce00078e0214 */
.L_x_4252:
[----:B------:R-:W1:Y:S01]  /*f110*/  LDCU UR5, c[0x0][0x3dc] ;  /* 0x00007b80ff0577ac */ /* 0x000e620008000800 */
[----:B0-----:R-:W0:Y:S01]  /*f120*/  S2R R2, SR_CTAID.Y ;  /* 0x0000000000027919 */ /* 0x001e220000002600 */
[----:B------:R-:W0:Y:S01]  /*f130*/  LDC R3, c[0x0][0x3a8] ;  /* 0x0000ea00ff037b82 */ /* 0x000e220000000800 */
[----:B-1----:R-:W-:-:S04]  /*f140*/  VIMNMX R38, PT, PT, R38, UR5, PT ;  /* 0x0000000526267c48 */ /* 0x002fc8000bfe0100 */
[----:B------:R-:W-:Y:S01]  /*f150*/  ISETP.GT.AND P0, PT, R38, R5, PT ;  /* 0x000000052600720c */ /* 0x000fe20003f04270 */
[----:B0-----:R-:W-:-:S12]  /*f160*/  IMAD R0, R2, -0x2, R3 ;  /* 0xfffffffe02007824 */ /* 0x001fd800078e0203 */
[----:B------:R-:W-:Y:S05]  /*f170*/  @!P0 BRA `(.L_x_4256) ;  /* 0x0000000c003c8947 */ /* 0x000fea0003800000 */
[----:B------:R-:W-:Y:S01]  /*f180*/  PRMT R3, R35, 0x9910, RZ ;  /* 0x0000991023037816 */ /* 0x000fe200000000ff */
[----:B------:R-:W-:-:S03]  /*f190*/  UIADD3 UR4, UPT, UPT, UR4, 0x40, URZ ;  /* 0x0000004004047890 */ /* 0x000fc6000fffe0ff */
[----:B------:R-:W-:-:S04]  /*f1a0*/  ISETP.NE.AND P0, PT, R3, RZ, PT ;  /* 0x000000ff0300720c */ /* 0x000fc80003f05270 */
[----:B------:R-:W-:-:S13]  /*f1b0*/  ISETP.EQ.OR P0, PT, R0, 0x1, !P0 ;  /* 0x000000010000780c */ /* 0x000fda0004702670 */
.L_x_4259:
[----:B------:R-:W3:Y:S01]  /*f1c0*/  LDG.E.128.CONSTANT R8, desc[UR8][R20.64] ;  /* 0x0000000814087981 */ /* 0x000ee2000c1e9d00 */
[----:B------:R-:W-:Y:S01]  /*f1d0*/  MOV R3, 0x3400 ;  /* 0x0000340000037802 */ /* 0x000fe20000000f00 */
[----:B------:R-:W-:Y:S01]  /*f1e0*/  HFMA2 R32, -RZ, RZ, 0, 0.0625 ;  /* 0x00002c00ff207431 */ /* 0x000fe200000001ff */
[----:B------:R-:W-:Y:S02]  /*f1f0*/  MOV R4, 0x2400 ;  /* 0x0000240000047802 */ /* 0x000fe40000000f00 */
[----:B------:R-:W-:Y:S02]  /*f200*/  ISETP.NE.AND P1, PT, R36, RZ, PT ;  /* 0x000000ff2400720c */ /* 0x000fe40003f25270 */
[----:B------:R-:W-:Y:S02]  /*f210*/  PRMT R3, R4, 0x5410, R3 ;  /* 0x0000541004037816 */ /* 0x000fe40000000003 */
[C---:B---3--:R-:W-:Y:S02]  /*f220*/  LOP3.LUT R15, R9.reuse, 0x30003, RZ, 0xc0, !PT ;  /* 0x00030003090f7812 */ /* 0x048fe400078ec0ff */
[----:B------:R-:W-:-:S02]  /*f230*/  LOP3.LUT R6, R9, 0xc000c, RZ, 0xc0, !PT ;  /* 0x000c000c09067812 */ /* 0x000fc400078ec0ff */
[C---:B------:R-:W-:Y:S02]  /*f240*/  LOP3.LUT R23, R9.reuse, 0x300030, RZ, 0xc0, !PT ;  /* 0x0030003009177812 */ /* 0x040fe400078ec0ff */
[----:B------:R-:W-:Y:S02]  /*f250*/  LOP3.LUT R31, R9, 0xc000c0, RZ, 0xc0, !PT ;  /* 0x00c000c0091f7812 */ /* 0x000fe400078ec0ff */
[----:B------:R-:W-:Y:S02]  /*f260*/  SHF.R.U32.HI R45, RZ, 0x8, R9 ;  /* 0x00000008ff2d7819 */ /* 0x000fe40000011609 */
[----:B------:R-:W-:Y:S02]  /*f270*/  LOP3.LUT R9, R10, 0xc000c, RZ, 0xc0, !PT ;  /* 0x000c000c0a097812 */ /* 0x000fe400078ec0ff */
[----:B------:R-:W-:Y:S02]  /*f280*/  SHF.R.U32.HI R47, RZ, 0x8, R10 ;  /* 0x00000008ff2f7819 */ /* 0x000fe4000001160a */
[----:B------:R-:W-:-:S02]  /*f290*/  LOP3.LUT R12, R8, 0x30003, RZ, 0xc0, !PT ;  /* 0x00030003080c7812 */ /* 0x000fc400078ec0ff */
[C---:B------:R-:W-:Y:S02]  /*f2a0*/  LOP3.LUT R4, R8.reuse, 0xc000c, RZ, 0xc0, !PT ;  /* 0x000c000c08047812 */ /* 0x040fe400078ec0ff */
[C---:B------:R-:W-:Y:S02]  /*f2b0*/  LOP3.LUT R13, R8.reuse, 0x300030, RZ, 0xc0, !PT ;  /* 0x00300030080d7812 */ /* 0x040fe400078ec0ff */
[----:B------:R-:W-:Y:S02]  /*f2c0*/  LOP3.LUT R14, R8, 0xc000c0, RZ, 0xc0, !PT ;  /* 0x00c000c0080e7812 */ /* 0x000fe400078ec0ff */
[C---:B------:R-:W-:Y:S02]  /*f2d0*/  LOP3.LUT R46, R10.reuse, 0x30003, RZ, 0xc0, !PT ;  /* 0x000300030a2e7812 */ /* 0x040fe400078ec0ff */
[C---:B------:R-:W-:Y:S02]  /*f2e0*/  LOP3.LUT R25, R10.reuse, 0x300030, RZ, 0xc0, !PT ;  /* 0x003000300a197812 */ /* 0x040fe400078ec0ff */
[----:B------:R-:W-:-:S02]  /*f2f0*/  LOP3.LUT R33, R10, 0xc000c0, RZ, 0xc0, !PT ;  /* 0x00c000c00a217812 */ /* 0x000fc400078ec0ff */
[C---:B------:R-:W-:Y:S02]  /*f300*/  LOP3.LUT R49, R11.reuse, 0x30003, RZ, 0xc0, !PT ;  /* 0x000300030b317812 */ /* 0x040fe400078ec0ff */
[C---:B------:R-:W-:Y:S02]  /*f310*/  LOP3.LUT R16, R11.reuse, 0xc000c, RZ, 0xc0, !PT ;  /* 0x000c000c0b107812 */ /* 0x040fe400078ec0ff */
[C---:B------:R-:W-:Y:S02]  /*f320*/  LOP3.LUT R26, R11.reuse, 0x300030, RZ, 0xc0, !PT ;  /* 0x003000300b1a7812 */ /* 0x040fe400078ec0ff */
[----:B------:R-:W-:Y:S02]  /*f330*/  LOP3.LUT R37, R11, 0xc000c0, RZ, 0xc0, !PT ;  /* 0x00c000c00b257812 */ /* 0x000fe400078ec0ff */
        /* <DEDUP_REMOVED lines=13> */
[----:B-----5:R-:W-:Y:S01]  /*f410*/  LOP3.LUT R22, R18, 0x64006400, RZ, 0xfc, !PT ;  /* 0x6400640012167812 */ /* 0x020fe200078efcff */
[-C--:B------:R-:W-:Y:S01]  /*f420*/  HFMA2 R7, R10, R3.reuse.H1_H1, -258, -258 ;  /* 0xdc08dc080a077431 */ /* 0x080fe20000060003 */
[----:B------:R-:W-:Y:S01]  /*f430*/  LOP3.LUT R24, R23, 0x64006400, RZ, 0xfc, !PT ;  /* 0x6400640017187812 */ /* 0x000fe200078efcff */
[-C--:B------:R-:W-:Y:S01]  /*f440*/  HFMA2 R18, R9, R3.reuse.H1_H1, -258, -258 ;  /* 0xdc08dc0809127431 */ /* 0x080fe20000060003 */
[----:B------:R-:W-:Y:S01]  /*f450*/  LOP3.LUT R11, R47, 0x300030, RZ, 0xc0, !PT ;  /* 0x003000302f0b7812 */ /* 0x000fe200078ec0ff */
[-C--:B------:R-:W-:Y:S01]  /*f460*/  HFMA2 R17, R17, R3.reuse.H1_H1, -258, -258 ;  /* 0xdc08dc0811117431 */ /* 0x080fe20000060003 */
[----:B------:R-:W-:Y:S01]  /*f470*/  LOP3.LUT R9, R8, 0x300030, RZ, 0xc0, !PT ;  /* 0x0030003008097812 */ /* 0x000fe200078ec0ff */
[----:B------:R-:W-:Y:S01]  /*f480*/  HFMA2 R24, R24, R32.H0_H0, -66, -66 ;  /* 0xd420d42018187431 */ /* 0x000fe20000040020 */
[----:B------:R-:W-:Y:S01]  /*f490*/  LOP3.LUT R10, R45, 0x300030, RZ, 0xc0, !PT ;  /* 0x003000302d0a7812 */ /* 0x000fe200078ec0ff */
[----:B------:R-:W-:Y:S01]  /*f4a0*/  HFMA2 R22, R22, R3.H1_H1, -258, -258 ;  /* 0xdc08dc0816167431 */ /* 0x000fe20000060003 */
        /* <DEDUP_REMOVED lines=15> */
[-C--:B--2---:R-:W-:Y:S01]  /*f5a0*/  HFMA2 R28, R10, R32.reuse.H0_H0, -66, -66 ;  /* 0xd420d4200a1c7431 */ /* 0x084fe20000040020 */
[----:B------:R-:W-:Y:S01]  /*f5b0*/  LOP3.LUT R13, R47, 0xc000c0, RZ, 0xc0, !PT ;  /* 0x00c000c02f0d7812 */ /* 0x000fe200078ec0ff */
[----:B------:R-:W-:Y:S01]  /*f5c0*/  HFMA2 R30, R30, R32.H0_H0, -66, -66 ;  /* 0xd420d4201e1e7431 */ /* 0x000fe20000040020 */
        /* <DEDUP_REMOVED lines=86> */
.L_x_4257:
[----:B------:R-:W-:Y:S05]  /*fb30*/  @P0 BRA `(.L_x_4258) ;  /* 0x0000000000b40947 */ /* 0x000fea0003800000 */
[----:B------:R-:W0:Y:S01]  /*fb40*/  LDS.128 R8, [UR4] ;  /* 0x00000004ff087984 */ /* 0x000e220008000c00 */
        /* <DEDUP_REMOVED lines=44> */
.L_x_4258:
[----:B------:R-:W0:Y:S01]  /*fe10*/  LDC R39, c[0x0][0x3ac] ;  /* 0x0000eb00ff277b82 */ /* 0x000e220000000800 */
[----:B------:R-:W-:Y:S01]  /*fe20*/  IADD3 R5, PT, PT, R5, 0x10, RZ ;  /* 0x0000001005057810 */ /* 0x000fe20007ffe0ff */
[----:B------:R-:W-:-:S03]  /*fe30*/  UIADD3 UR4, UPT, UPT, UR4, 0x20, URZ ;  /* 0x0000002004047890 */ /* 0x000fc6000fffe0ff */
[----:B------:R-:W-:Y:S01]  /*fe40*/  ISETP.GE.AND P1, PT, R5, R38, PT ;  /* 0x000000260500720c */ /* 0x000fe20003f26270 */
[----:B0-----:R-:W-:-:S12]  /*fe50*/  IMAD.WIDE R20, R39, 0x4, R20 ;  /* 0x0000000427147825 */ /* 0x001fd800078e0214 */
[----:B------:R-:W-:Y:S05]  /*fe60*/  @!P1 BRA `(.L_x_4259) ;  /* 0xfffffff000d49947 */ /* 0x000fea000383ffff */
.L_x_4256:
[----:B------:R-:W0:Y:S01]  /*fe70*/  S2R R6, SR_CTAID.X ;  /* 0x0000000000067919 */ /* 0x000e220000002500 */
[----:B------:R-:W1:Y:S01]  /*fe80*/  LDC.64 R4, c[0x0][0x3a0] ;  /* 0x0000e800ff047b82 */ /* 0x000e620000000a00 */
[----:B------:R-:W-:Y:S02]  /*fe90*/  IMAD R3, R2, R39, RZ ;  /* 0x0000002702037224 */ /* 0x000fe400078e02ff */
[----:B------:R-:W-:Y:S01]  /*fea0*/  HMUL2 R73, R73, R36.H0_H0 ;  /* 0x2000002449497232 */ /* 0x000fe20000000000 */
[----:B------:R-:W0:Y:S02]  /*feb0*/  S2R R7, SR_TID.X ;  /* 0x0000000000077919 */ /* 0x000e240000002100 */
[----:B0-----:R-:W-:-:S04]  /*fec0*/  LEA R2, R6, R7, 0x5 ;  /* 0x0000000706027211 */ /* 0x001fc800078e28ff */
        /* <DEDUP_REMOVED lines=12> */
.L_x_4263:
[----:B------:R-:W0:Y:S02]  /*ff90*/  LDS R2, [R0] ;  /* 0x0000000000027984 */ /* 0x000e240000000800 */
[----:B0-----:R-:W-:-:S05]  /*ffa0*/  HADD2 R3, R2, R73 ;  /* 0x0000004902037230 */ /* 0x001fca0000000000 */
[----:B------:R-:W0:Y:S02]  /*ffb0*/  ATOMS.CAST.SPIN P1, [R0], R2, R3 ;  /* 0x000000020000758d */ /* 0x000e240001820003 */
[----:B0-----:R-:W-:Y:S05]  /*ffc0*/  @!P1 BRA `(.L_x_4263) ;  /* 0xfffffffc00f09947 */ /* 0x001fea000383ffff */
[----:B------:R-:W-:Y:S05]  /*ffd0*/  BRA `(.L_x_4261) ;  /* 0x00000000000c7947 */ /* 0x000fea0003800000 */
.L_x_4262:
[----:B------:R-:W4:Y:S02]  /*ffe0*/  LD.E R0, desc[UR8][R4.64] ;  /* 0x0000000804007980 */ /* 0x000f24000c101900 */
[----:B----4-:R-:W-:-:S05]  /*fff0*/  IADD3 R3, PT, PT, R73, R0, RZ ;  /* 0x0000000049037210 */ /* 0x010fca0007ffe0ff */
[----:B------:R0:W-:Y:S02]  /*10000*/  ST.E desc[UR8][R4.64], R3 ;  /* 0x0000000304007985 */ /* 0x0001e4000c101908 */
.L_x_4261:
[----:B------:R-:W-:Y:S05]  /*10010*/  BSYNC.RECONVERGENT B0 ;  /* 0x0000000000007941 */ /* 0x000fea0003800200 */
.L_x_4260:
[----:B------:R1:W-:Y:S01]  /*10020*/  ATOM.E.ADD.F16x2.RN.STRONG.GPU P1, RZ, desc[UR8][R4.64+0x4], R7 ;  /* 0x8000040704ff79a2 */ /* 0x0003e2000c12e108 */
[----:B------:R-:W-:Y:S04]  /*10030*/  BSSY.RECONVERGENT B0, `(.L_x_4264) ;  /* 0x000000e000007945 */ /* 0x000fe80003800200 */
[----:B-1----:R-:W-:Y:S05]  /*10040*/  @P1 BRA `(.L_x_4265) ;  /* 0x0000000000301947 */ /* 0x002fea0003800000 */
[----:B------:R-:W1:Y:S02]  /*10050*/  QSPC.E.S P1, RZ, [R4+0x4] ;  /* 0x0000040004ff73aa */ /* 0x000e640000020500 */
[----:B-1----:R-:W-:Y:S05]  /*10060*/  @!P1 BRA `(.L_x_4266) ;  /* 0x00000000001c9947 */ /* 0x002fea0003800000 */
[----:B------:R-:W-:-:S04]  /*10070*/  MOV R2, R4 ;  /* 0x0000000400027202 */ /* 0x000fc80000000f00 */
[----:B------:R-:W-:-:S07]  /*10080*/  MOV R0, R2 ;  /* 0x0000000200007202 */ /* 0x000fce0000000f00 */
.L_x_4267:
[----:B------:R-:W0:Y:S02]  /*10090*/  LDS R2, [R0+0x4] ;  /* 0x0000040000027984 */ /* 0x000e240000000800 */
[----:B0-----:R-:W-:-:S05]  /*100a0*/  HFMA2 R3, R2, 1, 1, R7 ;  /* 0x3c003c0002037831 */ /* 0x001fca0000000007 */
[----:B------:R-:W0:Y:S02]  /*100b0*/  ATOMS.CAST.SPIN P1, [R0+0x4], R2, R3 ;  /* 0x000004020000758d */ /* 0x000e240001820003 */
[----:B0-----:R-:W-:Y:S05]  /*100c0*/  @!P1 BRA `(.L_x_4267) ;  /* 0xfffffffc00f09947 */ /* 0x001fea000383ffff */
[----:B------:R-:W-:Y:S05]  /*100d0*/  BRA `(.L_x_4265) ;  /* 0x00000000000c7947 */ /* 0x000fea0003800000 */
.L_x_4266:
[----:B------:R-:W0:Y:S02]  /*100e0*/  LD.E R0, desc[UR8][R4.64+0x4] ;  /* 0x0000040804007980 */ /* 0x000e24000c101900 */
[----:B0-----:R-:W-:-:S05]  /*100f0*/  IADD3 R3, PT, PT, R7, R0, RZ ;  /* 0x0000000007037210 */ /* 0x001fca0007ffe0ff */
[----:B------:R1:W-:Y:S02]  /*10100*/  ST.E desc[UR8][R4.64+0x4], R3 ;  /* 0x0000040304007985 */ /* 0x0003e4000c101908 */
.L_x_4265:
[----:B------:R-:W-:Y:S05]  /*10110*/  BSYNC.RECONVERGENT B0 ;  /* 0x0000000000007941 */ /* 0x000fea0003800200 */
.L_x_4264:
        /* <DEDUP_REMOVED lines=11> */
.L_x_4271:
[----:B------:R-:W0:Y:S02]  /*101d0*/  LDS R2, [R0] ;  /* 0x0000000000027984 */ /* 0x000e240000000800 */
[----:B0-----:R-:W-:-:S05]  /*101e0*/  HADD2 R3, R2, R117 ;  /* 0x0000007502037230 */ /* 0x001fca0000000000 */
[----:B------:R-:W0:Y:S02]  /*101f0*/  ATOMS.CAST.SPIN P0, [R0], R2, R3 ;  /* 0x000000020000758d */ /* 0x000e240001800003 */
[----:B0-----:R-:W-:Y:S05]  /*10200*/  @!P0 BRA `(.L_x_4271) ;  /* 0xfffffffc00f08947 */ /* 0x001fea000383ffff */
[----:B------:R-:W-:Y:S05]  /*10210*/  BRA `(.L_x_4269) ;  /* 0x00000000000c7947 */ /* 0x000fea0003800000 */
.L_x_4270:
[----:B------:R-:W4:Y:S02]  /*10220*/  LD.E R0, desc[UR8][R4.64] ;  /* 0x0000000804007980 */ /* 0x000f24000c101900 */
[----:B----4-:R-:W-:-:S05]  /*10230*/  IADD3 R3, PT, PT, R117, R0, RZ ;  /* 0x0000000075037210 */ /* 0x010fca0007ffe0ff */
[----:B------:R0:W-:Y:S02]  /*10240*/  ST.E desc[UR8][R4.64], R3 ;  /* 0x0000000304007985 */ /* 0x0001e4000c101908 */
.L_x_4269:
[----:B------:R-:W-:Y:S05]  /*10250*/  BSYNC.RECONVERGENT B0 ;  /* 0x0000000000007941 */ /* 0x000fea0003800200 */
.L_x_4268:
[----:B------:R1:W-:Y:S02]  /*10260*/  ATOM.E.ADD.F16x2.RN.STRONG.GPU P0, RZ, desc[UR8][R4.64+0x4], R35 ;  /* 0x8000042304ff79a2 */ /* 0x0003e4000c10e108 */
[----:B-1----:R-:W-:Y:S05]  /*10270*/  @P0 EXIT ;  /* 0x000000000000094d */ /* 0x002fea0003800000 */
[----:B------:R-:W1:Y:S02]  /*10280*/  QSPC.E.S P0, RZ, [R4+0x4] ;  /* 0x0000040004ff73aa */ /* 0x000e640000000500 */
[----:B-1----:R-:W-:Y:S05]  /*10290*/  @!P0 BRA `(.L_x_4272) ;  /* 0x00000000001c8947 */ /* 0x002fea0003800000 */
[----:B------:R-:W-:-:S04]  /*102a0*/  MOV R2, R4 ;  /* 0x0000000400027202 */ /* 0x000fc80000000f00 */
[----:B------:R-:W-:-:S07]  /*102b0*/  MOV R0, R2 ;  /* 0x0000000200007202 */ /* 0x000fce0000000f00 */
.L_x_4273:
[----:B------:R-:W0:Y:S02]  /*102c0*/  LDS R2, [R0+0x4] ;  /* 0x0000040000027984 */ /* 0x000e240000000800 */
[----:B0-----:R-:W-:-:S05]  /*102d0*/  HFMA2 R3, R2, 1, 1, R35 ;  /* 0x3c003c0002037831 */ /* 0x001fca0000000023 */
[----:B------:R-:W0:Y:S02]  /*102e0*/  ATOMS.CAST.SPIN P0, [R0+0x4], R2, R3 ;  /* 0x000004020000758d */ /* 0x000e240001800003 */
[----:B0-----:R-:W-:Y:S05]  /*102f0*/  @!P0 BRA `(.L_x_4273) ;  /* 0xfffffffc00f08947 */ /* 0x001fea000383ffff */
[----:B------:R-:W-:Y:S05]  /*10300*/  EXIT ;  /* 0x000000000000794d */ /* 0x000fea0003800000 */
.L_x_4272:
[----:B------:R-:W0:Y:S02]  /*10310*/  LD.E R0, desc[UR8][R4.64+0x4] ;  /* 0x0000040804007980 */ /* 0x000e24000c101900 */
[----:B0-----:R-:W-:-:S05]  /*10320*/  IADD3 R3, PT, PT, R35, R0, RZ ;  /* 0x0000000023037210 */ /* 0x001fca0007ffe0ff */
[----:B------:R-:W-:Y:S01]  /*10330*/  ST.E desc[UR8][R4.64+0x4], R3 ;  /* 0x0000040304007985 */ /* 0x000fe2000c101908 */
[----:B------:R-:W-:Y:S05]  /*10340*/  EXIT ;  /* 0x000000000000794d */ /* 0x000fea0003800000 */
.L_x_4274:
        /* <DEDUP_REMOVED lines=11> */
.L_x_5341:


//--------------------- .text._Z23gemm_half_q_half_kernelILi2ELi160ELb1ELb1ELi32EEvPK6__halfPKjS4_S2_PS0_iiiiPKtS7_iiiiiibS2_i --------------------------
	.section	.text._Z23gemm_half_q_half_kernelILi2ELi160ELb1ELb1ELi32EEvPK6__halfPKjS4_S2_PS0_iiiiPKtS7_iiiiiibS2_i,"ax",@progbits
	.align	128
        .global         _Z23gemm_half_q_half_kernelILi2ELi160ELb1ELb1ELi32EEvPK6__halfPKjS4_S2_PS0_iiiiPKtS7_iiiiiibS2_i
        .type           _Z23gemm_half_q_half_kernelILi2ELi160ELb1ELb1ELi32EEvPK6__halfPKjS4_S2_PS0_iiiiPKtS7_iiiiiibS2_i,@function
        .size           _Z23gemm_half_q_half_kernelILi2ELi160ELb1ELb1ELi32EEvPK6__halfPKjS4_S2_PS0_iiiiPKtS7_iiiiiibS2_i,(.L_x_5342 - _Z23gemm_half_q_half_kernelILi2ELi160ELb1ELb1ELi32EEvPK6__halfPKjS4_S2_PS0_iiiiPKtS7_iiiiiibS2_i)
        .other          _Z23gemm_half_q_half_kernelILi2ELi160ELb1ELb1ELi32EEvPK6__halfPKjS4_S2_PS0_iiiiPKtS7_iiiiiibS2_i,@"STO_CUDA_ENTRY STV_DEFAULT"
_Z23gemm_half_q_half_kernelILi2ELi160ELb1ELb1ELi32EEvPK6__halfPKjS4_S2_PS0_iiiiPKtS7_iiiiiibS2_i:
.text._Z23gemm_half_q_half_kernelILi2ELi160ELb1ELb1ELi32EEvPK6__halfPKjS4_S2_PS0_iiiiPKtS7_iiiiiibS2_i:
        /* <DEDUP_REMOVED lines=9> */
[----:B------:R-:W-:-:S06]  /*0090*/  UISETP.NE.AND UP0, UPT, UR5, 0x1, UPT ;  /* 0x000000010500788c */ /* 0x000fcc000bf05270 */
[----:B------:R-:W1:Y:S08]  /*00a0*/  LDC R7, c[0x0][0x3f0] ;  /* 0x0000fc00ff077b82 */ /* 0x000e700000000800 */
[----:B------:R-:W1:Y:S01]  /*00b0*/  LDC.64 R4, c[0x0][0x3e8] ;  /* 0x0000fa00ff047b82 */ /* 0x000e620000000a00 */
[----:B------:R-:W-:Y:S01]  /*00c0*/  PLOP3.LUT P0, PT, PT, PT, UP0, 0x80, 0x8 ;  /* 0x000000000008781c */ /* 0x000fe20003f0f008 */
        /* <DEDUP_REMOVED lines=12> */
[----:B------:R-:W2:Y:S01]  /*0190*/  LDCU UR9, c[0x0][0x3b0] ;  /* 0x00007600ff0977ac */ /* 0x000ea20008000800 */
[----:B------:R-:W-:Y:S01]  /*01a0*/  BSSY.RECONVERGENT B0, `(.L_x_4275) ;  /* 0x00000bf000007945 */ /* 0x000fe20003800200 */
[----:B------:R-:W-:-:S04]  /*01b0*/  UMOV UR10, 0x2 ;  /* 0x00000002000a7882 */ /* 0x000fc80000000000 */
[----:B------:R-:W3:Y:S01]  /*01c0*/  S2UR UR4, SR_CTAID.X ;  /* 0x00000000000479c3 */ /* 0x000ee20000002500 */
[----:B------:R-:W-:Y:S02]  /*01d0*/  USEL UR10, UR10, 0x1, UP0 ;  /* 0x000000010a0a7887 */ /* 0x000fe40008000000 */
[----:B0-----:R-:W-:-:S04]  /*01e0*/  USHF.L.U32 UR6, UR16, 0x5, URZ ;  /* 0x0000000510067899 */ /* 0x001fc800080006ff */
[----:B------:R-:W-:-:S04]  /*01f0*/  UIADD3 UR8, UPT, UPT, UR6, 0x20, URZ ;  /* 0x0000002006087890 */ /* 0x000fc8000fffe0ff */
[----:B--2---:R-:W-:Y:S01]  /*0200*/  UISETP.LT.AND UP1, UPT, UR8, UR9, UPT ;  /* 0x000000090800728c */ /* 0x004fe2000bf21270 */
[----:B-1----:R-:W-:Y:S01]  /*0210*/  IADD3 R2, PT, PT, R0, UR6, RZ ;  /* 0x0000000600027c10 */ /* 0x002fe2000fffe0ff */
[----:B---3--:R-:W-:Y:S02]  /*0220*/  USHF.L.U32 UR4, UR4, 0x7, URZ ;  /* 0x0000000704047899 */ /* 0x008fe400080006ff */
[----:B------:R-:W-:-:S04]  /*0230*/  USEL UR7, UR8, UR9, UP1 ;  /* 0x0000000908077287 */ /* 0x000fc80008800000 */
        /* <DEDUP_REMOVED lines=11> */
[----:B------:R-:W-:Y:S01]  /*02f0*/  UIMAD UR11, UR13, UR9, URZ ;  /* 0x000000090d0b72a4 */ /* 0x000fe2000f8e02ff */
[----:B------:R-:W0:Y:S05]  /*0300*/  LDCU.64 UR18, c[0x0][0x380] ;  /* 0x00007000ff1277ac */ /* 0x000e2a0008000a00 */
[----:B------:R-:W-:-:S04]  /*0310*/  MOV R9, UR11 ;  /* 0x0000000b00097c02 */ /* 0x000fc80008000f00 */
        /* <DEDUP_REMOVED lines=12> */
[----:B0-----:R-:W-:-:S06]  /*03e0*/  IADD3 R3, PT, PT, R9, UR9, RZ ;  /* 0x0000000909037c10 */ /* 0x001fcc000fffe0ff */
[----:B------:R-:W-:Y:S05]  /*03f0*/  BRA.U UP0, `(.L_x_4278) ;  /* 0x0000000100ec7547 */ /* 0x000fea000b800000 */
[----:B------:R-:W-:Y:S01]  /*0400*/  UIADD3 UR12, UPT, UPT, URZ, -UR11, URZ ;  /* 0x8000000bff0c7290 */ /* 0x000fe2000fffe0ff */
[----:B------:R-:W-:-:S03]  /*0410*/  PLOP3.LUT P0, PT, PT, PT, PT, 0x80, 0x8 ;  /* 0x000000000008781c */ /* 0x000fc60003f0f070 */
[----:B------:R-:W-:-:S09]  /*0420*/  UISETP.GT.AND UP0, UPT, UR12, 0x3, UPT ;  /* 0x000000030c00788c */ /* 0x000fd2000bf04270 */
[----:B------:R-:W-:Y:S05]  /*0430*/  BRA.U !UP0, `(.L_x_4279) ;  /* 0x0000000108847547 */ /* 0x000fea000b800000 */
[----:B------:R-:W-:-:S13]  /*0440*/  PLOP3.LUT P0, PT, PT, PT, PT, 0x8, 0x80 ;  /* 0x000000000080781c */ /* 0x000fda0003f0e170 */
.L_x_4280:
[C---:B------:R-:W-:Y:S02]  /*0450*/  IADD3 R7, P1, PT, R2.reuse, R3, RZ ;  /* 0x0000000302077210 */ /* 0x040fe40007f3e0ff */
        /* <DEDUP_REMOVED lines=31> */
.L_x_4279:
        /* <DEDUP_REMOVED lines=20> */
.L_x_4281:
[----:B------:R-:W-:-:S13]  /*0790*/  ISETP.EQ.AND P1, PT, RZ, UR11, PT ;  /* 0x0000000bff007c0c */ /* 0x000fda000bf22270 */
[----:B------:R-:W-:Y:S05]  /*07a0*/  @!P0 BRA P1, `(.L_x_4276) ;  /* 0x0000000400788947 */ /* 0x000fea0000800000 */
.L_x_4278:
        /* <DEDUP_REMOVED lines=12> */
.L_x_4277:
[C---:B------:R-:W-:Y:S01]  /*0870*/  LEA R6, P0, R2.reuse, UR18, 0x1 ;  /* 0x0000001202067c11 */ /* 0x040fe2000f8008ff */
[----:B------:R-:W-:Y:S01]  /*0880*/  UIMAD UR12, UR13, UR9, URZ ;  /* 0x000000090d0c72a4 */ /* 0x000fe2000f8e02ff */
[----:B------:R-:W0:Y:S02]  /*0890*/  LDCU.64 UR22, c[0x0][0x380] ;  /* 0x00007000ff1677ac */ /* 0x000e240008000a00 */
[----:B------:R-:W-:-:S05]  /*08a0*/  LEA.HI.X R7, R2, UR19, RZ, 0x1, P0 ;  /* 0x0000001302077c11 */ /* 0x000fca00080f0cff */
[----:B------:R1:W5:Y:S01]  /*08b0*/  LDG.E.U16.CONSTANT R15, desc[UR14][R6.64] ;  /* 0x0000000e060f7981 */ /* 0x000362000c1e9500 */
[----:B------:R-:W-:Y:S01]  /*08c0*/  UIADD3 UR11, UPT, UPT, URZ, -UR10, URZ ;  /* 0x8000000aff0b7290 */ /* 0x000fe2000fffe0ff */
[----:B------:R-:W-:-:S03]  /*08d0*/  MOV R2, UR12 ;  /* 0x0000000c00027c02 */ /* 0x000fc60008000f00 */
[----:B------:R-:W-:Y:S01]  /*08e0*/  UISETP.GE.AND UP0, UPT, UR11, URZ, UPT ;  /* 0x000000ff0b00728c */ /* 0x000fe2000bf06270 */
[----:B------:R-:W-:-:S08]  /*08f0*/  SHF.L.U32 R2, R2, 0x1, RZ ;  /* 0x0000000102027819 */ /* 0x000fd000000006ff */
[----:B01----:R-:W-:Y:S05]  /*0900*/  BRA.U UP0, `(.L_x_4282) ;  /* 0x0000000100f47547 */ /* 0x003fea000b800000 */
[----:B------:R-:W-:Y:S02]  /*0910*/  UIADD3 UR12, UPT, UPT, URZ, -UR11, URZ ;  /* 0x8000000bff0c7290 */ /* 0x000fe4000fffe0ff */
[----:B------:R-:W-:Y:S02]  /*0920*/  UPLOP3.LUT UP0, UPT, UPT, UPT, UPT, 0x80, 0x8 ;  /* 0x000000000008789c */ /* 0x000fe40003f0f070 */
[----:B------:R-:W-:-:S09]  /*0930*/  UISETP.GT.AND UP1, UPT, UR12, 0x3, UPT ;  /* 0x000000030c00788c */ /* 0x000fd2000bf24270 */
[----:B------:R-:W-:Y:S05]  /*0940*/  BRA.U !UP1, `(.L_x_4283) ;  /* 0x0000000109887547 */ /* 0x000fea000b800000 */
[----:B------:R-:W0:Y:S01]  /*0950*/  LDCU.64 UR18, c[0x0][0x380] ;  /* 0x00007000ff1277ac */ /* 0x000e220008000a00 */
[----:B------:R-:W-:-:S11]  /*0960*/  UPLOP3.LUT UP0, UPT, UPT, UPT, UPT, 0x40, 0x4 ;  /* 0x000000000004789c */ /* 0x000fd60003f0e870 */
.L_x_4284:
        /* <DEDUP_REMOVED lines=32> */
.L_x_4283:
        /* <DEDUP_REMOVED lines=21> */
.L_x_4285:
[----:B------:R-:W-:-:S09]  /*0cc0*/  UISETP.NE.OR UP0, UPT, UR11, URZ, UP0 ;  /* 0x000000ff0b00728c */ /* 0x000fd20008705670 */
[----:B------:R-:W-:Y:S05]  /*0cd0*/  BRA.U !UP0, `(.L_x_4276) ;  /* 0x00000001082c7547 */ /* 0x000fea000b800000 */
.L_x_4282:
        /* <DEDUP_REMOVED lines=11> */
.L_x_4276:
[----:B------:R-:W-:Y:S05]  /*0d90*/  BSYNC.RECONVERGENT B0 ;  /* 0x0000000000007941 */ /* 0x000fea0003800200 */
.L_x_4275:
        /* <DEDUP_REMOVED lines=10> */
[----:B------:R-:W-:-:S04]  /*0e40*/  UISETP.GE.AND UP0, UPT, UR10, URZ, UPT ;  /* 0x000000ff0a00728c */ /* 0x000fc8000bf06270 */
[----:B0-----:R-:W-:-:S04]  /*0e50*/  MOV R3, UR11 ;  /* 0x0000000b00037c02 */ /* 0x001fc80008000f00 */
[----:B------:R-:W-:-:S04]  /*0e60*/  LEA R3, R3, UR4, 0x1 ;  /* 0x0000000403037c11 */ /* 0x000fc8000f8e08ff */
[----:B-----5:R-:W-:Y:S01]  /*0e70*/  LEA R15, R0, R3, 0x2 ;  /* 0x00000003000f7211 */ /* 0x020fe200078e10ff */
[----:B------:R-:W-:Y:S06]  /*0e80*/  BRA.U UP0, `(.L_x_4287) ;  /* 0x00000001008c7547 */ /* 0x000fec000b800000 */
[----:B------:R-:W-:Y:S02]  /*0e90*/  UIADD3 UR4, UPT, UPT, URZ, -UR10, URZ ;  /* 0x8000000aff047290 */ /* 0x000fe4000fffe0ff */
[----:B------:R-:W-:Y:S02]  /*0ea0*/  UPLOP3.LUT UP0, UPT, UPT, UPT, UPT, 0x80, 0x8 ;  /* 0x000000000008789c */ /* 0x000fe40003f0f070 */
[----:B------:R-:W-:-:S09]  /*0eb0*/  UISETP.GT.AND UP1, UPT, UR4, 0x3, UPT ;  /* 0x000000030400788c */ /* 0x000fd2000bf24270 */
[----:B------:R-:W-:Y:S05]  /*0ec0*/  BRA.U !UP1, `(.L_x_4288) ;  /* 0x0000000109447547 */ /* 0x000fea000b800000 */
[----:B------:R-:W0:Y:S01]  /*0ed0*/  LDC.64 R12, c[0x0][0x3a0] ;  /* 0x0000e800ff0c7b82 */ /* 0x000e220000000a00 */
[----:B------:R-:W-:-:S11]  /*0ee0*/  UPLOP3.LUT UP0, UPT, UPT, UPT, UPT, 0x40, 0x4 ;  /* 0x000000000004789c */ /* 0x000fd60003f0e870 */
.L_x_4289:
        /* <DEDUP_REMOVED lines=15> */
.L_x_4288:
        /* <DEDUP_REMOVED lines=12> */
.L_x_4290:
[----:B------:R-:W-:-:S09]  /*10a0*/  UISETP.NE.OR UP0, UPT, UR10, URZ, UP0 ;  /* 0x000000ff0a00728c */ /* 0x000fd20008705670 */
[----:B------:R-:W-:Y:S05]  /*10b0*/  BRA.U !UP0, `(.L_x_4286) ;  /* 0x00000001081c7547 */ /* 0x000fea000b800000 */
.L_x_4287:
[----:B01----:R-:W0:Y:S02]  /*10c0*/  LDC.64 R2, c[0x0][0x3a0] ;  /* 0x0000e800ff027b82 */ /* 0x003e240000000a00 */
.L_x_4291:
[C---:B0-----:R-:W-:Y:S01]  /*10d0*/  IMAD.WIDE R6, R15.reuse, 0x2, R2 ;  /* 0x000000020f067825 */ /* 0x041fe200078e0202 */
[----:B------:R-:W-:Y:S01]  /*10e0*/  UIADD3 UR10, UPT, UPT, UR10, 0x1, URZ ;  /* 0x000000010a0a7890 */ /* 0x000fe2000fffe0ff */
[----:B------:R-:W-:-:S03]  /*10f0*/  IADD3 R15, PT, PT, R15, UR17, RZ ;  /* 0x000000110f0f7c10 */ /* 0x000fc6000fffe0ff */
[----:B------:R2:W-:Y:S01]  /*1100*/  STG.E.64 desc[UR14][R6.64], RZ ;  /* 0x000000ff06007986 */ /* 0x0005e2000c101b0e */
[----:B------:R-:W-:-:S09]  /*1110*/  UISETP.NE.AND UP0, UPT, UR10, URZ, UPT ;  /* 0x000000ff0a00728c */ /* 0x000fd2000bf05270 */
[----:B--2---:R-:W-:Y:S05]  /*1120*/  BRA.U UP0, `(.L_x_4291) ;  /* 0xfffffffd00e87547 */ /* 0x004fea000b83ffff */
.L_x_4286:
        /* <DEDUP_REMOVED lines=29> */
[----:B-----5:R-:W-:Y:S02]  /*1300*/  LOP3.LUT R15, R0, 0x10, RZ, 0xc0, !PT ;  /* 0x00000010000f7812 */ /* 0x020fe400078ec0ff */
[----:B------:R-:W-:-:S07]  /*1310*/  SHF.R.S32.HI R16, RZ, 0x3, R4 ;  /* 0x00000003ff107819 */ /* 0x000fce0000011404 */
.L_x_4293:
[----:B------:R-:W-:-:S05]  /*1320*/  IADD3 R11, PT, PT, R14, UR4, RZ ;  /* 0x000000040e0b7c10 */ /* 0x000fca000fffe0ff */
[----:B------:R-:W-:-:S05]  /*1330*/  IMAD R0, R11, UR17, RZ ;  /* 0x000000110b007c24 */ /* 0x000fca000f8e02ff */
[----:B0-----:R-:W-:-:S04]  /*1340*/  SHF.R.S32.HI R3, RZ, 0x1f, R0 ;  /* 0x0000001fff037819 */ /* 0x001fc80000011400 */
        /* <DEDUP_REMOVED lines=24> */
[----:B----4-:R-:W-:Y:S02]  /*14d0*/  R2UR UR10, R18 ;  /* 0x00000000120a72ca */ /* 0x010fe400000e0000 */
[----:B------:R-:W-:Y:S01]  /*14e0*/  IADD3 R12, PT, PT, R2, 0x1, R3 ;  /* 0x00000001020c7810 */ /* 0x000fe20007ffe003 */
[C---:B------:R-:W-:Y:S01]  /*14f0*/  IMAD R3, R0.reuse, R0, R0 ;  /* 0x0000000000037224 */ /* 0x040fe200078e0200 */
[----:B------:R-:W-:Y:S01]  /*1500*/  IADD3 R4, PT, PT, R17, 0x1, R4 ;  /* 0x0000000111047810 */ /* 0x000fe20007ffe004 */
[----:B------:R-:W2:Y:S03]  /*1510*/  I2F.F16 R19, R19 ;  /* 0x0000001300137306 */ /* 0x000ea60000200c00 */
[----:B------:R-:W-:-:S05]  /*1520*/  IADD3 R17, PT, PT, R0, 0x1, R3 ;  /* 0x0000000100117810 */ /* 0x000fca0007ffe003 */
[----:B0-----:R2:W0:Y:S01]  /*1530*/  I2F.F16 R11, R4 ;  /* 0x00000004000b7306 */ /* 0x0014220000200c00 */
[----:B------:R-:W-:-:S04]  /*1540*/  UIADD3 UR12, UPT, UPT, UR10, UR12, URZ ;  /* 0x0000000c0a0c7290 */ /* 0x000fc8000fffe0ff */
[----:B------:R-:W-:-:S03]  /*1550*/  UISETP.GE.AND UP4, UPT, UR12, UR7, UPT ;  /* 0x000000070c00728c */ /* 0x000fc6000bf86270 */
[----:B------:R-:W1:Y:S01]  /*1560*/  I2F.F16 R13, R12 ;  /* 0x0000000c000d7306 */ /* 0x000e620000200c00 */
[-C--:B--2---:R-:W-:Y:S02]  /*1570*/  HMUL2 R4, R19.H0_H0, R10.reuse.H0_H0 ;  /* 0x2000000a13047232 */ /* 0x084fe40000000800 */
[----:B0-----:R-:W-:-:S05]  /*1580*/  HMUL2 R3, R11.H0_H0, R10.H0_H0 ;  /* 0x2000000a0b037232 */ /* 0x001fca0000000800 */
[----:B------:R-:W0:Y:S01]  /*1590*/  I2F.F16 R17, R17 ;  /* 0x0000001100117306 */ /* 0x000e220000200c00 */
[-C--:B-1----:R-:W-:Y:S02]  /*15a0*/  HMUL2 R2, R13.H0_H0, R10.reuse.H0_H0 ;  /* 0x2000000a0d027232 */ /* 0x082fe40000000800 */
[----:B0-----:R-:W-:Y:S01]  /*15b0*/  HMUL2 R0, R17.H0_H0, R10.H0_H0 ;  /* 0x2000000a11007232 */ /* 0x001fe20000000800 */
[----:B------:R-:W-:Y:S06]  /*15c0*/  BRA.U !UP4, `(.L_x_4293) ;  /* 0xfffffffd0c547547 */ /* 0x000fec000b83ffff */
.L_x_4292:
[----:B------:R-:W-:Y:S01]  /*15d0*/  UISETP.GT.AND UP4, UPT, UR6, UR18, UPT ;  /* 0x000000120600728c */ /* 0x000fe2000bf84270 */
[----:B------:R-:W-:Y:S01]  /*15e0*/  HFMA2 R6, -RZ, RZ, 0, 0 ;  /* 0x00000000ff067431 */ /* 0x000fe200000001ff */
[----:B------:R-:W-:Y:S02]  /*15f0*/  MOV R9, RZ ;  /* 0x000000ff00097202 */ /* 0x000fe40000000f00 */
[----:B------:R-:W-:Y:S01]  /*1600*/  CS2R R10, SRZ ;  /* 0x00000000000a7805 */ /* 0x000fe2000001ff00 */
        /* <DEDUP_REMOVED lines=11> */
.L_x_4294:
        /* <DEDUP_REMOVED lines=8> */
.L_x_4295:
        /* <DEDUP_REMOVED lines=8> */
.L_x_4296:
        /* <DEDUP_REMOVED lines=8> */
.L_x_4297:
        /* <DEDUP_REMOVED lines=8> */
.L_x_4298:
[----:B------:R-:W-:Y:S01]  /*18c0*/  ULEA UR4, UR13, UR4, 0x3 ;  /* 0x000000040d047291 */ /* 0x000fe2000f8e18ff */
[----:B------:R-:W0:Y:S01]  /*18d0*/  S2UR UR10, SR_CgaCtaId ;  /* 0x00000000000a79c3 */ /* 0x000e220000008800 */
[----:B------:R-:W1:Y:S01]  /*18e0*/  LDCU.64 UR12, c[0x0][0x388] ;  /* 0x00007100ff0c77ac */ /* 0x000e620008000a00 */
[----:B------:R-:W-:Y:S02]  /*18f0*/  SHF.R.S32.HI R7, RZ, 0x1f, R5 ;  /* 0x0000001fff077819 */ /* 0x000fe40000011405 */
[----:B------:R-:W-:Y:S01]  /*1900*/  PRMT R48, RZ, 0x5410, RZ ;  /* 0x00005410ff307816 */ /* 0x000fe200000000ff */
[----:B------:R-:W-:Y:S01]  /*1910*/  UISETP.LT.AND UP0, UPT, UR9, UR18, UPT ;  /* 0x000000120900728c */ /* 0x000fe2000bf01270 */
[----:B------:R-:W-:Y:S01]  /*1920*/  IADD3 R6, PT, PT, R9, UR4, R6 ;  /* 0x0000000409067c10 */ /* 0x000fe2000fffe006 */
[----:B------:R-:W-:Y:S01]  /*1930*/  UMOV UR4, 0x400 ;  /* 0x0000040000047882 */ /* 0x000fe20000000000 */
[----:B------:R-:W-:Y:S01]  /*1940*/  PRMT R47, RZ, 0x5410, RZ ;  /* 0x00005410ff2f7816 */ /* 0x000fe200000000ff */
[----:B------:R-:W-:Y:S01]  /*1950*/  USEL UR9, UR9, UR18, UP0 ;  /* 0x0000001209097287 */ /* 0x000fe20008000000 */
[----:B------:R-:W-:-:S02]  /*1960*/  IADD3 R6, PT, PT, R11, R6, R10 ;  /* 0x000000060b067210 */ /* 0x000fc40007ffe00a */
[----:B------:R-:W-:Y:S01]  /*1970*/  PRMT R46, RZ, 0x5410, RZ ;  /* 0x00005410ff2e7816 */ /* 0x000fe200000000ff */
[----:B------:R-:W-:Y:S02]  /*1980*/  UISETP.GT.AND UP0, UPT, UR9, UR6, UPT ;  /* 0x000000060900728c */ /* 0x000fe4000bf04270 */
[----:B------:R-:W-:-:S05]  /*1990*/  IMAD R6, R6, UR17, RZ ;  /* 0x0000001106067c24 */ /* 0x000fca000f8e02ff */
[----:B------:R-:W-:-:S04]  /*19a0*/  IADD3 R5, P0, PT, R5, R6, RZ ;  /* 0x0000000605057210 */ /* 0x000fc80007f1e0ff */
[----:B------:R-:W-:Y:S01]  /*19b0*/  LEA.HI.X.SX32 R6, R6, R7, 0x1, P0 ;  /* 0x0000000706067211 */ /* 0x000fe200000f0eff */
[----:B0-----:R-:W-:Y:S01]  /*19c0*/  ULEA UR10, UR10, UR4, 0x18 ;  /* 0x000000040a0a7291 */ /* 0x001fe2000f8ec0ff */
[----:B-1----:R-:W-:-:S04]  /*19d0*/  LEA R52, P0, R5, UR12, 0x2 ;  /* 0x0000000c05347c11 */ /* 0x002fc8000f8010ff */
[----:B------:R-:W-:Y:S02]  /*19e0*/  LEA.HI.X R53, R5, UR13, R6, 0x2, P0 ;  /* 0x0000000d05357c11 */ /* 0x000fe400080f1406 */
[----:B------:R-:W-:Y:S01]  /*19f0*/  PRMT R5, RZ, 0x5410, RZ ;  /* 0x00005410ff057816 */ /* 0x000fe200000000ff */
[----:B------:R-:W-:Y:S01]  /*1a00*/  UMOV UR4, UR10 ;  /* 0x0000000a00047c82 */ /* 0x000fe20008000000 */
[----:B------:R-:W-:Y:S05]  /*1a10*/  BRA.U !UP0, `(.L_x_4299) ;  /* 0x00000049086c7547 */ /* 0x000fea000b800000 */
[----:B------:R-:W2:Y:S01]  /*1a20*/  LDG.E.128.CONSTANT R8, desc[UR14][R52.64] ;  /* 0x0000000e34087981 */ /* 0x000ea2000c1e9d00 */
[----:B------:R-:W-:-:S05]  /*1a30*/  MOV R7, UR17 ;  /* 0x0000001100077c02 */ /* 0x000fca0008000f00 */
[----:B------:R-:W-:-:S05]  /*1a40*/  IMAD.WIDE R6, R7, 0x4, R52 ;  /* 0x0000000407067825 */ /* 0x000fca00078e0234 */
[----:B-----5:R-:W3:Y:S01]  /*1a50*/  LDG.E.128.CONSTANT R12, desc[UR14][R6.64] ;  /* 0x0000000e060c7981 */ /* 0x020ee2000c1e9d00 */
[----:B------:R-:W-:Y:S01]  /*1a60*/  UISETP.NE.AND UP1, UPT, UR20, URZ, UPT ;  /* 0x000000ff1400728c */ /* 0x000fe2000bf25270 */
[----:B------:R-:W-:Y:S02]  /*1a70*/  PRMT R46, RZ, 0x5410, RZ ;  /* 0x00005410ff2e7816 */ /* 0x000fe400000000ff */
[----:B--2---:R-:W-:Y:S02]  /*1a80*/  LOP3.LUT R16, R9, 0xff, RZ, 0xc0, !PT ;  /* 0x000000ff09107812 */ /* 0x004fe400078ec0ff */
[----:B------:R-:W-:Y:S02]  /*1a90*/  LEA.HI R23, R8, 0xffffff80, RZ, 0x8 ;  /* 0xffffff8008177811 */ /* 0x000fe400078f40ff */
[----:B------:R-:W-:Y:S02]  /*1aa0*/  IADD3 R18, PT, PT, R16, -0x80, RZ ;  /* 0xffffff8010127810 */ /* 0x000fe40007ffe0ff */
[----:B------:R-:W-:-:S02]  /*1ab0*/  LOP3.LUT R16, R10, 0xff, RZ, 0xc0, !PT ;  /* 0x000000ff0a107812 */ /* 0x000fc400078ec0ff */
[----:B------:R-:W-:Y:S01]  /*1ac0*/  LOP3.LUT R5, R8, 0xff, RZ, 0xc0, !PT ;  /* 0x000000ff08057812 */ /* 0x000fe200078ec0ff */
[----:B------:R-:W0:Y:S01]  /*1ad0*/  I2F.F16 R23, R23 ;  /* 0x0000001700177306 */ /* 0x000e220000200c00 */
[----:B------:R-:W-:Y:S02]  /*1ae0*/  IADD3 R17, PT, PT, R16, -0x80, RZ ;  /* 0xffffff8010117810 */ /* 0x000fe40007ffe0ff */
[--C-:B------:R-:W-:Y:S02]  /*1af0*/  SHF.R.U32.HI R16, RZ, 0x8, R8.reuse ;  /* 0x00000008ff107819 */ /* 0x100fe40000011608 */
[----:B------:R-:W-:Y:S02]  /*1b00*/  SHF.R.U32.HI R8, RZ, 0x10, R8 ;  /* 0x00000010ff087819 */ /* 0x000fe40000011608 */
[----:B------:R-:W-:Y:S01]  /*1b10*/  LOP3.LUT R24, R11, 0xff, RZ, 0xc0, !PT ;  /* 0x000000ff0b187812 */ /* 0x000fe200078ec0ff */
[----:B------:R-:W1:Y:S01]  /*1b20*/  I2F.F16 R18, R18 ;  /* 0x0000001200127306 */ /* 0x000e620000200c00 */
[----:B------:R-:W-:-:S02]  /*1b30*/  IADD3 R5, PT, PT, R5, -0x80, RZ ;  /* 0xffffff8005057810 */ /* 0x000fc40007ffe0ff */
[----:B------:R-:W-:Y:S02]  /*1b40*/  LOP3.LUT R8, R8, 0xff, RZ, 0xc0, !PT ;  /* 0x000000ff08087812 */ /* 0x000fe400078ec0ff */
[----:B------:R-:W-:Y:S02]  /*1b50*/  IADD3 R26, PT, PT, R24, -0x80, RZ ;  /* 0xffffff80181a7810 */ /* 0x000fe40007ffe0ff */
[----:B------:R-:W-:Y:S01]  /*1b60*/  LOP3.LUT R24, R16, 0xff, RZ, 0xc0, !PT ;  /* 0x000000ff10187812 */ /* 0x000fe200078ec0ff */
[----:B------:R2:W4:Y:S01]  /*1b70*/  I2F.F16 R19, R5 ;  /* 0x0000000500137306 */ /* 0x0005220000200c00 */
[----:B------:R-:W-:Y:S02]  /*1b80*/  IADD3 R8, PT, PT, R8, -0x80, RZ ;  /* 0xffffff8008087810 */ /* 0x000fe40007ffe0ff */
[----:B------:R-:W-:Y:S02]  /*1b90*/  IADD3 R25, PT, PT, R24, -0x80, RZ ;  /* 0xffffff8018197810 */ /* 0x000fe40007ffe0ff */
[----:B------:R-:W-:-:S02]  /*1ba0*/  LEA.HI R22, R9, 0xffffff80, RZ, 0x8 ;  /* 0xffffff8009167811 */ /* 0x000fc400078f40ff */
[----:B------:R-:W-:Y:S01]  /*1bb0*/  LEA.HI R21, R10, 0xffffff80, RZ, 0x8 ;  /* 0xffffff800a157811 */ /* 0x000fe200078f40ff */
[----:B------:R3:W0:Y:S01]  /*1bc0*/  I2F.F16 R24, R8 ;  /* 0x0000000800187306 */ /* 0x0006220000200c00 */
[--C-:B--2---:R-:W-:Y:S02]  /*1bd0*/  SHF.R.U32.HI R5, RZ, 0x8, R9.reuse ;  /* 0x00000008ff057819 */ /* 0x104fe40000011609 */
[----:B------:R-:W-:Y:S02]  /*1be0*/  SHF.R.U32.HI R9, RZ, 0x10, R9 ;  /* 0x00000010ff097819 */ /* 0x000fe40000011609 */
[----:B------:R-:W-:Y:S02]  /*1bf0*/  LOP3.LUT R5, R5, 0xff, RZ, 0xc0, !PT ;  /* 0x000000ff05057812 */ /* 0x000fe400078ec0ff */
[----:B------:R-:W-:Y:S01]  /*1c00*/  LOP3.LUT R9, R9, 0xff, RZ, 0xc0, !PT ;  /* 0x000000ff09097812 */ /* 0x000fe200078ec0ff */
[----:B------:R2:W0:Y:S01]  /*1c10*/  I2F.F16 R16, R26 ;  /* 0x0000001a00107306 */ /* 0x0004220000200c00 */
[----:B---3--:R-:W-:-:S02]  /*1c20*/  SHF.R.U32.HI R8, RZ, 0x8, R11 ;  /* 0x00000008ff087819 */ /* 0x008fc4000001160b */
[----:B------:R-:W-:Y:S02]  /*1c30*/  IADD3 R5, PT, PT, R5, -0x80, RZ ;  /* 0xffffff8005057810 */ /* 0x000fe40007ffe0ff */
[----:B------:R-:W-:Y:S02]  /*1c40*/  LOP3.LUT R8, R8, 0xff, RZ, 0xc0, !PT ;  /* 0x000000ff08087812 */ /* 0x000fe400078ec0ff */
[----:B------:R-:W-:Y:S01]  /*1c50*/  IADD3 R9, PT, PT, R9, -0x80, RZ ;  /* 0xffffff8009097810 */ /* 0x000fe20007ffe0ff */
[----:B------:R3:W0:Y:S01]  /*1c60*/  I2F.F16 R27, R5 ;  /* 0x00000005001b7306 */ /* 0x0006220000200c00 */
[----:B------:R-:W-:Y:S02]  /*1c70*/  IADD3 R8, PT, PT, R8, -0x80, RZ ;  /* 0xffffff8008087810 */ /* 0x000fe40007ffe0ff */
[--C-:B--2---:R-:W-:Y:S02]  /*1c80*/  SHF.R.U32.HI R26, RZ, 0x8, R10.reuse ;  /* 0x00000008ff1a7819 */ /* 0x104fe4000001160a */
[----:B------:R-:W-:-:S02]  /*1c90*/  SHF.R.U32.HI R10, RZ, 0x10, R10 ;  /* 0x00000010ff0a7819 */ /* 0x000fc4000001160a */
[----:B------:R-:W-:Y:S01]  /*1ca0*/  LOP3.LUT R28, R26, 0xff, RZ, 0xc0, !PT ;  /* 0x000000ff1a1c7812 */ /* 0x000fe200078ec0ff */
[----:B------:R2:W0:Y:S01]  /*1cb0*/  I2F.F16 R39, R8 ;  /* 0x0000000800277306 */ /* 0x0004220000200c00 */
[----:B---3--:R-:W-:Y:S02]  /*1cc0*/  LOP3.LUT R5, R12, 0xff, RZ, 0xc0, !PT ;  /* 0x000000ff0c057812 */ /* 0x008fe400078ec0ff */
[----:B------:R-:W-:Y:S02]  /*1cd0*/  LOP3.LUT R10, R10, 0xff, RZ, 0xc0, !PT ;  /* 0x000000ff0a0a7812 */ /* 0x000fe400078ec0ff */
[----:B------:R-:W-:Y:S02]  /*1ce0*/  IADD3 R5, PT, PT, R5, -0x80, RZ ;  /* 0xffffff8005057810 */ /* 0x000fe40007ffe0ff */
[----:B------:R-:W-:Y:S01]  /*1cf0*/  IADD3 R10, PT, PT, R10, -0x80, RZ ;  /* 0xffffff800a0a7810 */ /* 0x000fe20007ffe0ff */
[----:B------:R3:W0:Y:S01]  /*1d00*/  I2F.F16 R26, R9 ;  /* 0x00000009001a7306 */ /* 0x0006220000200c00 */
[----:B--2---:R-:W-:-:S02]  /*1d10*/  LOP3.LUT R8, R13, 0xff, RZ, 0xc0, !PT ;  /* 0x000000ff0d087812 */ /* 0x004fc400078ec0ff */
[----:B------:R-:W-:Y:S02]  /*1d20*/  IADD3 R29, PT, PT, R28, -0x80, RZ ;  /* 0xffffff801c1d7810 */ /* 0x000fe40007ffe0ff */
[----:B------:R-:W-:Y:S02]  /*1d30*/  IADD3 R32, PT, PT, R8, -0x80, RZ ;  /* 0xffffff8008207810 */ /* 0x000fe40007ffe0ff */
[----:B------:R-:W-:Y:S01]  /*1d40*/  LOP3.LUT R8, R14, 0xff, RZ, 0xc0, !PT ;  /* 0x000000ff0e087812 */ /* 0x000fe200078ec0ff */
[----:B------:R2:W0:Y:S01]  /*1d50*/  I2F.F16 R33, R5 ;  /* 0x0000000500217306 */ /* 0x0004220000200c00 */
[----:B---3--:R-:W-:Y:S02]  /*1d60*/  LOP3.LUT R9, R15, 0xff, RZ, 0xc0, !PT ;  /* 0x000000ff0f097812 */ /* 0x008fe400078ec0ff */
        /* <DEDUP_REMOVED lines=9> */
[----:B------:R-:W-:-:S02]  /*1e00*/  IADD3 R5, PT, PT, R5, -0x80, RZ ;  /* 0xffffff8005057810 */ /* 0x000fc40007ffe0ff */
[----:B---3--:R-:W-:Y:S02]  /*1e10*/  PRMT R10, R49, 0x9910, RZ ;  /* 0x00009910310a7816 */ /* 0x008fe400000000ff */
[----:B------:R-:W-:Y:S02]  /*1e20*/  LEA.HI R36, R13, 0xffffff80, RZ, 0x8 ;  /* 0xffffff800d247811 */ /* 0x000fe400078f40ff */
[----:B------:R-:W-:Y:S01]  /*1e30*/  SHF.R.U32.HI R12, RZ, 0x10, R12 ;  /* 0x00000010ff0c7819 */ /* 0x000fe2000001160c */
[----:B------:R3:W0:Y:S01]  /*1e40*/  I2F.F16 R41, R5 ;  /* 0x0000000500297306 */ /* 0x0006220000200c00 */
[----:B------:R-:W-:Y:S02]  /*1e50*/  SHF.R.U32.HI R13, RZ, 0x10, R13 ;  /* 0x00000010ff0d7819 */ /* 0x000fe4000001160d */
[----:B------:R-:W-:Y:S02]  /*1e60*/  LEA.HI R35, R14, 0xffffff80, RZ, 0x8 ;  /* 0xffffff800e237811 */ /* 0x000fe400078f40ff */
[----:B------:R-:W-:-:S02]  /*1e70*/  IADD3 R8, PT, PT, R8, -0x80, RZ ;  /* 0xffffff8008087810 */ /* 0x000fc40007ffe0ff */
[--C-:B--2---:R-:W-:Y:S01]  /*1e80*/  SHF.R.U32.HI R9, RZ, 0x8, R14.reuse ;  /* 0x00000008ff097819 */ /* 0x104fe2000001160e */
[----:B------:R-:W2:Y:S01]  /*1e90*/  I2F.F16 R22, R22 ;  /* 0x0000001600167306 */ /* 0x000ea20000200c00 */
[--C-:B---3--:R-:W-:Y:S02]  /*1ea0*/  SHF.R.U32.HI R5, RZ, 0x8, R15.reuse ;  /* 0x00000008ff057819 */ /* 0x108fe4000001160f */
[----:B------:R-:W-:Y:S02]  /*1eb0*/  ISETP.NE.AND P0, PT, R10, RZ, PT ;  /* 0x000000ff0a00720c */ /* 0x000fe40003f05270 */
        /* <DEDUP_REMOVED lines=8> */
[----:B---3--:R-:W-:Y:S01]  /*1f40*/  LOP3.LUT R8, R14, 0xff, RZ, 0xc0, !PT ;  /* 0x000000ff0e087812 */ /* 0x008fe200078ec0ff */
[----:B------:R-:W-:Y:S01]  /*1f50*/  VOTEU.ANY UP0, P0 ;  /* 0x0000000000ff7886 */ /* 0x000fe20000000100 */
[----:B------:R-:W-:Y:S01]  /*1f60*/  LOP3.LUT R10, R10, 0xff, RZ, 0xc0, !PT ;  /* 0x000000ff0a0a7812 */ /* 0x000fe200078ec0ff */
[----:B------:R-:W-:Y:S01]  /*1f70*/  UISETP.EQ.OR UP0, UPT, UR5, 0x1, !UP0 ;  /* 0x000000010500788c */ /* 0x000fe2000c702670 */
[----:B------:R-:W-:-:S02]  /*1f80*/  LEA.HI R20, R11, 0xffffff80, RZ, 0x8 ;  /* 0xffffff800b147811 */ /* 0x000fc400078f40ff */
[----:B------:R-:W-:Y:S01]  /*1f90*/  LEA.HI R34, R15, 0xffffff80, RZ, 0x8 ;  /* 0xffffff800f227811 */ /* 0x000fe200078f40ff */
[----:B------:R-:W3:Y:S01]  /*1fa0*/  I2F.F16 R17, R17 ;  /* 0x0000001100117306 */ /* 0x000ee20000200c00 */
[----:B------:R-:W-:Y:S02]  /*1fb0*/  SHF.R.U32.HI R11, RZ, 0x10, R11 ;  /* 0x00000010ff0b7819 */ /* 0x000fe4000001160b */
[----:B------:R-:W-:Y:S02]  /*1fc0*/  IADD3 R12, PT, PT, R12, -0x80, RZ ;  /* 0xffffff800c0c7810 */ /* 0x000fe40007ffe0ff */
[----:B------:R-:W-:Y:S02]  /*1fd0*/  IADD3 R13, PT, PT, R13, -0x80, RZ ;  /* 0xffffff800d0d7810 */ /* 0x000fe40007ffe0ff */
[----:B------:R-:W-:Y:S01]  /*1fe0*/  IADD3 R15, PT, PT, R5, -0x80, RZ ;  /* 0xffffff80050f7810 */ /* 0x000fe20007ffe0ff */
[----:B------:R-:W0:Y:S01]  /*1ff0*/  I2F.F16 R20, R20 ;  /* 0x0000001400147306 */ /* 0x000e220000200c00 */
[----:B------:R-:W-:-:S02]  /*2000*/  IADD3 R9, PT, PT, R9, -0x80, RZ ;  /* 0xffffff8009097810 */ /* 0x000fc40007ffe0ff */
[----:B------:R-:W-:Y:S02]  /*2010*/  IADD3 R8, PT, PT, R8, -0x80, RZ ;  /* 0xffffff8008087810 */ /* 0x000fe40007ffe0ff */
[----:B------:R-:W-:Y:S02]  /*2020*/  IADD3 R10, PT, PT, R10, -0x80, RZ ;  /* 0xffffff800a0a7810 */ /* 0x000fe40007ffe0ff */
[----:B------:R-:W-:Y:S01]  /*2030*/  LOP3.LUT R11, R11, 0xff, RZ, 0xc0, !PT ;  /* 0x000000ff0b0b7812 */ /* 0x000fe200078ec0ff */
[----:B------:R-:W0:Y:S01]  /*2040*/  I2F.F16 R25, R25 ;  /* 0x0000001900197306 */ /* 0x000e220000200c00 */
[----:B------:R-:W-:Y:S02]  /*2050*/  PRMT R5, RZ, 0x5410, RZ ;  /* 0x00005410ff057816 */ /* 0x000fe400000000ff */
        /* <DEDUP_REMOVED lines=15> */
[----:B-1----:R-:W-:-:S05]  /*2150*/  MOV R11, UR17 ;  /* 0x00000011000b7c02 */ /* 0x002fca0008000f00 */
[----:B------:R-:W-:Y:S01]  /*2160*/  IMAD.WIDE R6, R11, 0x4, R6 ;  /* 0x000000040b067825 */ /* 0x000fe200078e0206 */
[----:B0-234-:R-:W-:Y:S06]  /*2170*/  BRA.U !UP1, `(.L_x_4300) ;  /* 0x0000000509687547 */ /* 0x01dfec000b800000 */
        /* <DEDUP_REMOVED lines=40> */
[----:B-1----:R-:W-:Y:S02]  /*2400*/  HADD2.F32 R8, -RZ, R10.H0_H0 ;  /* 0x2000000aff087230 */ /* 0x002fe40000004100 */
[----:B------:R-:W-:Y:S02]  /*2410*/  HADD2.F32 R48, -RZ, R31.H0_H0 ;  /* 0x2000001fff307230 */ /* 0x000fe40000004100 */
[----:B------:R-:W-:Y:S02]  /*2420*/  HADD2.F32 R50, -RZ, R30.H0_H0 ;  /* 0x2000001eff327230 */ /* 0x000fe40000004100 */
[----:B------:R-:W-:Y:S01]  /*2430*/  FFMA.FTZ R5, R44, R8, R5 ;  /* 0x000000082c057223 */ /* 0x000fe20000010005 */
[C---:B------:R-:W-:Y:S01]  /*2440*/  FFMA.FTZ R45, R8.reuse, R46, R45 ;  /* 0x0000002e082d7223 */ /* 0x040fe2000001002d */
        /* <DEDUP_REMOVED lines=45> */
.L_x_4300:
[----:B------:R-:W-:Y:S02]  /*2720*/  PRMT R48, RZ, 0x5410, RZ ;  /* 0x00005410ff307816 */ /* 0x000fe400000000ff */
[----:B------:R-:W-:Y:S01]  /*2730*/  PRMT R47, RZ, 0x5410, RZ ;  /* 0x00005410ff2f7816 */ /* 0x000fe200000000ff */
[----:B------:R-:W-:Y:S06]  /*2740*/  BRA.U UP0, `(.L_x_4301) ;  /* 0x0000000500687547 */ /* 0x000fec000b800000 */
        /* <DEDUP_REMOVED lines=70> */
[----:B------:R-:W-:Y:S01]  /*2bb0*/  FFMA.FTZ R8, R16, R8, R9 ;  /* 0x0000000810087223 */ /* 0x000fe20000010009 */
        /* <DEDUP_REMOVED lines=19> */
.L_x_4301:
        /* <DEDUP_REMOVED lines=119> */
[----:B------:R-:W-:Y:S02]  /*3460*/  HADD2.F32 R8, -RZ, R30.H0_H0 ;  /* 0x2000001eff087230 */ /* 0x000fe40000004100 */
        /* <DEDUP_REMOVED lines=16> */
[----:B------:R-:W-:-:S03]  /*3570*/  HADD2.F32 R11, -RZ, R4.H0_H0 ;  /* 0x20000004ff0b7230 */ /* 0x000fc60000004100 */
        /* <DEDUP_REMOVED lines=64> */
.L_x_4302:
        /* <DEDUP_REMOVED lines=63> */
[-C--:B------:R-:W-:Y:S01]  /*3d70*/  FFMA.FTZ R8, R8, R6.reuse, R19 ;  /* 0x0000000608087223 */ /* 0x080fe20000010013 */
        /* <DEDUP_REMOVED lines=12> */
[----:B------:R-:W-:Y:S01]  /*3e40*/  FMUL.FTZ R10, R9, R10 ;  /* 0x0000000a090a7220 */ /* 0x000fe20000410000 */
[----:B------:R-:W-:Y:S02]  /*3e50*/  HADD2.F32 R13, -RZ, R2.H0_H0 ;  /* 0x20000002ff0d7230 */ /* 0x000fe40000004100 */
[----:B------:R-:W-:Y:S01]  /*3e60*/  FFMA.FTZ R6, R15, R11, R6 ;  /* 0x0000000b0f067223 */ /* 0x000fe20000010006 */
[----:B------:R-:W-:-:S02]  /*3e70*/  HADD2.F32 R17, -RZ, R0.H0_H0 ;  /* 0x20000000ff117230 */ /* 0x000fc40000004100 */
[----:B------:R-:W-:Y:S01]  /*3e80*/  FMUL.FTZ R8, R7, R8 ;  /* 0x0000000807087220 */ /* 0x000fe20000410000 */
[----:B------:R-:W-:Y:S01]  /*3e90*/  F2FP.F16.F32.PACK_AB R10, RZ, R10 ;  /* 0x0000000aff0a723e */ /* 0x000fe200000000ff */
[----:B------:R-:W-:Y:S01]  /*3ea0*/  FMUL.FTZ R12, R13, R12 ;  /* 0x0000000c0d0c7220 */ /* 0x000fe20000410000 */
        /* <DEDUP_REMOVED lines=8> */
.L_x_4303:
[----:B------:R-:W2:Y:S01]  /*3f30*/  LDG.E.128.CONSTANT R8, desc[UR14][R28.64] ;  /* 0x0000000e1c087981 */ /* 0x000ea2000c1e9d00 */
[----:B------:R-:W-:-:S05]  /*3f40*/  MOV R51, UR17 ;  /* 0x0000001100337c02 */ /* 0x000fca0008000f00 */
[----:B------:R-:W-:-:S05]  /*3f50*/  IMAD.WIDE R50, R51, 0x4, R28 ;  /* 0x0000000433327825 */ /* 0x000fca00078e021c */
[----:B------:R-:W3:Y:S01]  /*3f60*/  LDG.E.128.CONSTANT R12, desc[UR14][R50.64] ;  /* 0x0000000e320c7981 */ /* 0x000ee2000c1e9d00 */
[C---:B--2---:R-:W-:Y:S02]  /*3f70*/  LOP3.LUT R6, R8.reuse, 0xff, RZ, 0xc0, !PT ;  /* 0x000000ff08067812 */ /* 0x044fe400078ec0ff */
[----:B------:R-:W-:Y:S02]  /*3f80*/  LEA.HI R26, R8, 0xffffff80, RZ, 0x8 ;  /* 0xffffff80081a7811 */ /* 0x000fe400078f40ff */
[----:B------:R-:W-:Y:S02]  /*3f90*/  IADD3 R6, PT, PT, R6, -0x80, RZ ;  /* 0xffffff8006067810 */ /* 0x000fe40007ffe0ff */
[----:B------:R-:W-:Y:S02]  /*3fa0*/  SHF.R.U32.HI R27, RZ, 0x8, R9 ;  /* 0x00000008ff1b7819 */ /* 0x000fe40000011609 */
[----:B------:R0:W1:Y:S01]  /*3fb0*/  I2F.F16 R22, R6 ;  /* 0x0000000600167306 */ /* 0x0000620000200c00 */
[----:B------:R-:W-:-:S02]  /*3fc0*/  LEA.HI R25, R9, 0xffffff80, RZ, 0x8 ;  /* 0xffffff8009197811 */ /* 0x000fc400078f40ff */
[----:B------:R-:W-:Y:S02]  /*3fd0*/  LOP3.LUT R7, R9, 0xff, RZ, 0xc0, !PT ;  /* 0x000000ff09077812 */ /* 0x000fe400078ec0ff */
[----:B------:R-:W-:Y:S02]  /*3fe0*/  SHF.R.U32.HI R9, RZ, 0x10, R9 ;  /* 0x00000010ff097819 */ /* 0x000fe40000011609 */
[----:B------:R-:W-:Y:S01]  /*3ff0*/  LOP3.LUT R28, R27, 0xff, RZ, 0xc0, !PT ;  /* 0x000000ff1b1c7812 */ /* 0x000fe200078ec0ff */
        /* <DEDUP_REMOVED lines=9> */
[C---:B------:R-:W-:Y:S01]  /*4090*/  LEA.HI R24, R10.reuse, 0xffffff80, RZ, 0x8 ;  /* 0xffffff800a187811 */ /* 0x040fe200078f40ff */
[----:B------:R4:W0:Y:S01]  /*40a0*/  I2F.F16 R30, R6 ;  /* 0x00000006001e7306 */ /* 0x0008220000200c00 */
[----:B------:R-:W-:-:S02]  /*40b0*/  LOP3.LUT R16, R10, 0xff, RZ, 0xc0, !PT ;  /* 0x000000ff0a107812 */ /* 0x000fc400078ec0ff */
[--C-:B------:R-:W-:Y:S02]  /*40c0*/  SHF.R.U32.HI R29, RZ, 0x8, R10.reuse ;  /* 0x00000008ff1d7819 */ /* 0x100fe4000001160a */
[----:B------:R-:W-:Y:S02]  /*40d0*/  SHF.R.U32.HI R10, RZ, 0x10, R10 ;  /* 0x00000010ff0a7819 */ /* 0x000fe4000001160a */
[----:B------:R-:W-:Y:S01]  /*40e0*/  IADD3 R9, PT, PT, R9, -0x80, RZ ;  /* 0xffffff8009097810 */ /* 0x000fe20007ffe0ff */
[----:B------:R3:W0:Y:S01]  /*40f0*/  I2F.F16 R27, R8 ;  /* 0x00000008001b7306 */ /* 0x0006220000200c00 */
[----:B----4-:R-:W-:Y:S02]  /*4100*/  SHF.R.U32.HI R6, RZ, 0x8, R11 ;  /* 0x00000008ff067819 */ /* 0x010fe4000001160b */
[----:B------:R-:W-:Y:S02]  /*4110*/  LOP3.LUT R10, R10, 0xff, RZ, 0xc0, !PT ;  /* 0x000000ff0a0a7812 */ /* 0x000fe400078ec0ff */
        /* <DEDUP_REMOVED lines=15> */
[----:B------:R-:W-:-:S02]  /*4210*/  IADD3 R20, PT, PT, R16, -0x80, RZ ;  /* 0xffffff8010147810 */ /* 0x000fc40007ffe0ff */
[----:B------:R-:W-:Y:S01]  /*4220*/  LOP3.LUT R16, R11, 0xff, RZ, 0xc0, !PT ;  /* 0x000000ff0b107812 */ /* 0x000fe200078ec0ff */
[----:B------:R5:W0:Y:S01]  /*4230*/  I2F.F16 R33, R10 ;  /* 0x0000000a00217306 */ /* 0x000a220000200c00 */
[----:B------:R-:W-:Y:S02]  /*4240*/  IADD3 R9, PT, PT, R9, -0x80, RZ ;  /* 0xffffff8009097810 */ /* 0x000fe40007ffe0ff */
[----:B------:R-:W-:Y:S02]  /*4250*/  LOP3.LUT R8, R8, 0xff, RZ, 0xc0, !PT ;  /* 0x000000ff08087812 */ /* 0x000fe400078ec0ff */
[----:B------:R-:W-:Y:S02]  /*4260*/  LEA.HI R18, R12, 0xffffff80, RZ, 0x8 ;  /* 0xffffff800c127811 */ /* 0x000fe400078f40ff */
[----:B------:R-:W-:Y:S01]  /*4270*/  LEA.HI R17, R13, 0xffffff80, RZ, 0x8 ;  /* 0xffffff800d117811 */ /* 0x000fe200078f40ff */
[----:B------:R1:W0:Y:S01]  /*4280*/  I2F.F16 R38, R6 ;  /* 0x0000000600267306 */ /* 0x0002220000200c00 */
[----:B---3--:R-:W-:-:S02]  /*4290*/  LEA.HI R7, R15, 0xffffff80, RZ, 0x8 ;  /* 0xffffff800f077811 */ /* 0x008fc400078f40ff */
[----:B-----5:R-:W-:Y:S02]  /*42a0*/  SHF.R.U32.HI R10, RZ, 0x8, R15 ;  /* 0x00000008ff0a7819 */ /* 0x020fe4000001160f */
[----:B------:R-:W-:Y:S02]  /*42b0*/  IADD3 R19, PT, PT, R16, -0x80, RZ ;  /* 0xffffff8010137810 */ /* 0x000fe40007ffe0ff */
[----:B------:R-:W-:Y:S01]  /*42c0*/  SHF.R.U32.HI R12, RZ, 0x10, R12 ;  /* 0x00000010ff0c7819 */ /* 0x000fe2000001160c */
[----:B------:R3:W0:Y:S01]  /*42d0*/  I2F.F16 R35, R9 ;  /* 0x0000000900237306 */ /* 0x0006220000200c00 */
[--C-:B-1----:R-:W-:Y:S02]  /*42e0*/  SHF.R.U32.HI R6, RZ, 0x8, R13.reuse ;  /* 0x00000008ff067819 */ /* 0x102fe4000001160d */
[----:B------:R-:W-:Y:S02]  /*42f0*/  SHF.R.U32.HI R13, RZ, 0x10, R13 ;  /* 0x00000010ff0d7819 */ /* 0x000fe4000001160d */
[----:B------:R-:W-:-:S02]  /*4300*/  SHF.R.U32.HI R15, RZ, 0x10, R15 ;  /* 0x00000010ff0f7819 */ /* 0x000fc4000001160f */
[----:B------:R-:W-:Y:S01]  /*4310*/  LEA.HI R23, R11, 0xffffff80, RZ, 0x8 ;  /* 0xffffff800b177811 */ /* 0x000fe200078f40ff */
[----:B------:R-:W1:Y:S01]  /*4320*/  I2F.F16 R20, R20 ;  /* 0x0000001400147306 */ /* 0x000e620000200c00 */
[----:B------:R-:W-:Y:S02]  /*4330*/  LEA.HI R16, R14, 0xffffff80, RZ, 0x8 ;  /* 0xffffff800e107811 */ /* 0x000fe400078f40ff */
[----:B------:R-:W-:Y:S02]  /*4340*/  IADD3 R8, PT, PT, R8, -0x80, RZ ;  /* 0xffffff8008087810 */ /* 0x000fe40007ffe0ff */
[--C-:B---3--:R-:W-:Y:S02]  /*4350*/  SHF.R.U32.HI R9, RZ, 0x8, R14.reuse ;  /* 0x00000008ff097819 */ /* 0x108fe4000001160e */
[----:B------:R-:W-:Y:S01]  /*4360*/  SHF.R.U32.HI R11, RZ, 0x10, R11 ;  /* 0x00000010ff0b7819 */ /* 0x000fe2000001160b */
[----:B------:R3:W0:Y:S01]  /*4370*/  I2F.F16 R41, R8 ;  /* 0x0000000800297306 */ /* 0x0006220000200c00 */
[----:B------:R-:W-:-:S02]  /*4380*/  SHF.R.U32.HI R14, RZ, 0x10, R14 ;  /* 0x00000010ff0e7819 */ /* 0x000fc4000001160e */
[----:B------:R-:W-:Y:S02]  /*4390*/  LOP3.LUT R12, R12, 0xff, RZ, 0xc0, !PT ;  /* 0x000000ff0c0c7812 */ /* 0x000fe400078ec0ff */
[----:B------:R-:W-:Y:S02]  /*43a0*/  LOP3.LUT R13, R13, 0xff, RZ, 0xc0, !PT ;  /* 0x000000ff0d0d7812 */ /* 0x000fe400078ec0ff */
[----:B------:R-:W-:Y:S01]  /*43b0*/  LOP3.LUT R15, R15, 0xff, RZ, 0xc0, !PT ;  /* 0x000000ff0f0f7812 */ /* 0x000fe200078ec0ff */
[----:B------:R-:W0:Y:S01]  /*43c0*/  I2F.F16 R23, R23 ;  /* 0x0000001700177306 */ /* 0x000e220000200c00 */
[----:B------:R-:W-:Y:S02]  /*43d0*/  LOP3.LUT R11, R11, 0xff, RZ, 0xc0, !PT ;  /* 0x000000ff0b0b7812 */ /* 0x000fe400078ec0ff */
[----:B------:R-:W-:Y:S02]  /*43e0*/  LOP3.LUT R6, R6, 0xff, RZ, 0xc0, !PT ;  /* 0x000000ff06067812 */ /* 0x000fe400078ec0ff */
[----:B------:R-:W-:-:S02]  /*43f0*/  LOP3.LUT R9, R9, 0xff, RZ, 0xc0, !PT ;  /* 0x000000ff09097812 */ /* 0x000fc400078ec0ff */
[----:B---3--:R-:W-:Y:S01]  /*4400*/  LOP3.LUT R8, R14, 0xff, RZ, 0xc0, !PT ;  /* 0x000000ff0e087812 */ /* 0x008fe200078ec0ff */
[----:B------:R-:W3:Y:S01]  /*4410*/  I2F.F16 R19, R19 ;  /* 0x0000001300137306 */ /* 0x000ee20000200c00 */
[----:B------:R-:W-:Y:S02]  /*4420*/  LOP3.LUT R10, R10, 0xff, RZ, 0xc0, !PT ;  /* 0x000000ff0a0a7812 */ /* 0x000fe400078ec0ff */
        /* <DEDUP_REMOVED lines=29> */
[----:B--2---:R-:W-:Y:S01]  /*4600*/  IMAD.WIDE R28, R29, 0x4, R50 ;  /* 0x000000041d1c7825 */ /* 0x004fe200078e0232 */
[----:B-1-34-:R-:W-:Y:S06]  /*4610*/  BRA.U !UP1, `(.L_x_4304) ;  /* 0x0000000509687547 */ /* 0x01afec000b800000 */
[----:B------:R-:W1:Y:S01]  /*4620*/  LDS.64 R8, [UR10+0x20] ;  /* 0x0000200aff087984 */ /* 0x000e620008000a00 */
[----:B------:R-:W-:Y:S02]  /*4630*/  HADD2.F32 R51, -RZ, R22.H0_H0 ;  /* 0x20000016ff337230 */ /* 0x000fe40000004100 */
[----:B0-----:R-:W-:Y:S01]  /*4640*/  HADD2.F32 R50, -RZ, R27.H0_H0 ;  /* 0x2000001bff327230 */ /* 0x001fe20000004100 */
[----:B------:R-:W0:Y:S01]  /*4650*/  LDS.64 R10, [UR10+0x28] ;  /* 0x0000280aff0a7984 */ /* 0x000e220008000a00 */
[----:B------:R-:W-:Y:S02]  /*4660*/  HADD2.F32 R55, -RZ, R32.H0_H0 ;  /* 0x20000020ff377230 */ /* 0x000fe40000004100 */
[----:B------:R-:W-:Y:S02]  /*4670*/  HADD2.F32 R56, -RZ, R25.H0_H0 ;  /* 0x20000019ff387230 */ /* 0x000fe40000004100 */
[--C-:B-1----:R-:W-:Y:S02]  /*4680*/  HADD2.F32 R6, -RZ, R8.reuse.H0_H0 ;  /* 0x20000008ff067230 */ /* 0x102fe40000004100 */
[----:B------:R-:W-:-:S02]  /*4690*/  HADD2.F32 R45, -RZ, R8.H1_H1 ;  /* 0x30000008ff2d7230 */ /* 0x000fc40000004100 */
[----:B------:R-:W-:Y:S02]  /*46a0*/  HADD2.F32 R8, -RZ, R30.H0_H0 ;  /* 0x2000001eff087230 */ /* 0x000fe40000004100 */
        /* <DEDUP_REMOVED lines=81> */
.L_x_4304:
[----:B------:R-:W-:Y:S05]  /*4bc0*/  BRA.U UP0, `(.L_x_4305) ;  /* 0x0000000500687547 */ /* 0x000fea000b800000 */
        /* <DEDUP_REMOVED lines=44> */
[----:B0-----:R-:W-:-:S02]  /*4e90*/  HADD2.F32 R9, -RZ, R10.H0_H0 ;  /* 0x2000000aff097230 */ /* 0x001fc40000004100 */
        /* <DEDUP_REMOVED lines=45> */
.L_x_4305:
[----:B------:R-:W2:Y:S01]  /*5170*/  LDG.E.128.CONSTANT R8, desc[UR14][R28.64] ;  /* 0x0000000e1c087981 */ /* 0x000ea2000c1e9d00 */
[----:B------:R-:W-:-:S05]  /*5180*/  MOV R53, UR17 ;  /* 0x0000001100357c02 */ /* 0x000fca0008000f00 */
[----:B------:R-:W-:-:S05]  /*5190*/  IMAD.WIDE R52, R53, 0x4, R28 ;  /* 0x0000000435347825 */ /* 0x000fca00078e021c */
[----:B0-----:R-:W3:Y:S01]  /*51a0*/  LDG.E.128.CONSTANT R12, desc[UR14][R52.64] ;  /* 0x0000000e340c7981 */ /* 0x001ee2000c1e9d00 */
[----:B------:R-:W-:Y:S01]  /*51b0*/  UIADD3 UR4, UPT, UPT, UR10, 0x40, URZ ;  /* 0x000000400a047890 */ /* 0x000fe2000fffe0ff */
        /* <DEDUP_REMOVED lines=23> */
[----:B------:R-:W-:Y:S01]  /*5330*/  IADD3 R9, PT, PT, R9, -0x80, RZ ;  /* 0xffffff8009097810 */ /* 0x000fe20007ffe0ff */
[----:B------:R3:W0:Y:S01]  /*5340*/  I2F.F16 R27, R8 ;  /* 0x00000008001b7306 */ /* 0x0006220000200c00 */
[----:B----4-:R-:W-:Y:S02]  /*5350*/  LOP3.LUT R6, R29, 0xff, RZ, 0xc0, !PT ;  /* 0x000000ff1d067812 */ /* 0x010fe400078ec0ff */
[----:B------:R-:W-:Y:S02]  /*5360*/  SHF.R.U32.HI R10, RZ, 0x10, R10 ;  /* 0x00000010ff0a7819 */ /* 0x000fe4000001160a */
        /* <DEDUP_REMOVED lines=11> */
[----:B------:R-:W-:Y:S01]  /*5420*/  LOP3.LUT R10, R10, 0xff, RZ, 0xc0, !PT ;  /* 0x000000ff0a0a7812 */ /* 0x000fe200078ec0ff */
[----:B------:R-:W0:Y:S01]  /*5430*/  I2F.F16 R30, R30 ;  /* 0x0000001e001e7306 */ /* 0x000e220000200c00 */
[----:B------:R-:W-:Y:S02]  /*5440*/  IADD3 R34, PT, PT, R8, -0x80, RZ ;  /* 0xffffff8008227810 */ /* 0x000fe40007ffe0ff */
[----:B----4-:R-:W-:Y:S02]  /*5450*/  LOP3.LUT R9, R15, 0xff, RZ, 0xc0, !PT ;  /* 0x000000ff0f097812 */ /* 0x010fe400078ec0ff */
[----:B------:R-:W-:-:S02]  /*5460*/  SHF.R.U32.HI R8, RZ, 0x8, R12 ;  /* 0x00000008ff087819 */ /* 0x000fc4000001160c */
[----:B------:R-:W-:Y:S01]  /*5470*/  IADD3 R20, PT, PT, R16, -0x80, RZ ;  /* 0xffffff8010147810 */ /* 0x000fe20007ffe0ff */
[----:B------:R4:W0:Y:S01]  /*5480*/  I2F.F16 R36, R6 ;  /* 0x0000000600247306 */ /* 0x0008220000200c00 */
[----:B------:R-:W-:Y:S02]  /*5490*/  IADD3 R7, PT, PT, R7, -0x80, RZ ;  /* 0xffffff8007077810 */ /* 0x000fe40007ffe0ff */
[----:B------:R-:W-:Y:S02]  /*54a0*/  LOP3.LUT R16, R11, 0xff, RZ, 0xc0, !PT ;  /* 0x000000ff0b107812 */ /* 0x000fe400078ec0ff */
[----:B------:R-:W-:Y:S02]  /*54b0*/  IADD3 R10, PT, PT, R10, -0x80, RZ ;  /* 0xffffff800a0a7810 */ /* 0x000fe40007ffe0ff */
[----:B------:R-:W-:Y:S01]  /*54c0*/  IADD3 R9, PT, PT, R9, -0x80, RZ ;  /* 0xffffff8009097810 */ /* 0x000fe20007ffe0ff */
[----:B------:R5:W0:Y:S01]  /*54d0*/  I2F.F16 R21, R7 ;  /* 0x0000000700157306 */ /* 0x000a220000200c00 */
[----:B----4-:R-:W-:-:S02]  /*54e0*/  SHF.R.U32.HI R6, RZ, 0x8, R13 ;  /* 0x00000008ff067819 */ /* 0x010fc4000001160d */
[----:B------:R-:W-:Y:S02]  /*54f0*/  LOP3.LUT R8, R8, 0xff, RZ, 0xc0, !PT ;  /* 0x000000ff08087812 */ /* 0x000fe400078ec0ff */
[----:B------:R-:W-:Y:S02]  /*5500*/  LOP3.LUT R6, R6, 0xff, RZ, 0xc0, !PT ;  /* 0x000000ff06067812 */ /* 0x000fe400078ec0ff */
[----:B------:R-:W-:Y:S01]  /*5510*/  LEA.HI R18, R12, 0xffffff80, RZ, 0x8 ;  /* 0xffffff800c127811 */ /* 0x000fe200078f40ff */
[----:B------:R-:W4:Y:S01]  /*5520*/  I2F.F16 R31, R10 ;  /* 0x0000000a001f7306 */ /* 0x000f220000200c00 */
[----:B------:R-:W-:Y:S02]  /*5530*/  LEA.HI R17, R13, 0xffffff80, RZ, 0x8 ;  /* 0xffffff800d117811 */ /* 0x000fe400078f40ff */
[----:B------:R-:W-:Y:S02]  /*5540*/  IADD3 R19, PT, PT, R16, -0x80, RZ ;  /* 0xffffff8010137810 */ /* 0x000fe40007ffe0ff */
[----:B------:R-:W-:-:S02]  /*5550*/  SHF.R.U32.HI R12, RZ, 0x10, R12 ;  /* 0x00000010ff0c7819 */ /* 0x000fc4000001160c */
[----:B------:R-:W-:Y:S01]  /*5560*/  SHF.R.U32.HI R13, RZ, 0x10, R13 ;  /* 0x00000010ff0d7819 */ /* 0x000fe2000001160d */
[----:B------:R1:W0:Y:S01]  /*5570*/  I2F.F16 R33, R9 ;  /* 0x0000000900217306 */ /* 0x0002220000200c00 */
[----:B------:R-:W-:Y:S02]  /*5580*/  LEA.HI R16, R14, 0xffffff80, RZ, 0x8 ;  /* 0xffffff800e107811 */ /* 0x000fe400078f40ff */
[----:B-----5:R-:W-:Y:S02]  /*5590*/  LEA.HI R7, R15, 0xffffff80, RZ, 0x8 ;  /* 0xffffff800f077811 */ /* 0x020fe400078f40ff */
[----:B------:R-:W-:Y:S02]  /*55a0*/  IADD3 R8, PT, PT, R8, -0x80, RZ ;  /* 0xffffff8008087810 */ /* 0x000fe40007ffe0ff */
[----:B------:R-:W-:Y:S01]  /*55b0*/  IADD3 R6, PT, PT, R6, -0x80, RZ ;  /* 0xffffff8006067810 */ /* 0x000fe20007ffe0ff */
[----:B------:R-:W0:Y:S01]  /*55c0*/  I2F.F16 R20, R20 ;  /* 0x0000001400147306 */ /* 0x000e220000200c00 */
[----:B-1----:R-:W-:-:S02]  /*55d0*/  SHF.R.U32.HI R9, RZ, 0x8, R14 ;  /* 0x00000008ff097819 */ /* 0x002fc4000001160e */
[--C-:B------:R-:W-:Y:S02]  /*55e0*/  SHF.R.U32.HI R10, RZ, 0x8, R15.reuse ;  /* 0x00000008ff0a7819 */ /* 0x100fe4000001160f */
[----:B------:R-:W-:Y:S02]  /*55f0*/  SHF.R.U32.HI R14, RZ, 0x10, R14 ;  /* 0x00000010ff0e7819 */ /* 0x000fe4000001160e */
[----:B------:R-:W-:Y:S01]  /*5600*/  SHF.R.U32.HI R15, RZ, 0x10, R15 ;  /* 0x00000010ff0f7819 */ /* 0x000fe2000001160f */
[----:B------:R1:W0:Y:S01]  /*5610*/  I2F.F16 R39, R8 ;  /* 0x0000000800277306 */ /* 0x0002220000200c00 */
[----:B------:R-:W-:Y:S02]  /*5620*/  LOP3.LUT R12, R12, 0xff, RZ, 0xc0, !PT ;  /* 0x000000ff0c0c7812 */ /* 0x000fe400078ec0ff */
[----:B------:R-:W-:Y:S02]  /*5630*/  LOP3.LUT R13, R13, 0xff, RZ, 0xc0, !PT ;  /* 0x000000ff0d0d7812 */ /* 0x000fe400078ec0ff */
[----:B------:R-:W-:-:S02]  /*5640*/  LOP3.LUT R9, R9, 0xff, RZ, 0xc0, !PT ;  /* 0x000000ff09097812 */ /* 0x000fc400078ec0ff */
[----:B------:R-:W-:Y:S01]  /*5650*/  LOP3.LUT R10, R10, 0xff, RZ, 0xc0, !PT ;  /* 0x000000ff0a0a7812 */ /* 0x000fe200078ec0ff */
[----:B------:R5:W0:Y:S01]  /*5660*/  I2F.F16 R40, R6 ;  /* 0x0000000600287306 */ /* 0x000a220000200c00 */
[----:B-1----:R-:W-:Y:S02]  /*5670*/  LOP3.LUT R8, R14, 0xff, RZ, 0xc0, !PT ;  /* 0x000000ff0e087812 */ /* 0x002fe400078ec0ff */
[----:B------:R-:W-:Y:S02]  /*5680*/  LEA.HI R23, R11, 0xffffff80, RZ, 0x8 ;  /* 0xffffff800b177811 */ /* 0x000fe400078f40ff */
[----:B------:R-:W-:Y:S02]  /*5690*/  SHF.R.U32.HI R11, RZ, 0x10, R11 ;  /* 0x00000010ff0b7819 */ /* 0x000fe4000001160b */
[----:B------:R-:W-:Y:S01]  /*56a0*/  IADD3 R12, PT, PT, R12, -0x80, RZ ;  /* 0xffffff800c0c7810 */ /* 0x000fe20007ffe0ff */
[----:B------:R-:W1:Y:S01]  /*56b0*/  I2F.F16 R19, R19 ;  /* 0x0000001300137306 */ /* 0x000e620000200c00 */
[----:B-----5:R-:W-:-:S02]  /*56c0*/  LOP3.LUT R6, R15, 0xff, RZ, 0xc0, !PT ;  /* 0x000000ff0f067812 */ /* 0x020fc400078ec0ff */
        /* <DEDUP_REMOVED lines=116> */
.L_x_4306:
[----:B------:R-:W-:Y:S01]  /*5e10*/  UMOV UR6, UR8 ;  /* 0x0000000800067c82 */ /* 0x000fe20008000000 */
        /* <DEDUP_REMOVED lines=91> */
.L_x_4299:
        /* <DEDUP_REMOVED lines=8> */
[----:B------:R-:W-:Y:S02]  /*6450*/  USEL UR7, UR7, UR19, UP0 ;  /* 0x0000001307077287 */ /* 0x000fe40008000000 */
[----:B------:R-:W-:-:S10]  /*6460*/  UIADD3 UR4, UPT, UPT, UR4, 0x40, URZ ;  /* 0x0000004004047890 */ /* 0x000fd4000fffe0ff */
[----:B------:R-:W-:Y:S01]  /*6470*/  VOTEU.ANY UP0, P0 ;  /* 0x0000000000ff7886 */ /* 0x000fe20000000100 */
[----:B------:R-:W-:-:S11]  /*6480*/  UISETP.EQ.OR UP0, UPT, UR5, 0x1, !UP0 ;  /* 0x000000010500788c */ /* 0x000fd6000c702670 */
.L_x_4312:
[----:B0-----:R-:W-:Y:S01]  /*6490*/  MOV R17, UR17 ;  /* 0x0000001100117c02 */ /* 0x001fe20008000f00 */
[----:B------:R-:W2:Y:S01]  /*64a0*/  LDG.E.128.CONSTANT R8, desc[UR14][R52.64] ;  /* 0x0000000e34087981 */ /* 0x000ea2000c1e9d00 */
[----:B------:R-:W-:-:S03]  /*64b0*/  MOV R21, UR17 ;  /* 0x0000001100157c02 */ /* 0x000fc60008000f00 */
[----:B------:R-:W-:-:S04]  /*64c0*/  IMAD.WIDE R16, R17, 0x4, R52 ;  /* 0x0000000411107825 */ /* 0x000fc800078e0234 */
[----:B------:R-:W-:Y:S02]  /*64d0*/  IMAD.WIDE R20, R21, 0x4, R16 ;  /* 0x0000000415147825 */ /* 0x000fe400078e0210 */
[----:B------:R-:W3:Y:S04]  /*64e0*/  LDG.E.128.CONSTANT R16, desc[UR14][R16.64] ;  /* 0x0000000e10107981 */ /* 0x000ee8000c1e9d00 */
[----:B-----5:R0:W4:Y:S01]  /*64f0*/  LDG.E.128.CONSTANT R12, desc[UR14][R20.64] ;  /* 0x0000000e140c7981 */ /* 0x020122000c1e9d00 */
[----:B------:R-:W-:-:S05]  /*6500*/  MOV R51, UR17 ;  /* 0x0000001100337c02 */ /* 0x000fca0008000f00 */
[----:B------:R-:W-:Y:S01]  /*6510*/  IMAD.WIDE R50, R51, 0x4, R20 ;  /* 0x0000000433327825 */ /* 0x000fe200078e0214 */
[----:B------:R-:W-:Y:S01]  /*6520*/  UISETP.NE.AND UP1, UPT, UR20, URZ, UPT ;  /* 0x000000ff1400728c */ /* 0x000fe2000bf25270 */
[----:B--2---:R-:W-:Y:S02]  /*6530*/  SHF.R.U32.HI R22, RZ, 0xc, R8 ;  /* 0x0000000cff167819 */ /* 0x004fe40000011608 */
[----:B0-----:R-:W-:Y:S02]  /*6540*/  SHF.R.U32.HI R20, RZ, 0xc, R10 ;  /* 0x0000000cff147819 */ /* 0x001fe4000001160a */
[----:B------:R-:W-:Y:S02]  /*6550*/  SHF.R.U32.HI R27, RZ, 0xc, R9 ;  /* 0x0000000cff1b7819 */ /* 0x000fe40000011609 */
[----:B------:R-:W-:Y:S02]  /*6560*/  LOP3.LUT R22, R22, 0xf000f, RZ, 0xc0, !PT ;  /* 0x000f000f16167812 */ /* 0x000fe400078ec0ff */
[----:B------:R-:W-:-:S02]  /*6570*/  LOP3.LUT R20, R20, 0xf000f, RZ, 0xc0, !PT ;  /* 0x000f000f14147812 */ /* 0x000fc400078ec0ff */
[----:B------:R-:W-:Y:S02]  /*6580*/  LOP3.LUT R7, R8, 0x3f003f, RZ, 0xc0, !PT ;  /* 0x003f003f08077812 */ /* 0x000fe400078ec0ff */
[----:B------:R-:W-:Y:S02]  /*6590*/  SHF.R.U32.HI R6, RZ, 0x6, R8 ;  /* 0x00000006ff067819 */ /* 0x000fe40000011608 */
[----:B----4-:R-:W-:Y:S02]  /*65a0*/  SHF.R.U32.HI R31, RZ, 0x8, R12 ;  /* 0x00000008ff1f7819 */ /* 0x010fe4000001160c */
[----:B------:R-:W-:Y:S02]  /*65b0*/  SHF.R.U32.HI R35, RZ, 0x8, R14 ;  /* 0x00000008ff237819 */ /* 0x000fe4000001160e */
[----:B------:R-:W-:Y:S02]  /*65c0*/  LOP3.LUT R44, R9, 0x3f003f, RZ, 0xc0, !PT ;  /* 0x003f003f092c7812 */ /* 0x000fe400078ec0ff */
[----:B------:R-:W-:-:S02]  /*65d0*/  SHF.R.U32.HI R8, RZ, 0x6, R9 ;  /* 0x00000006ff087819 */ /* 0x000fc40000011609 */
[----:B------:R-:W-:Y:S02]  /*65e0*/  LOP3.LUT R23, R12, 0x3f003f, RZ, 0xc0, !PT ;  /* 0x003f003f0c177812 */ /* 0x000fe400078ec0ff */
[--C-:B------:R-:W-:Y:S02]  /*65f0*/  SHF.R.U32.HI R32, RZ, 0x6, R12.reuse ;  /* 0x00000006ff207819 */ /* 0x100fe4000001160c */
[----:B------:R-:W-:Y:S02]  /*6600*/  SHF.R.U32.HI R39, RZ, 0xa, R12 ;  /* 0x0000000aff277819 */ /* 0x000fe4000001160c */
[----:B------:R-:W-:Y:S02]  /*6610*/  LOP3.LUT R45, R10, 0x3f003f, RZ, 0xc0, !PT ;  /* 0x003f003f0a2d7812 */ /* 0x000fe400078ec0ff */
[----:B------:R-:W-:Y:S02]  /*6620*/  SHF.R.U32.HI R9, RZ, 0x6, R10 ;  /* 0x00000006ff097819 */ /* 0x000fe4000001160a */
[----:B------:R-:W-:-:S02]  /*6630*/  LOP3.LUT R12, R27, 0xf000f, RZ, 0xc0, !PT ;  /* 0x000f000f1b0c7812 */ /* 0x000fc400078ec0ff */
[----:B------:R-:W-:Y:S02]  /*6640*/  LOP3.LUT R31, R22, 0x300030, R31, 0xf8, !PT ;  /* 0x00300030161f7812 */ /* 0x000fe400078ef81f */
[----:B------:R-:W-:Y:S02]  /*6650*/  LOP3.LUT R35, R20, 0x300030, R35, 0xf8, !PT ;  /* 0x0030003014237812 */ /* 0x000fe400078ef823 */
[----:B------:R-:W-:Y:S02]  /*6660*/  LOP3.LUT R52, R11, 0x3f003f, RZ, 0xc0, !PT ;  /* 0x003f003f0b347812 */ /* 0x000fe400078ec0ff */
[----:B------:R-:W-:Y:S02]  /*6670*/  SHF.R.U32.HI R10, RZ, 0x6, R11 ;  /* 0x00000006ff0a7819 */ /* 0x000fe4000001160b */
        /* <DEDUP_REMOVED lines=30> */
[----:B------:R-:W-:Y:S02]  /*6860*/  LOP3.LUT R33, R12, 0x300030, R33, 0xf8, !PT ;  /* 0x003000300c217812 */ /* 0x000fe400078ef821 */
        /* <DEDUP_REMOVED lines=125> */
.L_x_4308:
[----:B------:R-:W-:Y:S05]  /*7040*/  BRA.U UP0, `(.L_x_4309) ;  /* 0x0000000100b07547 */ /* 0x000fea000b800000 */
        /* <DEDUP_REMOVED lines=44> */
.L_x_4309:
[----:B------:R-:W-:Y:S01]  /*7310*/  MOV R17, UR17 ;  /* 0x0000001100117c02 */ /* 0x000fe20008000f00 */
[----:B------:R-:W2:Y:S01]  /*7320*/  LDG.E.128.CONSTANT R8, desc[UR14][R50.64] ;  /* 0x0000000e32087981 */ /* 0x000ea2000c1e9d00 */
[----:B------:R-:W-:-:S03]  /*7330*/  MOV R53, UR17 ;  /* 0x0000001100357c02 */ /* 0x000fc60008000f00 */
        /* <DEDUP_REMOVED lines=8> */
[----:B------:R-:W-:Y:S02]  /*73c0*/  SHF.R.U32.HI R7, RZ, 0x6, R8 ;  /* 0x00000006ff077819 */ /* 0x000fe40000011608 */
[--C-:B------:R-:W-:Y:S02]  /*73d0*/  SHF.R.U32.HI R24, RZ, 0xc, R9.reuse ;  /* 0x0000000cff187819 */ /* 0x100fe40000011609 */
[----:B------:R-:W-:Y:S02]  /*73e0*/  LOP3.LUT R21, R9, 0x3f003f, RZ, 0xc0, !PT ;  /* 0x003f003f09157812 */ /* 0x000fe400078ec0ff */
[----:B------:R-:W-:Y:S02]  /*73f0*/  SHF.R.U32.HI R8, RZ, 0x6, R9 ;  /* 0x00000006ff087819 */ /* 0x000fe40000011609 */
[----:B----4-:R-:W-:-:S02]  /*7400*/  SHF.R.U32.HI R34, RZ, 0x8, R12 ;  /* 0x00000008ff227819 */ /* 0x010fc4000001160c */
        /* <DEDUP_REMOVED lines=10> */
[----:B------:R-:W-:Y:S02]  /*74b0*/  SHF.R.U32.HI R10, RZ, 0x6, R11 ;  /* 0x00000006ff0a7819 */ /* 0x000fe4000001160b */
[----:B------:R-:W-:-:S02]  /*74c0*/  LOP3.LUT R26, R12, 0x3f003f, RZ, 0xc0, !PT ;  /* 0x003f003f0c1a7812 */ /* 0x000fc400078ec0ff */
[--C-:B------:R-:W-:Y:S02]  /*74d0*/  SHF.R.U32.HI R35, RZ, 0x6, R12.reuse ;  /* 0x00000006ff237819 */ /* 0x100fe4000001160c */
[----:B------:R-:W-:Y:S02]  /*74e0*/  SHF.R.U32.HI R42, RZ, 0xa, R12 ;  /* 0x0000000aff2a7819 */ /* 0x000fe4000001160c */
[----:B------:R-:W-:Y:S02]  /*74f0*/  LOP3.LUT R13, R30, 0xf000f, RZ, 0xc0, !PT ;  /* 0x000f000f1e0d7812 */ /* 0x000fe400078ec0ff */
[----:B------:R-:W-:Y:S02]  /*7500*/  LOP3.LUT R11, R24, 0xf000f, RZ, 0xc0, !PT ;  /* 0x000f000f180b7812 */ /* 0x000fe400078ec0ff */
[----:B---3--:R-:W-:Y:S02]  /*7510*/  LOP3.LUT R12, R16, 0x3f003f, RZ, 0xc0, !PT ;  /* 0x003f003f100c7812 */ /* 0x008fe400078ec0ff */
[----:B------:R-:W-:-:S02]  /*7520*/  SHF.R.U32.HI R30, RZ, 0x6, R16 ;  /* 0x00000006ff1e7819 */ /* 0x000fc40000011610 */
[----:B------:R-:W-:Y:S02]  /*7530*/  LOP3.LUT R34, R23, 0x300030, R34, 0xf8, !PT ;  /* 0x0030003017227812 */ /* 0x000fe400078ef822 */
[----:B------:R-:W-:Y:S02]  /*7540*/  SHF.R.U32.HI R16, RZ, 0xc, R16 ;  /* 0x0000000cff107819 */ /* 0x000fe40000011610 */
[----:B------:R-:W-:Y:S02]  /*7550*/  SHF.R.U32.HI R40, RZ, 0x8, R15 ;  /* 0x00000008ff287819 */ /* 0x000fe4000001160f */
[----:B------:R-:W-:Y:S02]  /*7560*/  LOP3.LUT R38, R25, 0x300030, R38, 0xf8, !PT ;  /* 0x0030003019267812 */ /* 0x000fe400078ef826 */
        /* <DEDUP_REMOVED lines=8> */
[----:B------:R-:W-:Y:S02]  /*75f0*/  LOP3.LUT R36, R11, 0x300030, R36, 0xf8, !PT ;  /* 0x003000300b247812 */ /* 0x000fe400078ef824 */
[----:B------:R-:W-:Y:S02]  /*7600*/  SHF.R.U32.HI R19, RZ, 0xc, R19 ;  /* 0x0000000cff137819 */ /* 0x000fe40000011613 */
[----:B------:R-:W-:Y:S02]  /*7610*/  LOP3.LUT R11, R16, 0xf000f, RZ, 0xc0, !PT ;  /* 0x000f000f100b7812 */ /* 0x000fe400078ec0ff */
[----:B------:R-:W-:Y:S02]  /*7620*/  LOP3.LUT R28, R14, 0x3f003f, RZ, 0xc0, !PT ;  /* 0x003f003f0e1c7812 */ /* 0x000fe400078ec0ff */
[--C-:B------:R-:W-:Y:S02]  /*7630*/  SHF.R.U32.HI R39, RZ, 0x6, R14.reuse ;  /* 0x00000006ff277819 */ /* 0x100fe4000001160e */
[----:B------:R-:W-:-:S02]  /*7640*/  SHF.R.U32.HI R44, RZ, 0xa, R14 ;  /* 0x0000000aff2c7819 */ /* 0x000fc4000001160e */
[----:B------:R-:W-:Y:S02]  /*7650*/  LOP3.LUT R40, R13, 0x300030, R40, 0xf8, !PT ;  /* 0x003000300d287812 */ /* 0x000fe400078ef828 */
[----:B------:R-:W-:Y:S02]  /*7660*/  LOP3.LUT R14, R17, 0xf000f, RZ, 0xc0, !PT ;  /* 0x000f000f110e7812 */ /* 0x000fe400078ec0ff */
[----:B------:R-:W-:Y:S02]  /*7670*/  LOP3.LUT R13, R18, 0xf000f, RZ, 0xc0, !PT ;  /* 0x000f000f120d7812 */ /* 0x000fe400078ec0ff */
[--C-:B------:R-:W-:Y:S02]  /*7680*/  SHF.R.U32.HI R41, RZ, 0x6, R15.reuse ;  /* 0x00000006ff297819 */ /* 0x100fe4000001160f */
[----:B------:R-:W-:Y:S02]  /*7690*/  SHF.R.U32.HI R45, RZ, 0xa, R15 ;  /* 0x0000000aff2d7819 */ /* 0x000fe4000001160f */
[----:B------:R-:W-:-:S02]  /*76a0*/  LOP3.LUT R16, R19, 0xf000f, RZ, 0xc0, !PT ;  /* 0x000f000f13107812 */ /* 0x000fc400078ec0ff */
[----:B------:R-:W-:Y:S02]  /*76b0*/  LOP3.LUT R42, R11, 0x300030, R42, 0xf8, !PT ;  /* 0x003000300b2a7812 */ /* 0x000fe400078ef82a */
[----:B------:R-:W-:Y:S02]  /*76c0*/  LOP3.LUT R11, R7, 0x3f003f, RZ, 0xc0, !PT ;  /* 0x003f003f070b7812 */ /* 0x000fe400078ec0ff */
[----:B------:R-:W-:Y:S02]  /*76d0*/  LOP3.LUT R43, R14, 0x300030, R43, 0xf8, !PT ;  /* 0x003000300e2b7812 */ /* 0x000fe400078ef82b */
[----:B------:R-:W-:Y:S02]  /*76e0*/  LOP3.LUT R44, R13, 0x300030, R44, 0xf8, !PT ;  /* 0x003000300d2c7812 */ /* 0x000fe400078ef82c */
        /* <DEDUP_REMOVED lines=122> */
.L_x_4310:
        /* <DEDUP_REMOVED lines=19> */
[----:B------:R-:W-:Y:S02]  /*7fc0*/  HFMA2 R13, R33, R15, R13 ;  /* 0x0000000f210d7231 */ /* 0x000fe4000000000d */
[----:B------:R-:W-:-:S02]  /*7fd0*/  HFMA2 R7, R37, R17, R7 ;  /* 0x0000001125077231 */ /* 0x000fc40000000007 */
[----:B------:R-:W-:Y:S02]  /*7fe0*/  HFMA2 R13, R29, R16, R13 ;  /* 0x000000101d0d7231 */ /* 0x000fe4000000000d */
        /* <DEDUP_REMOVED lines=23> */
.L_x_4311:
[----:B------:R-:W-:Y:S01]  /*8160*/  UIADD3 UR6, UPT, UPT, UR6, 0x20, URZ ;  /* 0x0000002006067890 */ /* 0x000fe2000fffe0ff */
[----:B------:R-:W-:Y:S01]  /*8170*/  MOV R7, UR17 ;  /* 0x0000001100077c02 */ /* 0x000fe20008000f00 */
[----:B------:R-:W-:Y:S02]  /*8180*/  UIADD3 UR4, UPT, UPT, UR4, 0x40, URZ ;  /* 0x0000004004047890 */ /* 0x000fe4000fffe0ff */
[----:B------:R-:W-:Y:S02]  /*8190*/  UISETP.GE.AND UP1, UPT, UR6, UR7, UPT ;  /* 0x000000070600728c */ /* 0x000fe4000bf26270 */
[----:B------:R-:W-:-:S07]  /*81a0*/  IMAD.WIDE R52, R7, 0x4, R52 ;  /* 0x0000000407347825 */ /* 0x000fce00078e0234 */
[----:B------:R-:W-:Y:S05]  /*81b0*/  BRA.U !UP1, `(.L_x_4312) ;  /* 0xffffffe109b47547 */ /* 0x000fea000b83ffff */
.L_x_4307:
[----:B------:R-:W0:Y:S01]  /*81c0*/  S2R R0, SR_CTAID.X ;  /* 0x0000000000007919 */ /* 0x000e220000002500 */
[----:B------:R-:W1:Y:S01]  /*81d0*/  S2UR UR4, SR_CTAID.Y ;  /* 0x00000000000479c3 */ /* 0x000e620000002600 */
[----:B------:R-:W-:Y:S01]  /*81e0*/  HMUL2 R9, R5, UR20.H0_H0 ;  /* 0x2000001405097c32 */ /* 0x000fe20008000000 */
[----:B------:R-:W0:Y:S06]  /*81f0*/  S2R R7, SR_TID.X ;  /* 0x0000000000077919 */ /* 0x000e2c0000002100 */
[----:B------:R-:W2:Y:S01]  /*8200*/  LDC.64 R2, c[0x0][0x3a0] ;  /* 0x0000e800ff027b82 */ /* 0x000ea20000000a00 */
[----:B-1----:R-:W-:Y:S01]  /*8210*/  UIMAD UR4, UR4, UR17, URZ ;  /* 0x00000011040472a4 */ /* 0x002fe2000f8e02ff */
[----:B0-----:R-:W-:-:S05]  /*8220*/  LEA R0, R0, R7, 0x5 ;  /* 0x0000000700007211 */ /* 0x001fca00078e28ff */
[----:B------:R-:W-:-:S04]  /*8230*/  LEA R0, R0, UR4, 0x1 ;  /* 0x0000000400007c11 */ /* 0x000fc8000f8e08ff */
[----:B------:R-:W-:-:S05]  /*8240*/  SHF.L.U32 R7, R0, 0x1, RZ ;  /* 0x0000000100077819 */ /* 0x000fca00000006ff */
[----:B--2---:R-:W-:-:S05]  /*8250*/  IMAD.WIDE R4, R7, 0x2, R2 ;  /* 0x0000000207047825 */ /* 0x004fca00078e0202 */
        /* <DEDUP_REMOVED lines=9> */
.L_x_4316:
[----:B------:R-:W0:Y:S02]  /*82f0*/  LDS R2, [R0] ;  /* 0x0000000000027984 */ /* 0x000e240000000800 */
[----:B0-----:R-:W-:-:S05]  /*8300*/  HADD2 R3, R2, R9 ;  /* 0x0000000902037230 */ /* 0x001fca0000000000 */
[----:B------:R-:W0:Y:S02]  /*8310*/  ATOMS.CAST.SPIN P0, [R0], R2, R3 ;  /* 0x000000020000758d */ /* 0x000e240001800003 */
[----:B0-----:R-:W-:Y:S05]  /*8320*/  @!P0 BRA `(.L_x_4316) ;  /* 0xfffffffc00f08947 */ /* 0x001fea000383ffff */
[----:B------:R-:W-:Y:S05]  /*8330*/  BRA `(.L_x_4314) ;  /* 0x00000000000c7947 */ /* 0x000fea0003800000 */
.L_x_4315:
[----:B------:R-:W2:Y:S02]  /*8340*/  LD.E R0, desc[UR14][R4.64] ;  /* 0x0000000e04007980 */ /* 0x000ea4000c101900 */
[----:B--2---:R-:W-:-:S05]  /*8350*/  IADD3 R3, PT, PT, R9, R0, RZ ;  /* 0x0000000009037210 */ /* 0x004fca0007ffe0ff */
[----:B------:R0:W-:Y:S02]  /*8360*/  ST.E desc[UR14][R4.64], R3 ;  /* 0x0000000304007985 */ /* 0x0001e4000c10190e */
.L_x_4314:
[----:B------:R-:W-:Y:S05]  /*8370*/  BSYNC.RECONVERGENT B0 ;  /* 0x0000000000007941 */ /* 0x000fea0003800200 */
.L_x_4313:
[----:B------:R1:W-:Y:S01]  /*8380*/  ATOM.E.ADD.F16x2.RN.STRONG.GPU P0, RZ, desc[UR14][R4.64+0x4], R7 ;  /* 0x8000040704ff79a2 */ /* 0x0003e2000c10e10e */
[----:B------:R-:W-:Y:S04]  /*8390*/  BSSY.RECONVERGENT B0, `(.L_x_4317) ;  /* 0x000000e000007945 */ /* 0x000fe80003800200 */
[----:B-1----:R-:W-:Y:S05]  /*83a0*/  @P0 BRA `(.L_x_4318) ;  /* 0x0000000000300947 */ /* 0x002fea0003800000 */
[----:B------:R-:W1:Y:S02]  /*83b0*/  QSPC.E.S P0, RZ, [R4+0x4] ;  /* 0x0000040004ff73aa */ /* 0x000e640000000500 */
[----:B-1----:R-:W-:Y:S05]  /*83c0*/  @!P0 BRA `(.L_x_4319) ;  /* 0x00000000001c8947 */ /* 0x002fea0003800000 */
[----:B------:R-:W-:-:S04]  /*83d0*/  MOV R2, R4 ;  /* 0x0000000400027202 */ /* 0x000fc80000000f00 */
[----:B------:R-:W-:-:S07]  /*83e0*/  MOV R0, R2 ;  /* 0x0000000200007202 */ /* 0x000fce0000000f00 */
.L_x_4320:
[----:B------:R-:W0:Y:S02]  /*83f0*/  LDS R2, [R0+0x4] ;  /* 0x0000040000027984 */ /* 0x000e240000000800 */
[----:B0-----:R-:W-:-:S05]  /*8400*/  HFMA2 R3, R2, 1, 1, R7 ;  /* 0x3c003c0002037831 */ /* 0x001fca0000000007 */
[----:B------:R-:W0:Y:S02]  /*8410*/  ATOMS.CAST.SPIN P0, [R0+0x4], R2, R3 ;  /* 0x000004020000758d */ /* 0x000e240001800003 */
[----:B0-----:R-:W-:Y:S05]  /*8420*/  @!P0 BRA `(.L_x_4320) ;  /* 0xfffffffc00f08947 */ /* 0x001fea000383ffff */
[----:B------:R-:W-:Y:S05]  /*8430*/  BRA `(.L_x_4318) ;  /* 0x00000000000c7947 */ /* 0x000fea0003800000 */
.L_x_4319:
[----:B------:R-:W0:Y:S02]  /*8440*/  LD.E R0, desc[UR14][R4.64+0x4] ;  /* 0x0000040e04007980 */ /* 0x000e24000c101900 */
[----:B0-----:R-:W-:-:S05]  /*8450*/  IADD3 R3, PT, PT, R7, R0, RZ ;  /* 0x0000000007037210 */ /* 0x001fca0007ffe0ff */
[----:B------:R1:W-:Y:S02]  /*8460*/  ST.E desc[UR14][R4.64+0x4], R3 ;  /* 0x0000040304007985 */ /* 0x0003e4000c10190e */
.L_x_4318:
[----:B------:R-:W-:Y:S05]  /*8470*/  BSYNC.RECONVERGENT B0 ;  /* 0x0000000000007941 */ /* 0x000fea0003800200 */
.L_x_4317:
        /* <DEDUP_REMOVED lines=13> */
.L_x_4324:
[----:B------:R-:W0:Y:S02]  /*8550*/  LDS R2, [R0] ;  /* 0x0000000000027984 */ /* 0x000e240000000800 */
[----:B0-----:R-:W-:-:S05]  /*8560*/  HADD2 R3, R2, R47 ;  /* 0x0000002f02037230 */ /* 0x001fca0000000000 */
[----:B------:R-:W0:Y:S02]  /*8570*/  ATOMS.CAST.SPIN P0, [R0], R2, R3 ;  /* 0x000000020000758d */ /* 0x000e240001800003 */
[----:B0-----:R-:W-:Y:S05]  /*8580*/  @!P0 BRA `(.L_x_4324) ;  /* 0xfffffffc00f08947 */ /* 0x001fea000383ffff */
[----:B------:R-:W-:Y:S05]  /*8590*/  BRA `(.L_x_4322) ;  /* 0x00000000000c7947 */ /* 0x000fea0003800000 */
.L_x_4323:
[----:B------:R-:W2:Y:S02]  /*85a0*/  LD.E R0, desc[UR14][R4.64] ;  /* 0x0000000e04007980 */ /* 0x000ea4000c101900 */
[----:B--2---:R-:W-:-:S05]  /*85b0*/  IADD3 R3, PT, PT, R47, R0, RZ ;  /* 0x000000002f037210 */ /* 0x004fca0007ffe0ff */
[----:B------:R0:W-:Y:S02]  /*85c0*/  ST.E desc[UR14][R4.64], R3 ;  /* 0x0000000304007985 */ /* 0x0001e4000c10190e */
.L_x_4322:
[----:B------:R-:W-:Y:S05]  /*85d0*/  BSYNC.RECONVERGENT B0 ;  /* 0x0000000000007941 */ /* 0x000fea0003800200 */
.L_x_4321:
[----:B------:R1:W-:Y:S02]  /*85e0*/  ATOM.E.ADD.F16x2.RN.STRONG.GPU P0, RZ, desc[UR14][R4.64+0x4], R49 ;  /* 0x8000043104ff79a2 */ /* 0x0003e4000c10e10e */
[----:B-1----:R-:W-:Y:S05]  /*85f0*/  @P0 EXIT ;  /* 0x000000000000094d */ /* 0x002fea0003800000 */
[----:B------:R-:W1:Y:S02]  /*8600*/  QSPC.E.S P0, RZ, [R4+0x4] ;  /* 0x0000040004ff73aa */ /* 0x000e640000000500 */
[----:B-1----:R-:W-:Y:S05]  /*8610*/  @!P0 BRA `(.L_x_4325) ;  /* 0x00000000001c8947 */ /* 0x002fea0003800000 */
[----:B------:R-:W-:-:S04]  /*8620*/  MOV R2, R4 ;  /* 0x0000000400027202 */ /* 0x000fc80000000f00 */
[----:B------:R-:W-:-:S07]  /*8630*/  MOV R0, R2 ;  /* 0x0000000200007202 */ /* 0x000fce0000000f00 */
.L_x_4326:
[----:B------:R-:W0:Y:S02]  /*8640*/  LDS R2, [R0+0x4] ;  /* 0x0000040000027984 */ /* 0x000e240000000800 */
[----:B0-----:R-:W-:-:S05]  /*8650*/  HFMA2 R3, R2, 1, 1, R49 ;  /* 0x3c003c0002037831 */ /* 0x001fca0000000031 */
[----:B------:R-:W0:Y:S02]  /*8660*/  ATOMS.CAST.SPIN P0, [R0+0x4], R2, R3 ;  /* 0x000004020000758d */ /* 0x000e240001800003 */
[----:B0-----:R-:W-:Y:S05]  /*8670*/  @!P0 BRA `(.L_x_4326) ;  /* 0xfffffffc00f08947 */ /* 0x001fea000383ffff */
[----:B------:R-:W-:Y:S05]  /*8680*/  EXIT ;  /* 0x000000000000794d */ /* 0x000fea0003800000 */
.L_x_4325:
[----:B------:R-:W0:Y:S02]  /*8690*/  LD.E R0, desc[UR14][R4.64+0x4] ;  /* 0x0000040e04007980 */ /* 0x000e24000c101900 */
[----:B0-----:R-:W-:-:S05]  /*86a0*/  IADD3 R3, PT, PT, R49, R0, RZ ;  /* 0x0000000031037210 */ /* 0x001fca0007ffe0ff */
[----:B------:R-:W-:Y:S01]  /*86b0*/  ST.E desc[UR14][R4.64+0x4], R3 ;  /* 0x0000040304007985 */ /* 0x000fe2000c10190e */
[----:B------:R-:W-:Y:S05]  /*86c0*/  EXIT ;  /* 0x000000000000794d */ /* 0x000fea0003800000 */
.L_x_4327:
        /* <DEDUP_REMOVED lines=11> */
.L_x_5342:


//--------------------- .text._Z23gemm_half_q_half_kernelILi2ELi40ELb1ELb1ELi32EEvPK6__halfPKjS4_S2_PS0_iiiiPKtS7_iiiiiibS2_i --------------------------
	.section	.text._Z23gemm_half_q_half_kernelILi2ELi40ELb1ELb1ELi32EEvPK6__halfPKjS4_S2_PS0_iiiiPKtS7_iiiiiibS2_i,"ax",@progbits
	.align	128
        .global         _Z23gemm_half_q_half_kernelILi2ELi40ELb1ELb1ELi32EEvPK6__halfPKjS4_S2_PS0_iiiiPKtS7_iiiiiibS2_i
        .type           _Z23gemm_half_q_half_kernelILi2ELi40ELb1ELb1ELi32EEvPK6__halfPKjS4_S2_PS0_iiiiPKtS7_iiiiiibS2_i,@function
        .size           _Z23gemm_half_q_half_kernelILi2ELi40ELb1ELb1ELi32EEvPK6__halfPKjS4_S2_PS0_iiiiPKtS7_iiiiiibS2_i,(.L_x_5343 - _Z23gemm_half_q_half_kernelILi2ELi40ELb1ELb1ELi32EEvPK6__halfPKjS4_S2_PS0_iiiiPKtS7_iiiiiibS2_i)
        .other          _Z23gemm_half_q_half_kernelILi2ELi40ELb1ELb1ELi32EEvPK6__halfPKjS4_S2_PS0_iiiiPKtS7_iiiiiibS2_i,@"STO_CUDA_ENTRY STV_DEFAULT"
_Z23gemm_half_q_half_kernelILi2ELi40ELb1ELb1ELi32EEvPK6__halfPKjS4_S2_PS0_iiiiPKtS7_iiiiiibS2_i:
.text._Z23gemm_half_q_half_kernelILi2ELi40ELb1ELb1ELi32EEvPK6__halfPKjS4_S2_PS0_iiiiPKtS7_iiiiiibS2_i:
[----:B------:R-:W-:Y:S08]  /*0000*/  LDC R1, c[0x0][0x37c] ;  /* 0x0000df00ff017b82 */ /* 0x000ff00000000800 */
[----:B------:R-:W0:Y:S01]  /*0010*/  S2UR UR16, SR_CTAID.Y ;  /* 0x00000000001079c3 */ /* 0x000e220000002600 */
[----:B------:R-:W1:Y:S01]  /*0020*/  LDCU UR5, c[0x0][0x3a8] ;  /* 0x00007500ff0577ac */ /* 0x000e620008000800 */
[----:B0-----:R-:W-:-:S04]  /*0030*/  USHF.L.U32 UR21, UR16, 0x1, URZ ;  /* 0x0000000110157899 */ /* 0x001fc800080006ff */
[----:B-1----:R-:W-:-:S04]  /*0040*/  UIADD3 UR5, UPT, UPT, -UR21, UR5, URZ ;  /* 0x0000000515057290 */ /* 0x002fc8000fffe1ff */
        /* <DEDUP_REMOVED lines=22> */
[----:B------:R-:W2:Y:S01]  /*01b0*/  LDCU UR9, c[0x0][0x3b0] ;  /* 0x00007600ff0977ac */ /* 0x000ea20008000800 */
[----:B------:R-:W-:Y:S01]  /*01c0*/  PRMT R49, RZ, 0x7610, R49 ;  /* 0x00007610ff317816 */ /* 0x000fe20000000031 */
[----:B------:R-:W-:Y:S01]  /*01d0*/  BSSY.RECONVERGENT B0, `(.L_x_4328) ;  /* 0x00000c3000007945 */ /* 0x000fe20003800200 */
[----:B------:R-:W-:Y:S01]  /*01e0*/  @P1 MOV R3, UR11 ;  /* 0x0000000b00031c02 */ /* 0x000fe20008000f00 */
[----:B------:R-:W-:Y:S02]  /*01f0*/  UMOV UR10, 0x2 ;  /* 0x00000002000a7882 */ /* 0x000fe40000000000 */
[----:B------:R-:W3:Y:S01]  /*0200*/  S2UR UR4, SR_CTAID.X ;  /* 0x00000000000479c3 */ /* 0x000ee20000002500 */
[----:B------:R-:W-:Y:S01]  /*0210*/  USEL UR10, UR10, 0x1, UP0 ;  /* 0x000000010a0a7887 */ /* 0x000fe20008000000 */
[----:B------:R-:W-:Y:S01]  /*0220*/  @P1 PRMT R49, R3, 0x7610, R49 ;  /* 0x0000761003311816 */ /* 0x000fe20000000031 */
        /* <DEDUP_REMOVED lines=19> */
[----:B------:R-:W-:-:S06]  /*0360*/  USHF.L.U32 UR11, UR11, 0x1, URZ ;  /* 0x000000010b0b7899 */ /* 0x000fcc00080006ff */
        /* <DEDUP_REMOVED lines=21> */
.L_x_4333:
        /* <DEDUP_REMOVED lines=32> */
.L_x_4332:
        /* <DEDUP_REMOVED lines=20> */
.L_x_4334:
[----:B------:R-:W-:-:S13]  /*0800*/  ISETP.EQ.AND P1, PT, RZ, UR11, PT ;  /* 0x0000000bff007c0c */ /* 0x000fda000bf22270 */
[----:B------:R-:W-:Y:S05]  /*0810*/  @!P0 BRA P1, `(.L_x_4329) ;  /* 0x0000000400788947 */ /* 0x000fea0000800000 */
.L_x_4331:
        /* <DEDUP_REMOVED lines=12> */
.L_x_4330:
[C---:B------:R-:W-:Y:S01]  /*08e0*/  LEA R6, P0, R2.reuse, UR18, 0x1 ;  /* 0x0000001202067c11 */ /* 0x040fe2000f8008ff */
[----:B------:R-:W0:Y:S03]  /*08f0*/  LDCU.64 UR24, c[0x0][0x380] ;  /* 0x00007000ff1877ac */ /* 0x000e260008000a00 */
[----:B------:R-:W-:-:S05]  /*0900*/  LEA.HI.X R7, R2, UR19, RZ, 0x1, P0 ;  /* 0x0000001302077c11 */ /* 0x000fca00080f0cff */
[----:B------:R1:W5:Y:S01]  /*0910*/  LDG.E.U16.CONSTANT R15, desc[UR14][R6.64] ;  /* 0x0000000e060f7981 */ /* 0x000362000c1e9500 */
[----:B------:R-:W-:Y:S02]  /*0920*/  UIADD3 UR12, UPT, UPT, URZ, -UR10, URZ ;  /* 0x8000000aff0c7290 */ /* 0x000fe4000fffe0ff */
[----:B------:R-:W-:Y:S02]  /*0930*/  UIMAD UR11, UR16, UR9, URZ ;  /* 0x00000009100b72a4 */ /* 0x000fe4000f8e02ff */
[----:B------:R-:W-:Y:S02]  /*0940*/  UISETP.GE.AND UP0, UPT, UR12, URZ, UPT ;  /* 0x000000ff0c00728c */ /* 0x000fe4000bf06270 */
[----:B------:R-:W-:-:S06]  /*0950*/  USHF.L.U32 UR11, UR11, 0x1, URZ ;  /* 0x000000010b0b7899 */ /* 0x000fcc00080006ff */
        /* <DEDUP_REMOVED lines=8> */
.L_x_4337:
        /* <DEDUP_REMOVED lines=32> */
.L_x_4336:
        /* <DEDUP_REMOVED lines=21> */
.L_x_4338:
[----:B------:R-:W-:-:S09]  /*0d30*/  UISETP.NE.OR UP0, UPT, UR12, URZ, UP0 ;  /* 0x000000ff0c00728c */ /* 0x000fd20008705670 */
[----:B------:R-:W-:Y:S05]  /*0d40*/  BRA.U !UP0, `(.L_x_4329) ;  /* 0x00000001082c7547 */ /* 0x000fea000b800000 */
.L_x_4335:
        /* <DEDUP_REMOVED lines=11> */
.L_x_4329:
[----:B------:R-:W-:Y:S05]  /*0e00*/  BSYNC.RECONVERGENT B0 ;  /* 0x0000000000007941 */ /* 0x000fea0003800200 */
.L_x_4328:
        /* <DEDUP_REMOVED lines=12> */
[----:B-----5:R-:W-:Y:S01]  /*0ed0*/  LEA R15, R0, UR11, 0x2 ;  /* 0x0000000b000f7c11 */ /* 0x020fe2000f8e10ff */
[----:B------:R-:W-:Y:S06]  /*0ee0*/  BRA.U UP0, `(.L_x_4340) ;  /* 0x00000001008c7547 */ /* 0x000fec000b800000 */
[----:B------:R-:W-:Y:S02]  /*0ef0*/  UIADD3 UR4, UPT, UPT, URZ, -UR10, URZ ;  /* 0x8000000aff047290 */ /* 0x000fe4000fffe0ff */
[----:B------:R-:W-:Y:S02]  /*0f00*/  UPLOP3.LUT UP0, UPT, UPT, UPT, UPT, 0x80, 0x8 ;  /* 0x000000000008789c */ /* 0x000fe40003f0f070 */
[----:B------:R-:W-:-:S09]  /*0f10*/  UISETP.GT.AND UP1, UPT, UR4, 0x3, UPT ;  /* 0x000000030400788c */ /* 0x000fd2000bf24270 */
[----:B------:R-:W-:Y:S05]  /*0f20*/  BRA.U !UP1, `(.L_x_4341) ;  /* 0x0000000109447547 */ /* 0x000fea000b800000 */
[----:B------:R-:W1:Y:S01]  /*0f30*/  LDC.64 R12, c[0x0][0x3a0] ;  /* 0x0000e800ff0c7b82 */ /* 0x000e620000000a00 */
[----:B------:R-:W-:-:S11]  /*0f40*/  UPLOP3.LUT UP0, UPT, UPT, UPT, UPT, 0x40, 0x4 ;  /* 0x000000000004789c */ /* 0x000fd60003f0e870 */
.L_x_4342:
[C---:B--2---:R-:W-:Y:S01]  /*0f50*/  IADD3 R7, PT, PT, R15.reuse, UR18, RZ ;  /* 0x000000120f077c10 */ /* 0x044fe2000fffe0ff */
[--C-:B01----:R-:W-:Y:S01]  /*0f60*/  IMAD.WIDE R2, R15, 0x2, R12.reuse ;  /* 0x000000020f027825 */ /* 0x103fe200078e020c */
        /* <DEDUP_REMOVED lines=13> */
.L_x_4341:
[----:B------:R-:W-:-:S04]  /*1040*/  UIADD3 UR4, UPT, UPT, URZ, -UR10, URZ ;  /* 0x8000000aff047290 */ /* 0x000fc8000fffe0ff */
[----:B------:R-:W-:-:S09]  /*1050*/  UISETP.GT.AND UP1, UPT, UR4, 0x1, UPT ;  /* 0x000000010400788c */ /* 0x000fd2000bf24270 */
[----:B------:R-:W-:Y:S05]  /*1060*/  BRA.U !UP1, `(.L_x_4343) ;  /* 0x0000000109247547 */ /* 0x000fea000b800000 */
[----:B0-2---:R-:W0:Y:S01]  /*1070*/  LDC.64 R6, c[0x0][0x3a0] ;  /* 0x0000e800ff067b82 */ /* 0x005e220000000a00 */
        /* <DEDUP_REMOVED lines=8> */
.L_x_4343:
[----:B------:R-:W-:-:S09]  /*1100*/  UISETP.NE.OR UP0, UPT, UR10, URZ, UP0 ;  /* 0x000000ff0a00728c */ /* 0x000fd20008705670 */
[----:B------:R-:W-:Y:S05]  /*1110*/  BRA.U !UP0, `(.L_x_4339) ;  /* 0x00000001081c7547 */ /* 0x000fea000b800000 */
.L_x_4340:
[----:B012---:R-:W0:Y:S02]  /*1120*/  LDC.64 R2, c[0x0][0x3a0] ;  /* 0x0000e800ff027b82 */ /* 0x007e240000000a00 */
.L_x_4344:
[C---:B0-----:R-:W-:Y:S01]  /*1130*/  IMAD.WIDE R6, R15.reuse, 0x2, R2 ;  /* 0x000000020f067825 */ /* 0x041fe200078e0202 */
[----:B------:R-:W-:Y:S01]  /*1140*/  UIADD3 UR10, UPT, UPT, UR10, 0x1, URZ ;  /* 0x000000010a0a7890 */ /* 0x000fe2000fffe0ff */
[----:B------:R-:W-:-:S03]  /*1150*/  IADD3 R15, PT, PT, R15, UR18, RZ ;  /* 0x000000120f0f7c10 */ /* 0x000fc6000fffe0ff */
[----:B------:R3:W-:Y:S01]  /*1160*/  STG.E.64 desc[UR14][R6.64], RZ ;  /* 0x000000ff06007986 */ /* 0x0007e2000c101b0e */
[----:B------:R-:W-:-:S09]  /*1170*/  UISETP.NE.AND UP0, UPT, UR10, URZ, UPT ;  /* 0x000000ff0a00728c */ /* 0x000fd2000bf05270 */
[----:B---3--:R-:W-:Y:S05]  /*1180*/  BRA.U UP0, `(.L_x_4344) ;  /* 0xfffffffd00e87547 */ /* 0x008fea000b83ffff */
.L_x_4339:
[----:B------:R-:W3:Y:S01]  /*1190*/  LDCU UR16, c[0x0][0x3c8] ;  /* 0x00007900ff1077ac */ /* 0x000ee20008000800 */
[----:B------:R-:W4:Y:S01]  /*11a0*/  LDCU UR19, c[0x0][0x3cc] ;  /* 0x00007980ff1377ac */ /* 0x000f220008000800 */
[----:B------:R-:W0:Y:S01]  /*11b0*/  LDCU UR23, c[0x0][0x3d0] ;  /* 0x00007a00ff1777ac */ /* 0x000e220008000800 */
[----:B------:R-:W1:Y:S01]  /*11c0*/  LDCU UR20, c[0x0][0x3d4] ;  /* 0x00007a80ff1477ac */ /* 0x000e620008000800 */
[----:B------:R-:W2:Y:S01]  /*11d0*/  LDCU UR26, c[0x0][0x3d8] ;  /* 0x00007b00ff1a77ac */ /* 0x000ea20008000800 */
[----:B------:R-:W-:Y:S02]  /*11e0*/  UISETP.GE.AND UP4, UPT, UR6, UR9, UPT ;  /* 0x000000090600728c */ /* 0x000fe4000bf86270 */
[----:B---3--:R-:W-:-:S04]  /*11f0*/  UISETP.LT.AND UP0, UPT, UR6, UR16, UPT ;  /* 0x000000100600728c */ /* 0x008fc8000bf01270 */
[----:B------:R-:W-:Y:S02]  /*1200*/  USEL UR4, UR6, UR16, UP0 ;  /* 0x0000001006047287 */ /* 0x000fe40008000000 */
[----:B----4-:R-:W-:Y:S02]  /*1210*/  UISETP.GT.AND UP0, UPT, UR6, UR19, UPT ;  /* 0x000000130600728c */ /* 0x010fe4000bf04270 */
[----:B------:R-:W-:Y:S02]  /*1220*/  USHF.R.S32.HI UR10, URZ, 0x1f, UR4 ;  /* 0x0000001fff0a7899 */ /* 0x000fe40008011404 */
[----:B0-----:R-:W-:Y:S02]  /*1230*/  UISETP.GT.AND UP1, UPT, UR6, UR23, UPT ;  /* 0x000000170600728c */ /* 0x001fe4000bf24270 */
[----:B-1----:R-:W-:Y:S02]  /*1240*/  UISETP.GT.AND UP2, UPT, UR6, UR20, UPT ;  /* 0x000000140600728c */ /* 0x002fe4000bf44270 */
[----:B--2---:R-:W-:-:S02]  /*1250*/  UISETP.GT.AND UP3, UPT, UR6, UR26, UPT ;  /* 0x0000001a0600728c */ /* 0x004fc4000bf64270 */
        /* <DEDUP_REMOVED lines=18> */
.L_x_4346:
        /* <DEDUP_REMOVED lines=43> */
.L_x_4345:
        /* <DEDUP_REMOVED lines=15> */
.L_x_4347:
        /* <DEDUP_REMOVED lines=8> */
.L_x_4348:
        /* <DEDUP_REMOVED lines=8> */
.L_x_4349:
        /* <DEDUP_REMOVED lines=8> */
.L_x_4350:
        /* <DEDUP_REMOVED lines=8> */
.L_x_4351:
        /* <DEDUP_REMOVED lines=22> */
[----:B------:R-:W-:Y:S01]  /*1a80*/  MOV R9, UR18 ;  /* 0x0000001200097c02 */ /* 0x000fe20008000f00 */
[----:B------:R-:W2:Y:S01]  /*1a90*/  LDG.E.128.CONSTANT R16, desc[UR14][R50.64] ;  /* 0x0000000e32107981 */ /* 0x000ea2000c1e9d00 */
[----:B------:R-:W-:-:S03]  /*1aa0*/  MOV R23, UR18 ;  /* 0x0000001200177c02 */ /* 0x000fc60008000f00 */
[----:B------:R-:W-:-:S04]  /*1ab0*/  IMAD.WIDE R8, R9, 0x4, R50 ;  /* 0x0000000409087825 */ /* 0x000fc800078e0232 */
[----:B------:R-:W-:Y:S02]  /*1ac0*/  IMAD.WIDE R22, R23, 0x4, R8 ;  /* 0x0000000417167825 */ /* 0x000fe400078e0208 */
[----:B------:R-:W3:Y:S04]  /*1ad0*/  LDG.E.128.CONSTANT R8, desc[UR14][R8.64] ;  /* 0x0000000e08087981 */ /* 0x000ee8000c1e9d00 */
[----:B-----5:R0:W4:Y:S01]  /*1ae0*/  LDG.E.128.CONSTANT R12, desc[UR14][R22.64] ;  /* 0x0000000e160c7981 */ /* 0x020122000c1e9d00 */
[----:B------:R-:W-:Y:S02]  /*1af0*/  PRMT R5, R49, 0x9910, RZ ;  /* 0x0000991031057816 */ /* 0x000fe400000000ff */
[----:B------:R-:W-:Y:S02]  /*1b00*/  MOV R53, UR18 ;  /* 0x0000001200357c02 */ /* 0x000fe40008000f00 */
[----:B------:R-:W-:-:S03]  /*1b10*/  ISETP.NE.AND P0, PT, R5, RZ, PT ;  /* 0x000000ff0500720c */ /* 0x000fc60003f05270 */
[----:B------:R-:W-:Y:S01]  /*1b20*/  IMAD.WIDE R52, R53, 0x4, R22 ;  /* 0x0000000435347825 */ /* 0x000fe200078e0216 */
[----:B------:R-:W-:Y:S01]  /*1b30*/  UISETP.NE.AND UP1, UPT, UR22, URZ, UPT ;  /* 0x000000ff1600728c */ /* 0x000fe2000bf25270 */
[----:B------:R-:W-:-:S08]  /*1b40*/  PRMT R46, RZ, 0x5410, RZ ;  /* 0x00005410ff2e7816 */ /* 0x000fd000000000ff */
[----:B------:R-:W-:Y:S01]  /*1b50*/  VOTEU.ANY UP0, P0 ;  /* 0x0000000000ff7886 */ /* 0x000fe20000000100 */
[----:B------:R-:W-:Y:S01]  /*1b60*/  UISETP.EQ.OR UP0, UPT, UR5, 0x1, !UP0 ;  /* 0x000000010500788c */ /* 0x000fe2000c702670 */
[----:B--2---:R-:W-:Y:S02]  /*1b70*/  LOP3.LUT R7, R16, 0x3f003f, RZ, 0xc0, !PT ;  /* 0x003f003f10077812 */ /* 0x004fe400078ec0ff */
[--C-:B------:R-:W-:Y:S02]  /*1b80*/  SHF.R.U32.HI R20, RZ, 0x6, R16.reuse ;  /* 0x00000006ff147819 */ /* 0x100fe40000011610 */
[----:B------:R-:W-:Y:S02]  /*1b90*/  SHF.R.U32.HI R5, RZ, 0xc, R16 ;  /* 0x0000000cff057819 */ /* 0x000fe40000011610 */
[----:B------:R-:W-:Y:S02]  /*1ba0*/  LOP3.LUT R21, R17, 0x3f003f, RZ, 0xc0, !PT ;  /* 0x003f003f11157812 */ /* 0x000fe400078ec0ff */
[----:B------:R-:W-:-:S02]  /*1bb0*/  SHF.R.U32.HI R16, RZ, 0x6, R17 ;  /* 0x00000006ff107819 */ /* 0x000fc40000011611 */
[----:B0-----:R-:W-:Y:S02]  /*1bc0*/  SHF.R.U32.HI R22, RZ, 0xc, R17 ;  /* 0x0000000cff167819 */ /* 0x001fe40000011611 */
[--C-:B------:R-:W-:Y:S02]  /*1bd0*/  SHF.R.U32.HI R28, RZ, 0xc, R18.reuse ;  /* 0x0000000cff1c7819 */ /* 0x100fe40000011612 */
[----:B------:R-:W-:Y:S02]  /*1be0*/  LOP3.LUT R27, R18, 0x3f003f, RZ, 0xc0, !PT ;  /* 0x003f003f121b7812 */ /* 0x000fe400078ec0ff */
[----:B------:R-:W-:Y:S02]  /*1bf0*/  SHF.R.U32.HI R17, RZ, 0x6, R18 ;  /* 0x00000006ff117819 */ /* 0x000fe40000011612 */
[----:B------:R-:W-:Y:S02]  /*1c00*/  LOP3.LUT R30, R19, 0x3f003f, RZ, 0xc0, !PT ;  /* 0x003f003f131e7812 */ /* 0x000fe400078ec0ff */
[----:B------:R-:W-:-:S02]  /*1c10*/  SHF.R.U32.HI R18, RZ, 0x6, R19 ;  /* 0x00000006ff127819 */ /* 0x000fc40000011613 */
[----:B------:R-:W-:Y:S02]  /*1c20*/  SHF.R.U32.HI R19, RZ, 0xc, R19 ;  /* 0x0000000cff137819 */ /* 0x000fe40000011613 */
[----:B----4-:R-:W-:Y:S02]  /*1c30*/  SHF.R.U32.HI R35, RZ, 0x8, R14 ;  /* 0x00000008ff237819 */ /* 0x010fe4000001160e */
[----:B------:R-:W-:Y:S02]  /*1c40*/  LOP3.LUT R28, R28, 0xf000f, RZ, 0xc0, !PT ;  /* 0x000f000f1c1c7812 */ /* 0x000fe400078ec0ff */
        /* <DEDUP_REMOVED lines=9> */
[----:B------:R-:W-:Y:S02]  /*1ce0*/  LOP3.LUT R24, R13, 0x3f003f, RZ, 0xc0, !PT ;  /* 0x003f003f0d187812 */ /* 0x000fe400078ec0ff */
[--C-:B------:R-:W-:Y:S02]  /*1cf0*/  SHF.R.U32.HI R34, RZ, 0x6, R13.reuse ;  /* 0x00000006ff227819 */ /* 0x100fe4000001160d */
[----:B------:R-:W-:Y:S02]  /*1d00*/  SHF.R.U32.HI R40, RZ, 0xa, R13 ;  /* 0x0000000aff287819 */ /* 0x000fe4000001160d */
[----:B------:R-:W-:Y:S02]  /*1d10*/  LOP3.LUT R35, R28, 0x300030, R35, 0xf8, !PT ;  /* 0x003000301c237812 */ /* 0x000fe400078ef823 */
[----:B---3--:R-:W-:Y:S02]  /*1d20*/  LOP3.LUT R13, R9, 0x3f003f, RZ, 0xc0, !PT ;  /* 0x003f003f090d7812 */ /* 0x008fe400078ec0ff */
[----:B------:R-:W-:-:S02]  /*1d30*/  SHF.R.U32.HI R28, RZ, 0x6, R9 ;  /* 0x00000006ff1c7819 */ /* 0x000fc40000011609 */
[----:B------:R-:W-:Y:S02]  /*1d40*/  LOP3.LUT R25, R14, 0x3f003f, RZ, 0xc0, !PT ;  /* 0x003f003f0e197812 */ /* 0x000fe400078ec0ff */
[--C-:B------:R-:W-:Y:S02]  /*1d50*/  SHF.R.U32.HI R36, RZ, 0x6, R14.reuse ;  /* 0x00000006ff247819 */ /* 0x100fe4000001160e */
[----:B------:R-:W-:Y:S02]  /*1d60*/  SHF.R.U32.HI R41, RZ, 0xa, R14 ;  /* 0x0000000aff297819 */ /* 0x000fe4000001160e */
[----:B------:R-:W-:Y:S02]  /*1d70*/  LOP3.LUT R31, R6, 0x300030, R31, 0xf8, !PT ;  /* 0x00300030061f7812 */ /* 0x000fe400078ef81f */
[----:B------:R-:W-:Y:S02]  /*1d80*/  LOP3.LUT R33, R22, 0x300030, R33, 0xf8, !PT ;  /* 0x0030003016217812 */ /* 0x000fe400078ef821 */
[----:B------:R-:W-:-:S02]  /*1d90*/  SHF.R.U32.HI R5, RZ, 0xc, R8 ;  /* 0x0000000cff057819 */ /* 0x000fc40000011608 */
[----:B------:R-:W-:Y:S02]  /*1da0*/  SHF.R.U32.HI R9, RZ, 0xc, R9 ;  /* 0x0000000cff097819 */ /* 0x000fe40000011609 */
[----:B------:R-:W-:Y:S02]  /*1db0*/  LOP3.LUT R37, R12, 0x300030, R37, 0xf8, !PT ;  /* 0x003000300c257812 */ /* 0x000fe400078ef825 */
        /* <DEDUP_REMOVED lines=8> */
[----:B------:R-:W-:Y:S02]  /*1e40*/  LOP3.LUT R10, R5, 0xf000f, RZ, 0xc0, !PT ;  /* 0x000f000f050a7812 */ /* 0x000fe400078ec0ff */
[----:B------:R-:W-:-:S02]  /*1e50*/  LOP3.LUT R9, R9, 0xf000f, RZ, 0xc0, !PT ;  /* 0x000f000f09097812 */ /* 0x000fc400078ec0ff */
[----:B------:R-:W-:Y:S02]  /*1e60*/  LOP3.LUT R14, R14, 0xf000f, RZ, 0xc0, !PT ;  /* 0x000f000f0e0e7812 */ /* 0x000fe400078ec0ff */
[--C-:B------:R-:W-:Y:S02]  /*1e70*/  SHF.R.U32.HI R38, RZ, 0x6, R15.reuse ;  /* 0x00000006ff267819 */ /* 0x100fe4000001160f */
[----:B------:R-:W-:Y:S02]  /*1e80*/  SHF.R.U32.HI R42, RZ, 0xa, R15 ;  /* 0x0000000aff2a7819 */ /* 0x000fe4000001160f */
[----:B------:R-:W-:Y:S02]  /*1e90*/  LOP3.LUT R11, R11, 0xf000f, RZ, 0xc0, !PT ;  /* 0x000f000f0b0b7812 */ /* 0x000fe400078ec0ff */
[----:B------:R-:W-:Y:S02]  /*1ea0*/  LOP3.LUT R39, R10, 0x300030, R39, 0xf8, !PT ;  /* 0x003000300a277812 */ /* 0x000fe400078ef827 */
[----:B------:R-:W-:-:S02]  /*1eb0*/  LOP3.LUT R40, R9, 0x300030, R40, 0xf8, !PT ;  /* 0x0030003009287812 */ /* 0x000fc400078ef828 */
[----:B------:R-:W-:Y:S02]  /*1ec0*/  LOP3.LUT R26, R15, 0x3f003f, RZ, 0xc0, !PT ;  /* 0x003f003f0f1a7812 */ /* 0x000fe400078ec0ff */
[----:B------:R-:W-:Y:S02]  /*1ed0*/  LOP3.LUT R41, R14, 0x300030, R41, 0xf8, !PT ;  /* 0x003000300e297812 */ /* 0x000fe400078ef829 */
        /* <DEDUP_REMOVED lines=123> */
.L_x_4353:
[----:B------:R-:W-:Y:S02]  /*2690*/  PRMT R48, RZ, 0x5410, RZ ;  /* 0x00005410ff307816 */ /* 0x000fe400000000ff */
[----:B------:R-:W-:Y:S01]  /*26a0*/  PRMT R47, RZ, 0x5410, RZ ;  /* 0x00005410ff2f7816 */ /* 0x000fe200000000ff */
[----:B------:R-:W-:Y:S06]  /*26b0*/  BRA.U UP0, `(.L_x_4354) ;  /* 0x0000000100bc7547 */ /* 0x000fec000b800000 */
[----:B------:R-:W0:Y:S01]  /*26c0*/  LDS.128 R12, [UR10+0x40] ;  /* 0x0000400aff0c7984 */ /* 0x000e220008000c00 */
[----:B------:R-:W-:Y:S02]  /*26d0*/  MOV R51, R10 ;  /* 0x0000000a00337202 */ /* 0x000fe40000000f00 */
[----:B------:R-:W-:Y:S01]  /*26e0*/  MOV R47, R11 ;  /* 0x0000000b002f7202 */ /* 0x000fe20000000f00 */
[----:B------:R-:W1:Y:S01]  /*26f0*/  LDS.128 R16, [UR10+0x50] ;  /* 0x0000500aff107984 */ /* 0x000e620008000c00 */
[----:B------:R-:W-:Y:S02]  /*2700*/  MOV R48, R9 ;  /* 0x0000000900307202 */ /* 0x000fe40000000f00 */
[----:B------:R-:W-:Y:S02]  /*2710*/  PRMT R4, R4, 0x5410, R3 ;  /* 0x0000541004047816 */ /* 0x000fe40000000003 */
[----:B------:R-:W-:Y:S01]  /*2720*/  PRMT R2, R2, 0x5410, R0 ;  /* 0x0000541002027816 */ /* 0x000fe20000000000 */
[----:B0-----:R-:W-:-:S02]  /*2730*/  HFMA2 R11, R45, R12, RZ ;  /* 0x0000000c2d0b7231 */ /* 0x001fc400000000ff */
[-C--:B------:R-:W-:Y:S02]  /*2740*/  HFMA2 R10, R47, R12.reuse, RZ.H0_H0 ;  /* 0x0000000c2f0a7231 */ /* 0x080fe400000400ff */
[-C--:B------:R-:W-:Y:S02]  /*2750*/  HFMA2 R9, R51, R12.reuse, RZ ;  /* 0x0000000c33097231 */ /* 0x080fe400000000ff */
[----:B------:R-:W-:Y:S02]  /*2760*/  HFMA2 R12, R48, R12, RZ.H0_H0 ;  /* 0x0000000c300c7231 */ /* 0x000fe400000400ff */
        /* <DEDUP_REMOVED lines=9> */
[----:B-1----:R-:W-:Y:S02]  /*2800*/  HFMA2 R10, R24, R16, R10 ;  /* 0x00000010180a7231 */ /* 0x002fe4000000000a */
[----:B------:R-:W-:Y:S02]  /*2810*/  HFMA2 R7, R21, R14, R7 ;  /* 0x0000000e15077231 */ /* 0x000fe40000000007 */
[----:B------:R-:W-:Y:S02]  /*2820*/  HFMA2 R12, R26, R16, R12 ;  /* 0x000000101a0c7231 */ /* 0x000fe4000000000c */
[-C--:B------:R-:W-:Y:S02]  /*2830*/  HFMA2 R10, R34, R17.reuse, R10 ;  /* 0x00000011220a7231 */ /* 0x080fe4000000000a */
[----:B------:R-:W-:Y:S02]  /*2840*/  HFMA2 R12, R38, R17, R12 ;  /* 0x00000011260c7231 */ /* 0x000fe4000000000c */
[----:B------:R-:W-:-:S02]  /*2850*/  HFMA2 R8, R27, R15, R11 ;  /* 0x0000000f1b087231 */ /* 0x000fc4000000000b */
[-C--:B------:R-:W-:Y:S02]  /*2860*/  HFMA2 R10, R33, R18.reuse, R10 ;  /* 0x00000012210a7231 */ /* 0x080fe4000000000a */
[----:B------:R-:W-:Y:S02]  /*2870*/  HFMA2 R7, R29, R15, R7 ;  /* 0x0000000f1d077231 */ /* 0x000fe40000000007 */
[----:B------:R-:W-:Y:S02]  /*2880*/  HFMA2 R12, R37, R18, R12 ;  /* 0x00000012250c7231 */ /* 0x000fe4000000000c */
[-C--:B------:R-:W-:Y:S02]  /*2890*/  HFMA2 R10, R40, R19.reuse, R10 ;  /* 0x00000013280a7231 */ /* 0x080fe4000000000a */
[----:B------:R-:W-:Y:S02]  /*28a0*/  HFMA2 R12, R42, R19, R12 ;  /* 0x000000132a0c7231 */ /* 0x000fe4000000000c */
[----:B------:R-:W-:-:S02]  /*28b0*/  HFMA2 R8, R23, R16, R8 ;  /* 0x0000001017087231 */ /* 0x000fc40000000008 */
[----:B------:R-:W-:Y:S02]  /*28c0*/  HADD2 R10, R10.H0_H0, R10.H1_H1 ;  /* 0x3000000a0a0a7230 */ /* 0x000fe40000000800 */
[----:B------:R-:W-:Y:S02]  /*28d0*/  HFMA2 R7, R25, R16, R7 ;  /* 0x0000001019077231 */ /* 0x000fe40000000007 */
[----:B------:R-:W-:Y:S02]  /*28e0*/  HADD2 R12, R12.H0_H0, R12.H1_H1 ;  /* 0x3000000c0c0c7230 */ /* 0x000fe40000000800 */
[-C--:B------:R-:W-:Y:S02]  /*28f0*/  HFMA2 R9, R32, R17.reuse, R8 ;  /* 0x0000001120097231 */ /* 0x080fe40000000008 */
[----:B------:R-:W-:Y:S02]  /*2900*/  HFMA2 R7, R36, R17, R7 ;  /* 0x0000001124077231 */ /* 0x000fe40000000007 */
        /* <DEDUP_REMOVED lines=10> */
.L_x_4354:
[----:B------:R-:W-:Y:S01]  /*29b0*/  MOV R17, UR18 ;  /* 0x0000001200117c02 */ /* 0x000fe20008000f00 */
[----:B------:R-:W2:Y:S01]  /*29c0*/  LDG.E.128.CONSTANT R8, desc[UR14][R52.64] ;  /* 0x0000000e34087981 */ /* 0x000ea2000c1e9d00 */
[----:B------:R-:W-:-:S03]  /*29d0*/  MOV R25, UR18 ;  /* 0x0000001200197c02 */ /* 0x000fc60008000f00 */
[----:B------:R-:W-:-:S04]  /*29e0*/  IMAD.WIDE R16, R17, 0x4, R52 ;  /* 0x0000000411107825 */ /* 0x000fc800078e0234 */
[----:B------:R-:W-:Y:S02]  /*29f0*/  IMAD.WIDE R24, R25, 0x4, R16 ;  /* 0x0000000419187825 */ /* 0x000fe400078e0210 */
[----:B------:R-:W3:Y:S04]  /*2a00*/  LDG.E.128.CONSTANT R16, desc[UR14][R16.64] ;  /* 0x0000000e10107981 */ /* 0x000ee8000c1e9d00 */
[----:B------:R2:W4:Y:S01]  /*2a10*/  LDG.E.128.CONSTANT R12, desc[UR14][R24.64] ;  /* 0x0000000e180c7981 */ /* 0x000522000c1e9d00 */
[----:B------:R-:W-:-:S05]  /*2a20*/  MOV R51, UR18 ;  /* 0x0000001200337c02 */ /* 0x000fca0008000f00 */
[----:B------:R-:W-:Y:S01]  /*2a30*/  IMAD.WIDE R50, R51, 0x4, R24 ;  /* 0x0000000433327825 */ /* 0x000fe200078e0218 */
[----:B------:R-:W-:Y:S01]  /*2a40*/  UIADD3 UR4, UPT, UPT, UR10, 0x40, URZ ;  /* 0x000000400a047890 */ /* 0x000fe2000fffe0ff */
[----:B--2---:R-:W-:Y:S02]  /*2a50*/  SHF.R.U32.HI R25, RZ, 0xc, R11 ;  /* 0x0000000cff197819 */ /* 0x004fe4000001160b */
[--C-:B------:R-:W-:Y:S02]  /*2a60*/  SHF.R.U32.HI R23, RZ, 0xc, R8.reuse ;  /* 0x0000000cff177819 */ /* 0x100fe40000011608 */
[----:B------:R-:W-:Y:S02]  /*2a70*/  LOP3.LUT R6, R8, 0x3f003f, RZ, 0xc0, !PT ;  /* 0x003f003f08067812 */ /* 0x000fe400078ec0ff */
[----:B------:R-:W-:Y:S02]  /*2a80*/  SHF.R.U32.HI R7, RZ, 0x6, R8 ;  /* 0x00000006ff077819 */ /* 0x000fe40000011608 */
[----:B------:R-:W-:-:S02]  /*2a90*/  SHF.R.U32.HI R30, RZ, 0xc, R9 ;  /* 0x0000000cff1e7819 */ /* 0x000fc40000011609 */
[----:B------:R-:W-:Y:S02]  /*2aa0*/  LOP3.LUT R21, R9, 0x3f003f, RZ, 0xc0, !PT ;  /* 0x003f003f09157812 */ /* 0x000fe400078ec0ff */
[----:B------:R-:W-:Y:S02]  /*2ab0*/  SHF.R.U32.HI R8, RZ, 0x6, R9 ;  /* 0x00000006ff087819 */ /* 0x000fe40000011609 */
[--C-:B----4-:R-:W-:Y:S02]  /*2ac0*/  SHF.R.U32.HI R34, RZ, 0x8, R12.reuse ;  /* 0x00000008ff227819 */ /* 0x110fe4000001160c */
[----:B------:R-:W-:Y:S02]  /*2ad0*/  LOP3.LUT R26, R12, 0x3f003f, RZ, 0xc0, !PT ;  /* 0x003f003f0c1a7812 */ /* 0x000fe400078ec0ff */
[--C-:B------:R-:W-:Y:S02]  /*2ae0*/  SHF.R.U32.HI R35, RZ, 0x6, R12.reuse ;  /* 0x00000006ff237819 */ /* 0x100fe4000001160c */
        /* <DEDUP_REMOVED lines=8> */
[----:B------:R-:W-:Y:S02]  /*2b70*/  SHF.R.U32.HI R10, RZ, 0x6, R11 ;  /* 0x00000006ff0a7819 */ /* 0x000fe4000001160b */
[----:B------:R-:W-:Y:S02]  /*2b80*/  LOP3.LUT R11, R30, 0xf000f, RZ, 0xc0, !PT ;  /* 0x000f000f1e0b7812 */ /* 0x000fe400078ec0ff */
[----:B------:R-:W-:Y:S02]  /*2b90*/  LOP3.LUT R39, R12, 0x300030, R39, 0xf8, !PT ;  /* 0x003000300c277812 */ /* 0x000fe400078ef827 */
[----:B------:R-:W-:Y:S02]  /*2ba0*/  SHF.R.U32.HI R36, RZ, 0x8, R13 ;  /* 0x00000008ff247819 */ /* 0x000fe4000001160d */
[----:B------:R-:W-:-:S02]  /*2bb0*/  LOP3.LUT R27, R13, 0x3f003f, RZ, 0xc0, !PT ;  /* 0x003f003f0d1b7812 */ /* 0x000fc400078ec0ff */
[--C-:B------:R-:W-:Y:S02]  /*2bc0*/  SHF.R.U32.HI R37, RZ, 0x6, R13.reuse ;  /* 0x00000006ff257819 */ /* 0x100fe4000001160d */
[----:B------:R-:W-:Y:S02]  /*2bd0*/  SHF.R.U32.HI R43, RZ, 0xa, R13 ;  /* 0x0000000aff2b7819 */ /* 0x000fe4000001160d */
[----:B---3--:R-:W-:Y:S02]  /*2be0*/  LOP3.LUT R12, R16, 0x3f003f, RZ, 0xc0, !PT ;  /* 0x003f003f100c7812 */ /* 0x008fe400078ec0ff */
[----:B------:R-:W-:Y:S02]  /*2bf0*/  SHF.R.U32.HI R30, RZ, 0x6, R16 ;  /* 0x00000006ff1e7819 */ /* 0x000fe40000011610 */
[----:B------:R-:W-:Y:S02]  /*2c00*/  LOP3.LUT R13, R24, 0xf000f, RZ, 0xc0, !PT ;  /* 0x000f000f180d7812 */ /* 0x000fe400078ec0ff */
[----:B------:R-:W-:-:S02]  /*2c10*/  LOP3.LUT R34, R23, 0x300030, R34, 0xf8, !PT ;  /* 0x0030003017227812 */ /* 0x000fc400078ef822 */
        /* <DEDUP_REMOVED lines=10> */
[----:B------:R-:W-:Y:S02]  /*2cc0*/  LOP3.LUT R36, R11, 0x300030, R36, 0xf8, !PT ;  /* 0x003000300b247812 */ /* 0x000fe400078ef824 */
[----:B------:R-:W-:-:S02]  /*2cd0*/  SHF.R.U32.HI R19, RZ, 0xc, R19 ;  /* 0x0000000cff137819 */ /* 0x000fc40000011613 */
[----:B------:R-:W-:Y:S02]  /*2ce0*/  LOP3.LUT R11, R16, 0xf000f, RZ, 0xc0, !PT ;  /* 0x000f000f100b7812 */ /* 0x000fe400078ec0ff */
[--C-:B------:R-:W-:Y:S02]  /*2cf0*/  SHF.R.U32.HI R44, RZ, 0xa, R14.reuse ;  /* 0x0000000aff2c7819 */ /* 0x100fe4000001160e */
[----:B------:R-:W-:Y:S02]  /*2d00*/  LOP3.LUT R29, R14, 0x3f003f, RZ, 0xc0, !PT ;  /* 0x003f003f0e1d7812 */ /* 0x000fe400078ec0ff */
[----:B------:R-:W-:Y:S02]  /*2d10*/  SHF.R.U32.HI R41, RZ, 0x6, R14 ;  /* 0x00000006ff297819 */ /* 0x000fe4000001160e */
[----:B------:R-:W-:Y:S02]  /*2d20*/  LOP3.LUT R38, R13, 0x300030, R38, 0xf8, !PT ;  /* 0x003000300d267812 */ /* 0x000fe400078ef826 */
[----:B------:R-:W-:-:S02]  /*2d30*/  LOP3.LUT R14, R17, 0xf000f, RZ, 0xc0, !PT ;  /* 0x000f000f110e7812 */ /* 0x000fc400078ec0ff */
[----:B------:R-:W-:Y:S02]  /*2d40*/  LOP3.LUT R13, R18, 0xf000f, RZ, 0xc0, !PT ;  /* 0x000f000f120d7812 */ /* 0x000fe400078ec0ff */
[--C-:B------:R-:W-:Y:S02]  /*2d50*/  SHF.R.U32.HI R40, RZ, 0x6, R15.reuse ;  /* 0x00000006ff287819 */ /* 0x100fe4000001160f */
[----:B------:R-:W-:Y:S02]  /*2d60*/  SHF.R.U32.HI R45, RZ, 0xa, R15 ;  /* 0x0000000aff2d7819 */ /* 0x000fe4000001160f */
[----:B------:R-:W-:Y:S02]  /*2d70*/  LOP3.LUT R16, R19, 0xf000f, RZ, 0xc0, !PT ;  /* 0x000f000f13107812 */ /* 0x000fe400078ec0ff */
[----:B------:R-:W-:Y:S02]  /*2d80*/  LOP3.LUT R42, R11, 0x300030, R42, 0xf8, !PT ;  /* 0x003000300b2a7812 */ /* 0x000fe400078ef82a */
[----:B------:R-:W-:-:S02]  /*2d90*/  LOP3.LUT R11, R7, 0x3f003f, RZ, 0xc0, !PT ;  /* 0x003f003f070b7812 */ /* 0x000fc400078ec0ff */
[----:B------:R-:W-:Y:S02]  /*2da0*/  LOP3.LUT R43, R14, 0x300030, R43, 0xf8, !PT ;  /* 0x003000300e2b7812 */ /* 0x000fe400078ef82b */
        /* <DEDUP_REMOVED lines=79> */
[----:B------:R-:W0:Y:S01]  /*32a0*/  LDS.128 R12, [UR10+0x20] ;  /* 0x0000200aff0c7984 */ /* 0x000e220008000c00 */
        /* <DEDUP_REMOVED lines=9> */
[----:B------:R-:W0:Y:S01]  /*3340*/  LDS.128 R16, [UR10+0x30] ;  /* 0x0000300aff107984 */ /* 0x000e220008000c00 */
        /* <DEDUP_REMOVED lines=33> */
.L_x_4355:
[----:B------:R-:W-:Y:S01]  /*3560*/  UMOV UR6, UR8 ;  /* 0x0000000800067c82 */ /* 0x000fe20008000000 */
        /* <DEDUP_REMOVED lines=45> */
.L_x_4352:
        /* <DEDUP_REMOVED lines=12> */
.L_x_4365:
[----:B-----5:R-:W2:Y:S01]  /*3900*/  LDG.E.128.CONSTANT R12, desc[UR14][R50.64] ;  /* 0x0000000e320c7981 */ /* 0x020ea2000c1e9d00 */
[----:B0-----:R-:W-:Y:S02]  /*3910*/  MOV R7, UR18 ;  /* 0x0000001200077c02 */ /* 0x001fe40008000f00 */
[----:B------:R-:W-:Y:S02]  /*3920*/  MOV R16, 0x2c00 ;  /* 0x00002c0000107802 */ /* 0x000fe40000000f00 */
[----:B------:R-:W-:Y:S01]  /*3930*/  MOV R17, UR18 ;  /* 0x0000001200117c02 */ /* 0x000fe20008000f00 */
[----:B------:R-:W-:Y:S01]  /*3940*/  IMAD.WIDE R6, R7, 0x4, R50 ;  /* 0x0000000407067825 */ /* 0x000fe200078e0232 */
[----:B------:R-:W-:Y:S01]  /*3950*/  PRMT R0, R0, 0x5410, R16 ;  /* 0x0000541000007816 */ /* 0x000fe20000000010 */
[----:B------:R-:W-:-:S03]  /*3960*/  UISETP.NE.AND UP1, UPT, UR22, URZ, UPT ;  /* 0x000000ff1600728c */ /* 0x000fc6000bf25270 */
[----:B------:R0:W5:Y:S01]  /*3970*/  LDG.E.128.CONSTANT R8, desc[UR14][R6.64] ;  /* 0x0000000e06087981 */ /* 0x000162000c1e9d00 */
[----:B------:R-:W-:Y:S01]  /*3980*/  IMAD.WIDE R16, R17, 0x4, R6 ;  /* 0x0000000411107825 */ /* 0x000fe200078e0206 */
[C---:B--2---:R-:W-:Y:S02]  /*3990*/  LOP3.LUT R18, R12.reuse, 0xf000f, RZ, 0xc0, !PT ;  /* 0x000f000f0c127812 */ /* 0x044fe400078ec0ff */
[----:B------:R-:W-:Y:S02]  /*39a0*/  LOP3.LUT R19, R12, 0xf000f0, RZ, 0xc0, !PT ;  /* 0x00f000f00c137812 */ /* 0x000fe400078ec0ff */
[----:B------:R-:W-:Y:S02]  /*39b0*/  LOP3.LUT R20, R13, 0xf000f, RZ, 0xc0, !PT ;  /* 0x000f000f0d147812 */ /* 0x000fe400078ec0ff */
[----:B------:R-:W-:Y:S02]  /*39c0*/  SHF.R.U32.HI R12, RZ, 0x8, R12 ;  /* 0x00000008ff0c7819 */ /* 0x000fe4000001160c */
[----:B------:R-:W-:-:S02]  /*39d0*/  SHF.R.U32.HI R26, RZ, 0x8, R14 ;  /* 0x00000008ff1a7819 */ /* 0x000fc4000001160e */
[----:B------:R-:W-:Y:S02]  /*39e0*/  LOP3.LUT R22, R13, 0xf000f0, RZ, 0xc0, !PT ;  /* 0x00f000f00d167812 */ /* 0x000fe400078ec0ff */
[----:B------:R-:W-:Y:S02]  /*39f0*/  SHF.R.U32.HI R23, RZ, 0x8, R13 ;  /* 0x00000008ff177819 */ /* 0x000fe4000001160d */
[C---:B------:R-:W-:Y:S02]  /*3a00*/  LOP3.LUT R27, R15.reuse, 0xf000f, RZ, 0xc0, !PT ;  /* 0x000f000f0f1b7812 */ /* 0x040fe400078ec0ff */
[----:B------:R-:W-:Y:S02]  /*3a10*/  LOP3.LUT R28, R15, 0xf000f0, RZ, 0xc0, !PT ;  /* 0x00f000f00f1c7812 */ /* 0x000fe400078ec0ff */
[----:B------:R-:W-:Y:S02]  /*3a20*/  SHF.R.U32.HI R15, RZ, 0x8, R15 ;  /* 0x00000008ff0f7819 */ /* 0x000fe4000001160f */
[----:B0-----:R-:W-:-:S02]  /*3a30*/  LOP3.LUT R7, R14, 0xf000f, RZ, 0xc0, !PT ;  /* 0x000f000f0e077812 */ /* 0x001fc400078ec0ff */
[----:B------:R-:W-:Y:S02]  /*3a40*/  LOP3.LUT R21, R20, 0x64006400, RZ, 0xfc, !PT ;  /* 0x6400640014157812 */ /* 0x000fe400078efcff */
[----:B------:R-:W-:Y:S02]  /*3a50*/  LOP3.LUT R25, R14, 0xf000f0, RZ, 0xc0, !PT ;  /* 0x00f000f00e197812 */ /* 0x000fe400078ec0ff */
[----:B------:R-:W-:Y:S01]  /*3a60*/  LOP3.LUT R6, R12, 0xf000f, RZ, 0xc0, !PT ;  /* 0x000f000f0c067812 */ /* 0x000fe200078ec0ff */
[----:B------:R-:W-:Y:S01]  /*3a70*/  HADD2 R21, R21, -1032, -1032 ;  /* 0xe408e40815157430 */ /* 0x000fe20000000000 */
[----:B------:R-:W-:Y:S02]  /*3a80*/  LOP3.LUT R20, R26, 0xf000f, RZ, 0xc0, !PT ;  /* 0x000f000f1a147812 */ /* 0x000fe400078ec0ff */
[----:B------:R-:W-:Y:S02]  /*3a90*/  LOP3.LUT R12, R12, 0xf000f0, RZ, 0xc0, !PT ;  /* 0x00f000f00c0c7812 */ /* 0x000fe400078ec0ff */
[----:B------:R-:W-:-:S02]  /*3aa0*/  LOP3.LUT R13, R22, 0x64006400, RZ, 0xfc, !PT ;  /* 0x64006400160d7812 */ /* 0x000fc400078efcff */
[C---:B------:R-:W-:Y:S02]  /*3ab0*/  LOP3.LUT R14, R23.reuse, 0xf000f, RZ, 0xc0, !PT ;  /* 0x000f000f170e7812 */ /* 0x040fe400078ec0ff */
        /* <DEDUP_REMOVED lines=31> */
[----:B------:R-:W-:Y:S02]  /*3cb0*/  HADD2 R33, R12, -1032, -1032 ;  /* 0xe408e4080c217430 */ /* 0x000fe40000000000 */
[----:B------:R-:W-:Y:S01]  /*3cc0*/  HFMA2 R34, R37, R0.H1_H1, -72, -72 ;  /* 0xd480d48025227431 */ /* 0x000fe20000060000 */
[----:B------:R-:W-:Y:S06]  /*3cd0*/  BRA.U !UP1, `(.L_x_4357) ;  /* 0x0000000509687547 */ /* 0x000fec000b800000 */
        /* <DEDUP_REMOVED lines=90> */
.L_x_4357:
[----:B------:R0:W5:Y:S01]  /*4280*/  LDG.E.128.CONSTANT R12, desc[UR14][R16.64] ;  /* 0x0000000e100c7981 */ /* 0x000162000c1e9d00 */
[----:B------:R-:W-:-:S05]  /*4290*/  MOV R51, UR18 ;  /* 0x0000001200337c02 */ /* 0x000fca0008000f00 */
[----:B------:R-:W-:Y:S01]  /*42a0*/  IMAD.WIDE R50, R51, 0x4, R16 ;  /* 0x0000000433327825 */ /* 0x000fe200078e0210 */
[----:B------:R-:W-:Y:S06]  /*42b0*/  BRA.U UP0, `(.L_x_4358) ;  /* 0x0000000500687547 */ /* 0x000fec000b800000 */
[----:B------:R-:W1:Y:S01]  /*42c0*/  LDS.64 R6, [UR4] ;  /* 0x00000004ff067984 */ /* 0x000e620008000a00 */
[----:B------:R-:W-:Y:S02]  /*42d0*/  HADD2.F32 R40, -RZ, R35.H1_H1 ;  /* 0x30000023ff287230 */ /* 0x000fe40000004100 */
[----:B0-----:R-:W-:Y:S01]  /*42e0*/  HADD2.F32 R16, -RZ, R23.H0_H0 ;  /* 0x20000017ff107230 */ /* 0x001fe20000004100 */
[----:B------:R-:W0:Y:S01]  /*42f0*/  LDS.64 R18, [UR4+0x8] ;  /* 0x00000804ff127984 */ /* 0x000e220008000a00 */
[----:B------:R-:W-:Y:S02]  /*4300*/  HADD2.F32 R42, -RZ, R21.H1_H1 ;  /* 0x30000015ff2a7230 */ /* 0x000fe40000004100 */
[----:B------:R-:W-:Y:S02]  /*4310*/  HADD2.F32 R17, -RZ, R25.H0_H0 ;  /* 0x20000019ff117230 */ /* 0x000fe40000004100 */
[--C-:B-1----:R-:W-:Y:S02]  /*4320*/  HADD2.F32 R39, -RZ, R6.reuse.H0_H0 ;  /* 0x20000006ff277230 */ /* 0x102fe40000004100 */
[----:B------:R-:W-:-:S02]  /*4330*/  HADD2.F32 R38, -RZ, R6.H1_H1 ;  /* 0x30000006ff267230 */ /* 0x000fc40000004100 */
[--C-:B------:R-:W-:Y:S02]  /*4340*/  HADD2.F32 R37, -RZ, R7.reuse.H0_H0 ;  /* 0x20000007ff257230 */ /* 0x100fe40000004100 */
[----:B------:R-:W-:Y:S01]  /*4350*/  FFMA.FTZ R17, R17, R39, RZ ;  /* 0x0000002711117223 */ /* 0x000fe200000100ff */
[----:B------:R-:W-:Y:S02]  /*4360*/  HADD2.F32 R36, -RZ, R7.H1_H1 ;  /* 0x30000007ff247230 */ /* 0x000fe40000004100 */
[----:B------:R-:W-:Y:S02]  /*4370*/  HADD2.F32 R6, -RZ, R35.H0_H0 ;  /* 0x20000023ff067230 */ /* 0x000fe40000004100 */
[----:B------:R-:W-:-:S03]  /*4380*/  HADD2.F32 R7, -RZ, R21.H0_H0 ;  /* 0x20000015ff077230 */ /* 0x000fc60000004100 */
[-C--:B------:R-:W-:Y:S02]  /*4390*/  FFMA.FTZ R21, R6, R39.reuse, RZ ;  /* 0x0000002706157223 */ /* 0x080fe400000100ff */
[-C--:B------:R-:W-:Y:S01]  /*43a0*/  FFMA.FTZ R35, R7, R39.reuse, RZ ;  /* 0x0000002707237223 */ /* 0x080fe200000100ff */
[----:B------:R-:W-:Y:S01]  /*43b0*/  FFMA.FTZ R7, R16, R39, RZ ;  /* 0x0000002710077223 */ /* 0x000fe200000100ff */
        /* <DEDUP_REMOVED lines=20> */
[----:B0-----:R-:W-:-:S02]  /*4500*/  HADD2.F32 R16, -RZ, R18.H0_H0 ;  /* 0x20000012ff107230 */ /* 0x001fc40000004100 */
        /* <DEDUP_REMOVED lines=53> */
.L_x_4358:
[C---:B-----5:R-:W-:Y:S02]  /*4860*/  LOP3.LUT R6, R8.reuse, 0xf000f, RZ, 0xc0, !PT ;  /* 0x000f000f08067812 */ /* 0x060fe400078ec0ff */
[----:B------:R-:W-:Y:S02]  /*4870*/  LOP3.LUT R7, R8, 0xf000f0, RZ, 0xc0, !PT ;  /* 0x00f000f008077812 */ /* 0x000fe400078ec0ff */
[----:B------:R-:W-:Y:S02]  /*4880*/  LOP3.LUT R20, R10, 0xf000f0, RZ, 0xc0, !PT ;  /* 0x00f000f00a147812 */ /* 0x000fe400078ec0ff */
[----:B------:R-:W-:Y:S02]  /*4890*/  SHF.R.U32.HI R8, RZ, 0x8, R8 ;  /* 0x00000008ff087819 */ /* 0x000fe40000011608 */
[----:B------:R-:W-:Y:S02]  /*48a0*/  SHF.R.U32.HI R18, RZ, 0x8, R9 ;  /* 0x00000008ff127819 */ /* 0x000fe40000011609 */
[----:B------:R-:W-:-:S02]  /*48b0*/  SHF.R.U32.HI R21, RZ, 0x8, R10 ;  /* 0x00000008ff157819 */ /* 0x000fc4000001160a */
[----:B------:R-:W-:Y:S02]  /*48c0*/  SHF.R.U32.HI R24, RZ, 0x8, R11 ;  /* 0x00000008ff187819 */ /* 0x000fe4000001160b */
[C---:B0-----:R-:W-:Y:S02]  /*48d0*/  LOP3.LUT R16, R9.reuse, 0xf000f, RZ, 0xc0, !PT ;  /* 0x000f000f09107812 */ /* 0x041fe400078ec0ff */
[----:B------:R-:W-:Y:S02]  /*48e0*/  LOP3.LUT R17, R9, 0xf000f0, RZ, 0xc0, !PT ;  /* 0x00f000f009117812 */ /* 0x000fe400078ec0ff */
        /* <DEDUP_REMOVED lines=39> */
[-C--:B------:R-:W-:Y:S02]  /*4b60*/  HFMA2 R31, R31, R0.reuse.H1_H1, -72, -72 ;  /* 0xd480d4801f1f7431 */ /* 0x080fe40000060000 */
[----:B------:R-:W-:Y:S02]  /*4b70*/  HADD2 R32, R11, -1032, -1032 ;  /* 0xe408e4080b207430 */ /* 0x000fe40000000000 */
[-C--:B------:R-:W-:Y:S02]  /*4b80*/  HFMA2 R33, R33, R0.reuse.H1_H1, -72, -72 ;  /* 0xd480d48021217431 */ /* 0x080fe40000060000 */
[----:B------:R-:W-:Y:S01]  /*4b90*/  HFMA2 R20, R37, R0.H1_H1, -72, -72 ;  /* 0xd480d48025147431 */ /* 0x000fe20000060000 */
[----:B------:R-:W-:Y:S06]  /*4ba0*/  BRA.U !UP1, `(.L_x_4359) ;  /* 0x0000000509687547 */ /* 0x000fec000b800000 */
[----:B------:R-:W0:Y:S01]  /*4bb0*/  LDS.64 R8, [UR4+-0x30] ;  /* 0xffffd004ff087984 */ /* 0x000e220008000a00 */
[--C-:B------:R-:W-:Y:S02]  /*4bc0*/  HADD2.F32 R6, -RZ, R35.reuse.H0_H0 ;  /* 0x20000023ff067230 */ /* 0x100fe40000004100 */
[----:B------:R-:W-:Y:S01]  /*4bd0*/  HADD2.F32 R36, -RZ, R22.H0_H0 ;  /* 0x20000016ff247230 */ /* 0x000fe20000004100 */
[----:B------:R-:W1:Y:S01]  /*4be0*/  LDS.64 R16, [UR4+-0x28] ;  /* 0xffffd804ff107984 */ /* 0x000e620008000a00 */
        /* <DEDUP_REMOVED lines=86> */
.L_x_4359:
[----:B------:R0:W5:Y:S01]  /*5150*/  LDG.E.128.CONSTANT R8, desc[UR14][R50.64] ;  /* 0x0000000e32087981 */ /* 0x000162000c1e9d00 */
[----:B------:R-:W-:Y:S01]  /*5160*/  LOP3.LUT R36, R12, 0xf000f, RZ, 0xc0, !PT ;  /* 0x000f000f0c247812 */ /* 0x000fe200078ec0ff */
[----:B------:R-:W-:Y:S06]  /*5170*/  BRA.U UP0, `(.L_x_4360) ;  /* 0x0000000500687547 */ /* 0x000fec000b800000 */
[----:B------:R-:W1:Y:S01]  /*5180*/  LDS.64 R6, [UR4+0x10] ;  /* 0x00001004ff067984 */ /* 0x000e620008000a00 */
[----:B------:R-:W-:Y:S02]  /*5190*/  HADD2.F32 R16, -RZ, R24.H0_H0 ;  /* 0x20000018ff107230 */ /* 0x000fe40000004100 */
[----:B------:R-:W-:Y:S01]  /*51a0*/  HADD2.F32 R17, -RZ, R26.H0_H0 ;  /* 0x2000001aff117230 */ /* 0x000fe20000004100 */
[----:B------:R-:W2:Y:S01]  /*51b0*/  LDS.64 R18, [UR4+0x18] ;  /* 0x00001804ff127984 */ /* 0x000ea20008000a00 */
[----:B------:R-:W-:Y:S02]  /*51c0*/  HADD2.F32 R41, -RZ, R22.H1_H1 ;  /* 0x30000016ff297230 */ /* 0x000fe40000004100 */
[--C-:B-1----:R-:W-:Y:S02]  /*51d0*/  HADD2.F32 R40, -RZ, R6.reuse.H0_H0 ;  /* 0x20000006ff287230 */ /* 0x102fe40000004100 */
        /* <DEDUP_REMOVED lines=84> */
.L_x_4360:
        /* <DEDUP_REMOVED lines=14> */
[----:B------:R-:W-:Y:S01]  /*5800*/  HFMA2 R25, R25, R0.H1_H1, -72, -72 ;  /* 0xd480d48019197431 */ /* 0x000fe20000060000 */
[----:B------:R-:W-:-:S02]  /*5810*/  LOP3.LUT R6, R12, 0xf000f, RZ, 0xc0, !PT ;  /* 0x000f000f0c067812 */ /* 0x000fc400078ec0ff */
[----:B------:R-:W-:Y:S02]  /*5820*/  LOP3.LUT R23, R16, 0x64006400, RZ, 0xfc, !PT ;  /* 0x6400640010177812 */ /* 0x000fe400078efcff */
[C---:B------:R-:W-:Y:S02]  /*5830*/  LOP3.LUT R14, R13.reuse, 0xf000f, RZ, 0xc0, !PT ;  /* 0x000f000f0d0e7812 */ /* 0x040fe400078ec0ff */
        /* <DEDUP_REMOVED lines=30> */
[C---:B-----5:R-:W-:Y:S01]  /*5a20*/  LOP3.LUT R19, R8.reuse, 0xf000f, RZ, 0xc0, !PT ;  /* 0x000f000f08137812 */ /* 0x060fe200078ec0ff */
[----:B------:R-:W-:Y:S01]  /*5a30*/  HADD2 R32, R15, -1032, -1032 ;  /* 0xe408e4080f207430 */ /* 0x000fe20000000000 */
[----:B------:R-:W-:Y:S01]  /*5a40*/  LOP3.LUT R20, R8, 0xf000f0, RZ, 0xc0, !PT ;  /* 0x00f000f008147812 */ /* 0x000fe200078ec0ff */
[----:B------:R-:W-:-:S02]  /*5a50*/  HFMA2 R33, R33, R0.H1_H1, -72, -72 ;  /* 0xd480d48021217431 */ /* 0x000fc40000060000 */
[----:B------:R-:W-:Y:S01]  /*5a60*/  HFMA2 R18, R37, R0.H1_H1, -72, -72 ;  /* 0xd480d48025127431 */ /* 0x000fe20000060000 */
[----:B------:R-:W-:Y:S06]  /*5a70*/  BRA.U !UP1, `(.L_x_4361) ;  /* 0x0000000509687547 */ /* 0x000fec000b800000 */
[----:B------:R-:W1:Y:S01]  /*5a80*/  LDS.64 R12, [UR4+-0x20] ;  /* 0xffffe004ff0c7984 */ /* 0x000e620008000a00 */
[----:B------:R-:W-:Y:S02]  /*5a90*/  HADD2.F32 R38, -RZ, R22.H0_H0 ;  /* 0x20000016ff267230 */ /* 0x000fe40000004100 */
[--C-:B------:R-:W-:Y:S01]  /*5aa0*/  HADD2.F32 R6, -RZ, R35.reuse.H0_H0 ;  /* 0x20000023ff067230 */ /* 0x100fe20000004100 */
[----:B------:R-:W2:Y:S01]  /*5ab0*/  LDS.64 R16, [UR4+-0x18] ;  /* 0xffffe804ff107984 */ /* 0x000ea20008000a00 */
[----:B------:R-:W-:Y:S02]  /*5ac0*/  HADD2.F32 R14, -RZ, R26.H0_H0 ;  /* 0x2000001aff0e7230 */ /* 0x000fe40000004100 */
[----:B------:R-:W-:Y:S02]  /*5ad0*/  HADD2.F32 R41, -RZ, R22.H1_H1 ;  /* 0x30000016ff297230 */ /* 0x000fe40000004100 */
[----:B------:R-:W-:Y:S02]  /*5ae0*/  HADD2.F32 R39, -RZ, R35.H1_H1 ;  /* 0x30000023ff277230 */ /* 0x000fe40000004100 */
[----:B-1----:R-:W-:-:S02]  /*5af0*/  HADD2.F32 R7, -RZ, R12.H0_H0 ;  /* 0x2000000cff077230 */ /* 0x002fc40000004100 */
[----:B------:R-:W-:Y:S02]  /*5b00*/  HADD2.F32 R36, -RZ, R12.H1_H1 ;  /* 0x3000000cff247230 */ /* 0x000fe40000004100 */
[--C-:B------:R-:W-:Y:S02]  /*5b10*/  HADD2.F32 R12, -RZ, R24.reuse.H0_H0 ;  /* 0x20000018ff0c7230 */ /* 0x100fe40000004100 */
[C---:B------:R-:W-:Y:S01]  /*5b20*/  FFMA.FTZ R43, R7.reuse, R38, RZ ;  /* 0x00000026072b7223 */ /* 0x040fe200000100ff */
[----:B------:R-:W-:Y:S01]  /*5b30*/  FFMA.FTZ R6, R6, R7, RZ ;  /* 0x0000000706067223 */ /* 0x000fe200000100ff */
[C---:B------:R-:W-:Y:S01]  /*5b40*/  FFMA.FTZ R40, R7.reuse, R14, RZ ;  /* 0x0000000e07287223 */ /* 0x040fe200000100ff */
[----:B------:R-:W-:Y:S02]  /*5b50*/  HADD2.F32 R38, -RZ, R24.H1_H1 ;  /* 0x30000018ff267230 */ /* 0x000fe40000004100 */
[----:B------:R-:W-:Y:S01]  /*5b60*/  FFMA.FTZ R37, R7, R12, RZ ;  /* 0x0000000c07257223 */ /* 0x000fe200000100ff */
        /* <DEDUP_REMOVED lines=75> */
.L_x_4361:
        /* <DEDUP_REMOVED lines=91> */
.L_x_4362:
[C---:B------:R-:W-:Y:S02]  /*65d0*/  LOP3.LUT R6, R9.reuse, 0xf000f0, RZ, 0xc0, !PT ;  /* 0x00f000f009067812 */ /* 0x040fe400078ec0ff */
[----:B------:R-:W-:Y:S02]  /*65e0*/  SHF.R.U32.HI R8, RZ, 0x8, R8 ;  /* 0x00000008ff087819 */ /* 0x000fe40000011608 */
        /* <DEDUP_REMOVED lines=49> */
[----:B------:R-:W1:Y:S01]  /*6900*/  LDS.64 R8, [UR4+-0x10] ;  /* 0xfffff004ff087984 */ /* 0x000e620008000a00 */
[----:B------:R-:W-:Y:S02]  /*6910*/  HADD2.F32 R6, -RZ, R25.H0_H0 ;  /* 0x20000019ff067230 */ /* 0x000fe40000004100 */
[----:B------:R-:W-:Y:S01]  /*6920*/  HADD2.F32 R32, -RZ, R19.H0_H0 ;  /* 0x20000013ff207230 */ /* 0x000fe20000004100 */
[----:B------:R-:W2:Y:S01]  /*6930*/  LDS.64 R12, [UR4+-0x8] ;  /* 0xfffff804ff0c7984 */ /* 0x000ea20008000a00 */
[----:B------:R-:W-:Y:S02]  /*6940*/  HADD2.F32 R10, -RZ, R26.H0_H0 ;  /* 0x2000001aff0a7230 */ /* 0x000fe40000004100 */
        /* <DEDUP_REMOVED lines=85> */
.L_x_4363:
[----:B------:R-:W-:Y:S05]  /*6ea0*/  BRA.U UP0, `(.L_x_4364) ;  /* 0x0000000500687547 */ /* 0x000fea000b800000 */
[----:B------:R-:W1:Y:S01]  /*6eb0*/  LDS.64 R6, [UR4+0x30] ;  /* 0x00003004ff067984 */ /* 0x000e620008000a00 */
[----:B------:R-:W-:Y:S02]  /*6ec0*/  HADD2.F32 R8, -RZ, R24.H0_H0 ;  /* 0x20000018ff087230 */ /* 0x000fe40000004100 */
[--C-:B------:R-:W-:Y:S01]  /*6ed0*/  HADD2.F32 R9, -RZ, R26.reuse.H0_H0 ;  /* 0x2000001aff097230 */ /* 0x100fe20000004100 */
[----:B------:R-:W2:Y:S01]  /*6ee0*/  LDS.64 R10, [UR4+0x38] ;  /* 0x00003804ff0a7984 */ /* 0x000ea20008000a00 */
[----:B------:R-:W-:Y:S02]  /*6ef0*/  HADD2.F32 R33, -RZ, R26.H1_H1 ;  /* 0x3000001aff217230 */ /* 0x000fe40000004100 */
        /* <DEDUP_REMOVED lines=8> */
[----:B------:R-:W-:Y:S02]  /*6f80*/  HADD2.F32 R19, -RZ, R19.H1_H1 ;  /* 0x30000013ff137230 */ /* 0x000fe40000004100 */
[----:B------:R-:W-:-:S02]  /*6f90*/  HADD2.F32 R25, -RZ, R25.H1_H1 ;  /* 0x30000019ff197230 */ /* 0x000fc40000004100 */
[-C--:B------:R-:W-:Y:S01]  /*6fa0*/  FFMA.FTZ R6, R6, R30.reuse, RZ ;  /* 0x0000001e06067223 */ /* 0x080fe200000100ff */
[----:B------:R-:W-:Y:S01]  /*6fb0*/  FFMA.FTZ R30, R9, R30, RZ ;  /* 0x0000001e091e7223 */ /* 0x000fe200000100ff */
        /* <DEDUP_REMOVED lines=12> */
[-C--:B------:R-:W-:Y:S01]  /*7080*/  FFMA.FTZ R9, R9, R13.reuse, R32 ;  /* 0x0000000d09097223 */ /* 0x080fe20000010020 */
[----:B------:R-:W-:Y:S02]  /*7090*/  HADD2.F32 R20, -RZ, R20.H1_H1 ;  /* 0x30000014ff147230 */ /* 0x000fe40000004100 */
[----:B------:R-:W-:Y:S02]  /*70a0*/  HADD2.F32 R6, -RZ, R21.H1_H1 ;  /* 0x30000015ff067230 */ /* 0x000fe40000004100 */
[----:B------:R-:W-:Y:S01]  /*70b0*/  FFMA.FTZ R13, R25, R13, R30 ;  /* 0x0000000d190d7223 */ /* 0x000fe2000001001e */
[----:B------:R-:W-:-:S02]  /*70c0*/  HADD2.F32 R22, -RZ, R22.H1_H1 ;  /* 0x30000016ff167230 */ /* 0x000fc40000004100 */
[-C--:B------:R-:W-:Y:S01]  /*70d0*/  FFMA.FTZ R7, R18, R12.reuse, R7 ;  /* 0x0000000c12077223 */ /* 0x080fe20000010007 */
[-C--:B------:R-:W-:Y:S01]  /*70e0*/  FFMA.FTZ R9, R20, R12.reuse, R9 ;  /* 0x0000000c14097223 */ /* 0x080fe20000010009 */
[-C--:B------:R-:W-:Y:S01]  /*70f0*/  FFMA.FTZ R19, R6, R12.reuse, R19 ;  /* 0x0000000c06137223 */ /* 0x080fe20000010013 */
[--C-:B--2---:R-:W-:Y:S02]  /*7100*/  HADD2.F32 R8, -RZ, R10.reuse.H0_H0 ;  /* 0x2000000aff087230 */ /* 0x104fe40000004100 */
[----:B------:R-:W-:Y:S01]  /*7110*/  FFMA.FTZ R13, R22, R12, R13 ;  /* 0x0000000c160d7223 */ /* 0x000fe2000001000d */
[----:B------:R-:W-:Y:S02]  /*7120*/  HADD2.F32 R12, -RZ, R23.H0_H0 ;  /* 0x20000017ff0c7230 */ /* 0x000fe40000004100 */
[----:B------:R-:W-:Y:S02]  /*7130*/  HADD2.F32 R20, -RZ, R27.H0_H0 ;  /* 0x2000001bff147230 */ /* 0x000fe40000004100 */
[----:B------:R-:W-:-:S02]  /*7140*/  HADD2.F32 R10, -RZ, R10.H1_H1 ;  /* 0x3000000aff0a7230 */ /* 0x000fc40000004100 */
[-C--:B------:R-:W-:Y:S01]  /*7150*/  FFMA.FTZ R7, R12, R8.reuse, R7 ;  /* 0x000000080c077223 */ /* 0x080fe20000010007 */
[--C-:B------:R-:W-:Y:S02]  /*7160*/  HADD2.F32 R22, -RZ, R28.reuse.H0_H0 ;  /* 0x2000001cff167230 */ /* 0x100fe40000004100 */
[-C--:B------:R-:W-:Y:S01]  /*7170*/  FFMA.FTZ R9, R20, R8.reuse, R9 ;  /* 0x0000000814097223 */ /* 0x080fe20000010009 */
[----:B------:R-:W-:Y:S02]  /*7180*/  HADD2.F32 R24, -RZ, R29.H0_H0 ;  /* 0x2000001dff187230 */ /* 0x000fe40000004100 */
        /* <DEDUP_REMOVED lines=44> */
.L_x_4364:
[----:B------:R-:W-:Y:S01]  /*7450*/  UIADD3 UR6, UPT, UPT, UR6, 0x20, URZ ;  /* 0x0000002006067890 */ /* 0x000fe2000fffe0ff */
[----:B------:R-:W-:Y:S01]  /*7460*/  MOV R7, UR18 ;  /* 0x0000001200077c02 */ /* 0x000fe20008000f00 */
[----:B------:R-:W-:Y:S02]  /*7470*/  UIADD3 UR4, UPT, UPT, UR4, 0x40, URZ ;  /* 0x0000004004047890 */ /* 0x000fe4000fffe0ff */
[----:B------:R-:W-:Y:S02]  /*7480*/  UISETP.GE.AND UP1, UPT, UR6, UR7, UPT ;  /* 0x000000070600728c */ /* 0x000fe4000bf26270 */
[----:B0-----:R-:W-:-:S07]  /*7490*/  IMAD.WIDE R50, R7, 0x4, R50 ;  /* 0x0000000407327825 */ /* 0x001fce00078e0232 */
[----:B------:R-:W-:Y:S05]  /*74a0*/  BRA.U !UP1, `(.L_x_4365) ;  /* 0xffffffc509147547 */ /* 0x000fea000b83ffff */
.L_x_4356:
[----:B------:R-:W0:Y:S01]  /*74b0*/  S2R R0, SR_CTAID.X ;  /* 0x0000000000007919 */ /* 0x000e220000002500 */
[----:B------:R-:W1:Y:S01]  /*74c0*/  LDC.64 R2, c[0x0][0x3a0] ;  /* 0x0000e800ff027b82 */ /* 0x000e620000000a00 */
        /* <DEDUP_REMOVED lines=16> */
.L_x_4369:
[----:B------:R-:W0:Y:S02]  /*75d0*/  LDS R2, [R0] ;  /* 0x0000000000027984 */ /* 0x000e240000000800 */
[----:B0-----:R-:W-:-:S05]  /*75e0*/  HFMA2 R3, R2, 1, 1, R9 ;  /* 0x3c003c0002037831 */ /* 0x001fca0000000009 */
[----:B------:R-:W0:Y:S02]  /*75f0*/  ATOMS.CAST.SPIN P0, [R0], R2, R3 ;  /* 0x000000020000758d */ /* 0x000e240001800003 */
[----:B0-----:R-:W-:Y:S05]  /*7600*/  @!P0 BRA `(.L_x_4369) ;  /* 0xfffffffc00f08947 */ /* 0x001fea000383ffff */
[----:B------:R-:W-:Y:S05]  /*7610*/  BRA `(.L_x_4367) ;  /* 0x00000000000c7947 */ /* 0x000fea0003800000 */
.L_x_4368:
[----:B------:R-:W2:Y:S02]  /*7620*/  LD.E R0, desc[UR14][R4.64] ;  /* 0x0000000e04007980 */ /* 0x000ea4000c101900 */
[----:B--2---:R-:W-:-:S05]  /*7630*/  IADD3 R3, PT, PT, R9, R0, RZ ;  /* 0x0000000009037210 */ /* 0x004fca0007ffe0ff */
[----:B------:R0:W-:Y:S02]  /*7640*/  ST.E desc[UR14][R4.64], R3 ;  /* 0x0000000304007985 */ /* 0x0001e4000c10190e */
.L_x_4367:
[----:B------:R-:W-:Y:S05]  /*7650*/  BSYNC.RECONVERGENT B0 ;  /* 0x0000000000007941 */ /* 0x000fea0003800200 */
.L_x_4366:
[----:B------:R1:W-:Y:S01]  /*7660*/  ATOM.E.ADD.F16x2.RN.STRONG.GPU P0, RZ, desc[UR14][R4.64+0x4], R7 ;  /* 0x8000040704ff79a2 */ /* 0x0003e2000c10e10e */
[----:B------:R-:W-:Y:S04]  /*7670*/  BSSY.RECONVERGENT B0, `(.L_x_4370) ;  /* 0x000000e000007945 */ /* 0x000fe80003800200 */
[----:B-1----:R-:W-:Y:S05]  /*7680*/  @P0 BRA `(.L_x_4371) ;  /* 0x0000000000300947 */ /* 0x002fea0003800000 */
[----:B------:R-:W1:Y:S02]  /*7690*/  QSPC.E.S P0, RZ, [R4+0x4] ;  /* 0x0000040004ff73aa */ /* 0x000e640000000500 */
[----:B-1----:R-:W-:Y:S05]  /*76a0*/  @!P0 BRA `(.L_x_4372) ;  /* 0x00000000001c8947 */ /* 0x002fea0003800000 */
[----:B------:R-:W-:-:S04]  /*76b0*/  MOV R2, R4 ;  /* 0x0000000400027202 */ /* 0x000fc80000000f00 */
[----:B------:R-:W-:-:S07]  /*76c0*/  MOV R0, R2 ;  /* 0x0000000200007202 */ /* 0x000fce0000000f00 */
.L_x_4373:
[----:B------:R-:W0:Y:S02]  /*76d0*/  LDS R2, [R0+0x4] ;  /* 0x0000040000027984 */ /* 0x000e240000000800 */
[----:B0-----:R-:W-:-:S05]  /*76e0*/  HADD2 R3, R2, R7 ;  /* 0x0000000702037230 */ /* 0x001fca0000000000 */
[----:B------:R-:W0:Y:S02]  /*76f0*/  ATOMS.CAST.SPIN P0, [R0+0x4], R2, R3 ;  /* 0x000004020000758d */ /* 0x000e240001800003 */
[----:B0-----:R-:W-:Y:S05]  /*7700*/  @!P0 BRA `(.L_x_4373) ;  /* 0xfffffffc00f08947 */ /* 0x001fea000383ffff */
[----:B------:R-:W-:Y:S05]  /*7710*/  BRA `(.L_x_4371) ;  /* 0x00000000000c7947 */ /* 0x000fea0003800000 */
.L_x_4372:
[----:B------:R-:W0:Y:S02]  /*7720*/  LD.E R0, desc[UR14][R4.64+0x4] ;  /* 0x0000040e04007980 */ /* 0x000e24000c101900 */
[----:B0-----:R-:W-:-:S05]  /*7730*/  IADD3 R3, PT, PT, R7, R0, RZ ;  /* 0x0000000007037210 */ /* 0x001fca0007ffe0ff */
[----:B------:R1:W-:Y:S02]  /*7740*/  ST.E desc[UR14][R4.64+0x4], R3 ;  /* 0x0000040304007985 */ /* 0x0003e4000c10190e */
.L_x_4371:
[----:B------:R-:W-:Y:S05]  /*7750*/  BSYNC.RECONVERGENT B0 ;  /* 0x0000000000007941 */ /* 0x000fea0003800200 */
.L_x_4370:
        /* <DEDUP_REMOVED lines=13> */
.L_x_4377:
[----:B------:R-:W0:Y:S02]  /*7830*/  LDS R2, [R0] ;  /* 0x0000000000027984 */ /* 0x000e240000000800 */
[----:B0-----:R-:W-:-:S05]  /*7840*/  HFMA2 R3, R2, 1, 1, R47 ;  /* 0x3c003c0002037831 */ /* 0x001fca000000002f */
[----:B------:R-:W0:Y:S02]  /*7850*/  ATOMS.CAST.SPIN P0, [R0], R2, R3 ;  /* 0x000000020000758d */ /* 0x000e240001800003 */
[----:B0-----:R-:W-:Y:S05]  /*7860*/  @!P0 BRA `(.L_x_4377) ;  /* 0xfffffffc00f08947 */ /* 0x001fea000383ffff */
[----:B------:R-:W-:Y:S05]  /*7870*/  BRA `(.L_x_4375) ;  /* 0x00000000000c7947 */ /* 0x000fea0003800000 */
.L_x_4376:
[----:B------:R-:W2:Y:S02]  /*7880*/  LD.E R0, desc[UR14][R4.64] ;  /* 0x0000000e04007980 */ /* 0x000ea4000c101900 */
[----:B--2---:R-:W-:-:S05]  /*7890*/  IADD3 R3, PT, PT, R47, R0, RZ ;  /* 0x000000002f037210 */ /* 0x004fca0007ffe0ff */
[----:B------:R0:W-:Y:S02]  /*78a0*/  ST.E desc[UR14][R4.64], R3 ;  /* 0x0000000304007985 */ /* 0x0001e4000c10190e */
.L_x_4375:
[----:B------:R-:W-:Y:S05]  /*78b0*/  BSYNC.RECONVERGENT B0 ;  /* 0x0000000000007941 */ /* 0x000fea0003800200 */
.L_x_4374:
[----:B------:R1:W-:Y:S02]  /*78c0*/  ATOM.E.ADD.F16x2.RN.STRONG.GPU P0, RZ, desc[UR14][R4.64+0x4], R49 ;  /* 0x8000043104ff79a2 */ /* 0x0003e4000c10e10e */
[----:B-1----:R-:W-:Y:S05]  /*78d0*/  @P0 EXIT ;  /* 0x000000000000094d */ /* 0x002fea0003800000 */
[----:B------:R-:W1:Y:S02]  /*78e0*/  QSPC.E.S P0, RZ, [R4+0x4] ;  /* 0x0000040004ff73aa */ /* 0x000e640000000500 */
[----:B-1----:R-:W-:Y:S05]  /*78f0*/  @!P0 BRA `(.L_x_4378) ;  /* 0x00000000001c8947 */ /* 0x002fea0003800000 */
[----:B------:R-:W-:-:S04]  /*7900*/  MOV R2, R4 ;  /* 0x0000000400027202 */ /* 0x000fc80000000f00 */
[----:B------:R-:W-:-:S07]  /*7910*/  MOV R0, R2 ;  /* 0x0000000200007202 */ /* 0x000fce0000000f00 */
.L_x_4379:
[----:B------:R-:W0:Y:S02]  /*7920*/  LDS R2, [R0+0x4] ;  /* 0x0000040000027984 */ /* 0x000e240000000800 */
[----:B0-----:R-:W-:-:S05]  /*7930*/  HADD2 R3, R2, R49 ;  /* 0x0000003102037230 */ /* 0x001fca0000000000 */
[----:B------:R-:W0:Y:S02]  /*7940*/  ATOMS.CAST.SPIN P0, [R0+0x4], R2, R3 ;  /* 0x000004020000758d */ /* 0x000e240001800003 */
[----:B0-----:R-:W-:Y:S05]  /*7950*/  @!P0 BRA `(.L_x_4379) ;  /* 0xfffffffc00f08947 */ /* 0x001fea000383ffff */
[----:B------:R-:W-:Y:S05]  /*7960*/  EXIT ;  /* 0x000000000000794d */ /* 0x000fea0003800000 */
.L_x_4378:
[----:B------:R-:W0:Y:S02]  /*7970*/  LD.E R0, desc[UR14][R4.64+0x4] ;  /* 0x0000040e04007980 */ /* 0x000e24000c101900 */
[----:B0-----:R-:W-:-:S05]  /*7980*/  IADD3 R3, PT, PT, R49, R0, RZ ;  /* 0x0000000031037210 */ /* 0x001fca0007ffe0ff */
[----:B------:R-:W-:Y:S01]  /*7990*/  ST.E desc[UR14][R4.64+0x4], R3 ;  /* 0x0000040304007985 */ /* 0x000fe2000c10190e */
[----:B------:R-:W-:Y:S05]  /*79a0*/  EXIT ;  /* 0x000000000000794d */ /* 0x000fea0003800000 */
.L_x_4380:
        /* <DEDUP_REMOVED lines=13> */
.L_x_5343:


//--------------------- .text._Z23gemm_half_q_half_kernelILi2ELi10ELb1ELb1ELi32EEvPK6__halfPKjS4_S2_PS0_iiiiPKtS7_iiiiiibS2_i --------------------------
	.section	.text._Z23gemm_half_q_half_kernelILi2ELi10ELb1ELb1ELi32EEvPK6__halfPKjS4_S2_PS0_iiiiPKtS7_iiiiiibS2_i,"ax",@progbits
	.align	128
        .global         _Z23gemm_half_q_half_kernelILi2ELi10ELb1ELb1ELi32EEvPK6__halfPKjS4_S2_PS0_iiiiPKtS7_iiiiiibS2_i
        .type           _Z23gemm_half_q_half_kernelILi2ELi10ELb1ELb1ELi32EEvPK6__halfPKjS4_S2_PS0_iiiiPKtS7_iiiiiibS2_i,@function
        .size           _Z23gemm_half_q_half_kernelILi2ELi10ELb1ELb1ELi32EEvPK6__halfPKjS4_S2_PS0_iiiiPKtS7_iiiiiibS2_i,(.L_x_5344 - _Z23gemm_half_q_half_kernelILi2ELi10ELb1ELb1ELi32EEvPK6__halfPKjS4_S2_PS0_iiiiPKtS7_iiiiiibS2_i)
        .other          _Z23gemm_half_q_half_kernelILi2ELi10ELb1ELb1ELi32EEvPK6__halfPKjS4_S2_PS0_iiiiPKtS7_iiiiiibS2_i,@"STO_CUDA_ENTRY STV_DEFAULT"
_Z23gemm_half_q_half_kernelILi2ELi10ELb1ELb1ELi32EEvPK6__halfPKjS4_S2_PS0_iiiiPKtS7_iiiiiibS2_i:
.text._Z23gemm_half_q_half_kernelILi2ELi10ELb1ELb1ELi32EEvPK6__halfPKjS4_S2_PS0_iiiiPKtS7_iiiiiibS2_i:
        /* <DEDUP_REMOVED lines=57> */
[----:B------:R-:W-:-:S09]  /*0390*/  IADD3 R20, PT, PT, R14, UR7, RZ ;  /* 0x000000070e147c10 */ /* 0x000fd2000fffe0ff */
[----:B------:R-:W-:Y:S05]  /*03a0*/  @P0 BRA `(.L_x_4384) ;  /* 0x0000000000ec0947 */ /* 0x000fea0003800000 */
[----:B0-----:R-:W-:Y:S02]  /*03b0*/  IADD3 R10, PT, PT, RZ, -R18, RZ ;  /* 0x80000012ff0a7210 */ /* 0x001fe40007ffe0ff */
[----:B------:R-:W-:Y:S02]  /*03c0*/  PLOP3.LUT P0, PT, PT, PT, PT, 0x80, 0x8 ;  /* 0x000000000008781c */ /* 0x000fe40003f0f070 */
[----:B------:R-:W-:-:S13]  /*03d0*/  ISETP.GT.AND P1, PT, R10, 0x3, PT ;  /* 0x000000030a00780c */ /* 0x000fda0003f24270 */
[----:B------:R-:W-:Y:S05]  /*03e0*/  @!P1 BRA `(.L_x_4385) ;  /* 0x0000000000849947 */ /* 0x000fea0003800000 */
[----:B------:R-:W-:-:S13]  /*03f0*/  PLOP3.LUT P0, PT, PT, PT, PT, 0x8, 0x80 ;  /* 0x000000000080781c */ /* 0x000fda0003f0e170 */
.L_x_4386:
        /* <DEDUP_REMOVED lines=32> */
.L_x_4385:
        /* <DEDUP_REMOVED lines=20> */
.L_x_4387:
[----:B------:R-:W-:-:S13]  /*0740*/  ISETP.EQ.AND P1, PT, R18, RZ, PT ;  /* 0x000000ff1200720c */ /* 0x000fda0003f22270 */
[----:B------:R-:W-:Y:S05]  /*0750*/  @!P0 BRA P1, `(.L_x_4382) ;  /* 0x0000000400788947 */ /* 0x000fea0000800000 */
.L_x_4384:
[----:B------:R-:W-:-:S04]  /*0760*/  IADD3 R11, P0, PT, R9, R20, RZ ;  /* 0x00000014090b7210 */ /* 0x000fc80007f1e0ff */
[----:B------:R-:W-:Y:S02]  /*0770*/  LEA.HI.X.SX32 R12, R20, RZ, 0x1, P0 ;  /* 0x000000ff140c7211 */ /* 0x000fe400000f0eff */
[----:B0-----:R-:W-:-:S04]  /*0780*/  LEA R10, P0, R11, UR10, 0x1 ;  /* 0x0000000a0b0a7c11 */ /* 0x001fc8000f8008ff */
        /* <DEDUP_REMOVED lines=9> */
.L_x_4383:
        /* <DEDUP_REMOVED lines=16> */
.L_x_4390:
        /* <DEDUP_REMOVED lines=32> */
.L_x_4389:
        /* <DEDUP_REMOVED lines=21> */
.L_x_4391:
[----:B------:R-:W-:-:S13]  /*0c70*/  ISETP.NE.OR P0, PT, R9, RZ, P0 ;  /* 0x000000ff0900720c */ /* 0x000fda0000705670 */
[----:B------:R-:W-:Y:S05]  /*0c80*/  @!P0 BRA `(.L_x_4382) ;  /* 0x00000000002c8947 */ /* 0x000fea0003800000 */
.L_x_4388:
        /* <DEDUP_REMOVED lines=11> */
.L_x_4382:
[----:B------:R-:W-:Y:S05]  /*0d40*/  BSYNC.RECONVERGENT B0 ;  /* 0x0000000000007941 */ /* 0x000fea0003800200 */
.L_x_4381:
        /* <DEDUP_REMOVED lines=21> */
.L_x_4395:
        /* <DEDUP_REMOVED lines=15> */
.L_x_4394:
[----:B------:R-:W-:-:S04]  /*0f90*/  IADD3 R4, PT, PT, RZ, -R9, RZ ;  /* 0x80000009ff047210 */ /* 0x000fc80007ffe0ff */
[----:B------:R-:W-:-:S13]  /*0fa0*/  ISETP.GT.AND P1, PT, R4, 0x1, PT ;  /* 0x000000010400780c */ /* 0x000fda0003f24270 */
[----:B------:R-:W-:Y:S05]  /*0fb0*/  @!P1 BRA `(.L_x_4396) ;  /* 0x0000000000249947 */ /* 0x000fea0003800000 */
[----:B0-2---:R-:W0:Y:S01]  /*0fc0*/  LDC.64 R12, c[0x0][0x3a0] ;  /* 0x0000e800ff0c7b82 */ /* 0x005e220000000a00 */
        /* <DEDUP_REMOVED lines=8> */
.L_x_4396:
[----:B------:R-:W-:-:S13]  /*1050*/  ISETP.NE.OR P0, PT, R9, RZ, P0 ;  /* 0x000000ff0900720c */ /* 0x000fda0000705670 */
[----:B------:R-:W-:Y:S05]  /*1060*/  @!P0 BRA `(.L_x_4392) ;  /* 0x00000000001c8947 */ /* 0x000fea0003800000 */
.L_x_4393:
[----:B012---:R-:W0:Y:S02]  /*1070*/  LDC.64 R10, c[0x0][0x3a0] ;  /* 0x0000e800ff0a7b82 */ /* 0x007e240000000a00 */
.L_x_4397:
[----:B0-----:R-:W-:Y:S01]  /*1080*/  IMAD.WIDE R12, R3, 0x2, R10 ;  /* 0x00000002030c7825 */ /* 0x001fe200078e020a */
[----:B------:R-:W-:Y:S02]  /*1090*/  IADD3 R9, PT, PT, R9, 0x1, RZ ;  /* 0x0000000109097810 */ /* 0x000fe40007ffe0ff */
[----:B------:R-:W-:Y:S02]  /*10a0*/  IADD3 R3, PT, PT, R3, R27, RZ ;  /* 0x0000001b03037210 */ /* 0x000fe40007ffe0ff */
[----:B------:R3:W-:Y:S01]  /*10b0*/  STG.E.64 desc[UR8][R12.64], RZ ;  /* 0x000000ff0c007986 */ /* 0x0007e2000c101b08 */
[----:B------:R-:W-:-:S13]  /*10c0*/  ISETP.NE.AND P0, PT, R9, RZ, PT ;  /* 0x000000ff0900720c */ /* 0x000fda0003f05270 */
[----:B---3--:R-:W-:Y:S05]  /*10d0*/  @P0 BRA `(.L_x_4397) ;  /* 0xfffffffc00e80947 */ /* 0x008fea000383ffff */
.L_x_4392:
        /* <DEDUP_REMOVED lines=9> */
[----:B012---:R-:W0:Y:S01]  /*1170*/  LDC.64 R10, c[0x0][0x3b8] ;  /* 0x0000ee00ff0a7b82 */ /* 0x007e220000000a00 */
        /* <DEDUP_REMOVED lines=10> */
.L_x_4399:
[----:B------:R-:W0:Y:S01]  /*1220*/  LDC.64 R2, c[0x0][0x390] ;  /* 0x0000e400ff027b82 */ /* 0x000e220000000a00 */
[----:B-----5:R-:W-:-:S05]  /*1230*/  IADD3 R0, PT, PT, R12, UR4, RZ ;  /* 0x000000040c007c10 */ /* 0x020fca000fffe0ff */
[----:B------:R-:W-:Y:S02]  /*1240*/  IMAD R4, R0, R27, RZ ;  /* 0x0000001b00047224 */ /* 0x000fe400078e02ff */
        /* <DEDUP_REMOVED lines=24> */
[----:B0-----:R-:W-:Y:S01]  /*13d0*/  IADD3 R15, PT, PT, R2, 0x1, R3 ;  /* 0x00000001020f7810 */ /* 0x001fe20007ffe003 */
[----:B------:R-:W-:Y:S01]  /*13e0*/  IMAD R3, R0, R0, R0 ;  /* 0x0000000000037224 */ /* 0x000fe200078e0200 */
[----:B---3--:R-:W-:Y:S02]  /*13f0*/  IADD3 R21, PT, PT, R20, R21, RZ ;  /* 0x0000001514157210 */ /* 0x008fe40007ffe0ff */
[----:B------:R-:W-:Y:S01]  /*1400*/  IADD3 R13, PT, PT, R13, 0x1, R4 ;  /* 0x000000010d0d7810 */ /* 0x000fe20007ffe004 */
[----:B------:R-:W4:Y:S01]  /*1410*/  I2F.F16 R23, R23 ;  /* 0x0000001700177306 */ /* 0x000f220000200c00 */
[----:B------:R-:W-:Y:S02]  /*1420*/  IADD3 R16, PT, PT, R0, 0x1, R3 ;  /* 0x0000000100107810 */ /* 0x000fe40007ffe003 */
        /* <DEDUP_REMOVED lines=9> */
.L_x_4398:
[C---:B------:R-:W-:Y:S01]  /*14c0*/  ISETP.GT.AND P0, PT, R5.reuse, UR6, PT ;  /* 0x0000000605007c0c */ /* 0x040fe2000bf04270 */
[----:B-12---:R-:W-:Y:S01]  /*14d0*/  HFMA2 R11, -RZ, RZ, 0, 0 ;  /* 0x00000000ff0b7431 */ /* 0x006fe200000001ff */
[----:B0-----:R-:W-:Y:S02]  /*14e0*/  SHF.R.S32.HI R10, RZ, 0x1f, R9 ;  /* 0x0000001fff0a7819 */ /* 0x001fe40000011409 */
[----:B------:R-:W-:Y:S02]  /*14f0*/  CS2R R14, SRZ ;  /* 0x00000000000e7805 */ /* 0x000fe4000001ff00 */
[C---:B----4-:R-:W-:Y:S02]  /*1500*/  ISETP.GT.AND P1, PT, R5.reuse, UR10, PT ;  /* 0x0000000a05007c0c */ /* 0x050fe4000bf24270 */
[----:B------:R-:W-:Y:S01]  /*1510*/  LEA.HI R10, R10, R9, RZ, 0x5 ;  /* 0x000000090a0a7211 */ /* 0x000fe200078f28ff */
[----:B------:R-:W-:Y:S01]  /*1520*/  HFMA2 R9, -RZ, RZ, 0, 0 ;  /* 0x00000000ff097431 */ /* 0x000fe200000001ff */
[----:B------:R-:W-:-:S02]  /*1530*/  ISETP.GT.AND P2, PT, R5, UR11, PT ;  /* 0x0000000b05007c0c */ /* 0x000fc4000bf44270 */
[C---:B------:R-:W-:Y:S02]  /*1540*/  ISETP.GT.AND P3, PT, R5.reuse, UR5, PT ;  /* 0x0000000505007c0c */ /* 0x040fe4000bf64270 */
[----:B---3--:R-:W-:Y:S02]  /*1550*/  ISETP.GT.AND P4, PT, R5, UR12, PT ;  /* 0x0000000c05007c0c */ /* 0x008fe4000bf84270 */
        /* <DEDUP_REMOVED lines=10> */
.L_x_4400:
        /* <DEDUP_REMOVED lines=8> */
.L_x_4401:
        /* <DEDUP_REMOVED lines=8> */
.L_x_4402:
        /* <DEDUP_REMOVED lines=8> */
.L_x_4403:
        /* <DEDUP_REMOVED lines=8> */
.L_x_4404:
[----:B------:R-:W-:Y:S01]  /*1800*/  LEA R9, R16, R9, 0x3 ;  /* 0x0000000910097211 */ /* 0x000fe200078e18ff */
[----:B------:R-:W0:Y:S01]  /*1810*/  LDCU.64 UR10, c[0x0][0x388] ;  /* 0x00007100ff0a77ac */ /* 0x000e220008000a00 */
[----:B------:R-:W1:Y:S01]  /*1820*/  S2UR UR6, SR_CgaCtaId ;  /* 0x00000000000679c3 */ /* 0x000e620000008800 */
[----:B------:R-:W-:Y:S02]  /*1830*/  SHF.R.S32.HI R10, RZ, 0x1f, R8 ;  /* 0x0000001fff0a7819 */ /* 0x000fe40000011408 */
[----:B------:R-:W-:Y:S01]  /*1840*/  IADD3 R9, PT, PT, R12, R9, R11 ;  /* 0x000000090c097210 */ /* 0x000fe20007ffe00b */
[----:B------:R-:W-:Y:S01]  /*1850*/  UISETP.LT.AND UP0, UPT, UR7, UR5, UPT ;  /* 0x000000050700728c */ /* 0x000fe2000bf01270 */
[----:B------:R-:W-:Y:S02]  /*1860*/  PRMT R11, RZ, 0x5410, RZ ;  /* 0x00005410ff0b7816 */ /* 0x000fe400000000ff */
[----:B------:R-:W-:Y:S01]  /*1870*/  IADD3 R14, PT, PT, R15, R9, R14 ;  /* 0x000000090f0e7210 */ /* 0x000fe20007ffe00e */
[----:B------:R-:W-:-:S03]  /*1880*/  USEL UR4, UR7, UR5, UP0 ;  /* 0x0000000507047287 */ /* 0x000fc60008000000 */
[----:B------:R-:W-:Y:S01]  /*1890*/  UMOV UR5, 0x400 ;  /* 0x0000040000057882 */ /* 0x000fe20000000000 */
[----:B------:R-:W-:-:S05]  /*18a0*/  IMAD R9, R14, R27, RZ ;  /* 0x0000001b0e097224 */ /* 0x000fca00078e02ff */
        /* <DEDUP_REMOVED lines=12> */
[----:B------:R-:W-:-:S04]  /*1970*/  IMAD.WIDE R12, R27, 0x4, R54 ;  /* 0x000000041b0c7825 */ /* 0x000fc800078e0236 */
[C---:B------:R-:W-:Y:S02]  /*1980*/  IMAD.WIDE R16, R27.reuse, 0x4, R12 ;  /* 0x000000041b107825 */ /* 0x040fe400078e020c */
[----:B------:R-:W5:Y:S02]  /*1990*/  LDG.E.128.CONSTANT R12, desc[UR8][R12.64] ;  /* 0x000000080c0c7981 */ /* 0x000f64000c1e9d00 */
[----:B------:R-:W-:Y:S02]  /*19a0*/  IMAD.WIDE R24, R27, 0x4, R16 ;  /* 0x000000041b187825 */ /* 0x000fe400078e0210 */
[----:B------:R-:W5:Y:S04]  /*19b0*/  LDG.E.128.CONSTANT R16, desc[UR8][R16.64] ;  /* 0x0000000810107981 */ /* 0x000f68000c1e9d00 */
[----:B------:R0:W5:Y:S01]  /*19c0*/  LDG.E.128.CONSTANT R20, desc[UR8][R24.64] ;  /* 0x0000000818147981 */ /* 0x000162000c1e9d00 */
[----:B------:R-:W-:Y:S01]  /*19d0*/  PRMT R5, R7, 0x9910, RZ ;  /* 0x0000991007057816 */ /* 0x000fe200000000ff */
[----:B------:R-:W-:Y:S01]  /*19e0*/  HFMA2 R10, -RZ, RZ, 0, 0.0625 ;  /* 0x00002c00ff0a7431 */ /* 0x000fe200000001ff */
[----:B------:R-:W-:-:S02]  /*19f0*/  ISETP.NE.AND P1, PT, R6, RZ, PT ;  /* 0x000000ff0600720c */ /* 0x000fc40003f25270 */
[----:B------:R-:W-:Y:S02]  /*1a00*/  ISETP.NE.AND P0, PT, R5, RZ, PT ;  /* 0x000000ff0500720c */ /* 0x000fe40003f05270 */
[----:B------:R-:W-:Y:S02]  /*1a10*/  PRMT R0, R0, 0x5410, R10 ;  /* 0x0000541000007816 */ /* 0x000fe4000000000a */
[----:B------:R-:W-:Y:S02]  /*1a20*/  PRMT R8, RZ, 0x7610, R8 ;  /* 0x00007610ff087816 */ /* 0x000fe40000000008 */
[----:B------:R-:W-:Y:S02]  /*1a30*/  ISETP.EQ.OR P0, PT, R32, 0x1, !P0 ;  /* 0x000000012000780c */ /* 0x000fe40004702670 */
[C---:B--2--5:R-:W-:Y:S02]  /*1a40*/  LOP3.LUT R26, R28.reuse, 0xf000f, RZ, 0xc0, !PT ;  /* 0x000f000f1c1a7812 */ /* 0x064fe400078ec0ff */
[----:B------:R-:W-:-:S02]  /*1a50*/  LOP3.LUT R5, R28, 0xf000f0, RZ, 0xc0, !PT ;  /* 0x00f000f01c057812 */ /* 0x000fc400078ec0ff */
[C---:B------:R-:W-:Y:S02]  /*1a60*/  LOP3.LUT R36, R30.reuse, 0xf000f, RZ, 0xc0, !PT ;  /* 0x000f000f1e247812 */ /* 0x040fe400078ec0ff */
[----:B------:R-:W-:Y:S02]  /*1a70*/  SHF.R.U32.HI R28, RZ, 0x8, R28 ;  /* 0x00000008ff1c7819 */ /* 0x000fe4000001161c */
[----:B------:R-:W-:Y:S02]  /*1a80*/  SHF.R.U32.HI R35, RZ, 0x8, R29 ;  /* 0x00000008ff237819 */ /* 0x000fe4000001161d */
[----:B------:R-:W-:Y:S02]  /*1a90*/  LOP3.LUT R38, R30, 0xf000f0, RZ, 0xc0, !PT ;  /* 0x00f000f01e267812 */ /* 0x000fe400078ec0ff */
[----:B------:R-:W-:Y:S02]  /*1aa0*/  SHF.R.U32.HI R40, RZ, 0x8, R30 ;  /* 0x00000008ff287819 */ /* 0x000fe4000001161e */
[----:B------:R-:W-:-:S02]  /*1ab0*/  SHF.R.U32.HI R44, RZ, 0x8, R31 ;  /* 0x00000008ff2c7819 */ /* 0x000fc4000001161f */
[C---:B------:R-:W-:Y:S02]  /*1ac0*/  LOP3.LUT R41, R31.reuse, 0xf000f, RZ, 0xc0, !PT ;  /* 0x000f000f1f297812 */ /* 0x040fe400078ec0ff */
        /* <DEDUP_REMOVED lines=27> */
[-C--:B------:R-:W-:Y:S02]  /*1c80*/  HFMA2 R38, R39, R0.reuse.H1_H1, -72, -72 ;  /* 0xd480d48027267431 */ /* 0x080fe40000060000 */
[----:B------:R-:W-:Y:S02]  /*1c90*/  HFMA2 R40, R43, R0.H1_H1, -72, -72 ;  /* 0xd480d4802b287431 */ /* 0x000fe40000060000 */
[----:B------:R-:W-:-:S02]  /*1ca0*/  HADD2 R39, R41, -1032, -1032 ;  /* 0xe408e40829277430 */ /* 0x000fc40000000000 */
[----:B------:R-:W-:Y:S02]  /*1cb0*/  HADD2 R43, R30, -1032, -1032 ;  /* 0xe408e4081e2b7430 */ /* 0x000fe40000000000 */
[-C--:B------:R-:W-:Y:S02]  /*1cc0*/  HFMA2 R44, R45, R0.reuse.H1_H1, -72, -72 ;  /* 0xd480d4802d2c7431 */ /* 0x080fe40000060000 */
[-C--:B------:R-:W-:Y:S02]  /*1cd0*/  HFMA2 R46, R47, R0.reuse.H1_H1, -72, -72 ;  /* 0xd480d4802f2e7431 */ /* 0x080fe40000060000 */
[----:B------:R-:W-:Y:S02]  /*1ce0*/  HADD2 R26, R26, -1032, -1032 ;  /* 0xe408e4081a1a7430 */ /* 0x000fe40000000000 */
[----:B------:R-:W-:Y:S02]  /*1cf0*/  HFMA2 R31, R31, R0.H1_H1, -72, -72 ;  /* 0xd480d4801f1f7431 */ /* 0x000fe40000060000 */
[----:B------:R-:W-:-:S02]  /*1d00*/  HADD2 R35, R10, -1032, -1032 ;  /* 0xe408e4080a237430 */ /* 0x000fc40000000000 */
[-C--:B------:R-:W-:Y:S02]  /*1d10*/  HFMA2 R36, R29, R0.reuse.H1_H1, -72, -72 ;  /* 0xd480d4801d247431 */ /* 0x080fe40000060000 */
[----:B------:R-:W-:Y:S02]  /*1d20*/  HADD2 R37, R37, -1032, -1032 ;  /* 0xe408e40825257430 */ /* 0x000fe40000000000 */
[----:B------:R-:W-:Y:S02]  /*1d30*/  HADD2 R41, R5, -1032, -1032 ;  /* 0xe408e40805297430 */ /* 0x000fe40000000000 */
[----:B------:R-:W-:Y:S02]  /*1d40*/  HFMA2 R42, R11, R0.H1_H1, -72, -72 ;  /* 0xd480d4800b2a7431 */ /* 0x000fe40000060000 */
[----:B------:R-:W-:Y:S02]  /*1d50*/  HADD2 R45, R28, -1032, -1032 ;  /* 0xe408e4081c2d7430 */ /* 0x000fe40000000000 */
[----:B------:R-:W-:-:S02]  /*1d60*/  HADD2 R47, R48, -1032, -1032 ;  /* 0xe408e408302f7430 */ /* 0x000fc40000000000 */
[----:B------:R-:W-:Y:S01]  /*1d70*/  HFMA2 R30, R49, R0.H1_H1, -72, -72 ;  /* 0xd480d480311e7431 */ /* 0x000fe20000060000 */
[----:B0-----:R-:W-:Y:S06]  /*1d80*/  @!P1 BRA `(.L_x_4406) ;  /* 0x0000000400689947 */ /* 0x001fec0003800000 */
[----:B------:R-:W0:Y:S01]  /*1d90*/  LDS.64 R10, [UR5] ;  /* 0x00000005ff0a7984 */ /* 0x000e220008000a00 */
        /* <DEDUP_REMOVED lines=10> */
[----:B------:R-:W-:Y:S02]  /*1e40*/  HADD2.F32 R10, -RZ, R11.H1_H1 ;  /* 0x3000000bff0a7230 */ /* 0x000fe40000004100 */
[----:B------:R-:W-:Y:S01]  /*1e50*/  FFMA.FTZ R54, R8, R51, RZ ;  /* 0x0000003308367223 */ /* 0x000fe200000100ff */
[----:B------:R-:W-:Y:S02]  /*1e60*/  HADD2.F32 R11, -RZ, R39.H0_H0 ;  /* 0x20000027ff0b7230 */ /* 0x000fe40000004100 */
[----:B------:R-:W-:Y:S01]  /*1e70*/  FFMA.FTZ R5, R50, R49, R5 ;  /* 0x0000003132057223 */ /* 0x000fe20000010005 */
[----:B------:R-:W-:Y:S01]  /*1e80*/  FFMA.FTZ R56, R8, R9, RZ ;  /* 0x0000000908387223 */ /* 0x000fe200000100ff */
[----:B------:R-:W-:-:S02]  /*1e90*/  HADD2.F32 R50, -RZ, R37.H1_H1 ;  /* 0x30000025ff327230 */ /* 0x000fc40000004100 */
[C---:B------:R-:W-:Y:S01]  /*1ea0*/  FFMA.FTZ R9, R49.reuse, R52, R54 ;  /* 0x0000003431097223 */ /* 0x040fe20000010036 */
[----:B------:R-:W-:Y:S02]  /*1eb0*/  HADD2.F32 R54, -RZ, R39.H1_H1 ;  /* 0x30000027ff367230 */ /* 0x000fe40000004100 */
[----:B------:R-:W-:Y:S01]  /*1ec0*/  FFMA.FTZ R53, R8, R11, RZ ;  /* 0x0000000b08357223 */ /* 0x000fe200000100ff */
        /* <DEDUP_REMOVED lines=20> */
[----:B-1----:R-:W-:-:S02]  /*2010*/  HADD2.F32 R10, -RZ, R28.H0_H0 ;  /* 0x2000001cff0a7230 */ /* 0x002fc40000004100 */
[----:B------:R-:W-:Y:S02]  /*2020*/  HADD2.F32 R28, -RZ, R28.H1_H1 ;  /* 0x3000001cff1c7230 */ /* 0x000fe40000004100 */
[----:B------:R-:W-:Y:S02]  /*2030*/  HADD2.F32 R50, -RZ, R45.H0_H0 ;  /* 0x2000002dff327230 */ /* 0x000fe40000004100 */
[----:B------:R-:W-:Y:S01]  /*2040*/  FFMA.FTZ R8, R11, R10, R8 ;  /* 0x0000000a0b087223 */ /* 0x000fe20000010008 */
        /* <DEDUP_REMOVED lines=46> */
.L_x_4406:
[----:B------:R-:W-:Y:S02]  /*2330*/  PRMT R10, RZ, 0x5410, RZ ;  /* 0x00005410ff0a7816 */ /* 0x000fe400000000ff */
[----:B------:R-:W-:Y:S01]  /*2340*/  PRMT R11, RZ, 0x5410, RZ ;  /* 0x00005410ff0b7816 */ /* 0x000fe200000000ff */
[----:B------:R-:W-:Y:S06]  /*2350*/  @P0 BRA `(.L_x_4407) ;  /* 0x0000000400680947 */ /* 0x000fec0003800000 */
[----:B------:R-:W0:Y:S01]  /*2360*/  LDS.64 R10, [UR5+0x40] ;  /* 0x00004005ff0a7984 */ /* 0x000e220008000a00 */
[--C-:B------:R-:W-:Y:S02]  /*2370*/  HADD2.F32 R5, -RZ, R26.reuse.H0_H0 ;  /* 0x2000001aff057230 */ /* 0x100fe40000004100 */
        /* <DEDUP_REMOVED lines=14> */
[----:B------:R-:W-:Y:S02]  /*2460*/  HADD2.F32 R5, -RZ, R31.H0_H0 ;  /* 0x2000001fff057230 */ /* 0x000fe40000004100 */
[-C--:B------:R-:W-:Y:S01]  /*2470*/  FFMA.FTZ R11, R11, R51.reuse, RZ ;  /* 0x000000330b0b7223 */ /* 0x080fe200000100ff */
[----:B------:R-:W-:Y:S01]  /*2480*/  FFMA.FTZ R51, R26, R51, RZ ;  /* 0x000000331a337223 */ /* 0x000fe200000100ff */
        /* <DEDUP_REMOVED lines=71> */
.L_x_4407:
[----:B------:R-:W-:Y:S02]  /*2900*/  LOP3.LUT R35, R14, 0xf000f, RZ, 0xc0, !PT ;  /* 0x000f000f0e237812 */ /* 0x000fe400078ec0ff */
[C---:B------:R-:W-:Y:S02]  /*2910*/  LOP3.LUT R5, R12.reuse, 0xf000f, RZ, 0xc0, !PT ;  /* 0x000f000f0c057812 */ /* 0x040fe400078ec0ff */
[----:B------:R-:W-:Y:S02]  /*2920*/  LOP3.LUT R26, R12, 0xf000f0, RZ, 0xc0, !PT ;  /* 0x00f000f00c1a7812 */ /* 0x000fe400078ec0ff */
[----:B------:R-:W-:Y:S02]  /*2930*/  SHF.R.U32.HI R38, RZ, 0x8, R14 ;  /* 0x00000008ff267819 */ /* 0x000fe4000001160e */
[----:B------:R-:W-:Y:S02]  /*2940*/  SHF.R.U32.HI R12, RZ, 0x8, R12 ;  /* 0x00000008ff0c7819 */ /* 0x000fe4000001160c */
[----:B------:R-:W-:-:S02]  /*2950*/  SHF.R.U32.HI R30, RZ, 0x8, R13 ;  /* 0x00000008ff1e7819 */ /* 0x000fc4000001160d */
[----:B------:R-:W-:Y:S02]  /*2960*/  LOP3.LUT R36, R14, 0xf000f0, RZ, 0xc0, !PT ;  /* 0x00f000f00e247812 */ /* 0x000fe400078ec0ff */
[C---:B------:R-:W-:Y:S02]  /*2970*/  LOP3.LUT R40, R15.reuse, 0xf000f, RZ, 0xc0, !PT ;  /* 0x000f000f0f287812 */ /* 0x040fe400078ec0ff */
[----:B------:R-:W-:Y:S02]  /*2980*/  LOP3.LUT R41, R15, 0xf000f0, RZ, 0xc0, !PT ;  /* 0x00f000f00f297812 */ /* 0x000fe400078ec0ff */
[----:B------:R-:W-:Y:S02]  /*2990*/  SHF.R.U32.HI R15, RZ, 0x8, R15 ;  /* 0x00000008ff0f7819 */ /* 0x000fe4000001160f */
[----:B------:R-:W-:Y:S02]  /*29a0*/  LOP3.LUT R37, R35, 0x64006400, RZ, 0xfc, !PT ;  /* 0x6400640023257812 */ /* 0x000fe400078efcff */
[----:B------:R-:W-:-:S02]  /*29b0*/  LOP3.LUT R28, R13, 0xf000f, RZ, 0xc0, !PT ;  /* 0x000f000f0d1c7812 */ /* 0x000fc400078ec0ff */
[----:B------:R-:W-:Y:S01]  /*29c0*/  LOP3.LUT R29, R13, 0xf000f0, RZ, 0xc0, !PT ;  /* 0x00f000f00d1d7812 */ /* 0x000fe200078ec0ff */
[----:B------:R-:W-:Y:S01]  /*29d0*/  HADD2 R37, R37, -1032, -1032 ;  /* 0xe408e40825257430 */ /* 0x000fe20000000000 */
[----:B------:R-:W-:Y:S02]  /*29e0*/  LOP3.LUT R31, R26, 0x64006400, RZ, 0xfc, !PT ;  /* 0x640064001a1f7812 */ /* 0x000fe400078efcff */
[----:B------:R-:W-:Y:S02]  /*29f0*/  LOP3.LUT R35, R38, 0xf000f, RZ, 0xc0, !PT ;  /* 0x000f000f26237812 */ /* 0x000fe400078ec0ff */
[----:B------:R-:W-:Y:S01]  /*2a00*/  LOP3.LUT R13, R12, 0xf000f, RZ, 0xc0, !PT ;  /* 0x000f000f0c0d7812 */ /* 0x000fe200078ec0ff */
[----:B------:R-:W-:Y:S01]  /*2a10*/  HFMA2 R31, R31, R0.H1_H1, -72, -72 ;  /* 0xd480d4801f1f7431 */ /* 0x000fe20000060000 */
        /* <DEDUP_REMOVED lines=31> */
[----:B------:R-:W-:Y:S02]  /*2c10*/  HFMA2 R42, R15, R0.H1_H1, -72, -72 ;  /* 0xd480d4800f2a7431 */ /* 0x000fe40000060000 */
[----:B------:R-:W-:Y:S02]  /*2c20*/  HADD2 R43, R14, -1032, -1032 ;  /* 0xe408e4080e2b7430 */ /* 0x000fe40000000000 */
[----:B------:R-:W-:-:S02]  /*2c30*/  HADD2 R45, R12, -1032, -1032 ;  /* 0xe408e4080c2d7430 */ /* 0x000fc40000000000 */
        /* <DEDUP_REMOVED lines=12> */
[C---:B------:R-:W-:Y:S01]  /*2d00*/  FFMA.FTZ R53, R12.reuse, R53, RZ ;  /* 0x000000350c357223 */ /* 0x040fe200000100ff */
[----:B------:R-:W-:Y:S02]  /*2d10*/  HADD2.F32 R14, -RZ, R15.H1_H1 ;  /* 0x3000000fff0e7230 */ /* 0x000fe40000004100 */
[----:B------:R-:W-:Y:S01]  /*2d20*/  FFMA.FTZ R52, R5, R12, RZ ;  /* 0x0000000c05347223 */ /* 0x000fe200000100ff */
[--C-:B------:R-:W-:Y:S02]  /*2d30*/  HADD2.F32 R15, -RZ, R39.reuse.H0_H0 ;  /* 0x20000027ff0f7230 */ /* 0x100fe40000004100 */
[----:B------:R-:W-:Y:S01]  /*2d40*/  FFMA.FTZ R13, R12, R13, RZ ;  /* 0x0000000d0c0d7223 */ /* 0x000fe200000100ff */
[----:B------:R-:W-:Y:S01]  /*2d50*/  FFMA.FTZ R54, R50, R55, R53 ;  /* 0x0000003732367223 */ /* 0x000fe20000010035 */
[----:B------:R-:W-:-:S02]  /*2d60*/  HADD2.F32 R53, -RZ, R39.H1_H1 ;  /* 0x30000027ff357230 */ /* 0x000fc40000004100 */
[----:B------:R-:W-:Y:S01]  /*2d70*/  FFMA.FTZ R52, R51, R50, R52 ;  /* 0x0000003233347223 */ /* 0x000fe20000010034 */
[----:B------:R-:W-:Y:S01]  /*2d80*/  FFMA.FTZ R58, R12, R15, RZ ;  /* 0x0000000f0c3a7223 */ /* 0x000fe200000100ff */
[----:B------:R-:W-:Y:S02]  /*2d90*/  HADD2.F32 R12, -RZ, R37.H1_H1 ;  /* 0x30000025ff0c7230 */ /* 0x000fe40000004100 */
        /* <DEDUP_REMOVED lines=24> */
[----:B------:R-:W-:Y:S02]  /*2f20*/  HADD2.F32 R51, -RZ, R41.H1_H1 ;  /* 0x30000029ff337230 */ /* 0x000fe40000004100 */
[C---:B------:R-:W-:Y:S01]  /*2f30*/  FFMA.FTZ R52, R14.reuse, R52, R15 ;  /* 0x000000340e347223 */ /* 0x040fe2000001000f */
        /* <DEDUP_REMOVED lines=15> */
[----:B------:R-:W-:Y:S02]  /*3030*/  HADD2.F32 R29, -RZ, R29.H1_H1 ;  /* 0x3000001dff1d7230 */ /* 0x000fe40000004100 */
[C---:B------:R-:W-:Y:S01]  /*3040*/  FFMA.FTZ R15, R5.reuse, R15, R52 ;  /* 0x0000000f050f7223 */ /* 0x040fe20000010034 */
[----:B------:R-:W-:Y:S02]  /*3050*/  HADD2.F32 R28, -RZ, R46.H1_H1 ;  /* 0x3000002eff1c7230 */ /* 0x000fe40000004100 */
[----:B------:R-:W-:Y:S01]  /*3060*/  FFMA.FTZ R50, R5, R50, R14 ;  /* 0x0000003205327223 */ /* 0x000fe2000001000e */
[----:B------:R-:W-:-:S02]  /*3070*/  HADD2.F32 R49, -RZ, R26.H0_H0 ;  /* 0x2000001aff317230 */ /* 0x000fc40000004100 */
[----:B------:R-:W-:Y:S02]  /*3080*/  HADD2.F32 R12, -RZ, R42.H1_H1 ;  /* 0x3000002aff0c7230 */ /* 0x000fe40000004100 */
        /* <DEDUP_REMOVED lines=23> */
.L_x_4408:
        /* <DEDUP_REMOVED lines=39> */
[----:B-1----:R-:W-:Y:S02]  /*3470*/  HADD2.F32 R13, -RZ, R28.H0_H0 ;  /* 0x2000001cff0d7230 */ /* 0x002fe40000004100 */
        /* <DEDUP_REMOVED lines=51> */
.L_x_4409:
[----:B------:R-:W-:Y:S02]  /*37b0*/  LOP3.LUT R5, R16, 0xf000f0, RZ, 0xc0, !PT ;  /* 0x00f000f010057812 */ /* 0x000fe400078ec0ff */
[C---:B------:R-:W-:Y:S02]  /*37c0*/  LOP3.LUT R13, R17.reuse, 0xf000f, RZ, 0xc0, !PT ;  /* 0x000f000f110d7812 */ /* 0x040fe400078ec0ff */
[----:B------:R-:W-:Y:S02]  /*37d0*/  LOP3.LUT R14, R17, 0xf000f0, RZ, 0xc0, !PT ;  /* 0x00f000f0110e7812 */ /* 0x000fe400078ec0ff */
        /* <DEDUP_REMOVED lines=17> */
[----:B------:R-:W-:Y:S01]  /*38f0*/  LOP3.LUT R17, R17, 0xf000f0, RZ, 0xc0, !PT ;  /* 0x00f000f011117812 */ /* 0x000fe200078ec0ff */
[----:B------:R-:W-:Y:S01]  /*3900*/  HADD2 R43, R43, -1032, -1032 ;  /* 0xe408e4082b2b7430 */ /* 0x000fe20000000000 */
[----:B------:R-:W-:Y:S02]  /*3910*/  LOP3.LUT R28, R18, 0xf000f0, RZ, 0xc0, !PT ;  /* 0x00f000f0121c7812 */ /* 0x000fe400078ec0ff */
[C---:B------:R-:W-:Y:S02]  /*3920*/  LOP3.LUT R31, R19.reuse, 0xf000f, RZ, 0xc0, !PT ;  /* 0x000f000f131f7812 */ /* 0x040fe400078ec0ff */
        /* <DEDUP_REMOVED lines=8> */
[-C--:B------:R-:W-:Y:S01]  /*39b0*/  HFMA2 R39, R35, R0.reuse.H1_H1, -72, -72 ;  /* 0xd480d48023277431 */ /* 0x080fe20000060000 */
        /* <DEDUP_REMOVED lines=14> */
[C---:B------:R-:W-:Y:S01]  /*3aa0*/  LOP3.LUT R19, R20.reuse, 0xf000f, RZ, 0xc0, !PT ;  /* 0x000f000f14137812 */ /* 0x040fe200078ec0ff */
[-C--:B------:R-:W-:Y:S01]  /*3ab0*/  HFMA2 R29, R17, R0.reuse.H1_H1, -72, -72 ;  /* 0xd480d480111d7431 */ /* 0x080fe20000060000 */
[----:B------:R-:W-:Y:S01]  /*3ac0*/  LOP3.LUT R18, R20, 0xf000f0, RZ, 0xc0, !PT ;  /* 0x00f000f014127812 */ /* 0x000fe200078ec0ff */
[----:B------:R-:W-:-:S02]  /*3ad0*/  HFMA2 R26, R47, R0.H1_H1, -72, -72 ;  /* 0xd480d4802f1a7431 */ /* 0x000fc40000060000 */
        /* <DEDUP_REMOVED lines=19> */
[----:B------:R-:W-:Y:S01]  /*3c10*/  FFMA.FTZ R5, R48, R47, R5 ;  /* 0x0000002f30057223 */ /* 0x000fe20000010005 */
[C---:B------:R-:W-:Y:S01]  /*3c20*/  FFMA.FTZ R13, R47.reuse, R50, R52 ;  /* 0x000000322f0d7223 */ /* 0x040fe20000010034 */
[----:B------:R-:W-:Y:S02]  /*3c30*/  HADD2.F32 R48, -RZ, R31.H1_H1 ;  /* 0x3000001fff307230 */ /* 0x000fe40000004100 */
[----:B------:R-:W-:Y:S01]  /*3c40*/  FFMA.FTZ R51, R12, R15, RZ ;  /* 0x0000000f0c337223 */ /* 0x000fe200000100ff */
[----:B------:R-:W-:Y:S02]  /*3c50*/  HADD2.F32 R52, -RZ, R43.H1_H1 ;  /* 0x3000002bff347230 */ /* 0x000fe40000004100 */
        /* <DEDUP_REMOVED lines=13> */
[C---:B------:R-:W-:Y:S01]  /*3d30*/  FFMA.FTZ R47, R46.reuse, R13, R15 ;  /* 0x0000000d2e2f7223 */ /* 0x040fe2000001000f */
[----:B------:R-:W-:Y:S02]  /*3d40*/  HADD2.F32 R13, -RZ, R35.H0_H0 ;  /* 0x20000023ff0d7230 */ /* 0x000fe40000004100 */
[----:B------:R-:W-:Y:S01]  /*3d50*/  FFMA.FTZ R53, R46, R53, R14 ;  /* 0x000000352e357223 */ /* 0x000fe2000001000e */
        /* <DEDUP_REMOVED lines=21> */
[--C-:B------:R-:W-:Y:S02]  /*3eb0*/  HADD2.F32 R15, -RZ, R26.reuse.H0_H0 ;  /* 0x2000001aff0f7230 */ /* 0x100fe40000004100 */
        /* <DEDUP_REMOVED lines=31> */
.L_x_4410:
        /* <DEDUP_REMOVED lines=10> */
[--C-:B------:R-:W-:Y:S02]  /*4150*/  HADD2.F32 R46, -RZ, R13.reuse.H0_H0 ;  /* 0x2000000dff2e7230 */ /* 0x100fe40000004100 */
[-C--:B------:R-:W-:Y:S01]  /*4160*/  FFMA.FTZ R14, R14, R48.reuse, RZ ;  /* 0x000000300e0e7223 */ /* 0x080fe200000100ff */
[----:B------:R-:W-:Y:S02]  /*4170*/  HADD2.F32 R15, -RZ, R13.H1_H1 ;  /* 0x3000000dff0f7230 */ /* 0x000fe40000004100 */
[----:B------:R-:W-:Y:S02]  /*4180*/  HADD2.F32 R12, -RZ, R44.H0_H0 ;  /* 0x2000002cff0c7230 */ /* 0x000fe40000004100 */
[----:B------:R-:W-:Y:S01]  /*4190*/  FFMA.FTZ R44, R5, R48, RZ ;  /* 0x00000030052c7223 */ /* 0x000fe200000100ff */
[----:B------:R-:W-:-:S02]  /*41a0*/  HADD2.F32 R13, -RZ, R31.H0_H0 ;  /* 0x2000001fff0d7230 */ /* 0x000fc40000004100 */
[----:B------:R-:W-:Y:S02]  /*41b0*/  HADD2.F32 R31, -RZ, R31.H1_H1 ;  /* 0x3000001fff1f7230 */ /* 0x000fe40000004100 */
[-C--:B------:R-:W-:Y:S01]  /*41c0*/  FFMA.FTZ R12, R12, R48.reuse, RZ ;  /* 0x000000300c0c7223 */ /* 0x080fe200000100ff */
[-C--:B------:R-:W-:Y:S01]  /*41d0*/  FFMA.FTZ R5, R45, R47.reuse, R44 ;  /* 0x0000002f2d057223 */ /* 0x080fe2000001002c */
[----:B------:R-:W-:Y:S01]  /*41e0*/  FFMA.FTZ R50, R13, R48, RZ ;  /* 0x000000300d327223 */ /* 0x000fe200000100ff */
        /* <DEDUP_REMOVED lines=31> */
[----:B------:R-:W-:Y:S02]  /*43e0*/  HADD2.F32 R5, -RZ, R17.H0_H0 ;  /* 0x20000011ff057230 */ /* 0x000fe40000004100 */
[----:B------:R-:W-:Y:S01]  /*43f0*/  FFMA.FTZ R13, R41, R13, R46 ;  /* 0x0000000d290d7223 */ /* 0x000fe2000001002e */
[----:B------:R-:W-:Y:S02]  /*4400*/  HADD2.F32 R38, -RZ, R37.H1_H1 ;  /* 0x30000025ff267230 */ /* 0x000fe40000004100 */
[-C--:B------:R-:W-:Y:S01]  /*4410*/  FFMA.FTZ R14, R14, R16.reuse, R31 ;  /* 0x000000100e0e7223 */ /* 0x080fe2000001001f */
[----:B------:R-:W-:Y:S02]  /*4420*/  HADD2.F32 R15, -RZ, R30.H0_H0 ;  /* 0x2000001eff0f7230 */ /* 0x000fe40000004100 */
[----:B------:R-:W-:Y:S02]  /*4430*/  HADD2.F32 R40, -RZ, R36.H1_H1 ;  /* 0x30000024ff287230 */ /* 0x000fe40000004100 */
[----:B------:R-:W-:Y:S01]  /*4440*/  FFMA.FTZ R36, R38, R16, R35 ;  /* 0x0000001026247223 */ /* 0x000fe20000010023 */
[----:B------:R-:W-:-:S02]  /*4450*/  HADD2.F32 R37, -RZ, R29.H0_H0 ;  /* 0x2000001dff257230 */ /* 0x000fc40000004100 */
[-C--:B------:R-:W-:Y:S01]  /*4460*/  FFMA.FTZ R12, R15, R5.reuse, R12 ;  /* 0x000000050f0c7223 */ /* 0x080fe2000001000c */
[----:B------:R-:W-:Y:S02]  /*4470*/  HADD2.F32 R17, -RZ, R17.H1_H1 ;  /* 0x30000011ff117230 */ /* 0x000fe40000004100 */
[----:B------:R-:W-:Y:S01]  /*4480*/  FFMA.FTZ R16, R40, R16, R13 ;  /* 0x0000001028107223 */ /* 0x000fe2000001000d */
[----:B------:R-:W-:Y:S02]  /*4490*/  HADD2.F32 R15, -RZ, R26.H0_H0 ;  /* 0x2000001aff0f7230 */ /* 0x000fe40000004100 */
[-C--:B------:R-:W-:Y:S01]  /*44a0*/  FFMA.FTZ R14, R37, R5.reuse, R14 ;  /* 0x00000005250e7223 */ /* 0x080fe2000001000e */
        /* <DEDUP_REMOVED lines=27> */
.L_x_4411:
[----:B------:R-:W-:Y:S01]  /*4660*/  SHF.R.U32.HI R31, RZ, 0x8, R22 ;  /* 0x00000008ff1f7819 */ /* 0x000fe20000011616 */
[----:B------:R-:W-:Y:S01]  /*4670*/  UIADD3 UR4, UPT, UPT, UR5, 0x40, URZ ;  /* 0x0000004005047890 */ /* 0x000fe2000fffe0ff */
        /* <DEDUP_REMOVED lines=140> */
.L_x_4412:
[----:B------:R-:W-:Y:S01]  /*4f40*/  MOV R5, R33 ;  /* 0x0000002100057202 */ /* 0x000fe20000000f00 */
[----:B------:R-:W-:Y:S01]  /*4f50*/  IMAD.WIDE R54, R27, 0x4, R24 ;  /* 0x000000041b367825 */ /* 0x000fe200078e0218 */
[----:B------:R-:W-:Y:S06]  /*4f60*/  @P0 BRA `(.L_x_4405) ;  /* 0x0000000400680947 */ /* 0x000fec0003800000 */
[----:B------:R-:W0:Y:S01]  /*4f70*/  LDS.64 R12, [UR5+0x70] ;  /* 0x00007005ff0c7984 */ /* 0x000e220008000a00 */
[--C-:B------:R-:W-:Y:S02]  /*4f80*/  HADD2.F32 R14, -RZ, R30.reuse.H0_H0 ;  /* 0x2000001eff0e7230 */ /* 0x100fe40000004100 */
[----:B------:R-:W-:Y:S01]  /*4f90*/  HADD2.F32 R42, -RZ, R31.H1_H1 ;  /* 0x3000001fff2a7230 */ /* 0x000fe20000004100 */
[----:B------:R-:W1:Y:S01]  /*4fa0*/  LDS.64 R16, [UR5+0x78] ;  /* 0x00007805ff107984 */ /* 0x000e620008000a00 */
[----:B------:R-:W-:Y:S02]  /*4fb0*/  HADD2.F32 R44, -RZ, R19.H1_H1 ;  /* 0x30000013ff2c7230 */ /* 0x000fe40000004100 */
[----:B------:R-:W-:Y:S02]  /*4fc0*/  HADD2.F32 R15, -RZ, R35.H0_H0 ;  /* 0x20000023ff0f7230 */ /* 0x000fe40000004100 */
        /* <DEDUP_REMOVED lines=9> */
[-C--:B------:R-:W-:Y:S01]  /*5060*/  FFMA.FTZ R19, R12, R33.reuse, RZ ;  /* 0x000000210c137223 */ /* 0x080fe200000100ff */
[-C--:B------:R-:W-:Y:S02]  /*5070*/  FFMA.FTZ R30, R30, R40.reuse, R31 ;  /* 0x000000281e1e7223 */ /* 0x080fe4000001001f */
[----:B------:R-:W-:Y:S01]  /*5080*/  FFMA.FTZ R13, R13, R33, RZ ;  /* 0x000000210d0d7223 */ /* 0x000fe200000100ff */
        /* <DEDUP_REMOVED lines=72> */
.L_x_4405:
[----:B------:R-:W0:Y:S02]  /*5510*/  LDCU UR5, c[0x0][0x3dc] ;  /* 0x00007b80ff0577ac */ /* 0x000e240008000800 */
[----:B0-----:R-:W-:-:S04]  /*5520*/  VIMNMX R12, PT, PT, R34, UR5, PT ;  /* 0x00000005220c7c48 */ /* 0x001fc8000bfe0100 */
[----:B------:R-:W-:-:S13]  /*5530*/  ISETP.GT.AND P0, PT, R12, R5, PT ;  /* 0x000000050c00720c */ /* 0x000fda0003f04270 */
[----:B------:R-:W-:Y:S05]  /*5540*/  @!P0 BRA `(.L_x_4413) ;  /* 0x0000000c003c8947 */ /* 0x000fea0003800000 */
[----:B------:R-:W-:Y:S01]  /*5550*/  PRMT R12, R7, 0x9910, RZ ;  /* 0x00009910070c7816 */ /* 0x000fe200000000ff */
[----:B------:R-:W-:-:S03]  /*5560*/  UIADD3 UR4, UPT, UPT, UR4, 0x40, URZ ;  /* 0x0000004004047890 */ /* 0x000fc6000fffe0ff */
[----:B------:R-:W-:Y:S02]  /*5570*/  ISETP.NE.AND P0, PT, R12, RZ, PT ;  /* 0x000000ff0c00720c */ /* 0x000fe40003f05270 */
[----:B------:R-:W-:Y:S02]  /*5580*/  VIMNMX.U32 R12, PT, PT, R34, UR5, PT ;  /* 0x00000005220c7c48 */ /* 0x000fe4000bfe0000 */
[----:B------:R-:W-:-:S13]  /*5590*/  ISETP.EQ.OR P0, PT, R32, 0x1, !P0 ;  /* 0x000000012000780c */ /* 0x000fda0004702670 */
.L_x_4416:
[----:B------:R-:W2:Y:S01]  /*55a0*/  LDG.E.128.CONSTANT R16, desc[UR8][R54.64] ;  /* 0x0000000836107981 */ /* 0x000ea2000c1e9d00 */
[----:B------:R-:W-:Y:S01]  /*55b0*/  MOV R28, 0x3400 ;  /* 0x00003400001c7802 */ /* 0x000fe20000000f00 */
[----:B------:R-:W-:Y:S01]  /*55c0*/  HFMA2 R36, -RZ, RZ, 0, 0.0625 ;  /* 0x00002c00ff247431 */ /* 0x000fe200000001ff */
[----:B------:R-:W-:Y:S02]  /*55d0*/  ISETP.NE.AND P1, PT, R6, RZ, PT ;  /* 0x000000ff0600720c */ /* 0x000fe40003f25270 */
[----:B------:R-:W-:Y:S02]  /*55e0*/  MOV R44, 0x2400 ;  /* 0x00002400002c7802 */ /* 0x000fe40000000f00 */
[C---:B--2---:R-:W-:Y:S02]  /*55f0*/  LOP3.LUT R21, R17.reuse, 0x30003, RZ, 0xc0, !PT ;  /* 0x0003000311157812 */ /* 0x044fe400078ec0ff */
[C---:B------:R-:W-:Y:S02]  /*5600*/  LOP3.LUT R14, R17.reuse, 0xc000c, RZ, 0xc0, !PT ;  /* 0x000c000c110e7812 */ /* 0x040fe400078ec0ff */
[----:B------:R-:W-:-:S02]  /*5610*/  LOP3.LUT R30, R17, 0x300030, RZ, 0xc0, !PT ;  /* 0x00300030111e7812 */ /* 0x000fc400078ec0ff */
[----:B------:R-:W-:Y:S02]  /*5620*/  LOP3.LUT R37, R17, 0xc000c0, RZ, 0xc0, !PT ;  /* 0x00c000c011257812 */ /* 0x000fe400078ec0ff */
[----:B------:R-:W-:Y:S02]  /*5630*/  LOP3.LUT R24, R18, 0xc000c, RZ, 0xc0, !PT ;  /* 0x000c000c12187812 */ /* 0x000fe400078ec0ff */
[C---:B------:R-:W-:Y:S02]  /*5640*/  LOP3.LUT R20, R16.reuse, 0x30003, RZ, 0xc0, !PT ;  /* 0x0003000310147812 */ /* 0x040fe400078ec0ff */
[C---:B------:R-:W-:Y:S02]  /*5650*/  LOP3.LUT R13, R16.reuse, 0xc000c, RZ, 0xc0, !PT ;  /* 0x000c000c100d7812 */ /* 0x040fe400078ec0ff */
[C---:B------:R-:W-:Y:S02]  /*5660*/  LOP3.LUT R29, R16.reuse, 0x300030, RZ, 0xc0, !PT ;  /* 0x00300030101d7812 */ /* 0x040fe400078ec0ff */
[----:B------:R-:W-:-:S02]  /*5670*/  LOP3.LUT R38, R16, 0xc000c0, RZ, 0xc0, !PT ;  /* 0x00c000c010267812 */ /* 0x000fc400078ec0ff */
[----:B------:R-:W-:Y:S02]  /*5680*/  SHF.R.U32.HI R17, RZ, 0x8, R17 ;  /* 0x00000008ff117819 */ /* 0x000fe40000011611 */
[C---:B------:R-:W-:Y:S02]  /*5690*/  LOP3.LUT R22, R18.reuse, 0x30003, RZ, 0xc0, !PT ;  /* 0x0003000312167812 */ /* 0x040fe400078ec0ff */
[C---:B------:R-:W-:Y:S02]  /*56a0*/  LOP3.LUT R32, R18.reuse, 0x300030, RZ, 0xc0, !PT ;  /* 0x0030003012207812 */ /* 0x040fe400078ec0ff */
[----:B------:R-:W-:Y:S02]  /*56b0*/  LOP3.LUT R39, R18, 0xc000c0, RZ, 0xc0, !PT ;  /* 0x00c000c012277812 */ /* 0x000fe400078ec0ff */
[----:B------:R-:W-:Y:S02]  /*56c0*/  SHF.R.U32.HI R16, RZ, 0x8, R16 ;  /* 0x00000008ff107819 */ /* 0x000fe40000011610 */
[----:B------:R-:W-:-:S02]  /*56d0*/  SHF.R.U32.HI R18, RZ, 0x8, R18 ;  /* 0x00000008ff127819 */ /* 0x000fc40000011612 */
[C---:B------:R-:W-:Y:S02]  /*56e0*/  LOP3.LUT R23, R19.reuse, 0x30003, RZ, 0xc0, !PT ;  /* 0x0003000313177812 */ /* 0x040fe400078ec0ff */
[C---:B------:R-:W-:Y:S02]  /*56f0*/  LOP3.LUT R25, R19.reuse, 0xc000c, RZ, 0xc0, !PT ;  /* 0x000c000c13197812 */ /* 0x040fe400078ec0ff */
[C---:B------:R-:W-:Y:S02]  /*5700*/  LOP3.LUT R34, R19.reuse, 0x300030, RZ, 0xc0, !PT ;  /* 0x0030003013227812 */ /* 0x040fe400078ec0ff */
[----:B------:R-:W-:Y:S02]  /*5710*/  LOP3.LUT R40, R19, 0xc000c0, RZ, 0xc0, !PT ;  /* 0x00c000c013287812 */ /* 0x000fe400078ec0ff */
[----:B------:R-:W-:Y:S02]  /*5720*/  SHF.R.U32.HI R19, RZ, 0x8, R19 ;  /* 0x00000008ff137819 */ /* 0x000fe40000011613 */
[----:B------:R-:W-:-:S02]  /*5730*/  LOP3.LUT R31, R24, 0x64006400, RZ, 0xfc, !PT ;  /* 0x64006400181f7812 */ /* 0x000fc400078efcff */
[----:B------:R-:W-:Y:S02]  /*5740*/  LOP3.LUT R15, R14, 0x64006400, RZ, 0xfc, !PT ;  /* 0x640064000e0f7812 */ /* 0x000fe400078efcff */
[----:B------:R-:W-:Y:S02]  /*5750*/  LOP3.LUT R24, R17, 0xc000c, RZ, 0xc0, !PT ;  /* 0x000c000c11187812 */ /* 0x000fe400078ec0ff */
[----:B------:R-:W-:Y:S02]  /*5760*/  LOP3.LUT R14, R16, 0xc000c, RZ, 0xc0, !PT ;  /* 0x000c000c100e7812 */ /* 0x000fe400078ec0ff */
[----:B-----5:R-:W-:Y:S02]  /*5770*/  LOP3.LUT R26, R18, 0xc000c, RZ, 0xc0, !PT ;  /* 0x000c000c121a7812 */ /* 0x020fe400078ec0ff */
        /* <DEDUP_REMOVED lines=120> */
.L_x_4414:
        /* <DEDUP_REMOVED lines=40> */
[----:B------:R-:W-:Y:S02]  /*6180*/  HADD2 R13, R13.H0_H0, R13.H1_H1 ;  /* 0x3000000d0d0d7230 */ /* 0x000fe40000000800 */
[----:B------:R-:W-:-:S03]  /*6190*/  HADD2 R46, R46.H0_H0, R46.H1_H1 ;  /* 0x3000002e2e2e7230 */ /* 0x000fc60000000800 */
[----:B------:R-:W-:Y:S02]  /*61a0*/  PRMT R13, R13, 0x5410, R45 ;  /* 0x000054100d0d7816 */ /* 0x000fe4000000002d */
[----:B------:R-:W-:-:S03]  /*61b0*/  PRMT R46, R46, 0x5410, R23 ;  /* 0x000054102e2e7816 */ /* 0x000fc60000000017 */
[----:B------:R-:W-:Y:S02]  /*61c0*/  HFMA2 R10, R13, R4, R10 ;  /* 0x000000040d0a7231 */ /* 0x000fe4000000000a */
[----:B------:R-:W-:-:S07]  /*61d0*/  HFMA2 R11, R46, R2, R11 ;  /* 0x000000022e0b7231 */ /* 0x000fce000000000b */
.L_x_4415:
[----:B------:R-:W0:Y:S01]  /*61e0*/  LDC R27, c[0x0][0x3ac] ;  /* 0x0000eb00ff1b7b82 */ /* 0x000e220000000800 */
[----:B------:R-:W-:Y:S01]  /*61f0*/  IADD3 R5, PT, PT, R5, 0x10, RZ ;  /* 0x0000001005057810 */ /* 0x000fe20007ffe0ff */
[----:B------:R-:W-:-:S03]  /*6200*/  UIADD3 UR4, UPT, UPT, UR4, 0x20, URZ ;  /* 0x0000002004047890 */ /* 0x000fc6000fffe0ff */
[----:B------:R-:W-:Y:S01]  /*6210*/  ISETP.GE.AND P1, PT, R5, R12, PT ;  /* 0x0000000c0500720c */ /* 0x000fe20003f26270 */
[----:B0-----:R-:W-:-:S12]  /*6220*/  IMAD.WIDE R54, R27, 0x4, R54 ;  /* 0x000000041b367825 */ /* 0x001fd800078e0236 */
[----:B------:R-:W-:Y:S05]  /*6230*/  @!P1 BRA `(.L_x_4416) ;  /* 0xfffffff000d89947 */ /* 0x000fea000383ffff */
.L_x_4413:
        /* <DEDUP_REMOVED lines=21> */
.L_x_4420:
[----:B------:R-:W0:Y:S02]  /*6390*/  LDS R2, [R0] ;  /* 0x0000000000027984 */ /* 0x000e240000000800 */
[----:B0-----:R-:W-:-:S05]  /*63a0*/  HADD2 R3, R2, R13 ;  /* 0x0000000d02037230 */ /* 0x001fca0000000000 */
[----:B------:R-:W0:Y:S02]  /*63b0*/  ATOMS.CAST.SPIN P1, [R0], R2, R3 ;  /* 0x000000020000758d */ /* 0x000e240001820003 */
[----:B0-----:R-:W-:Y:S05]  /*63c0*/  @!P1 BRA `(.L_x_4420) ;  /* 0xfffffffc00f09947 */ /* 0x001fea000383ffff */
[----:B------:R-:W-:Y:S05]  /*63d0*/  BRA `(.L_x_4418) ;  /* 0x00000000000c7947 */ /* 0x000fea0003800000 */
.L_x_4419:
[----:B------:R-:W2:Y:S02]  /*63e0*/  LD.E R0, desc[UR8][R4.64] ;  /* 0x0000000804007980 */ /* 0x000ea4000c101900 */
[----:B--2---:R-:W-:-:S05]  /*63f0*/  IADD3 R3, PT, PT, R13, R0, RZ ;  /* 0x000000000d037210 */ /* 0x004fca0007ffe0ff */
[----:B------:R0:W-:Y:S02]  /*6400*/  ST.E desc[UR8][R4.64], R3 ;  /* 0x0000000304007985 */ /* 0x0001e4000c101908 */
.L_x_4418:
[----:B------:R-:W-:Y:S05]  /*6410*/  BSYNC.RECONVERGENT B0 ;  /* 0x0000000000007941 */ /* 0x000fea0003800200 */
.L_x_4417:
[----:B------:R1:W-:Y:S01]  /*6420*/  ATOM.E.ADD.F16x2.RN.STRONG.GPU P1, RZ, desc[UR8][R4.64+0x4], R9 ;  /* 0x8000040904ff79a2 */ /* 0x0003e2000c12e108 */
[----:B------:R-:W-:Y:S04]  /*6430*/  BSSY.RECONVERGENT B0, `(.L_x_4421) ;  /* 0x000000e000007945 */ /* 0x000fe80003800200 */
[----:B-1----:R-:W-:Y:S05]  /*6440*/  @P1 BRA `(.L_x_4422) ;  /* 0x0000000000301947 */ /* 0x002fea0003800000 */
[----:B------:R-:W1:Y:S02]  /*6450*/  QSPC.E.S P1, RZ, [R4+0x4] ;  /* 0x0000040004ff73aa */ /* 0x000e640000020500 */
[----:B-1----:R-:W-:Y:S05]  /*6460*/  @!P1 BRA `(.L_x_4423) ;  /* 0x00000000001c9947 */ /* 0x002fea0003800000 */
[----:B------:R-:W-:-:S04]  /*6470*/  MOV R2, R4 ;  /* 0x0000000400027202 */ /* 0x000fc80000000f00 */
[----:B------:R-:W-:-:S07]  /*6480*/  MOV R0, R2 ;  /* 0x0000000200007202 */ /* 0x000fce0000000f00 */
.L_x_4424:
[----:B------:R-:W0:Y:S02]  /*6490*/  LDS R2, [R0+0x4] ;  /* 0x0000040000027984 */ /* 0x000e240000000800 */
[----:B0-----:R-:W-:-:S05]  /*64a0*/  HFMA2 R3, R2, 1, 1, R9 ;  /* 0x3c003c0002037831 */ /* 0x001fca0000000009 */
[----:B------:R-:W0:Y:S02]  /*64b0*/  ATOMS.CAST.SPIN P1, [R0+0x4], R2, R3 ;  /* 0x000004020000758d */ /* 0x000e240001820003 */
[----:B0-----:R-:W-:Y:S05]  /*64c0*/  @!P1 BRA `(.L_x_4424) ;  /* 0xfffffffc00f09947 */ /* 0x001fea000383ffff */
[----:B------:R-:W-:Y:S05]  /*64d0*/  BRA `(.L_x_4422) ;  /* 0x00000000000c7947 */ /* 0x000fea0003800000 */
.L_x_4423:
[----:B------:R-:W0:Y:S02]  /*64e0*/  LD.E R0, desc[UR8][R4.64+0x4] ;  /* 0x0000040804007980 */ /* 0x000e24000c101900 */
[----:B0-----:R-:W-:-:S05]  /*64f0*/  IADD3 R3, PT, PT, R9, R0, RZ ;  /* 0x0000000009037210 */ /* 0x001fca0007ffe0ff */
[----:B------:R1:W-:Y:S02]  /*6500*/  ST.E desc[UR8][R4.64+0x4], R3 ;  /* 0x0000040304007985 */ /* 0x0003e4000c101908 */
.L_x_4422:
[----:B------:R-:W-:Y:S05]  /*6510*/  BSYNC.RECONVERGENT B0 ;  /* 0x0000000000007941 */ /* 0x000fea0003800200 */
.L_x_4421:
        /* <DEDUP_REMOVED lines=11> */
.L_x_4428:
[----:B------:R-:W0:Y:S02]  /*65d0*/  LDS R2, [R0] ;  /* 0x0000000000027984 */ /* 0x000e240000000800 */
[----:B0-----:R-:W-:-:S05]  /*65e0*/  HADD2 R3, R2, R9 ;  /* 0x0000000902037230 */ /* 0x001fca0000000000 */
[----:B------:R-:W0:Y:S02]  /*65f0*/  ATOMS.CAST.SPIN P0, [R0], R2, R3 ;  /* 0x000000020000758d */ /* 0x000e240001800003 */
[----:B0-----:R-:W-:Y:S05]  /*6600*/  @!P0 BRA `(.L_x_4428) ;  /* 0xfffffffc00f08947 */ /* 0x001fea000383ffff */
[----:B------:R-:W-:Y:S05]  /*6610*/  BRA `(.L_x_4426) ;  /* 0x00000000000c7947 */ /* 0x000fea0003800000 */
.L_x_4427:
[----:B------:R-:W2:Y:S02]  /*6620*/  LD.E R0, desc[UR8][R4.64] ;  /* 0x0000000804007980 */ /* 0x000ea4000c101900 */
[----:B--2---:R-:W-:-:S05]  /*6630*/  IADD3 R3, PT, PT, R9, R0, RZ ;  /* 0x0000000009037210 */ /* 0x004fca0007ffe0ff */
[----:B------:R0:W-:Y:S02]  /*6640*/  ST.E desc[UR8][R4.64], R3 ;  /* 0x0000000304007985 */ /* 0x0001e4000c101908 */
.L_x_4426:
[----:B------:R-:W-:Y:S05]  /*6650*/  BSYNC.RECONVERGENT B0 ;  /* 0x0000000000007941 */ /* 0x000fea0003800200 */
.L_x_4425:
[----:B------:R1:W-:Y:S02]  /*6660*/  ATOM.E.ADD.F16x2.RN.STRONG.GPU P0, RZ, desc[UR8][R4.64+0x4], R7 ;  /* 0x8000040704ff79a2 */ /* 0x0003e4000c10e108 */
[----:B-1----:R-:W-:Y:S05]  /*6670*/  @P0 EXIT ;  /* 0x000000000000094d */ /* 0x002fea0003800000 */
[----:B------:R-:W1:Y:S02]  /*6680*/  QSPC.E.S P0, RZ, [R4+0x4] ;  /* 0x0000040004ff73aa */ /* 0x000e640000000500 */
[----:B-1----:R-:W-:Y:S05]  /*6690*/  @!P0 BRA `(.L_x_4429) ;  /* 0x00000000001c8947 */ /* 0x002fea0003800000 */
[----:B------:R-:W-:-:S04]  /*66a0*/  MOV R2, R4 ;  /* 0x0000000400027202 */ /* 0x000fc80000000f00 */
[----:B------:R-:W-:-:S07]  /*66b0*/  MOV R0, R2 ;  /* 0x0000000200007202 */ /* 0x000fce0000000f00 */
.L_x_4430:
[----:B------:R-:W0:Y:S02]  /*66c0*/  LDS R2, [R0+0x4] ;  /* 0x0000040000027984 */ /* 0x000e240000000800 */
[----:B0-----:R-:W-:-:S05]  /*66d0*/  HFMA2 R3, R2, 1, 1, R7 ;  /* 0x3c003c0002037831 */ /* 0x001fca0000000007 */
[----:B------:R-:W0:Y:S02]  /*66e0*/  ATOMS.CAST.SPIN P0, [R0+0x4], R2, R3 ;  /* 0x000004020000758d */ /* 0x000e240001800003 */
[----:B0-----:R-:W-:Y:S05]  /*66f0*/  @!P0 BRA `(.L_x_4430) ;  /* 0xfffffffc00f08947 */ /* 0x001fea000383ffff */
[----:B------:R-:W-:Y:S05]  /*6700*/  EXIT ;  /* 0x000000000000794d */ /* 0x000fea0003800000 */
.L_x_4429:
[----:B------:R-:W0:Y:S02]  /*6710*/  LD.E R0, desc[UR8][R4.64+0x4] ;  /* 0x0000040804007980 */ /* 0x000e24000c101900 */
[----:B0-----:R-:W-:-:S05]  /*6720*/  IADD3 R3, PT, PT, R7, R0, RZ ;  /* 0x0000000007037210 */ /* 0x001fca0007ffe0ff */
[----:B------:R-:W-:Y:S01]  /*6730*/  ST.E desc[UR8][R4.64+0x4], R3 ;  /* 0x0000040304007985 */ /* 0x000fe2000c101908 */
[----:B------:R-:W-:Y:S05]  /*6740*/  EXIT ;  /* 0x000000000000794d */ /* 0x000fea0003800000 */
.L_x_4431:
        /* <DEDUP_REMOVED lines=11> */
.L_x_5344:


//--------------------- .text._Z23gemm_half_q_half_kernelILi2ELi172ELb1ELb1ELi32EEvPK6__halfPKjS4_S2_PS0_iiiiPKtS7_iiiiiibS2_i --------------------------
	.section	.text._Z23gemm_half_q_half_kernelILi2ELi172ELb1ELb1ELi32EEvPK6__halfPKjS4_S2_PS0_iiiiPKtS7_iiiiiibS2_i,"ax",@progbits
	.align	128
        .global         _Z23gemm_half_q_half_kernelILi2ELi172ELb1ELb1ELi32EEvPK6__halfPKjS4_S2_PS0_iiiiPKtS7_iiiiiibS2_i
        .type           _Z23gemm_half_q_half_kernelILi2ELi172ELb1ELb1ELi32EEvPK6__halfPKjS4_S2_PS0_iiiiPKtS7_iiiiiibS2_i,@function
        .size           _Z23gemm_half_q_half_kernelILi2ELi172ELb1ELb1ELi32EEvPK6__halfPKjS4_S2_PS0_iiiiPKtS7_iiiiiibS2_i,(.L_x_5345 - _Z23gemm_half_q_half_kernelILi2ELi172ELb1ELb1ELi32EEvPK6__halfPKjS4_S2_PS0_iiiiPKtS7_iiiiiibS2_i)
        .other          _Z23gemm_half_q_half_kernelILi2ELi172ELb1ELb1ELi32EEvPK6__halfPKjS4_S2_PS0_iiiiPKtS7_iiiiiibS2_i,@"STO_CUDA_ENTRY STV_DEFAULT"
_Z23gemm_half_q_half_kernelILi2ELi172ELb1ELb1ELi32EEvPK6__halfPKjS4_S2_PS0_iiiiPKtS7_iiiiiibS2_i:
.text._Z23gemm_half_q_half_kernelILi2ELi172ELb1ELb1ELi32EEvPK6__halfPKjS4_S2_PS0_iiiiPKtS7_iiiiiibS2_i:
        /* <DEDUP_REMOVED lines=64> */
.L_x_4437:
        /* <DEDUP_REMOVED lines=32> */
.L_x_4436:
        /* <DEDUP_REMOVED lines=20> */
.L_x_4438:
[----:B------:R-:W-:-:S13]  /*0740*/  ISETP.EQ.AND P1, PT, R15, RZ, PT ;  /* 0x000000ff0f00720c */ /* 0x000fda0003f22270 */
[----:B------:R-:W-:Y:S05]  /*0750*/  @!P0 BRA P1, `(.L_x_4433) ;  /* 0x0000000400788947 */ /* 0x000fea0000800000 */
.L_x_4435:
        /* <DEDUP_REMOVED lines=12> */
.L_x_4434:
        /* <DEDUP_REMOVED lines=16> */
.L_x_4441:
        /* <DEDUP_REMOVED lines=32> */
.L_x_4440:
        /* <DEDUP_REMOVED lines=21> */
.L_x_4442:
[----:B------:R-:W-:-:S13]  /*0c70*/  ISETP.NE.OR P0, PT, R15, RZ, P0 ;  /* 0x000000ff0f00720c */ /* 0x000fda0000705670 */
[----:B------:R-:W-:Y:S05]  /*0c80*/  @!P0 BRA `(.L_x_4433) ;  /* 0x00000000002c8947 */ /* 0x000fea0003800000 */
.L_x_4439:
        /* <DEDUP_REMOVED lines=11> */
.L_x_4433:
[----:B------:R-:W-:Y:S05]  /*0d40*/  BSYNC.RECONVERGENT B0 ;  /* 0x0000000000007941 */ /* 0x000fea0003800200 */
.L_x_4432:
        /* <DEDUP_REMOVED lines=21> */
.L_x_4446:
        /* <DEDUP_REMOVED lines=15> */
.L_x_4445:
        /* <DEDUP_REMOVED lines=12> */
.L_x_4447:
[----:B------:R-:W-:-:S13]  /*1050*/  ISETP.NE.OR P0, PT, R16, RZ, P0 ;  /* 0x000000ff1000720c */ /* 0x000fda0000705670 */
[----:B------:R-:W-:Y:S05]  /*1060*/  @!P0 BRA `(.L_x_4443) ;  /* 0x00000000001c8947 */ /* 0x000fea0003800000 */
.L_x_4444:
[----:B0-----:R-:W0:Y:S02]  /*1070*/  LDC.64 R6, c[0x0][0x3a0] ;  /* 0x0000e800ff067b82 */ /* 0x001e240000000a00 */
.L_x_4448:
[----:B0-----:R-:W-:Y:S01]  /*1080*/  IMAD.WIDE R8, R4, 0x2, R6 ;  /* 0x0000000204087825 */ /* 0x001fe200078e0206 */
[----:B------:R-:W-:Y:S02]  /*1090*/  IADD3 R16, PT, PT, R16, 0x1, RZ ;  /* 0x0000000110107810 */ /* 0x000fe40007ffe0ff */
[----:B------:R-:W-:Y:S02]  /*10a0*/  IADD3 R4, PT, PT, R4, R39, RZ ;  /* 0x0000002704047210 */ /* 0x000fe40007ffe0ff */
[----:B------:R1:W-:Y:S01]  /*10b0*/  STG.E.64 desc[UR8][R8.64], RZ ;  /* 0x000000ff08007986 */ /* 0x0003e2000c101b08 */
[----:B------:R-:W-:-:S13]  /*10c0*/  ISETP.NE.AND P0, PT, R16, RZ, PT ;  /* 0x000000ff1000720c */ /* 0x000fda0003f05270 */
[----:B-1----:R-:W-:Y:S05]  /*10d0*/  @P0 BRA `(.L_x_4448) ;  /* 0xfffffffc00e80947 */ /* 0x002fea000383ffff */
.L_x_4443:
        /* <DEDUP_REMOVED lines=20> */
.L_x_4450:
        /* <DEDUP_REMOVED lines=25> */
[----:B------:R-:W-:Y:S02]  /*13b0*/  IADD3 R2, PT, PT, R2, 0x1, R3 ;  /* 0x0000000102027810 */ /* 0x000fe40007ffe003 */
[----:B------:R-:W-:Y:S01]  /*13c0*/  IADD3 R19, PT, PT, R16, 0x1, R19 ;  /* 0x0000000110137810 */ /* 0x000fe20007ffe013 */
[----:B------:R-:W-:Y:S01]  /*13d0*/  IMAD R3, R14, R14, R14 ;  /* 0x0000000e0e037224 */ /* 0x000fe200078e020e */
[----:B---3--:R-:W-:Y:S01]  /*13e0*/  IADD3 R15, PT, PT, R8, R15, RZ ;  /* 0x0000000f080f7210 */ /* 0x008fe20007ffe0ff */
[----:B------:R-:W-:Y:S01]  /*13f0*/  IMAD R16, R17, R17, R17 ;  /* 0x0000001111107224 */ /* 0x000fe200078e0211 */
[----:B------:R-:W4:Y:S02]  /*1400*/  I2F.F16 R37, R19 ;  /* 0x0000001300257306 */ /* 0x000f240000200c00 */
[----:B------:R-:W-:-:S02]  /*1410*/  IADD3 R3, PT, PT, R14, 0x1, R3 ;  /* 0x000000010e037810 */ /* 0x000fc40007ffe003 */
[----:B------:R-:W-:Y:S02]  /*1420*/  IADD3 R16, PT, PT, R17, 0x1, R16 ;  /* 0x0000000111107810 */ /* 0x000fe40007ffe010 */
[----:B------:R-:W-:Y:S02]  /*1430*/  ISETP.GE.AND P0, PT, R15, R38, PT ;  /* 0x000000260f00720c */ /* 0x000fe40003f06270 */
[----:B0-----:R-:W0:Y:S01]  /*1440*/  I2F.F16 R7, R16 ;  /* 0x0000001000077306 */ /* 0x001e220000200c00 */
[----:B----4-:R-:W-:-:S07]  /*1450*/  HMUL2 R37, R37.H0_H0, R6.H0_H0 ;  /* 0x2000000625257232 */ /* 0x010fce0000000800 */
[----:B------:R-:W2:Y:S01]  /*1460*/  I2F.F16 R35, R2 ;  /* 0x0000000200237306 */ /* 0x000ea20000200c00 */
[----:B0-----:R-:W-:-:S07]  /*1470*/  HMUL2 R36, R7.H0_H0, R6.H0_H0 ;  /* 0x2000000607247232 */ /* 0x001fce0000000800 */
[----:B------:R-:W0:Y:S01]  /*1480*/  I2F.F16 R3, R3 ;  /* 0x0000000300037306 */ /* 0x000e220000200c00 */
[-C--:B--2---:R-:W-:Y:S02]  /*1490*/  HMUL2 R35, R35.H0_H0, R6.reuse.H0_H0 ;  /* 0x2000000623237232 */ /* 0x084fe40000000800 */
[----:B0-----:R-:W-:Y:S01]  /*14a0*/  HMUL2 R34, R3.H0_H0, R6.H0_H0 ;  /* 0x2000000603227232 */ /* 0x001fe20000000800 */
[----:B------:R-:W-:Y:S06]  /*14b0*/  @!P0 BRA `(.L_x_4450) ;  /* 0xfffffffc00588947 */ /* 0x000fec000383ffff */
.L_x_4449:
        /* <DEDUP_REMOVED lines=20> */
.L_x_4451:
        /* <DEDUP_REMOVED lines=8> */
.L_x_4452:
        /* <DEDUP_REMOVED lines=8> */
.L_x_4453:
        /* <DEDUP_REMOVED lines=8> */
.L_x_4454:
        /* <DEDUP_REMOVED lines=8> */
.L_x_4455:
        /* <DEDUP_REMOVED lines=30> */
[----:B------:R0:W4:Y:S02]  /*19e0*/  LDG.E.128.CONSTANT R20, desc[UR8][R2.64] ;  /* 0x0000000802147981 */ /* 0x000124000c1e9d00 */
        /* <DEDUP_REMOVED lines=43> */
[----:B-----5:R4:W5:Y:S01]  /*1ca0*/  LDG.E.128.CONSTANT R16, desc[UR8][R2.64] ;  /* 0x0000000802107981 */ /* 0x020962000c1e9d00 */
        /* <DEDUP_REMOVED lines=21> */
[----:B------:R4:W0:Y:S01]  /*1e00*/  I2F.F16 R109, R0 ;  /* 0x00000000006d7306 */ /* 0x0008220000200c00 */
[----:B------:R-:W-:Y:S02]  /*1e10*/  IADD3 R45, PT, PT, R45, -0x80, RZ ;  /* 0xffffff802d2d7810 */ /* 0x000fe40007ffe0ff */
[----:B------:R-:W-:Y:S02]  /*1e20*/  LOP3.LUT R2, R2, 0xff, RZ, 0xc0, !PT ;  /* 0x000000ff02027812 */ /* 0x000fe400078ec0ff */
[----:B------:R-:W-:Y:S02]  /*1e30*/  LEA.HI R3, R31, 0xffffff80, RZ, 0x8 ;  /* 0xffffff801f037811 */ /* 0x000fe400078f40ff */
[----:B----4-:R-:W-:-:S02]  /*1e40*/  LOP3.LUT R0, R28, 0xff, RZ, 0xc0, !PT ;  /* 0x000000ff1c007812 */ /* 0x010fc400078ec0ff */
[----:B------:R-:W-:Y:S02]  /*1e50*/  SHF.R.U32.HI R24, RZ, 0x10, R24 ;  /* 0x00000010ff187819 */ /* 0x000fe40000011618 */
[----:B------:R-:W-:Y:S02]  /*1e60*/  SHF.R.U32.HI R25, RZ, 0x10, R25 ;  /* 0x00000010ff197819 */ /* 0x000fe40000011619 */
[----:B------:R-:W-:Y:S01]  /*1e70*/  IADD3 R0, PT, PT, R0, -0x80, RZ ;  /* 0xffffff8000007810 */ /* 0x000fe20007ffe0ff */
[----:B------:R-:W4:Y:S01]  /*1e80*/  I2F.F16 R80, R45 ;  /* 0x0000002d00507306 */ /* 0x000f220000200c00 */
[----:B------:R-:W-:Y:S02]  /*1e90*/  IADD3 R2, PT, PT, R2, -0x80, RZ ;  /* 0xffffff8002027810 */ /* 0x000fe40007ffe0ff */
[----:B------:R-:W-:Y:S02]  /*1ea0*/  LOP3.LUT R24, R24, 0xff, RZ, 0xc0, !PT ;  /* 0x000000ff18187812 */ /* 0x000fe400078ec0ff */
[----:B------:R-:W-:-:S03]  /*1eb0*/  LOP3.LUT R25, R25, 0xff, RZ, 0xc0, !PT ;  /* 0x000000ff19197812 */ /* 0x000fc600078ec0ff */
[----:B------:R3:W0:Y:S01]  /*1ec0*/  I2F.F16 R45, R3 ;  /* 0x00000003002d7306 */ /* 0x0006220000200c00 */
[----:B------:R-:W-:Y:S02]  /*1ed0*/  LOP3.LUT R46, R27, 0xff, RZ, 0xc0, !PT ;  /* 0x000000ff1b2e7812 */ /* 0x000fe400078ec0ff */
[----:B------:R-:W-:-:S05]  /*1ee0*/  IADD3 R24, PT, PT, R24, -0x80, RZ ;  /* 0xffffff8018187810 */ /* 0x000fca0007ffe0ff */
[----:B------:R1:W0:Y:S01]  /*1ef0*/  I2F.F16 R63, R0 ;  /* 0x00000000003f7306 */ /* 0x0002220000200c00 */
[----:B---3--:R-:W-:Y:S02]  /*1f00*/  SHF.R.U32.HI R3, RZ, 0x8, R26 ;  /* 0x00000008ff037819 */ /* 0x008fe4000001161a */
[----:B------:R-:W-:Y:S02]  /*1f10*/  IADD3 R25, PT, PT, R25, -0x80, RZ ;  /* 0xffffff8019197810 */ /* 0x000fe40007ffe0ff */
[----:B------:R-:W-:-:S03]  /*1f20*/  LOP3.LUT R3, R3, 0xff, RZ, 0xc0, !PT ;  /* 0x000000ff03037812 */ /* 0x000fc600078ec0ff */
[----:B------:R3:W0:Y:S01]  /*1f30*/  I2F.F16 R111, R2 ;  /* 0x00000002006f7306 */ /* 0x0006220000200c00 */
[--C-:B-1----:R-:W-:Y:S02]  /*1f40*/  SHF.R.U32.HI R0, RZ, 0x8, R28.reuse ;  /* 0x00000008ff007819 */ /* 0x102fe4000001161c */
[----:B------:R-:W-:Y:S02]  /*1f50*/  LEA.HI R48, R28, 0xffffff80, RZ, 0x8 ;  /* 0xffffff801c307811 */ /* 0x000fe400078f40ff */
[----:B------:R-:W-:Y:S02]  /*1f60*/  LOP3.LUT R0, R0, 0xff, RZ, 0xc0, !PT ;  /* 0x000000ff00007812 */ /* 0x000fe400078ec0ff */
[----:B---3--:R-:W-:Y:S01]  /*1f70*/  LOP3.LUT R2, R29, 0xff, RZ, 0xc0, !PT ;  /* 0x000000ff1d027812 */ /* 0x008fe200078ec0ff */
[----:B------:R1:W3:Y:S01]  /*1f80*/  I2F.F16 R108, R24 ;  /* 0x00000018006c7306 */ /* 0x0002e20000200c00 */
[----:B------:R-:W-:Y:S02]  /*1f90*/  SHF.R.U32.HI R28, RZ, 0x10, R28 ;  /* 0x00000010ff1c7819 */ /* 0x000fe4000001161c */
[----:B------:R-:W-:-:S02]  /*1fa0*/  IADD3 R2, PT, PT, R2, -0x80, RZ ;  /* 0xffffff8002027810 */ /* 0x000fc40007ffe0ff */
[----:B------:R-:W-:Y:S02]  /*1fb0*/  IADD3 R79, PT, PT, R46, -0x80, RZ ;  /* 0xffffff802e4f7810 */ /* 0x000fe40007ffe0ff */
[----:B------:R-:W-:Y:S01]  /*1fc0*/  IADD3 R3, PT, PT, R3, -0x80, RZ ;  /* 0xffffff8003037810 */ /* 0x000fe20007ffe0ff */
[----:B------:R4:W0:Y:S01]  /*1fd0*/  I2F.F16 R110, R25 ;  /* 0x00000019006e7306 */ /* 0x0008220000200c00 */
[C---:B------:R-:W-:Y:S02]  /*1fe0*/  LEA.HI R46, R30.reuse, 0xffffff80, RZ, 0x8 ;  /* 0xffffff801e2e7811 */ /* 0x040fe400078f40ff */
[----:B-1----:R-:W-:Y:S02]  /*1ff0*/  LOP3.LUT R24, R30, 0xff, RZ, 0xc0, !PT ;  /* 0x000000ff1e187812 */ /* 0x002fe400078ec0ff */
[----:B------:R-:W-:Y:S02]  /*2000*/  IADD3 R0, PT, PT, R0, -0x80, RZ ;  /* 0xffffff8000007810 */ /* 0x000fe40007ffe0ff */
[--C-:B----4-:R-:W-:Y:S01]  /*2010*/  SHF.R.U32.HI R25, RZ, 0x8, R30.reuse ;  /* 0x00000008ff197819 */ /* 0x110fe2000001161e */
[----:B------:R1:W4:Y:S01]  /*2020*/  I2F.F16 R64, R2 ;  /* 0x0000000200407306 */ /* 0x0003220000200c00 */
[----:B------:R-:W-:-:S07]  /*2030*/  SHF.R.U32.HI R30, RZ, 0x10, R30 ;  /* 0x00000010ff1e7819 */ /* 0x000fce000001161e */
[----:B------:R3:W0:Y:S01]  /*2040*/  I2F.F16 R113, R3 ;  /* 0x0000000300717306 */ /* 0x0006220000200c00 */
[----:B-1----:R-:W-:-:S07]  /*2050*/  LOP3.LUT R2, R28, 0xff, RZ, 0xc0, !PT ;  /* 0x000000ff1c027812 */ /* 0x002fce00078ec0ff */
[----:B------:R1:W0:Y:S01]  /*2060*/  I2F.F16 R28, R0 ;  /* 0x00000000001c7306 */ /* 0x0002220000200c00 */
[----:B---3--:R-:W-:-:S04]  /*2070*/  LOP3.LUT R3, R31, 0xff, RZ, 0xc0, !PT ;  /* 0x000000ff1f037812 */ /* 0x008fc800078ec0ff */
[----:B------:R-:W-:Y:S02]  /*2080*/  IADD3 R3, PT, PT, R3, -0x80, RZ ;  /* 0xffffff8003037810 */ /* 0x000fe40007ffe0ff */
[----:B-1----:R-:W-:Y:S02]  /*2090*/  LOP3.LUT R0, R30, 0xff, RZ, 0xc0, !PT ;  /* 0x000000ff1e007812 */ /* 0x002fe400078ec0ff */
[----:B------:R1:W3:Y:S02]  /*20a0*/  I2F.F16 R66, R3 ;  /* 0x0000000300427306 */ /* 0x0002e40000200c00 */
[----:B------:R-:W-:Y:S02]  /*20b0*/  IADD3 R85, PT, PT, R0, -0x80, RZ ;  /* 0xffffff8000557810 */ /* 0x000fe40007ffe0ff */
[----:B------:R-:W-:Y:S02]  /*20c0*/  LOP3.LUT R0, R4, 0xff, RZ, 0xc0, !PT ;  /* 0x000000ff04007812 */ /* 0x000fe400078ec0ff */
[----:B------:R-:W-:-:S02]  /*20d0*/  IADD3 R2, PT, PT, R2, -0x80, RZ ;  /* 0xffffff8002027810 */ /* 0x000fc40007ffe0ff */
[--C-:B-1----:R-:W-:Y:S02]  /*20e0*/  SHF.R.U32.HI R3, RZ, 0x8, R29.reuse ;  /* 0x00000008ff037819 */ /* 0x102fe4000001161d */
[----:B------:R-:W-:Y:S01]  /*20f0*/  IADD3 R0, PT, PT, R0, -0x80, RZ ;  /* 0xffffff8000007810 */ /* 0x000fe20007ffe0ff */
[----:B------:R1:W0:Y:S01]  /*2100*/  I2F.F16 R75, R2 ;  /* 0x00000002004b7306 */ /* 0x0002220000200c00 */
[----:B------:R-:W-:Y:S02]  /*2110*/  LOP3.LUT R3, R3, 0xff, RZ, 0xc0, !PT ;  /* 0x000000ff03037812 */ /* 0x000fe400078ec0ff */
[----:B------:R-:W-:Y:S02]  /*2120*/  LEA.HI R47, R29, 0xffffff80, RZ, 0x8 ;  /* 0xffffff801d2f7811 */ /* 0x000fe400078f40ff */
[----:B------:R-:W-:Y:S02]  /*2130*/  IADD3 R24, PT, PT, R24, -0x80, RZ ;  /* 0xffffff8018187810 */ /* 0x000fe40007ffe0ff */
[----:B------:R-:W-:Y:S01]  /*2140*/  SHF.R.U32.HI R29, RZ, 0x10, R29 ;  /* 0x00000010ff1d7819 */ /* 0x000fe2000001161d */
[----:B------:R4:W0:Y:S01]  /*2150*/  I2F.F16 R89, R0 ;  /* 0x0000000000597306 */ /* 0x0008220000200c00 */
[----:B-1----:R-:W-:-:S02]  /*2160*/  SHF.R.U32.HI R2, RZ, 0x8, R31 ;  /* 0x00000008ff027819 */ /* 0x002fc4000001161f */
[----:B------:R-:W-:Y:S02]  /*2170*/  IADD3 R3, PT, PT, R3, -0x80, RZ ;  /* 0xffffff8003037810 */ /* 0x000fe40007ffe0ff */
[----:B------:R-:W-:Y:S02]  /*2180*/  LOP3.LUT R2, R2, 0xff, RZ, 0xc0, !PT ;  /* 0x000000ff02027812 */ /* 0x000fe400078ec0ff */
[----:B----4-:R-:W-:Y:S01]  /*2190*/  SHF.R.U32.HI R0, RZ, 0x8, R4 ;  /* 0x00000008ff007819 */ /* 0x010fe20000011604 */
[----:B------:R1:W4:Y:S01]  /*21a0*/  I2F.F16 R65, R24 ;  /* 0x0000001800417306 */ /* 0x0003220000200c00 */
        /* <DEDUP_REMOVED lines=11> */
[----:B-1----:R-:W-:-:S03]  /*2260*/  LOP3.LUT R0, R20, 0xff, RZ, 0xc0, !PT ;  /* 0x000000ff14007812 */ /* 0x002fc600078ec0ff */
[----:B------:R1:W0:Y:S01]  /*2270*/  I2F.F16 R94, R2 ;  /* 0x00000002005e7306 */ /* 0x0002220000200c00 */
[----:B------:R-:W-:Y:S02]  /*2280*/  SHF.R.U32.HI R4, RZ, 0x10, R4 ;  /* 0x00000010ff047819 */ /* 0x000fe40000011604 */
[----:B------:R-:W-:Y:S02]  /*2290*/  LEA.HI R69, R6, 0xffffff80, RZ, 0x8 ;  /* 0xffffff8006457811 */ /* 0x000fe400078f40ff */
[----:B------:R-:W-:-:S03]  /*22a0*/  IADD3 R0, PT, PT, R0, -0x80, RZ ;  /* 0xffffff8000007810 */ /* 0x000fc60007ffe0ff */
[----:B------:R3:W0:Y:S01]  /*22b0*/  I2F.F16 R93, R3 ;  /* 0x00000003005d7306 */ /* 0x0006220000200c00 */
[----:B-1----:R-:W-:Y:S02]  /*22c0*/  SHF.R.U32.HI R2, RZ, 0x8, R5 ;  /* 0x00000008ff027819 */ /* 0x002fe40000011605 */
[----:B------:R-:W-:Y:S02]  /*22d0*/  SHF.R.U32.HI R31, RZ, 0x10, R31 ;  /* 0x00000010ff1f7819 */ /* 0x000fe4000001161f */
[----:B------:R-:W-:Y:S02]  /*22e0*/  LOP3.LUT R4, R4, 0xff, RZ, 0xc0, !PT ;  /* 0x000000ff04047812 */ /* 0x000fe400078ec0ff */
[--C-:B---3--:R-:W-:Y:S02]  /*22f0*/  SHF.R.U32.HI R3, RZ, 0x8, R6.reuse ;  /* 0x00000008ff037819 */ /* 0x108fe40000011606 */
[----:B------:R-:W-:Y:S01]  /*2300*/  SHF.R.U32.HI R6, RZ, 0x10, R6 ;  /* 0x00000010ff067819 */ /* 0x000fe20000011606 */
[----:B------:R1:W3:Y:S01]  /*2310*/  I2F.F16 R99, R0 ;  /* 0x0000000000637306 */ /* 0x0002e20000200c00 */
[----:B------:R-:W-:-:S02]  /*2320*/  LOP3.LUT R2, R2, 0xff, RZ, 0xc0, !PT ;  /* 0x000000ff02027812 */ /* 0x000fc400078ec0ff */
[----:B------:R-:W-:Y:S02]  /*2330*/  LOP3.LUT R3, R3, 0xff, RZ, 0xc0, !PT ;  /* 0x000000ff03037812 */ /* 0x000fe400078ec0ff */
[----:B------:R-:W-:Y:S02]  /*2340*/  LEA.HI R49, R27, 0xffffff80, RZ, 0x8 ;  /* 0xffffff801b317811 */ /* 0x000fe400078f40ff */
[----:B------:R-:W-:Y:S02]  /*2350*/  LOP3.LUT R31, R31, 0xff, RZ, 0xc0, !PT ;  /* 0x000000ff1f1f7812 */ /* 0x000fe400078ec0ff */
[----:B------:R-:W-:Y:S02]  /*2360*/  LOP3.LUT R6, R6, 0xff, RZ, 0xc0, !PT ;  /* 0x000000ff06067812 */ /* 0x000fe400078ec0ff */
[--C-:B-1----:R-:W-:Y:S02]  /*2370*/  SHF.R.U32.HI R0, RZ, 0x8, R27.reuse ;  /* 0x00000008ff007819 */ /* 0x102fe4000001161b */
[----:B------:R-:W-:-:S02]  /*2380*/  SHF.R.U32.HI R27, RZ, 0x10, R27 ;  /* 0x00000010ff1b7819 */ /* 0x000fc4000001161b */
[----:B------:R-:W-:Y:S02]  /*2390*/  LEA.HI R50, R26, 0xffffff80, RZ, 0x8 ;  /* 0xffffff801a327811 */ /* 0x000fe400078f40ff */
[----:B------:R-:W-:Y:S02]  /*23a0*/  LEA.HI R68, R5, 0xffffff80, RZ, 0x8 ;  /* 0xffffff8005447811 */ /* 0x000fe400078f40ff */
[----:B------:R-:W-:Y:S02]  /*23b0*/  IADD3 R24, PT, PT, R24, -0x80, RZ ;  /* 0xffffff8018187810 */ /* 0x000fe40007ffe0ff */
[----:B------:R-:W-:Y:S02]  /*23c0*/  IADD3 R4, PT, PT, R4, -0x80, RZ ;  /* 0xffffff8004047810 */ /* 0x000fe40007ffe0ff */
[----:B------:R-:W-:Y:S02]  /*23d0*/  IADD3 R2, PT, PT, R2, -0x80, RZ ;  /* 0xffffff8002027810 */ /* 0x000fe40007ffe0ff */
[----:B------:R-:W-:-:S02]  /*23e0*/  IADD3 R3, PT, PT, R3, -0x80, RZ ;  /* 0xffffff8003037810 */ /* 0x000fc40007ffe0ff */
[----:B------:R-:W-:Y:S02]  /*23f0*/  SHF.R.U32.HI R26, RZ, 0x10, R26 ;  /* 0x00000010ff1a7819 */ /* 0x000fe4000001161a */
[----:B------:R-:W-:Y:S02]  /*2400*/  SHF.R.U32.HI R5, RZ, 0x10, R5 ;  /* 0x00000010ff057819 */ /* 0x000fe40000011605 */
[----:B------:R-:W-:Y:S02]  /*2410*/  IADD3 R31, PT, PT, R31, -0x80, RZ ;  /* 0xffffff801f1f7810 */ /* 0x000fe40007ffe0ff */
[----:B------:R-:W-:Y:S01]  /*2420*/  IADD3 R6, PT, PT, R6, -0x80, RZ ;  /* 0xffffff8006067810 */ /* 0x000fe20007ffe0ff */
[----:B------:R1:W0:Y:S01]  /*2430*/  I2F.F16 R78, R24 ;  /* 0x00000018004e7306 */ /* 0x0002220000200c00 */
[----:B------:R-:W-:Y:S02]  /*2440*/  LOP3.LUT R27, R27, 0xff, RZ, 0xc0, !PT ;  /* 0x000000ff1b1b7812 */ /* 0x000fe400078ec0ff */
[----:B------:R-:W-:-:S02]  /*2450*/  LOP3.LUT R26, R26, 0xff, RZ, 0xc0, !PT ;  /* 0x000000ff1a1a7812 */ /* 0x000fc400078ec0ff */
[----:B------:R-:W-:Y:S02]  /*2460*/  LOP3.LUT R25, R25, 0xff, RZ, 0xc0, !PT ;  /* 0x000000ff19197812 */ /* 0x000fe400078ec0ff */
[----:B------:R-:W-:Y:S01]  /*2470*/  LOP3.LUT R5, R5, 0xff, RZ, 0xc0, !PT ;  /* 0x000000ff05057812 */ /* 0x000fe200078ec0ff */
[----:B------:R4:W0:Y:S01]  /*2480*/  I2F.F16 R95, R4 ;  /* 0x00000004005f7306 */ /* 0x0008220000200c00 */
[C---:B-1----:R-:W-:Y:S02]  /*2490*/  LOP3.LUT R24, R7.reuse, 0xff, RZ, 0xc0, !PT ;  /* 0x000000ff07187812 */ /* 0x042fe400078ec0ff */
[----:B------:R-:W-:Y:S02]  /*24a0*/  LOP3.LUT R0, R0, 0xff, RZ, 0xc0, !PT ;  /* 0x000000ff00007812 */ /* 0x000fe400078ec0ff */
        /* <DEDUP_REMOVED lines=12> */
[----:B------:R-:W-:-:S02]  /*2570*/  LEA.HI R105, R10, 0xffffff80, RZ, 0x8 ;  /* 0xffffff800a697811 */ /* 0x000fc400078f40ff */
[----:B------:R-:W-:-:S03]  /*2580*/  IADD3 R26, PT, PT, R26, -0x80, RZ ;  /* 0xffffff801a1a7810 */ /* 0x000fc60007ffe0ff */
[----:B------:R4:W0:Y:S01]  /*2590*/  I2F.F16 R106, R6 ;  /* 0x00000006006a7306 */ /* 0x0008220000200c00 */
[----:B-1----:R-:W-:Y:S02]  /*25a0*/  LEA.HI R31, R20, 0xffffff80, RZ, 0x8 ;  /* 0xffffff80141f7811 */ /* 0x002fe400078f40ff */
[----:B------:R-:W-:Y:S02]  /*25b0*/  IADD3 R25, PT, PT, R25, -0x80, RZ ;  /* 0xffffff8019197810 */ /* 0x000fe40007ffe0ff */
[----:B------:R-:W-:Y:S02]  /*25c0*/  IADD3 R24, PT, PT, R24, -0x80, RZ ;  /* 0xffffff8018187810 */ /* 0x000fe40007ffe0ff */
[----:B------:R-:W-:Y:S02]  /*25d0*/  IADD3 R5, PT, PT, R5, -0x80, RZ ;  /* 0xffffff8005057810 */ /* 0x000fe40007ffe0ff */
[----:B----4-:R-:W-:Y:S02]  /*25e0*/  IADD3 R6, PT, PT, R27, -0x80, RZ ;  /* 0xffffff801b067810 */ /* 0x010fe40007ffe0ff */
[----:B------:R-:W-:-:S02]  /*25f0*/  IADD3 R2, PT, PT, R2, -0x80, RZ ;  /* 0xffffff8002027810 */ /* 0x000fc40007ffe0ff */
[----:B------:R-:W-:Y:S02]  /*2600*/  IADD3 R4, PT, PT, R4, -0x80, RZ ;  /* 0xffffff8004047810 */ /* 0x000fe40007ffe0ff */
[----:B------:R-:W-:Y:S02]  /*2610*/  IADD3 R3, PT, PT, R3, -0x80, RZ ;  /* 0xffffff8003037810 */ /* 0x000fe40007ffe0ff */
[----:B------:R-:W-:Y:S02]  /*2620*/  IADD3 R0, PT, PT, R0, -0x80, RZ ;  /* 0xffffff8000007810 */ /* 0x000fe40007ffe0ff */
[----:B------:R-:W-:Y:S01]  /*2630*/  ISETP.NE.AND P1, PT, R41, RZ, PT ;  /* 0x000000ff2900720c */ /* 0x000fe20003f25270 */
        /* <DEDUP_REMOVED lines=35> */
[----:B------:R-:W0:Y:S01]  /*2870*/  I2F.F16 R6, R6 ;  /* 0x0000000600067306 */ /* 0x000e220000200c00 */
[----:B------:R-:W-:Y:S01]  /*2880*/  PRMT R74, RZ, 0x7610, R74 ;  /* 0x00007610ff4a7816 */ /* 0x000fe2000000004a */
        /* <DEDUP_REMOVED lines=35> */
[----:B------:R-:W-:Y:S01]  /*2ac0*/  FFMA.FTZ R3, R0, R25, R3 ;  /* 0x0000001900037223 */ /* 0x000fe20000010003 */
[----:B-1----:R-:W-:Y:S02]  /*2ad0*/  HADD2.F32 R2, -RZ, R26.H0_H0 ;  /* 0x2000001aff027230 */ /* 0x002fe40000004100 */
        /* <DEDUP_REMOVED lines=54> */
.L_x_4457:
[----:B0-----:R-:W-:Y:S02]  /*2e40*/  SHF.R.U32.HI R0, RZ, 0x8, R20 ;  /* 0x00000008ff007819 */ /* 0x001fe40000011614 */
[----:B------:R-:W-:Y:S02]  /*2e50*/  SHF.R.U32.HI R2, RZ, 0x8, R21 ;  /* 0x00000008ff027819 */ /* 0x000fe40000011615 */
[----:B------:R-:W-:Y:S02]  /*2e60*/  LOP3.LUT R0, R0, 0xff, RZ, 0xc0, !PT ;  /* 0x000000ff00007812 */ /* 0x000fe400078ec0ff */
[----:B------:R-:W-:Y:S02]  /*2e70*/  SHF.R.U32.HI R3, RZ, 0x8, R22 ;  /* 0x00000008ff037819 */ /* 0x000fe40000011616 */
[----:B------:R-:W-:Y:S02]  /*2e80*/  IADD3 R0, PT, PT, R0, -0x80, RZ ;  /* 0xffffff8000007810 */ /* 0x000fe40007ffe0ff */
[----:B------:R-:W-:-:S02]  /*2e90*/  LOP3.LUT R2, R2, 0xff, RZ, 0xc0, !PT ;  /* 0x000000ff02027812 */ /* 0x000fc400078ec0ff */
[----:B------:R0:W1:Y:S01]  /*2ea0*/  I2F.F16 R25, R0 ;  /* 0x0000000000197306 */ /* 0x0000620000200c00 */
[----:B------:R-:W-:Y:S02]  /*2eb0*/  LOP3.LUT R3, R3, 0xff, RZ, 0xc0, !PT ;  /* 0x000000ff03037812 */ /* 0x000fe400078ec0ff */
[----:B------:R-:W-:Y:S02]  /*2ec0*/  IADD3 R2, PT, PT, R2, -0x80, RZ ;  /* 0xffffff8002027810 */ /* 0x000fe40007ffe0ff */
[----:B------:R-:W-:Y:S02]  /*2ed0*/  IADD3 R3, PT, PT, R3, -0x80, RZ ;  /* 0xffffff8003037810 */ /* 0x000fe40007ffe0ff */
[----:B------:R-:W-:Y:S01]  /*2ee0*/  SHF.R.U32.HI R20, RZ, 0x10, R20 ;  /* 0x00000010ff147819 */ /* 0x000fe20000011614 */
[----:B------:R2:W3:Y:S01]  /*2ef0*/  I2F.F16 R26, R2 ;  /* 0x00000002001a7306 */ /* 0x0004e20000200c00 */
[----:B0-----:R-:W-:Y:S02]  /*2f00*/  SHF.R.U32.HI R0, RZ, 0x8, R23 ;  /* 0x00000008ff007819 */ /* 0x001fe40000011617 */
[----:B------:R-:W-:-:S02]  /*2f10*/  SHF.R.U32.HI R21, RZ, 0x10, R21 ;  /* 0x00000010ff157819 */ /* 0x000fc40000011615 */
[----:B------:R-:W-:Y:S02]  /*2f20*/  LOP3.LUT R0, R0, 0xff, RZ, 0xc0, !PT ;  /* 0x000000ff00007812 */ /* 0x000fe400078ec0ff */
[----:B------:R-:W-:Y:S01]  /*2f30*/  SHF.R.U32.HI R22, RZ, 0x10, R22 ;  /* 0x00000010ff167819 */ /* 0x000fe20000011616 */
[----:B------:R0:W4:Y:S01]  /*2f40*/  I2F.F16 R27, R3 ;  /* 0x00000003001b7306 */ /* 0x0001220000200c00 */
[----:B--2---:R-:W-:Y:S02]  /*2f50*/  SHF.R.U32.HI R2, RZ, 0x10, R23 ;  /* 0x00000010ff027819 */ /* 0x004fe40000011617 */
[----:B------:R-:W-:Y:S02]  /*2f60*/  IADD3 R23, PT, PT, R0, -0x80, RZ ;  /* 0xffffff8000177810 */ /* 0x000fe40007ffe0ff */
[----:B------:R-:W-:Y:S02]  /*2f70*/  LOP3.LUT R20, R20, 0xff, RZ, 0xc0, !PT ;  /* 0x000000ff14147812 */ /* 0x000fe400078ec0ff */
[----:B------:R-:W-:-:S02]  /*2f80*/  LOP3.LUT R21, R21, 0xff, RZ, 0xc0, !PT ;  /* 0x000000ff15157812 */ /* 0x000fc400078ec0ff */
[----:B0-----:R-:W-:Y:S01]  /*2f90*/  PRMT R3, R42, 0x9910, RZ ;  /* 0x000099102a037816 */ /* 0x001fe200000000ff */
[----:B------:R-:W0:Y:S01]  /*2fa0*/  I2F.F16 R23, R23 ;  /* 0x0000001700177306 */ /* 0x000e220000200c00 */
[----:B------:R-:W-:Y:S02]  /*2fb0*/  LOP3.LUT R22, R22, 0xff, RZ, 0xc0, !PT ;  /* 0x000000ff16167812 */ /* 0x000fe400078ec0ff */
[----:B------:R-:W-:Y:S02]  /*2fc0*/  LOP3.LUT R0, R8, 0xff, RZ, 0xc0, !PT ;  /* 0x000000ff08007812 */ /* 0x000fe400078ec0ff */
[----:B------:R-:W-:Y:S02]  /*2fd0*/  LOP3.LUT R2, R2, 0xff, RZ, 0xc0, !PT ;  /* 0x000000ff02027812 */ /* 0x000fe400078ec0ff */
[----:B------:R-:W-:Y:S02]  /*2fe0*/  ISETP.NE.AND P0, PT, R3, RZ, PT ;  /* 0x000000ff0300720c */ /* 0x000fe40003f05270 */
[----:B------:R-:W-:-:S02]  /*2ff0*/  LEA.HI R24, R11, 0xffffff80, RZ, 0x8 ;  /* 0xffffff800b187811 */ /* 0x000fc400078f40ff */
[----:B------:R-:W-:Y:S02]  /*3000*/  IADD3 R20, PT, PT, R20, -0x80, RZ ;  /* 0xffffff8014147810 */ /* 0x000fe40007ffe0ff */
[----:B------:R-:W-:Y:S02]  /*3010*/  IADD3 R21, PT, PT, R21, -0x80, RZ ;  /* 0xffffff8015157810 */ /* 0x000fe40007ffe0ff */
[----:B------:R-:W-:Y:S01]  /*3020*/  IADD3 R22, PT, PT, R22, -0x80, RZ ;  /* 0xffffff8016167810 */ /* 0x000fe20007ffe0ff */
[----:B------:R-:W2:Y:S01]  /*3030*/  I2F.F16 R24, R24 ;  /* 0x0000001800187306 */ /* 0x000ea20000200c00 */
[----:B------:R-:W-:Y:S02]  /*3040*/  IADD3 R116, PT, PT, R0, -0x80, RZ ;  /* 0xffffff8000747810 */ /* 0x000fe40007ffe0ff */
[----:B------:R-:W-:Y:S02]  /*3050*/  IADD3 R2, PT, PT, R2, -0x80, RZ ;  /* 0xffffff8002027810 */ /* 0x000fe40007ffe0ff */
[----:B------:R-:W-:-:S02]  /*3060*/  ISETP.EQ.OR P0, PT, R43, 0x1, !P0 ;  /* 0x000000012b00780c */ /* 0x000fc40004702670 */
[----:B------:R-:W-:Y:S01]  /*3070*/  PRMT R117, RZ, 0x5410, RZ ;  /* 0x00005410ff757816 */ /* 0x000fe200000000ff */
[----:B------:R-:W0:Y:S01]  /*3080*/  I2F.F16 R20, R20 ;  /* 0x0000001400147306 */ /* 0x000e220000200c00 */
[----:B------:R-:W-:Y:S02]  /*3090*/  PRMT R118, RZ, 0x5410, RZ ;  /* 0x00005410ff767816 */ /* 0x000fe400000000ff */
[----:B------:R-:W-:-:S05]  /*30a0*/  LOP3.LUT R0, R9, 0xff, RZ, 0xc0, !PT ;  /* 0x000000ff09007812 */ /* 0x000fca00078ec0ff */
        /* <DEDUP_REMOVED lines=33> */
[--C-:B------:R-:W-:Y:S02]  /*32c0*/  HADD2.F32 R53, -RZ, R3.reuse.H0_H0 ;  /* 0x20000003ff357230 */ /* 0x100fe40000004100 */
[-C--:B------:R-:W-:Y:S01]  /*32d0*/  FFMA.FTZ R56, R117, R2.reuse, R56 ;  /* 0x0000000275387223 */ /* 0x080fe20000010038 */
[-C--:B------:R-:W-:Y:S01]  /*32e0*/  FFMA.FTZ R54, R72, R2.reuse, R121 ;  /* 0x0000000248367223 */ /* 0x080fe20000010079 */
[-C--:B------:R-:W-:Y:S01]  /*32f0*/  FFMA.FTZ R62, R62, R2.reuse, R55 ;  /* 0x000000023e3e7223 */ /* 0x080fe20000010037 */
        /* <DEDUP_REMOVED lines=25> */
[--C-:B------:R-:W-:Y:S02]  /*3490*/  HADD2.F32 R2, -RZ, R5.reuse.H0_H0 ;  /* 0x20000005ff027230 */ /* 0x100fe40000004100 */
        /* <DEDUP_REMOVED lines=32> */
.L_x_4458:
[----:B------:R-:W-:Y:S02]  /*36a0*/  IADD3 R0, PT, PT, R0, -0x80, RZ ;  /* 0xffffff8000007810 */ /* 0x000fe40007ffe0ff */
[----:B0-----:R-:W-:Y:S02]  /*36b0*/  LOP3.LUT R2, R10, 0xff, RZ, 0xc0, !PT ;  /* 0x000000ff0a027812 */ /* 0x001fe400078ec0ff */
[----:B------:R0:W1:Y:S01]  /*36c0*/  I2F.F16 R55, R0 ;  /* 0x0000000000377306 */ /* 0x0000620000200c00 */
[----:B------:R-:W-:Y:S02]  /*36d0*/  LOP3.LUT R3, R11, 0xff, RZ, 0xc0, !PT ;  /* 0x000000ff0b037812 */ /* 0x000fe400078ec0ff */
[----:B------:R-:W-:Y:S02]  /*36e0*/  IADD3 R2, PT, PT, R2, -0x80, RZ ;  /* 0xffffff8002027810 */ /* 0x000fe40007ffe0ff */
[----:B------:R-:W-:Y:S02]  /*36f0*/  IADD3 R3, PT, PT, R3, -0x80, RZ ;  /* 0xffffff8003037810 */ /* 0x000fe40007ffe0ff */
[----:B-----5:R-:W-:Y:S01]  /*3700*/  LEA.HI R52, R16, 0xffffff80, RZ, 0x8 ;  /* 0xffffff8010347811 */ /* 0x020fe200078f40ff */
[----:B------:R2:W3:Y:S01]  /*3710*/  I2F.F16 R54, R2 ;  /* 0x0000000200367306 */ /* 0x0004e20000200c00 */
[----:B0-----:R-:W-:-:S02]  /*3720*/  SHF.R.U32.HI R0, RZ, 0x8, R8 ;  /* 0x00000008ff007819 */ /* 0x001fc40000011608 */
[----:B------:R-:W-:Y:S02]  /*3730*/  LEA.HI R51, R17, 0xffffff80, RZ, 0x8 ;  /* 0xffffff8011337811 */ /* 0x000fe400078f40ff */
[----:B------:R-:W-:Y:S02]  /*3740*/  LOP3.LUT R0, R0, 0xff, RZ, 0xc0, !PT ;  /* 0x000000ff00007812 */ /* 0x000fe400078ec0ff */
[----:B------:R-:W-:Y:S01]  /*3750*/  LEA.HI R50, R18, 0xffffff80, RZ, 0x8 ;  /* 0xffffff8012327811 */ /* 0x000fe200078f40ff */
[----:B------:R0:W4:Y:S01]  /*3760*/  I2F.F16 R53, R3 ;  /* 0x0000000300357306 */ /* 0x0001220000200c00 */
[----:B--2---:R-:W-:Y:S02]  /*3770*/  SHF.R.U32.HI R2, RZ, 0x8, R9 ;  /* 0x00000008ff027819 */ /* 0x004fe40000011609 */
[----:B------:R-:W-:Y:S02]  /*3780*/  IADD3 R0, PT, PT, R0, -0x80, RZ ;  /* 0xffffff8000007810 */ /* 0x000fe40007ffe0ff */
[----:B------:R-:W-:-:S02]  /*3790*/  LOP3.LUT R2, R2, 0xff, RZ, 0xc0, !PT ;  /* 0x000000ff02027812 */ /* 0x000fc400078ec0ff */
[----:B------:R-:W-:Y:S01]  /*37a0*/  LOP3.LUT R4, R18, 0xff, RZ, 0xc0, !PT ;  /* 0x000000ff12047812 */ /* 0x000fe200078ec0ff */
        /* <DEDUP_REMOVED lines=9> */
[----:B------:R-:W-:Y:S01]  /*3840*/  LOP3.LUT R10, R10, 0xff, RZ, 0xc0, !PT ;  /* 0x000000ff0a0a7812 */ /* 0x000fe200078ec0ff */
[----:B------:R2:W1:Y:S01]  /*3850*/  I2F.F16 R79, R3 ;  /* 0x00000003004f7306 */ /* 0x0004620000200c00 */
[----:B0-----:R-:W-:Y:S02]  /*3860*/  LOP3.LUT R2, R17, 0xff, RZ, 0xc0, !PT ;  /* 0x000000ff11027812 */ /* 0x001fe400078ec0ff */
[----:B------:R-:W-:Y:S02]  /*3870*/  SHF.R.U32.HI R9, RZ, 0x10, R9 ;  /* 0x00000010ff097819 */ /* 0x000fe40000011609 */
[----:B------:R-:W-:-:S02]  /*3880*/  IADD3 R2, PT, PT, R2, -0x80, RZ ;  /* 0xffffff8002027810 */ /* 0x000fc40007ffe0ff */
[----:B------:R-:W-:Y:S01]  /*3890*/  SHF.R.U32.HI R8, RZ, 0x10, R8 ;  /* 0x00000010ff087819 */ /* 0x000fe20000011608 */
[----:B------:R0:W1:Y:S01]  /*38a0*/  I2F.F16 R76, R0 ;  /* 0x00000000004c7306 */ /* 0x0000620000200c00 */
[----:B--2---:R-:W-:Y:S02]  /*38b0*/  LOP3.LUT R3, R19, 0xff, RZ, 0xc0, !PT ;  /* 0x000000ff13037812 */ /* 0x004fe400078ec0ff */
[----:B------:R-:W-:Y:S02]  /*38c0*/  IADD3 R10, PT, PT, R10, -0x80, RZ ;  /* 0xffffff800a0a7810 */ /* 0x000fe40007ffe0ff */
[----:B------:R-:W-:Y:S02]  /*38d0*/  IADD3 R3, PT, PT, R3, -0x80, RZ ;  /* 0xffffff8003037810 */ /* 0x000fe40007ffe0ff */
[----:B------:R-:W-:Y:S01]  /*38e0*/  LOP3.LUT R9, R9, 0xff, RZ, 0xc0, !PT ;  /* 0x000000ff09097812 */ /* 0x000fe200078ec0ff */
        /* <DEDUP_REMOVED lines=9> */
[----:B------:R-:W-:Y:S01]  /*3980*/  SHF.R.U32.HI R17, RZ, 0x10, R17 ;  /* 0x00000010ff117819 */ /* 0x000fe20000011611 */
[----:B------:R2:W1:Y:S01]  /*3990*/  I2F.F16 R80, R0 ;  /* 0x0000000000507306 */ /* 0x0004620000200c00 */
[----:B------:R-:W-:Y:S02]  /*39a0*/  IADD3 R2, PT, PT, R2, -0x80, RZ ;  /* 0xffffff8002027810 */ /* 0x000fe40007ffe0ff */
[--C-:B0-----:R-:W-:Y:S02]  /*39b0*/  SHF.R.U32.HI R3, RZ, 0x8, R18.reuse ;  /* 0x00000008ff037819 */ /* 0x101fe40000011612 */
[----:B------:R-:W-:Y:S02]  /*39c0*/  SHF.R.U32.HI R18, RZ, 0x10, R18 ;  /* 0x00000010ff127819 */ /* 0x000fe40000011612 */
[----:B------:R-:W-:Y:S01]  /*39d0*/  LOP3.LUT R17, R17, 0xff, RZ, 0xc0, !PT ;  /* 0x000000ff11117812 */ /* 0x000fe200078ec0ff */
[----:B------:R0:W1:Y:S01]  /*39e0*/  I2F.F16 R81, R2 ;  /* 0x0000000200517306 */ /* 0x0000620000200c00 */
[----:B--2---:R-:W-:-:S02]  /*39f0*/  SHF.R.U32.HI R0, RZ, 0x8, R19 ;  /* 0x00000008ff007819 */ /* 0x004fc40000011613 */
[----:B------:R-:W-:Y:S02]  /*3a00*/  LOP3.LUT R18, R18, 0xff, RZ, 0xc0, !PT ;  /* 0x000000ff12127812 */ /* 0x000fe400078ec0ff */
[----:B------:R-:W-:Y:S02]  /*3a10*/  LOP3.LUT R8, R8, 0xff, RZ, 0xc0, !PT ;  /* 0x000000ff08087812 */ /* 0x000fe400078ec0ff */
[----:B------:R-:W-:Y:S01]  /*3a20*/  LOP3.LUT R3, R3, 0xff, RZ, 0xc0, !PT ;  /* 0x000000ff03037812 */ /* 0x000fe200078ec0ff */
[----:B------:R2:W1:Y:S01]  /*3a30*/  I2F.F16 R77, R10 ;  /* 0x0000000a004d7306 */ /* 0x0004620000200c00 */
[----:B0-----:R-:W-:Y:S02]  /*3a40*/  LOP3.LUT R2, R0, 0xff, RZ, 0xc0, !PT ;  /* 0x000000ff00027812 */ /* 0x001fe400078ec0ff */
[--C-:B------:R-:W-:Y:S02]  /*3a50*/  SHF.R.U32.HI R0, RZ, 0x8, R7.reuse ;  /* 0x00000008ff007819 */ /* 0x100fe40000011607 */
[----:B------:R-:W-:-:S02]  /*3a60*/  SHF.R.U32.HI R7, RZ, 0x10, R7 ;  /* 0x00000010ff077819 */ /* 0x000fc40000011607 */
[----:B------:R-:W-:Y:S01]  /*3a70*/  LOP3.LUT R0, R0, 0xff, RZ, 0xc0, !PT ;  /* 0x000000ff00007812 */ /* 0x000fe200078ec0ff */
[----:B------:R-:W0:Y:S01]  /*3a80*/  I2F.F16 R52, R52 ;  /* 0x0000003400347306 */ /* 0x000e220000200c00 */
[----:B------:R-:W-:Y:S02]  /*3a90*/  LOP3.LUT R7, R7, 0xff, RZ, 0xc0, !PT ;  /* 0x000000ff07077812 */ /* 0x000fe400078ec0ff */
[----:B------:R-:W-:Y:S02]  /*3aa0*/  LEA.HI R49, R19, 0xffffff80, RZ, 0x8 ;  /* 0xffffff8013317811 */ /* 0x000fe400078f40ff */
[----:B------:R-:W-:Y:S02]  /*3ab0*/  IADD3 R9, PT, PT, R9, -0x80, RZ ;  /* 0xffffff8009097810 */ /* 0x000fe40007ffe0ff */
[----:B------:R-:W-:Y:S01]  /*3ac0*/  LEA.HI R61, R12, 0xffffff80, RZ, 0x8 ;  /* 0xffffff800c3d7811 */ /* 0x000fe200078f40ff */
[----:B------:R-:W0:Y:S01]  /*3ad0*/  I2F.F16 R51, R51 ;  /* 0x0000003300337306 */ /* 0x000e220000200c00 */
[----:B------:R-:W-:-:S02]  /*3ae0*/  LEA.HI R60, R13, 0xffffff80, RZ, 0x8 ;  /* 0xffffff800d3c7811 */ /* 0x000fc400078f40ff */
[----:B------:R-:W-:Y:S02]  /*3af0*/  LEA.HI R59, R14, 0xffffff80, RZ, 0x8 ;  /* 0xffffff800e3b7811 */ /* 0x000fe400078f40ff */
[----:B--2---:R-:W-:Y:S02]  /*3b00*/  LEA.HI R10, R15, 0xffffff80, RZ, 0x8 ;  /* 0xffffff800f0a7811 */ /* 0x004fe400078f40ff */
        /* <DEDUP_REMOVED lines=11> */
[----:B------:R0:W0:Y:S01]  /*3bc0*/  I2F.F16 R56, R8 ;  /* 0x0000000800387306 */ /* 0x0000220000200c00 */
[----:B------:R-:W-:-:S04]  /*3bd0*/  SHF.R.U32.HI R19, RZ, 0x10, R19 ;  /* 0x00000010ff137819 */ /* 0x000fc80000011613 */
[----:B------:R-:W-:-:S03]  /*3be0*/  LOP3.LUT R19, R19, 0xff, RZ, 0xc0, !PT ;  /* 0x000000ff13137812 */ /* 0x000fc600078ec0ff */
[----:B------:R-:W0:Y:S01]  /*3bf0*/  I2F.F16 R9, R9 ;  /* 0x0000000900097306 */ /* 0x000e220000200c00 */
[----:B------:R-:W-:-:S07]  /*3c00*/  IADD3 R109, PT, PT, R19, -0x80, RZ ;  /* 0xffffff80136d7810 */ /* 0x000fce0007ffe0ff */
[----:B------:R0:W0:Y:S08]  /*3c10*/  I2F.F16 R71, R4 ;  /* 0x0000000400477306 */ /* 0x0000300000200c00 */
        /* <DEDUP_REMOVED lines=102> */
.L_x_4459:
[----:B0-----:R-:W-:Y:S01]  /*4280*/  LOP3.LUT R2, R13, 0xff, RZ, 0xc0, !PT ;  /* 0x000000ff0d027812 */ /* 0x001fe200078ec0ff */
[----:B------:R-:W0:Y:S01]  /*4290*/  I2F.F16 R8, R109 ;  /* 0x0000006d00087306 */ /* 0x000e220000200c00 */
[----:B------:R-:W-:Y:S02]  /*42a0*/  LOP3.LUT R0, R12, 0xff, RZ, 0xc0, !PT ;  /* 0x000000ff0c007812 */ /* 0x000fe400078ec0ff */
[----:B------:R-:W-:Y:S02]  /*42b0*/  IADD3 R84, PT, PT, R2, -0x80, RZ ;  /* 0xffffff8002547810 */ /* 0x000fe40007ffe0ff */
[----:B------:R-:W-:Y:S02]  /*42c0*/  LOP3.LUT R2, R14, 0xff, RZ, 0xc0, !PT ;  /* 0x000000ff0e027812 */ /* 0x000fe400078ec0ff */
[----:B------:R-:W-:Y:S02]  /*42d0*/  LOP3.LUT R3, R15, 0xff, RZ, 0xc0, !PT ;  /* 0x000000ff0f037812 */ /* 0x000fe400078ec0ff */
[----:B------:R-:W-:Y:S01]  /*42e0*/  IADD3 R108, PT, PT, R2, -0x80, RZ ;  /* 0xffffff80026c7810 */ /* 0x000fe20007ffe0ff */
[----:B------:R-:W1:Y:S01]  /*42f0*/  I2F.F16 R84, R84 ;  /* 0x0000005400547306 */ /* 0x000e620000200c00 */
[----:B------:R-:W-:-:S02]  /*4300*/  SHF.R.U32.HI R2, RZ, 0x8, R12 ;  /* 0x00000008ff027819 */ /* 0x000fc4000001160c */
[----:B------:R-:W-:Y:S02]  /*4310*/  IADD3 R0, PT, PT, R0, -0x80, RZ ;  /* 0xffffff8000007810 */ /* 0x000fe40007ffe0ff */
[----:B------:R-:W-:Y:S02]  /*4320*/  IADD3 R3, PT, PT, R3, -0x80, RZ ;  /* 0xffffff8003037810 */ /* 0x000fe40007ffe0ff */
[----:B------:R-:W-:Y:S01]  /*4330*/  LOP3.LUT R2, R2, 0xff, RZ, 0xc0, !PT ;  /* 0x000000ff02027812 */ /* 0x000fe200078ec0ff */
[----:B------:R2:W3:Y:S01]  /*4340*/  I2F.F16 R19, R0 ;  /* 0x0000000000137306 */ /* 0x0004e20000200c00 */
[----:B------:R-:W-:Y:S02]  /*4350*/  SHF.R.U32.HI R12, RZ, 0x10, R12 ;  /* 0x00000010ff0c7819 */ /* 0x000fe4000001160c */
[----:B------:R-:W-:Y:S02]  /*4360*/  IADD3 R2, PT, PT, R2, -0x80, RZ ;  /* 0xffffff8002027810 */ /* 0x000fe40007ffe0ff */
[----:B------:R-:W-:-:S03]  /*4370*/  LOP3.LUT R12, R12, 0xff, RZ, 0xc0, !PT ;  /* 0x000000ff0c0c7812 */ /* 0x000fc600078ec0ff */
[----:B------:R4:W0:Y:S01]  /*4380*/  I2F.F16 R109, R3 ;  /* 0x00000003006d7306 */ /* 0x0008220000200c00 */
[--C-:B--2---:R-:W-:Y:S02]  /*4390*/  SHF.R.U32.HI R0, RZ, 0x8, R13.reuse ;  /* 0x00000008ff007819 */ /* 0x104fe4000001160d */
[----:B------:R-:W-:Y:S02]  /*43a0*/  SHF.R.U32.HI R13, RZ, 0x10, R13 ;  /* 0x00000010ff0d7819 */ /* 0x000fe4000001160d */
[----:B------:R-:W-:Y:S02]  /*43b0*/  IADD3 R12, PT, PT, R12, -0x80, RZ ;  /* 0xffffff800c0c7810 */ /* 0x000fe40007ffe0ff */
[----:B------:R-:W-:Y:S01]  /*43c0*/  LOP3.LUT R13, R13, 0xff, RZ, 0xc0, !PT ;  /* 0x000000ff0d0d7812 */ /* 0x000fe200078ec0ff */
[----:B------:R2:W0:Y:S01]  /*43d0*/  I2F.F16 R110, R2 ;  /* 0x00000002006e7306 */ /* 0x0004220000200c00 */
[--C-:B----4-:R-:W-:Y:S02]  /*43e0*/  SHF.R.U32.HI R3, RZ, 0x8, R14.reuse ;  /* 0x00000008ff037819 */ /* 0x110fe4000001160e */
[----:B------:R-:W-:-:S02]  /*43f0*/  SHF.R.U32.HI R14, RZ, 0x10, R14 ;  /* 0x00000010ff0e7819 */ /* 0x000fc4000001160e */
[----:B------:R-:W-:Y:S02]  /*4400*/  LOP3.LUT R3, R3, 0xff, RZ, 0xc0, !PT ;  /* 0x000000ff03037812 */ /* 0x000fe400078ec0ff */
[----:B------:R-:W-:Y:S01]  /*4410*/  IADD3 R13, PT, PT, R13, -0x80, RZ ;  /* 0xffffff800d0d7810 */ /* 0x000fe20007ffe0ff */
[----:B------:R-:W4:Y:S01]  /*4420*/  I2F.F16 R108, R108 ;  /* 0x0000006c006c7306 */ /* 0x000f220000200c00 */
[----:B--2---:R-:W-:Y:S02]  /*4430*/  LOP3.LUT R2, R14, 0xff, RZ, 0xc0, !PT ;  /* 0x000000ff0e027812 */ /* 0x004fe400078ec0ff */
[----:B------:R-:W-:Y:S02]  /*4440*/  IADD3 R3, PT, PT, R3, -0x80, RZ ;  /* 0xffffff8003037810 */ /* 0x000fe40007ffe0ff */
[----:B------:R-:W-:Y:S02]  /*4450*/  IADD3 R2, PT, PT, R2, -0x80, RZ ;  /* 0xffffff8002027810 */ /* 0x000fe40007ffe0ff */
[----:B------:R-:W-:Y:S01]  /*4460*/  LOP3.LUT R0, R0, 0xff, RZ, 0xc0, !PT ;  /* 0x000000ff00007812 */ /* 0x000fe200078ec0ff */
[----:B------:R-:W2:Y:S03]  /*4470*/  I2F.F16 R12, R12 ;  /* 0x0000000c000c7306 */ /* 0x000ea60000200c00 */
[----:B------:R-:W-:-:S05]  /*4480*/  IADD3 R0, PT, PT, R0, -0x80, RZ ;  /* 0xffffff8000007810 */ /* 0x000fca0007ffe0ff */
[----:B------:R-:W0:Y:S08]  /*4490*/  I2F.F16 R13, R13 ;  /* 0x0000000d000d7306 */ /* 0x000e300000200c00 */
[----:B------:R-:W0:Y:S08]  /*44a0*/  I2F.F16 R14, R3 ;  /* 0x00000003000e7306 */ /* 0x000e300000200c00 */
[----:B------:R-:W0:Y:S08]  /*44b0*/  I2F.F16 R114, R2 ;  /* 0x0000000200727306 */ /* 0x000e300000200c00 */
[----:B------:R5:W0:Y:S02]  /*44c0*/  I2F.F16 R111, R0 ;  /* 0x00000000006f7306 */ /* 0x000a240000200c00 */
[----:B-----5:R-:W-:-:S04]  /*44d0*/  SHF.R.U32.HI R0, RZ, 0x8, R15 ;  /* 0x00000008ff007819 */ /* 0x020fc8000001160f */
[----:B------:R-:W-:Y:S01]  /*44e0*/  LOP3.LUT R0, R0, 0xff, RZ, 0xc0, !PT ;  /* 0x000000ff00007812 */ /* 0x000fe200078ec0ff */
[----:B-1234-:R-:W-:Y:S06]  /*44f0*/  @P0 BRA `(.L_x_4460) ;  /* 0x0000000400680947 */ /* 0x01efec0003800000 */
        /* <DEDUP_REMOVED lines=26> */
[----:B------:R-:W-:Y:S02]  /*46a0*/  HADD2.F32 R66, -RZ, R91.H0_H0 ;  /* 0x2000005bff427230 */ /* 0x000fe40000004100 */
[----:B------:R-:W-:Y:S01]  /*46b0*/  FFMA.FTZ R65, R30, R2, R65 ;  /* 0x000000021e417223 */ /* 0x000fe20000010041 */
[----:B------:R-:W-:Y:S02]  /*46c0*/  HADD2.F32 R6, -RZ, R3.H0_H0 ;  /* 0x20000003ff067230 */ /* 0x000fe40000004100 */
        /* <DEDUP_REMOVED lines=15> */
[----:B--2---:R-:W-:Y:S02]  /*47c0*/  HADD2.F32 R3, -RZ, R4.H0_H0 ;  /* 0x20000004ff037230 */ /* 0x004fe40000004100 */
        /* <DEDUP_REMOVED lines=45> */
.L_x_4460:
[--C-:B------:R-:W-:Y:S01]  /*4aa0*/  SHF.R.U32.HI R2, RZ, 0x8, R11.reuse ;  /* 0x00000008ff027819 */ /* 0x100fe2000001160b */
[----:B------:R-:W-:Y:S01]  /*4ab0*/  UIADD3 UR4, UPT, UPT, UR5, 0x40, URZ ;  /* 0x0000004005047890 */ /* 0x000fe2000fffe0ff */
[----:B------:R-:W-:Y:S02]  /*4ac0*/  SHF.R.U32.HI R11, RZ, 0x10, R11 ;  /* 0x00000010ff0b7819 */ /* 0x000fe4000001160b */
[----:B------:R-:W-:Y:S02]  /*4ad0*/  IADD3 R28, PT, PT, R0, -0x80, RZ ;  /* 0xffffff80001c7810 */ /* 0x000fe40007ffe0ff */
[----:B------:R-:W-:Y:S02]  /*4ae0*/  LOP3.LUT R2, R2, 0xff, RZ, 0xc0, !PT ;  /* 0x000000ff02027812 */ /* 0x000fe400078ec0ff */
[----:B------:R-:W-:Y:S02]  /*4af0*/  LOP3.LUT R0, R11, 0xff, RZ, 0xc0, !PT ;  /* 0x000000ff0b007812 */ /* 0x000fe400078ec0ff */
[----:B------:R-:W-:Y:S01]  /*4b00*/  IADD3 R2, PT, PT, R2, -0x80, RZ ;  /* 0xffffff8002027810 */ /* 0x000fe20007ffe0ff */
[----:B------:R-:W1:Y:S01]  /*4b10*/  I2F.F16 R28, R28 ;  /* 0x0000001c001c7306 */ /* 0x000e620000200c00 */
[----:B------:R-:W-:-:S02]  /*4b20*/  IADD3 R0, PT, PT, R0, -0x80, RZ ;  /* 0xffffff8000007810 */ /* 0x000fc40007ffe0ff */
[----:B------:R-:W-:-:S04]  /*4b30*/  SHF.R.U32.HI R15, RZ, 0x10, R15 ;  /* 0x00000010ff0f7819 */ /* 0x000fc8000001160f */
[----:B------:R-:W-:Y:S01]  /*4b40*/  LOP3.LUT R15, R15, 0xff, RZ, 0xc0, !PT ;  /* 0x000000ff0f0f7812 */ /* 0x000fe200078ec0ff */
[----:B------:R2:W3:Y:S03]  /*4b50*/  I2F.F16 R11, R2 ;  /* 0x00000002000b7306 */ /* 0x0004e60000200c00 */
[----:B------:R-:W-:-:S05]  /*4b60*/  IADD3 R15, PT, PT, R15, -0x80, RZ ;  /* 0xffffff800f0f7810 */ /* 0x000fca0007ffe0ff */
[----:B------:R2:W4:Y:S01]  /*4b70*/  I2F.F16 R29, R0 ;  /* 0x00000000001d7306 */ /* 0x0005220000200c00 */
[----:B-1----:R-:W-:Y:S05]  /*4b80*/  @!P1 BRA `(.L_x_4461) ;  /* 0x0000000400689947 */ /* 0x002fea0003800000 */
[----:B------:R-:W1:Y:S01]  /*4b90*/  LDS.64 R6, [UR5+0x20] ;  /* 0x00002005ff067984 */ /* 0x000e620008000a00 */
[----:B--2---:R-:W-:Y:S02]  /*4ba0*/  HADD2.F32 R0, -RZ, R99.H0_H0 ;  /* 0x20000063ff007230 */ /* 0x004fe40000004100 */
[----:B------:R-:W-:Y:S01]  /*4bb0*/  HADD2.F32 R46, -RZ, R100.H0_H0 ;  /* 0x20000064ff2e7230 */ /* 0x000fe20000004100 */
[----:B------:R-:W2:Y:S01]  /*4bc0*/  LDS.64 R4, [UR5+0x28] ;  /* 0x00002805ff047984 */ /* 0x000ea20008000a00 */
[----:B------:R-:W-:Y:S02]  /*4bd0*/  HADD2.F32 R2, -RZ, R101.H0_H0 ;  /* 0x20000065ff027230 */ /* 0x000fe40000004100 */
[----:B------:R-:W-:Y:S02]  /*4be0*/  HADD2.F32 R63, -RZ, R26.H0_H0 ;  /* 0x2000001aff3f7230 */ /* 0x000fe40000004100 */
[----:B-1----:R-:W-:Y:S02]  /*4bf0*/  HADD2.F32 R3, -RZ, R6.H0_H0 ;  /* 0x20000006ff037230 */ /* 0x002fe40000004100 */
        /* <DEDUP_REMOVED lines=45> */
[----:B---3--:R-:W-:-:S02]  /*4ed0*/  HADD2.F32 R48, -RZ, R11.H0_H0 ;  /* 0x2000000bff307230 */ /* 0x008fc40000004100 */
        /* <DEDUP_REMOVED lines=8> */
[----:B----4-:R-:W-:-:S02]  /*4f60*/  HADD2.F32 R46, -RZ, R29.H0_H0 ;  /* 0x2000001dff2e7230 */ /* 0x010fc40000004100 */
        /* <DEDUP_REMOVED lines=28> */
.L_x_4461:
[----:B------:R-:W-:Y:S05]  /*5130*/  @P0 BRA `(.L_x_4462) ;  /* 0x0000000400680947 */ /* 0x000fea0003800000 */
[----:B--2---:R-:W1:Y:S01]  /*5140*/  LDS.64 R2, [UR5+0x60] ;  /* 0x00006005ff027984 */ /* 0x004e620008000a00 */
        /* <DEDUP_REMOVED lines=44> */
[----:B--2---:R-:W-:Y:S02]  /*5410*/  HADD2.F32 R3, -RZ, R4.H0_H0 ;  /* 0x20000004ff037230 */ /* 0x004fe40000004100 */
[--C-:B------:R-:W-:Y:S02]  /*5420*/  HADD2.F32 R2, -RZ, R5.reuse.H0_H0 ;  /* 0x20000005ff027230 */ /* 0x100fe40000004100 */
[----:B------:R-:W-:Y:S02]  /*5430*/  HADD2.F32 R6, -RZ, R5.H1_H1 ;  /* 0x30000005ff067230 */ /* 0x000fe40000004100 */
[----:B------:R-:W-:Y:S01]  /*5440*/  FFMA.FTZ R7, R7, R3, R20 ;  /* 0x0000000307077223 */ /* 0x000fe20000010014 */
[----:B------:R-:W-:Y:S02]  /*5450*/  HADD2.F32 R21, -RZ, R54.H0_H0 ;  /* 0x20000036ff157230 */ /* 0x000fe40000004100 */
[----:B------:R-:W-:-:S02]  /*5460*/  HADD2.F32 R5, -RZ, R116.H0_H0 ;  /* 0x20000074ff057230 */ /* 0x000fc40000004100 */
[----:B------:R-:W-:Y:S02]  /*5470*/  HADD2.F32 R4, -RZ, R4.H1_H1 ;  /* 0x30000004ff047230 */ /* 0x000fe40000004100 */
[-C--:B------:R-:W-:Y:S01]  /*5480*/  FFMA.FTZ R21, R21, R3.reuse, R22 ;  /* 0x0000000315157223 */ /* 0x080fe20000010016 */
[----:B------:R-:W-:Y:S02]  /*5490*/  HADD2.F32 R20, -RZ, R79.H0_H0 ;  /* 0x2000004fff147230 */ /* 0x000fe40000004100 */
[-C--:B------:R-:W-:Y:S01]  /*54a0*/  FFMA.FTZ R5, R5, R3.reuse, R0 ;  /* 0x0000000305057223 */ /* 0x080fe20000010000 */
[----:B---3--:R-:W-:Y:S02]  /*54b0*/  HADD2.F32 R22, -RZ, R11.H0_H0 ;  /* 0x2000000bff167230 */ /* 0x008fe40000004100 */
        /* <DEDUP_REMOVED lines=9> */
[----:B----4-:R-:W-:Y:S02]  /*5550*/  HADD2.F32 R22, -RZ, R29.H0_H0 ;  /* 0x2000001dff167230 */ /* 0x010fe40000004100 */
        /* <DEDUP_REMOVED lines=24> */
.L_x_4462:
[----:B------:R-:W1:Y:S01]  /*56e0*/  I2F.F16 R15, R15 ;  /* 0x0000000f000f7306 */ /* 0x000e620000200c00 */
[----:B------:R-:W-:Y:S05]  /*56f0*/  @!P1 BRA `(.L_x_4463) ;  /* 0x0000000400689947 */ /* 0x000fea0003800000 */
[----:B------:R-:W5:Y:S01]  /*5700*/  LDS.64 R4, [UR5+0x30] ;  /* 0x00003005ff047984 */ /* 0x000f620008000a00 */
[----:B--2---:R-:W-:Y:S02]  /*5710*/  HADD2.F32 R0, -RZ, R76.H0_H0 ;  /* 0x2000004cff007230 */ /* 0x004fe40000004100 */
[----:B------:R-:W-:Y:S01]  /*5720*/  HADD2.F32 R22, -RZ, R72.H0_H0 ;  /* 0x20000048ff167230 */ /* 0x000fe20000004100 */
[----:B------:R-:W2:Y:S01]  /*5730*/  LDS.64 R6, [UR5+0x38] ;  /* 0x00003805ff067984 */ /* 0x000ea20008000a00 */
[----:B------:R-:W-:Y:S02]  /*5740*/  HADD2.F32 R2, -RZ, R71.H0_H0 ;  /* 0x20000047ff027230 */ /* 0x000fe40000004100 */
[----:B------:R-:W-:Y:S02]  /*5750*/  HADD2.F32 R21, -RZ, R81.H0_H0 ;  /* 0x20000051ff157230 */ /* 0x000fe40000004100 */
[----:B-----5:R-:W-:Y:S02]  /*5760*/  HADD2.F32 R3, -RZ, R4.H0_H0 ;  /* 0x20000004ff037230 */ /* 0x020fe40000004100 */
[----:B------:R-:W-:-:S02]  /*5770*/  HADD2.F32 R9, -RZ, R5.H0_H0 ;  /* 0x20000005ff097230 */ /* 0x000fc40000004100 */
[----:B---3--:R-:W-:Y:S02]  /*5780*/  HADD2.F32 R11, -RZ, R5.H1_H1 ;  /* 0x30000005ff0b7230 */ /* 0x008fe40000004100 */
        /* <DEDUP_REMOVED lines=16> */
[----:B0-----:R-:W-:-:S02]  /*5890*/  HADD2.F32 R5, -RZ, R8.H0_H0 ;  /* 0x20000008ff057230 */ /* 0x001fc40000004100 */
        /* <DEDUP_REMOVED lines=10> */
[--C-:B--2---:R-:W-:Y:S02]  /*5940*/  HADD2.F32 R4, -RZ, R6.reuse.H0_H0 ;  /* 0x20000006ff047230 */ /* 0x104fe40000004100 */
        /* <DEDUP_REMOVED lines=53> */
.L_x_4463:
[----:B------:R-:W-:Y:S01]  /*5ca0*/  MOV R5, R40 ;  /* 0x0000002800057202 */ /* 0x000fe20000000f00 */
[----:B------:R-:W-:Y:S01]  /*5cb0*/  IMAD.WIDE R20, R39, 0x4, R32 ;  /* 0x0000000427147825 */ /* 0x000fe200078e0220 */
[----:B------:R-:W-:Y:S06]  /*5cc0*/  @P0 BRA `(.L_x_4456) ;  /* 0x0000000400680947 */ /* 0x000fec0003800000 */
[----:B------:R-:W5:Y:S01]  /*5cd0*/  LDS.64 R6, [UR5+0x70] ;  /* 0x00007005ff067984 */ /* 0x000f620008000a00 */
[----:B------:R-:W-:Y:S02]  /*5ce0*/  HADD2.F32 R72, -RZ, R72.H0_H0 ;  /* 0x20000048ff487230 */ /* 0x000fe40000004100 */
[----:B------:R-:W-:Y:S01]  /*5cf0*/  HADD2.F32 R22, -RZ, R81.H0_H0 ;  /* 0x20000051ff167230 */ /* 0x000fe20000004100 */
[----:B--2---:R-:W2:Y:S01]  /*5d00*/  LDS.64 R2, [UR5+0x78] ;  /* 0x00007805ff027984 */ /* 0x004ea20008000a00 */
        /* <DEDUP_REMOVED lines=18> */
[--C-:B-----5:R-:W-:Y:S02]  /*5e30*/  HADD2.F32 R9, -RZ, R6.reuse.H0_H0 ;  /* 0x20000006ff097230 */ /* 0x120fe40000004100 */
[----:B------:R-:W-:Y:S02]  /*5e40*/  HADD2.F32 R6, -RZ, R6.H1_H1 ;  /* 0x30000006ff067230 */ /* 0x000fe40000004100 */
[--C-:B------:R-:W-:Y:S02]  /*5e50*/  HADD2.F32 R0, -RZ, R7.reuse.H0_H0 ;  /* 0x20000007ff007230 */ /* 0x100fe40000004100 */
[----:B---3--:R-:W-:Y:S01]  /*5e60*/  FFMA.FTZ R11, R72, R9, RZ ;  /* 0x00000009480b7223 */ /* 0x008fe200000100ff */
[----:B------:R-:W-:-:S02]  /*5e70*/  HADD2.F32 R4, -RZ, R7.H1_H1 ;  /* 0x30000007ff047230 */ /* 0x000fc40000004100 */
[-C--:B------:R-:W-:Y:S01]  /*5e80*/  FFMA.FTZ R7, R76, R9.reuse, RZ ;  /* 0x000000094c077223 */ /* 0x080fe200000100ff */
[-C--:B------:R-:W-:Y:S01]  /*5e90*/  FFMA.FTZ R71, R71, R9.reuse, RZ ;  /* 0x0000000947477223 */ /* 0x080fe200000100ff */
[-C--:B------:R-:W-:Y:S01]  /*5ea0*/  FFMA.FTZ R11, R22, R6.reuse, R11 ;  /* 0x00000006160b7223 */ /* 0x080fe2000001000b */
[----:B------:R-:W-:Y:S02]  /*5eb0*/  HADD2.F32 R22, -RZ, R83.H0_H0 ;  /* 0x20000053ff167230 */ /* 0x000fe40000004100 */
[----:B------:R-:W-:Y:S01]  /*5ec0*/  FFMA.FTZ R9, R62, R9, RZ ;  /* 0x000000093e097223 */ /* 0x000fe200000100ff */
[----:B------:R-:W-:Y:S01]  /*5ed0*/  FFMA.FTZ R7, R80, R6, R7 ;  /* 0x0000000650077223 */ /* 0x000fe20000010007 */
[----:B------:R-:W-:Y:S01]  /*5ee0*/  FFMA.FTZ R11, R18, R0, R11 ;  /* 0x00000000120b7223 */ /* 0x000fe2000001000b */
[-C--:B------:R-:W-:Y:S01]  /*5ef0*/  FFMA.FTZ R71, R22, R6.reuse, R71 ;  /* 0x0000000616477223 */ /* 0x080fe20000010047 */
[----:B------:R-:W-:Y:S01]  /*5f00*/  FFMA.FTZ R9, R24, R6, R9 ;  /* 0x0000000618097223 */ /* 0x000fe20000010009 */
[----:B------:R-:W-:-:S02]  /*5f10*/  HADD2.F32 R6, -RZ, R51.H0_H0 ;  /* 0x20000033ff067230 */ /* 0x000fc40000004100 */
[-C--:B------:R-:W-:Y:S01]  /*5f20*/  FFMA.FTZ R7, R16, R0.reuse, R7 ;  /* 0x0000000010077223 */ /* 0x080fe20000010007 */
[-C--:B------:R-:W-:Y:S01]  /*5f30*/  FFMA.FTZ R71, R82, R0.reuse, R71 ;  /* 0x0000000052477223 */ /* 0x080fe20000010047 */
[----:B------:R-:W-:Y:S01]  /*5f40*/  FFMA.FTZ R9, R8, R0, R9 ;  /* 0x0000000008097223 */ /* 0x000fe20000010009 */
[----:B------:R-:W-:Y:S02]  /*5f50*/  HADD2.F32 R16, -RZ, R49.H0_H0 ;  /* 0x20000031ff107230 */ /* 0x000fe40000004100 */
[-C--:B------:R-:W-:Y:S01]  /*5f60*/  FFMA.FTZ R11, R6, R4.reuse, R11 ;  /* 0x00000004060b7223 */ /* 0x080fe2000001000b */
[----:B--2---:R-:W-:Y:S02]  /*5f70*/  HADD2.F32 R0, -RZ, R2.H0_H0 ;  /* 0x20000002ff007230 */ /* 0x004fe40000004100 */
        /* <DEDUP_REMOVED lines=19> */
[----:B------:R-:W-:Y:S02]  /*60b0*/  HADD2.F32 R6, -RZ, R114.H0_H0 ;  /* 0x20000072ff067230 */ /* 0x000fe40000004100 */
[----:B------:R-:W-:Y:S01]  /*60c0*/  FFMA.FTZ R2, R8, R4, R11 ;  /* 0x0000000408027223 */ /* 0x000fe2000001000b */
[----:B------:R-:W-:Y:S02]  /*60d0*/  HADD2.F32 R3, -RZ, R3.H1_H1 ;  /* 0x30000003ff037230 */ /* 0x000fe40000004100 */
        /* <DEDUP_REMOVED lines=25> */
.L_x_4456:
[----:B--2---:R-:W-:-:S04]  /*6270*/  VIMNMX R0, PT, PT, R38, UR12, PT ;  /* 0x0000000c26007c48 */ /* 0x004fc8000bfe0100 */
        /* <DEDUP_REMOVED lines=8> */
.L_x_4469:
[----:B------:R-:W2:Y:S01]  /*6300*/  LDC R39, c[0x0][0x3ac] ;  /* 0x0000eb00ff277b82 */ /* 0x000ea20000000800 */
[----:B----4-:R-:W4:Y:S01]  /*6310*/  LDG.E.128.CONSTANT R28, desc[UR8][R6.64] ;  /* 0x00000008061c7981 */ /* 0x010f22000c1e9d00 */
[----:B--2---:R-:W-:-:S04]  /*6320*/  IMAD.WIDE R20, R39, 0x4, R6 ;  /* 0x0000000427147825 */ /* 0x004fc800078e0206 */
[C---:B------:R-:W-:Y:S02]  /*6330*/  IMAD.WIDE R32, R39.reuse, 0x4, R20 ;  /* 0x0000000427207825 */ /* 0x040fe400078e0214 */
[----:B------:R-:W2:Y:S04]  /*6340*/  LDG.E.128.CONSTANT R20, desc[UR8][R20.64] ;  /* 0x0000000814147981 */ /* 0x000ea8000c1e9d00 */
[----:B------:R4:W2:Y:S01]  /*6350*/  LDG.E.128.CONSTANT R24, desc[UR8][R32.64] ;  /* 0x0000000820187981 */ /* 0x0008a2000c1e9d00 */
[----:B------:R-:W-:-:S04]  /*6360*/  IMAD.WIDE R16, R39, 0x4, R32 ;  /* 0x0000000427107825 */ /* 0x000fc800078e0220 */
[C---:B0-----:R-:W-:Y:S02]  /*6370*/  IMAD.WIDE R12, R39.reuse, 0x4, R16 ;  /* 0x00000004270c7825 */ /* 0x041fe400078e0210 */
[----:B-----5:R-:W5:Y:S02]  /*6380*/  LDG.E.128.CONSTANT R16, desc[UR8][R16.64] ;  /* 0x0000000810107981 */ /* 0x020f64000c1e9d00 */
[----:B------:R-:W-:Y:S02]  /*6390*/  IMAD.WIDE R2, R39, 0x4, R12 ;  /* 0x0000000427027825 */ /* 0x000fe400078e020c */
[----:B-1----:R-:W5:Y:S04]  /*63a0*/  LDG.E.128.CONSTANT R12, desc[UR8][R12.64] ;  /* 0x000000080c0c7981 */ /* 0x002f68000c1e9d00 */
[----:B---3--:R0:W5:Y:S01]  /*63b0*/  LDG.E.128.CONSTANT R8, desc[UR8][R2.64] ;  /* 0x0000000802087981 */ /* 0x008162000c1e9d00 */
[----:B------:R-:W-:-:S02]  /*63c0*/  ISETP.NE.AND P1, PT, R41, RZ, PT ;  /* 0x000000ff2900720c */ /* 0x000fc40003f25270 */
[--C-:B----4-:R-:W-:Y:S02]  /*63d0*/  SHF.R.U32.HI R32, RZ, 0xc, R29.reuse ;  /* 0x0000000cff207819 */ /* 0x110fe4000001161d */
        /* <DEDUP_REMOVED lines=13> */
[--C-:B--2---:R-:W-:Y:S02]  /*64b0*/  SHF.R.U32.HI R29, RZ, 0x8, R24.reuse ;  /* 0x00000008ff1d7819 */ /* 0x104fe40000011618 */
        /* <DEDUP_REMOVED lines=162> */
.L_x_4465:
        /* <DEDUP_REMOVED lines=46> */
.L_x_4466:
        /* <DEDUP_REMOVED lines=31> */
[----:B------:R-:W-:Y:S02]  /*73b0*/  LOP3.LUT R48, R31, 0xf000f, RZ, 0xc0, !PT ;  /* 0x000f000f1f307812 */ /* 0x000fe400078ec0ff */
[----:B------:R-:W-:Y:S02]  /*73c0*/  LOP3.LUT R11, R16, 0x300030, R17, 0xf8, !PT ;  /* 0x00300030100b7812 */ /* 0x000fe400078ef811 */
[----:B------:R-:W-:Y:S02]  /*73d0*/  LOP3.LUT R30, R25, 0x300030, R8, 0xf8, !PT ;  /* 0x00300030191e7812 */ /* 0x000fe400078ef808 */
[----:B------:R-:W-:Y:S02]  /*73e0*/  LOP3.LUT R40, R10, 0x300030, R9, 0xf8, !PT ;  /* 0x003000300a287812 */ /* 0x000fe400078ef809 */
[----:B------:R-:W-:-:S02]  /*73f0*/  SHF.R.U32.HI R16, RZ, 0xc, R13 ;  /* 0x0000000cff107819 */ /* 0x000fc4000001160d */
[----:B------:R-:W-:Y:S02]  /*7400*/  LOP3.LUT R8, R12, 0x3f003f, RZ, 0xc0, !PT ;  /* 0x003f003f0c087812 */ /* 0x000fe400078ec0ff */
[--C-:B------:R-:W-:Y:S02]  /*7410*/  SHF.R.U32.HI R9, RZ, 0x6, R12.reuse ;  /* 0x00000006ff097819 */ /* 0x100fe4000001160c */
        /* <DEDUP_REMOVED lines=139> */
.L_x_4467:
        /* <DEDUP_REMOVED lines=47> */
.L_x_4468:
[----:B------:R-:W-:Y:S01]  /*7fc0*/  IADD3 R5, PT, PT, R5, 0x20, RZ ;  /* 0x0000002005057810 */ /* 0x000fe20007ffe0ff */
[----:B------:R-:W-:Y:S01]  /*7fd0*/  UIADD3 UR4, UPT, UPT, UR4, 0x40, URZ ;  /* 0x0000004004047890 */ /* 0x000fe2000fffe0ff */
[----:B------:R-:W-:Y:S02]  /*7fe0*/  IMAD.WIDE R6, R39, 0x4, R2 ;  /* 0x0000000427067825 */ /* 0x000fe400078e0202 */
[----:B------:R-:W-:-:S13]  /*7ff0*/  ISETP.GE.AND P1, PT, R5, R0, PT ;  /* 0x000000000500720c */ /* 0x000fda0003f26270 */
[----:B------:R-:W-:Y:S05]  /*8000*/  @!P1 BRA `(.L_x_4469) ;  /* 0xffffffe000bc9947 */ /* 0x000fea000383ffff */
[----:B------:R-:W-:-:S07]  /*8010*/  IMAD.WIDE R20, R39, 0x18, R32 ;  /* 0x0000001827147825 */ /* 0x000fce00078e0220 */
.L_x_4464:
[----:B------:R-:W2:Y:S01]  /*8020*/  LDCU UR5, c[0x0][0x3d4] ;  /* 0x00007a80ff0577ac */ /* 0x000ea20008000800 */
[----:B------:R-:W0:Y:S01]  /*8030*/  LDC R3, c[0x0][0x3a8] ;  /* 0x0000ea00ff037b82 */ /* 0x000e220000000800 */
[----:B--2---:R-:W-:-:S04]  /*8040*/  VIMNMX R24, PT, PT, R38, UR5, PT ;  /* 0x0000000526187c48 */ /* 0x004fc8000bfe0100 */
[----:B------:R-:W-:Y:S01]  /*8050*/  ISETP.GT.AND P0, PT, R24, R5, PT ;  /* 0x000000051800720c */ /* 0x000fe20003f04270 */
[----:B0-----:R-:W-:-:S12]  /*8060*/  IMAD R44, R44, -0x2, R3 ;  /* 0xfffffffe2c2c7824 */ /* 0x001fd800078e0203 */
[----:B------:R-:W-:Y:S05]  /*8070*/  @!P0 BRA `(.L_x_4470) ;  /* 0x0000003800f48947 */ /* 0x000fea0003800000 */
[----:B------:R-:W-:-:S04]  /*8080*/  PRMT R0, R42, 0x9910, RZ ;  /* 0x000099102a007816 */ /* 0x000fc800000000ff */
[----:B------:R-:W-:-:S04]  /*8090*/  ISETP.NE.AND P0, PT, R0, RZ, PT ;  /* 0x000000ff0000720c */ /* 0x000fc80003f05270 */
[----:B------:R-:W-:-:S13]  /*80a0*/  ISETP.EQ.OR P0, PT, R44, 0x1, !P0 ;  /* 0x000000012c00780c */ /* 0x000fda0004702670 */
.L_x_4479:
[----:B------:R-:W0:Y:S01]  /*80b0*/  LDC R39, c[0x0][0x3ac] ;  /* 0x0000eb00ff277b82 */ /* 0x000e220000000800 */
[----:B----4-:R-:W2:Y:S01]  /*80c0*/  LDG.E.128.CONSTANT R28, desc[UR8][R20.64] ;  /* 0x00000008141c7981 */ /* 0x010ea2000c1e9d00 */
[----:B0-----:R-:W-:-:S04]  /*80d0*/  IMAD.WIDE R16, R39, 0x4, R20 ;  /* 0x0000000427107825 */ /* 0x001fc800078e0214 */
[C---:B------:R-:W-:Y:S02]  /*80e0*/  IMAD.WIDE R12, R39.reuse, 0x4, R16 ;  /* 0x00000004270c7825 */ /* 0x040fe400078e0210 */
[----:B-----5:R-:W5:Y:S02]  /*80f0*/  LDG.E.128.CONSTANT R16, desc[UR8][R16.64] ;  /* 0x0000000810107981 */ /* 0x020f64000c1e9d00 */
[----:B------:R-:W-:Y:S02]  /*8100*/  IMAD.WIDE R6, R39, 0x4, R12 ;  /* 0x0000000427067825 */ /* 0x000fe400078e020c */
[----:B-1----:R-:W5:Y:S04]  /*8110*/  LDG.E.128.CONSTANT R12, desc[UR8][R12.64] ;  /* 0x000000080c0c7981 */ /* 0x002f68000c1e9d00 */
[----:B---3--:R0:W5:Y:S01]  /*8120*/  LDG.E.128.CONSTANT R8, desc[UR8][R6.64] ;  /* 0x0000000806087981 */ /* 0x008162000c1e9d00 */
[----:B------:R-:W-:-:S02]  /*8130*/  ISETP.NE.AND P1, PT, R41, RZ, PT ;  /* 0x000000ff2900720c */ /* 0x000fc40003f25270 */
[----:B------:R-:W-:Y:S02]  /*8140*/  MOV R22, 0x2c00 ;  /* 0x00002c0000167802 */ /* 0x000fe40000000f00 */
[C---:B--2---:R-:W-:Y:S02]  /*8150*/  LOP3.LUT R26, R30.reuse, 0xf000f, RZ, 0xc0, !PT ;  /* 0x000f000f1e1a7812 */ /* 0x044fe400078ec0ff */
[----:B------:R-:W-:Y:S02]  /*8160*/  LOP3.LUT R27, R30, 0xf000f0, RZ, 0xc0, !PT ;  /* 0x00f000f01e1b7812 */ /* 0x000fe400078ec0ff */
[----:B------:R-:W-:Y:S02]  /*8170*/  SHF.R.U32.HI R30, RZ, 0x8, R30 ;  /* 0x00000008ff1e7819 */ /* 0x000fe4000001161e */
[C---:B------:R-:W-:Y:S02]  /*8180*/  LOP3.LUT R0, R28.reuse, 0xf000f, RZ, 0xc0, !PT ;  /* 0x000f000f1c007812 */ /* 0x040fe400078ec0ff */
[----:B------:R-:W-:-:S02]  /*8190*/  LOP3.LUT R2, R28, 0xf000f0, RZ, 0xc0, !PT ;  /* 0x00f000f01c027812 */ /* 0x000fc400078ec0ff */
[----:B------:R-:W-:Y:S02]  /*81a0*/  LOP3.LUT R4, R29, 0xf000f0, RZ, 0xc0, !PT ;  /* 0x00f000f01d047812 */ /* 0x000fe400078ec0ff */
        /* <DEDUP_REMOVED lines=137> */
.L_x_4471:
        /* <DEDUP_REMOVED lines=91> */
.L_x_4472:
[C---:B-----5:R-:W-:Y:S02]  /*8ff0*/  LOP3.LUT R0, R16.reuse, 0xf000f, RZ, 0xc0, !PT ;  /* 0x000f000f10007812 */ /* 0x060fe400078ec0ff */
[----:B------:R-:W-:Y:S02]  /*9000*/  LOP3.LUT R2, R16, 0xf000f0, RZ, 0xc0, !PT ;  /* 0x00f000f010027812 */ /* 0x000fe400078ec0ff */
        /* <DEDUP_REMOVED lines=8> */
[C---:B------:R-:W-:Y:S02]  /*9090*/  LOP3.LUT R30, R19.reuse, 0xf000f, RZ, 0xc0, !PT ;  /* 0x000f000f131e7812 */ /* 0x040fe400078ec0ff */
[----:B------:R-:W-:-:S02]  /*90a0*/  LOP3.LUT R31, R19, 0xf000f0, RZ, 0xc0, !PT ;  /* 0x00f000f0131f7812 */ /* 0x000fc400078ec0ff */
[----:B------:R-:W-:Y:S02]  /*90b0*/  LOP3.LUT R19, R2, 0x64006400, RZ, 0xfc, !PT ;  /* 0x6400640002137812 */ /* 0x000fe400078efcff */
[----:B------:R-:W-:Y:S02]  /*90c0*/  LOP3.LUT R17, R4, 0x64006400, RZ, 0xfc, !PT ;  /* 0x6400640004117812 */ /* 0x000fe400078efcff */
[C---:B------:R-:W-:Y:S01]  /*90d0*/  LOP3.LUT R2, R16.reuse, 0xf000f, RZ, 0xc0, !PT ;  /* 0x000f000f10027812 */ /* 0x040fe200078ec0ff */
[----:B------:R-:W-:Y:S01]  /*90e0*/  HFMA2 R19, R19, R22.H0_H0, -72, -72 ;  /* 0xd480d48013137431 */ /* 0x000fe20000040016 */
[C---:B------:R-:W-:Y:S02]  /*90f0*/  LOP3.LUT R4, R25.reuse, 0xf000f, RZ, 0xc0, !PT ;  /* 0x000f000f19047812 */ /* 0x040fe400078ec0ff */
[----:B------:R-:W-:Y:S02]  /*9100*/  LOP3.LUT R16, R16, 0xf000f0, RZ, 0xc0, !PT ;  /* 0x00f000f010107812 */ /* 0x000fe400078ec0ff */
[----:B------:R-:W-:-:S02]  /*9110*/  LOP3.LUT R25, R25, 0xf000f0, RZ, 0xc0, !PT ;  /* 0x00f000f019197812 */ /* 0x000fc400078ec0ff */
[----:B------:R-:W-:Y:S02]  /*9120*/  LOP3.LUT R27, R26, 0x64006400, RZ, 0xfc, !PT ;  /* 0x640064001a1b7812 */ /* 0x000fe400078efcff */
[----:B------:R-:W-:Y:S02]  /*9130*/  LOP3.LUT R29, R28, 0x64006400, RZ, 0xfc, !PT ;  /* 0x640064001c1d7812 */ /* 0x000fe400078efcff */
[----:B------:R-:W-:Y:S01]  /*9140*/  LOP3.LUT R33, R32, 0xf000f, RZ, 0xc0, !PT ;  /* 0x000f000f20217812 */ /* 0x000fe200078ec0ff */
[----:B------:R-:W-:Y:S01]  /*9150*/  HADD2 R27, R27, -1032, -1032 ;  /* 0xe408e4081b1b7430 */ /* 0x000fe20000000000 */
        /* <DEDUP_REMOVED lines=26> */
[----:B------:R-:W-:Y:S02]  /*9300*/  HADD2 R43, R16, -1032, -1032 ;  /* 0xe408e408102b7430 */ /* 0x000fe40000000000 */
        /* <DEDUP_REMOVED lines=94> */
.L_x_4473:
        /* <DEDUP_REMOVED lines=28> */
[----:B------:R-:W-:-:S02]  /*9ab0*/  HADD2.F32 R3, -RZ, R26.H1_H1 ;  /* 0x3000001aff037230 */ /* 0x000fc40000004100 */
[----:B------:R-:W-:Y:S01]  /*9ac0*/  FFMA.FTZ R2, R2, R50, R25 ;  /* 0x0000003202027223 */ /* 0x000fe20000010019 */
[----:B------:R-:W-:Y:S01]  /*9ad0*/  FFMA.FTZ R49, R54, R48, R49 ;  /* 0x0000003036317223 */ /* 0x000fe20000010031 */
[----:B------:R-:W-:Y:S02]  /*9ae0*/  HADD2.F32 R48, -RZ, R30.H0_H0 ;  /* 0x2000001eff307230 */ /* 0x000fe40000004100 */
[-C--:B------:R-:W-:Y:S01]  /*9af0*/  FFMA.FTZ R28, R23, R51.reuse, R4 ;  /* 0x00000033171c7223 */ /* 0x080fe20000010004 */
[----:B------:R-:W-:Y:S02]  /*9b00*/  HADD2.F32 R19, -RZ, R19.H1_H1 ;  /* 0x30000013ff137230 */ /* 0x000fe40000004100 */
[----:B------:R-:W-:Y:S01]  /*9b10*/  FFMA.FTZ R26, R3, R51, R2 ;  /* 0x00000033031a7223 */ /* 0x000fe20000010002 */
[--C-:B-1----:R-:W-:Y:S02]  /*9b20*/  HADD2.F32 R2, -RZ, R17.reuse.H0_H0 ;  /* 0x20000011ff027230 */ /* 0x102fe40000004100 */
[----:B------:R-:W-:Y:S01]  /*9b30*/  FFMA.FTZ R50, R48, R50, R49 ;  /* 0x0000003230327223 */ /* 0x000fe20000010031 */
[----:B------:R-:W-:-:S02]  /*9b40*/  HADD2.F32 R4, -RZ, R17.H1_H1 ;  /* 0x30000011ff047230 */ /* 0x000fc40000004100 */
[-C--:B------:R-:W-:Y:S01]  /*9b50*/  FFMA.FTZ R0, R19, R51.reuse, R0 ;  /* 0x0000003313007223 */ /* 0x080fe20000010000 */
[----:B------:R-:W-:Y:S02]  /*9b60*/  HADD2.F32 R25, -RZ, R30.H1_H1 ;  /* 0x3000001eff197230 */ /* 0x000fe40000004100 */
[--C-:B------:R-:W-:Y:S02]  /*9b70*/  HADD2.F32 R3, -RZ, R16.reuse.H0_H0 ;  /* 0x20000010ff037230 */ /* 0x100fe40000004100 */
[----:B------:R-:W-:Y:S02]  /*9b80*/  HADD2.F32 R17, -RZ, R31.H0_H0 ;  /* 0x2000001fff117230 */ /* 0x000fe40000004100 */
[----:B------:R-:W-:Y:S01]  /*9b90*/  FFMA.FTZ R50, R25, R51, R50 ;  /* 0x0000003319327223 */ /* 0x000fe20000010032 */
[----:B------:R-:W-:Y:S02]  /*9ba0*/  HADD2.F32 R19, -RZ, R33.H0_H0 ;  /* 0x20000021ff137230 */ /* 0x000fe40000004100 */
[----:B------:R-:W-:-:S02]  /*9bb0*/  HADD2.F32 R16, -RZ, R16.H1_H1 ;  /* 0x30000010ff107230 */ /* 0x000fc40000004100 */
[-C--:B------:R-:W-:Y:S01]  /*9bc0*/  FFMA.FTZ R17, R17, R3.reuse, R0 ;  /* 0x0000000311117223 */ /* 0x080fe20000010000 */
[----:B------:R-:W-:Y:S02]  /*9bd0*/  HADD2.F32 R30, -RZ, R31.H1_H1 ;  /* 0x3000001fff1e7230 */ /* 0x000fe40000004100 */
[-C--:B------:R-:W-:Y:S01]  /*9be0*/  FFMA.FTZ R19, R19, R3.reuse, R26 ;  /* 0x0000000313137223 */ /* 0x080fe2000001001a */
[----:B------:R-:W-:Y:S02]  /*9bf0*/  HADD2.F32 R23, -RZ, R43.H0_H0 ;  /* 0x2000002bff177230 */ /* 0x000fe40000004100 */
        /* <DEDUP_REMOVED lines=42> */
.L_x_4474:
[----:B------:R-:W-:Y:S02]  /*9ea0*/  LOP3.LUT R0, R12, 0xf000f0, RZ, 0xc0, !PT ;  /* 0x00f000f00c007812 */ /* 0x000fe400078ec0ff */
[C---:B------:R-:W-:Y:S02]  /*9eb0*/  LOP3.LUT R2, R13.reuse, 0xf000f, RZ, 0xc0, !PT ;  /* 0x000f000f0d027812 */ /* 0x040fe400078ec0ff */
[----:B------:R-:W-:Y:S02]  /*9ec0*/  LOP3.LUT R4, R13, 0xf000f0, RZ, 0xc0, !PT ;  /* 0x00f000f00d047812 */ /* 0x000fe400078ec0ff */
[----:B------:R-:W-:Y:S02]  /*9ed0*/  SHF.R.U32.HI R12, RZ, 0x8, R12 ;  /* 0x00000008ff0c7819 */ /* 0x000fe4000001160c */
[----:B------:R-:W-:Y:S02]  /*9ee0*/  SHF.R.U32.HI R13, RZ, 0x8, R13 ;  /* 0x00000008ff0d7819 */ /* 0x000fe4000001160d */
[----:B------:R-:W-:-:S02]  /*9ef0*/  LOP3.LUT R16, R14, 0xf000f, RZ, 0xc0, !PT ;  /* 0x000f000f0e107812 */ /* 0x000fc400078ec0ff */
[----:B------:R-:W-:Y:S02]  /*9f00*/  LOP3.LUT R17, R14, 0xf000f0, RZ, 0xc0, !PT ;  /* 0x00f000f00e117812 */ /* 0x000fe400078ec0ff */
[C---:B------:R-:W-:Y:S02]  /*9f10*/  LOP3.LUT R26, R15.reuse, 0xf000f, RZ, 0xc0, !PT ;  /* 0x000f000f0f1a7812 */ /* 0x040fe400078ec0ff */
[----:B------:R-:W-:Y:S02]  /*9f20*/  LOP3.LUT R27, R15, 0xf000f0, RZ, 0xc0, !PT ;  /* 0x00f000f00f1b7812 */ /* 0x000fe400078ec0ff */
[----:B------:R-:W-:Y:S02]  /*9f30*/  SHF.R.U32.HI R14, RZ, 0x8, R14 ;  /* 0x00000008ff0e7819 */ /* 0x000fe4000001160e */
        /* <DEDUP_REMOVED lines=9> */
[----:B------:R-:W-:Y:S01]  /*9fd0*/  HADD2 R23, R23, -1032, -1032 ;  /* 0xe408e40817177430 */ /* 0x000fe20000000000 */
[----:B------:R-:W-:Y:S01]  /*9fe0*/  LOP3.LUT R13, R13, 0xf000f0, RZ, 0xc0, !PT ;  /* 0x00f000f00d0d7812 */ /* 0x000fe200078ec0ff */
[----:B------:R-:W-:Y:S01]  /*9ff0*/  HFMA2 R25, R25, R22.H0_H0, -72, -72 ;  /* 0xd480d48019197431 */ /* 0x000fe20000040016 */
[----:B------:R-:W-:-:S02]  /*a000*/  LOP3.LUT R16, R14, 0xf000f, RZ, 0xc0, !PT ;  /* 0x000f000f0e107812 */ /* 0x000fc400078ec0ff */
[----:B------:R-:W-:Y:S02]  /*a010*/  LOP3.LUT R17, R14, 0xf000f0, RZ, 0xc0, !PT ;  /* 0x00f000f00e117812 */ /* 0x000fe400078ec0ff */
[C---:B------:R-:W-:Y:S02]  /*a020*/  LOP3.LUT R28, R15.reuse, 0xf000f, RZ, 0xc0, !PT ;  /* 0x000f000f0f1c7812 */ /* 0x040fe400078ec0ff */
        /* <DEDUP_REMOVED lines=21> */
[C---:B------:R-:W-:Y:S01]  /*a180*/  LOP3.LUT R14, R8.reuse, 0xf000f, RZ, 0xc0, !PT ;  /* 0x000f000f080e7812 */ /* 0x040fe200078ec0ff */
[----:B------:R-:W-:Y:S01]  /*a190*/  HFMA2 R31, R13, R22.H0_H0, -72, -72 ;  /* 0xd480d4800d1f7431 */ /* 0x000fe20000040016 */
[----:B------:R-:W-:Y:S01]  /*a1a0*/  LOP3.LUT R15, R8, 0xf000f0, RZ, 0xc0, !PT ;  /* 0x00f000f0080f7812 */ /* 0x000fe200078ec0ff */
[----:B------:R-:W-:-:S02]  /*a1b0*/  HADD2 R32, R32, -1032, -1032 ;  /* 0xe408e40820207430 */ /* 0x000fc40000000000 */
        /* <DEDUP_REMOVED lines=94> */
.L_x_4475:
        /* <DEDUP_REMOVED lines=14> */
[----:B------:R-:W-:Y:S02]  /*a880*/  HADD2.F32 R3, -RZ, R23.H0_H0 ;  /* 0x20000017ff037230 */ /* 0x000fe40000004100 */
[----:B------:R-:W-:-:S02]  /*a890*/  HADD2.F32 R0, -RZ, R16.H0_H0 ;  /* 0x20000010ff007230 */ /* 0x000fc40000004100 */
[-C--:B------:R-:W-:Y:S01]  /*a8a0*/  FFMA.FTZ R49, R2, R45.reuse, RZ ;  /* 0x0000002d02317223 */ /* 0x080fe200000100ff */
[-C--:B------:R-:W-:Y:S01]  /*a8b0*/  FFMA.FTZ R17, R18, R46.reuse, R17 ;  /* 0x0000002e12117223 */ /* 0x080fe20000010011 */
[-C--:B------:R-:W-:Y:S01]  /*a8c0*/  FFMA.FTZ R3, R3, R45.reuse, RZ ;  /* 0x0000002d03037223 */ /* 0x080fe200000100ff */
[----:B------:R-:W-:Y:S01]  /*a8d0*/  FFMA.FTZ R45, R4, R45, RZ ;  /* 0x0000002d042d7223 */ /* 0x000fe200000100ff */
        /* <DEDUP_REMOVED lines=13> */
[----:B------:R-:W-:Y:S02]  /*a9b0*/  HADD2.F32 R17, -RZ, R30.H0_H0 ;  /* 0x2000001eff117230 */ /* 0x000fe40000004100 */
[----:B------:R-:W-:Y:S01]  /*a9c0*/  FFMA.FTZ R48, R18, R48, R45 ;  /* 0x0000003012307223 */ /* 0x000fe2000001002d */
[-C--:B------:R-:W-:Y:S01]  /*a9d0*/  FFMA.FTZ R16, R19, R47.reuse, R2 ;  /* 0x0000002f13107223 */ /* 0x080fe20000010002 */
[-C--:B------:R-:W-:Y:S01]  /*a9e0*/  FFMA.FTZ R0, R3, R47.reuse, R0 ;  /* 0x0000002f03007223 */ /* 0x080fe20000010000 */
[----:B------:R-:W-:Y:S01]  /*a9f0*/  FFMA.FTZ R18, R25, R47, R4 ;  /* 0x0000002f19127223 */ /* 0x000fe20000010004 */
[----:B-1----:R-:W-:Y:S02]  /*aa00*/  HADD2.F32 R3, -RZ, R12.H0_H0 ;  /* 0x2000000cff037230 */ /* 0x002fe40000004100 */
[--C-:B------:R-:W-:Y:S02]  /*aa10*/  HADD2.F32 R2, -RZ, R13.reuse.H0_H0 ;  /* 0x2000000dff027230 */ /* 0x100fe40000004100 */
[----:B------:R-:W-:-:S02]  /*aa20*/  HADD2.F32 R4, -RZ, R13.H1_H1 ;  /* 0x3000000dff047230 */ /* 0x000fc40000004100 */
[-C--:B------:R-:W-:Y:S01]  /*aa30*/  FFMA.FTZ R17, R17, R3.reuse, R16 ;  /* 0x0000000311117223 */ /* 0x080fe20000010010 */
[----:B------:R-:W-:Y:S02]  /*aa40*/  HADD2.F32 R13, -RZ, R28.H0_H0 ;  /* 0x2000001cff0d7230 */ /* 0x000fe40000004100 */
[----:B------:R-:W-:Y:S02]  /*aa50*/  HADD2.F32 R27, -RZ, R27.H1_H1 ;  /* 0x3000001bff1b7230 */ /* 0x000fe40000004100 */
        /* <DEDUP_REMOVED lines=47> */
.L_x_4476:
[C---:B------:R-:W-:Y:S02]  /*ad50*/  LOP3.LUT R2, R9.reuse, 0xf000f, RZ, 0xc0, !PT ;  /* 0x000f000f09027812 */ /* 0x040fe400078ec0ff */
[----:B------:R-:W-:Y:S02]  /*ad60*/  LOP3.LUT R0, R9, 0xf000f0, RZ, 0xc0, !PT ;  /* 0x00f000f009007812 */ /* 0x000fe400078ec0ff */
[----:B------:R-:W-:Y:S02]  /*ad70*/  LOP3.LUT R4, R11, 0xf000f0, RZ, 0xc0, !PT ;  /* 0x00f000f00b047812 */ /* 0x000fe400078ec0ff */
[----:B------:R-:W-:Y:S02]  /*ad80*/  SHF.R.U32.HI R9, RZ, 0x8, R9 ;  /* 0x00000008ff097819 */ /* 0x000fe40000011609 */
[----:B------:R-:W-:Y:S02]  /*ad90*/  SHF.R.U32.HI R19, RZ, 0x8, R10 ;  /* 0x00000008ff137819 */ /* 0x000fe4000001160a */
[----:B------:R-:W-:-:S02]  /*ada0*/  LOP3.LUT R27, R4, 0x64006400, RZ, 0xfc, !PT ;  /* 0x64006400041b7812 */ /* 0x000fc400078efcff */
[C---:B------:R-:W-:Y:S02]  /*adb0*/  LOP3.LUT R18, R10.reuse, 0xf000f, RZ, 0xc0, !PT ;  /* 0x000f000f0a127812 */ /* 0x040fe400078ec0ff */
[----:B------:R-:W-:Y:S02]  /*adc0*/  LOP3.LUT R3, R10, 0xf000f0, RZ, 0xc0, !PT ;  /* 0x00f000f00a037812 */ /* 0x000fe400078ec0ff */
[----:B------:R-:W-:Y:S02]  /*add0*/  SHF.R.U32.HI R26, RZ, 0x8, R11 ;  /* 0x00000008ff1a7819 */ /* 0x000fe4000001160b */
[----:B------:R-:W-:Y:S02]  /*ade0*/  LOP3.LUT R4, R9, 0xf000f0, RZ, 0xc0, !PT ;  /* 0x00f000f009047812 */ /* 0x000fe400078ec0ff */
        /* <DEDUP_REMOVED lines=9> */
[C---:B------:R-:W-:Y:S01]  /*ae80*/  LOP3.LUT R0, R8.reuse, 0xf000f0, RZ, 0xc0, !PT ;  /* 0x00f000f008007812 */ /* 0x040fe200078ec0ff */
        /* <DEDUP_REMOVED lines=121> */
.L_x_4477:
        /* <DEDUP_REMOVED lines=60> */
[----:B------:R-:W-:Y:S02]  /*b9e0*/  HADD2.F32 R4, -RZ, R16.H0_H0 ;  /* 0x20000010ff047230 */ /* 0x000fe40000004100 */
[----:B------:R-:W-:Y:S01]  /*b9f0*/  FFMA.FTZ R0, R0, R2, R11 ;  /* 0x0000000200007223 */ /* 0x000fe2000001000b */
[----:B------:R-:W-:Y:S02]  /*ba00*/  HADD2.F32 R21, -RZ, R21.H1_H1 ;  /* 0x30000015ff157230 */ /* 0x000fe40000004100 */
[----:B------:R-:W-:Y:S01]  /*ba10*/  FFMA.FTZ R3, R28, R20, R3 ;  /* 0x000000141c037223 */ /* 0x000fe20000010003 */
[----:B------:R-:W-:Y:S02]  /*ba20*/  HADD2.F32 R10, -RZ, R17.H0_H0 ;  /* 0x20000011ff0a7230 */ /* 0x000fe40000004100 */
        /* <DEDUP_REMOVED lines=28> */
.L_x_4478:
[----:B------:R-:W-:Y:S01]  /*bbf0*/  IADD3 R5, PT, PT, R5, 0x20, RZ ;  /* 0x0000002005057810 */ /* 0x000fe20007ffe0ff */
[----:B------:R-:W-:Y:S01]  /*bc00*/  UIADD3 UR4, UPT, UPT, UR4, 0x40, URZ ;  /* 0x0000004004047890 */ /* 0x000fe2000fffe0ff */
[----:B------:R-:W-:Y:S02]  /*bc10*/  IMAD.WIDE R20, R39, 0x4, R6 ;  /* 0x0000000427147825 */ /* 0x000fe400078e0206 */
[----:B------:R-:W-:-:S13]  /*bc20*/  ISETP.GE.AND P1, PT, R5, R24, PT ;  /* 0x000000180500720c */ /* 0x000fda0003f26270 */
[----:B------:R-:W-:Y:S05]  /*bc30*/  @!P1 BRA `(.L_x_4479) ;  /* 0xffffffc4001c9947 */ /* 0x000fea000383ffff */
[----:B------:R-:W-:-:S07]  /*bc40*/  IMAD.WIDE R20, R39, 0x10, R8 ;  /* 0x0000001027147825 */ /* 0x000fce00078e0208 */
.L_x_4470:
        /* <DEDUP_REMOVED lines=8> */
.L_x_4483:
[----:B------:R-:W0:Y:S01]  /*bcd0*/  LDC R39, c[0x0][0x3ac] ;  /* 0x0000eb00ff277b82 */ /* 0x000e220000000800 */
[----:B-----5:R-:W2:Y:S01]  /*bce0*/  LDG.E.128.CONSTANT R16, desc[UR8][R20.64] ;  /* 0x0000000814107981 */ /* 0x020ea2000c1e9d00 */
[----:B0-----:R-:W-:-:S05]  /*bcf0*/  IMAD.WIDE R6, R39, 0x4, R20 ;  /* 0x0000000427067825 */ /* 0x001fca00078e0214 */
[----:B-1----:R0:W4:Y:S01]  /*bd00*/  LDG.E.128.CONSTANT R12, desc[UR8][R6.64] ;  /* 0x00000008060c7981 */ /* 0x002122000c1e9d00 */
[----:B------:R-:W-:-:S05]  /*bd10*/  IMAD.WIDE R2, R39, 0x4, R6 ;  /* 0x0000000427027825 */ /* 0x000fca00078e0206 */
[----:B---3--:R-:W3:Y:S01]  /*bd20*/  LDG.E.128.CONSTANT R8, desc[UR8][R2.64] ;  /* 0x0000000802087981 */ /* 0x008ee2000c1e9d00 */
[----:B------:R-:W-:Y:S01]  /*bd30*/  MOV R43, 0x3000 ;  /* 0x00003000002b7802 */ /* 0x000fe20000000f00 */
[----:B------:R-:W-:Y:S01]  /*bd40*/  HFMA2 R0, -RZ, RZ, 0, 0.015625 ;  /* 0x00002400ff007431 */ /* 0x000fe200000001ff */
[----:B------:R-:W-:Y:S02]  /*bd50*/  ISETP.NE.AND P1, PT, R41, RZ, PT ;  /* 0x000000ff2900720c */ /* 0x000fe40003f25270 */
[----:B--2---:R-:W-:Y:S02]  /*bd60*/  SHF.R.U32.HI R20, RZ, 0xf, R16 ;  /* 0x0000000fff147819 */ /* 0x004fe40000011610 */
[----:B------:R-:W-:Y:S02]  /*bd70*/  SHF.R.U32.HI R23, RZ, 0xf, R18 ;  /* 0x0000000fff177819 */ /* 0x000fe40000011612 */
[----:B------:R-:W-:Y:S02]  /*bd80*/  SHF.R.U32.HI R21, RZ, 0xf, R17 ;  /* 0x0000000fff157819 */ /* 0x000fe40000011611 */
[----:B------:R-:W-:-:S02]  /*bd90*/  SHF.R.U32.HI R28, RZ, 0xf, R19 ;  /* 0x0000000fff1c7819 */ /* 0x000fc40000011613 */
[C---:B------:R-:W-:Y:S02]  /*bda0*/  LOP3.LUT R75, R16.reuse, 0x70007, RZ, 0xc0, !PT ;  /* 0x00070007104b7812 */ /* 0x040fe400078ec0ff */
[----:B------:R-:W-:Y:S02]  /*bdb0*/  LOP3.LUT R4, R16, 0x380038, RZ, 0xc0, !PT ;  /* 0x0038003810047812 */ /* 0x000fe400078ec0ff */
[----:B------:R-:W-:Y:S02]  /*bdc0*/  SHF.R.U32.HI R60, RZ, 0x6, R16 ;  /* 0x00000006ff3c7819 */ /* 0x000fe40000011610 */
[C---:B------:R-:W-:Y:S02]  /*bdd0*/  LOP3.LUT R72, R17.reuse, 0x70007, RZ, 0xc0, !PT ;  /* 0x0007000711487812 */ /* 0x040fe400078ec0ff */
[----:B0-----:R-:W-:Y:S02]  /*bde0*/  LOP3.LUT R6, R17, 0x380038, RZ, 0xc0, !PT ;  /* 0x0038003811067812 */ /* 0x001fe400078ec0ff */
[----:B------:R-:W-:-:S02]  /*bdf0*/  SHF.R.U32.HI R62, RZ, 0x6, R17 ;  /* 0x00000006ff3e7819 */ /* 0x000fc40000011611 */
[C---:B------:R-:W-:Y:S02]  /*be00*/  LOP3.LUT R77, R19.reuse, 0x70007, RZ, 0xc0, !PT ;  /* 0x00070007134d7812 */ /* 0x040fe400078ec0ff */
[----:B------:R-:W-:Y:S02]  /*be10*/  LOP3.LUT R26, R19, 0x380038, RZ, 0xc0, !PT ;  /* 0x00380038131a7812 */ /* 0x000fe400078ec0ff */
[----:B------:R-:W-:Y:S02]  /*be20*/  SHF.R.U32.HI R63, RZ, 0x6, R19 ;  /* 0x00000006ff3f7819 */ /* 0x000fe40000011613 */
[----:B------:R-:W-:Y:S02]  /*be30*/  LOP3.LUT R76, R18, 0x70007, RZ, 0xc0, !PT ;  /* 0x00070007124c7812 */ /* 0x000fe400078ec0ff */
[C---:B----4-:R-:W-:Y:S02]  /*be40*/  LOP3.LUT R68, R14.reuse, 0x70007, RZ, 0xc0, !PT ;  /* 0x000700070e447812 */ /* 0x050fe400078ec0ff */
[----:B------:R-:W-:-:S02]  /*be50*/  LOP3.LUT R27, R14, 0x380038, RZ, 0xc0, !PT ;  /* 0x003800380e1b7812 */ /* 0x000fc400078ec0ff */
[----:B------:R-:W-:Y:S02]  /*be60*/  SHF.R.U32.HI R65, RZ, 0x6, R14 ;  /* 0x00000006ff417819 */ /* 0x000fe4000001160e */
[----:B------:R-:W-:Y:S02]  /*be70*/  LOP3.LUT R25, R18, 0x380038, RZ, 0xc0, !PT ;  /* 0x0038003812197812 */ /* 0x000fe400078ec0ff */
[----:B------:R-:W-:Y:S02]  /*be80*/  SHF.R.U32.HI R61, RZ, 0x6, R18 ;  /* 0x00000006ff3d7819 */ /* 0x000fe40000011612 */
[C---:B------:R-:W-:Y:S02]  /*be90*/  LOP3.LUT R19, R12.reuse, 0x70007, RZ, 0xc0, !PT ;  /* 0x000700070c137812 */ /* 0x040fe400078ec0ff */
[----:B------:R-:W-:Y:S02]  /*bea0*/  LOP3.LUT R7, R12, 0x380038, RZ, 0xc0, !PT ;  /* 0x003800380c077812 */ /* 0x000fe400078ec0ff */
[----:B------:R-:W-:-:S02]  /*beb0*/  SHF.R.U32.HI R16, RZ, 0x6, R12 ;  /* 0x00000006ff107819 */ /* 0x000fc4000001160c */
[----:B------:R-:W-:Y:S02]  /*bec0*/  SHF.R.U32.HI R17, RZ, 0xe, R12 ;  /* 0x0000000eff117819 */ /* 0x000fe4000001160c */
[----:B------:R-:W-:Y:S02]  /*bed0*/  SHF.R.U32.HI R14, RZ, 0xe, R14 ;  /* 0x0000000eff0e7819 */ /* 0x000fe4000001160e */
[----:B------:R-:W-:Y:S02]  /*bee0*/  LOP3.LUT R20, R20, 0x10001, RZ, 0xc0, !PT ;  /* 0x0001000114147812 */ /* 0x000fe400078ec0ff */
[----:B------:R-:W-:Y:S02]  /*bef0*/  LOP3.LUT R23, R23, 0x10001, RZ, 0xc0, !PT ;  /* 0x0001000117177812 */ /* 0x000fe400078ec0ff */
        /* <DEDUP_REMOVED lines=8> */
[----:B------:R-:W-:Y:S02]  /*bf80*/  LOP3.LUT R13, R21, 0x10001, RZ, 0xc0, !PT ;  /* 0x00010001150d7812 */ /* 0x000fe400078ec0ff */
[----:B------:R-:W-:Y:S02]  /*bf90*/  LOP3.LUT R28, R28, 0x10001, RZ, 0xc0, !PT ;  /* 0x000100011c1c7812 */ /* 0x000fe400078ec0ff */
[----:B------:R-:W-:Y:S02]  /*bfa0*/  LOP3.LUT R21, R20, 0x20002, R17, 0xf8, !PT ;  /* 0x0002000214157812 */ /* 0x000fe400078ef811 */
[----:B------:R-:W-:Y:S02]  /*bfb0*/  LOP3.LUT R31, R23, 0x20002, R14, 0xf8, !PT ;  /* 0x00020002171f7812 */ /* 0x000fe400078ef80e */
[C---:B---3--:R-:W-:Y:S02]  /*bfc0*/  LOP3.LUT R17, R9.reuse, 0x70007, RZ, 0xc0, !PT ;  /* 0x0007000709117812 */ /* 0x048fe400078ec0ff */
[----:B------:R-:W-:-:S02]  /*bfd0*/  LOP3.LUT R23, R9, 0x380038, RZ, 0xc0, !PT ;  /* 0x0038003809177812 */ /* 0x000fc400078ec0ff */
[----:B------:R-:W-:Y:S02]  /*bfe0*/  SHF.R.U32.HI R14, RZ, 0x6, R9 ;  /* 0x00000006ff0e7819 */ /* 0x000fe40000011609 */
[----:B------:R-:W-:Y:S02]  /*bff0*/  LOP3.LUT R24, R13, 0x20002, R24, 0xf8, !PT ;  /* 0x000200020d187812 */ /* 0x000fe400078ef818 */
[----:B------:R-:W-:Y:S02]  /*c000*/  LOP3.LUT R45, R28, 0x20002, R15, 0xf8, !PT ;  /* 0x000200021c2d7812 */ /* 0x000fe400078ef80f */
[----:B------:R-:W-:Y:S02]  /*c010*/  SHF.R.U32.HI R9, RZ, 0xd, R9 ;  /* 0x0000000dff097819 */ /* 0x000fe40000011609 */
[C---:B------:R-:W-:Y:S02]  /*c020*/  LOP3.LUT R15, R8.reuse, 0x70007, RZ, 0xc0, !PT ;  /* 0x00070007080f7812 */ /* 0x040fe400078ec0ff */
[----:B------:R-:W-:-:S02]  /*c030*/  LOP3.LUT R20, R8, 0x380038, RZ, 0xc0, !PT ;  /* 0x0038003808147812 */ /* 0x000fc400078ec0ff */
[--C-:B------:R-:W-:Y:S02]  /*c040*/  SHF.R.U32.HI R13, RZ, 0x6, R8.reuse ;  /* 0x00000006ff0d7819 */ /* 0x100fe40000011608 */
[----:B------:R-:W-:Y:S02]  /*c050*/  SHF.R.U32.HI R8, RZ, 0xd, R8 ;  /* 0x0000000dff087819 */ /* 0x000fe40000011608 */
[----:B------:R-:W-:Y:S02]  /*c060*/  LOP3.LUT R9, R24, 0x40004, R9, 0xf8, !PT ;  /* 0x0004000418097812 */ /* 0x000fe400078ef809 */
[C---:B------:R-:W-:Y:S02]  /*c070*/  LOP3.LUT R70, R11.reuse, 0x70007, RZ, 0xc0, !PT ;  /* 0x000700070b467812 */ /* 0x040fe400078ec0ff */
[----:B------:R-:W-:Y:S02]  /*c080*/  LOP3.LUT R33, R11, 0x380038, RZ, 0xc0, !PT ;  /* 0x003800380b217812 */ /* 0x000fe400078ec0ff */
[----:B------:R-:W-:-:S02]  /*c090*/  SHF.R.U32.HI R66, RZ, 0x6, R11 ;  /* 0x00000006ff427819 */ /* 0x000fc4000001160b */
[----:B------:R-:W-:Y:S02]  /*c0a0*/  SHF.R.U32.HI R28, RZ, 0xd, R11 ;  /* 0x0000000dff1c7819 */ /* 0x000fe4000001160b */
[----:B------:R-:W-:Y:S02]  /*c0b0*/  LOP3.LUT R24, R25, 0x64006400, RZ, 0xfc, !PT ;  /* 0x6400640019187812 */ /* 0x000fe400078efcff */
[----:B------:R-:W-:Y:S02]  /*c0c0*/  LOP3.LUT R11, R21, 0x40004, R8, 0xf8, !PT ;  /* 0x00040004150b7812 */ /* 0x000fe400078ef808 */
[----:B------:R-:W-:Y:S01]  /*c0d0*/  LOP3.LUT R25, R61, 0x380038, RZ, 0xc0, !PT ;  /* 0x003800383d197812 */ /* 0x000fe200078ec0ff */
[----:B------:R-:W-:Y:S01]  /*c0e0*/  HFMA2 R57, R24, R43.H0_H0, -132, -132 ;  /* 0xd820d82018397431 */ /* 0x000fe2000004002b */
        /* <DEDUP_REMOVED lines=28> */
[C---:B------:R-:W-:Y:S02]  /*c2b0*/  LOP3.LUT R67, R10.reuse, 0x70007, RZ, 0xc0, !PT ;  /* 0x000700070a437812 */ /* 0x040fe400078ec0ff */
[----:B------:R-:W-:Y:S01]  /*c2c0*/  LOP3.LUT R29, R10, 0x380038, RZ, 0xc0, !PT ;  /* 0x003800380a1d7812 */ /* 0x000fe200078ec0ff */
[----:B------:R-:W-:Y:S01]  /*c2d0*/  HFMA2 R45, R24, R43.H0_H0, -132, -132 ;  /* 0xd820d820182d7431 */ /* 0x000fe2000004002b */
[----:B------:R-:W-:Y:S02]  /*c2e0*/  SHF.R.U32.HI R64, RZ, 0x6, R10 ;  /* 0x00000006ff407819 */ /* 0x000fe4000001160a */
[----:B------:R-:W-:Y:S02]  /*c2f0*/  LOP3.LUT R22, R22, 0x64006400, RZ, 0xfc, !PT ;  /* 0x6400640016167812 */ /* 0x000fe400078efcff */
[----:B------:R-:W-:-:S02]  /*c300*/  LOP3.LUT R27, R69, 0x380038, RZ, 0xc0, !PT ;  /* 0x00380038451b7812 */ /* 0x000fc400078ec0ff */
[----:B------:R-:W-:Y:S01]  /*c310*/  LOP3.LUT R6, R7, 0x64006400, RZ, 0xfc, !PT ;  /* 0x6400640007067812 */ /* 0x000fe200078efcff */
[-C--:B------:R-:W-:Y:S01]  /*c320*/  HFMA2 R46, R22, R43.reuse.H0_H0, -132, -132 ;  /* 0xd820d820162e7431 */ /* 0x080fe2000004002b */
[----:B------:R-:W-:Y:S02]  /*c330*/  SHF.R.U32.HI R10, RZ, 0xd, R10 ;  /* 0x0000000dff0a7819 */ /* 0x000fe4000001160a */
        /* <DEDUP_REMOVED lines=209> */
.L_x_4481:
[----:B------:R-:W-:Y:S05]  /*d050*/  @P0 BRA `(.L_x_4482) ;  /* 0x0000000400380947 */ /* 0x000fea0003800000 */
        /* <DEDUP_REMOVED lines=78> */
.L_x_4482:
[----:B------:R-:W-:Y:S01]  /*d540*/  IADD3 R5, PT, PT, R5, 0x20, RZ ;  /* 0x0000002005057810 */ /* 0x000fe20007ffe0ff */
[----:B------:R-:W-:Y:S01]  /*d550*/  UIADD3 UR4, UPT, UPT, UR4, 0x40, URZ ;  /* 0x0000004004047890 */ /* 0x000fe2000fffe0ff */
[----:B------:R-:W-:Y:S02]  /*d560*/  IMAD.WIDE R20, R39, 0x4, R2 ;  /* 0x0000000427147825 */ /* 0x000fe400078e0202 */
[----:B------:R-:W-:-:S13]  /*d570*/  ISETP.GE.AND P1, PT, R5, R38, PT ;  /* 0x000000260500720c */ /* 0x000fda0003f26270 */
[----:B------:R-:W-:Y:S05]  /*d580*/  @!P1 BRA `(.L_x_4483) ;  /* 0xffffffe400d09947 */ /* 0x000fea000383ffff */
.L_x_4480:
[----:B------:R-:W0:Y:S01]  /*d590*/  S2R R0, SR_CTAID.X ;  /* 0x0000000000007919 */ /* 0x000e220000002500 */
[----:B------:R-:W2:Y:S01]  /*d5a0*/  S2UR UR4, SR_CTAID.Y ;  /* 0x00000000000479c3 */ /* 0x000ea20000002600 */
[----:B------:R-:W-:Y:S01]  /*d5b0*/  HMUL2 R7, R74, R41.H0_H0 ;  /* 0x200000294a077232 */ /* 0x000fe20000000000 */
[----:B------:R-:W0:Y:S06]  /*d5c0*/  S2R R3, SR_TID.X ;  /* 0x0000000000037919 */ /* 0x000e2c0000002100 */
[----:B------:R-:W1:Y:S01]  /*d5d0*/  LDC.64 R4, c[0x0][0x3a0] ;  /* 0x0000e800ff047b82 */ /* 0x000e620000000a00 */
[----:B--2---:R-:W-:Y:S01]  /*d5e0*/  USHF.L.U32 UR4, UR4, 0x1, URZ ;  /* 0x0000000104047899 */ /* 0x004fe200080006ff */
[----:B0-----:R-:W-:-:S04]  /*d5f0*/  LEA R0, R0, R3, 0x5 ;  /* 0x0000000300007211 */ /* 0x001fc800078e28ff */
[----:B------:R-:W-:-:S05]  /*d600*/  SHF.L.U32 R0, R0, 0x2, RZ ;  /* 0x0000000200007819 */ /* 0x000fca00000006ff */
[----:B------:R-:W-:Y:S02]  /*d610*/  IMAD R3, R39, UR4, R0 ;  /* 0x0000000427037c24 */ /* 0x000fe4000f8e0200 */
[----:B------:R-:W0:Y:S02]  /*d620*/  LDC R0, c[0x0][0x3a8] ;  /* 0x0000ea00ff007b82 */ /* 0x000e240000000800 */
        /* <DEDUP_REMOVED lines=11> */
.L_x_4487:
[----:B------:R-:W0:Y:S02]  /*d6e0*/  LDS R2, [R0] ;  /* 0x0000000000027984 */ /* 0x000e240000000800 */
[----:B0-----:R-:W-:-:S05]  /*d6f0*/  HADD2 R3, R2, R7 ;  /* 0x0000000702037230 */ /* 0x001fca0000000000 */
[----:B------:R-:W0:Y:S02]  /*d700*/  ATOMS.CAST.SPIN P1, [R0], R2, R3 ;  /* 0x000000020000758d */ /* 0x000e240001820003 */
[----:B0-----:R-:W-:Y:S05]  /*d710*/  @!P1 BRA `(.L_x_4487) ;  /* 0xfffffffc00f09947 */ /* 0x001fea000383ffff */
[----:B------:R-:W-:Y:S05]  /*d720*/  BRA `(.L_x_4485) ;  /* 0x00000000000c7947 */ /* 0x000fea0003800000 */
.L_x_4486:
[----:B------:R-:W2:Y:S02]  /*d730*/  LD.E R0, desc[UR8][R4.64] ;  /* 0x0000000804007980 */ /* 0x000ea4000c101900 */
[----:B--2---:R-:W-:-:S05]  /*d740*/  IADD3 R3, PT, PT, R7, R0, RZ ;  /* 0x0000000007037210 */ /* 0x004fca0007ffe0ff */
[----:B------:R0:W-:Y:S02]  /*d750*/  ST.E desc[UR8][R4.64], R3 ;  /* 0x0000000304007985 */ /* 0x0001e4000c101908 */
.L_x_4485:
[----:B------:R-:W-:Y:S05]  /*d760*/  BSYNC.RECONVERGENT B0 ;  /* 0x0000000000007941 */ /* 0x000fea0003800200 */
.L_x_4484:
[----:B------:R1:W-:Y:S01]  /*d770*/  ATOM.E.ADD.F16x2.RN.STRONG.GPU P1, RZ, desc[UR8][R4.64+0x4], R41 ;  /* 0x8000042904ff79a2 */ /* 0x0003e2000c12e108 */
[----:B------:R-:W-:Y:S04]  /*d780*/  BSSY.RECONVERGENT B0, `(.L_x_4488) ;  /* 0x000000e000007945 */ /* 0x000fe80003800200 */
[----:B-1----:R-:W-:Y:S05]  /*d790*/  @P1 BRA `(.L_x_4489) ;  /* 0x0000000000301947 */ /* 0x002fea0003800000 */
[----:B------:R-:W1:Y:S02]  /*d7a0*/  QSPC.E.S P1, RZ, [R4+0x4] ;  /* 0x0000040004ff73aa */ /* 0x000e640000020500 */
[----:B-1----:R-:W-:Y:S05]  /*d7b0*/  @!P1 BRA `(.L_x_4490) ;  /* 0x00000000001c9947 */ /* 0x002fea0003800000 */
[----:B------:R-:W-:-:S04]  /*d7c0*/  MOV R2, R4 ;  /* 0x0000000400027202 */ /* 0x000fc80000000f00 */
[----:B------:R-:W-:-:S07]  /*d7d0*/  MOV R0, R2 ;  /* 0x0000000200007202 */ /* 0x000fce0000000f00 */
.L_x_4491:
[----:B------:R-:W0:Y:S02]  /*d7e0*/  LDS R2, [R0+0x4] ;  /* 0x0000040000027984 */ /* 0x000e240000000800 */
[----:B0-----:R-:W-:-:S05]  /*d7f0*/  HFMA2 R3, R2, 1, 1, R41 ;  /* 0x3c003c0002037831 */ /* 0x001fca0000000029 */
[----:B------:R-:W0:Y:S02]  /*d800*/  ATOMS.CAST.SPIN P1, [R0+0x4], R2, R3 ;  /* 0x000004020000758d */ /* 0x000e240001820003 */
[----:B0-----:R-:W-:Y:S05]  /*d810*/  @!P1 BRA `(.L_x_4491) ;  /* 0xfffffffc00f09947 */ /* 0x001fea000383ffff */
[----:B------:R-:W-:Y:S05]  /*d820*/  BRA `(.L_x_4489) ;  /* 0x00000000000c7947 */ /* 0x000fea0003800000 */
.L_x_4490:
[----:B------:R-:W0:Y:S02]  /*d830*/  LD.E R0, desc[UR8][R4.64+0x4] ;  /* 0x0000040804007980 */ /* 0x000e24000c101900 */
[----:B0-----:R-:W-:-:S05]  /*d840*/  IADD3 R3, PT, PT, R41, R0, RZ ;  /* 0x0000000029037210 */ /* 0x001fca0007ffe0ff */
[----:B------:R1:W-:Y:S02]  /*d850*/  ST.E desc[UR8][R4.64+0x4], R3 ;  /* 0x0000040304007985 */ /* 0x0003e4000c101908 */
.L_x_4489:
[----:B------:R-:W-:Y:S05]  /*d860*/  BSYNC.RECONVERGENT B0 ;  /* 0x0000000000007941 */ /* 0x000fea0003800200 */
.L_x_4488:
        /* <DEDUP_REMOVED lines=11> */
.L_x_4495:
[----:B------:R-:W0:Y:S02]  /*d920*/  LDS R2, [R0] ;  /* 0x0000000000027984 */ /* 0x000e240000000800 */
[----:B0-----:R-:W-:-:S05]  /*d930*/  HADD2 R3, R2, R117 ;  /* 0x0000007502037230 */ /* 0x001fca0000000000 */
[----:B------:R-:W0:Y:S02]  /*d940*/  ATOMS.CAST.SPIN P0, [R0], R2, R3 ;  /* 0x000000020000758d */ /* 0x000e240001800003 */
[----:B0-----:R-:W-:Y:S05]  /*d950*/  @!P0 BRA `(.L_x_4495) ;  /* 0xfffffffc00f08947 */ /* 0x001fea000383ffff */
[----:B------:R-:W-:Y:S05]  /*d960*/  BRA `(.L_x_4493) ;  /* 0x00000000000c7947 */ /* 0x000fea0003800000 */
.L_x_4494:
[----:B------:R-:W2:Y:S02]  /*d970*/  LD.E R0, desc[UR8][R4.64] ;  /* 0x0000000804007980 */ /* 0x000ea4000c101900 */
[----:B--2---:R-:W-:-:S05]  /*d980*/  IADD3 R3, PT, PT, R117, R0, RZ ;  /* 0x0000000075037210 */ /* 0x004fca0007ffe0ff */
[----:B------:R0:W-:Y:S02]  /*d990*/  ST.E desc[UR8][R4.64], R3 ;  /* 0x0000000304007985 */ /* 0x0001e4000c101908 */
.L_x_4493:
[----:B------:R-:W-:Y:S05]  /*d9a0*/  BSYNC.RECONVERGENT B0 ;  /* 0x0000000000007941 */ /* 0x000fea0003800200 */
.L_x_4492:
[----:B------:R1:W-:Y:S02]  /*d9b0*/  ATOM.E.ADD.F16x2.RN.STRONG.GPU P0, RZ, desc[UR8][R4.64+0x4], R7 ;  /* 0x8000040704ff79a2 */ /* 0x0003e4000c10e108 */
[----:B-1----:R-:W-:Y:S05]  /*d9c0*/  @P0 EXIT ;  /* 0x000000000000094d */ /* 0x002fea0003800000 */
[----:B------:R-:W1:Y:S02]  /*d9d0*/  QSPC.E.S P0, RZ, [R4+0x4] ;  /* 0x0000040004ff73aa */ /* 0x000e640000000500 */
[----:B-1----:R-:W-:Y:S05]  /*d9e0*/  @!P0 BRA `(.L_x_4496) ;  /* 0x00000000001c8947 */ /* 0x002fea0003800000 */
[----:B------:R-:W-:-:S04]  /*d9f0*/  MOV R2, R4 ;  /* 0x0000000400027202 */ /* 0x000fc80000000f00 */
[----:B------:R-:W-:-:S07]  /*da00*/  MOV R0, R2 ;  /* 0x0000000200007202 */ /* 0x000fce0000000f00 */
.L_x_4497:
[----:B------:R-:W0:Y:S02]  /*da10*/  LDS R2, [R0+0x4] ;  /* 0x0000040000027984 */ /* 0x000e240000000800 */
[----:B0-----:R-:W-:-:S05]  /*da20*/  HFMA2 R3, R2, 1, 1, R7 ;  /* 0x3c003c0002037831 */ /* 0x001fca0000000007 */
[----:B------:R-:W0:Y:S02]  /*da30*/  ATOMS.CAST.SPIN P0, [R0+0x4], R2, R3 ;  /* 0x000004020000758d */ /* 0x000e240001800003 */
[----:B0-----:R-:W-:Y:S05]  /*da40*/  @!P0 BRA `(.L_x_4497) ;  /* 0xfffffffc00f08947 */ /* 0x001fea000383ffff */
[----:B------:R-:W-:Y:S05]  /*da50*/  EXIT ;  /* 0x000000000000794d */ /* 0x000fea0003800000 */
.L_x_4496:
[----:B------:R-:W0:Y:S02]  /*da60*/  LD.E R0, desc[UR8][R4.64+0x4] ;  /* 0x0000040804007980 */ /* 0x000e24000c101900 */
[----:B0-----:R-:W-:-:S05]  /*da70*/  IADD3 R3, PT, PT, R7, R0, RZ ;  /* 0x0000000007037210 */ /* 0x001fca0007ffe0ff */
[----:B------:R-:W-:Y:S01]  /*da80*/  ST.E desc[UR8][R4.64+0x4], R3 ;  /* 0x0000040304007985 */ /* 0x000fe2000c101908 */
[----:B------:R-:W-:Y:S05]  /*da90*/  EXIT ;  /* 0x000000000000794d */ /* 0x000fea0003800000 */
.L_x_4498:
        /* <DEDUP_REMOVED lines=14> */
.L_x_5345:


//--------------------- .text._Z23gemm_half_q_half_kernelILi2ELi176ELb1ELb1ELi32EEvPK6__halfPKjS4_S2_PS0_iiiiPKtS7_iiiiiibS2_i --------------------------
	.section	.text._Z23gemm_half_q_half_kernelILi2ELi176ELb1ELb1ELi32EEvPK6__halfPKjS4_S2_PS0_iiiiPKtS7_iiiiiibS2_i,"ax",@progbits
	.align	128
        .global         _Z23gemm_half_q_half_kernelILi2ELi176ELb1ELb1ELi32EEvPK6__halfPKjS4_S2_PS0_iiiiPKtS7_iiiiiibS2_i
        .type           _Z23gemm_half_q_half_kernelILi2ELi176ELb1ELb1ELi32EEvPK6__halfPKjS4_S2_PS0_iiiiPKtS7_iiiiiibS2_i,@function
        .size           _Z23gemm_half_q_half_kernelILi2ELi176ELb1ELb1ELi32EEvPK6__halfPKjS4_S2_PS0_iiiiPKtS7_iiiiiibS2_i,(.L_x_5346 - _Z23gemm_half_q_half_kernelILi2ELi176ELb1ELb1ELi32EEvPK6__halfPKjS4_S2_PS0_iiiiPKtS7_iiiiiibS2_i)
        .other          _Z23gemm_half_q_half_kernelILi2ELi176ELb1ELb1ELi32EEvPK6__halfPKjS4_S2_PS0_iiiiPKtS7_iiiiiibS2_i,@"STO_CUDA_ENTRY STV_DEFAULT"
_Z23gemm_half_q_half_kernelILi2ELi176ELb1ELb1ELi32EEvPK6__halfPKjS4_S2_PS0_iiiiPKtS7_iiiiiibS2_i:
.text._Z23gemm_half_q_half_kernelILi2ELi176ELb1ELb1ELi32EEvPK6__halfPKjS4_S2_PS0_iiiiPKtS7_iiiiiibS2_i:
        /* <DEDUP_REMOVED lines=64> */
.L_x_4504:
        /* <DEDUP_REMOVED lines=32> */
.L_x_4503:
[----:B------:R-:W-:-:S04]  /*0600*/  IADD3 R8, PT, PT, RZ, -R16, RZ ;  /* 0x80000010ff087210 */ /* 0x000fc80007ffe0ff */
[----:B------:R-:W-:-:S13]  /*0610*/  ISETP.GT.AND P1, PT, R8, 0x1, PT ;  /* 0x000000010800780c */ /* 0x000fda0003f24270 */
[----:B------:R-:W-:Y:S05]  /*0620*/  @!P1 BRA `(.L_x_4505) ;  /* 0x0000000000449947 */ /* 0x000fea0003800000 */
[----:B------:R-:W-:Y:S02]  /*0630*/  IADD3 R12, PT, PT, R7, UR7, RZ ;  /* 0x00000007070c7c10 */ /* 0x000fe4000fffe0ff */
        /* <DEDUP_REMOVED lines=16> */
.L_x_4505:
[----:B------:R-:W-:-:S13]  /*0740*/  ISETP.EQ.AND P1, PT, R16, RZ, PT ;  /* 0x000000ff1000720c */ /* 0x000fda0003f22270 */
[----:B------:R-:W-:Y:S05]  /*0750*/  @!P0 BRA P1, `(.L_x_4500) ;  /* 0x0000000400788947 */ /* 0x000fea0000800000 */
.L_x_4502:
        /* <DEDUP_REMOVED lines=12> */
.L_x_4501:
        /* <DEDUP_REMOVED lines=16> */
.L_x_4508:
        /* <DEDUP_REMOVED lines=32> */
.L_x_4507:
        /* <DEDUP_REMOVED lines=21> */
.L_x_4509:
[----:B------:R-:W-:-:S13]  /*0c70*/  ISETP.NE.OR P0, PT, R16, RZ, P0 ;  /* 0x000000ff1000720c */ /* 0x000fda0000705670 */
[----:B------:R-:W-:Y:S05]  /*0c80*/  @!P0 BRA `(.L_x_4500) ;  /* 0x00000000002c8947 */ /* 0x000fea0003800000 */
.L_x_4506:
        /* <DEDUP_REMOVED lines=11> */
.L_x_4500:
[----:B------:R-:W-:Y:S05]  /*0d40*/  BSYNC.RECONVERGENT B0 ;  /* 0x0000000000007941 */ /* 0x000fea0003800200 */
.L_x_4499:
        /* <DEDUP_REMOVED lines=21> */
.L_x_4513:
        /* <DEDUP_REMOVED lines=15> */
.L_x_4512:
        /* <DEDUP_REMOVED lines=12> */
.L_x_4514:
[----:B------:R-:W-:-:S13]  /*1050*/  ISETP.NE.OR P0, PT, R5, RZ, P0 ;  /* 0x000000ff0500720c */ /* 0x000fda0000705670 */
[----:B------:R-:W-:Y:S05]  /*1060*/  @!P0 BRA `(.L_x_4510) ;  /* 0x00000000001c8947 */ /* 0x000fea0003800000 */
.L_x_4511:
[----:B01----:R-:W0:Y:S02]  /*1070*/  LDC.64 R6, c[0x0][0x3a0] ;  /* 0x0000e800ff067b82 */ /* 0x003e240000000a00 */
.L_x_4515:
[C---:B0-----:R-:W-:Y:S01]  /*1080*/  IMAD.WIDE R8, R16.reuse, 0x2, R6 ;  /* 0x0000000210087825 */ /* 0x041fe200078e0206 */
[----:B------:R-:W-:Y:S02]  /*1090*/  IADD3 R5, PT, PT, R5, 0x1, RZ ;  /* 0x0000000105057810 */ /* 0x000fe40007ffe0ff */
[----:B------:R-:W-:Y:S02]  /*10a0*/  IADD3 R16, PT, PT, R16, R39, RZ ;  /* 0x0000002710107210 */ /* 0x000fe40007ffe0ff */
[----:B------:R2:W-:Y:S01]  /*10b0*/  STG.E.64 desc[UR8][R8.64], RZ ;  /* 0x000000ff08007986 */ /* 0x0005e2000c101b08 */
[----:B------:R-:W-:-:S13]  /*10c0*/  ISETP.NE.AND P0, PT, R5, RZ, PT ;  /* 0x000000ff0500720c */ /* 0x000fda0003f05270 */
[----:B--2---:R-:W-:Y:S05]  /*10d0*/  @P0 BRA `(.L_x_4515) ;  /* 0xfffffffc00e80947 */ /* 0x004fea000383ffff */
.L_x_4510:
        /* <DEDUP_REMOVED lines=9> */
[----:B------:R-:W1:Y:S01]  /*1170*/  LDC.64 R10, c[0x0][0x3b8] ;  /* 0x0000ee00ff0a7b82 */ /* 0x000e620000000a00 */
[----:B------:R-:W-:-:S05]  /*1180*/  SHF.L.U32 R5, R4, 0x6, RZ ;  /* 0x0000000604057819 */ /* 0x000fca00000006ff */
[----:B-1----:R-:W-:-:S05]  /*1190*/  IMAD.WIDE.U32 R4, R5, 0x2, R10 ;  /* 0x0000000205047825 */ /* 0x002fca00078e000a */
[----:B------:R1:W5:Y:S01]  /*11a0*/  LDG.E.U16.CONSTANT R12, desc[UR8][R4.64] ;  /* 0x00000008040c7981 */ /* 0x000362000c1e9500 */
[----:B0-----:R-:W-:Y:S01]  /*11b0*/  SHF.R.S32.HI R7, RZ, 0x1f, R2 ;  /* 0x0000001fff077819 */ /* 0x001fe20000011402 */
[----:B------:R-:W-:Y:S01]  /*11c0*/  UMOV UR4, URZ ;  /* 0x000000ff00047c82 */ /* 0x000fe20008000000 */
[----:B------:R-:W-:Y:S02]  /*11d0*/  SHF.L.U32 R3, R3, 0x4, RZ ;  /* 0x0000000403037819 */ /* 0x000fe400000006ff */
[----:B------:R-:W-:Y:S02]  /*11e0*/  LEA.HI R7, R7, R2, RZ, 0x3 ;  /* 0x0000000207077211 */ /* 0x000fe400078f18ff */
[----:B------:R-:W-:Y:S02]  /*11f0*/  MOV R15, R0 ;  /* 0x00000000000f7202 */ /* 0x000fe40000000f00 */
[----:B------:R-:W-:Y:S02]  /*1200*/  LOP3.LUT R3, R3, 0x10, RZ, 0xc0, !PT ;  /* 0x0000001003037812 */ /* 0x000fe400078ec0ff */
[----:B-1----:R-:W-:-:S07]  /*1210*/  SHF.R.S32.HI R13, RZ, 0x3, R7 ;  /* 0x00000003ff0d7819 */ /* 0x002fce0000011407 */
.L_x_4517:
        /* <DEDUP_REMOVED lines=42> */
.L_x_4516:
[C---:B------:R-:W-:Y:S01]  /*14c0*/  ISETP.GT.AND P0, PT, R0.reuse, UR5, PT ;  /* 0x0000000500007c0c */ /* 0x040fe2000bf04270 */
[----:B------:R-:W-:Y:S01]  /*14d0*/  HFMA2 R5, -RZ, RZ, 0, 0 ;  /* 0x00000000ff057431 */ /* 0x000fe200000001ff */
[----:B------:R-:W-:Y:S02]  /*14e0*/  SHF.R.S32.HI R3, RZ, 0x1f, R18 ;  /* 0x0000001fff037819 */ /* 0x000fe40000011412 */
[----:B01----:R-:W-:Y:S02]  /*14f0*/  CS2R R8, SRZ ;  /* 0x0000000000087805 */ /* 0x003fe4000001ff00 */
[C---:B---3--:R-:W-:Y:S02]  /*1500*/  ISETP.GT.AND P1, PT, R0.reuse, UR12, PT ;  /* 0x0000000c00007c0c */ /* 0x048fe4000bf24270 */
        /* <DEDUP_REMOVED lines=15> */
.L_x_4518:
        /* <DEDUP_REMOVED lines=8> */
.L_x_4519:
        /* <DEDUP_REMOVED lines=8> */
.L_x_4520:
        /* <DEDUP_REMOVED lines=8> */
.L_x_4521:
        /* <DEDUP_REMOVED lines=8> */
.L_x_4522:
        /* <DEDUP_REMOVED lines=12> */
[----:B------:R-:W-:Y:S02]  /*18c0*/  PRMT R117, RZ, 0x5410, RZ ;  /* 0x00005410ff757816 */ /* 0x000fe400000000ff */
        /* <DEDUP_REMOVED lines=344> */
.L_x_4524:
        /* <DEDUP_REMOVED lines=136> */
.L_x_4525:
        /* <DEDUP_REMOVED lines=191> */
.L_x_4526:
        /* <DEDUP_REMOVED lines=138> */
.L_x_4527:
        /* <DEDUP_REMOVED lines=93> */
.L_x_4528:
        /* <DEDUP_REMOVED lines=91> */
.L_x_4529:
        /* <DEDUP_REMOVED lines=92> */
.L_x_4530:
[----:B-1----:R-:W-:Y:S01]  /*5ca0*/  MOV R0, R37 ;  /* 0x0000002500007202 */ /* 0x002fe20000000f00 */
        /* <DEDUP_REMOVED lines=20> */
[--C-:B------:R-:W-:Y:S02]  /*5df0*/  HADD2.F32 R8, -RZ, R5.reuse.H0_H0 ;  /* 0x20000005ff087230 */ /* 0x100fe40000004100 */
[----:B------:R-:W-:Y:S01]  /*5e00*/  FFMA.FTZ R71, R71, R6, RZ ;  /* 0x0000000647477223 */ /* 0x000fe200000100ff */
[----:B------:R-:W-:-:S02]  /*5e10*/  HADD2.F32 R9, -RZ, R5.H1_H1 ;  /* 0x30000005ff097230 */ /* 0x000fc40000004100 */
        /* <DEDUP_REMOVED lines=10> */
[-C--:B------:R-:W-:Y:S01]  /*5ec0*/  FFMA.FTZ R4, R16, R8.reuse, R5 ;  /* 0x0000000810047223 */ /* 0x080fe20000010005 */
        /* <DEDUP_REMOVED lines=9> */
[----:B0-----:R-:W-:-:S02]  /*5f60*/  HADD2.F32 R6, -RZ, R3.H0_H0 ;  /* 0x20000003ff067230 */ /* 0x001fc40000004100 */
[----:B------:R-:W-:Y:S01]  /*5f70*/  FFMA.FTZ R18, R7, R9, R18 ;  /* 0x0000000907127223 */ /* 0x000fe20000010012 */
[----:B------:R-:W-:Y:S02]  /*5f80*/  HADD2.F32 R7, -RZ, R3.H1_H1 ;  /* 0x30000003ff077230 */ /* 0x000fe40000004100 */
[----:B------:R-:W-:Y:S02]  /*5f90*/  HADD2.F32 R5, -RZ, R2.H0_H0 ;  /* 0x20000002ff057230 */ /* 0x000fe40000004100 */
[----:B------:R-:W-:Y:S02]  /*5fa0*/  HADD2.F32 R3, -RZ, R10.H0_H0 ;  /* 0x2000000aff037230 */ /* 0x000fe40000004100 */
[----:B------:R-:W-:Y:S02]  /*5fb0*/  HADD2.F32 R2, -RZ, R2.H1_H1 ;  /* 0x30000002ff027230 */ /* 0x000fe40000004100 */
        /* <DEDUP_REMOVED lines=17> */
[----:B------:R-:W-:Y:S01]  /*60d0*/  FFMA.FTZ R4, R4, R6, R9 ;  /* 0x0000000604047223 */ /* 0x000fe20000010009 */
[----:B---3--:R-:W-:Y:S02]  /*60e0*/  HADD2.F32 R10, -RZ, R15.H0_H0 ;  /* 0x2000000fff0a7230 */ /* 0x008fe40000004100 */
        /* <DEDUP_REMOVED lines=24> */
.L_x_4523:
        /* <DEDUP_REMOVED lines=9> */
.L_x_4536:
[----:B------:R-:W0:Y:S01]  /*6300*/  LDC R39, c[0x0][0x3ac] ;  /* 0x0000eb00ff277b82 */ /* 0x000e220000000800 */
[----:B--2---:R-:W2:Y:S01]  /*6310*/  LDG.E.128.CONSTANT R28, desc[UR8][R24.64] ;  /* 0x00000008181c7981 */ /* 0x004ea2000c1e9d00 */
[----:B0-----:R-:W-:-:S04]  /*6320*/  IMAD.WIDE R16, R39, 0x4, R24 ;  /* 0x0000000427107825 */ /* 0x001fc800078e0218 */
[C---:B------:R-:W-:Y:S02]  /*6330*/  IMAD.WIDE R32, R39.reuse, 0x4, R16 ;  /* 0x0000000427207825 */ /* 0x040fe400078e0210 */
[----:B------:R-:W4:Y:S04]  /*6340*/  LDG.E.128.CONSTANT R16, desc[UR8][R16.64] ;  /* 0x0000000810107981 */ /* 0x000f28000c1e9d00 */
[----:B-----5:R2:W4:Y:S01]  /*6350*/  LDG.E.128.CONSTANT R20, desc[UR8][R32.64] ;  /* 0x0000000820147981 */ /* 0x020522000c1e9d00 */
[----:B------:R-:W-:-:S04]  /*6360*/  IMAD.WIDE R12, R39, 0x4, R32 ;  /* 0x00000004270c7825 */ /* 0x000fc800078e0220 */
[C---:B------:R-:W-:Y:S02]  /*6370*/  IMAD.WIDE R8, R39.reuse, 0x4, R12 ;  /* 0x0000000427087825 */ /* 0x040fe400078e020c */
[----:B---3--:R-:W5:Y:S02]  /*6380*/  LDG.E.128.CONSTANT R12, desc[UR8][R12.64] ;  /* 0x000000080c0c7981 */ /* 0x008f64000c1e9d00 */
[----:B------:R-:W-:Y:S02]  /*6390*/  IMAD.WIDE R2, R39, 0x4, R8 ;  /* 0x0000000427027825 */ /* 0x000fe400078e0208 */
[----:B------:R-:W5:Y:S04]  /*63a0*/  LDG.E.128.CONSTANT R8, desc[UR8][R8.64] ;  /* 0x0000000808087981 */ /* 0x000f68000c1e9d00 */
        /* <DEDUP_REMOVED lines=179> */
.L_x_4532:
        /* <DEDUP_REMOVED lines=46> */
.L_x_4533:
[----:B-----5:R-:W-:Y:S02]  /*71c0*/  LOP3.LUT R16, R12, 0x3f003f, RZ, 0xc0, !PT ;  /* 0x003f003f0c107812 */ /* 0x020fe400078ec0ff */
[--C-:B------:R-:W-:Y:S02]  /*71d0*/  SHF.R.U32.HI R17, RZ, 0x6, R12.reuse ;  /* 0x00000006ff117819 */ /* 0x100fe4000001160c */
[----:B------:R-:W-:Y:S02]  /*71e0*/  SHF.R.U32.HI R12, RZ, 0xc, R12 ;  /* 0x0000000cff0c7819 */ /* 0x000fe4000001160c */
[--C-:B------:R-:W-:Y:S02]  /*71f0*/  SHF.R.U32.HI R22, RZ, 0xc, R13.reuse ;  /* 0x0000000cff167819 */ /* 0x100fe4000001160d */
        /* <DEDUP_REMOVED lines=34> */
[----:B------:R-:W-:Y:S02]  /*7420*/  SHF.R.U32.HI R12, RZ, 0xc, R9 ;  /* 0x0000000cff0c7819 */ /* 0x000fe40000011609 */
[----:B------:R-:W-:Y:S02]  /*7430*/  SHF.R.U32.HI R10, RZ, 0xc, R10 ;  /* 0x0000000cff0a7819 */ /* 0x000fe4000001160a */
[----:B------:R-:W-:Y:S02]  /*7440*/  SHF.R.U32.HI R8, RZ, 0xc, R8 ;  /* 0x0000000cff087819 */ /* 0x000fe40000011608 */
[----:B------:R-:W-:-:S02]  /*7450*/  SHF.R.U32.HI R13, RZ, 0xc, R11 ;  /* 0x0000000cff0d7819 */ /* 0x000fc4000001160b */
[----:B------:R-:W-:Y:S02]  /*7460*/  LOP3.LUT R53, R49, 0x300030, R48, 0xf8, !PT ;  /* 0x0030003031357812 */ /* 0x000fe400078ef830 */
[----:B------:R-:W-:Y:S02]  /*7470*/  LOP3.LUT R17, R17, 0x3f003f, RZ, 0xc0, !PT ;  /* 0x003f003f11117812 */ /* 0x000fe400078ec0ff */
[----:B------:R-:W-:Y:S02]  /*7480*/  LOP3.LUT R44, R6, 0x300030, R15, 0xf8, !PT ;  /* 0x00300030062c7812 */ /* 0x000fe400078ef80f */
        /* <DEDUP_REMOVED lines=17> */
[----:B------:R-:W-:Y:S01]  /*75a0*/  LOP3.LUT R10, R10, 0x300030, R45, 0xf8, !PT ;  /* 0x003000300a0a7812 */ /* 0x000fe200078ef82d */
[----:B------:R-:W-:Y:S01]  /*75b0*/  HADD2 R17, R17, -1056, -1056 ;  /* 0xe420e42011117430 */ /* 0x000fe20000000000 */
[----:B------:R-:W-:Y:S02]  /*75c0*/  LOP3.LUT R31, R31, 0x3f003f, RZ, 0xc0, !PT ;  /* 0x003f003f1f1f7812 */ /* 0x000fe400078ec0ff */
[----:B------:R-:W-:Y:S02]  /*75d0*/  LOP3.LUT R21, R6, 0x64006400, RZ, 0xfc, !PT ;  /* 0x6400640006157812 */ /* 0x000fe400078efcff */
[----:B------:R-:W-:Y:S02]  /*75e0*/  LOP3.LUT R9, R9, 0x300030, R14, 0xf8, !PT ;  /* 0x0030003009097812 */ /* 0x000fe400078ef80e */
[----:B------:R-:W-:Y:S01]  /*75f0*/  LOP3.LUT R11, R11, 0x300030, R26, 0xf8, !PT ;  /* 0x003000300b0b7812 */ /* 0x000fe200078ef81a */
[----:B------:R-:W-:Y:S01]  /*7600*/  HADD2 R21, R21, -1056, -1056 ;  /* 0xe420e42015157430 */ /* 0x000fe20000000000 */
[----:B------:R-:W-:-:S02]  /*7610*/  LOP3.LUT R54, R13, 0x300030, R52, 0xf8, !PT ;  /* 0x003000300d367812 */ /* 0x000fc400078ef834 */
        /* <DEDUP_REMOVED lines=107> */
.L_x_4534:
        /* <DEDUP_REMOVED lines=47> */
.L_x_4535:
[----:B------:R-:W-:Y:S01]  /*7fc0*/  IADD3 R0, PT, PT, R0, 0x20, RZ ;  /* 0x0000002000007810 */ /* 0x000fe20007ffe0ff */
[----:B------:R-:W-:Y:S01]  /*7fd0*/  UIADD3 UR4, UPT, UPT, UR4, 0x40, URZ ;  /* 0x0000004004047890 */ /* 0x000fe2000fffe0ff */
[----:B------:R-:W-:Y:S02]  /*7fe0*/  IMAD.WIDE R24, R39, 0x4, R2 ;  /* 0x0000000427187825 */ /* 0x000fe400078e0202 */
[----:B------:R-:W-:-:S13]  /*7ff0*/  ISETP.GE.AND P1, PT, R0, R27, PT ;  /* 0x0000001b0000720c */ /* 0x000fda0003f26270 */
[----:B------:R-:W-:Y:S05]  /*8000*/  @!P1 BRA `(.L_x_4536) ;  /* 0xffffffe000bc9947 */ /* 0x000fea000383ffff */
[----:B------:R-:W-:-:S07]  /*8010*/  IMAD.WIDE R32, R39, 0x18, R32 ;  /* 0x0000001827207825 */ /* 0x000fce00078e0220 */
.L_x_4531:
        /* <DEDUP_REMOVED lines=8> */
.L_x_4540:
[----:B------:R-:W0:Y:S01]  /*80a0*/  LDC R39, c[0x0][0x3ac] ;  /* 0x0000eb00ff277b82 */ /* 0x000e220000000800 */
[----:B--2---:R-:W2:Y:S01]  /*80b0*/  LDG.E.128.CONSTANT R28, desc[UR8][R32.64] ;  /* 0x00000008201c7981 */ /* 0x004ea2000c1e9d00 */
[----:B0-----:R-:W-:-:S05]  /*80c0*/  IMAD.WIDE R18, R39, 0x4, R32 ;  /* 0x0000000427127825 */ /* 0x001fca00078e0220 */
[----:B-----5:R-:W4:Y:S01]  /*80d0*/  LDG.E.128.CONSTANT R20, desc[UR8][R18.64] ;  /* 0x0000000812147981 */ /* 0x020f22000c1e9d00 */
[----:B------:R-:W-:-:S05]  /*80e0*/  IMAD.WIDE R24, R39, 0x4, R18 ;  /* 0x0000000427187825 */ /* 0x000fca00078e0212 */
[----:B---3--:R0:W3:Y:S01]  /*80f0*/  LDG.E.128.CONSTANT R12, desc[UR8][R24.64] ;  /* 0x00000008180c7981 */ /* 0x0080e2000c1e9d00 */
[----:B------:R-:W-:-:S05]  /*8100*/  IMAD.WIDE R48, R39, 0x4, R24 ;  /* 0x0000000427307825 */ /* 0x000fca00078e0218 */
[----:B------:R1:W3:Y:S01]  /*8110*/  LDG.E.128.CONSTANT R8, desc[UR8][R48.64] ;  /* 0x0000000830087981 */ /* 0x0002e2000c1e9d00 */
[----:B------:R-:W-:-:S05]  /*8120*/  IMAD.WIDE R2, R39, 0x4, R48 ;  /* 0x0000000427027825 */ /* 0x000fca00078e0230 */
[----:B------:R-:W3:Y:S01]  /*8130*/  LDG.E.128.CONSTANT R4, desc[UR8][R2.64] ;  /* 0x0000000802047981 */ /* 0x000ee2000c1e9d00 */
[----:B------:R-:W-:Y:S02]  /*8140*/  MOV R27, 0x2800 ;  /* 0x00002800001b7802 */ /* 0x000fe40000000f00 */
[----:B------:R-:W-:Y:S02]  /*8150*/  ISETP.NE.AND P1, PT, R36, RZ, PT ;  /* 0x000000ff2400720c */ /* 0x000fe40003f25270 */
[--C-:B--2---:R-:W-:Y:S02]  /*8160*/  SHF.R.U32.HI R32, RZ, 0xf, R28.reuse ;  /* 0x0000000fff207819 */ /* 0x104fe4000001161c */
[C---:B------:R-:W-:Y:S02]  /*8170*/  LOP3.LUT R75, R28.reuse, 0x1f001f, RZ, 0xc0, !PT ;  /* 0x001f001f1c4b7812 */ /* 0x040fe400078ec0ff */
[----:B------:R-:W-:Y:S02]  /*8180*/  SHF.R.U32.HI R46, RZ, 0xa, R28 ;  /* 0x0000000aff2e7819 */ /* 0x000fe4000001161c */
[----:B------:R-:W-:-:S02]  /*8190*/  LOP3.LUT R26, R28, 0x3e003e0, RZ, 0xc0, !PT ;  /* 0x03e003e01c1a7812 */ /* 0x000fc400078ec0ff */
[C---:B------:R-:W-:Y:S02]  /*81a0*/  LOP3.LUT R76, R31.reuse, 0x1f001f, RZ, 0xc0, !PT ;  /* 0x001f001f1f4c7812 */ /* 0x040fe400078ec0ff */
[----:B------:R-:W-:Y:S02]  /*81b0*/  SHF.R.U32.HI R77, RZ, 0xa, R31 ;  /* 0x0000000aff4d7819 */ /* 0x000fe4000001161f */
[----:B0-----:R-:W-:Y:S02]  /*81c0*/  LOP3.LUT R25, R31, 0x3e003e0, RZ, 0xc0, !PT ;  /* 0x03e003e01f197812 */ /* 0x001fe400078ec0ff */
[C---:B------:R-:W-:Y:S02]  /*81d0*/  LOP3.LUT R45, R29.reuse, 0x1f001f, RZ, 0xc0, !PT ;  /* 0x001f001f1d2d7812 */ /* 0x040fe400078ec0ff */
[----:B------:R-:W-:Y:S02]  /*81e0*/  SHF.R.U32.HI R44, RZ, 0xa, R29 ;  /* 0x0000000aff2c7819 */ /* 0x000fe4000001161d */
[----:B------:R-:W-:-:S02]  /*81f0*/  LOP3.LUT R28, R29, 0x3e003e0, RZ, 0xc0, !PT ;  /* 0x03e003e01d1c7812 */ /* 0x000fc400078ec0ff */
[----:B------:R-:W-:Y:S02]  /*8200*/  SHF.R.U32.HI R33, RZ, 0xf, R29 ;  /* 0x0000000fff217819 */ /* 0x000fe4000001161d */
[----:B------:R-:W-:Y:S02]  /*8210*/  SHF.R.U32.HI R31, RZ, 0xf, R31 ;  /* 0x0000000fff1f7819 */ /* 0x000fe4000001161f */
[C---:B------:R-:W-:Y:S02]  /*8220*/  LOP3.LUT R47, R30.reuse, 0x1f001f, RZ, 0xc0, !PT ;  /* 0x001f001f1e2f7812 */ /* 0x040fe400078ec0ff */
[--C-:B------:R-:W-:Y:S02]  /*8230*/  SHF.R.U32.HI R74, RZ, 0xa, R30.reuse ;  /* 0x0000000aff4a7819 */ /* 0x100fe4000001161e */
[----:B------:R-:W-:Y:S02]  /*8240*/  LOP3.LUT R24, R30, 0x3e003e0, RZ, 0xc0, !PT ;  /* 0x03e003e01e187812 */ /* 0x000fe400078ec0ff */
[----:B------:R-:W-:-:S02]  /*8250*/  SHF.R.U32.HI R34, RZ, 0xf, R30 ;  /* 0x0000000fff227819 */ /* 0x000fc4000001161e */
[C---:B----4-:R-:W-:Y:S02]  /*8260*/  LOP3.LUT R66, R20.reuse, 0x1f001f, RZ, 0xc0, !PT ;  /* 0x001f001f14427812 */ /* 0x050fe400078ec0ff */
[--C-:B-1----:R-:W-:Y:S02]  /*8270*/  SHF.R.U32.HI R48, RZ, 0xa, R20.reuse ;  /* 0x0000000aff307819 */ /* 0x102fe40000011614 */
[----:B------:R-:W-:Y:S02]  /*8280*/  LOP3.LUT R16, R20, 0x3e003e0, RZ, 0xc0, !PT ;  /* 0x03e003e014107812 */ /* 0x000fe400078ec0ff */
[----:B------:R-:W-:Y:S02]  /*8290*/  SHF.R.U32.HI R29, RZ, 0xe, R20 ;  /* 0x0000000eff1d7819 */ /* 0x000fe40000011614 */
[----:B------:R-:W-:Y:S02]  /*82a0*/  LOP3.LUT R50, R21, 0x1f001f, RZ, 0xc0, !PT ;  /* 0x001f001f15327812 */ /* 0x000fe400078ec0ff */
        /* <DEDUP_REMOVED lines=14> */
[----:B------:R-:W-:Y:S02]  /*8390*/  LOP3.LUT R34, R34, 0x10001, RZ, 0xc0, !PT ;  /* 0x0001000122227812 */ /* 0x000fe400078ec0ff */
[----:B------:R-:W-:Y:S02]  /*83a0*/  LOP3.LUT R31, R32, 0x20002, R29, 0xf8, !PT ;  /* 0x00020002201f7812 */ /* 0x000fe400078ef81d */
[C---:B---3--:R-:W-:Y:S02]  /*83b0*/  LOP3.LUT R69, R15.reuse, 0x1f001f, RZ, 0xc0, !PT ;  /* 0x001f001f0f457812 */ /* 0x048fe400078ec0ff */
[----:B------:R-:W-:Y:S02]  /*83c0*/  SHF.R.U32.HI R68, RZ, 0xa, R15 ;  /* 0x0000000aff447819 */ /* 0x000fe4000001160f */
[----:B------:R-:W-:-:S02]  /*83d0*/  LOP3.LUT R29, R15, 0x3e003e0, RZ, 0xc0, !PT ;  /* 0x03e003e00f1d7812 */ /* 0x000fc400078ec0ff */
[----:B------:R-:W-:Y:S02]  /*83e0*/  LOP3.LUT R30, R33, 0x20002, R30, 0xf8, !PT ;  /* 0x00020002211e7812 */ /* 0x000fe400078ef81e */
[----:B------:R-:W-:Y:S02]  /*83f0*/  LOP3.LUT R32, R22, 0x20002, R23, 0xf8, !PT ;  /* 0x0002000216207812 */ /* 0x000fe400078ef817 */
        /* <DEDUP_REMOVED lines=39> */
[----:B------:R-:W-:-:S02]  /*8670*/  LOP3.LUT R26, R26, 0x64006400, RZ, 0xfc, !PT ;  /* 0x640064001a1a7812 */ /* 0x000fc400078efcff */
[----:B------:R-:W-:Y:S02]  /*8680*/  LOP3.LUT R24, R24, 0x64006400, RZ, 0xfc, !PT ;  /* 0x6400640018187812 */ /* 0x000fe400078efcff */
[----:B------:R-:W-:Y:S01]  /*8690*/  LOP3.LUT R33, R33, 0x80008, R10, 0xf8, !PT ;  /* 0x0008000821217812 */ /* 0x000fe200078ef80a */
[----:B------:R-:W-:Y:S01]  /*86a0*/  HFMA2 R38, R26, R27.H0_H0, -48, -48 ;  /* 0xd200d2001a267431 */ /* 0x000fe2000004001b */
        /* <DEDUP_REMOVED lines=10> */
[----:B------:R-:W-:Y:S01]  /*8750*/  LOP3.LUT R7, R34, 0x100010, R7, 0xf8, !PT ;  /* 0x0010001022077812 */ /* 0x000fe200078ef807 */
[-C--:B------:R-:W-:Y:S01]  /*8760*/  HFMA2 R34, R24, R27.reuse.H0_H0, -48, -48 ;  /* 0xd200d20018227431 */ /* 0x080fe2000004001b */
[----:B------:R-:W-:Y:S02]  /*8770*/  SHF.R.U32.HI R4, RZ, 0xb, R4 ;  /* 0x0000000bff047819 */ /* 0x000fe40000011604 */
[----:B------:R-:W-:Y:S02]  /*8780*/  SHF.R.U32.HI R32, RZ, 0xb, R6 ;  /* 0x0000000bff207819 */ /* 0x000fe40000011606 */
[----:B------:R-:W-:Y:S02]  /*8790*/  LOP3.LUT R16, R16, 0x64006400, RZ, 0xfc, !PT ;  /* 0x6400640010107812 */ /* 0x000fe400078efcff */
[----:B------:R-:W-:Y:S02]  /*87a0*/  LOP3.LUT R26, R19, 0x64006400, RZ, 0xfc, !PT ;  /* 0x64006400131a7812 */ /* 0x000fe400078efcff */
[----:B------:R-:W-:Y:S01]  /*87b0*/  LOP3.LUT R24, R23, 0x64006400, RZ, 0xfc, !PT ;  /* 0x6400640017187812 */ /* 0x000fe200078efcff */
[----:B------:R-:W-:Y:S01]  /*87c0*/  HFMA2 R23, R78, R27.H0_H0, -48, -48 ;  /* 0xd200d2004e177431 */ /* 0x000fe2000004001b */
[----:B------:R-:W-:-:S02]  /*87d0*/  LOP3.LUT R22, R22, 0x64006400, RZ, 0xfc, !PT ;  /* 0x6400640016167812 */ /* 0x000fc400078efcff */
[C---:B------:R-:W-:Y:S02]  /*87e0*/  LOP3.LUT R12, R6.reuse, 0x1f001f, RZ, 0xc0, !PT ;  /* 0x001f001f060c7812 */ /* 0x040fe400078ec0ff */
[----:B------:R-:W-:Y:S02]  /*87f0*/  SHF.R.U32.HI R13, RZ, 0xa, R6 ;  /* 0x0000000aff0d7819 */ /* 0x000fe40000011606 */
[----:B------:R-:W-:Y:S02]  /*8800*/  LOP3.LUT R83, R6, 0x3e003e0, RZ, 0xc0, !PT ;  /* 0x03e003e006537812 */ /* 0x000fe400078ec0ff */
[----:B------:R-:W-:Y:S02]  /*8810*/  LOP3.LUT R5, R30, 0x100010, R5, 0xf8, !PT ;  /* 0x001000101e057812 */ /* 0x000fe400078ef805 */
[----:B------:R-:W-:Y:S02]  /*8820*/  LOP3.LUT R80, R80, 0x64006400, RZ, 0xfc, !PT ;  /* 0x6400640050507812 */ /* 0x000fe400078efcff */
[----:B------:R-:W-:-:S02]  /*8830*/  LOP3.LUT R78, R47, 0x64006400, RZ, 0xfc, !PT ;  /* 0x640064002f4e7812 */ /* 0x000fc400078efcff */
[----:B------:R-:W-:Y:S02]  /*8840*/  LOP3.LUT R6, R31, 0x100010, R4, 0xf8, !PT ;  /* 0x001000101f067812 */ /* 0x000fe400078ef804 */
[----:B------:R-:W-:Y:S01]  /*8850*/  LOP3.LUT R30, R25, 0x64006400, RZ, 0xfc, !PT ;  /* 0x64006400191e7812 */ /* 0x000fe200078efcff */
[-C--:B------:R-:W-:Y:S01]  /*8860*/  HFMA2 R25, R24, R27.reuse.H0_H0, -48, -48 ;  /* 0xd200d20018197431 */ /* 0x080fe2000004001b */
        /* <DEDUP_REMOVED lines=214> */
.L_x_4538:
        /* <DEDUP_REMOVED lines=79> */
.L_x_4539:
[----:B------:R-:W-:Y:S01]  /*9ac0*/  IADD3 R0, PT, PT, R0, 0x20, RZ ;  /* 0x0000002000007810 */ /* 0x000fe20007ffe0ff */
[----:B------:R-:W-:Y:S01]  /*9ad0*/  UIADD3 UR4, UPT, UPT, UR4, 0x40, URZ ;  /* 0x0000004004047890 */ /* 0x000fe2000fffe0ff */
[----:B------:R-:W-:Y:S02]  /*9ae0*/  IMAD.WIDE R32, R39, 0x4, R2 ;  /* 0x0000000427207825 */ /* 0x000fe400078e0202 */
[----:B------:R-:W-:-:S13]  /*9af0*/  ISETP.GE.AND P1, PT, R0, R17, PT ;  /* 0x000000110000720c */ /* 0x000fda0003f26270 */
[----:B------:R-:W-:Y:S05]  /*9b00*/  @!P1 BRA `(.L_x_4540) ;  /* 0xffffffe400649947 */ /* 0x000fea000383ffff */
.L_x_4537:
[----:B------:R-:W0:Y:S01]  /*9b10*/  S2R R0, SR_CTAID.X ;  /* 0x0000000000007919 */ /* 0x000e220000002500 */
[----:B------:R-:W1:Y:S01]  /*9b20*/  S2UR UR4, SR_CTAID.Y ;  /* 0x00000000000479c3 */ /* 0x000e620000002600 */
[----:B------:R-:W-:Y:S01]  /*9b30*/  HMUL2 R73, R73, R36.H0_H0 ;  /* 0x2000002449497232 */ /* 0x000fe20000000000 */
[----:B------:R-:W0:Y:S06]  /*9b40*/  S2R R3, SR_TID.X ;  /* 0x0000000000037919 */ /* 0x000e2c0000002100 */
[----:B------:R-:W4:Y:S01]  /*9b50*/  LDC.64 R4, c[0x0][0x3a0] ;  /* 0x0000e800ff047b82 */ /* 0x000f220000000a00 */
[----:B-1----:R-:W-:Y:S01]  /*9b60*/  USHF.L.U32 UR4, UR4, 0x1, URZ ;  /* 0x0000000104047899 */ /* 0x002fe200080006ff */
[----:B0-----:R-:W-:-:S04]  /*9b70*/  LEA R0, R0, R3, 0x5 ;  /* 0x0000000300007211 */ /* 0x001fc800078e28ff */
[----:B------:R-:W-:-:S05]  /*9b80*/  SHF.L.U32 R0, R0, 0x2, RZ ;  /* 0x0000000200007819 */ /* 0x000fca00000006ff */
[----:B------:R-:W-:Y:S02]  /*9b90*/  IMAD R3, R39, UR4, R0 ;  /* 0x0000000427037c24 */ /* 0x000fe4000f8e0200 */
[----:B------:R-:W0:Y:S02]  /*9ba0*/  LDC R0, c[0x0][0x3a8] ;  /* 0x0000ea00ff007b82 */ /* 0x000e240000000800 */
[----:B----4-:R-:W-:-:S05]  /*9bb0*/  IMAD.WIDE R4, R3, 0x2, R4 ;  /* 0x0000000203047825 */ /* 0x010fca00078e0204 */
        /* <DEDUP_REMOVED lines=10> */
.L_x_4544:
[----:B------:R-:W0:Y:S02]  /*9c60*/  LDS R2, [R0] ;  /* 0x0000000000027984 */ /* 0x000e240000000800 */
[----:B0-----:R-:W-:-:S05]  /*9c70*/  HADD2 R3, R2, R73 ;  /* 0x0000004902037230 */ /* 0x001fca0000000000 */
[----:B------:R-:W0:Y:S02]  /*9c80*/  ATOMS.CAST.SPIN P1, [R0], R2, R3 ;  /* 0x000000020000758d */ /* 0x000e240001820003 */
[----:B0-----:R-:W-:Y:S05]  /*9c90*/  @!P1 BRA `(.L_x_4544) ;  /* 0xfffffffc00f09947 */ /* 0x001fea000383ffff */
[----:B------:R-:W-:Y:S05]  /*9ca0*/  BRA `(.L_x_4542) ;  /* 0x00000000000c7947 */ /* 0x000fea0003800000 */
.L_x_4543:
[----:B------:R-:W4:Y:S02]  /*9cb0*/  LD.E R0, desc[UR8][R4.64] ;  /* 0x0000000804007980 */ /* 0x000f24000c101900 */
[----:B----4-:R-:W-:-:S05]  /*9cc0*/  IADD3 R3, PT, PT, R73, R0, RZ ;  /* 0x0000000049037210 */ /* 0x010fca0007ffe0ff */
[----:B------:R0:W-:Y:S02]  /*9cd0*/  ST.E desc[UR8][R4.64], R3 ;  /* 0x0000000304007985 */ /* 0x0001e4000c101908 */
.L_x_4542:
[----:B------:R-:W-:Y:S05]  /*9ce0*/  BSYNC.RECONVERGENT B0 ;  /* 0x0000000000007941 */ /* 0x000fea0003800200 */
.L_x_4541:
[----:B------:R1:W-:Y:S01]  /*9cf0*/  ATOM.E.ADD.F16x2.RN.STRONG.GPU P1, RZ, desc[UR8][R4.64+0x4], R7 ;  /* 0x8000040704ff79a2 */ /* 0x0003e2000c12e108 */
[----:B------:R-:W-:Y:S04]  /*9d00*/  BSSY.RECONVERGENT B0, `(.L_x_4545) ;  /* 0x000000e000007945 */ /* 0x000fe80003800200 */
[----:B-1----:R-:W-:Y:S05]  /*9d10*/  @P1 BRA `(.L_x_4546) ;  /* 0x0000000000301947 */ /* 0x002fea0003800000 */
[----:B------:R-:W1:Y:S02]  /*9d20*/  QSPC.E.S P1, RZ, [R4+0x4] ;  /* 0x0000040004ff73aa */ /* 0x000e640000020500 */
[----:B-1----:R-:W-:Y:S05]  /*9d30*/  @!P1 BRA `(.L_x_4547) ;  /* 0x00000000001c9947 */ /* 0x002fea0003800000 */
[----:B------:R-:W-:-:S04]  /*9d40*/  MOV R2, R4 ;  /* 0x0000000400027202 */ /* 0x000fc80000000f00 */
[----:B------:R-:W-:-:S07]  /*9d50*/  MOV R0, R2 ;  /* 0x0000000200007202 */ /* 0x000fce0000000f00 */
.L_x_4548:
[----:B------:R-:W0:Y:S02]  /*9d60*/  LDS R2, [R0+0x4] ;  /* 0x0000040000027984 */ /* 0x000e240000000800 */
[----:B0-----:R-:W-:-:S05]  /*9d70*/  HFMA2 R3, R2, 1, 1, R7 ;  /* 0x3c003c0002037831 */ /* 0x001fca0000000007 */
[----:B------:R-:W0:Y:S02]  /*9d80*/  ATOMS.CAST.SPIN P1, [R0+0x4], R2, R3 ;  /* 0x000004020000758d */ /* 0x000e240001820003 */
[----:B0-----:R-:W-:Y:S05]  /*9d90*/  @!P1 BRA `(.L_x_4548) ;  /* 0xfffffffc00f09947 */ /* 0x001fea000383ffff */
[----:B------:R-:W-:Y:S05]  /*9da0*/  BRA `(.L_x_4546) ;  /* 0x00000000000c7947 */ /* 0x000fea0003800000 */
.L_x_4547:
[----:B------:R-:W0:Y:S02]  /*9db0*/  LD.E R0, desc[UR8][R4.64+0x4] ;  /* 0x0000040804007980 */ /* 0x000e24000c101900 */
[----:B0-----:R-:W-:-:S05]  /*9dc0*/  IADD3 R3, PT, PT, R7, R0, RZ ;  /* 0x0000000007037210 */ /* 0x001fca0007ffe0ff */
[----:B------:R1:W-:Y:S02]  /*9dd0*/  ST.E desc[UR8][R4.64+0x4], R3 ;  /* 0x0000040304007985 */ /* 0x0003e4000c101908 */
.L_x_4546:
[----:B------:R-:W-:Y:S05]  /*9de0*/  BSYNC.RECONVERGENT B0 ;  /* 0x0000000000007941 */ /* 0x000fea0003800200 */
.L_x_4545:
        /* <DEDUP_REMOVED lines=11> */
.L_x_4552:
[----:B------:R-:W0:Y:S02]  /*9ea0*/  LDS R2, [R0] ;  /* 0x0000000000027984 */ /* 0x000e240000000800 */
[----:B0-----:R-:W-:-:S05]  /*9eb0*/  HADD2 R3, R2, R117 ;  /* 0x0000007502037230 */ /* 0x001fca0000000000 */
[----:B------:R-:W0:Y:S02]  /*9ec0*/  ATOMS.CAST.SPIN P0, [R0], R2, R3 ;  /* 0x000000020000758d */ /* 0x000e240001800003 */
[----:B0-----:R-:W-:Y:S05]  /*9ed0*/  @!P0 BRA `(.L_x_4552) ;  /* 0xfffffffc00f08947 */ /* 0x001fea000383ffff */
[----:B------:R-:W-:Y:S05]  /*9ee0*/  BRA `(.L_x_4550) ;  /* 0x00000000000c7947 */ /* 0x000fea0003800000 */
.L_x_4551:
[----:B------:R-:W4:Y:S02]  /*9ef0*/  LD.E R0, desc[UR8][R4.64] ;  /* 0x0000000804007980 */ /* 0x000f24000c101900 */
[----:B----4-:R-:W-:-:S05]  /*9f00*/  IADD3 R3, PT, PT, R117, R0, RZ ;  /* 0x0000000075037210 */ /* 0x010fca0007ffe0ff */
[----:B------:R0:W-:Y:S02]  /*9f10*/  ST.E desc[UR8][R4.64], R3 ;  /* 0x0000000304007985 */ /* 0x0001e4000c101908 */
.L_x_4550:
[----:B------:R-:W-:Y:S05]  /*9f20*/  BSYNC.RECONVERGENT B0 ;  /* 0x0000000000007941 */ /* 0x000fea0003800200 */
.L_x_4549:
[----:B------:R1:W-:Y:S02]  /*9f30*/  ATOM.E.ADD.F16x2.RN.STRONG.GPU P0, RZ, desc[UR8][R4.64+0x4], R35 ;  /* 0x8000042304ff79a2 */ /* 0x0003e4000c10e108 */
[----:B-1----:R-:W-:Y:S05]  /*9f40*/  @P0 EXIT ;  /* 0x000000000000094d */ /* 0x002fea0003800000 */
[----:B------:R-:W1:Y:S02]  /*9f50*/  QSPC.E.S P0, RZ, [R4+0x4] ;  /* 0x0000040004ff73aa */ /* 0x000e640000000500 */
[----:B-1----:R-:W-:Y:S05]  /*9f60*/  @!P0 BRA `(.L_x_4553) ;  /* 0x00000000001c8947 */ /* 0x002fea0003800000 */
[----:B------:R-:W-:-:S04]  /*9f70*/  MOV R2, R4 ;  /* 0x0000000400027202 */ /* 0x000fc80000000f00 */
[----:B------:R-:W-:-:S07]  /*9f80*/  MOV R0, R2 ;  /* 0x0000000200007202 */ /* 0x000fce0000000f00 */
.L_x_4554:
[----:B------:R-:W0:Y:S02]  /*9f90*/  LDS R2, [R0+0x4] ;  /* 0x0000040000027984 */ /* 0x000e240000000800 */
[----:B0-----:R-:W-:-:S05]  /*9fa0*/  HFMA2 R3, R2, 1, 1, R35 ;  /* 0x3c003c0002037831 */ /* 0x001fca0000000023 */
[----:B------:R-:W0:Y:S02]  /*9fb0*/  ATOMS.CAST.SPIN P0, [R0+0x4], R2, R3 ;  /* 0x000004020000758d */ /* 0x000e240001800003 */
[----:B0-----:R-:W-:Y:S05]  /*9fc0*/  @!P0 BRA `(.L_x_4554) ;  /* 0xfffffffc00f08947 */ /* 0x001fea000383ffff */
[----:B------:R-:W-:Y:S05]  /*9fd0*/  EXIT ;  /* 0x000000000000794d */ /* 0x000fea0003800000 */
.L_x_4553:
[----:B------:R-:W0:Y:S02]  /*9fe0*/  LD.E R0, desc[UR8][R4.64+0x4] ;  /* 0x0000040804007980 */ /* 0x000e24000c101900 */
[----:B0-----:R-:W-:-:S05]  /*9ff0*/  IADD3 R3, PT, PT, R35, R0, RZ ;  /* 0x0000000023037210 */ /* 0x001fca0007ffe0ff */
[----:B------:R-:W-:Y:S01]  /*a000*/  ST.E desc[UR8][R4.64+0x4], R3 ;  /* 0x0000040304007985 */ /* 0x000fe2000c101908 */
[----:B------:R-:W-:Y:S05]  /*a010*/  EXIT ;  /* 0x000000000000794d */ /* 0x000fea0003800000 */
.L_x_4555:
        /* <DEDUP_REMOVED lines=14> */
.L_x_5346:


//--------------------- .text._Z23gemm_half_q_half_kernelILi2ELi152ELb1ELb1ELi32EEvPK6__halfPKjS4_S2_PS0_iiiiPKtS7_iiiiiibS2_i --------------------------
	.section	.text._Z23gemm_half_q_half_kernelILi2ELi152ELb1ELb1ELi32EEvPK6__halfPKjS4_S2_PS0_iiiiPKtS7_iiiiiibS2_i,"ax",@progbits
	.align	128
        .global         _Z23gemm_half_q_half_kernelILi2ELi152ELb1ELb1ELi32EEvPK6__halfPKjS4_S2_PS0_iiiiPKtS7_iiiiiibS2_i
        .type           _Z23gemm_half_q_half_kernelILi2ELi152ELb1ELb1ELi32EEvPK6__halfPKjS4_S2_PS0_iiiiPKtS7_iiiiiibS2_i,@function
        .size           _Z23gemm_half_q_half_kernelILi2ELi152ELb1ELb1ELi32EEvPK6__halfPKjS4_S2_PS0_iiiiPKtS7_iiiiiibS2_i,(.L_x_5347 - _Z23gemm_half_q_half_kernelILi2ELi152ELb1ELb1ELi32EEvPK6__halfPKjS4_S2_PS0_iiiiPKtS7_iiiiiibS2_i)
        .other          _Z23gemm_half_q_half_kernelILi2ELi152ELb1ELb1ELi32EEvPK6__halfPKjS4_S2_PS0_iiiiPKtS7_iiiiiibS2_i,@"STO_CUDA_ENTRY STV_DEFAULT"
_Z23gemm_half_q_half_kernelILi2ELi152ELb1ELb1ELi32EEvPK6__halfPKjS4_S2_PS0_iiiiPKtS7_iiiiiibS2_i:
.text._Z23gemm_half_q_half_kernelILi2ELi152ELb1ELb1ELi32EEvPK6__halfPKjS4_S2_PS0_iiiiPKtS7_iiiiiibS2_i:
        /* <DEDUP_REMOVED lines=64> */
.L_x_4561:
        /* <DEDUP_REMOVED lines=32> */
.L_x_4560:
        /* <DEDUP_REMOVED lines=20> */
.L_x_4562:
[----:B------:R-:W-:-:S13]  /*0740*/  ISETP.EQ.AND P1, PT, R16, RZ, PT ;  /* 0x000000ff1000720c */ /* 0x000fda0003f22270 */
[----:B------:R-:W-:Y:S05]  /*0750*/  @!P0 BRA P1, `(.L_x_4557) ;  /* 0x0000000400788947 */ /* 0x000fea0000800000 */
.L_x_4559:
        /* <DEDUP_REMOVED lines=12> */
.L_x_4558:
        /* <DEDUP_REMOVED lines=16> */
.L_x_4565:
        /* <DEDUP_REMOVED lines=32> */
.L_x_4564:
        /* <DEDUP_REMOVED lines=21> */
.L_x_4566:
[----:B------:R-:W-:-:S13]  /*0c70*/  ISETP.NE.OR P0, PT, R16, RZ, P0 ;  /* 0x000000ff1000720c */ /* 0x000fda0000705670 */
[----:B------:R-:W-:Y:S05]  /*0c80*/  @!P0 BRA `(.L_x_4557) ;  /* 0x00000000002c8947 */ /* 0x000fea0003800000 */
.L_x_4563:
        /* <DEDUP_REMOVED lines=11> */
.L_x_4557:
[----:B------:R-:W-:Y:S05]  /*0d40*/  BSYNC.RECONVERGENT B0 ;  /* 0x0000000000007941 */ /* 0x000fea0003800200 */
.L_x_4556:
        /* <DEDUP_REMOVED lines=21> */
.L_x_4570:
        /* <DEDUP_REMOVED lines=15> */
.L_x_4569:
        /* <DEDUP_REMOVED lines=12> */
.L_x_4571:
[----:B------:R-:W-:-:S13]  /*1050*/  ISETP.NE.OR P0, PT, R16, RZ, P0 ;  /* 0x000000ff1000720c */ /* 0x000fda0000705670 */
[----:B------:R-:W-:Y:S05]  /*1060*/  @!P0 BRA `(.L_x_4567) ;  /* 0x00000000001c8947 */ /* 0x000fea0003800000 */
.L_x_4568:
[----:B0-----:R-:W0:Y:S02]  /*1070*/  LDC.64 R6, c[0x0][0x3a0] ;  /* 0x0000e800ff067b82 */ /* 0x001e240000000a00 */
.L_x_4572:
[----:B0-----:R-:W-:Y:S01]  /*1080*/  IMAD.WIDE R8, R4, 0x2, R6 ;  /* 0x0000000204087825 */ /* 0x001fe200078e0206 */
[----:B------:R-:W-:Y:S02]  /*1090*/  IADD3 R16, PT, PT, R16, 0x1, RZ ;  /* 0x0000000110107810 */ /* 0x000fe40007ffe0ff */
[----:B------:R-:W-:Y:S02]  /*10a0*/  IADD3 R4, PT, PT, R4, R39, RZ ;  /* 0x0000002704047210 */ /* 0x000fe40007ffe0ff */
[----:B------:R1:W-:Y:S01]  /*10b0*/  STG.E.64 desc[UR8][R8.64], RZ ;  /* 0x000000ff08007986 */ /* 0x0003e2000c101b08 */
[----:B------:R-:W-:-:S13]  /*10c0*/  ISETP.NE.AND P0, PT, R16, RZ, PT ;  /* 0x000000ff1000720c */ /* 0x000fda0003f05270 */
[----:B-1----:R-:W-:Y:S05]  /*10d0*/  @P0 BRA `(.L_x_4572) ;  /* 0xfffffffc00e80947 */ /* 0x002fea000383ffff */
.L_x_4567:
        /* <DEDUP_REMOVED lines=20> */
.L_x_4574:
        /* <DEDUP_REMOVED lines=42> */
.L_x_4573:
        /* <DEDUP_REMOVED lines=20> */
.L_x_4575:
        /* <DEDUP_REMOVED lines=8> */
.L_x_4576:
        /* <DEDUP_REMOVED lines=8> */
.L_x_4577:
        /* <DEDUP_REMOVED lines=8> */
.L_x_4578:
        /* <DEDUP_REMOVED lines=8> */
.L_x_4579:
        /* <DEDUP_REMOVED lines=357> */
.L_x_4581:
        /* <DEDUP_REMOVED lines=136> */
.L_x_4582:
        /* <DEDUP_REMOVED lines=191> */
.L_x_4583:
        /* <DEDUP_REMOVED lines=138> */
.L_x_4584:
        /* <DEDUP_REMOVED lines=93> */
.L_x_4585:
        /* <DEDUP_REMOVED lines=91> */
.L_x_4586:
        /* <DEDUP_REMOVED lines=92> */
.L_x_4587:
        /* <DEDUP_REMOVED lines=93> */
.L_x_4580:
        /* <DEDUP_REMOVED lines=9> */
.L_x_4591:
        /* <DEDUP_REMOVED lines=339> */
.L_x_4589:
        /* <DEDUP_REMOVED lines=81> */
.L_x_4590:
[----:B------:R-:W-:Y:S01]  /*7d40*/  IADD3 R5, PT, PT, R5, 0x20, RZ ;  /* 0x0000002005057810 */ /* 0x000fe20007ffe0ff */
[----:B------:R-:W-:Y:S01]  /*7d50*/  UIADD3 UR4, UPT, UPT, UR4, 0x40, URZ ;  /* 0x0000004004047890 */ /* 0x000fe2000fffe0ff */
[----:B------:R-:W-:Y:S02]  /*7d60*/  IMAD.WIDE R6, R39, 0x4, R2 ;  /* 0x0000000427067825 */ /* 0x000fe400078e0202 */
[----:B------:R-:W-:-:S13]  /*7d70*/  ISETP.GE.AND P1, PT, R5, R0, PT ;  /* 0x000000000500720c */ /* 0x000fda0003f26270 */
[----:B------:R-:W-:Y:S05]  /*7d80*/  @!P1 BRA `(.L_x_4591) ;  /* 0xffffffe4005c9947 */ /* 0x000fea000383ffff */
[----:B------:R-:W-:-:S07]  /*7d90*/  IMAD.WIDE R32, R39, 0x14, R44 ;  /* 0x0000001427207825 */ /* 0x000fce00078e022c */
.L_x_4588:
[----:B------:R-:W1:Y:S01]  /*7da0*/  LDCU UR5, c[0x0][0x3d4] ;  /* 0x00007a80ff0577ac */ /* 0x000e620008000800 */
[----:B-----5:R-:W4:Y:S01]  /*7db0*/  S2R R22, SR_CTAID.Y ;  /* 0x0000000000167919 */ /* 0x020f220000002600 */
[----:B------:R-:W4:Y:S01]  /*7dc0*/  LDC R21, c[0x0][0x3a8] ;  /* 0x0000ea00ff157b82 */ /* 0x000f220000000800 */
[----:B-1----:R-:W-:-:S04]  /*7dd0*/  VIMNMX R38, PT, PT, R38, UR5, PT ;  /* 0x0000000526267c48 */ /* 0x002fc8000bfe0100 */
[----:B------:R-:W-:Y:S01]  /*7de0*/  ISETP.GT.AND P0, PT, R38, R5, PT ;  /* 0x000000052600720c */ /* 0x000fe20003f04270 */
[----:B----4-:R-:W-:-:S12]  /*7df0*/  IMAD R21, R22, -0x2, R21 ;  /* 0xfffffffe16157824 */ /* 0x010fd800078e0215 */
[----:B------:R-:W-:Y:S05]  /*7e00*/  @!P0 BRA `(.L_x_4592) ;  /* 0x0000003800ec8947 */ /* 0x000fea0003800000 */
[----:B------:R-:W-:Y:S01]  /*7e10*/  PRMT R0, R35, 0x9910, RZ ;  /* 0x0000991023007816 */ /* 0x000fe200000000ff */
[----:B------:R-:W-:-:S03]  /*7e20*/  UIADD3 UR4, UPT, UPT, UR4, 0x40, URZ ;  /* 0x0000004004047890 */ /* 0x000fc6000fffe0ff */
[----:B------:R-:W-:-:S04]  /*7e30*/  ISETP.NE.AND P0, PT, R0, RZ, PT ;  /* 0x000000ff0000720c */ /* 0x000fc80003f05270 */
[----:B------:R-:W-:-:S13]  /*7e40*/  ISETP.EQ.OR P0, PT, R21, 0x1, !P0 ;  /* 0x000000011500780c */ /* 0x000fda0004702670 */
.L_x_4601:
[----:B------:R-:W1:Y:S01]  /*7e50*/  LDC R39, c[0x0][0x3ac] ;  /* 0x0000eb00ff277b82 */ /* 0x000e620000000800 */
[----:B------:R-:W4:Y:S01]  /*7e60*/  LDG.E.128.CONSTANT R24, desc[UR8][R32.64] ;  /* 0x0000000820187981 */ /* 0x000f22000c1e9d00 */
[----:B-1----:R-:W-:-:S04]  /*7e70*/  IMAD.WIDE R16, R39, 0x4, R32 ;  /* 0x0000000427107825 */ /* 0x002fc800078e0220 */
[C---:B0-----:R-:W-:Y:S02]  /*7e80*/  IMAD.WIDE R12, R39.reuse, 0x4, R16 ;  /* 0x00000004270c7825 */ /* 0x041fe400078e0210 */
[----:B------:R-:W5:Y:S02]  /*7e90*/  LDG.E.128.CONSTANT R16, desc[UR8][R16.64] ;  /* 0x0000000810107981 */ /* 0x000f64000c1e9d00 */
[----:B------:R-:W-:Y:S02]  /*7ea0*/  IMAD.WIDE R6, R39, 0x4, R12 ;  /* 0x0000000427067825 */ /* 0x000fe400078e020c */
[----:B---3--:R-:W5:Y:S04]  /*7eb0*/  LDG.E.128.CONSTANT R12, desc[UR8][R12.64] ;  /* 0x000000080c0c7981 */ /* 0x008f68000c1e9d00 */
[----:B------:R0:W5:Y:S01]  /*7ec0*/  LDG.E.128.CONSTANT R8, desc[UR8][R6.64] ;  /* 0x0000000806087981 */ /* 0x000162000c1e9d00 */
[----:B------:R-:W-:-:S02]  /*7ed0*/  ISETP.NE.AND P1, PT, R36, RZ, PT ;  /* 0x000000ff2400720c */ /* 0x000fc40003f25270 */
[----:B------:R-:W-:Y:S02]  /*7ee0*/  MOV R20, 0x2c00 ;  /* 0x00002c0000147802 */ /* 0x000fe40000000f00 */
[C---:B----4-:R-:W-:Y:S02]  /*7ef0*/  LOP3.LUT R0, R24.reuse, 0xf000f, RZ, 0xc0, !PT ;  /* 0x000f000f18007812 */ /* 0x050fe400078ec0ff */
[----:B------:R-:W-:Y:S02]  /*7f00*/  LOP3.LUT R2, R24, 0xf000f0, RZ, 0xc0, !PT ;  /* 0x00f000f018027812 */ /* 0x000fe400078ec0ff */
[----:B------:R-:W-:Y:S02]  /*7f10*/  LOP3.LUT R4, R25, 0xf000f0, RZ, 0xc0, !PT ;  /* 0x00f000f019047812 */ /* 0x000fe400078ec0ff */
[----:B------:R-:W-:Y:S02]  /*7f20*/  SHF.R.U32.HI R32, RZ, 0x8, R26 ;  /* 0x00000008ff207819 */ /* 0x000fe4000001161a */
[----:B------:R-:W-:-:S02]  /*7f30*/  SHF.R.U32.HI R24, RZ, 0x8, R24 ;  /* 0x00000008ff187819 */ /* 0x000fc40000011618 */
[----:B--2---:R-:W-:Y:S02]  /*7f40*/  SHF.R.U32.HI R28, RZ, 0x8, R25 ;  /* 0x00000008ff1c7819 */ /* 0x004fe40000011619 */
        /* <DEDUP_REMOVED lines=137> */
.L_x_4593:
[----:B------:R-:W-:Y:S05]  /*87e0*/  @P0 BRA `(.L_x_4594) ;  /* 0x0000000400680947 */ /* 0x000fea0003800000 */
[----:B------:R-:W0:Y:S01]  /*87f0*/  LDS.64 R2, [UR4] ;  /* 0x00000004ff027984 */ /* 0x000e220008000a00 */
        /* <DEDUP_REMOVED lines=89> */
.L_x_4594:
        /* <DEDUP_REMOVED lines=144> */
.L_x_4595:
        /* <DEDUP_REMOVED lines=91> */
.L_x_4596:
        /* <DEDUP_REMOVED lines=144> */
.L_x_4597:
        /* <DEDUP_REMOVED lines=91> */
.L_x_4598:
        /* <DEDUP_REMOVED lines=141> */
.L_x_4599:
        /* <DEDUP_REMOVED lines=91> */
.L_x_4600:
[----:B------:R-:W-:Y:S01]  /*b970*/  IADD3 R5, PT, PT, R5, 0x20, RZ ;  /* 0x0000002005057810 */ /* 0x000fe20007ffe0ff */
[----:B------:R-:W-:Y:S01]  /*b980*/  UIADD3 UR4, UPT, UPT, UR4, 0x40, URZ ;  /* 0x0000004004047890 */ /* 0x000fe2000fffe0ff */
[----:B------:R-:W-:Y:S02]  /*b990*/  IMAD.WIDE R32, R39, 0x4, R6 ;  /* 0x0000000427207825 */ /* 0x000fe400078e0206 */
[----:B------:R-:W-:-:S13]  /*b9a0*/  ISETP.GE.AND P1, PT, R5, R38, PT ;  /* 0x000000260500720c */ /* 0x000fda0003f26270 */
[----:B------:R-:W-:Y:S05]  /*b9b0*/  @!P1 BRA `(.L_x_4601) ;  /* 0xffffffc400249947 */ /* 0x000fea000383ffff */
.L_x_4592:
[----:B------:R-:W1:Y:S01]  /*b9c0*/  S2R R0, SR_CTAID.X ;  /* 0x0000000000007919 */ /* 0x000e620000002500 */
[----:B------:R-:W4:Y:S01]  /*b9d0*/  LDC.64 R4, c[0x0][0x3a0] ;  /* 0x0000e800ff047b82 */ /* 0x000f220000000a00 */
[----:B0-----:R-:W-:Y:S02]  /*b9e0*/  IMAD R3, R22, R39, RZ ;  /* 0x0000002716037224 */ /* 0x001fe400078e02ff */
[----:B------:R-:W-:Y:S01]  /*b9f0*/  HMUL2 R73, R73, R36.H0_H0 ;  /* 0x2000002449497232 */ /* 0x000fe20000000000 */
[----:B------:R-:W1:Y:S02]  /*ba00*/  S2R R7, SR_TID.X ;  /* 0x0000000000077919 */ /* 0x000e640000002100 */
[----:B-1----:R-:W-:-:S04]  /*ba10*/  LEA R0, R0, R7, 0x5 ;  /* 0x0000000700007211 */ /* 0x002fc800078e28ff */
[----:B------:R-:W-:-:S04]  /*ba20*/  LEA R0, R0, R3, 0x1 ;  /* 0x0000000300007211 */ /* 0x000fc800078e08ff */
[----:B------:R-:W-:-:S05]  /*ba30*/  SHF.L.U32 R3, R0, 0x1, RZ ;  /* 0x0000000100037819 */ /* 0x000fca00000006ff */
[----:B----4-:R-:W-:-:S05]  /*ba40*/  IMAD.WIDE R4, R3, 0x2, R4 ;  /* 0x0000000203047825 */ /* 0x010fca00078e0204 */
        /* <DEDUP_REMOVED lines=9> */
.L_x_4605:
[----:B------:R-:W0:Y:S02]  /*bae0*/  LDS R2, [R0] ;  /* 0x0000000000027984 */ /* 0x000e240000000800 */
[----:B0-----:R-:W-:-:S05]  /*baf0*/  HFMA2 R3, R2, 1, 1, R73 ;  /* 0x3c003c0002037831 */ /* 0x001fca0000000049 */
[----:B------:R-:W0:Y:S02]  /*bb00*/  ATOMS.CAST.SPIN P1, [R0], R2, R3 ;  /* 0x000000020000758d */ /* 0x000e240001820003 */
[----:B0-----:R-:W-:Y:S05]  /*bb10*/  @!P1 BRA `(.L_x_4605) ;  /* 0xfffffffc00f09947 */ /* 0x001fea000383ffff */
[----:B------:R-:W-:Y:S05]  /*bb20*/  BRA `(.L_x_4603) ;  /* 0x00000000000c7947 */ /* 0x000fea0003800000 */
.L_x_4604:
[----:B------:R-:W4:Y:S02]  /*bb30*/  LD.E R0, desc[UR8][R4.64] ;  /* 0x0000000804007980 */ /* 0x000f24000c101900 */
[----:B----4-:R-:W-:-:S05]  /*bb40*/  IADD3 R3, PT, PT, R73, R0, RZ ;  /* 0x0000000049037210 */ /* 0x010fca0007ffe0ff */
[----:B------:R0:W-:Y:S02]  /*bb50*/  ST.E desc[UR8][R4.64], R3 ;  /* 0x0000000304007985 */ /* 0x0001e4000c101908 */
.L_x_4603:
[----:B------:R-:W-:Y:S05]  /*bb60*/  BSYNC.RECONVERGENT B0 ;  /* 0x0000000000007941 */ /* 0x000fea0003800200 */
.L_x_4602:
[----:B------:R1:W-:Y:S01]  /*bb70*/  ATOM.E.ADD.F16x2.RN.STRONG.GPU P1, RZ, desc[UR8][R4.64+0x4], R7 ;  /* 0x8000040704ff79a2 */ /* 0x0003e2000c12e108 */
[----:B------:R-:W-:Y:S04]  /*bb80*/  BSSY.RECONVERGENT B0, `(.L_x_4606) ;  /* 0x000000e000007945 */ /* 0x000fe80003800200 */
[----:B-1----:R-:W-:Y:S05]  /*bb90*/  @P1 BRA `(.L_x_4607) ;  /* 0x0000000000301947 */ /* 0x002fea0003800000 */
[----:B------:R-:W1:Y:S02]  /*bba0*/  QSPC.E.S P1, RZ, [R4+0x4] ;  /* 0x0000040004ff73aa */ /* 0x000e640000020500 */
[----:B-1----:R-:W-:Y:S05]  /*bbb0*/  @!P1 BRA `(.L_x_4608) ;  /* 0x00000000001c9947 */ /* 0x002fea0003800000 */
[----:B------:R-:W-:-:S04]  /*bbc0*/  MOV R2, R4 ;  /* 0x0000000400027202 */ /* 0x000fc80000000f00 */
[----:B------:R-:W-:-:S07]  /*bbd0*/  MOV R0, R2 ;  /* 0x0000000200007202 */ /* 0x000fce0000000f00 */
.L_x_4609:
[----:B------:R-:W0:Y:S02]  /*bbe0*/  LDS R2, [R0+0x4] ;  /* 0x0000040000027984 */ /* 0x000e240000000800 */
[----:B0-----:R-:W-:-:S05]  /*bbf0*/  HADD2 R3, R2, R7 ;  /* 0x0000000702037230 */ /* 0x001fca0000000000 */
[----:B------:R-:W0:Y:S02]  /*bc00*/  ATOMS.CAST.SPIN P1, [R0+0x4], R2, R3 ;  /* 0x000004020000758d */ /* 0x000e240001820003 */
[----:B0-----:R-:W-:Y:S05]  /*bc10*/  @!P1 BRA `(.L_x_4609) ;  /* 0xfffffffc00f09947 */ /* 0x001fea000383ffff */
[----:B------:R-:W-:Y:S05]  /*bc20*/  BRA `(.L_x_4607) ;  /* 0x00000000000c7947 */ /* 0x000fea0003800000 */
.L_x_4608:
[----:B------:R-:W0:Y:S02]  /*bc30*/  LD.E R0, desc[UR8][R4.64+0x4] ;  /* 0x0000040804007980 */ /* 0x000e24000c101900 */
[----:B0-----:R-:W-:-:S05]  /*bc40*/  IADD3 R3, PT, PT, R7, R0, RZ ;  /* 0x0000000007037210 */ /* 0x001fca0007ffe0ff */
[----:B------:R1:W-:Y:S02]  /*bc50*/  ST.E desc[UR8][R4.64+0x4], R3 ;  /* 0x0000040304007985 */ /* 0x0003e4000c101908 */
.L_x_4607:
[----:B------:R-:W-:Y:S05]  /*bc60*/  BSYNC.RECONVERGENT B0 ;  /* 0x0000000000007941 */ /* 0x000fea0003800200 */
.L_x_4606:
        /* <DEDUP_REMOVED lines=11> */
.L_x_4613:
[----:B------:R-:W0:Y:S02]  /*bd20*/  LDS R2, [R0] ;  /* 0x0000000000027984 */ /* 0x000e240000000800 */
[----:B0-----:R-:W-:-:S05]  /*bd30*/  HFMA2 R3, R2, 1, 1, R117 ;  /* 0x3c003c0002037831 */ /* 0x001fca0000000075 */
[----:B------:R-:W0:Y:S02]  /*bd40*/  ATOMS.CAST.SPIN P0, [R0], R2, R3 ;  /* 0x000000020000758d */ /* 0x000e240001800003 */
[----:B0-----:R-:W-:Y:S05]  /*bd50*/  @!P0 BRA `(.L_x_4613) ;  /* 0xfffffffc00f08947 */ /* 0x001fea000383ffff */
[----:B------:R-:W-:Y:S05]  /*bd60*/  BRA `(.L_x_4611) ;  /* 0x00000000000c7947 */ /* 0x000fea0003800000 */
.L_x_4612:
[----:B------:R-:W4:Y:S02]  /*bd70*/  LD.E R0, desc[UR8][R4.64] ;  /* 0x0000000804007980 */ /* 0x000f24000c101900 */
[----:B----4-:R-:W-:-:S05]  /*bd80*/  IADD3 R3, PT, PT, R117, R0, RZ ;  /* 0x0000000075037210 */ /* 0x010fca0007ffe0ff */
[----:B------:R0:W-:Y:S02]  /*bd90*/  ST.E desc[UR8][R4.64], R3 ;  /* 0x0000000304007985 */ /* 0x0001e4000c101908 */
.L_x_4611:
[----:B------:R-:W-:Y:S05]  /*bda0*/  BSYNC.RECONVERGENT B0 ;  /* 0x0000000000007941 */ /* 0x000fea0003800200 */
.L_x_4610:
[----:B------:R1:W-:Y:S02]  /*bdb0*/  ATOM.E.ADD.F16x2.RN.STRONG.GPU P0, RZ, desc[UR8][R4.64+0x4], R35 ;  /* 0x8000042304ff79a2 */ /* 0x0003e4000c10e108 */
[----:B-1----:R-:W-:Y:S05]  /*bdc0*/  @P0 EXIT ;  /* 0x000000000000094d */ /* 0x002fea0003800000 */
[----:B------:R-:W1:Y:S02]  /*bdd0*/  QSPC.E.S P0, RZ, [R4+0x4] ;  /* 0x0000040004ff73aa */ /* 0x000e640000000500 */
[----:B-1----:R-:W-:Y:S05]  /*bde0*/  @!P0 BRA `(.L_x_4614) ;  /* 0x00000000001c8947 */ /* 0x002fea0003800000 */
[----:B------:R-:W-:-:S04]  /*bdf0*/  MOV R2, R4 ;  /* 0x0000000400027202 */ /* 0x000fc80000000f00 */
[----:B------:R-:W-:-:S07]  /*be00*/  MOV R0, R2 ;  /* 0x0000000200007202 */ /* 0x000fce0000000f00 */
.L_x_4615:
[----:B------:R-:W0:Y:S02]  /*be10*/  LDS R2, [R0+0x4] ;  /* 0x0000040000027984 */ /* 0x000e240000000800 */
[----:B0-----:R-:W-:-:S05]  /*be20*/  HADD2 R3, R2, R35 ;  /* 0x0000002302037230 */ /* 0x001fca0000000000 */
[----:B------:R-:W0:Y:S02]  /*be30*/  ATOMS.CAST.SPIN P0, [R0+0x4], R2, R3 ;  /* 0x000004020000758d */ /* 0x000e240001800003 */
[----:B0-----:R-:W-:Y:S05]  /*be40*/  @!P0 BRA `(.L_x_4615) ;  /* 0xfffffffc00f08947 */ /* 0x001fea000383ffff */
[----:B------:R-:W-:Y:S05]  /*be50*/  EXIT ;  /* 0x000000000000794d */ /* 0x000fea0003800000 */
.L_x_4614:
[----:B------:R-:W0:Y:S02]  /*be60*/  LD.E R0, desc[UR8][R4.64+0x4] ;  /* 0x0000040804007980 */ /* 0x000e24000c101900 */
[----:B0-----:R-:W-:-:S05]  /*be70*/  IADD3 R3, PT, PT, R35, R0, RZ ;  /* 0x0000000023037210 */ /* 0x001fca0007ffe0ff */
[----:B------:R-:W-:Y:S01]  /*be80*/  ST.E desc[UR8][R4.64+0x4], R3 ;  /* 0x0000040304007985 */ /* 0x000fe2000c101908 */
[----:B------:R-:W-:Y:S05]  /*be90*/  EXIT ;  /* 0x000000000000794d */ /* 0x000fea0003800000 */
.L_x_4616:
        /* <DEDUP_REMOVED lines=14> */
.L_x_5347:


//--------------------- .text._Z23gemm_half_q_half_kernelILi2ELi140ELb1ELb1ELi32EEvPK6__halfPKjS4_S2_PS0_iiiiPKtS7_iiiiiibS2_i --------------------------
	.section	.text._Z23gemm_half_q_half_kernelILi2ELi140ELb1ELb1ELi32EEvPK6__halfPKjS4_S2_PS0_iiiiPKtS7_iiiiiibS2_i,"ax",@progbits
	.align	128
        .global         _Z23gemm_half_q_half_kernelILi2ELi140ELb1ELb1ELi32EEvPK6__halfPKjS4_S2_PS0_iiiiPKtS7_iiiiiibS2_i
        .type           _Z23gemm_half_q_half_kernelILi2ELi140ELb1ELb1ELi32EEvPK6__halfPKjS4_S2_PS0_iiiiPKtS7_iiiiiibS2_i,@function
        .size           _Z23gemm_half_q_half_kernelILi2ELi140ELb1ELb1ELi32EEvPK6__halfPKjS4_S2_PS0_iiiiPKtS7_iiiiiibS2_i,(.L_x_5348 - _Z23gemm_half_q_half_kernelILi2ELi140ELb1ELb1ELi32EEvPK6__halfPKjS4_S2_PS0_iiiiPKtS7_iiiiiibS2_i)
        .other          _Z23gemm_half_q_half_kernelILi2ELi140ELb1ELb1ELi32EEvPK6__halfPKjS4_S2_PS0_iiiiPKtS7_iiiiiibS2_i,@"STO_CUDA_ENTRY STV_DEFAULT"
_Z23gemm_half_q_half_kernelILi2ELi140ELb1ELb1ELi32EEvPK6__halfPKjS4_S2_PS0_iiiiPKtS7_iiiiiibS2_i:
.text._Z23gemm_half_q_half_kernelILi2ELi140ELb1ELb1ELi32EEvPK6__halfPKjS4_S2_PS0_iiiiPKtS7_iiiiiibS2_i:
        /* <DEDUP_REMOVED lines=64> */
.L_x_4622:
        /* <DEDUP_REMOVED lines=32> */
.L_x_4621:
        /* <DEDUP_REMOVED lines=20> */
.L_x_4623:
[----:B------:R-:W-:-:S13]  /*0740*/  ISETP.EQ.AND P1, PT, R16, RZ, PT ;  /* 0x000000ff1000720c */ /* 0x000fda0003f22270 */
[----:B------:R-:W-:Y:S05]  /*0750*/  @!P0 BRA P1, `(.L_x_4618) ;  /* 0x0000000400788947 */ /* 0x000fea0000800000 */
.L_x_4620:
        /* <DEDUP_REMOVED lines=12> */
.L_x_4619:
        /* <DEDUP_REMOVED lines=16> */
.L_x_4626:
        /* <DEDUP_REMOVED lines=32> */
.L_x_4625:
        /* <DEDUP_REMOVED lines=21> */
.L_x_4627:
[----:B------:R-:W-:-:S13]  /*0c70*/  ISETP.NE.OR P0, PT, R16, RZ, P0 ;  /* 0x000000ff1000720c */ /* 0x000fda0000705670 */
[----:B------:R-:W-:Y:S05]  /*0c80*/  @!P0 BRA `(.L_x_4618) ;  /* 0x00000000002c8947 */ /* 0x000fea0003800000 */
.L_x_4624:
        /* <DEDUP_REMOVED lines=11> */
.L_x_4618:
[----:B------:R-:W-:Y:S05]  /*0d40*/  BSYNC.RECONVERGENT B0 ;  /* 0x0000000000007941 */ /* 0x000fea0003800200 */
.L_x_4617:
        /* <DEDUP_REMOVED lines=21> */
.L_x_4631:
        /* <DEDUP_REMOVED lines=15> */
.L_x_4630:
        /* <DEDUP_REMOVED lines=12> */
.L_x_4632:
[----:B------:R-:W-:-:S13]  /*1050*/  ISETP.NE.OR P0, PT, R16, RZ, P0 ;  /* 0x000000ff1000720c */ /* 0x000fda0000705670 */
[----:B------:R-:W-:Y:S05]  /*1060*/  @!P0 BRA `(.L_x_4628) ;  /* 0x00000000001c8947 */ /* 0x000fea0003800000 */
.L_x_4629:
[----:B0-----:R-:W0:Y:S02]  /*1070*/  LDC.64 R6, c[0x0][0x3a0] ;  /* 0x0000e800ff067b82 */ /* 0x001e240000000a00 */
.L_x_4633:
[----:B0-----:R-:W-:Y:S01]  /*1080*/  IMAD.WIDE R8, R4, 0x2, R6 ;  /* 0x0000000204087825 */ /* 0x001fe200078e0206 */
[----:B------:R-:W-:Y:S02]  /*1090*/  IADD3 R16, PT, PT, R16, 0x1, RZ ;  /* 0x0000000110107810 */ /* 0x000fe40007ffe0ff */
[----:B------:R-:W-:Y:S02]  /*10a0*/  IADD3 R4, PT, PT, R4, R39, RZ ;  /* 0x0000002704047210 */ /* 0x000fe40007ffe0ff */
[----:B------:R1:W-:Y:S01]  /*10b0*/  STG.E.64 desc[UR8][R8.64], RZ ;  /* 0x000000ff08007986 */ /* 0x0003e2000c101b08 */
[----:B------:R-:W-:-:S13]  /*10c0*/  ISETP.NE.AND P0, PT, R16, RZ, PT ;  /* 0x000000ff1000720c */ /* 0x000fda0003f05270 */
[----:B-1----:R-:W-:Y:S05]  /*10d0*/  @P0 BRA `(.L_x_4633) ;  /* 0xfffffffc00e80947 */ /* 0x002fea000383ffff */
.L_x_4628:
        /* <DEDUP_REMOVED lines=20> */
.L_x_4635:
        /* <DEDUP_REMOVED lines=42> */
.L_x_4634:
        /* <DEDUP_REMOVED lines=20> */
.L_x_4636:
        /* <DEDUP_REMOVED lines=8> */
.L_x_4637:
        /* <DEDUP_REMOVED lines=8> */
.L_x_4638:
        /* <DEDUP_REMOVED lines=8> */
.L_x_4639:
        /* <DEDUP_REMOVED lines=8> */
.L_x_4640:
        /* <DEDUP_REMOVED lines=357> */
.L_x_4642:
        /* <DEDUP_REMOVED lines=136> */
.L_x_4643:
        /* <DEDUP_REMOVED lines=191> */
.L_x_4644:
        /* <DEDUP_REMOVED lines=138> */
.L_x_4645:
        /* <DEDUP_REMOVED lines=93> */
.L_x_4646:
        /* <DEDUP_REMOVED lines=91> */
.L_x_4647:
        /* <DEDUP_REMOVED lines=92> */
.L_x_4648:
        /* <DEDUP_REMOVED lines=93> */
.L_x_4641:
[----:B-1----:R-:W-:-:S04]  /*6270*/  VIMNMX R0, PT, PT, R38, UR12, PT ;  /* 0x0000000c26007c48 */ /* 0x002fc8000bfe0100 */
[----:B------:R-:W-:-:S13]  /*6280*/  ISETP.GT.AND P0, PT, R0, R5, PT ;  /* 0x000000050000720c */ /* 0x000fda0003f04270 */
[----:B------:R-:W-:Y:S05]  /*6290*/  @!P0 BRA `(.L_x_4649) ;  /* 0x0000003800f88947 */ /* 0x000fea0003800000 */
[----:B------:R-:W-:Y:S02]  /*62a0*/  PRMT R0, R35, 0x9910, RZ ;  /* 0x0000991023007816 */ /* 0x000fe400000000ff */
[----:B------:R-:W-:Y:S02]  /*62b0*/  VIMNMX.U32 R24, PT, PT, R38, UR12, PT ;  /* 0x0000000c26187c48 */ /* 0x000fe4000bfe0000 */
[----:B------:R-:W-:-:S04]  /*62c0*/  ISETP.NE.AND P0, PT, R0, RZ, PT ;  /* 0x000000ff0000720c */ /* 0x000fc80003f05270 */
[----:B------:R-:W-:-:S13]  /*62d0*/  ISETP.EQ.OR P0, PT, R34, 0x1, !P0 ;  /* 0x000000012200780c */ /* 0x000fda0004702670 */
.L_x_4658:
        /* <DEDUP_REMOVED lines=153> */
.L_x_4650:
        /* <DEDUP_REMOVED lines=19> */
[-C--:B------:R-:W-:Y:S01]  /*6da0*/  FFMA.FTZ R25, R28, R52.reuse, R25 ;  /* 0x000000341c197223 */ /* 0x080fe20000010019 */
[----:B------:R-:W-:Y:S01]  /*6db0*/  FFMA.FTZ R51, R4, R51, RZ ;  /* 0x0000003304337223 */ /* 0x000fe200000100ff */
        /* <DEDUP_REMOVED lines=8> */
[----:B------:R-:W-:Y:S02]  /*6e40*/  HADD2.F32 R29, -RZ, R29.H1_H1 ;  /* 0x3000001dff1d7230 */ /* 0x000fe40000004100 */
[-C--:B------:R-:W-:Y:S01]  /*6e50*/  FFMA.FTZ R2, R2, R54.reuse, R55 ;  /* 0x0000003602027223 */ /* 0x080fe20000010037 */
[-C--:B------:R-:W-:Y:S01]  /*6e60*/  FFMA.FTZ R28, R28, R54.reuse, R3 ;  /* 0x000000361c1c7223 */ /* 0x080fe20000010003 */
        /* <DEDUP_REMOVED lines=59> */
.L_x_4651:
        /* <DEDUP_REMOVED lines=20> */
[----:B------:R-:W-:Y:S01]  /*7360*/  HADD2 R27, R27, -1032, -1032 ;  /* 0xe408e4081b1b7430 */ /* 0x000fe20000000000 */
        /* <DEDUP_REMOVED lines=123> */
.L_x_4652:
        /* <DEDUP_REMOVED lines=67> */
[----:B------:R-:W-:Y:S02]  /*7f50*/  HADD2.F32 R0, -RZ, R37.H1_H1 ;  /* 0x30000025ff007230 */ /* 0x000fe40000004100 */
[----:B------:R-:W-:Y:S02]  /*7f60*/  HADD2.F32 R32, -RZ, R32.H1_H1 ;  /* 0x30000020ff207230 */ /* 0x000fe40000004100 */
[----:B------:R-:W-:Y:S01]  /*7f70*/  FFMA.FTZ R23, R26, R4, R23 ;  /* 0x000000041a177223 */ /* 0x000fe20000010017 */
[----:B------:R-:W-:Y:S01]  /*7f80*/  FFMA.FTZ R3, R28, R2, R3 ;  /* 0x000000021c037223 */ /* 0x000fe20000010003 */
[----:B------:R-:W-:Y:S01]  /*7f90*/  FFMA.FTZ R19, R0, R4, R19 ;  /* 0x0000000400137223 */ /* 0x000fe20000010013 */
[----:B------:R-:W-:-:S02]  /*7fa0*/  HADD2.F32 R26, -RZ, R47.H1_H1 ;  /* 0x3000002fff1a7230 */ /* 0x000fc40000004100 */
[-C--:B------:R-:W-:Y:S01]  /*7fb0*/  FFMA.FTZ R17, R32, R4.reuse, R17 ;  /* 0x0000000420117223 */ /* 0x080fe20000010011 */
        /* <DEDUP_REMOVED lines=17> */
.L_x_4653:
        /* <DEDUP_REMOVED lines=144> */
.L_x_4654:
        /* <DEDUP_REMOVED lines=38> */
[--C-:B-1----:R-:W-:Y:S02]  /*8c30*/  HADD2.F32 R2, -RZ, R13.reuse.H0_H0 ;  /* 0x2000000dff027230 */ /* 0x102fe40000004100 */
[----:B------:R-:W-:Y:S02]  /*8c40*/  HADD2.F32 R4, -RZ, R13.H1_H1 ;  /* 0x3000000dff047230 */ /* 0x000fe40000004100 */
[----:B------:R-:W-:-:S02]  /*8c50*/  HADD2.F32 R3, -RZ, R12.H0_H0 ;  /* 0x2000000cff037230 */ /* 0x000fc40000004100 */
[----:B------:R-:W-:Y:S02]  /*8c60*/  HADD2.F32 R13, -RZ, R28.H0_H0 ;  /* 0x2000001cff0d7230 */ /* 0x000fe40000004100 */
[----:B------:R-:W-:Y:S02]  /*8c70*/  HADD2.F32 R27, -RZ, R27.H1_H1 ;  /* 0x3000001bff1b7230 */ /* 0x000fe40000004100 */
[-C--:B------:R-:W-:Y:S01]  /*8c80*/  FFMA.FTZ R17, R17, R3.reuse, R16 ;  /* 0x0000000311117223 */ /* 0x080fe20000010010 */
[----:B------:R-:W-:Y:S02]  /*8c90*/  HADD2.F32 R12, -RZ, R12.H1_H1 ;  /* 0x3000000cff0c7230 */ /* 0x000fe40000004100 */
[----:B------:R-:W-:Y:S01]  /*8ca0*/  FFMA.FTZ R13, R13, R3, R0 ;  /* 0x000000030d0d7223 */ /* 0x000fe20000010000 */
[----:B------:R-:W-:Y:S02]  /*8cb0*/  HADD2.F32 R19, -RZ, R32.H0_H0 ;  /* 0x20000020ff137230 */ /* 0x000fe40000004100 */
[----:B------:R-:W-:Y:S01]  /*8cc0*/  FFMA.FTZ R48, R27, R47, R48 ;  /* 0x0000002f1b307223 */ /* 0x000fe20000010030 */
[----:B------:R-:W-:-:S02]  /*8cd0*/  HADD2.F32 R28, -RZ, R28.H1_H1 ;  /* 0x3000001cff1c7230 */ /* 0x000fc40000004100 */
        /* <DEDUP_REMOVED lines=42> */
.L_x_4655:
        /* <DEDUP_REMOVED lines=141> */
.L_x_4656:
        /* <DEDUP_REMOVED lines=93> */
.L_x_4657:
[----:B------:R-:W-:Y:S01]  /*9e20*/  IADD3 R5, PT, PT, R5, 0x20, RZ ;  /* 0x0000002005057810 */ /* 0x000fe20007ffe0ff */
[----:B------:R-:W-:Y:S01]  /*9e30*/  UIADD3 UR4, UPT, UPT, UR4, 0x40, URZ ;  /* 0x0000004004047890 */ /* 0x000fe2000fffe0ff */
[----:B------:R-:W-:Y:S02]  /*9e40*/  IMAD.WIDE R20, R39, 0x4, R6 ;  /* 0x0000000427147825 */ /* 0x000fe400078e0206 */
[----:B------:R-:W-:-:S13]  /*9e50*/  ISETP.GE.AND P1, PT, R5, R24, PT ;  /* 0x000000180500720c */ /* 0x000fda0003f26270 */
[----:B------:R-:W-:Y:S05]  /*9e60*/  @!P1 BRA `(.L_x_4658) ;  /* 0xffffffc4001c9947 */ /* 0x000fea000383ffff */
[----:B------:R-:W-:-:S07]  /*9e70*/  IMAD.WIDE R20, R39, 0x10, R8 ;  /* 0x0000001027147825 */ /* 0x000fce00078e0208 */
.L_x_4649:
[----:B------:R-:W1:Y:S02]  /*9e80*/  LDCU UR5, c[0x0][0x3d8] ;  /* 0x00007b00ff0577ac */ /* 0x000e640008000800 */
[----:B-1----:R-:W-:-:S04]  /*9e90*/  VIMNMX R38, PT, PT, R38, UR5, PT ;  /* 0x0000000526267c48 */ /* 0x002fc8000bfe0100 */
[----:B------:R-:W-:-:S13]  /*9ea0*/  ISETP.GT.AND P0, PT, R38, R5, PT ;  /* 0x000000052600720c */ /* 0x000fda0003f04270 */
[----:B------:R-:W-:Y:S05]  /*9eb0*/  @!P0 BRA `(.L_x_4659) ;  /* 0x0000001800408947 */ /* 0x000fea0003800000 */
[----:B------:R-:W-:Y:S01]  /*9ec0*/  PRMT R0, R35, 0x9910, RZ ;  /* 0x0000991023007816 */ /* 0x000fe200000000ff */
[----:B------:R-:W-:-:S03]  /*9ed0*/  UIADD3 UR4, UPT, UPT, UR4, 0x40, URZ ;  /* 0x0000004004047890 */ /* 0x000fc6000fffe0ff */
[----:B------:R-:W-:-:S04]  /*9ee0*/  ISETP.NE.AND P0, PT, R0, RZ, PT ;  /* 0x000000ff0000720c */ /* 0x000fc80003f05270 */
[----:B------:R-:W-:-:S13]  /*9ef0*/  ISETP.EQ.OR P0, PT, R34, 0x1, !P0 ;  /* 0x000000012200780c */ /* 0x000fda0004702670 */
.L_x_4662:
[----:B------:R-:W0:Y:S01]  /*9f00*/  LDC R39, c[0x0][0x3ac] ;  /* 0x0000eb00ff277b82 */ /* 0x000e220000000800 */
[----:B------:R-:W4:Y:S01]  /*9f10*/  LDG.E.128.CONSTANT R16, desc[UR8][R20.64] ;  /* 0x0000000814107981 */ /* 0x000f22000c1e9d00 */
[----:B0-----:R-:W-:-:S05]  /*9f20*/  IMAD.WIDE R6, R39, 0x4, R20 ;  /* 0x0000000427067825 */ /* 0x001fca00078e0214 */
[----:B---3--:R0:W3:Y:S01]  /*9f30*/  LDG.E.128.CONSTANT R12, desc[UR8][R6.64] ;  /* 0x00000008060c7981 */ /* 0x0080e2000c1e9d00 */
[----:B------:R-:W-:-:S05]  /*9f40*/  IMAD.WIDE R2, R39, 0x4, R6 ;  /* 0x0000000427027825 */ /* 0x000fca00078e0206 */
[----:B------:R-:W3:Y:S01]  /*9f50*/  LDG.E.128.CONSTANT R8, desc[UR8][R2.64] ;  /* 0x0000000802087981 */ /* 0x000ee2000c1e9d00 */
[----:B------:R-:W-:Y:S01]  /*9f60*/  MOV R37, 0x3000 ;  /* 0x0000300000257802 */ /* 0x000fe20000000f00 */
[----:B------:R-:W-:Y:S01]  /*9f70*/  HFMA2 R0, -RZ, RZ, 0, 0.015625 ;  /* 0x00002400ff007431 */ /* 0x000fe200000001ff */
[----:B------:R-:W-:Y:S02]  /*9f80*/  ISETP.NE.AND P1, PT, R36, RZ, PT ;  /* 0x000000ff2400720c */ /* 0x000fe40003f25270 */
[----:B----4-:R-:W-:Y:S02]  /*9f90*/  SHF.R.U32.HI R20, RZ, 0xf, R16 ;  /* 0x0000000fff147819 */ /* 0x010fe40000011610 */
[----:B------:R-:W-:Y:S02]  /*9fa0*/  SHF.R.U32.HI R23, RZ, 0xf, R18 ;  /* 0x0000000fff177819 */ /* 0x000fe40000011612 */
[----:B------:R-:W-:Y:S02]  /*9fb0*/  SHF.R.U32.HI R21, RZ, 0xf, R17 ;  /* 0x0000000fff157819 */ /* 0x000fe40000011611 */
[----:B--2---:R-:W-:-:S02]  /*9fc0*/  SHF.R.U32.HI R28, RZ, 0xf, R19 ;  /* 0x0000000fff1c7819 */ /* 0x004fc40000011613 */
        /* <DEDUP_REMOVED lines=10> */
[C---:B---3--:R-:W-:Y:S02]  /*a070*/  LOP3.LUT R68, R14.reuse, 0x70007, RZ, 0xc0, !PT ;  /* 0x000700070e447812 */ /* 0x048fe400078ec0ff */
        /* <DEDUP_REMOVED lines=12> */
[----:B-----5:R-:W-:-:S02]  /*a140*/  LOP3.LUT R22, R13, 0x380038, RZ, 0xc0, !PT ;  /* 0x003800380d167812 */ /* 0x020fc400078ec0ff */
        /* <DEDUP_REMOVED lines=10> */
[C---:B------:R-:W-:Y:S02]  /*a1f0*/  LOP3.LUT R17, R9.reuse, 0x70007, RZ, 0xc0, !PT ;  /* 0x0007000709117812 */ /* 0x040fe400078ec0ff */
        /* <DEDUP_REMOVED lines=264> */
.L_x_4660:
        /* <DEDUP_REMOVED lines=79> */
.L_x_4661:
[----:B------:R-:W-:Y:S01]  /*b770*/  IADD3 R5, PT, PT, R5, 0x20, RZ ;  /* 0x0000002005057810 */ /* 0x000fe20007ffe0ff */
[----:B------:R-:W-:Y:S01]  /*b780*/  UIADD3 UR4, UPT, UPT, UR4, 0x40, URZ ;  /* 0x0000004004047890 */ /* 0x000fe2000fffe0ff */
[----:B------:R-:W-:Y:S02]  /*b790*/  IMAD.WIDE R20, R39, 0x4, R2 ;  /* 0x0000000427147825 */ /* 0x000fe400078e0202 */
[----:B------:R-:W-:-:S13]  /*b7a0*/  ISETP.GE.AND P1, PT, R5, R38, PT ;  /* 0x000000260500720c */ /* 0x000fda0003f26270 */
[----:B------:R-:W-:Y:S05]  /*b7b0*/  @!P1 BRA `(.L_x_4662) ;  /* 0xffffffe400d09947 */ /* 0x000fea000383ffff */
.L_x_4659:
[----:B------:R-:W1:Y:S01]  /*b7c0*/  S2R R0, SR_CTAID.X ;  /* 0x0000000000007919 */ /* 0x000e620000002500 */
[----:B------:R-:W4:Y:S01]  /*b7d0*/  S2UR UR4, SR_CTAID.Y ;  /* 0x00000000000479c3 */ /* 0x000f220000002600 */
[----:B------:R-:W-:Y:S01]  /*b7e0*/  HMUL2 R73, R73, R36.H0_H0 ;  /* 0x2000002449497232 */ /* 0x000fe20000000000 */
[----:B0-----:R-:W1:Y:S06]  /*b7f0*/  S2R R3, SR_TID.X ;  /* 0x0000000000037919 */ /* 0x001e6c0000002100 */
[----:B------:R-:W0:Y:S01]  /*b800*/  LDC.64 R4, c[0x0][0x3a0] ;  /* 0x0000e800ff047b82 */ /* 0x000e220000000a00 */
[----:B----4-:R-:W-:Y:S01]  /*b810*/  USHF.L.U32 UR4, UR4, 0x1, URZ ;  /* 0x0000000104047899 */ /* 0x010fe200080006ff */
        /* <DEDUP_REMOVED lines=15> */
.L_x_4666:
[----:B------:R-:W0:Y:S02]  /*b910*/  LDS R2, [R0] ;  /* 0x0000000000027984 */ /* 0x000e240000000800 */
[----:B0-----:R-:W-:-:S05]  /*b920*/  HADD2 R3, R2, R73 ;  /* 0x0000004902037230 */ /* 0x001fca0000000000 */
[----:B------:R-:W0:Y:S02]  /*b930*/  ATOMS.CAST.SPIN P1, [R0], R2, R3 ;  /* 0x000000020000758d */ /* 0x000e240001820003 */
[----:B0-----:R-:W-:Y:S05]  /*b940*/  @!P1 BRA `(.L_x_4666) ;  /* 0xfffffffc00f09947 */ /* 0x001fea000383ffff */
[----:B------:R-:W-:Y:S05]  /*b950*/  BRA `(.L_x_4664) ;  /* 0x00000000000c7947 */ /* 0x000fea0003800000 */
.L_x_4665:
[----:B------:R-:W4:Y:S02]  /*b960*/  LD.E R0, desc[UR8][R4.64] ;  /* 0x0000000804007980 */ /* 0x000f24000c101900 */
[----:B----4-:R-:W-:-:S05]  /*b970*/  IADD3 R3, PT, PT, R73, R0, RZ ;  /* 0x0000000049037210 */ /* 0x010fca0007ffe0ff */
[----:B------:R0:W-:Y:S02]  /*b980*/  ST.E desc[UR8][R4.64], R3 ;  /* 0x0000000304007985 */ /* 0x0001e4000c101908 */
.L_x_4664:
[----:B------:R-:W-:Y:S05]  /*b990*/  BSYNC.RECONVERGENT B0 ;  /* 0x0000000000007941 */ /* 0x000fea0003800200 */
.L_x_4663:
[----:B------:R1:W-:Y:S01]  /*b9a0*/  ATOM.E.ADD.F16x2.RN.STRONG.GPU P1, RZ, desc[UR8][R4.64+0x4], R7 ;  /* 0x8000040704ff79a2 */ /* 0x0003e2000c12e108 */
[----:B------:R-:W-:Y:S04]  /*b9b0*/  BSSY.RECONVERGENT B0, `(.L_x_4667) ;  /* 0x000000e000007945 */ /* 0x000fe80003800200 */
[----:B-1----:R-:W-:Y:S05]  /*b9c0*/  @P1 BRA `(.L_x_4668) ;  /* 0x0000000000301947 */ /* 0x002fea0003800000 */
[----:B------:R-:W1:Y:S02]  /*b9d0*/  QSPC.E.S P1, RZ, [R4+0x4] ;  /* 0x0000040004ff73aa */ /* 0x000e640000020500 */
[----:B-1----:R-:W-:Y:S05]  /*b9e0*/  @!P1 BRA `(.L_x_4669) ;  /* 0x00000000001c9947 */ /* 0x002fea0003800000 */
[----:B------:R-:W-:-:S04]  /*b9f0*/  MOV R2, R4 ;  /* 0x0000000400027202 */ /* 0x000fc80000000f00 */
[----:B------:R-:W-:-:S07]  /*ba00*/  MOV R0, R2 ;  /* 0x0000000200007202 */ /* 0x000fce0000000f00 */
.L_x_4670:
[----:B------:R-:W0:Y:S02]  /*ba10*/  LDS R2, [R0+0x4] ;  /* 0x0000040000027984 */ /* 0x000e240000000800 */
[----:B0-----:R-:W-:-:S05]  /*ba20*/  HFMA2 R3, R2, 1, 1, R7 ;  /* 0x3c003c0002037831 */ /* 0x001fca0000000007 */
[----:B------:R-:W0:Y:S02]  /*ba30*/  ATOMS.CAST.SPIN P1, [R0+0x4], R2, R3 ;  /* 0x000004020000758d */ /* 0x000e240001820003 */
[----:B0-----:R-:W-:Y:S05]  /*ba40*/  @!P1 BRA `(.L_x_4670) ;  /* 0xfffffffc00f09947 */ /* 0x001fea000383ffff */
[----:B------:R-:W-:Y:S05]  /*ba50*/  BRA `(.L_x_4668) ;  /* 0x00000000000c7947 */ /* 0x000fea0003800000 */
.L_x_4669:
[----:B------:R-:W0:Y:S02]  /*ba60*/  LD.E R0, desc[UR8][R4.64+0x4] ;  /* 0x0000040804007980 */ /* 0x000e24000c101900 */
[----:B0-----:R-:W-:-:S05]  /*ba70*/  IADD3 R3, PT, PT, R7, R0, RZ ;  /* 0x0000000007037210 */ /* 0x001fca0007ffe0ff */
[----:B------:R1:W-:Y:S02]  /*ba80*/  ST.E desc[UR8][R4.64+0x4], R3 ;  /* 0x0000040304007985 */ /* 0x0003e4000c101908 */
.L_x_4668:
[----:B------:R-:W-:Y:S05]  /*ba90*/  BSYNC.RECONVERGENT B0 ;  /* 0x0000000000007941 */ /* 0x000fea0003800200 */
.L_x_4667:
        /* <DEDUP_REMOVED lines=11> */
.L_x_4674:
[----:B------:R-:W0:Y:S02]  /*bb50*/  LDS R2, [R0] ;  /* 0x0000000000027984 */ /* 0x000e240000000800 */
[----:B0-----:R-:W-:-:S05]  /*bb60*/  HADD2 R3, R2, R117 ;  /* 0x0000007502037230 */ /* 0x001fca0000000000 */
[----:B------:R-:W0:Y:S02]  /*bb70*/  ATOMS.CAST.SPIN P0, [R0], R2, R3 ;  /* 0x000000020000758d */ /* 0x000e240001800003 */
[----:B0-----:R-:W-:Y:S05]  /*bb80*/  @!P0 BRA `(.L_x_4674) ;  /* 0xfffffffc00f08947 */ /* 0x001fea000383ffff */
[----:B------:R-:W-:Y:S05]  /*bb90*/  BRA `(.L_x_4672) ;  /* 0x00000000000c7947 */ /* 0x000fea0003800000 */
.L_x_4673:
[----:B------:R-:W4:Y:S02]  /*bba0*/  LD.E R0, desc[UR8][R4.64] ;  /* 0x0000000804007980 */ /* 0x000f24000c101900 */
[----:B----4-:R-:W-:-:S05]  /*bbb0*/  IADD3 R3, PT, PT, R117, R0, RZ ;  /* 0x0000000075037210 */ /* 0x010fca0007ffe0ff */
[----:B------:R0:W-:Y:S02]  /*bbc0*/  ST.E desc[UR8][R4.64], R3 ;  /* 0x0000000304007985 */ /* 0x0001e4000c101908 */
.L_x_4672:
[----:B------:R-:W-:Y:S05]  /*bbd0*/  BSYNC.RECONVERGENT B0 ;  /* 0x0000000000007941 */ /* 0x000fea0003800200 */
.L_x_4671:
[----:B------:R1:W-:Y:S02]  /*bbe0*/  ATOM.E.ADD.F16x2.RN.STRONG.GPU P0, RZ, desc[UR8][R4.64+0x4], R35 ;  /* 0x8000042304ff79a2 */ /* 0x0003e4000c10e108 */
[----:B-1----:R-:W-:Y:S05]  /*bbf0*/  @P0 EXIT ;  /* 0x000000000000094d */ /* 0x002fea0003800000 */
[----:B------:R-:W1:Y:S02]  /*bc00*/  QSPC.E.S P0, RZ, [R4+0x4] ;  /* 0x0000040004ff73aa */ /* 0x000e640000000500 */
[----:B-1----:R-:W-:Y:S05]  /*bc10*/  @!P0 BRA `(.L_x_4675) ;  /* 0x00000000001c8947 */ /* 0x002fea0003800000 */
[----:B------:R-:W-:-:S04]  /*bc20*/  MOV R2, R4 ;  /* 0x0000000400027202 */ /* 0x000fc80000000f00 */
[----:B------:R-:W-:-:S07]  /*bc30*/  MOV R0, R2 ;  /* 0x0000000200007202 */ /* 0x000fce0000000f00 */
.L_x_4676:
[----:B------:R-:W0:Y:S02]  /*bc40*/  LDS R2, [R0+0x4] ;  /* 0x0000040000027984 */ /* 0x000e240000000800 */
[----:B0-----:R-:W-:-:S05]  /*bc50*/  HFMA2 R3, R2, 1, 1, R35 ;  /* 0x3c003c0002037831 */ /* 0x001fca0000000023 */
[----:B------:R-:W0:Y:S02]  /*bc60*/  ATOMS.CAST.SPIN P0, [R0+0x4], R2, R3 ;  /* 0x000004020000758d */ /* 0x000e240001800003 */
[----:B0-----:R-:W-:Y:S05]  /*bc70*/  @!P0 BRA `(.L_x_4676) ;  /* 0xfffffffc00f08947 */ /* 0x001fea000383ffff */
[----:B------:R-:W-:Y:S05]  /*bc80*/  EXIT ;  /* 0x000000000000794d */ /* 0x000fea0003800000 */
.L_x_4675:
[----:B------:R-:W0:Y:S02]  /*bc90*/  LD.E R0, desc[UR8][R4.64+0x4] ;  /* 0x0000040804007980 */ /* 0x000e24000c101900 */
[----:B0-----:R-:W-:-:S05]  /*bca0*/  IADD3 R3, PT, PT, R35, R0, RZ ;  /* 0x0000000023037210 */ /* 0x001fca0007ffe0ff */
[----:B------:R-:W-:Y:S01]  /*bcb0*/  ST.E desc[UR8][R4.64+0x4], R3 ;  /* 0x0000040304007985 */ /* 0x000fe2000c101908 */
[----:B------:R-:W-:Y:S05]  /*bcc0*/  EXIT ;  /* 0x000000000000794d */ /* 0x000fea0003800000 */
.L_x_4677:
        /* <DEDUP_REMOVED lines=11> */
.L_x_5348:


//--------------------- .text._Z23gemm_half_q_half_kernelILi2ELi20ELb1ELb1ELi32EEvPK6__halfPKjS4_S2_PS0_iiiiPKtS7_iiiiiibS2_i --------------------------
	.section	.text._Z23gemm_half_q_half_kernelILi2ELi20ELb1ELb1ELi32EEvPK6__halfPKjS4_S2_PS0_iiiiPKtS7_iiiiiibS2_i,"ax",@progbits
	.align	128
        .global         _Z23gemm_half_q_half_kernelILi2ELi20ELb1ELb1ELi32EEvPK6__halfPKjS4_S2_PS0_iiiiPKtS7_iiiiiibS2_i
        .type           _Z23gemm_half_q_half_kernelILi2ELi20ELb1ELb1ELi32EEvPK6__halfPKjS4_S2_PS0_iiiiPKtS7_iiiiiibS2_i,@function
        .size           _Z23gemm_half_q_half_kernelILi2ELi20ELb1ELb1ELi32EEvPK6__halfPKjS4_S2_PS0_iiiiPKtS7_iiiiiibS2_i,(.L_x_5349 - _Z23gemm_half_q_half_kernelILi2ELi20ELb1ELb1ELi32EEvPK6__halfPKjS4_S2_PS0_iiiiPKtS7_iiiiiibS2_i)
        .other          _Z23gemm_half_q_half_kernelILi2ELi20ELb1ELb1ELi32EEvPK6__halfPKjS4_S2_PS0_iiiiPKtS7_iiiiiibS2_i,@"STO_CUDA_ENTRY STV_DEFAULT"
_Z23gemm_half_q_half_kernelILi2ELi20ELb1ELb1ELi32EEvPK6__halfPKjS4_S2_PS0_iiiiPKtS7_iiiiiibS2_i:
.text._Z23gemm_half_q_half_kernelILi2ELi20ELb1ELb1ELi32EEvPK6__halfPKjS4_S2_PS0_iiiiPKtS7_iiiiiibS2_i:
        /* <DEDUP_REMOVED lines=22> */
[----:B------:R-:W-:Y:S01]  /*0160*/  IMAD.MOV.U32 R4, RZ, RZ, 0x2 ;  /* 0x00000002ff047424 */ /* 0x000fe200078e00ff */
[----:B------:R-:W-:Y:S01]  /*0170*/  BSSY.RECONVERGENT B0, `(.L_x_4678) ;  /* 0x00000bc000007945 */ /* 0x000fe20003800200 */
[----:B------:R-:W2:Y:S03]  /*0180*/  S2R R5, SR_TID.X ;  /* 0x0000000000057919 */ /* 0x000ea60000002100 */
[----:B------:R-:W-:Y:S02]  /*0190*/  SEL R4, R4, 0x1, P0 ;  /* 0x0000000104047807 */ /* 0x000fe40000000000 */
[----:B------:R-:W3:Y:S01]  /*01a0*/  S2UR UR4, SR_CTAID.X ;  /* 0x00000000000479c3 */ /* 0x000ee20000002500 */
[----:B0-----:R-:W-:Y:S01]  /*01b0*/  IMAD.SHL.U32 R88, R38, 0x20, RZ ;  /* 0x0000002026587824 */ /* 0x001fe200078e00ff */
[----:B---3--:R-:W-:-:S03]  /*01c0*/  USHF.L.U32 UR4, UR4, 0x7, URZ ;  /* 0x0000000704047899 */ /* 0x008fc600080006ff */
[C---:B--2---:R-:W-:Y:S01]  /*01d0*/  IMAD.IADD R17, R88.reuse, 0x1, R5 ;  /* 0x0000000158117824 */ /* 0x044fe200078e0205 */
        /* <DEDUP_REMOVED lines=25> */
[----:B------:R-:W-:Y:S02]  /*0370*/  VIADD R16, R14, 0x40 ;  /* 0x000000400e107836 */ /* 0x000fe40000000000 */
[----:B-1----:R-:W-:-:S10]  /*0380*/  IMAD.IADD R14, R8, 0x1, R3 ;  /* 0x00000001080e7824 */ /* 0x002fd400078e0203 */
[----:B------:R-:W-:Y:S05]  /*0390*/  @P0 BRA `(.L_x_4681) ;  /* 0x0000000000ec0947 */ /* 0x000fea0003800000 */
[----:B------:R-:W-:Y:S01]  /*03a0*/  IMAD.MOV R6, RZ, RZ, -R15 ;  /* 0x000000ffff067224 */ /* 0x000fe200078e0a0f */
[----:B------:R-:W-:-:S04]  /*03b0*/  PLOP3.LUT P0, PT, PT, PT, PT, 0x80, 0x8 ;  /* 0x000000000008781c */ /* 0x000fc80003f0f070 */
[----:B------:R-:W-:-:S13]  /*03c0*/  ISETP.GT.AND P1, PT, R6, 0x3, PT ;  /* 0x000000030600780c */ /* 0x000fda0003f24270 */
[----:B------:R-:W-:Y:S05]  /*03d0*/  @!P1 BRA `(.L_x_4682) ;  /* 0x0000000000849947 */ /* 0x000fea0003800000 */
[----:B------:R-:W-:-:S13]  /*03e0*/  PLOP3.LUT P0, PT, PT, PT, PT, 0x8, 0x80 ;  /* 0x000000000080781c */ /* 0x000fda0003f0e170 */
.L_x_4683:
[----:B------:R-:W-:Y:S01]  /*03f0*/  IADD3 R7, P1, PT, R17, R14, RZ ;  /* 0x0000000e11077210 */ /* 0x000fe20007f3e0ff */
[----:B------:R-:W-:-:S03]  /*0400*/  IMAD.IADD R8, R14, 0x1, R3 ;  /* 0x000000010e087824 */ /* 0x000fc600078e0203 */
[----:B------:R-:W-:Y:S01]  /*0410*/  LEA.HI.X.SX32 R14, R14, RZ, 0x1, P1 ;  /* 0x000000ff0e0e7211 */ /* 0x000fe200008f0eff */
[--C-:B------:R-:W-:Y:S01]  /*0420*/  IMAD.IADD R10, R8, 0x1, R3.reuse ;  /* 0x00000001080a7824 */ /* 0x100fe200078e0203 */
[----:B------:R-:W-:Y:S02]  /*0430*/  LEA R6, P1, R7, UR6, 0x1 ;  /* 0x0000000607067c11 */ /* 0x000fe4000f8208ff */
[----:B------:R-:W-:Y:S02]  /*0440*/  IADD3 R9, P2, PT, R17, R8, RZ ;  /* 0x0000000811097210 */ /* 0x000fe40007f5e0ff */
[----:B------:R-:W-:Y:S01]  /*0450*/  LEA.HI.X R7, R7, UR7, R14, 0x1, P1 ;  /* 0x0000000707077c11 */ /* 0x000fe200088f0c0e */
[----:B------:R-:W-:Y:S01]  /*0460*/  IMAD.IADD R14, R10, 0x1, R3 ;  /* 0x000000010a0e7824 */ /* 0x000fe200078e0203 */
[----:B------:R-:W-:Y:S02]  /*0470*/  LEA.HI.X.SX32 R12, R8, RZ, 0x1, P2 ;  /* 0x000000ff080c7211 */ /* 0x000fe400010f0eff */
[----:B------:R-:W-:-:S02]  /*0480*/  IADD3 R11, P3, PT, R17, R10, RZ ;  /* 0x0000000a110b7210 */ /* 0x000fc40007f7e0ff */
[----:B------:R-:W-:Y:S01]  /*0490*/  LEA R8, P1, R9, UR6, 0x1 ;  /* 0x0000000609087c11 */ /* 0x000fe2000f8208ff */
[----:B------:R-:W2:Y:S01]  /*04a0*/  LDG.E.U16.CONSTANT R7, desc[UR8][R6.64] ;  /* 0x0000000806077981 */ /* 0x000ea2000c1e9500 */
[----:B------:R-:W-:Y:S02]  /*04b0*/  IADD3 R13, P4, PT, R17, R14, RZ ;  /* 0x0000000e110d7210 */ /* 0x000fe40007f9e0ff */
[----:B------:R-:W-:Y:S02]  /*04c0*/  LEA.HI.X.SX32 R20, R10, RZ, 0x1, P3 ;  /* 0x000000ff0a147211 */ /* 0x000fe400018f0eff */
[----:B------:R-:W-:Y:S02]  /*04d0*/  LEA.HI.X R9, R9, UR7, R12, 0x1, P1 ;  /* 0x0000000709097c11 */ /* 0x000fe400088f0c0c */
[----:B------:R-:W-:Y:S02]  /*04e0*/  LEA R10, P2, R11, UR6, 0x1 ;  /* 0x000000060b0a7c11 */ /* 0x000fe4000f8408ff */
[----:B------:R-:W-:-:S02]  /*04f0*/  LEA.HI.X.SX32 R18, R14, RZ, 0x1, P4 ;  /* 0x000000ff0e127211 */ /* 0x000fc400020f0eff */
[----:B------:R-:W-:Y:S01]  /*0500*/  LEA R12, P1, R13, UR6, 0x1 ;  /* 0x000000060d0c7c11 */ /* 0x000fe2000f8208ff */
        /* <DEDUP_REMOVED lines=14> */
.L_x_4682:
        /* <DEDUP_REMOVED lines=19> */
[----:B0-----:R-:W-:-:S07]  /*0720*/  VIADD R16, R16, 0x80 ;  /* 0x0000008010107836 */ /* 0x001fce0000000000 */
.L_x_4684:
[----:B------:R-:W-:-:S13]  /*0730*/  ISETP.EQ.AND P1, PT, R15, RZ, PT ;  /* 0x000000ff0f00720c */ /* 0x000fda0003f22270 */
[----:B------:R-:W-:Y:S05]  /*0740*/  @!P0 BRA P1, `(.L_x_4679) ;  /* 0x0000000400788947 */ /* 0x000fea0000800000 */
.L_x_4681:
        /* <DEDUP_REMOVED lines=12> */
.L_x_4680:
[----:B------:R-:W-:-:S04]  /*0810*/  LEA R6, P0, R17, UR10, 0x1 ;  /* 0x0000000a11067c11 */ /* 0x000fc8000f8008ff */
[----:B------:R-:W-:Y:S01]  /*0820*/  LEA.HI.X R7, R17, UR11, RZ, 0x1, P0 ;  /* 0x0000000b11077c11 */ /* 0x000fe200080f0cff */
[----:B------:R-:W-:Y:S01]  /*0830*/  IMAD.MOV R15, RZ, RZ, -R4 ;  /* 0x000000ffff0f7224 */ /* 0x000fe200078e0a04 */
[----:B------:R-:W0:Y:S03]  /*0840*/  LDCU.64 UR10, c[0x0][0x380] ;  /* 0x00007000ff0a77ac */ /* 0x000e260008000a00 */
[----:B------:R1:W5:Y:S01]  /*0850*/  LDG.E.U16.CONSTANT R17, desc[UR8][R6.64] ;  /* 0x0000000806117981 */ /* 0x000362000c1e9500 */
[----:B------:R-:W-:Y:S01]  /*0860*/  ISETP.GE.AND P0, PT, R15, RZ, PT ;  /* 0x000000ff0f00720c */ /* 0x000fe20003f06270 */
[----:B------:R-:W-:-:S04]  /*0870*/  IMAD R16, R2, R3, RZ ;  /* 0x0000000302107224 */ /* 0x000fc800078e02ff */
[----:B------:R-:W-:-:S08]  /*0880*/  IMAD.SHL.U32 R16, R16, 0x2, RZ ;  /* 0x0000000210107824 */ /* 0x000fd000078e00ff */
        /* <DEDUP_REMOVED lines=8> */
.L_x_4687:
[----:B-----5:R-:W-:Y:S01]  /*0910*/  IADD3 R7, P1, PT, R17, R16, RZ ;  /* 0x0000001011077210 */ /* 0x020fe20007f3e0ff */
[----:B------:R-:W-:-:S03]  /*0920*/  IMAD.IADD R8, R16, 0x1, R3 ;  /* 0x0000000110087824 */ /* 0x000fc600078e0203 */
[----:B------:R-:W-:Y:S01]  /*0930*/  LEA.HI.X.SX32 R16, R16, RZ, 0x1, P1 ;  /* 0x000000ff10107211 */ /* 0x000fe200008f0eff */
[--C-:B------:R-:W-:Y:S01]  /*0940*/  IMAD.IADD R10, R8, 0x1, R3.reuse ;  /* 0x00000001080a7824 */ /* 0x100fe200078e0203 */
[----:B-1----:R-:W-:Y:S02]  /*0950*/  LEA R6, P1, R7, UR6, 0x1 ;  /* 0x0000000607067c11 */ /* 0x002fe4000f8208ff */
        /* <DEDUP_REMOVED lines=25> */
[----:B-1----:R-:W-:Y:S01]  /*0af0*/  VIADD R14, R14, 0x100 ;  /* 0x000001000e0e7836 */ /* 0x002fe20000000000 */
[----:B------:R-:W-:Y:S06]  /*0b00*/  @!P1 BRA `(.L_x_4687) ;  /* 0xfffffffc00809947 */ /* 0x000fec000383ffff */
.L_x_4686:
        /* <DEDUP_REMOVED lines=20> */
[----:B-1----:R-:W-:-:S07]  /*0c50*/  VIADD R14, R14, 0x80 ;  /* 0x000000800e0e7836 */ /* 0x002fce0000000000 */
.L_x_4688:
[----:B------:R-:W-:-:S13]  /*0c60*/  ISETP.NE.OR P0, PT, R15, RZ, P0 ;  /* 0x000000ff0f00720c */ /* 0x000fda0000705670 */
[----:B------:R-:W-:Y:S05]  /*0c70*/  @!P0 BRA `(.L_x_4679) ;  /* 0x00000000002c8947 */ /* 0x000fea0003800000 */
.L_x_4685:
        /* <DEDUP_REMOVED lines=11> */
.L_x_4679:
[----:B0-----:R-:W-:Y:S05]  /*0d30*/  BSYNC.RECONVERGENT B0 ;  /* 0x0000000000007941 */ /* 0x001fea0003800200 */
.L_x_4678:
[----:B------:R-:W0:Y:S02]  /*0d40*/  LDCU UR5, c[0x0][0x3ac] ;  /* 0x00007580ff0577ac */ /* 0x000e240008000800 */
[----:B0-----:R-:W-:-:S05]  /*0d50*/  IMAD.U32 R85, RZ, RZ, UR5 ;  /* 0x00000005ff557e24 */ /* 0x001fca000f8e00ff */
[----:B------:R-:W-:-:S13]  /*0d60*/  ISETP.GE.AND P0, PT, R0, R85, PT ;  /* 0x000000550000720c */ /* 0x000fda0003f06270 */
[----:B------:R-:W-:Y:S05]  /*0d70*/  @P0 EXIT ;  /* 0x000000000000094d */ /* 0x000fea0003800000 */
[----:B------:R-:W0:Y:S02]  /*0d80*/  LDCU.U8 UR5, c[0x0][0x3e0] ;  /* 0x00007c00ff0577ac */ /* 0x000e240008000000 */
[----:B0-----:R-:W-:-:S06]  /*0d90*/  UPRMT UR5, UR5, 0x8880, URZ ;  /* 0x0000888005057896 */ /* 0x001fcc00080000ff */
[----:B------:R-:W-:-:S04]  /*0da0*/  ISETP.NE.AND P0, PT, RZ, UR5, PT ;  /* 0x00000005ff007c0c */ /* 0x000fc8000bf05270 */
[----:B------:R-:W-:-:S13]  /*0db0*/  ISETP.NE.OR P0, PT, R38, RZ, !P0 ;  /* 0x000000ff2600720c */ /* 0x000fda0004705670 */
[----:B------:R-:W-:Y:S05]  /*0dc0*/  @P0 BRA `(.L_x_4689) ;  /* 0x0000000000c00947 */ /* 0x000fea0003800000 */
[----:B------:R-:W-:Y:S02]  /*0dd0*/  IMAD.MOV R4, RZ, RZ, -R4 ;  /* 0x000000ffff047224 */ /* 0x000fe400078e0a04 */
[----:B------:R-:W-:-:S03]  /*0de0*/  IMAD R2, R2, R85, RZ ;  /* 0x0000005502027224 */ /* 0x000fc600078e02ff */
        /* <DEDUP_REMOVED lines=10> */
.L_x_4692:
[C---:B------:R-:W-:Y:S02]  /*0e90*/  IMAD.IADD R8, R2.reuse, 0x1, R85 ;  /* 0x0000000102087824 */ /* 0x040fe400078e0255 */
[----:B0-----:R-:W-:-:S04]  /*0ea0*/  IMAD.WIDE R6, R2, 0x2, R14 ;  /* 0x0000000202067825 */ /* 0x001fc800078e020e */
[C---:B------:R-:W-:Y:S01]  /*0eb0*/  IMAD.IADD R10, R8.reuse, 0x1, R85 ;  /* 0x00000001080a7824 */ /* 0x040fe200078e0255 */
[----:B------:R2:W-:Y:S01]  /*0ec0*/  STG.E.64 desc[UR8][R6.64], RZ ;  /* 0x000000ff06007986 */ /* 0x0005e2000c101b08 */
[----:B------:R-:W-:-:S04]  /*0ed0*/  IMAD.WIDE R8, R8, 0x2, R14 ;  /* 0x0000000208087825 */ /* 0x000fc800078e020e */
[C---:B------:R-:W-:Y:S01]  /*0ee0*/  IMAD.IADD R16, R10.reuse, 0x1, R85 ;  /* 0x000000010a107824 */ /* 0x040fe200078e0255 */
[----:B------:R2:W-:Y:S01]  /*0ef0*/  STG.E.64 desc[UR8][R8.64], RZ ;  /* 0x000000ff08007986 */ /* 0x0005e2000c101b08 */
[----:B------:R-:W-:-:S04]  /*0f00*/  IMAD.WIDE R10, R10, 0x2, R14 ;  /* 0x000000020a0a7825 */ /* 0x000fc800078e020e */
[----:B------:R-:W-:Y:S01]  /*0f10*/  IMAD.WIDE R12, R16, 0x2, R14 ;  /* 0x00000002100c7825 */ /* 0x000fe200078e020e */
[----:B------:R2:W-:Y:S03]  /*0f20*/  STG.E.64 desc[UR8][R10.64], RZ ;  /* 0x000000ff0a007986 */ /* 0x0005e6000c101b08 */
[----:B------:R-:W-:Y:S01]  /*0f30*/  VIADD R4, R4, 0x4 ;  /* 0x0000000404047836 */ /* 0x000fe20000000000 */
[----:B------:R2:W-:Y:S01]  /*0f40*/  STG.E.64 desc[UR8][R12.64], RZ ;  /* 0x000000ff0c007986 */ /* 0x0005e2000c101b08 */
[----:B------:R-:W-:-:S03]  /*0f50*/  IMAD.IADD R2, R16, 0x1, R85 ;  /* 0x0000000110027824 */ /* 0x000fc600078e0255 */
[----:B------:R-:W-:-:S13]  /*0f60*/  ISETP.GE.AND P1, PT, R4, -0x3, PT ;  /* 0xfffffffd0400780c */ /* 0x000fda0003f26270 */
[----:B--2---:R-:W-:Y:S05]  /*0f70*/  @!P1 BRA `(.L_x_4692) ;  /* 0xfffffffc00c49947 */ /* 0x004fea000383ffff */
.L_x_4691:
[----:B------:R-:W-:-:S05]  /*0f80*/  IMAD.MOV R6, RZ, RZ, -R4 ;  /* 0x000000ffff067224 */ /* 0x000fca00078e0a04 */
[----:B------:R-:W-:-:S13]  /*0f90*/  ISETP.GT.AND P1, PT, R6, 0x1, PT ;  /* 0x000000010600780c */ /* 0x000fda0003f24270 */
[----:B------:R-:W-:Y:S05]  /*0fa0*/  @!P1 BRA `(.L_x_4693) ;  /* 0x0000000000249947 */ /* 0x000fea0003800000 */
[----:B------:R-:W1:Y:S01]  /*0fb0*/  LDC.64 R8, c[0x0][0x3a0] ;  /* 0x0000e800ff087b82 */ /* 0x000e620000000a00 */
[----:B------:R-:W-:Y:S01]  /*0fc0*/  IMAD.IADD R10, R2, 0x1, R85 ;  /* 0x00000001020a7824 */ /* 0x000fe200078e0255 */
[----:B------:R-:W-:Y:S01]  /*0fd0*/  PLOP3.LUT P0, PT, PT, PT, PT, 0x8, 0x80 ;  /* 0x000000000080781c */ /* 0x000fe20003f0e170 */
[----:B------:R-:W-:Y:S02]  /*0fe0*/  VIADD R4, R4, 0x2 ;  /* 0x0000000204047836 */ /* 0x000fe40000000000 */
[----:B-1----:R-:W-:-:S04]  /*0ff0*/  IMAD.WIDE R6, R2, 0x2, R8 ;  /* 0x0000000202067825 */ /* 0x002fc800078e0208 */
[C---:B------:R-:W-:Y:S01]  /*1000*/  IMAD.WIDE R8, R10.reuse, 0x2, R8 ;  /* 0x000000020a087825 */ /* 0x040fe200078e0208 */
[----:B------:R0:W-:Y:S03]  /*1010*/  STG.E.64 desc[UR8][R6.64], RZ ;  /* 0x000000ff06007986 */ /* 0x0001e6000c101b08 */
[----:B------:R-:W-:Y:S01]  /*1020*/  IMAD.IADD R2, R10, 0x1, R85 ;  /* 0x000000010a027824 */ /* 0x000fe200078e0255 */
[----:B------:R0:W-:Y:S06]  /*1030*/  STG.E.64 desc[UR8][R8.64], RZ ;  /* 0x000000ff08007986 */ /* 0x0001ec000c101b08 */
.L_x_4693:
[----:B------:R-:W-:-:S13]  /*1040*/  ISETP.NE.OR P0, PT, R4, RZ, P0 ;  /* 0x000000ff0400720c */ /* 0x000fda0000705670 */
[----:B------:R-:W-:Y:S05]  /*1050*/  @!P0 BRA `(.L_x_4689) ;  /* 0x00000000001c8947 */ /* 0x000fea0003800000 */
.L_x_4690:
[----:B01----:R-:W0:Y:S02]  /*1060*/  LDC.64 R6, c[0x0][0x3a0] ;  /* 0x0000e800ff067b82 */ /* 0x003e240000000a00 */
.L_x_4694:
[----:B0-----:R-:W-:-:S04]  /*1070*/  IMAD.WIDE R8, R2, 0x2, R6 ;  /* 0x0000000202087825 */ /* 0x001fc800078e0206 */
[----:B------:R-:W-:Y:S01]  /*1080*/  VIADD R4, R4, 0x1 ;  /* 0x0000000104047836 */ /* 0x000fe20000000000 */
[----:B------:R2:W-:Y:S01]  /*1090*/  STG.E.64 desc[UR8][R8.64], RZ ;  /* 0x000000ff08007986 */ /* 0x0005e2000c101b08 */
[----:B------:R-:W-:-:S03]  /*10a0*/  IMAD.IADD R2, R2, 0x1, R85 ;  /* 0x0000000102027824 */ /* 0x000fc600078e0255 */
[----:B------:R-:W-:-:S13]  /*10b0*/  ISETP.NE.AND P0, PT, R4, RZ, PT ;  /* 0x000000ff0400720c */ /* 0x000fda0003f05270 */
[----:B--2---:R-:W-:Y:S05]  /*10c0*/  @P0 BRA `(.L_x_4694) ;  /* 0xfffffffc00e80947 */ /* 0x004fea000383ffff */
.L_x_4689:
        /* <DEDUP_REMOVED lines=10> */
[----:B01----:R-:W-:-:S04]  /*1170*/  IMAD.SHL.U32 R7, R38, 0x40, RZ ;  /* 0x0000004026077824 */ /* 0x003fc800078e00ff */
[----:B---3--:R-:W-:-:S05]  /*1180*/  IMAD.WIDE.U32 R6, R7, 0x2, R10 ;  /* 0x0000000207067825 */ /* 0x008fca00078e000a */
[----:B------:R0:W5:Y:S01]  /*1190*/  LDG.E.U16.CONSTANT R2, desc[UR8][R6.64] ;  /* 0x0000000806027981 */ /* 0x000162000c1e9500 */
[----:B------:R-:W-:Y:S01]  /*11a0*/  SHF.R.S32.HI R9, RZ, 0x1f, R0 ;  /* 0x0000001fff097819 */ /* 0x000fe20000011400 */
[----:B------:R-:W-:Y:S01]  /*11b0*/  IMAD.SHL.U32 R5, R5, 0x10, RZ ;  /* 0x0000001005057824 */ /* 0x000fe200078e00ff */
[----:B------:R-:W-:Y:S01]  /*11c0*/  UMOV UR4, URZ ;  /* 0x000000ff00047c82 */ /* 0x000fe20008000000 */
[----:B------:R-:W-:Y:S01]  /*11d0*/  IMAD.MOV.U32 R14, RZ, RZ, R88 ;  /* 0x000000ffff0e7224 */ /* 0x000fe200078e0058 */
[----:B------:R-:W-:Y:S02]  /*11e0*/  LEA.HI R9, R9, R0, RZ, 0x3 ;  /* 0x0000000009097211 */ /* 0x000fe400078f18ff */
[----:B------:R-:W-:Y:S02]  /*11f0*/  LOP3.LUT R12, R5, 0x10, RZ, 0xc0, !PT ;  /* 0x00000010050c7812 */ /* 0x000fe400078ec0ff */
[----:B------:R-:W-:-:S07]  /*1200*/  SHF.R.S32.HI R13, RZ, 0x3, R9 ;  /* 0x00000003ff0d7819 */ /* 0x000fce0000011409 */
.L_x_4696:
[----:B------:R-:W1:Y:S01]  /*1210*/  LDC.64 R4, c[0x0][0x390] ;  /* 0x0000e400ff047b82 */ /* 0x000e620000000a00 */
[----:B-----5:R-:W-:-:S04]  /*1220*/  VIADD R15, R2, UR4 ;  /* 0x00000004020f7c36 */ /* 0x020fc80008000000 */
[----:B0-----:R-:W-:-:S05]  /*1230*/  IMAD R6, R15, R85, RZ ;  /* 0x000000550f067224 */ /* 0x001fca00078e02ff */
[----:B------:R-:W-:-:S04]  /*1240*/  SHF.R.S32.HI R7, RZ, 0x1f, R6 ;  /* 0x0000001fff077819 */ /* 0x000fc80000011406 */
[----:B------:R-:W-:-:S04]  /*1250*/  LEA.HI R6, R7, R6, RZ, 0x3 ;  /* 0x0000000607067211 */ /* 0x000fc800078f18ff */
[----:B------:R-:W-:-:S05]  /*1260*/  LEA.HI.SX32 R7, R6, R13, 0x1d ;  /* 0x0000000d06077211 */ /* 0x000fca00078feaff */
[----:B-1----:R-:W-:Y:S02]  /*1270*/  IMAD.WIDE R4, R7, 0x4, R4 ;  /* 0x0000000407047825 */ /* 0x002fe400078e0204 */
[----:B------:R-:W0:Y:S04]  /*1280*/  LDC.64 R6, c[0x0][0x398] ;  /* 0x0000e600ff067b82 */ /* 0x000e280000000a00 */
[----:B------:R-:W3:Y:S01]  /*1290*/  LDG.E.CONSTANT R5, desc[UR8][R4.64] ;  /* 0x0000000804057981 */ /* 0x000ee2000c1e9900 */
[----:B------:R-:W-:-:S04]  /*12a0*/  IMAD.SHL.U32 R9, R14, 0x2, RZ ;  /* 0x000000020e097824 */ /* 0x000fc800078e00ff */
[----:B------:R-:W-:-:S05]  /*12b0*/  IMAD.WIDE.U32 R8, R9, 0x2, R10 ;  /* 0x0000000209087825 */ /* 0x000fca00078e000a */
[----:B------:R-:W2:Y:S01]  /*12c0*/  LDG.E.U16.CONSTANT R21, desc[UR8][R8.64+0x2] ;  /* 0x0000020808157981 */ /* 0x000ea2000c1e9500 */
[----:B0-----:R-:W-:-:S05]  /*12d0*/  IMAD.WIDE.U32 R6, R15, 0x2, R6 ;  /* 0x000000020f067825 */ /* 0x001fca00078e0006 */
[----:B------:R0:W4:Y:S01]  /*12e0*/  LDG.E.U16.CONSTANT R18, desc[UR8][R6.64] ;  /* 0x0000000806127981 */ /* 0x000122000c1e9500 */
[----:B------:R-:W-:Y:S01]  /*12f0*/  UIADD3 UR4, UPT, UPT, UR4, 0x1, URZ ;  /* 0x0000000104047890 */ /* 0x000fe2000fffe0ff */
[----:B---3--:R-:W-:-:S04]  /*1300*/  SHF.R.U32.HI R15, RZ, R12, R5 ;  /* 0x0000000cff0f7219 */ /* 0x008fc80000011605 */
[--C-:B------:R-:W-:Y:S02]  /*1310*/  SHF.R.U32.HI R4, RZ, 0x8, R15.reuse ;  /* 0x00000008ff047819 */ /* 0x100fe4000001160f */
[----:B------:R-:W-:Y:S02]  /*1320*/  LOP3.LUT R16, R15, 0xf, RZ, 0xc0, !PT ;  /* 0x0000000f0f107812 */ /* 0x000fe400078ec0ff */
[----:B------:R-:W-:Y:S02]  /*1330*/  LOP3.LUT R4, R4, 0xf, RZ, 0xc0, !PT ;  /* 0x0000000f04047812 */ /* 0x000fe400078ec0ff */
[--C-:B------:R-:W-:Y:S01]  /*1340*/  SHF.R.U32.HI R17, RZ, 0x4, R15.reuse ;  /* 0x00000004ff117819 */ /* 0x100fe2000001160f */
[----:B------:R-:W-:Y:S01]  /*1350*/  IMAD R19, R16, R16, R16 ;  /* 0x0000001010137224 */ /* 0x000fe200078e0210 */
[----:B------:R-:W-:Y:S01]  /*1360*/  SHF.R.U32.HI R15, RZ, 0xc, R15 ;  /* 0x0000000cff0f7819 */ /* 0x000fe2000001160f */
[----:B------:R-:W-:Y:S01]  /*1370*/  IMAD R5, R4, R4, R4 ;  /* 0x0000000404057224 */ /* 0x000fe200078e0204 */
[----:B------:R-:W-:Y:S01]  /*1380*/  LOP3.LUT R17, R17, 0xf, RZ, 0xc0, !PT ;  /* 0x0000000f11117812 */ /* 0x000fe200078ec0ff */
[----:B--2---:R-:W-:Y:S01]  /*1390*/  IMAD.IADD R14, R21, 0x1, R14 ;  /* 0x00000001150e7824 */ /* 0x004fe200078e020e */
[----:B------:R-:W-:-:S02]  /*13a0*/  LOP3.LUT R15, R15, 0xf, RZ, 0xc0, !PT ;  /* 0x0000000f0f0f7812 */ /* 0x000fc400078ec0ff */
[----:B------:R-:W-:Y:S01]  /*13b0*/  IADD3 R19, PT, PT, R16, 0x1, R19 ;  /* 0x0000000110137810 */ /* 0x000fe20007ffe013 */
[----:B------:R-:W-:Y:S01]  /*13c0*/  IMAD R16, R17, R17, R17 ;  /* 0x0000001111107224 */ /* 0x000fe200078e0211 */
[----:B------:R-:W-:Y:S01]  /*13d0*/  IADD3 R9, PT, PT, R4, 0x1, R5 ;  /* 0x0000000104097810 */ /* 0x000fe20007ffe005 */
[----:B------:R-:W-:Y:S01]  /*13e0*/  IMAD R4, R15, R15, R15 ;  /* 0x0000000f0f047224 */ /* 0x000fe200078e020f */
[----:B------:R-:W-:Y:S02]  /*13f0*/  ISETP.GE.AND P0, PT, R14, R89, PT ;  /* 0x000000590e00720c */ /* 0x000fe40003f06270 */
[----:B------:R-:W-:Y:S01]  /*1400*/  IADD3 R16, PT, PT, R17, 0x1, R16 ;  /* 0x0000000111107810 */ /* 0x000fe20007ffe010 */
[----:B------:R-:W4:Y:S01]  /*1410*/  I2F.F16 R19, R19 ;  /* 0x0000001300137306 */ /* 0x000f220000200c00 */
[----:B------:R-:W-:-:S07]  /*1420*/  IADD3 R4, PT, PT, R15, 0x1, R4 ;  /* 0x000000010f047810 */ /* 0x000fce0007ffe004 */
[----:B0-----:R-:W0:Y:S01]  /*1430*/  I2F.F16 R7, R16 ;  /* 0x0000001000077306 */ /* 0x001e220000200c00 */
[----:B----4-:R-:W-:-:S07]  /*1440*/  HMUL2 R8, R19.H0_H0, R18.H0_H0 ;  /* 0x2000001213087232 */ /* 0x010fce0000000800 */
[----:B------:R-:W1:Y:S01]  /*1450*/  I2F.F16 R9, R9 ;  /* 0x0000000900097306 */ /* 0x000e620000200c00 */
[----:B0-----:R-:W-:-:S07]  /*1460*/  HMUL2 R7, R7.H0_H0, R18.H0_H0 ;  /* 0x2000001207077232 */ /* 0x001fce0000000800 */
[----:B------:R-:W0:Y:S01]  /*1470*/  I2F.F16 R5, R4 ;  /* 0x0000000400057306 */ /* 0x000e220000200c00 */
[-C--:B-1----:R-:W-:Y:S02]  /*1480*/  HMUL2 R6, R9.H0_H0, R18.reuse.H0_H0 ;  /* 0x2000001209067232 */ /* 0x082fe40000000800 */
[----:B0-----:R-:W-:Y:S01]  /*1490*/  HMUL2 R5, R5.H0_H0, R18.H0_H0 ;  /* 0x2000001205057232 */ /* 0x001fe20000000800 */
[----:B------:R-:W-:Y:S06]  /*14a0*/  @!P0 BRA `(.L_x_4696) ;  /* 0xfffffffc00588947 */ /* 0x000fec000383ffff */
.L_x_4695:
[C---:B------:R-:W-:Y:S01]  /*14b0*/  ISETP.GT.AND P0, PT, R88.reuse, UR5, PT ;  /* 0x0000000558007c0c */ /* 0x040fe2000bf04270 */
[----:B------:R-:W-:Y:S01]  /*14c0*/  IMAD.MOV.U32 R4, RZ, RZ, RZ ;  /* 0x000000ffff047224 */ /* 0x000fe200078e00ff */
[----:B0-----:R-:W-:Y:S01]  /*14d0*/  SHF.R.S32.HI R9, RZ, 0x1f, R20 ;  /* 0x0000001fff097819 */ /* 0x001fe20000011414 */
[----:B------:R-:W-:Y:S01]  /*14e0*/  IMAD.MOV.U32 R11, RZ, RZ, RZ ;  /* 0x000000ffff0b7224 */ /* 0x000fe200078e00ff */
[C---:B---3--:R-:W-:Y:S02]  /*14f0*/  ISETP.GT.AND P1, PT, R88.reuse, UR6, PT ;  /* 0x0000000658007c0c */ /* 0x048fe4000bf24270 */
[----:B------:R-:W-:Y:S02]  /*1500*/  CS2R R12, SRZ ;  /* 0x00000000000c7805 */ /* 0x000fe4000001ff00 */
[----:B------:R-:W-:Y:S01]  /*1510*/  LEA.HI R9, R9, R20, RZ, 0x5 ;  /* 0x0000001409097211 */ /* 0x000fe200078f28ff */
[----:B------:R-:W-:Y:S01]  /*1520*/  IMAD.MOV.U32 R2, RZ, RZ, RZ ;  /* 0x000000ffff027224 */ /* 0x000fe200078e00ff */
[----:B----4-:R-:W-:-:S02]  /*1530*/  ISETP.GT.AND P2, PT, R88, UR10, PT ;  /* 0x0000000a58007c0c */ /* 0x010fc4000bf44270 */
[C---:B------:R-:W-:Y:S02]  /*1540*/  ISETP.GT.AND P3, PT, R88.reuse, UR7, PT ;  /* 0x0000000758007c0c */ /* 0x040fe4000bf64270 */
[----:B--2---:R-:W-:Y:S02]  /*1550*/  ISETP.GT.AND P4, PT, R88, UR11, PT ;  /* 0x0000000b58007c0c */ /* 0x004fe4000bf84270 */
[----:B------:R-:W-:Y:S01]  /*1560*/  SHF.R.S32.HI R15, RZ, 0x5, R9 ;  /* 0x00000005ff0f7819 */ /* 0x000fe20000011409 */
[----:B------:R-:W-:Y:S10]  /*1570*/  @!P0 BRA `(.L_x_4697) ;  /* 0x00000000001c8947 */ /* 0x000ff40003800000 */
[----:B------:R-:W0:Y:S02]  /*1580*/  LDC R9, c[0x0][0x3cc] ;  /* 0x0000f300ff097b82 */ /* 0x000e240000000800 */
[----:B0-----:R-:W-:-:S05]  /*1590*/  VIMNMX R2, PT, PT, R88, R9, PT ;  /* 0x0000000958027248 */ /* 0x001fca0003fe0100 */
[----:B------:R-:W-:-:S05]  /*15a0*/  VIADD R2, R2, -UR5 ;  /* 0x8000000502027c36 */ /* 0x000fca0008000000 */
[----:B------:R-:W-:-:S04]  /*15b0*/  SHF.R.S32.HI R9, RZ, 0x1f, R2 ;  /* 0x0000001fff097819 */ /* 0x000fc80000011402 */
[----:B------:R-:W-:-:S04]  /*15c0*/  LEA.HI R9, R9, R2, RZ, 0x5 ;  /* 0x0000000209097211 */ /* 0x000fc800078f28ff */
[----:B------:R-:W-:-:S05]  /*15d0*/  SHF.R.S32.HI R9, RZ, 0x5, R9 ;  /* 0x00000005ff097819 */ /* 0x000fca0000011409 */
[----:B------:R-:W-:-:S07]  /*15e0*/  IMAD R2, R9, 0x6, RZ ;  /* 0x0000000609027824 */ /* 0x000fce00078e02ff */
.L_x_4697:
        /* <DEDUP_REMOVED lines=8> */
.L_x_4698:
[----:B------:R-:W-:Y:S05]  /*1670*/  @!P2 BRA `(.L_x_4699) ;  /* 0x00000000001ca947 */ /* 0x000fea0003800000 */
[----:B------:R-:W0:Y:S02]  /*1680*/  LDC R9, c[0x0][0x3d4] ;  /* 0x0000f500ff097b82 */ /* 0x000e240000000800 */
[----:B0-----:R-:W-:-:S05]  /*1690*/  VIMNMX R9, PT, PT, R88, R9, PT ;  /* 0x0000000958097248 */ /* 0x001fca0003fe0100 */
[----:B------:R-:W-:-:S05]  /*16a0*/  VIADD R9, R9, -UR10 ;  /* 0x8000000a09097c36 */ /* 0x000fca0008000000 */
[----:B------:R-:W-:-:S04]  /*16b0*/  SHF.R.S32.HI R10, RZ, 0x1f, R9 ;  /* 0x0000001fff0a7819 */ /* 0x000fc80000011409 */
[----:B------:R-:W-:-:S04]  /*16c0*/  LEA.HI R10, R10, R9, RZ, 0x5 ;  /* 0x000000090a0a7211 */ /* 0x000fc800078f28ff */
[----:B------:R-:W-:-:S05]  /*16d0*/  SHF.R.S32.HI R10, RZ, 0x5, R10 ;  /* 0x00000005ff0a7819 */ /* 0x000fca000001140a */
[----:B------:R-:W-:-:S07]  /*16e0*/  IMAD.SHL.U32 R11, R10, 0x4, RZ ;  /* 0x000000040a0b7824 */ /* 0x000fce00078e00ff */
.L_x_4699:
        /* <DEDUP_REMOVED lines=8> */
.L_x_4700:
        /* <DEDUP_REMOVED lines=8> */
.L_x_4701:
[----:B------:R-:W-:Y:S01]  /*17f0*/  IMAD R2, R15, 0x8, R2 ;  /* 0x000000080f027824 */ /* 0x000fe200078e0202 */
[----:B------:R-:W0:Y:S01]  /*1800*/  S2UR UR5, SR_CgaCtaId ;  /* 0x00000000000579c3 */ /* 0x000e220000008800 */
[----:B------:R-:W2:Y:S01]  /*1810*/  LDCU.64 UR6, c[0x0][0x388] ;  /* 0x00007100ff0677ac */ /* 0x000ea20008000a00 */
[----:B------:R-:W-:Y:S02]  /*1820*/  VIMNMX R3, PT, PT, R3, UR10, PT ;  /* 0x0000000a03037c48 */ /* 0x000fe4000bfe0100 */
[----:B------:R-:W-:Y:S01]  /*1830*/  IADD3 R2, PT, PT, R11, R2, R4 ;  /* 0x000000020b027210 */ /* 0x000fe20007ffe004 */
[----:B------:R-:W-:Y:S01]  /*1840*/  UMOV UR4, 0x400 ;  /* 0x0000040000047882 */ /* 0x000fe20000000000 */
[----:B------:R-:W-:Y:S02]  /*1850*/  PRMT R4, RZ, 0x5410, RZ ;  /* 0x00005410ff047816 */ /* 0x000fe400000000ff */
[----:B------:R-:W-:-:S05]  /*1860*/  IADD3 R2, PT, PT, R13, R2, R12 ;  /* 0x000000020d027210 */ /* 0x000fca0007ffe00c */
[----:B------:R-:W-:Y:S01]  /*1870*/  IMAD R9, R2, R85, RZ ;  /* 0x0000005502097224 */ /* 0x000fe200078e02ff */
[----:B------:R-:W-:-:S04]  /*1880*/  SHF.R.S32.HI R2, RZ, 0x1f, R0 ;  /* 0x0000001fff027819 */ /* 0x000fc80000011400 */
[----:B------:R-:W-:-:S04]  /*1890*/  IADD3 R0, P0, PT, R0, R9, RZ ;  /* 0x0000000900007210 */ /* 0x000fc80007f1e0ff */
[----:B------:R-:W-:Y:S02]  /*18a0*/  LEA.HI.X.SX32 R9, R9, R2, 0x1, P0 ;  /* 0x0000000209097211 */ /* 0x000fe400000f0eff */
[----:B------:R-:W-:Y:S01]  /*18b0*/  ISETP.GT.AND P0, PT, R3, R88, PT ;  /* 0x000000580300720c */ /* 0x000fe20003f04270 */
[----:B0-----:R-:W-:Y:S01]  /*18c0*/  ULEA UR5, UR5, UR4, 0x18 ;  /* 0x0000000405057291 */ /* 0x001fe2000f8ec0ff */
[C---:B--2---:R-:W-:Y:S02]  /*18d0*/  LEA R92, P1, R0.reuse, UR6, 0x2 ;  /* 0x00000006005c7c11 */ /* 0x044fe4000f8210ff */
[----:B------:R-:W-:Y:S02]  /*18e0*/  PRMT R3, RZ, 0x5410, RZ ;  /* 0x00005410ff037816 */ /* 0x000fe400000000ff */
[----:B------:R-:W-:Y:S02]  /*18f0*/  LEA.HI.X R93, R0, UR7, R9, 0x2, P1 ;  /* 0x00000007005d7c11 */ /* 0x000fe400088f1409 */
[----:B------:R-:W-:Y:S01]  /*1900*/  UMOV UR4, UR5 ;  /* 0x0000000500047c82 */ /* 0x000fe20008000000 */
[----:B------:R-:W-:-:S02]  /*1910*/  PRMT R2, RZ, 0x5410, RZ ;  /* 0x00005410ff027816 */ /* 0x000fc400000000ff */
[----:B------:R-:W-:Y:S02]  /*1920*/  PRMT R0, RZ, 0x5410, RZ ;  /* 0x00005410ff007816 */ /* 0x000fe400000000ff */
[----:B------:R-:W-:Y:S05]  /*1930*/  @!P0 BRA `(.L_x_4702) ;  /* 0x0000001800a88947 */ /* 0x000fea0003800000 */
[C---:B------:R-:W-:Y:S01]  /*1940*/  IMAD.WIDE R10, R85.reuse, 0x4, R92 ;  /* 0x00000004550a7825 */ /* 0x040fe200078e025c */
[----:B------:R0:W2:Y:S04]  /*1950*/  LDG.E.128.CONSTANT R20, desc[UR8][R92.64] ;  /* 0x000000085c147981 */ /* 0x0000a8000c1e9d00 */
[----:B------:R-:W3:Y:S01]  /*1960*/  LDG.E.128.CONSTANT R28, desc[UR8][R10.64] ;  /* 0x000000080a1c7981 */ /* 0x000ee2000c1e9d00 */
[----:B------:R-:W-:-:S05]  /*1970*/  IMAD.WIDE R32, R85, 0x4, R10 ;  /* 0x0000000455207825 */ /* 0x000fca00078e020a */
[----:B------:R4:W3:Y:S01]  /*1980*/  LDG.E.128.CONSTANT R24, desc[UR8][R32.64] ;  /* 0x0000000820187981 */ /* 0x0008e2000c1e9d00 */
[----:B------:R-:W-:-:S05]  /*1990*/  IMAD.WIDE R34, R85, 0x4, R32 ;  /* 0x0000000455227825 */ /* 0x000fca00078e0220 */
[----:B-----5:R-:W3:Y:S01]  /*19a0*/  LDG.E.128.CONSTANT R16, desc[UR8][R34.64] ;  /* 0x0000000822107981 */ /* 0x020ee2000c1e9d00 */
[----:B0-----:R-:W-:-:S05]  /*19b0*/  IMAD.WIDE R92, R85, 0x4, R34 ;  /* 0x00000004555c7825 */ /* 0x001fca00078e0222 */
[----:B-1----:R-:W3:Y:S01]  /*19c0*/  LDG.E.128.CONSTANT R12, desc[UR8][R92.64] ;  /* 0x000000085c0c7981 */ /* 0x002ee2000c1e9d00 */
[----:B------:R-:W-:Y:S01]  /*19d0*/  PRMT R2, R86, 0x9910, RZ ;  /* 0x0000991056027816 */ /* 0x000fe200000000ff */
[----:B------:R-:W-:Y:S01]  /*19e0*/  IMAD.MOV.U32 R0, RZ, RZ, 0x2800 ;  /* 0x00002800ff007424 */ /* 0x000fe200078e00ff */
[----:B------:R-:W-:Y:S01]  /*19f0*/  ISETP.NE.AND P1, PT, R87, RZ, PT ;  /* 0x000000ff5700720c */ /* 0x000fe20003f25270 */
[----:B------:R-:W-:Y:S01]  /*1a00*/  UIADD3 UR4, UPT, UPT, UR5, 0x40, URZ ;  /* 0x0000004005047890 */ /* 0x000fe2000fffe0ff */
[----:B------:R-:W-:Y:S02]  /*1a10*/  ISETP.NE.AND P0, PT, R2, RZ, PT ;  /* 0x000000ff0200720c */ /* 0x000fe40003f05270 */
[----:B------:R-:W-:Y:S02]  /*1a20*/  LEA R88, R38, 0x20, 0x5 ;  /* 0x0000002026587811 */ /* 0x000fe400078e28ff */
[----:B------:R-:W-:Y:S02]  /*1a30*/  PRMT R4, RZ, 0x7610, R4 ;  /* 0x00007610ff047816 */ /* 0x000fe40000000004 */
[----:B------:R-:W-:-:S02]  /*1a40*/  ISETP.EQ.OR P0, PT, R90, 0x1, !P0 ;  /* 0x000000015a00780c */ /* 0x000fc40004702670 */
[C---:B--2---:R-:W-:Y:S02]  /*1a50*/  LOP3.LUT R36, R20.reuse, 0x1f001f, RZ, 0xc0, !PT ;  /* 0x001f001f14247812 */ /* 0x044fe400078ec0ff */
[--C-:B------:R-:W-:Y:S02]  /*1a60*/  SHF.R.U32.HI R37, RZ, 0xa, R20.reuse ;  /* 0x0000000aff257819 */ /* 0x100fe40000011614 */
[----:B------:R-:W-:Y:S02]  /*1a70*/  LOP3.LUT R2, R20, 0x3e003e0, RZ, 0xc0, !PT ;  /* 0x03e003e014027812 */ /* 0x000fe400078ec0ff */
[----:B----4-:R-:W-:Y:S02]  /*1a80*/  SHF.R.U32.HI R32, RZ, 0xf, R21 ;  /* 0x0000000fff207819 */ /* 0x010fe40000011615 */
[----:B------:R-:W-:Y:S02]  /*1a90*/  SHF.R.U32.HI R20, RZ, 0xf, R20 ;  /* 0x0000000fff147819 */ /* 0x000fe40000011614 */
[----:B------:R-:W-:-:S02]  /*1aa0*/  LOP3.LUT R41, R22, 0x1f001f, RZ, 0xc0, !PT ;  /* 0x001f001f16297812 */ /* 0x000fc400078ec0ff */
[--C-:B------:R-:W-:Y:S02]  /*1ab0*/  SHF.R.U32.HI R42, RZ, 0xa, R22.reuse ;  /* 0x0000000aff2a7819 */ /* 0x100fe40000011616 */
[----:B------:R-:W-:Y:S02]  /*1ac0*/  LOP3.LUT R10, R22, 0x3e003e0, RZ, 0xc0, !PT ;  /* 0x03e003e0160a7812 */ /* 0x000fe400078ec0ff */
        /* <DEDUP_REMOVED lines=36> */
[C---:B------:R-:W-:Y:S02]  /*1d10*/  LOP3.LUT R65, R26.reuse, 0x1f001f, RZ, 0xc0, !PT ;  /* 0x001f001f1a417812 */ /* 0x040fe400078ec0ff */
[----:B------:R-:W-:Y:S02]  /*1d20*/  SHF.R.U32.HI R64, RZ, 0xa, R26 ;  /* 0x0000000aff407819 */ /* 0x000fe4000001161a */
[----:B------:R-:W-:Y:S02]  /*1d30*/  LOP3.LUT R72, R26, 0x3e003e0, RZ, 0xc0, !PT ;  /* 0x03e003e01a487812 */ /* 0x000fe400078ec0ff */
[----:B------:R-:W-:-:S02]  /*1d40*/  SHF.R.U32.HI R27, RZ, 0xd, R27 ;  /* 0x0000000dff1b7819 */ /* 0x000fc4000001161b */
[----:B------:R-:W-:Y:S02]  /*1d50*/  LOP3.LUT R23, R22, 0x20002, R23, 0xf8, !PT ;  /* 0x0002000216177812 */ /* 0x000fe400078ef817 */
[----:B------:R-:W-:Y:S02]  /*1d60*/  SHF.R.U32.HI R26, RZ, 0xd, R26 ;  /* 0x0000000dff1a7819 */ /* 0x000fe4000001161a */
[----:B------:R-:W-:Y:S02]  /*1d70*/  LOP3.LUT R25, R32, 0x40004, R25, 0xf8, !PT ;  /* 0x0004000420197812 */ /* 0x000fe400078ef819 */
[----:B------:R-:W-:Y:S02]  /*1d80*/  LOP3.LUT R21, R21, 0x40004, R24, 0xf8, !PT ;  /* 0x0004000415157812 */ /* 0x000fe400078ef818 */
[----:B------:R-:W-:Y:S02]  /*1d90*/  LOP3.LUT R32, R16, 0x1f001f, RZ, 0xc0, !PT ;  /* 0x001f001f10207812 */ /* 0x000fe400078ec0ff */
[----:B------:R-:W-:-:S02]  /*1da0*/  SHF.R.U32.HI R33, RZ, 0xa, R16 ;  /* 0x0000000aff217819 */ /* 0x000fc40000011610 */
[----:B------:R-:W-:Y:S02]  /*1db0*/  LOP3.LUT R70, R16, 0x3e003e0, RZ, 0xc0, !PT ;  /* 0x03e003e010467812 */ /* 0x000fe400078ec0ff */
[----:B------:R-:W-:Y:S02]  /*1dc0*/  LOP3.LUT R27, R28, 0x40004, R27, 0xf8, !PT ;  /* 0x000400041c1b7812 */ /* 0x000fe400078ef81b */
[----:B------:R-:W-:Y:S02]  /*1dd0*/  SHF.R.U32.HI R16, RZ, 0xc, R16 ;  /* 0x0000000cff107819 */ /* 0x000fe40000011610 */
[----:B------:R-:W-:Y:S02]  /*1de0*/  SHF.R.U32.HI R20, RZ, 0xc, R17 ;  /* 0x0000000cff147819 */ /* 0x000fe40000011611 */
[----:B------:R-:W-:Y:S02]  /*1df0*/  SHF.R.U32.HI R24, RZ, 0xc, R19 ;  /* 0x0000000cff187819 */ /* 0x000fe40000011613 */
[----:B------:R-:W-:-:S02]  /*1e00*/  LOP3.LUT R23, R23, 0x40004, R26, 0xf8, !PT ;  /* 0x0004000417177812 */ /* 0x000fc400078ef81a */
[C---:B------:R-:W-:Y:S02]  /*1e10*/  LOP3.LUT R34, R17.reuse, 0x1f001f, RZ, 0xc0, !PT ;  /* 0x001f001f11227812 */ /* 0x040fe400078ec0ff */
[----:B------:R-:W-:Y:S02]  /*1e20*/  SHF.R.U32.HI R35, RZ, 0xa, R17 ;  /* 0x0000000aff237819 */ /* 0x000fe40000011611 */
[----:B------:R-:W-:Y:S02]  /*1e30*/  LOP3.LUT R71, R17, 0x3e003e0, RZ, 0xc0, !PT ;  /* 0x03e003e011477812 */ /* 0x000fe400078ec0ff */
[--C-:B------:R-:W-:Y:S02]  /*1e40*/  SHF.R.U32.HI R22, RZ, 0xc, R18.reuse ;  /* 0x0000000cff167819 */ /* 0x100fe40000011612 */
        /* <DEDUP_REMOVED lines=34> */
[----:B------:R-:W-:Y:S02]  /*2070*/  LOP3.LUT R27, R76, 0x100010, R15, 0xf8, !PT ;  /* 0x001000104c1b7812 */ /* 0x000fe400078ef80f */
        /* <DEDUP_REMOVED lines=22> */
[----:B------:R-:W-:Y:S02]  /*21e0*/  LOP3.LUT R24, R19, 0x100010, R24, 0xf8, !PT ;  /* 0x0010001013187812 */ /* 0x000fe400078ef818 */
        /* <DEDUP_REMOVED lines=146> */
[----:B-1----:R-:W-:Y:S02]  /*2b10*/  HFMA2 R32, R59, R24, R32 ;  /* 0x000000183b207231 */ /* 0x002fe40000000020 */
[-C--:B------:R-:W-:Y:S02]  /*2b20*/  HFMA2 R34, R62, R35.reuse, R34 ;  /* 0x000000233e227231 */ /* 0x080fe40000000022 */
[----:B------:R-:W-:-:S02]  /*2b30*/  HFMA2 R3, R80, R35, R29 ;  /* 0x0000002350037231 */ /* 0x000fc4000000001d */
[----:B------:R-:W0:Y:S01]  /*2b40*/  LDS.128 R28, [UR5+0x20] ;  /* 0x00002005ff1c7984 */ /* 0x000e220008000c00 */
        /* <DEDUP_REMOVED lines=13> */
[----:B------:R-:W1:Y:S01]  /*2c20*/  LDS.128 R32, [UR5+0x30] ;  /* 0x00003005ff207984 */ /* 0x000e620008000c00 */
[-C--:B------:R-:W-:Y:S02]  /*2c30*/  HFMA2 R3, R56, R27.reuse, R3 ;  /* 0x0000001b38037231 */ /* 0x080fe40000000003 */
        /* <DEDUP_REMOVED lines=42> */
.L_x_4703:
[----:B------:R-:W-:Y:S01]  /*2ee0*/  IMAD.WIDE R92, R85, 0x4, R92 ;  /* 0x00000004555c7825 */ /* 0x000fe200078e025c */
        /* <DEDUP_REMOVED lines=79> */
.L_x_4702:
        /* <DEDUP_REMOVED lines=8> */
.L_x_4707:
[----:B------:R-:W0:Y:S01]  /*3460*/  LDC R85, c[0x0][0x3ac] ;  /* 0x0000eb00ff557b82 */ /* 0x000e220000000800 */
[----:B------:R-:W2:Y:S01]  /*3470*/  LDG.E.128.CONSTANT R20, desc[UR8][R92.64] ;  /* 0x000000085c147981 */ /* 0x000ea2000c1e9d00 */
[----:B0-----:R-:W-:-:S05]  /*3480*/  IMAD.WIDE R10, R85, 0x4, R92 ;  /* 0x00000004550a7825 */ /* 0x001fca00078e025c */
[----:B-----5:R-:W3:Y:S01]  /*3490*/  LDG.E.128.CONSTANT R16, desc[UR8][R10.64] ;  /* 0x000000080a107981 */ /* 0x020ee2000c1e9d00 */
[----:B------:R-:W-:-:S05]  /*34a0*/  IMAD.WIDE R90, R85, 0x4, R10 ;  /* 0x00000004555a7825 */ /* 0x000fca00078e020a */
[----:B-1----:R-:W4:Y:S01]  /*34b0*/  LDG.E.128.CONSTANT R12, desc[UR8][R90.64] ;  /* 0x000000085a0c7981 */ /* 0x002f22000c1e9d00 */
[----:B------:R-:W-:Y:S01]  /*34c0*/  IMAD.MOV.U32 R32, RZ, RZ, 0x3000 ;  /* 0x00003000ff207424 */ /* 0x000fe200078e00ff */
[----:B------:R-:W-:Y:S01]  /*34d0*/  ISETP.NE.AND P1, PT, R87, RZ, PT ;  /* 0x000000ff5700720c */ /* 0x000fe20003f25270 */
[----:B------:R-:W-:Y:S01]  /*34e0*/  IMAD.MOV.U32 R40, RZ, RZ, 0x2400 ;  /* 0x00002400ff287424 */ /* 0x000fe200078e00ff */
[----:B--2---:R-:W-:Y:S02]  /*34f0*/  SHF.R.U32.HI R24, RZ, 0xf, R21 ;  /* 0x0000000fff187819 */ /* 0x004fe40000011615 */
[----:B------:R-:W-:Y:S02]  /*3500*/  SHF.R.U32.HI R25, RZ, 0xf, R22 ;  /* 0x0000000fff197819 */ /* 0x000fe40000011616 */
[C---:B------:R-:W-:Y:S02]  /*3510*/  LOP3.LUT R46, R20.reuse, 0x70007, RZ, 0xc0, !PT ;  /* 0x00070007142e7812 */ /* 0x040fe400078ec0ff */
[----:B------:R-:W-:-:S02]  /*3520*/  LOP3.LUT R33, R20, 0x380038, RZ, 0xc0, !PT ;  /* 0x0038003814217812 */ /* 0x000fc400078ec0ff */
[--C-:B------:R-:W-:Y:S02]  /*3530*/  SHF.R.U32.HI R45, RZ, 0x6, R20.reuse ;  /* 0x00000006ff2d7819 */ /* 0x100fe40000011614 */
        /* <DEDUP_REMOVED lines=8> */
[----:B------:R-:W-:Y:S02]  /*35c0*/  LOP3.LUT R54, R22, 0x70007, RZ, 0xc0, !PT ;  /* 0x0007000716367812 */ /* 0x000fe400078ec0ff */
[C---:B---3--:R-:W-:Y:S02]  /*35d0*/  LOP3.LUT R48, R17.reuse, 0x70007, RZ, 0xc0, !PT ;  /* 0x0007000711307812 */ /* 0x048fe400078ec0ff */
        /* <DEDUP_REMOVED lines=20> */
[----:B------:R-:W-:Y:S02]  /*3720*/  LOP3.LUT R20, R20, 0x10001, RZ, 0xc0, !PT ;  /* 0x0001000114147812 */ /* 0x000fe400078ec0ff */
[----:B------:R-:W-:Y:S02]  /*3730*/  LOP3.LUT R23, R23, 0x10001, RZ, 0xc0, !PT ;  /* 0x0001000117177812 */ /* 0x000fe400078ec0ff */
[----:B----4-:R-:W-:Y:S02]  /*3740*/  SHF.R.U32.HI R24, RZ, 0xd, R13 ;  /* 0x0000000dff187819 */ /* 0x010fe4000001160d */
[----:B------:R-:W-:Y:S02]  /*3750*/  LOP3.LUT R18, R25, 0x20002, R18, 0xf8, !PT ;  /* 0x0002000219127812 */ /* 0x000fe400078ef812 */
[----:B------:R-:W-:-:S02]  /*3760*/  LOP3.LUT R33, R33, 0x64006400, RZ, 0xfc, !PT ;  /* 0x6400640021217812 */ /* 0x000fc400078efcff */
[----:B------:R-:W-:Y:S02]  /*3770*/  SHF.R.U32.HI R25, RZ, 0xd, R14 ;  /* 0x0000000dff197819 */ /* 0x000fe4000001160e */
[----:B------:R-:W-:Y:S01]  /*3780*/  LOP3.LUT R20, R20, 0x20002, R21, 0xf8, !PT ;  /* 0x0002000214147812 */ /* 0x000fe200078ef815 */
[----:B------:R-:W-:Y:S01]  /*3790*/  HFMA2 R83, R33, R32.H0_H0, -132, -132 ;  /* 0xd820d82021537431 */ /* 0x000fe20000040020 */
[----:B------:R-:W-:Y:S02]  /*37a0*/  LOP3.LUT R38, R23, 0x20002, R26, 0xf8, !PT ;  /* 0x0002000217267812 */ /* 0x000fe400078ef81a */
[----:B------:R-:W-:Y:S02]  /*37b0*/  LOP3.LUT R24, R19, 0x40004, R24, 0xf8, !PT ;  /* 0x0004000413187812 */ /* 0x000fe400078ef818 */
[C---:B------:R-:W-:Y:S02]  /*37c0*/  LOP3.LUT R26, R12.reuse, 0x70007, RZ, 0xc0, !PT ;  /* 0x000700070c1a7812 */ /* 0x040fe400078ec0ff */
[----:B------:R-:W-:-:S02]  /*37d0*/  LOP3.LUT R17, R12, 0x380038, RZ, 0xc0, !PT ;  /* 0x003800380c117812 */ /* 0x000fc400078ec0ff */
[--C-:B------:R-:W-:Y:S02]  /*37e0*/  SHF.R.U32.HI R21, RZ, 0x6, R12.reuse ;  /* 0x00000006ff157819 */ /* 0x100fe4000001160c */
[----:B------:R-:W-:Y:S02]  /*37f0*/  SHF.R.U32.HI R23, RZ, 0xd, R12 ;  /* 0x0000000dff177819 */ /* 0x000fe4000001160c */
[----:B------:R-:W-:Y:S02]  /*3800*/  LOP3.LUT R19, R34, 0x64006400, RZ, 0xfc, !PT ;  /* 0x6400640022137812 */ /* 0x000fe400078efcff */
[C---:B------:R-:W-:Y:S02]  /*3810*/  LOP3.LUT R29, R13.reuse, 0x70007, RZ, 0xc0, !PT ;  /* 0x000700070d1d7812 */ /* 0x040fe400078ec0ff */
[----:B------:R-:W-:Y:S01]  /*3820*/  LOP3.LUT R12, R13, 0x380038, RZ, 0xc0, !PT ;  /* 0x003800380d0c7812 */ /* 0x000fe200078ec0ff */
[----:B------:R-:W-:Y:S01]  /*3830*/  HFMA2 R78, R19, R32.H0_H0, -132, -132 ;  /* 0xd820d820134e7431 */ /* 0x000fe20000040020 */
[----:B------:R-:W-:-:S02]  /*3840*/  SHF.R.U32.HI R28, RZ, 0x6, R13 ;  /* 0x00000006ff1c7819 */ /* 0x000fc4000001160d */
[C---:B------:R-:W-:Y:S02]  /*3850*/  LOP3.LUT R30, R14.reuse, 0x70007, RZ, 0xc0, !PT ;  /* 0x000700070e1e7812 */ /* 0x040fe400078ec0ff */
[----:B------:R-:W-:Y:S02]  /*3860*/  LOP3.LUT R13, R14, 0x380038, RZ, 0xc0, !PT ;  /* 0x003800380e0d7812 */ /* 0x000fe400078ec0ff */
[----:B------:R-:W-:Y:S02]  /*3870*/  SHF.R.U32.HI R41, RZ, 0x6, R14 ;  /* 0x00000006ff297819 */ /* 0x000fe4000001160e */
[----:B------:R-:W-:Y:S02]  /*3880*/  LOP3.LUT R25, R18, 0x40004, R25, 0xf8, !PT ;  /* 0x0004000412197812 */ /* 0x000fe400078ef819 */
        /* <DEDUP_REMOVED lines=8> */
[----:B------:R-:W-:Y:S02]  /*3910*/  SHF.R.U32.HI R42, RZ, 0x6, R15 ;  /* 0x00000006ff2a7819 */ /* 0x000fe4000001160f */
[----:B------:R-:W-:-:S02]  /*3920*/  LOP3.LUT R43, R15, 0x70007, RZ, 0xc0, !PT ;  /* 0x000700070f2b7812 */ /* 0x000fc400078ec0ff */
[----:B------:R-:W-:Y:S02]  /*3930*/  SHF.R.U32.HI R15, RZ, 0xd, R15 ;  /* 0x0000000dff0f7819 */ /* 0x000fe4000001160f */
        /* <DEDUP_REMOVED lines=176> */
[----:B------:R-:W0:Y:S01]  /*4440*/  LDS.128 R24, [UR4+-0x20] ;  /* 0xffffe004ff187984 */ /* 0x000e220008000c00 */
        /* <DEDUP_REMOVED lines=13> */
[----:B------:R-:W1:Y:S01]  /*4520*/  LDS.128 R28, [UR4+-0x10] ;  /* 0xfffff004ff1c7984 */ /* 0x000e620008000c00 */
        /* <DEDUP_REMOVED lines=43> */
.L_x_4705:
        /* <DEDUP_REMOVED lines=79> */
.L_x_4706:
[----:B------:R-:W-:Y:S01]  /*4cd0*/  VIADD R88, R88, 0x20 ;  /* 0x0000002058587836 */ /* 0x000fe20000000000 */
[----:B------:R-:W-:Y:S01]  /*4ce0*/  UIADD3 UR4, UPT, UPT, UR4, 0x40, URZ ;  /* 0x0000004004047890 */ /* 0x000fe2000fffe0ff */
[----:B------:R-:W-:-:S03]  /*4cf0*/  IMAD.WIDE R92, R85, 0x4, R90 ;  /* 0x00000004555c7825 */ /* 0x000fc600078e025a */
[----:B------:R-:W-:-:S13]  /*4d00*/  ISETP.GE.AND P1, PT, R88, R89, PT ;  /* 0x000000595800720c */ /* 0x000fda0003f26270 */
[----:B------:R-:W-:Y:S05]  /*4d10*/  @!P1 BRA `(.L_x_4707) ;  /* 0xffffffe400d09947 */ /* 0x000fea000383ffff */
.L_x_4704:
[----:B------:R-:W0:Y:S01]  /*4d20*/  S2R R8, SR_CTAID.X ;  /* 0x0000000000087919 */ /* 0x000e220000002500 */
[----:B------:R-:W2:Y:S01]  /*4d30*/  S2UR UR4, SR_CTAID.Y ;  /* 0x00000000000479c3 */ /* 0x000ea20000002600 */
[----:B------:R-:W-:Y:S01]  /*4d40*/  HMUL2 R9, R4, R87.H0_H0 ;  /* 0x2000005704097232 */ /* 0x000fe20000000000 */
[----:B------:R-:W0:Y:S06]  /*4d50*/  S2R R5, SR_TID.X ;  /* 0x0000000000057919 */ /* 0x000e2c0000002100 */
[----:B-1----:R-:W1:Y:S08]  /*4d60*/  LDC.64 R6, c[0x0][0x3a0] ;  /* 0x0000e800ff067b82 */ /* 0x002e700000000a00 */
[----:B------:R-:W3:Y:S01]  /*4d70*/  LDC R4, c[0x0][0x3a8] ;  /* 0x0000ea00ff047b82 */ /* 0x000ee20000000800 */
[----:B--2---:R-:W-:Y:S01]  /*4d80*/  USHF.L.U32 UR4, UR4, 0x1, URZ ;  /* 0x0000000104047899 */ /* 0x004fe200080006ff */
[----:B0-----:R-:W-:-:S04]  /*4d90*/  IMAD R8, R8, 0x20, R5 ;  /* 0x0000002008087824 */ /* 0x001fc800078e0205 */
[----:B------:R-:W-:-:S04]  /*4da0*/  IMAD.SHL.U32 R8, R8, 0x4, RZ ;  /* 0x0000000408087824 */ /* 0x000fc800078e00ff */
[----:B------:R-:W-:-:S04]  /*4db0*/  IMAD R5, R85, UR4, R8 ;  /* 0x0000000455057c24 */ /* 0x000fc8000f8e0208 */
[----:B-1----:R-:W-:-:S05]  /*4dc0*/  IMAD.WIDE R6, R5, 0x2, R6 ;  /* 0x0000000205067825 */ /* 0x002fca00078e0206 */
[----:B------:R0:W-:Y:S01]  /*4dd0*/  ATOM.E.ADD.F16x2.RN.STRONG.GPU P1, RZ, desc[UR8][R6.64], R9 ;  /* 0x8000000906ff79a2 */ /* 0x0001e2000c12e108 */
[----:B---3--:R-:W-:Y:S01]  /*4de0*/  VIADD R4, R4, -UR4 ;  /* 0x8000000404047c36 */ /* 0x008fe20008000000 */
[----:B------:R-:W-:Y:S01]  /*4df0*/  BSSY.RECONVERGENT B0, `(.L_x_4708) ;  /* 0x0000010000007945 */ /* 0x000fe20003800200 */
[----:B------:R-:W-:-:S03]  /*4e00*/  HMUL2 R87, R3, R87.H0_H0 ;  /* 0x2000005703577232 */ /* 0x000fc60000000000 */
[----:B------:R-:W-:Y:S01]  /*4e10*/  ISETP.NE.AND P0, PT, R4, 0x1, PT ;  /* 0x000000010400780c */ /* 0x000fe20003f05270 */
[----:B0-----:R-:W-:-:S12]  /*4e20*/  @P1 BRA `(.L_x_4709) ;  /* 0x0000000000301947 */ /* 0x001fd80003800000 */
[----:B------:R-:W0:Y:S02]  /*4e30*/  QSPC.E.S P1, RZ, [R6] ;  /* 0x0000000006ff73aa */ /* 0x000e240000020500 */
[----:B0-----:R-:W-:Y:S05]  /*4e40*/  @!P1 BRA `(.L_x_4710) ;  /* 0x00000000001c9947 */ /* 0x001fea0003800000 */
[----:B------:R-:W-:-:S05]  /*4e50*/  IMAD.MOV.U32 R4, RZ, RZ, R6 ;  /* 0x000000ffff047224 */ /* 0x000fca00078e0006 */
[----:B------:R-:W-:-:S07]  /*4e60*/  MOV R3, R4 ;  /* 0x0000000400037202 */ /* 0x000fce0000000f00 */
.L_x_4711:
[----:B------:R-:W0:Y:S02]  /*4e70*/  LDS R4, [R3] ;  /* 0x0000000003047984 */ /* 0x000e240000000800 */
[----:B0-----:R-:W-:-:S05]  /*4e80*/  HFMA2 R5, R4, 1, 1, R9 ;  /* 0x3c003c0004057831 */ /* 0x001fca0000000009 */
[----:B------:R-:W0:Y:S02]  /*4e90*/  ATOMS.CAST.SPIN P1, [R3], R4, R5 ;  /* 0x000000040300758d */ /* 0x000e240001820005 */
[----:B0-----:R-:W-:Y:S05]  /*4ea0*/  @!P1 BRA `(.L_x_4711) ;  /* 0xfffffffc00f09947 */ /* 0x001fea000383ffff */
[----:B------:R-:W-:Y:S05]  /*4eb0*/  BRA `(.L_x_4709) ;  /* 0x00000000000c7947 */ /* 0x000fea0003800000 */
.L_x_4710:
[----:B------:R-:W2:Y:S02]  /*4ec0*/  LD.E R3, desc[UR8][R6.64] ;  /* 0x0000000806037980 */ /* 0x000ea4000c101900 */
[----:B--2---:R-:W-:-:S05]  /*4ed0*/  IMAD.IADD R3, R9, 0x1, R3 ;  /* 0x0000000109037824 */ /* 0x004fca00078e0203 */
[----:B------:R0:W-:Y:S02]  /*4ee0*/  ST.E desc[UR8][R6.64], R3 ;  /* 0x0000000306007985 */ /* 0x0001e4000c101908 */
.L_x_4709:
[----:B------:R-:W-:Y:S05]  /*4ef0*/  BSYNC.RECONVERGENT B0 ;  /* 0x0000000000007941 */ /* 0x000fea0003800200 */
.L_x_4708:
[----:B------:R1:W-:Y:S01]  /*4f00*/  ATOM.E.ADD.F16x2.RN.STRONG.GPU P1, RZ, desc[UR8][R6.64+0x4], R87 ;  /* 0x8000045706ff79a2 */ /* 0x0003e2000c12e108 */
[----:B------:R-:W-:Y:S04]  /*4f10*/  BSSY.RECONVERGENT B0, `(.L_x_4712) ;  /* 0x000000e000007945 */ /* 0x000fe80003800200 */
[----:B-1----:R-:W-:Y:S05]  /*4f20*/  @P1 BRA `(.L_x_4713) ;  /* 0x0000000000301947 */ /* 0x002fea0003800000 */
[----:B------:R-:W1:Y:S02]  /*4f30*/  QSPC.E.S P1, RZ, [R6+0x4] ;  /* 0x0000040006ff73aa */ /* 0x000e640000020500 */
[----:B-1----:R-:W-:Y:S05]  /*4f40*/  @!P1 BRA `(.L_x_4714) ;  /* 0x00000000001c9947 */ /* 0x002fea0003800000 */
[----:B------:R-:W-:-:S05]  /*4f50*/  IMAD.MOV.U32 R4, RZ, RZ, R6 ;  /* 0x000000ffff047224 */ /* 0x000fca00078e0006 */
[----:B0-----:R-:W-:-:S07]  /*4f60*/  MOV R3, R4 ;  /* 0x0000000400037202 */ /* 0x001fce0000000f00 */
.L_x_4715:
[----:B------:R-:W0:Y:S02]  /*4f70*/  LDS R4, [R3+0x4] ;  /* 0x0000040003047984 */ /* 0x000e240000000800 */
[----:B0-----:R-:W-:-:S05]  /*4f80*/  HADD2 R5, R4, R87 ;  /* 0x0000005704057230 */ /* 0x001fca0000000000 */
[----:B------:R-:W0:Y:S02]  /*4f90*/  ATOMS.CAST.SPIN P1, [R3+0x4], R4, R5 ;  /* 0x000004040300758d */ /* 0x000e240001820005 */
[----:B0-----:R-:W-:Y:S05]  /*4fa0*/  @!P1 BRA `(.L_x_4715) ;  /* 0xfffffffc00f09947 */ /* 0x001fea000383ffff */
[----:B------:R-:W-:Y:S05]  /*4fb0*/  BRA `(.L_x_4713) ;  /* 0x00000000000c7947 */ /* 0x000fea0003800000 */
.L_x_4714:
[----:B0-----:R-:W2:Y:S02]  /*4fc0*/  LD.E R3, desc[UR8][R6.64+0x4] ;  /* 0x0000040806037980 */ /* 0x001ea4000c101900 */
[----:B--2---:R-:W-:-:S05]  /*4fd0*/  IMAD.IADD R3, R87, 0x1, R3 ;  /* 0x0000000157037824 */ /* 0x004fca00078e0203 */
[----:B------:R1:W-:Y:S02]  /*4fe0*/  ST.E desc[UR8][R6.64+0x4], R3 ;  /* 0x0000040306007985 */ /* 0x0003e4000c101908 */
.L_x_4713:
[----:B------:R-:W-:Y:S05]  /*4ff0*/  BSYNC.RECONVERGENT B0 ;  /* 0x0000000000007941 */ /* 0x000fea0003800200 */
.L_x_4712:
        /* <DEDUP_REMOVED lines=11> */
.L_x_4719:
[----:B------:R-:W0:Y:S02]  /*50b0*/  LDS R2, [R0] ;  /* 0x0000000000027984 */ /* 0x000e240000000800 */
[----:B0-----:R-:W-:-:S05]  /*50c0*/  HFMA2 R3, R2, 1, 1, R5 ;  /* 0x3c003c0002037831 */ /* 0x001fca0000000005 */
[----:B------:R-:W0:Y:S02]  /*50d0*/  ATOMS.CAST.SPIN P0, [R0], R2, R3 ;  /* 0x000000020000758d */ /* 0x000e240001800003 */
[----:B0-----:R-:W-:Y:S05]  /*50e0*/  @!P0 BRA `(.L_x_4719) ;  /* 0xfffffffc00f08947 */ /* 0x001fea000383ffff */
[----:B------:R-:W-:Y:S05]  /*50f0*/  BRA `(.L_x_4717) ;  /* 0x00000000000c7947 */ /* 0x000fea0003800000 */
.L_x_4718:
[----:B------:R-:W2:Y:S02]  /*5100*/  LD.E R0, desc[UR8][R6.64] ;  /* 0x0000000806007980 */ /* 0x000ea4000c101900 */
[----:B--2---:R-:W-:-:S05]  /*5110*/  IMAD.IADD R3, R5, 0x1, R0 ;  /* 0x0000000105037824 */ /* 0x004fca00078e0200 */
[----:B------:R0:W-:Y:S02]  /*5120*/  ST.E desc[UR8][R6.64], R3 ;  /* 0x0000000306007985 */ /* 0x0001e4000c101908 */
.L_x_4717:
[----:B------:R-:W-:Y:S05]  /*5130*/  BSYNC.RECONVERGENT B0 ;  /* 0x0000000000007941 */ /* 0x000fea0003800200 */
.L_x_4716:
[----:B------:R1:W-:Y:S02]  /*5140*/  ATOM.E.ADD.F16x2.RN.STRONG.GPU P0, RZ, desc[UR8][R6.64+0x4], R9 ;  /* 0x8000040906ff79a2 */ /* 0x0003e4000c10e108 */
[----:B-1----:R-:W-:Y:S05]  /*5150*/  @P0 EXIT ;  /* 0x000000000000094d */ /* 0x002fea0003800000 */
[----:B------:R-:W1:Y:S02]  /*5160*/  QSPC.E.S P0, RZ, [R6+0x4] ;  /* 0x0000040006ff73aa */ /* 0x000e640000000500 */
[----:B-1----:R-:W-:Y:S05]  /*5170*/  @!P0 BRA `(.L_x_4720) ;  /* 0x00000000001c8947 */ /* 0x002fea0003800000 */
[----:B------:R-:W-:-:S05]  /*5180*/  IMAD.MOV.U32 R2, RZ, RZ, R6 ;  /* 0x000000ffff027224 */ /* 0x000fca00078e0006 */
[----:B------:R-:W-:-:S07]  /*5190*/  MOV R0, R2 ;  /* 0x0000000200007202 */ /* 0x000fce0000000f00 */
.L_x_4721:
[----:B------:R-:W0:Y:S02]  /*51a0*/  LDS R2, [R0+0x4] ;  /* 0x0000040000027984 */ /* 0x000e240000000800 */
[----:B0-----:R-:W-:-:S05]  /*51b0*/  HADD2 R3, R2, R9 ;  /* 0x0000000902037230 */ /* 0x001fca0000000000 */
[----:B------:R-:W0:Y:S02]  /*51c0*/  ATOMS.CAST.SPIN P0, [R0+0x4], R2, R3 ;  /* 0x000004020000758d */ /* 0x000e240001800003 */
[----:B0-----:R-:W-:Y:S05]  /*51d0*/  @!P0 BRA `(.L_x_4721) ;  /* 0xfffffffc00f08947 */ /* 0x001fea000383ffff */
[----:B------:R-:W-:Y:S05]  /*51e0*/  EXIT ;  /* 0x000000000000794d */ /* 0x000fea0003800000 */
.L_x_4720:
[----:B------:R-:W0:Y:S02]  /*51f0*/  LD.E R0, desc[UR8][R6.64+0x4] ;  /* 0x0000040806007980 */ /* 0x000e24000c101900 */
[----:B0-----:R-:W-:-:S05]  /*5200*/  IMAD.IADD R3, R9, 0x1, R0 ;  /* 0x0000000109037824 */ /* 0x001fca00078e0200 */
[----:B------:R-:W-:Y:S01]  /*5210*/  ST.E desc[UR8][R6.64+0x4], R3 ;  /* 0x0000040306007985 */ /* 0x000fe2000c101908 */
[----:B------:R-:W-:Y:S05]  /*5220*/  EXIT ;  /* 0x000000000000794d */ /* 0x000fea0003800000 */
.L_x_4722:
        /* <DEDUP_REMOVED lines=13> */
.L_x_5349:


//--------------------- .text._Z23gemm_half_q_half_kernelILi2ELi38ELb1ELb1ELi32EEvPK6__halfPKjS4_S2_PS0_iiiiPKtS7_iiiiiibS2_i --------------------------
	.section	.text._Z23gemm_half_q_half_kernelILi2ELi38ELb1ELb1ELi32EEvPK6__halfPKjS4_S2_PS0_iiiiPKtS7_iiiiiibS2_i,"ax",@progbits
	.align	128
        .global         _Z23gemm_half_q_half_kernelILi2ELi38ELb1ELb1ELi32EEvPK6__halfPKjS4_S2_PS0_iiiiPKtS7_iiiiiibS2_i
        .type           _Z23gemm_half_q_half_kernelILi2ELi38ELb1ELb1ELi32EEvPK6__halfPKjS4_S2_PS0_iiiiPKtS7_iiiiiibS2_i,@function
        .size           _Z23gemm_half_q_half_kernelILi2ELi38ELb1ELb1ELi32EEvPK6__halfPKjS4_S2_PS0_iiiiPKtS7_iiiiiibS2_i,(.L_x_5350 - _Z23gemm_half_q_half_kernelILi2ELi38ELb1ELb1ELi32EEvPK6__halfPKjS4_S2_PS0_iiiiPKtS7_iiiiiibS2_i)
        .other          _Z23gemm_half_q_half_kernelILi2ELi38ELb1ELb1ELi32EEvPK6__halfPKjS4_S2_PS0_iiiiPKtS7_iiiiiibS2_i,@"STO_CUDA_ENTRY STV_DEFAULT"
_Z23gemm_half_q_half_kernelILi2ELi38ELb1ELb1ELi32EEvPK6__halfPKjS4_S2_PS0_iiiiPKtS7_iiiiiibS2_i:
.text._Z23gemm_half_q_half_kernelILi2ELi38ELb1ELb1ELi32EEvPK6__halfPKjS4_S2_PS0_iiiiPKtS7_iiiiiibS2_i:
[----:B------:R-:W-:Y:S01]  /*0000*/  LDC R1, c[0x0][0x37c] ;  /* 0x0000df00ff017b82 */ /* 0x000fe20000000800 */
[----:B------:R-:W0:Y:S07]  /*0010*/  S2R R3, SR_CTAID.Y ;  /* 0x0000000000037919 */ /* 0x000e2e0000002600 */
[----:B------:R-:W0:Y:S02]  /*0020*/  LDC R0, c[0x0][0x3a8] ;  /* 0x0000ea00ff007b82 */ /* 0x000e240000000800 */
[----:B0-----:R-:W-:-:S05]  /*0030*/  IMAD R9, R3, -0x2, R0 ;  /* 0xfffffffe03097824 */ /* 0x001fca00078e0200 */
        /* <DEDUP_REMOVED lines=19> */
[----:B------:R-:W2:Y:S01]  /*0170*/  LDCU UR12, c[0x0][0x3b0] ;  /* 0x00007600ff0c77ac */ /* 0x000ea20008000800 */
[----:B------:R-:W-:Y:S01]  /*0180*/  IMAD.MOV.U32 R4, RZ, RZ, 0x2 ;  /* 0x00000002ff047424 */ /* 0x000fe200078e00ff */
[----:B------:R-:W-:Y:S04]  /*0190*/  BSSY.RECONVERGENT B0, `(.L_x_4723) ;  /* 0x00000bd000007945 */ /* 0x000fe80003800200 */
[----:B------:R-:W3:Y:S01]  /*01a0*/  S2UR UR4, SR_CTAID.X ;  /* 0x00000000000479c3 */ /* 0x000ee20000002500 */
[----:B------:R-:W-:Y:S01]  /*01b0*/  SEL R4, R4, 0x1, P0 ;  /* 0x0000000104047807 */ /* 0x000fe20000000000 */
[----:B0-----:R-:W-:-:S04]  /*01c0*/  USHF.L.U32 UR10, UR7, 0x5, URZ ;  /* 0x00000005070a7899 */ /* 0x001fc800080006ff */
[----:B------:R-:W-:-:S04]  /*01d0*/  UIADD3 UR8, UPT, UPT, UR10, 0x20, URZ ;  /* 0x000000200a087890 */ /* 0x000fc8000fffe0ff */
[----:B--2---:R-:W-:Y:S01]  /*01e0*/  UISETP.LT.AND UP0, UPT, UR8, UR12, UPT ;  /* 0x0000000c0800728c */ /* 0x004fe2000bf01270 */
[----:B-1----:R-:W-:Y:S01]  /*01f0*/  VIADD R19, R2, UR10 ;  /* 0x0000000a02137c36 */ /* 0x002fe20008000000 */
        /* <DEDUP_REMOVED lines=15> */
[----:B------:R-:W-:-:S05]  /*02f0*/  IMAD.SHL.U32 R8, R6, 0x2, RZ ;  /* 0x0000000206087824 */ /* 0x000fca00078e00ff */
        /* <DEDUP_REMOVED lines=9> */
[----:B------:R-:W-:Y:S01]  /*0390*/  ISETP.GE.AND P0, PT, R16, RZ, PT ;  /* 0x000000ff1000720c */ /* 0x000fe20003f06270 */
[----:B------:R-:W-:Y:S01]  /*03a0*/  VIADD R8, R8, UR12 ;  /* 0x0000000c08087c36 */ /* 0x000fe20008000000 */
[----:B0-----:R-:W-:-:S11]  /*03b0*/  IADD3 R5, PT, PT, R5, 0x40, RZ ;  /* 0x0000004005057810 */ /* 0x001fd60007ffe0ff */
[----:B------:R-:W-:Y:S05]  /*03c0*/  @P0 BRA `(.L_x_4726) ;  /* 0x0000000000ec0947 */ /* 0x000fea0003800000 */
[----:B------:R-:W-:Y:S01]  /*03d0*/  IMAD.MOV R6, RZ, RZ, -R16 ;  /* 0x000000ffff067224 */ /* 0x000fe200078e0a10 */
[----:B------:R-:W-:-:S04]  /*03e0*/  PLOP3.LUT P0, PT, PT, PT, PT, 0x80, 0x8 ;  /* 0x000000000008781c */ /* 0x000fc80003f0f070 */
[----:B------:R-:W-:-:S13]  /*03f0*/  ISETP.GT.AND P1, PT, R6, 0x3, PT ;  /* 0x000000030600780c */ /* 0x000fda0003f24270 */
[----:B------:R-:W-:Y:S05]  /*0400*/  @!P1 BRA `(.L_x_4727) ;  /* 0x0000000000849947 */ /* 0x000fea0003800000 */
[----:B------:R-:W-:-:S13]  /*0410*/  PLOP3.LUT P0, PT, PT, PT, PT, 0x8, 0x80 ;  /* 0x000000000080781c */ /* 0x000fda0003f0e170 */
.L_x_4728:
[----:B------:R-:W-:Y:S01]  /*0420*/  IADD3 R7, P1, PT, R19, R8, RZ ;  /* 0x0000000813077210 */ /* 0x000fe20007f3e0ff */
[----:B------:R-:W-:-:S03]  /*0430*/  VIADD R10, R8, UR12 ;  /* 0x0000000c080a7c36 */ /* 0x000fc60008000000 */
[----:B------:R-:W-:Y:S01]  /*0440*/  LEA.HI.X.SX32 R12, R8, RZ, 0x1, P1 ;  /* 0x000000ff080c7211 */ /* 0x000fe200008f0eff */
[----:B------:R-:W-:Y:S01]  /*0450*/  VIADD R8, R10, UR12 ;  /* 0x0000000c0a087c36 */ /* 0x000fe20008000000 */
[----:B------:R-:W-:Y:S02]  /*0460*/  LEA R6, P1, R7, UR16, 0x1 ;  /* 0x0000001007067c11 */ /* 0x000fe4000f8208ff */
[----:B------:R-:W-:Y:S02]  /*0470*/  IADD3 R11, P2, PT, R19, R10, RZ ;  /* 0x0000000a130b7210 */ /* 0x000fe40007f5e0ff */
[----:B------:R-:W-:Y:S02]  /*0480*/  IADD3 R17, PT, PT, R8, UR12, RZ ;  /* 0x0000000c08117c10 */ /* 0x000fe4000fffe0ff */
[----:B------:R-:W-:Y:S02]  /*0490*/  LEA.HI.X R7, R7, UR17, R12, 0x1, P1 ;  /* 0x0000001107077c11 */ /* 0x000fe400088f0c0c */
[----:B------:R-:W-:-:S02]  /*04a0*/  IADD3 R13, P3, PT, R19, R8, RZ ;  /* 0x00000008130d7210 */ /* 0x000fc40007f7e0ff */
[----:B------:R-:W-:Y:S01]  /*04b0*/  LEA.HI.X.SX32 R14, R10, RZ, 0x1, P2 ;  /* 0x000000ff0a0e7211 */ /* 0x000fe200010f0eff */
[----:B------:R-:W2:Y:S01]  /*04c0*/  LDG.E.U16.CONSTANT R6, desc[UR14][R6.64] ;  /* 0x0000000e06067981 */ /* 0x000ea2000c1e9500 */
[----:B------:R-:W-:Y:S02]  /*04d0*/  LEA R10, P2, R11, UR16, 0x1 ;  /* 0x000000100b0a7c11 */ /* 0x000fe4000f8408ff */
[----:B------:R-:W-:Y:S02]  /*04e0*/  IADD3 R15, P1, PT, R19, R17, RZ ;  /* 0x00000011130f7210 */ /* 0x000fe40007f3e0ff */
[----:B------:R-:W-:Y:S02]  /*04f0*/  LEA.HI.X.SX32 R18, R8, RZ, 0x1, P3 ;  /* 0x000000ff08127211 */ /* 0x000fe400018f0eff */
[----:B------:R-:W-:Y:S02]  /*0500*/  LEA.HI.X R11, R11, UR17, R14, 0x1, P2 ;  /* 0x000000110b0b7c11 */ /* 0x000fe400090f0c0e */
[----:B------:R-:W-:-:S02]  /*0510*/  LEA.HI.X.SX32 R8, R17, RZ, 0x1, P1 ;  /* 0x000000ff11087211 */ /* 0x000fc400008f0eff */
[----:B------:R-:W-:Y:S01]  /*0520*/  LEA R12, P3, R13, UR16, 0x1 ;  /* 0x000000100d0c7c11 */ /* 0x000fe2000f8608ff */
[----:B------:R-:W3:Y:S01]  /*0530*/  LDG.E.U16.CONSTANT R10, desc[UR14][R10.64] ;  /* 0x0000000e0a0a7981 */ /* 0x000ee2000c1e9500 */
[----:B------:R-:W-:Y:S02]  /*0540*/  LEA R14, P1, R15, UR16, 0x1 ;  /* 0x000000100f0e7c11 */ /* 0x000fe4000f8208ff */
[----:B------:R-:W-:Y:S02]  /*0550*/  LEA.HI.X R13, R13, UR17, R18, 0x1, P3 ;  /* 0x000000110d0d7c11 */ /* 0x000fe400098f0c12 */
[----:B------:R-:W-:-:S03]  /*0560*/  LEA.HI.X R15, R15, UR17, R8, 0x1, P1 ;  /* 0x000000110f0f7c11 */ /* 0x000fc600088f0c08 */
[----:B------:R-:W4:Y:S04]  /*0570*/  LDG.E.U16.CONSTANT R12, desc[UR14][R12.64] ;  /* 0x0000000e0c0c7981 */ /* 0x000f28000c1e9500 */
[----:B------:R-:W5:Y:S01]  /*0580*/  LDG.E.U16.CONSTANT R14, desc[UR14][R14.64] ;  /* 0x0000000e0e0e7981 */ /* 0x000f62000c1e9500 */
[----:B------:R-:W-:-:S05]  /*0590*/  VIADD R16, R16, 0x4 ;  /* 0x0000000410107836 */ /* 0x000fca0000000000 */
[----:B------:R-:W-:Y:S01]  /*05a0*/  ISETP.GE.AND P1, PT, R16, -0x3, PT ;  /* 0xfffffffd1000780c */ /* 0x000fe20003f26270 */
[----:B------:R-:W-:Y:S01]  /*05b0*/  VIADD R8, R17, UR12 ;  /* 0x0000000c11087c36 */ /* 0x000fe20008000000 */
[----:B--2---:R-:W-:Y:S04]  /*05c0*/  STS.U16 [R5], R6 ;  /* 0x0000000605007388 */ /* 0x004fe80000000400 */
[----:B---3--:R-:W-:Y:S04]  /*05d0*/  STS.U16 [R5+0x40], R10 ;  /* 0x0000400a05007388 */ /* 0x008fe80000000400 */
[----:B----4-:R-:W-:Y:S04]  /*05e0*/  STS.U16 [R5+0x80], R12 ;  /* 0x0000800c05007388 */ /* 0x010fe80000000400 */
[----:B-----5:R0:W-:Y:S02]  /*05f0*/  STS.U16 [R5+0xc0], R14 ;  /* 0x0000c00e05007388 */ /* 0x0201e40000000400 */
[----:B0-----:R-:W-:Y:S01]  /*0600*/  VIADD R5, R5, 0x100 ;  /* 0x0000010005057836 */ /* 0x001fe20000000000 */
[----:B------:R-:W-:Y:S06]  /*0610*/  @!P1 BRA `(.L_x_4728) ;  /* 0xfffffffc00809947 */ /* 0x000fec000383ffff */
.L_x_4727:
[----:B------:R-:W-:-:S05]  /*0620*/  IMAD.MOV R6, RZ, RZ, -R16 ;  /* 0x000000ffff067224 */ /* 0x000fca00078e0a10 */
        /* <DEDUP_REMOVED lines=14> */
[----:B------:R-:W-:Y:S02]  /*0710*/  VIADD R16, R16, 0x2 ;  /* 0x0000000210107836 */ /* 0x000fe40000000000 */
[----:B------:R-:W-:Y:S01]  /*0720*/  VIADD R8, R12, UR12 ;  /* 0x0000000c0c087c36 */ /* 0x000fe20008000000 */
[----:B--2---:R-:W-:Y:S04]  /*0730*/  STS.U16 [R5], R6 ;  /* 0x0000000605007388 */ /* 0x004fe80000000400 */
[----:B---3--:R0:W-:Y:S02]  /*0740*/  STS.U16 [R5+0x40], R10 ;  /* 0x0000400a05007388 */ /* 0x0081e40000000400 */
[----:B0-----:R-:W-:-:S07]  /*0750*/  VIADD R5, R5, 0x80 ;  /* 0x0000008005057836 */ /* 0x001fce0000000000 */
.L_x_4729:
[----:B------:R-:W-:-:S13]  /*0760*/  ISETP.EQ.AND P1, PT, R16, RZ, PT ;  /* 0x000000ff1000720c */ /* 0x000fda0003f22270 */
[----:B------:R-:W-:Y:S05]  /*0770*/  @!P0 BRA P1, `(.L_x_4724) ;  /* 0x0000000400788947 */ /* 0x000fea0000800000 */
.L_x_4726:
[----:B------:R-:W-:-:S04]  /*0780*/  IADD3 R7, P0, PT, R19, R8, RZ ;  /* 0x0000000813077210 */ /* 0x000fc80007f1e0ff */
[----:B------:R-:W-:Y:S02]  /*0790*/  LEA.HI.X.SX32 R10, R8, RZ, 0x1, P0 ;  /* 0x000000ff080a7211 */ /* 0x000fe400000f0eff */
[----:B------:R-:W-:-:S04]  /*07a0*/  LEA R6, P0, R7, UR16, 0x1 ;  /* 0x0000001007067c11 */ /* 0x000fc8000f8008ff */
[----:B------:R-:W-:-:S05]  /*07b0*/  LEA.HI.X R7, R7, UR17, R10, 0x1, P0 ;  /* 0x0000001107077c11 */ /* 0x000fca00080f0c0a */
[----:B------:R-:W2:Y:S01]  /*07c0*/  LDG.E.U16.CONSTANT R6, desc[UR14][R6.64] ;  /* 0x0000000e06067981 */ /* 0x000ea2000c1e9500 */
[----:B------:R-:W-:Y:S01]  /*07d0*/  IADD3 R16, PT, PT, R16, 0x1, RZ ;  /* 0x0000000110107810 */ /* 0x000fe20007ffe0ff */
[----:B------:R-:W-:-:S03]  /*07e0*/  VIADD R8, R8, UR12 ;  /* 0x0000000c08087c36 */ /* 0x000fc60008000000 */
[----:B------:R-:W-:Y:S01]  /*07f0*/  ISETP.NE.AND P0, PT, R16, RZ, PT ;  /* 0x000000ff1000720c */ /* 0x000fe20003f05270 */
[----:B--2---:R0:W-:Y:S02]  /*0800*/  STS.U16 [R5], R6 ;  /* 0x0000000605007388 */ /* 0x0041e40000000400 */
[----:B0-----:R-:W-:-:S10]  /*0810*/  VIADD R5, R5, 0x40 ;  /* 0x0000004005057836 */ /* 0x001fd40000000000 */
[----:B------:R-:W-:Y:S05]  /*0820*/  @P0 BRA `(.L_x_4726) ;  /* 0xfffffffc00d40947 */ /* 0x000fea000383ffff */
[----:B------:R-:W-:Y:S05]  /*0830*/  BRA `(.L_x_4724) ;  /* 0x0000000400487947 */ /* 0x000fea0003800000 */
.L_x_4725:
[C---:B------:R-:W-:Y:S01]  /*0840*/  LEA R6, P0, R19.reuse, UR16, 0x1 ;  /* 0x0000001013067c11 */ /* 0x040fe2000f8008ff */
[----:B------:R-:W0:Y:S03]  /*0850*/  LDCU.64 UR20, c[0x0][0x380] ;  /* 0x00007000ff1477ac */ /* 0x000e260008000a00 */
[----:B------:R-:W-:-:S05]  /*0860*/  LEA.HI.X R7, R19, UR17, RZ, 0x1, P0 ;  /* 0x0000001113077c11 */ /* 0x000fca00080f0cff */
[----:B------:R1:W5:Y:S01]  /*0870*/  LDG.E.U16.CONSTANT R19, desc[UR14][R6.64] ;  /* 0x0000000e06137981 */ /* 0x000362000c1e9500 */
[----:B------:R-:W-:Y:S02]  /*0880*/  IMAD.MOV R8, RZ, RZ, -R4 ;  /* 0x000000ffff087224 */ /* 0x000fe400078e0a04 */
[----:B------:R-:W-:-:S03]  /*0890*/  IMAD R16, R3, UR12, RZ ;  /* 0x0000000c03107c24 */ /* 0x000fc6000f8e02ff */
[----:B------:R-:W-:Y:S02]  /*08a0*/  ISETP.GE.AND P0, PT, R8, RZ, PT ;  /* 0x000000ff0800720c */ /* 0x000fe40003f06270 */
[----:B------:R-:W-:-:S11]  /*08b0*/  SHF.L.U32 R16, R16, 0x1, RZ ;  /* 0x0000000110107819 */ /* 0x000fd600000006ff */
[----:B01----:R-:W-:Y:S05]  /*08c0*/  @P0 BRA `(.L_x_4730) ;  /* 0x0000000000f80947 */ /* 0x003fea0003800000 */
[----:B------:R-:W-:Y:S01]  /*08d0*/  IMAD.MOV R6, RZ, RZ, -R8 ;  /* 0x000000ffff067224 */ /* 0x000fe200078e0a08 */
[----:B------:R-:W-:-:S04]  /*08e0*/  PLOP3.LUT P0, PT, PT, PT, PT, 0x80, 0x8 ;  /* 0x000000000008781c */ /* 0x000fc80003f0f070 */
[----:B------:R-:W-:-:S13]  /*08f0*/  ISETP.GT.AND P1, PT, R6, 0x3, PT ;  /* 0x000000030600780c */ /* 0x000fda0003f24270 */
[----:B------:R-:W-:Y:S05]  /*0900*/  @!P1 BRA `(.L_x_4731) ;  /* 0x00000000008c9947 */ /* 0x000fea0003800000 */
[----:B------:R-:W-:Y:S01]  /*0910*/  PLOP3.LUT P0, PT, PT, PT, PT, 0x8, 0x80 ;  /* 0x000000000080781c */ /* 0x000fe20003f0e170 */
[----:B------:R-:W0:Y:S01]  /*0920*/  LDCU.64 UR16, c[0x0][0x380] ;  /* 0x00007000ff1077ac */ /* 0x000e220008000a00 */
[----:B------:R-:W-:-:S11]  /*0930*/  NOP ;  /* 0x0000000000007918 */ /* 0x000fd60000000000 */
.L_x_4732:
[----:B-----5:R-:W-:Y:S01]  /*0940*/  IADD3 R7, P1, PT, R19, R16, RZ ;  /* 0x0000001013077210 */ /* 0x020fe20007f3e0ff */
[----:B------:R-:W-:-:S03]  /*0950*/  VIADD R10, R16, UR12 ;  /* 0x0000000c100a7c36 */ /* 0x000fc60008000000 */
[----:B------:R-:W-:Y:S01]  /*0960*/  LEA.HI.X.SX32 R16, R16, RZ, 0x1, P1 ;  /* 0x000000ff10107211 */ /* 0x000fe200008f0eff */
[C---:B------:R-:W-:Y:S01]  /*0970*/  VIADD R11, R10.reuse, UR12 ;  /* 0x0000000c0a0b7c36 */ /* 0x040fe20008000000 */
[----:B0-----:R-:W-:Y:S02]  /*0980*/  LEA R6, P1, R7, UR16, 0x1 ;  /* 0x0000001007067c11 */ /* 0x001fe4000f8208ff */
[----:B------:R-:W-:Y:S02]  /*0990*/  IADD3 R14, P2, PT, R19, R10, RZ ;  /* 0x0000000a130e7210 */ /* 0x000fe40007f5e0ff */
[----:B------:R-:W-:Y:S02]  /*09a0*/  LEA.HI.X R7, R7, UR17, R16, 0x1, P1 ;  /* 0x0000001107077c11 */ /* 0x000fe400088f0c10 */
[----:B------:R-:W-:Y:S02]  /*09b0*/  IADD3 R16, PT, PT, R11, UR12, RZ ;  /* 0x0000000c0b107c10 */ /* 0x000fe4000fffe0ff */
[----:B------:R-:W-:Y:S01]  /*09c0*/  IADD3 R13, P3, PT, R19, R11, RZ ;  /* 0x0000000b130d7210 */ /* 0x000fe20007f7e0ff */
[----:B------:R-:W2:Y:S01]  /*09d0*/  LDG.E.U16.CONSTANT R6, desc[UR14][R6.64] ;  /* 0x0000000e06067981 */ /* 0x000ea2000c1e9500 */
[----:B------:R-:W-:-:S02]  /*09e0*/  LEA.HI.X.SX32 R17, R10, RZ, 0x1, P2 ;  /* 0x000000ff0a117211 */ /* 0x000fc400010f0eff */
[C---:B------:R-:W-:Y:S02]  /*09f0*/  LEA R10, P2, R14.reuse, UR16, 0x1 ;  /* 0x000000100e0a7c11 */ /* 0x040fe4000f8408ff */
[----:B------:R-:W-:Y:S02]  /*0a00*/  IADD3 R15, P1, PT, R19, R16, RZ ;  /* 0x00000010130f7210 */ /* 0x000fe40007f3e0ff */
[----:B------:R-:W-:Y:S02]  /*0a10*/  LEA.HI.X.SX32 R20, R11, RZ, 0x1, P3 ;  /* 0x000000ff0b147211 */ /* 0x000fe400018f0eff */
[----:B------:R-:W-:Y:S02]  /*0a20*/  LEA.HI.X R11, R14, UR17, R17, 0x1, P2 ;  /* 0x000000110e0b7c11 */ /* 0x000fe400090f0c11 */
[----:B------:R-:W-:Y:S02]  /*0a30*/  LEA.HI.X.SX32 R18, R16, RZ, 0x1, P1 ;  /* 0x000000ff10127211 */ /* 0x000fe400008f0eff */
[----:B------:R-:W-:Y:S01]  /*0a40*/  LEA R12, P3, R13, UR16, 0x1 ;  /* 0x000000100d0c7c11 */ /* 0x000fe2000f8608ff */
[----:B------:R-:W3:Y:S01]  /*0a50*/  LDG.E.U16.CONSTANT R10, desc[UR14][R10.64] ;  /* 0x0000000e0a0a7981 */ /* 0x000ee2000c1e9500 */
[----:B------:R-:W-:-:S02]  /*0a60*/  LEA R14, P1, R15, UR16, 0x1 ;  /* 0x000000100f0e7c11 */ /* 0x000fc4000f8208ff */
[----:B------:R-:W-:Y:S02]  /*0a70*/  LEA.HI.X R13, R13, UR17, R20, 0x1, P3 ;  /* 0x000000110d0d7c11 */ /* 0x000fe400098f0c14 */
[----:B------:R-:W-:-:S03]  /*0a80*/  LEA.HI.X R15, R15, UR17, R18, 0x1, P1 ;  /* 0x000000110f0f7c11 */ /* 0x000fc600088f0c12 */
[----:B------:R-:W4:Y:S04]  /*0a90*/  LDG.E.U16.CONSTANT R12, desc[UR14][R12.64] ;  /* 0x0000000e0c0c7981 */ /* 0x000f28000c1e9500 */
[----:B------:R-:W4:Y:S01]  /*0aa0*/  LDG.E.U16.CONSTANT R14, desc[UR14][R14.64] ;  /* 0x0000000e0e0e7981 */ /* 0x000f22000c1e9500 */
[----:B------:R-:W-:-:S05]  /*0ab0*/  VIADD R8, R8, 0x4 ;  /* 0x0000000408087836 */ /* 0x000fca0000000000 */
[----:B------:R-:W-:Y:S01]  /*0ac0*/  ISETP.GE.AND P1, PT, R8, -0x3, PT ;  /* 0xfffffffd0800780c */ /* 0x000fe20003f26270 */
[----:B------:R-:W-:Y:S01]  /*0ad0*/  VIADD R16, R16, UR12 ;  /* 0x0000000c10107c36 */ /* 0x000fe20008000000 */
[----:B--2---:R-:W-:Y:S04]  /*0ae0*/  STS.U16 [R5], R6 ;  /* 0x0000000605007388 */ /* 0x004fe80000000400 */
[----:B---3--:R-:W-:Y:S04]  /*0af0*/  STS.U16 [R5+0x40], R10 ;  /* 0x0000400a05007388 */ /* 0x008fe80000000400 */
[----:B----4-:R-:W-:Y:S04]  /*0b00*/  STS.U16 [R5+0x80], R12 ;  /* 0x0000800c05007388 */ /* 0x010fe80000000400 */
[----:B------:R0:W-:Y:S02]  /*0b10*/  STS.U16 [R5+0xc0], R14 ;  /* 0x0000c00e05007388 */ /* 0x0001e40000000400 */
[----:B0-----:R-:W-:Y:S01]  /*0b20*/  VIADD R5, R5, 0x100 ;  /* 0x0000010005057836 */ /* 0x001fe20000000000 */
[----:B------:R-:W-:Y:S06]  /*0b30*/  @!P1 BRA `(.L_x_4732) ;  /* 0xfffffffc00809947 */ /* 0x000fec000383ffff */
.L_x_4731:
[----:B------:R-:W-:-:S04]  /*0b40*/  IADD3 R6, PT, PT, RZ, -R8, RZ ;  /* 0x80000008ff067210 */ /* 0x000fc80007ffe0ff */
[----:B------:R-:W-:-:S13]  /*0b50*/  ISETP.GT.AND P1, PT, R6, 0x1, PT ;  /* 0x000000010600780c */ /* 0x000fda0003f24270 */
[----:B------:R-:W-:Y:S05]  /*0b60*/  @!P1 BRA `(.L_x_4733) ;  /* 0x0000000000489947 */ /* 0x000fea0003800000 */
[----:B------:R-:W0:Y:S01]  /*0b70*/  LDCU.64 UR16, c[0x0][0x380] ;  /* 0x00007000ff1077ac */ /* 0x000e220008000a00 */
[----:B------:R-:W-:Y:S01]  /*0b80*/  VIADD R12, R16, UR12 ;  /* 0x0000000c100c7c36 */ /* 0x000fe20008000000 */
[----:B-----5:R-:W-:-:S04]  /*0b90*/  IADD3 R7, P0, PT, R19, R16, RZ ;  /* 0x0000001013077210 */ /* 0x020fc80007f1e0ff */
[----:B------:R-:W-:Y:S02]  /*0ba0*/  IADD3 R11, P1, PT, R19, R12, RZ ;  /* 0x0000000c130b7210 */ /* 0x000fe40007f3e0ff */
[----:B------:R-:W-:Y:S02]  /*0bb0*/  LEA.HI.X.SX32 R16, R16, RZ, 0x1, P0 ;  /* 0x000000ff10107211 */ /* 0x000fe400000f0eff */
[----:B------:R-:W-:Y:S02]  /*0bc0*/  LEA.HI.X.SX32 R14, R12, RZ, 0x1, P1 ;  /* 0x000000ff0c0e7211 */ /* 0x000fe400008f0eff */
[----:B0-----:R-:W-:Y:S02]  /*0bd0*/  LEA R6, P0, R7, UR16, 0x1 ;  /* 0x0000001007067c11 */ /* 0x001fe4000f8008ff */
[----:B------:R-:W-:Y:S02]  /*0be0*/  LEA R10, P1, R11, UR16, 0x1 ;  /* 0x000000100b0a7c11 */ /* 0x000fe4000f8208ff */
[----:B------:R-:W-:-:S02]  /*0bf0*/  LEA.HI.X R7, R7, UR17, R16, 0x1, P0 ;  /* 0x0000001107077c11 */ /* 0x000fc400080f0c10 */
        /* <DEDUP_REMOVED lines=8> */
[----:B0-----:R-:W-:-:S07]  /*0c80*/  IADD3 R5, PT, PT, R5, 0x80, RZ ;  /* 0x0000008005057810 */ /* 0x001fce0007ffe0ff */
.L_x_4733:
[----:B------:R-:W-:-:S13]  /*0c90*/  ISETP.NE.OR P0, PT, R8, RZ, P0 ;  /* 0x000000ff0800720c */ /* 0x000fda0000705670 */
[----:B------:R-:W-:Y:S05]  /*0ca0*/  @!P0 BRA `(.L_x_4724) ;  /* 0x00000000002c8947 */ /* 0x000fea0003800000 */
.L_x_4730:
[----:B-----5:R-:W-:-:S04]  /*0cb0*/  IADD3 R7, P0, PT, R19, R16, RZ ;  /* 0x0000001013077210 */ /* 0x020fc80007f1e0ff */
[----:B------:R-:W-:Y:S02]  /*0cc0*/  LEA.HI.X.SX32 R10, R16, RZ, 0x1, P0 ;  /* 0x000000ff100a7211 */ /* 0x000fe400000f0eff */
[----:B------:R-:W-:-:S04]  /*0cd0*/  LEA R6, P0, R7, UR20, 0x1 ;  /* 0x0000001407067c11 */ /* 0x000fc8000f8008ff */
[----:B------:R-:W-:-:S05]  /*0ce0*/  LEA.HI.X R7, R7, UR21, R10, 0x1, P0 ;  /* 0x0000001507077c11 */ /* 0x000fca00080f0c0a */
[----:B------:R-:W2:Y:S01]  /*0cf0*/  LDG.E.U16.CONSTANT R6, desc[UR14][R6.64] ;  /* 0x0000000e06067981 */ /* 0x000ea2000c1e9500 */
[----:B------:R-:W-:Y:S02]  /*0d00*/  VIADD R8, R8, 0x1 ;  /* 0x0000000108087836 */ /* 0x000fe40000000000 */
[----:B------:R-:W-:-:S03]  /*0d10*/  VIADD R16, R16, UR12 ;  /* 0x0000000c10107c36 */ /* 0x000fc60008000000 */
[----:B------:R-:W-:Y:S01]  /*0d20*/  ISETP.NE.AND P0, PT, R8, RZ, PT ;  /* 0x000000ff0800720c */ /* 0x000fe20003f05270 */
[----:B--2---:R0:W-:Y:S02]  /*0d30*/  STS.U16 [R5], R6 ;  /* 0x0000000605007388 */ /* 0x0041e40000000400 */
[----:B0-----:R-:W-:-:S10]  /*0d40*/  VIADD R5, R5, 0x40 ;  /* 0x0000004005057836 */ /* 0x001fd40000000000 */
[----:B------:R-:W-:Y:S05]  /*0d50*/  @P0 BRA `(.L_x_4730) ;  /* 0xfffffffc00d40947 */ /* 0x000fea000383ffff */
.L_x_4724:
[----:B------:R-:W-:Y:S05]  /*0d60*/  BSYNC.RECONVERGENT B0 ;  /* 0x0000000000007941 */ /* 0x000fea0003800200 */
.L_x_4723:
        /* <DEDUP_REMOVED lines=8> */
[----:B------:R-:W-:Y:S01]  /*0df0*/  IADD3 R8, PT, PT, RZ, -R4, RZ ;  /* 0x80000004ff087210 */ /* 0x000fe20007ffe0ff */
        /* <DEDUP_REMOVED lines=9> */
[----:B------:R-:W1:Y:S01]  /*0e90*/  LDC.64 R14, c[0x0][0x3a0] ;  /* 0x0000e800ff0e7b82 */ /* 0x000e620000000a00 */
[----:B------:R-:W-:-:S13]  /*0ea0*/  PLOP3.LUT P0, PT, PT, PT, PT, 0x8, 0x80 ;  /* 0x000000000080781c */ /* 0x000fda0003f0e170 */
.L_x_4737:
[C---:B------:R-:W-:Y:S02]  /*0eb0*/  VIADD R7, R3.reuse, UR13 ;  /* 0x0000000d03077c36 */ /* 0x040fe40008000000 */
[----:B01----:R-:W-:-:S03]  /*0ec0*/  IMAD.WIDE R4, R3, 0x2, R14 ;  /* 0x0000000203047825 */ /* 0x003fc600078e020e */
[C---:B------:R-:W-:Y:S01]  /*0ed0*/  IADD3 R11, PT, PT, R7.reuse, UR13, RZ ;  /* 0x0000000d070b7c10 */ /* 0x040fe2000fffe0ff */
[--C-:B------:R-:W-:Y:S01]  /*0ee0*/  IMAD.WIDE R6, R7, 0x2, R14.reuse ;  /* 0x0000000207067825 */ /* 0x100fe200078e020e */
[----:B------:R2:W-:Y:S03]  /*0ef0*/  STG.E.64 desc[UR14][R4.64], RZ ;  /* 0x000000ff04007986 */ /* 0x0005e6000c101b0e */
        /* <DEDUP_REMOVED lines=10> */
.L_x_4736:
[----:B------:R-:W-:-:S04]  /*0fa0*/  IADD3 R4, PT, PT, RZ, -R8, RZ ;  /* 0x80000008ff047210 */ /* 0x000fc80007ffe0ff */
[----:B------:R-:W-:-:S13]  /*0fb0*/  ISETP.GT.AND P1, PT, R4, 0x1, PT ;  /* 0x000000010400780c */ /* 0x000fda0003f24270 */
[----:B------:R-:W-:Y:S05]  /*0fc0*/  @!P1 BRA `(.L_x_4738) ;  /* 0x0000000000249947 */ /* 0x000fea0003800000 */
[----:B0-----:R-:W0:Y:S01]  /*0fd0*/  LDC.64 R6, c[0x0][0x3a0] ;  /* 0x0000e800ff067b82 */ /* 0x001e220000000a00 */
[C---:B------:R-:W-:Y:S01]  /*0fe0*/  VIADD R11, R3.reuse, UR13 ;  /* 0x0000000d030b7c36 */ /* 0x040fe20008000000 */
[----:B------:R-:W-:Y:S01]  /*0ff0*/  PLOP3.LUT P0, PT, PT, PT, PT, 0x8, 0x80 ;  /* 0x000000000080781c */ /* 0x000fe20003f0e170 */
[----:B------:R-:W-:Y:S02]  /*1000*/  VIADD R8, R8, 0x2 ;  /* 0x0000000208087836 */ /* 0x000fe40000000000 */
[----:B0-----:R-:W-:-:S04]  /*1010*/  IMAD.WIDE R4, R3, 0x2, R6 ;  /* 0x0000000203047825 */ /* 0x001fc800078e0206 */
[C---:B------:R-:W-:Y:S01]  /*1020*/  IMAD.WIDE R6, R11.reuse, 0x2, R6 ;  /* 0x000000020b067825 */ /* 0x040fe200078e0206 */
[----:B------:R1:W-:Y:S03]  /*1030*/  STG.E.64 desc[UR14][R4.64], RZ ;  /* 0x000000ff04007986 */ /* 0x0003e6000c101b0e */
[----:B------:R-:W-:Y:S01]  /*1040*/  VIADD R3, R11, UR13 ;  /* 0x0000000d0b037c36 */ /* 0x000fe20008000000 */
[----:B------:R1:W-:Y:S06]  /*1050*/  STG.E.64 desc[UR14][R6.64], RZ ;  /* 0x000000ff06007986 */ /* 0x0003ec000c101b0e */
.L_x_4738:
[----:B------:R-:W-:-:S13]  /*1060*/  ISETP.NE.OR P0, PT, R8, RZ, P0 ;  /* 0x000000ff0800720c */ /* 0x000fda0000705670 */
[----:B------:R-:W-:Y:S05]  /*1070*/  @!P0 BRA `(.L_x_4734) ;  /* 0x00000000001c8947 */ /* 0x000fea0003800000 */
.L_x_4735:
[----:B01----:R-:W0:Y:S02]  /*1080*/  LDC.64 R4, c[0x0][0x3a0] ;  /* 0x0000e800ff047b82 */ /* 0x003e240000000a00 */
.L_x_4739:
[----:B0-----:R-:W-:Y:S01]  /*1090*/  IMAD.WIDE R6, R3, 0x2, R4 ;  /* 0x0000000203067825 */ /* 0x001fe200078e0204 */
[----:B------:R-:W-:-:S03]  /*10a0*/  IADD3 R8, PT, PT, R8, 0x1, RZ ;  /* 0x0000000108087810 */ /* 0x000fc60007ffe0ff */
[----:B------:R-:W-:Y:S01]  /*10b0*/  VIADD R3, R3, UR13 ;  /* 0x0000000d03037c36 */ /* 0x000fe20008000000 */
[----:B------:R2:W-:Y:S01]  /*10c0*/  STG.E.64 desc[UR14][R6.64], RZ ;  /* 0x000000ff06007986 */ /* 0x0005e2000c101b0e */
[----:B------:R-:W-:-:S13]  /*10d0*/  ISETP.NE.AND P0, PT, R8, RZ, PT ;  /* 0x000000ff0800720c */ /* 0x000fda0003f05270 */
[----:B--2---:R-:W-:Y:S05]  /*10e0*/  @P0 BRA `(.L_x_4739) ;  /* 0xfffffffc00e80947 */ /* 0x004fea000383ffff */
.L_x_4734:
        /* <DEDUP_REMOVED lines=21> */
[----:B------:R-:W-:Y:S02]  /*1240*/  IMAD.U32 R4, RZ, RZ, UR4 ;  /* 0x00000004ff047e24 */ /* 0x000fe4000f8e00ff */
[----:B------:R-:W-:-:S05]  /*1250*/  IMAD.U32 R5, RZ, RZ, UR5 ;  /* 0x00000005ff057e24 */ /* 0x000fca000f8e00ff */
        /* <DEDUP_REMOVED lines=8> */
.L_x_4741:
[----:B0----5:R-:W-:-:S04]  /*12e0*/  VIADD R5, R14, UR4 ;  /* 0x000000040e057c36 */ /* 0x021fc80008000000 */
        /* <DEDUP_REMOVED lines=8> */
[----:B------:R-:W-:Y:S02]  /*1370*/  IMAD.U32 R7, RZ, RZ, UR7 ;  /* 0x00000007ff077e24 */ /* 0x000fe4000f8e00ff */
[----:B------:R-:W-:-:S05]  /*1380*/  IMAD.U32 R6, RZ, RZ, UR6 ;  /* 0x00000006ff067e24 */ /* 0x000fca000f8e00ff */
[----:B------:R-:W4:Y:S01]  /*1390*/  LDG.E.U16.CONSTANT R7, desc[UR14][R6.64+0x2] ;  /* 0x0000020e06077981 */ /* 0x000f22000c1e9500 */
[----:B--2---:R-:W-:-:S06]  /*13a0*/  IMAD.WIDE.U32 R4, R5, 0x2, R12 ;  /* 0x0000000205047825 */ /* 0x004fcc00078e000c */
        /* <DEDUP_REMOVED lines=30> */
.L_x_4740:
[----:B------:R-:W-:Y:S01]  /*1590*/  UISETP.GT.AND UP4, UPT, UR10, UR16, UPT ;  /* 0x000000100a00728c */ /* 0x000fe2000bf84270 */
[----:B------:R-:W-:Y:S01]  /*15a0*/  HFMA2 R2, -RZ, RZ, 0, 0 ;  /* 0x00000000ff027431 */ /* 0x000fe200000001ff */
[----:B------:R-:W-:Y:S01]  /*15b0*/  CS2R R10, SRZ ;  /* 0x00000000000a7805 */ /* 0x000fe2000001ff00 */
[----:B------:R-:W-:Y:S01]  /*15c0*/  IMAD.MOV.U32 R13, RZ, RZ, RZ ;  /* 0x000000ffff0d7224 */ /* 0x000fe200078e00ff */
[----:B------:R-:W-:Y:S01]  /*15d0*/  USHF.R.S32.HI UR11, URZ, 0x5, UR11 ;  /* 0x00000005ff0b7899 */ /* 0x000fe2000801140b */
[----:B------:R-:W-:-:S04]  /*15e0*/  UMOV UR4, URZ ;  /* 0x000000ff00047c82 */ /* 0x000fc80008000000 */
[----:B------:R-:W-:Y:S07]  /*15f0*/  BRA.U !UP4, `(.L_x_4742) ;  /* 0x000000010c207547 */ /* 0x000fee000b800000 */
        /* <DEDUP_REMOVED lines=8> */
.L_x_4742:
        /* <DEDUP_REMOVED lines=8> */
.L_x_4743:
[----:B------:R-:W-:Y:S05]  /*1700*/  BRA.U !UP1, `(.L_x_4744) ;  /* 0x00000001091c7547 */ /* 0x000fea000b800000 */
[----:B------:R-:W0:Y:S02]  /*1710*/  LDC R3, c[0x0][0x3d4] ;  /* 0x0000f500ff037b82 */ /* 0x000e240000000800 */
[----:B0-----:R-:W-:-:S05]  /*1720*/  VIMNMX R3, PT, PT, R3, UR10, PT ;  /* 0x0000000a03037c48 */ /* 0x001fca000bfe0100 */
[----:B------:R-:W-:-:S05]  /*1730*/  VIADD R3, R3, -UR22 ;  /* 0x8000001603037c36 */ /* 0x000fca0008000000 */
[----:B------:R-:W-:-:S04]  /*1740*/  SHF.R.S32.HI R4, RZ, 0x1f, R3 ;  /* 0x0000001fff047819 */ /* 0x000fc80000011403 */
[----:B------:R-:W-:-:S04]  /*1750*/  LEA.HI R4, R4, R3, RZ, 0x5 ;  /* 0x0000000304047211 */ /* 0x000fc800078f28ff */
[----:B------:R-:W-:-:S04]  /*1760*/  SHF.R.S32.HI R4, RZ, 0x5, R4 ;  /* 0x00000005ff047819 */ /* 0x000fc80000011404 */
[----:B------:R-:W-:-:S07]  /*1770*/  SHF.L.U32 R11, R4, 0x2, RZ ;  /* 0x00000002040b7819 */ /* 0x000fce00000006ff */
.L_x_4744:
        /* <DEDUP_REMOVED lines=8> */
.L_x_4745:
        /* <DEDUP_REMOVED lines=8> */
.L_x_4746:
[----:B------:R-:W-:Y:S01]  /*1880*/  ULEA UR4, UR11, UR4, 0x3 ;  /* 0x000000040b047291 */ /* 0x000fe2000f8e18ff */
[----:B------:R-:W0:Y:S01]  /*1890*/  S2UR UR6, SR_CgaCtaId ;  /* 0x00000000000679c3 */ /* 0x000e220000008800 */
[----:B------:R-:W-:Y:S01]  /*18a0*/  UISETP.LT.AND UP0, UPT, UR12, UR17, UPT ;  /* 0x000000110c00728c */ /* 0x000fe2000bf01270 */
[----:B------:R-:W-:-:S03]  /*18b0*/  PRMT R4, RZ, 0x5410, RZ ;  /* 0x00005410ff047816 */ /* 0x000fc600000000ff */
[----:B------:R-:W-:-:S04]  /*18c0*/  IADD3 R2, PT, PT, R11, UR4, R2 ;  /* 0x000000040b027c10 */ /* 0x000fc8000fffe002 */
[----:B------:R-:W-:Y:S01]  /*18d0*/  IADD3 R2, PT, PT, R13, R2, R10 ;  /* 0x000000020d027210 */ /* 0x000fe20007ffe00a */
[----:B------:R-:W1:Y:S04]  /*18e0*/  LDCU.64 UR4, c[0x0][0x388] ;  /* 0x00007100ff0477ac */ /* 0x000e680008000a00 */
[----:B------:R-:W-:Y:S01]  /*18f0*/  IMAD R3, R2, UR13, RZ ;  /* 0x0000000d02037c24 */ /* 0x000fe2000f8e02ff */
[----:B------:R-:W-:-:S04]  /*1900*/  SHF.R.S32.HI R2, RZ, 0x1f, R0 ;  /* 0x0000001fff027819 */ /* 0x000fc80000011400 */
[----:B------:R-:W-:-:S04]  /*1910*/  IADD3 R0, P0, PT, R0, R3, RZ ;  /* 0x0000000300007210 */ /* 0x000fc80007f1e0ff */
[----:B------:R-:W-:Y:S02]  /*1920*/  LEA.HI.X.SX32 R3, R3, R2, 0x1, P0 ;  /* 0x0000000203037211 */ /* 0x000fe400000f0eff */
[----:B------:R-:W-:Y:S02]  /*1930*/  PRMT R2, RZ, 0x5410, RZ ;  /* 0x00005410ff027816 */ /* 0x000fe400000000ff */
[----:B-1----:R-:W-:Y:S01]  /*1940*/  LEA R90, P0, R0, UR4, 0x2 ;  /* 0x00000004005a7c11 */ /* 0x002fe2000f8010ff */
[----:B------:R-:W-:-:S03]  /*1950*/  USEL UR4, UR12, UR17, UP0 ;  /* 0x000000110c047287 */ /* 0x000fc60008000000 */
[----:B------:R-:W-:Y:S01]  /*1960*/  LEA.HI.X R91, R0, UR5, R3, 0x2, P0 ;  /* 0x00000005005b7c11 */ /* 0x000fe200080f1403 */
[----:B------:R-:W-:Y:S01]  /*1970*/  UISETP.GT.AND UP0, UPT, UR4, UR10, UPT ;  /* 0x0000000a0400728c */ /* 0x000fe2000bf04270 */
[----:B------:R-:W-:Y:S01]  /*1980*/  PRMT R3, RZ, 0x5410, RZ ;  /* 0x00005410ff037816 */ /* 0x000fe200000000ff */
[----:B------:R-:W-:Y:S01]  /*1990*/  UMOV UR5, 0x400 ;  /* 0x0000040000057882 */ /* 0x000fe20000000000 */
[----:B------:R-:W-:Y:S01]  /*19a0*/  PRMT R0, RZ, 0x5410, RZ ;  /* 0x00005410ff007816 */ /* 0x000fe200000000ff */
[----:B0-----:R-:W-:-:S07]  /*19b0*/  ULEA UR5, UR6, UR5, 0x18 ;  /* 0x0000000506057291 */ /* 0x001fce000f8ec0ff */
[----:B------:R-:W-:Y:S01]  /*19c0*/  UMOV UR4, UR5 ;  /* 0x0000000500047c82 */ /* 0x000fe20008000000 */
[----:B------:R-:W-:Y:S05]  /*19d0*/  BRA.U !UP0, `(.L_x_4747) ;  /* 0x0000001d085c7547 */ /* 0x000fea000b800000 */
[----:B------:R-:W-:Y:S01]  /*19e0*/  MOV R25, UR13 ;  /* 0x0000000d00197c02 */ /* 0x000fe20008000f00 */
[----:B------:R-:W-:Y:S01]  /*19f0*/  IMAD.U32 R37, RZ, RZ, UR13 ;  /* 0x0000000dff257e24 */ /* 0x000fe2000f8e00ff */
[----:B------:R-:W2:Y:S03]  /*1a00*/  LDG.E.128.CONSTANT R32, desc[UR14][R90.64] ;  /* 0x0000000e5a207981 */ /* 0x000ea6000c1e9d00 */
[----:B------:R-:W-:-:S04]  /*1a10*/  IMAD.WIDE R24, R25, 0x4, R90 ;  /* 0x0000000419187825 */ /* 0x000fc800078e025a */
[----:B------:R-:W-:Y:S02]  /*1a20*/  IMAD.WIDE R36, R37, 0x4, R24 ;  /* 0x0000000425247825 */ /* 0x000fe400078e0218 */
[----:B------:R-:W3:Y:S04]  /*1a30*/  LDG.E.128.CONSTANT R24, desc[UR14][R24.64] ;  /* 0x0000000e18187981 */ /* 0x000ee8000c1e9d00 */
[----:B------:R0:W4:Y:S01]  /*1a40*/  LDG.E.128.CONSTANT R28, desc[UR14][R36.64] ;  /* 0x0000000e241c7981 */ /* 0x000122000c1e9d00 */
[----:B------:R-:W-:Y:S02]  /*1a50*/  IMAD.U32 R21, RZ, RZ, UR13 ;  /* 0x0000000dff157e24 */ /* 0x000fe4000f8e00ff */
[----:B------:R-:W-:Y:S02]  /*1a60*/  IMAD.U32 R17, RZ, RZ, UR13 ;  /* 0x0000000dff117e24 */ /* 0x000fe4000f8e00ff */
[----:B------:R-:W-:Y:S01]  /*1a70*/  IMAD.WIDE R20, R21, 0x4, R36 ;  /* 0x0000000415147825 */ /* 0x000fe200078e0224 */
[----:B------:R-:W-:-:S03]  /*1a80*/  MOV R11, UR13 ;  /* 0x0000000d000b7c02 */ /* 0x000fc60008000f00 */
[----:B------:R-:W-:Y:S02]  /*1a90*/  IMAD.WIDE R16, R17, 0x4, R20 ;  /* 0x0000000411107825 */ /* 0x000fe400078e0214 */
[----:B------:R-:W5:Y:S02]  /*1aa0*/  LDG.E.128.CONSTANT R20, desc[UR14][R20.64] ;  /* 0x0000000e14147981 */ /* 0x000f64000c1e9d00 */
[----:B------:R-:W-:Y:S02]  /*1ab0*/  IMAD.WIDE R10, R11, 0x4, R16 ;  /* 0x000000040b0a7825 */ /* 0x000fe400078e0210 */
[----:B-----5:R-:W5:Y:S04]  /*1ac0*/  LDG.E.128.CONSTANT R16, desc[UR14][R16.64] ;  /* 0x0000000e10107981 */ /* 0x020f68000c1e9d00 */
[----:B------:R1:W5:Y:S01]  /*1ad0*/  LDG.E.128.CONSTANT R12, desc[UR14][R10.64] ;  /* 0x0000000e0a0c7981 */ /* 0x000362000c1e9d00 */
[----:B------:R-:W-:-:S04]  /*1ae0*/  PRMT R0, R85, 0x9910, RZ ;  /* 0x0000991055007816 */ /* 0x000fc800000000ff */
[----:B------:R-:W-:Y:S01]  /*1af0*/  ISETP.NE.AND P0, PT, R0, RZ, PT ;  /* 0x000000ff0000720c */ /* 0x000fe20003f05270 */
[----:B------:R-:W-:Y:S01]  /*1b00*/  UISETP.NE.AND UP0, UPT, UR19, URZ, UPT ;  /* 0x000000ff1300728c */ /* 0x000fe2000bf05270 */
[----:B------:R-:W-:Y:S02]  /*1b10*/  PRMT R4, RZ, 0x7610, R4 ;  /* 0x00007610ff047816 */ /* 0x000fe40000000004 */
[----:B------:R-:W-:Y:S02]  /*1b20*/  ISETP.EQ.OR P0, PT, R9, 0x1, !P0 ;  /* 0x000000010900780c */ /* 0x000fe40004702670 */
[----:B--2---:R-:W-:Y:S02]  /*1b30*/  LOP3.LUT R50, R33, 0x3f003f, RZ, 0xc0, !PT ;  /* 0x003f003f21327812 */ /* 0x004fe400078ec0ff */
[--C-:B0-----:R-:W-:Y:S02]  /*1b40*/  SHF.R.U32.HI R36, RZ, 0x6, R33.reuse ;  /* 0x00000006ff247819 */ /* 0x101fe40000011621 */
        /* <DEDUP_REMOVED lines=26> */
[----:B------:R-:W-:Y:S02]  /*1cf0*/  LOP3.LUT R49, R52, 0xf000f, RZ, 0xc0, !PT ;  /* 0x000f000f34317812 */ /* 0x000fe400078ec0ff */
[----:B------:R-:W-:Y:S02]  /*1d00*/  LOP3.LUT R40, R30, 0x3f003f, RZ, 0xc0, !PT ;  /* 0x003f003f1e287812 */ /* 0x000fe400078ec0ff */
[--C-:B------:R-:W-:Y:S02]  /*1d10*/  SHF.R.U32.HI R42, RZ, 0x6, R30.reuse ;  /* 0x00000006ff2a7819 */ /* 0x100fe4000001161e */
[----:B------:R-:W-:Y:S02]  /*1d20*/  SHF.R.U32.HI R56, RZ, 0xa, R30 ;  /* 0x0000000aff387819 */ /* 0x000fe4000001161e */
        /* <DEDUP_REMOVED lines=81> */
[----:B------:R-:W-:Y:S01]  /*2240*/  HADD2 R57, R58, -1056, -1056 ;  /* 0xe420e4203a397430 */ /* 0x000fe20000000000 */
[----:B------:R-:W-:Y:S01]  /*2250*/  PRMT R2, RZ, 0x5410, RZ ;  /* 0x00005410ff027816 */ /* 0x000fe200000000ff */
[----:B------:R-:W-:Y:S01]  /*2260*/  HADD2 R43, R54, -1056, -1056 ;  /* 0xe420e420362b7430 */ /* 0x000fe20000000000 */
[----:B------:R-:W-:Y:S01]  /*2270*/  PRMT R0, RZ, 0x5410, RZ ;  /* 0x00005410ff007816 */ /* 0x000fe200000000ff */
        /* <DEDUP_REMOVED lines=17> */
[----:B-1----:R-:W-:Y:S06]  /*2390*/  BRA.U !UP0, `(.L_x_4748) ;  /* 0x0000000108b07547 */ /* 0x002fec000b800000 */
        /* <DEDUP_REMOVED lines=44> */
.L_x_4748:
        /* <DEDUP_REMOVED lines=45> */
.L_x_4749:
[----:B------:R-:W-:Y:S01]  /*2930*/  LOP3.LUT R32, R20, 0x3f003f, RZ, 0xc0, !PT ;  /* 0x003f003f14207812 */ /* 0x000fe200078ec0ff */
[----:B------:R-:W-:Y:S01]  /*2940*/  IMAD.U32 R91, RZ, RZ, UR13 ;  /* 0x0000000dff5b7e24 */ /* 0x000fe2000f8e00ff */
[----:B------:R-:W-:Y:S01]  /*2950*/  SHF.R.U32.HI R33, RZ, 0x6, R20 ;  /* 0x00000006ff217819 */ /* 0x000fe20000011614 */
[----:B------:R-:W-:Y:S01]  /*2960*/  UIADD3 UR4, UPT, UPT, UR5, 0x40, URZ ;  /* 0x0000004005047890 */ /* 0x000fe2000fffe0ff */
[----:B------:R-:W-:Y:S02]  /*2970*/  SHF.R.U32.HI R36, RZ, 0xc, R21 ;  /* 0x0000000cff247819 */ /* 0x000fe40000011615 */
[----:B------:R-:W-:Y:S02]  /*2980*/  LOP3.LUT R39, R22, 0x3f003f, RZ, 0xc0, !PT ;  /* 0x003f003f16277812 */ /* 0x000fe400078ec0ff */
[----:B------:R-:W-:Y:S02]  /*2990*/  SHF.R.U32.HI R40, RZ, 0x6, R22 ;  /* 0x00000006ff287819 */ /* 0x000fe40000011616 */
[----:B------:R-:W-:-:S02]  /*29a0*/  SHF.R.U32.HI R20, RZ, 0xc, R20 ;  /* 0x0000000cff147819 */ /* 0x000fc40000011614 */
[----:B------:R-:W-:Y:S02]  /*29b0*/  LOP3.LUT R34, R21, 0x3f003f, RZ, 0xc0, !PT ;  /* 0x003f003f15227812 */ /* 0x000fe400078ec0ff */
[----:B------:R-:W-:Y:S02]  /*29c0*/  SHF.R.U32.HI R35, RZ, 0x6, R21 ;  /* 0x00000006ff237819 */ /* 0x000fe40000011615 */
[----:B------:R-:W-:Y:S02]  /*29d0*/  SHF.R.U32.HI R22, RZ, 0xc, R22 ;  /* 0x0000000cff167819 */ /* 0x000fe40000011616 */
[----:B------:R-:W-:Y:S02]  /*29e0*/  LOP3.LUT R44, R23, 0x3f003f, RZ, 0xc0, !PT ;  /* 0x003f003f172c7812 */ /* 0x000fe400078ec0ff */
[--C-:B------:R-:W-:Y:S02]  /*29f0*/  SHF.R.U32.HI R45, RZ, 0x6, R23.reuse ;  /* 0x00000006ff2d7819 */ /* 0x100fe40000011617 */
[----:B------:R-:W-:-:S02]  /*2a00*/  SHF.R.U32.HI R42, RZ, 0xc, R23 ;  /* 0x0000000cff2a7819 */ /* 0x000fc40000011617 */
[--C-:B-----5:R-:W-:Y:S02]  /*2a10*/  SHF.R.U32.HI R21, RZ, 0x8, R12.reuse ;  /* 0x00000008ff157819 */ /* 0x120fe4000001160c */
        /* <DEDUP_REMOVED lines=58> */
[----:B------:R-:W-:Y:S02]  /*2dc0*/  LOP3.LUT R17, R17, 0x300030, R38, 0xf8, !PT ;  /* 0x0030003011117812 */ /* 0x000fe400078ef826 */
        /* <DEDUP_REMOVED lines=105> */
.L_x_4750:
[----:B------:R-:W-:Y:S01]  /*3460*/  UMOV UR10, UR8 ;  /* 0x00000008000a7c82 */ /* 0x000fe20008000000 */
        /* <DEDUP_REMOVED lines=46> */
.L_x_4747:
        /* <DEDUP_REMOVED lines=8> */
[----:B------:R-:W-:-:S03]  /*37d0*/  USEL UR5, UR9, UR18, UP0 ;  /* 0x0000001209057287 */ /* 0x000fc60008000000 */
[----:B------:R-:W-:-:S13]  /*37e0*/  ISETP.EQ.OR P0, PT, R9, 0x1, !P0 ;  /* 0x000000010900780c */ /* 0x000fda0004702670 */
.L_x_4754:
[----:B0-----:R-:W-:Y:S01]  /*37f0*/  IMAD.U32 R11, RZ, RZ, UR13 ;  /* 0x0000000dff0b7e24 */ /* 0x001fe2000f8e00ff */
[----:B------:R-:W2:Y:S01]  /*3800*/  LDG.E.128.CONSTANT R20, desc[UR14][R90.64] ;  /* 0x0000000e5a147981 */ /* 0x000ea2000c1e9d00 */
[----:B------:R-:W-:Y:S02]  /*3810*/  IMAD.U32 R87, RZ, RZ, UR13 ;  /* 0x0000000dff577e24 */ /* 0x000fe4000f8e00ff */
[----:B------:R-:W-:-:S05]  /*3820*/  IMAD.WIDE R10, R11, 0x4, R90 ;  /* 0x000000040b0a7825 */ /* 0x000fca00078e025a */
[----:B-----5:R-:W3:Y:S01]  /*3830*/  LDG.E.128.CONSTANT R16, desc[UR14][R10.64] ;  /* 0x0000000e0a107981 */ /* 0x020ee2000c1e9d00 */
[----:B------:R-:W-:-:S05]  /*3840*/  IMAD.WIDE R86, R87, 0x4, R10 ;  /* 0x0000000457567825 */ /* 0x000fca00078e020a */
[----:B------:R-:W4:Y:S01]  /*3850*/  LDG.E.128.CONSTANT R12, desc[UR14][R86.64] ;  /* 0x0000000e560c7981 */ /* 0x000f22000c1e9d00 */
[----:B------:R-:W-:Y:S01]  /*3860*/  MOV R32, 0x3000 ;  /* 0x0000300000207802 */ /* 0x000fe20000000f00 */
[----:B------:R-:W-:Y:S01]  /*3870*/  IMAD.MOV.U32 R40, RZ, RZ, 0x2400 ;  /* 0x00002400ff287424 */ /* 0x000fe200078e00ff */
[----:B------:R-:W-:Y:S01]  /*3880*/  UISETP.NE.AND UP0, UPT, UR19, URZ, UPT ;  /* 0x000000ff1300728c */ /* 0x000fe2000bf05270 */
[----:B--2---:R-:W-:Y:S02]  /*3890*/  SHF.R.U32.HI R28, RZ, 0xf, R20 ;  /* 0x0000000fff1c7819 */ /* 0x004fe40000011614 */
        /* <DEDUP_REMOVED lines=9> */
[C---:B---3--:R-:W-:Y:S02]  /*3930*/  LOP3.LUT R22, R17.reuse, 0x70007, RZ, 0xc0, !PT ;  /* 0x0007000711167812 */ /* 0x048fe400078ec0ff */
[----:B------:R-:W-:Y:S02]  /*3940*/  LOP3.LUT R11, R17, 0x380038, RZ, 0xc0, !PT ;  /* 0x00380038110b7812 */ /* 0x000fe400078ec0ff */
[--C-:B------:R-:W-:Y:S02]  /*3950*/  SHF.R.U32.HI R23, RZ, 0x6, R17.reuse ;  /* 0x00000006ff177819 */ /* 0x100fe40000011611 */
[----:B------:R-:W-:Y:S02]  /*3960*/  SHF.R.U32.HI R31, RZ, 0xe, R16 ;  /* 0x0000000eff1f7819 */ /* 0x000fe40000011610 */
[----:B------:R-:W-:Y:S02]  /*3970*/  SHF.R.U32.HI R17, RZ, 0xe, R17 ;  /* 0x0000000eff117819 */ /* 0x000fe40000011611 */
[----:B------:R-:W-:-:S02]  /*3980*/  LOP3.LUT R28, R28, 0x10001, RZ, 0xc0, !PT ;  /* 0x000100011c1c7812 */ /* 0x000fc400078ec0ff */
        /* <DEDUP_REMOVED lines=21> */
[C---:B----4-:R-:W-:Y:S02]  /*3ae0*/  LOP3.LUT R41, R12.reuse, 0x70007, RZ, 0xc0, !PT ;  /* 0x000700070c297812 */ /* 0x050fe400078ec0ff */
        /* <DEDUP_REMOVED lines=12> */
[C---:B------:R-:W-:Y:S02]  /*3bb0*/  LOP3.LUT R52, R15.reuse, 0x70007, RZ, 0xc0, !PT ;  /* 0x000700070f347812 */ /* 0x040fe400078ec0ff */
[----:B------:R-:W-:-:S02]  /*3bc0*/  LOP3.LUT R14, R15, 0x380038, RZ, 0xc0, !PT ;  /* 0x003800380f0e7812 */ /* 0x000fc400078ec0ff */
[--C-:B------:R-:W-:Y:S02]  /*3bd0*/  SHF.R.U32.HI R51, RZ, 0x6, R15.reuse ;  /* 0x00000006ff337819 */ /* 0x100fe4000001160f */
[----:B------:R-:W-:Y:S02]  /*3be0*/  LOP3.LUT R18, R39, 0x20002, R18, 0xf8, !PT ;  /* 0x0002000227127812 */ /* 0x000fe400078ef812 */
[----:B------:R-:W-:Y:S02]  /*3bf0*/  SHF.R.U32.HI R15, RZ, 0xd, R15 ;  /* 0x0000000dff0f7819 */ /* 0x000fe4000001160f */
[----:B------:R-:W-:Y:S02]  /*3c00*/  LOP3.LUT R37, R36, 0x20002, R37, 0xf8, !PT ;  /* 0x0002000224257812 */ /* 0x000fe400078ef825 */
[----:B------:R-:W-:Y:S02]  /*3c10*/  LOP3.LUT R42, R19, 0x40004, R42, 0xf8, !PT ;  /* 0x00040004132a7812 */ /* 0x000fe400078ef82a */
[----:B------:R-:W-:-:S02]  /*3c20*/  LOP3.LUT R31, R28, 0x40004, R31, 0xf8, !PT ;  /* 0x000400041c1f7812 */ /* 0x000fc400078ef81f */
[----:B------:R-:W-:Y:S02]  /*3c30*/  LOP3.LUT R19, R34, 0x64006400, RZ, 0xfc, !PT ;  /* 0x6400640022137812 */ /* 0x000fe400078efcff */
[----:B------:R-:W-:Y:S02]  /*3c40*/  LOP3.LUT R36, R55, 0x380038, RZ, 0xc0, !PT ;  /* 0x0038003837247812 */ /* 0x000fe400078ec0ff */
[----:B------:R-:W-:Y:S01]  /*3c50*/  LOP3.LUT R28, R18, 0x40004, R15, 0xf8, !PT ;  /* 0x00040004121c7812 */ /* 0x000fe200078ef80f */
[----:B------:R-:W-:Y:S01]  /*3c60*/  HFMA2 R78, R19, R32.H0_H0, -132, -132 ;  /* 0xd820d820134e7431 */ /* 0x000fe20000040020 */
[----:B------:R-:W-:Y:S02]  /*3c70*/  LOP3.LUT R18, R45, 0x380038, RZ, 0xc0, !PT ;  /* 0x003800382d127812 */ /* 0x000fe400078ec0ff */
[----:B------:R-:W-:Y:S02]  /*3c80*/  LOP3.LUT R57, R38, 0x64006400, RZ, 0xfc, !PT ;  /* 0x6400640026397812 */ /* 0x000fe400078efcff */
[----:B------:R-:W-:-:S02]  /*3c90*/  LOP3.LUT R15, R43, 0x380038, RZ, 0xc0, !PT ;  /* 0x003800382b0f7812 */ /* 0x000fc400078ec0ff */
[----:B------:R-:W-:Y:S01]  /*3ca0*/  LOP3.LUT R59, R36, 0x64006400, RZ, 0xfc, !PT ;  /* 0x64006400243b7812 */ /* 0x000fe200078efcff */
[-C--:B------:R-:W-:Y:S01]  /*3cb0*/  HFMA2 R76, R57, R32.reuse.H0_H0, -132, -132 ;  /* 0xd820d820394c7431 */ /* 0x080fe20000040020 */
[----:B------:R-:W-:Y:S02]  /*3cc0*/  LOP3.LUT R30, R37, 0x40004, R30, 0xf8, !PT ;  /* 0x00040004251e7812 */ /* 0x000fe400078ef81e */
        /* <DEDUP_REMOVED lines=174> */
[----:B------:R-:W-:-:S04]  /*47b0*/  HFMA2 R30, R81, R30, R25 ;  /* 0x0000001e511e7231 */ /* 0x000fc80000000019 */
[-C--:B------:R-:W-:Y:S02]  /*47c0*/  HFMA2 R30, R57, R31.reuse, R30 ;  /* 0x0000001f391e7231 */ /* 0x080fe4000000001e */
[-C--:B------:R-:W-:Y:S02]  /*47d0*/  HFMA2 R88, R75, R31.reuse, R24 ;  /* 0x0000001f4b587231 */ /* 0x080fe40000000018 */
[----:B------:R-:W0:Y:S01]  /*47e0*/  LDS.128 R24, [UR4+0x20] ;  /* 0x00002004ff187984 */ /* 0x000e220008000c00 */
        /* <DEDUP_REMOVED lines=11> */
[-C--:B------:R-:W-:Y:S02]  /*48a0*/  HFMA2 R21, R60, R22.reuse, R29 ;  /* 0x000000163c157231 */ /* 0x080fe4000000001d */
[----:B------:R-:W-:Y:S02]  /*48b0*/  HFMA2 R22, R61, R22, R30 ;  /* 0x000000163d167231 */ /* 0x000fe4000000001e */
[----:B------:R-:W1:Y:S01]  /*48c0*/  LDS.128 R28, [UR4+0x30] ;  /* 0x00003004ff1c7984 */ /* 0x000e620008000c00 */
[-C--:B------:R-:W-:Y:S02]  /*48d0*/  HFMA2 R88, R70, R23.reuse, R88 ;  /* 0x0000001746587231 */ /* 0x080fe40000000058 */
[-C--:B------:R-:W-:Y:S02]  /*48e0*/  HFMA2 R22, R43, R23.reuse, R22 ;  /* 0x000000172b167231 */ /* 0x080fe40000000016 */
[----:B------:R-:W-:-:S02]  /*48f0*/  HFMA2 R21, R42, R23, R21 ;  /* 0x000000172a157231 */ /* 0x000fc40000000015 */
[-C--:B0-----:R-:W-:Y:S02]  /*4900*/  HFMA2 R88, R9, R24.reuse, R88 ;  /* 0x0000001809587231 */ /* 0x081fe40000000058 */
        /* <DEDUP_REMOVED lines=39> */
.L_x_4752:
[----:B------:R-:W-:Y:S02]  /*4b80*/  IMAD.MOV.U32 R88, RZ, RZ, R90 ;  /* 0x000000ffff587224 */ /* 0x000fe400078e005a */
[----:B------:R-:W-:Y:S01]  /*4b90*/  IMAD.MOV.U32 R89, RZ, RZ, R91 ;  /* 0x000000ffff597224 */ /* 0x000fe200078e005b */
        /* <DEDUP_REMOVED lines=79> */
.L_x_4753:
[----:B------:R-:W-:Y:S01]  /*5090*/  UIADD3 UR10, UPT, UPT, UR10, 0x20, URZ ;  /* 0x000000200a0a7890 */ /* 0x000fe2000fffe0ff */
[----:B------:R-:W-:Y:S01]  /*50a0*/  MOV R91, UR13 ;  /* 0x0000000d005b7c02 */ /* 0x000fe20008000f00 */
[----:B------:R-:W-:Y:S02]  /*50b0*/  UIADD3 UR4, UPT, UPT, UR4, 0x40, URZ ;  /* 0x0000004004047890 */ /* 0x000fe4000fffe0ff */
[----:B------:R-:W-:Y:S02]  /*50c0*/  UISETP.GE.AND UP0, UPT, UR10, UR5, UPT ;  /* 0x000000050a00728c */ /* 0x000fe4000bf06270 */
[----:B------:R-:W-:-:S07]  /*50d0*/  IMAD.WIDE R90, R91, 0x4, R86 ;  /* 0x000000045b5a7825 */ /* 0x000fce00078e0256 */
[----:B------:R-:W-:Y:S05]  /*50e0*/  BRA.U !UP0, `(.L_x_4754) ;  /* 0xffffffe508c07547 */ /* 0x000fea000b83ffff */
[----:B------:R-:W-:-:S04]  /*50f0*/  IMAD.U32 R91, RZ, RZ, UR13 ;  /* 0x0000000dff5b7e24 */ /* 0x000fc8000f8e00ff */
[----:B------:R-:W-:-:S07]  /*5100*/  IMAD.WIDE R90, R91, 0xc, R88 ;  /* 0x0000000c5b5a7825 */ /* 0x000fce00078e0258 */
.L_x_4751:
[----:B------:R-:W0:Y:S01]  /*5110*/  LDCU UR5, c[0x0][0x3dc] ;  /* 0x00007b80ff0577ac */ /* 0x000e220008000800 */
[----:B------:R-:W1:Y:S01]  /*5120*/  S2R R10, SR_CTAID.Y ;  /* 0x00000000000a7919 */ /* 0x000e620000002600 */
[----:B------:R-:W1:Y:S01]  /*5130*/  LDC R9, c[0x0][0x3a8] ;  /* 0x0000ea00ff097b82 */ /* 0x000e620000000800 */
[----:B0-----:R-:W-:-:S04]  /*5140*/  UISETP.LT.AND UP0, UPT, UR9, UR5, UPT ;  /* 0x000000050900728c */ /* 0x001fc8000bf01270 */
[----:B------:R-:W-:-:S04]  /*5150*/  USEL UR9, UR9, UR5, UP0 ;  /* 0x0000000509097287 */ /* 0x000fc80008000000 */
[----:B------:R-:W-:Y:S01]  /*5160*/  UISETP.GT.AND UP0, UPT, UR9, UR10, UPT ;  /* 0x0000000a0900728c */ /* 0x000fe2000bf04270 */
[----:B-1----:R-:W-:-:S08]  /*5170*/  IMAD R9, R10, -0x2, R9 ;  /* 0xfffffffe0a097824 */ /* 0x002fd000078e0209 */
[----:B------:R-:W-:Y:S05]  /*5180*/  BRA.U !UP0, `(.L_x_4755) ;  /* 0x0000000d08407547 */ /* 0x000fea000b800000 */
[----:B------:R-:W-:Y:S01]  /*5190*/  PRMT R11, R85, 0x9910, RZ ;  /* 0x00009910550b7816 */ /* 0x000fe200000000ff */
[----:B------:R-:W0:Y:S03]  /*51a0*/  LDCU UR13, c[0x0][0x3ac] ;  /* 0x00007580ff0d77ac */ /* 0x000e260008000800 */
[----:B------:R-:W-:Y:S01]  /*51b0*/  ISETP.NE.AND P0, PT, R11, RZ, PT ;  /* 0x000000ff0b00720c */ /* 0x000fe20003f05270 */
[----:B------:R-:W-:-:S03]  /*51c0*/  UIADD3 UR4, UPT, UPT, UR4, 0x40, URZ ;  /* 0x0000004004047890 */ /* 0x000fc6000fffe0ff */
[----:B------:R-:W-:-:S13]  /*51d0*/  ISETP.EQ.OR P0, PT, R9, 0x1, !P0 ;  /* 0x000000010900780c */ /* 0x000fda0004702670 */
.L_x_4758:
[----:B------:R-:W2:Y:S01]  /*51e0*/  LDG.E.128.CONSTANT R12, desc[UR14][R90.64] ;  /* 0x0000000e5a0c7981 */ /* 0x000ea2000c1e9d00 */
[----:B------:R-:W-:Y:S01]  /*51f0*/  MOV R11, 0x2400 ;  /* 0x00002400000b7802 */ /* 0x000fe20000000f00 */
[----:B------:R-:W-:Y:S01]  /*5200*/  IMAD.MOV.U32 R33, RZ, RZ, 0x3400 ;  /* 0x00003400ff217424 */ /* 0x000fe200078e00ff */
[----:B------:R-:W-:Y:S01]  /*5210*/  UISETP.NE.AND UP0, UPT, UR19, URZ, UPT ;  /* 0x000000ff1300728c */ /* 0x000fe2000bf05270 */
[----:B------:R-:W-:Y:S01]  /*5220*/  IMAD.MOV.U32 R34, RZ, RZ, 0x2c00 ;  /* 0x00002c00ff227424 */ /* 0x000fe200078e00ff */
[----:B------:R-:W-:Y:S02]  /*5230*/  PRMT R5, R5, 0x5410, R11 ;  /* 0x0000541005057816 */ /* 0x000fe4000000000b */
[C---:B--2--5:R-:W-:Y:S02]  /*5240*/  LOP3.LUT R19, R14.reuse, 0x30003, RZ, 0xc0, !PT ;  /* 0x000300030e137812 */ /* 0x064fe400078ec0ff */
        /* <DEDUP_REMOVED lines=8> */
[C---:B------:R-:W-:Y:S02]  /*52d0*/  LOP3.LUT R18, R12.reuse, 0x30003, RZ, 0xc0, !PT ;  /* 0x000300030c127812 */ /* 0x040fe400078ec0ff */
[C---:B------:R-:W-:Y:S02]  /*52e0*/  LOP3.LUT R11, R12.reuse, 0xc000c, RZ, 0xc0, !PT ;  /* 0x000c000c0c0b7812 */ /* 0x040fe400078ec0ff */
[C---:B------:R-:W-:Y:S02]  /*52f0*/  LOP3.LUT R27, R12.reuse, 0x300030, RZ, 0xc0, !PT ;  /* 0x003000300c1b7812 */ /* 0x040fe400078ec0ff */
[----:B------:R-:W-:Y:S02]  /*5300*/  LOP3.LUT R35, R12, 0xc000c0, RZ, 0xc0, !PT ;  /* 0x00c000c00c237812 */ /* 0x000fe400078ec0ff */
[----:B------:R-:W-:Y:S02]  /*5310*/  LOP3.LUT R20, R13, 0xc000c, RZ, 0xc0, !PT ;  /* 0x000c000c0d147812 */ /* 0x000fe400078ec0ff */
[----:B------:R-:W-:-:S02]  /*5320*/  SHF.R.U32.HI R15, RZ, 0x8, R15 ;  /* 0x00000008ff0f7819 */ /* 0x000fc4000001160f */
[----:B------:R-:W-:Y:S02]  /*5330*/  SHF.R.U32.HI R12, RZ, 0x8, R12 ;  /* 0x00000008ff0c7819 */ /* 0x000fe4000001160c */
        /* <DEDUP_REMOVED lines=129> */
.L_x_4756:
[----:B------:R-:W-:Y:S05]  /*5b50*/  @P0 BRA `(.L_x_4757) ;  /* 0x0000000000b40947 */ /* 0x000fea0003800000 */
[----:B------:R-:W1:Y:S01]  /*5b60*/  LDS.128 R12, [UR4] ;  /* 0x00000004ff0c7984 */ /* 0x000e620008000c00 */
[----:B------:R-:W-:Y:S01]  /*5b70*/  IMAD.MOV.U32 R52, RZ, RZ, R11 ;  /* 0x000000ffff347224 */ /* 0x000fe200078e000b */
[----:B------:R-:W-:Y:S02]  /*5b80*/  PRMT R8, R8, 0x5410, R7 ;  /* 0x0000541008087816 */ /* 0x000fe40000000007 */
        /* <DEDUP_REMOVED lines=42> */
.L_x_4757:
[----:B------:R-:W-:Y:S01]  /*5e30*/  UIADD3 UR10, UPT, UPT, UR10, 0x10, URZ ;  /* 0x000000100a0a7890 */ /* 0x000fe2000fffe0ff */
[----:B0-----:R-:W-:Y:S01]  /*5e40*/  IMAD.U32 R11, RZ, RZ, UR13 ;  /* 0x0000000dff0b7e24 */ /* 0x001fe2000f8e00ff */
[----:B------:R-:W-:Y:S02]  /*5e50*/  UIADD3 UR4, UPT, UPT, UR4, 0x20, URZ ;  /* 0x0000002004047890 */ /* 0x000fe4000fffe0ff */
[----:B------:R-:W-:Y:S01]  /*5e60*/  UISETP.GE.AND UP0, UPT, UR10, UR9, UPT ;  /* 0x000000090a00728c */ /* 0x000fe2000bf06270 */
[----:B------:R-:W-:-:S08]  /*5e70*/  IMAD.WIDE R90, R11, 0x4, R90 ;  /* 0x000000040b5a7825 */ /* 0x000fd000078e025a */
[----:B------:R-:W-:Y:S05]  /*5e80*/  BRA.U !UP0, `(.L_x_4758) ;  /* 0xfffffff108d47547 */ /* 0x000fea000b83ffff */
.L_x_4755:
[----:B------:R-:W0:Y:S01]  /*5e90*/  S2R R5, SR_CTAID.X ;  /* 0x0000000000057919 */ /* 0x000e220000002500 */
[----:B------:R-:W1:Y:S01]  /*5ea0*/  LDC.64 R6, c[0x0][0x3a0] ;  /* 0x0000e800ff067b82 */ /* 0x000e620000000a00 */
[----:B------:R-:W-:Y:S02]  /*5eb0*/  IMAD R10, R10, UR13, RZ ;  /* 0x0000000d0a0a7c24 */ /* 0x000fe4000f8e02ff */
[----:B------:R-:W-:Y:S01]  /*5ec0*/  HMUL2 R11, R4, UR19.H0_H0 ;  /* 0x20000013040b7c32 */ /* 0x000fe20008000000 */
[----:B------:R-:W0:Y:S02]  /*5ed0*/  S2R R8, SR_TID.X ;  /* 0x0000000000087919 */ /* 0x000e240000002100 */
[----:B0-----:R-:W-:-:S05]  /*5ee0*/  IMAD R5, R5, 0x20, R8 ;  /* 0x0000002005057824 */ /* 0x001fca00078e0208 */
[----:B------:R-:W-:-:S05]  /*5ef0*/  LEA R5, R5, R10, 0x1 ;  /* 0x0000000a05057211 */ /* 0x000fca00078e08ff */
[----:B------:R-:W-:-:S04]  /*5f00*/  IMAD.SHL.U32 R5, R5, 0x2, RZ ;  /* 0x0000000205057824 */ /* 0x000fc800078e00ff */
[----:B-1----:R-:W-:-:S05]  /*5f10*/  IMAD.WIDE R6, R5, 0x2, R6 ;  /* 0x0000000205067825 */ /* 0x002fca00078e0206 */
[----:B------:R0:W-:Y:S01]  /*5f20*/  ATOM.E.ADD.F16x2.RN.STRONG.GPU P1, RZ, desc[UR14][R6.64], R11 ;  /* 0x8000000b06ff79a2 */ /* 0x0001e2000c12e10e */
[----:B------:R-:W-:Y:S01]  /*5f30*/  BSSY.RECONVERGENT B0, `(.L_x_4759) ;  /* 0x0000010000007945 */ /* 0x000fe20003800200 */
[----:B------:R-:W-:Y:S01]  /*5f40*/  ISETP.NE.AND P0, PT, R9, 0x1, PT ;  /* 0x000000010900780c */ /* 0x000fe20003f05270 */
[----:B------:R-:W-:Y:S02]  /*5f50*/  HMUL2 R9, R3, UR19.H0_H0 ;  /* 0x2000001303097c32 */ /* 0x000fe40008000000 */
[----:B0-----:R-:W-:Y:S10]  /*5f60*/  @P1 BRA `(.L_x_4760) ;  /* 0x0000000000301947 */ /* 0x001ff40003800000 */
[----:B------:R-:W0:Y:S02]  /*5f70*/  QSPC.E.S P1, RZ, [R6] ;  /* 0x0000000006ff73aa */ /* 0x000e240000020500 */
[----:B0-----:R-:W-:Y:S05]  /*5f80*/  @!P1 BRA `(.L_x_4761) ;  /* 0x00000000001c9947 */ /* 0x001fea0003800000 */
[----:B------:R-:W-:-:S05]  /*5f90*/  IMAD.MOV.U32 R4, RZ, RZ, R6 ;  /* 0x000000ffff047224 */ /* 0x000fca00078e0006 */
[----:B------:R-:W-:-:S07]  /*5fa0*/  MOV R3, R4 ;  /* 0x0000000400037202 */ /* 0x000fce0000000f00 */
.L_x_4762:
[----:B------:R-:W0:Y:S02]  /*5fb0*/  LDS R4, [R3] ;  /* 0x0000000003047984 */ /* 0x000e240000000800 */
[----:B0-----:R-:W-:-:S05]  /*5fc0*/  HADD2 R5, R4, R11 ;  /* 0x0000000b04057230 */ /* 0x001fca0000000000 */
[----:B------:R-:W0:Y:S02]  /*5fd0*/  ATOMS.CAST.SPIN P1, [R3], R4, R5 ;  /* 0x000000040300758d */ /* 0x000e240001820005 */
[----:B0-----:R-:W-:Y:S05]  /*5fe0*/  @!P1 BRA `(.L_x_4762) ;  /* 0xfffffffc00f09947 */ /* 0x001fea000383ffff */
[----:B------:R-:W-:Y:S05]  /*5ff0*/  BRA `(.L_x_4760) ;  /* 0x00000000000c7947 */ /* 0x000fea0003800000 */
.L_x_4761:
[----:B------:R-:W2:Y:S02]  /*6000*/  LD.E R3, desc[UR14][R6.64] ;  /* 0x0000000e06037980 */ /* 0x000ea4000c101900 */
[----:B--2---:R-:W-:-:S05]  /*6010*/  IMAD.IADD R3, R11, 0x1, R3 ;  /* 0x000000010b037824 */ /* 0x004fca00078e0203 */
[----:B------:R0:W-:Y:S02]  /*6020*/  ST.E desc[UR14][R6.64], R3 ;  /* 0x0000000306007985 */ /* 0x0001e4000c10190e */
.L_x_4760:
[----:B------:R-:W-:Y:S05]  /*6030*/  BSYNC.RECONVERGENT B0 ;  /* 0x0000000000007941 */ /* 0x000fea0003800200 */
.L_x_4759:
[----:B------:R1:W-:Y:S01]  /*6040*/  ATOM.E.ADD.F16x2.RN.STRONG.GPU P1, RZ, desc[UR14][R6.64+0x4], R9 ;  /* 0x8000040906ff79a2 */ /* 0x0003e2000c12e10e */
[----:B------:R-:W-:Y:S04]  /*6050*/  BSSY.RECONVERGENT B0, `(.L_x_4763) ;  /* 0x000000e000007945 */ /* 0x000fe80003800200 */
[----:B-1----:R-:W-:Y:S05]  /*6060*/  @P1 BRA `(.L_x_4764) ;  /* 0x0000000000301947 */ /* 0x002fea0003800000 */
[----:B------:R-:W1:Y:S02]  /*6070*/  QSPC.E.S P1, RZ, [R6+0x4] ;  /* 0x0000040006ff73aa */ /* 0x000e640000020500 */
[----:B-1----:R-:W-:Y:S05]  /*6080*/  @!P1 BRA `(.L_x_4765) ;  /* 0x00000000001c9947 */ /* 0x002fea0003800000 */
[----:B------:R-:W-:-:S04]  /*6090*/  MOV R4, R6 ;  /* 0x0000000600047202 */ /* 0x000fc80000000f00 */
[----:B0-----:R-:W-:-:S07]  /*60a0*/  MOV R3, R4 ;  /* 0x0000000400037202 */ /* 0x001fce0000000f00 */
.L_x_4766:
[----:B------:R-:W0:Y:S02]  /*60b0*/  LDS R4, [R3+0x4] ;  /* 0x0000040003047984 */ /* 0x000e240000000800 */
[----:B0-----:R-:W-:-:S05]  /*60c0*/  HFMA2 R5, R4, 1, 1, R9 ;  /* 0x3c003c0004057831 */ /* 0x001fca0000000009 */
[----:B------:R-:W0:Y:S02]  /*60d0*/  ATOMS.CAST.SPIN P1, [R3+0x4], R4, R5 ;  /* 0x000004040300758d */ /* 0x000e240001820005 */
[----:B0-----:R-:W-:Y:S05]  /*60e0*/  @!P1 BRA `(.L_x_4766) ;  /* 0xfffffffc00f09947 */ /* 0x001fea000383ffff */
[----:B------:R-:W-:Y:S05]  /*60f0*/  BRA `(.L_x_4764) ;  /* 0x00000000000c7947 */ /* 0x000fea0003800000 */
.L_x_4765:
[----:B0-----:R-:W2:Y:S02]  /*6100*/  LD.E R3, desc[UR14][R6.64+0x4] ;  /* 0x0000040e06037980 */ /* 0x001ea4000c101900 */
[----:B--2---:R-:W-:-:S05]  /*6110*/  IMAD.IADD R3, R9, 0x1, R3 ;  /* 0x0000000109037824 */ /* 0x004fca00078e0203 */
[----:B------:R1:W-:Y:S02]  /*6120*/  ST.E desc[UR14][R6.64+0x4], R3 ;  /* 0x0000040306007985 */ /* 0x0003e4000c10190e */
.L_x_4764:
[----:B------:R-:W-:Y:S05]  /*6130*/  BSYNC.RECONVERGENT B0 ;  /* 0x0000000000007941 */ /* 0x000fea0003800200 */
.L_x_4763:
        /* <DEDUP_REMOVED lines=12> */
.L_x_4770:
[----:B------:R-:W0:Y:S02]  /*6200*/  LDS R2, [R0] ;  /* 0x0000000000027984 */ /* 0x000e240000000800 */
[----:B0-----:R-:W-:-:S05]  /*6210*/  HADD2 R3, R2, R5 ;  /* 0x0000000502037230 */ /* 0x001fca0000000000 */
[----:B------:R-:W0:Y:S02]  /*6220*/  ATOMS.CAST.SPIN P0, [R0], R2, R3 ;  /* 0x000000020000758d */ /* 0x000e240001800003 */
[----:B0-----:R-:W-:Y:S05]  /*6230*/  @!P0 BRA `(.L_x_4770) ;  /* 0xfffffffc00f08947 */ /* 0x001fea000383ffff */
[----:B------:R-:W-:Y:S05]  /*6240*/  BRA `(.L_x_4768) ;  /* 0x00000000000c7947 */ /* 0x000fea0003800000 */
.L_x_4769:
[----:B------:R-:W2:Y:S02]  /*6250*/  LD.E R0, desc[UR14][R6.64] ;  /* 0x0000000e06007980 */ /* 0x000ea4000c101900 */
[----:B--2---:R-:W-:-:S05]  /*6260*/  IADD3 R3, PT, PT, R5, R0, RZ ;  /* 0x0000000005037210 */ /* 0x004fca0007ffe0ff */
[----:B------:R0:W-:Y:S02]  /*6270*/  ST.E desc[UR14][R6.64], R3 ;  /* 0x0000000306007985 */ /* 0x0001e4000c10190e */
.L_x_4768:
[----:B------:R-:W-:Y:S05]  /*6280*/  BSYNC.RECONVERGENT B0 ;  /* 0x0000000000007941 */ /* 0x000fea0003800200 */
.L_x_4767:
[----:B------:R1:W-:Y:S02]  /*6290*/  ATOM.E.ADD.F16x2.RN.STRONG.GPU P0, RZ, desc[UR14][R6.64+0x4], R85 ;  /* 0x8000045506ff79a2 */ /* 0x0003e4000c10e10e */
[----:B-1----:R-:W-:Y:S05]  /*62a0*/  @P0 EXIT ;  /* 0x000000000000094d */ /* 0x002fea0003800000 */
[----:B------:R-:W1:Y:S02]  /*62b0*/  QSPC.E.S P0, RZ, [R6+0x4] ;  /* 0x0000040006ff73aa */ /* 0x000e640000000500 */
[----:B-1----:R-:W-:Y:S05]  /*62c0*/  @!P0 BRA `(.L_x_4771) ;  /* 0x00000000001c8947 */ /* 0x002fea0003800000 */
[----:B------:R-:W-:-:S05]  /*62d0*/  IMAD.MOV.U32 R2, RZ, RZ, R6 ;  /* 0x000000ffff027224 */ /* 0x000fca00078e0006 */
[----:B------:R-:W-:-:S07]  /*62e0*/  MOV R0, R2 ;  /* 0x0000000200007202 */ /* 0x000fce0000000f00 */
.L_x_4772:
[----:B------:R-:W0:Y:S02]  /*62f0*/  LDS R2, [R0+0x4] ;  /* 0x0000040000027984 */ /* 0x000e240000000800 */
[----:B0-----:R-:W-:-:S05]  /*6300*/  HFMA2 R3, R2, 1, 1, R85 ;  /* 0x3c003c0002037831 */ /* 0x001fca0000000055 */
[----:B------:R-:W0:Y:S02]  /*6310*/  ATOMS.CAST.SPIN P0, [R0+0x4], R2, R3 ;  /* 0x000004020000758d */ /* 0x000e240001800003 */
[----:B0-----:R-:W-:Y:S05]  /*6320*/  @!P0 BRA `(.L_x_4772) ;  /* 0xfffffffc00f08947 */ /* 0x001fea000383ffff */
[----:B------:R-:W-:Y:S05]  /*6330*/  EXIT ;  /* 0x000000000000794d */ /* 0x000fea0003800000 */
.L_x_4771:
[----:B------:R-:W0:Y:S02]  /*6340*/  LD.E R0, desc[UR14][R6.64+0x4] ;  /* 0x0000040e06007980 */ /* 0x000e24000c101900 */
[----:B0-----:R-:W-:-:S05]  /*6350*/  IMAD.IADD R3, R85, 0x1, R0 ;  /* 0x0000000155037824 */ /* 0x001fca00078e0200 */
[----:B------:R-:W-:Y:S01]  /*6360*/  ST.E desc[UR14][R6.64+0x4], R3 ;  /* 0x0000040306007985 */ /* 0x000fe2000c10190e */
[----:B------:R-:W-:Y:S05]  /*6370*/  EXIT ;  /* 0x000000000000794d */ /* 0x000fea0003800000 */
.L_x_4773:
        /* <DEDUP_REMOVED lines=16> */
.L_x_5350:


//--------------------- .text._Z23gemm_half_q_half_kernelILi2ELi128ELb1ELb1ELi32EEvPK6__halfPKjS4_S2_PS0_iiiiPKtS7_iiiiiibS2_i --------------------------
	.section	.text._Z23gemm_half_q_half_kernelILi2ELi128ELb1ELb1ELi32EEvPK6__halfPKjS4_S2_PS0_iiiiPKtS7_iiiiiibS2_i,"ax",@progbits
	.align	128
        .global         _Z23gemm_half_q_half_kernelILi2ELi128ELb1ELb1ELi32EEvPK6__halfPKjS4_S2_PS0_iiiiPKtS7_iiiiiibS2_i
        .type           _Z23gemm_half_q_half_kernelILi2ELi128ELb1ELb1ELi32EEvPK6__halfPKjS4_S2_PS0_iiiiPKtS7_iiiiiibS2_i,@function
        .size           _Z23gemm_half_q_half_kernelILi2ELi128ELb1ELb1ELi32EEvPK6__halfPKjS4_S2_PS0_iiiiPKtS7_iiiiiibS2_i,(.L_x_5351 - _Z23gemm_half_q_half_kernelILi2ELi128ELb1ELb1ELi32EEvPK6__halfPKjS4_S2_PS0_iiiiPKtS7_iiiiiibS2_i)
        .other          _Z23gemm_half_q_half_kernelILi2ELi128ELb1ELb1ELi32EEvPK6__halfPKjS4_S2_PS0_iiiiPKtS7_iiiiiibS2_i,@"STO_CUDA_ENTRY STV_DEFAULT"
_Z23gemm_half_q_half_kernelILi2ELi128ELb1ELb1ELi32EEvPK6__halfPKjS4_S2_PS0_iiiiPKtS7_iiiiiibS2_i:
.text._Z23gemm_half_q_half_kernelILi2ELi128ELb1ELb1ELi32EEvPK6__halfPKjS4_S2_PS0_iiiiPKtS7_iiiiiibS2_i:
[----:B------:R-:W-:Y:S08]  /*0000*/  LDC R1, c[0x0][0x37c] ;  /* 0x0000df00ff017b82 */ /* 0x000ff00000000800 */
[----:B------:R-:W0:Y:S08]  /*0010*/  S2UR UR10, SR_CTAID.Y ;  /* 0x00000000000a79c3 */ /* 0x000e300000002600 */
[----:B------:R-:W1:Y:S01]  /*0020*/  LDC R48, c[0x0][0x3a8] ;  /* 0x0000ea00ff307b82 */ /* 0x000e620000000800 */
[----:B0-----:R-:W-:-:S06]  /*0030*/  USHF.L.U32 UR7, UR10, 0x1, URZ ;  /* 0x000000010a077899 */ /* 0x001fcc00080006ff */
[----:B-1----:R-:W-:-:S04]  /*0040*/  IADD3 R48, PT, PT, R48, -UR7, RZ ;  /* 0x8000000730307c10 */ /* 0x002fc8000fffe0ff */
        /* <DEDUP_REMOVED lines=59> */
.L_x_4779:
        /* <DEDUP_REMOVED lines=32> */
.L_x_4778:
        /* <DEDUP_REMOVED lines=20> */
.L_x_4780:
[----:B------:R-:W-:-:S13]  /*0740*/  ISETP.EQ.AND P2, PT, R18, RZ, PT ;  /* 0x000000ff1200720c */ /* 0x000fda0003f42270 */
[----:B------:R-:W-:Y:S05]  /*0750*/  @!P0 BRA P2, `(.L_x_4775) ;  /* 0x0000000400788947 */ /* 0x000fea0001000000 */
.L_x_4777:
        /* <DEDUP_REMOVED lines=12> */
.L_x_4776:
        /* <DEDUP_REMOVED lines=16> */
.L_x_4783:
        /* <DEDUP_REMOVED lines=32> */
.L_x_4782:
        /* <DEDUP_REMOVED lines=21> */
.L_x_4784:
[----:B------:R-:W-:-:S13]  /*0c70*/  ISETP.NE.OR P0, PT, R17, RZ, P0 ;  /* 0x000000ff1100720c */ /* 0x000fda0000705670 */
[----:B------:R-:W-:Y:S05]  /*0c80*/  @!P0 BRA `(.L_x_4775) ;  /* 0x00000000002c8947 */ /* 0x000fea0003800000 */
.L_x_4781:
        /* <DEDUP_REMOVED lines=11> */
.L_x_4775:
[----:B------:R-:W-:Y:S05]  /*0d40*/  BSYNC.RECONVERGENT B0 ;  /* 0x0000000000007941 */ /* 0x000fea0003800200 */
.L_x_4774:
[----:B------:R-:W1:Y:S02]  /*0d50*/  LDC R29, c[0x0][0x3ac] ;  /* 0x0000eb00ff1d7b82 */ /* 0x000e640000000800 */
[----:B-1----:R-:W-:-:S13]  /*0d60*/  ISETP.GE.AND P0, PT, R28, R29, PT ;  /* 0x0000001d1c00720c */ /* 0x002fda0003f06270 */
[----:B------:R-:W-:Y:S05]  /*0d70*/  @P0 EXIT ;  /* 0x000000000000094d */ /* 0x000fea0003800000 */
[----:B------:R-:W1:Y:S02]  /*0d80*/  LDCU.U8 UR5, c[0x0][0x3e0] ;  /* 0x00007c00ff0577ac */ /* 0x000e640008000000 */
[----:B-1----:R-:W-:-:S06]  /*0d90*/  UPRMT UR5, UR5, 0x8880, URZ ;  /* 0x0000888005057896 */ /* 0x002fcc00080000ff */
[----:B------:R-:W-:-:S04]  /*0da0*/  ISETP.NE.AND P0, PT, RZ, UR5, PT ;  /* 0x00000005ff007c0c */ /* 0x000fc8000bf05270 */
[----:B------:R-:W-:-:S13]  /*0db0*/  ISETP.NE.OR P0, PT, R5, RZ, !P0 ;  /* 0x000000ff0500720c */ /* 0x000fda0004705670 */
[----:B------:R-:W-:Y:S05]  /*0dc0*/  @P0 BRA `(.L_x_4785) ;  /* 0x0000000000c00947 */ /* 0x000fea0003800000 */
[----:B-----5:R-:W-:Y:S01]  /*0dd0*/  IADD3 R16, PT, PT, RZ, -R6, RZ ;  /* 0x80000006ff107210 */ /* 0x020fe20007ffe0ff */
        /* <DEDUP_REMOVED lines=11> */
.L_x_4788:
        /* <DEDUP_REMOVED lines=15> */
.L_x_4787:
        /* <DEDUP_REMOVED lines=12> */
.L_x_4789:
[----:B------:R-:W-:-:S13]  /*1040*/  ISETP.NE.OR P0, PT, R16, RZ, P0 ;  /* 0x000000ff1000720c */ /* 0x000fda0000705670 */
[----:B------:R-:W-:Y:S05]  /*1050*/  @!P0 BRA `(.L_x_4785) ;  /* 0x00000000001c8947 */ /* 0x000fea0003800000 */
.L_x_4786:
[----:B0-----:R-:W0:Y:S02]  /*1060*/  LDC.64 R6, c[0x0][0x3a0] ;  /* 0x0000e800ff067b82 */ /* 0x001e240000000a00 */
.L_x_4790:
[C---:B0-----:R-:W-:Y:S01]  /*1070*/  IMAD.WIDE R8, R17.reuse, 0x2, R6 ;  /* 0x0000000211087825 */ /* 0x041fe200078e0206 */
[----:B------:R-:W-:Y:S02]  /*1080*/  IADD3 R16, PT, PT, R16, 0x1, RZ ;  /* 0x0000000110107810 */ /* 0x000fe40007ffe0ff */
[----:B------:R-:W-:Y:S02]  /*1090*/  IADD3 R17, PT, PT, R17, R29, RZ ;  /* 0x0000001d11117210 */ /* 0x000fe40007ffe0ff */
[----:B------:R1:W-:Y:S01]  /*10a0*/  STG.E.64 desc[UR8][R8.64], RZ ;  /* 0x000000ff08007986 */ /* 0x0003e2000c101b08 */
[----:B------:R-:W-:-:S13]  /*10b0*/  ISETP.NE.AND P0, PT, R16, RZ, PT ;  /* 0x000000ff1000720c */ /* 0x000fda0003f05270 */
[----:B-1----:R-:W-:Y:S05]  /*10c0*/  @P0 BRA `(.L_x_4790) ;  /* 0xfffffffc00e80947 */ /* 0x002fea000383ffff */
.L_x_4785:
[----:B------:R-:W0:Y:S01]  /*10d0*/  LDCU UR5, c[0x0][0x3c8] ;  /* 0x00007900ff0577ac */ /* 0x000e220008000800 */
[----:B------:R-:W-:Y:S01]  /*10e0*/  BAR.SYNC.DEFER_BLOCKING 0x0 ;  /* 0x0000000000007b1d */ /* 0x000fe20000010000 */
[----:B------:R-:W-:-:S05]  /*10f0*/  ISETP.GE.AND P0, PT, R3, R0, PT ;  /* 0x000000000300720c */ /* 0x000fca0003f06270 */
        /* <DEDUP_REMOVED lines=17> */
.L_x_4792:
        /* <DEDUP_REMOVED lines=10> */
[----:B------:R-:W-:-:S06]  /*12b0*/  IMAD.WIDE.U32 R14, R15, 0x2, R6 ;  /* 0x000000020f0e7825 */ /* 0x000fcc00078e0006 */
[----:B------:R-:W3:Y:S01]  /*12c0*/  LDG.E.U16.CONSTANT R14, desc[UR8][R14.64+0x2] ;  /* 0x000002080e0e7981 */ /* 0x000ee2000c1e9500 */
[----:B----4-:R-:W-:-:S06]  /*12d0*/  IMAD.WIDE.U32 R12, R16, 0x2, R12 ;  /* 0x00000002100c7825 */ /* 0x010fcc00078e000c */
        /* <DEDUP_REMOVED lines=17> */
[----:B------:R-:W2:Y:S02]  /*13f0*/  I2F.F16 R27, R21 ;  /* 0x00000015001b7306 */ /* 0x000ea40000200c00 */
[----:B------:R-:W-:-:S02]  /*1400*/  IADD3 R11, PT, PT, R16, 0x1, R11 ;  /* 0x00000001100b7810 */ /* 0x000fc40007ffe00b */
[----:B------:R-:W-:Y:S02]  /*1410*/  IADD3 R18, PT, PT, R19, 0x1, R18 ;  /* 0x0000000113127810 */ /* 0x000fe40007ffe012 */
[----:B------:R-:W-:Y:S02]  /*1420*/  ISETP.GE.AND P0, PT, R17, R2, PT ;  /* 0x000000021100720c */ /* 0x000fe40003f06270 */
[----:B----4-:R-:W3:Y:S01]  /*1430*/  I2F.F16 R13, R18 ;  /* 0x00000012000d7306 */ /* 0x010ee20000200c00 */
[----:B--2---:R-:W-:-:S07]  /*1440*/  HMUL2 R27, R27.H0_H0, R12.H0_H0 ;  /* 0x2000000c1b1b7232 */ /* 0x004fce0000000800 */
[----:B------:R-:W2:Y:S01]  /*1450*/  I2F.F16 R25, R10 ;  /* 0x0000000a00197306 */ /* 0x000ea20000200c00 */
[----:B---3--:R-:W-:-:S07]  /*1460*/  HMUL2 R26, R13.H0_H0, R12.H0_H0 ;  /* 0x2000000c0d1a7232 */ /* 0x008fce0000000800 */
[----:B------:R-:W3:Y:S01]  /*1470*/  I2F.F16 R11, R11 ;  /* 0x0000000b000b7306 */ /* 0x000ee20000200c00 */
[-C--:B--2---:R-:W-:Y:S02]  /*1480*/  HMUL2 R25, R25.H0_H0, R12.reuse.H0_H0 ;  /* 0x2000000c19197232 */ /* 0x084fe40000000800 */
[----:B---3--:R-:W-:Y:S01]  /*1490*/  HMUL2 R24, R11.H0_H0, R12.H0_H0 ;  /* 0x2000000c0b187232 */ /* 0x008fe20000000800 */
[----:B------:R-:W-:Y:S06]  /*14a0*/  @!P0 BRA `(.L_x_4792) ;  /* 0xfffffffc00588947 */ /* 0x000fec000383ffff */
.L_x_4791:
[C---:B------:R-:W-:Y:S01]  /*14b0*/  ISETP.GT.AND P0, PT, R3.reuse, UR5, PT ;  /* 0x0000000503007c0c */ /* 0x040fe2000bf04270 */
[----:B------:R-:W-:Y:S01]  /*14c0*/  HFMA2 R4, -RZ, RZ, 0, 0 ;  /* 0x00000000ff047431 */ /* 0x000fe200000001ff */
[----:B------:R-:W-:Y:S01]  /*14d0*/  SHF.R.S32.HI R5, RZ, 0x1f, R8 ;  /* 0x0000001fff057819 */ /* 0x000fe20000011408 */
[----:B------:R-:W-:Y:S01]  /*14e0*/  HFMA2 R2, -RZ, RZ, 0, 0 ;  /* 0x00000000ff027431 */ /* 0x000fe200000001ff */
[----:B-1----:R-:W-:Y:S02]  /*14f0*/  ISETP.GT.AND P2, PT, R3, UR6, PT ;  /* 0x0000000603007c0c */ /* 0x002fe4000bf44270 */
[----:B------:R-:W-:Y:S02]  /*1500*/  LEA.HI R5, R5, R8, RZ, 0x5 ;  /* 0x0000000805057211 */ /* 0x000fe400078f28ff */
[----:B------:R-:W-:Y:S02]  /*1510*/  CS2R R8, SRZ ;  /* 0x0000000000087805 */ /* 0x000fe4000001ff00 */
        /* <DEDUP_REMOVED lines=13> */
.L_x_4793:
        /* <DEDUP_REMOVED lines=8> */
.L_x_4794:
        /* <DEDUP_REMOVED lines=8> */
.L_x_4795:
        /* <DEDUP_REMOVED lines=8> */
.L_x_4796:
        /* <DEDUP_REMOVED lines=8> */
.L_x_4797:
        /* <DEDUP_REMOVED lines=13> */
[----:B------:R-:W-:Y:S02]  /*18c0*/  ISETP.GT.AND P0, PT, R0, R3, PT ;  /* 0x000000030000720c */ /* 0x000fe40003f04270 */
[----:B0-----:R-:W-:-:S04]  /*18d0*/  LEA R12, P2, R4, UR10, 0x2 ;  /* 0x0000000a040c7c11 */ /* 0x001fc8000f8410ff */
[----:B------:R-:W-:-:S07]  /*18e0*/  LEA.HI.X R13, R4, UR11, R5, 0x2, P2 ;  /* 0x0000000b040d7c11 */ /* 0x000fce00090f1405 */
[----:B------:R-:W-:Y:S05]  /*18f0*/  @!P0 BRA `(.L_x_4798) ;  /* 0x00000048009c8947 */ /* 0x000fea0003800000 */
[----:B------:R-:W2:Y:S01]  /*1900*/  LDG.E.128.CONSTANT R4, desc[UR8][R12.64] ;  /* 0x000000080c047981 */ /* 0x000ea2000c1e9d00 */
[----:B------:R-:W-:-:S05]  /*1910*/  IMAD.WIDE R2, R29, 0x4, R12 ;  /* 0x000000041d027825 */ /* 0x000fca00078e020c */
[----:B------:R-:W3:Y:S01]  /*1920*/  LDG.E.128.CONSTANT R8, desc[UR8][R2.64] ;  /* 0x0000000802087981 */ /* 0x000ee2000c1e9d00 */
[----:B------:R-:W-:Y:S02]  /*1930*/  ISETP.NE.AND P2, PT, R30, RZ, PT ;  /* 0x000000ff1e00720c */ /* 0x000fe40003f45270 */
[----:B------:R-:W-:Y:S02]  /*1940*/  PRMT R53, RZ, 0x5410, RZ ;  /* 0x00005410ff357816 */ /* 0x000fe400000000ff */
[----:B------:R-:W-:Y:S02]  /*1950*/  PRMT R54, RZ, 0x5410, RZ ;  /* 0x00005410ff367816 */ /* 0x000fe400000000ff */
[C---:B--2---:R-:W-:Y:S02]  /*1960*/  LOP3.LUT R0, R4.reuse, 0xff, RZ, 0xc0, !PT ;  /* 0x000000ff04007812 */ /* 0x044fe400078ec0ff */
[----:B------:R-:W-:Y:S02]  /*1970*/  LEA.HI R23, R4, 0xffffff80, RZ, 0x8 ;  /* 0xffffff8004177811 */ /* 0x000fe400078f40ff */
[----:B------:R-:W-:-:S02]  /*1980*/  IADD3 R0, PT, PT, R0, -0x80, RZ ;  /* 0xffffff8000007810 */ /* 0x000fc40007ffe0ff */
[----:B------:R-:W-:Y:S02]  /*1990*/  SHF.R.U32.HI R32, RZ, 0x8, R5 ;  /* 0x00000008ff207819 */ /* 0x000fe40000011605 */
[----:B------:R0:W1:Y:S01]  /*19a0*/  I2F.F16 R19, R0 ;  /* 0x0000000000137306 */ /* 0x0000620000200c00 */
[C---:B------:R-:W-:Y:S02]  /*19b0*/  LEA.HI R22, R5.reuse, 0xffffff80, RZ, 0x8 ;  /* 0xffffff8005167811 */ /* 0x040fe400078f40ff */
[----:B------:R-:W-:Y:S02]  /*19c0*/  LOP3.LUT R34, R32, 0xff, RZ, 0xc0, !PT ;  /* 0x000000ff20227812 */ /* 0x000fe400078ec0ff */
[----:B------:R-:W-:Y:S02]  /*19d0*/  LOP3.LUT R12, R5, 0xff, RZ, 0xc0, !PT ;  /* 0x000000ff050c7812 */ /* 0x000fe400078ec0ff */
[----:B------:R-:W-:Y:S01]  /*19e0*/  IADD3 R35, PT, PT, R34, -0x80, RZ ;  /* 0xffffff8022237810 */ /* 0x000fe20007ffe0ff */
[----:B------:R-:W2:Y:S01]  /*19f0*/  I2F.F16 R23, R23 ;  /* 0x0000001700177306 */ /* 0x000ea20000200c00 */
[----:B0-----:R-:W-:-:S02]  /*1a00*/  SHF.R.U32.HI R0, RZ, 0x8, R4 ;  /* 0x00000008ff007819 */ /* 0x001fc40000011604 */
[----:B------:R-:W-:Y:S02]  /*1a10*/  SHF.R.U32.HI R4, RZ, 0x10, R4 ;  /* 0x00000010ff047819 */ /* 0x000fe40000011604 */
[----:B------:R-:W-:Y:S02]  /*1a20*/  LOP3.LUT R0, R0, 0xff, RZ, 0xc0, !PT ;  /* 0x000000ff00007812 */ /* 0x000fe400078ec0ff */
[----:B------:R-:W-:Y:S01]  /*1a30*/  LOP3.LUT R4, R4, 0xff, RZ, 0xc0, !PT ;  /* 0x000000ff04047812 */ /* 0x000fe200078ec0ff */
[----:B------:R-:W0:Y:S01]  /*1a40*/  I2F.F16 R22, R22 ;  /* 0x0000001600167306 */ /* 0x000e220000200c00 */
[----:B------:R-:W-:Y:S02]  /*1a50*/  IADD3 R0, PT, PT, R0, -0x80, RZ ;  /* 0xffffff8000007810 */ /* 0x000fe40007ffe0ff */
[----:B------:R-:W-:Y:S02]  /*1a60*/  IADD3 R4, PT, PT, R4, -0x80, RZ ;  /* 0xffffff8004047810 */ /* 0x000fe40007ffe0ff */
[----:B------:R-:W-:-:S02]  /*1a70*/  SHF.R.U32.HI R34, RZ, 0x8, R6 ;  /* 0x00000008ff227819 */ /* 0x000fc40000011606 */
[----:B------:R-:W-:Y:S01]  /*1a80*/  SHF.R.U32.HI R5, RZ, 0x10, R5 ;  /* 0x00000010ff057819 */ /* 0x000fe20000011605 */
[----:B------:R3:W4:Y:S01]  /*1a90*/  I2F.F16 R32, R4 ;  /* 0x0000000400207306 */ /* 0x0007220000200c00 */
[----:B------:R-:W-:Y:S02]  /*1aa0*/  LOP3.LUT R13, R6, 0xff, RZ, 0xc0, !PT ;  /* 0x000000ff060d7812 */ /* 0x000fe400078ec0ff */
[----:B------:R-:W-:Y:S02]  /*1ab0*/  LOP3.LUT R5, R5, 0xff, RZ, 0xc0, !PT ;  /* 0x000000ff05057812 */ /* 0x000fe400078ec0ff */
[----:B------:R-:W-:Y:S02]  /*1ac0*/  IADD3 R17, PT, PT, R13, -0x80, RZ ;  /* 0xffffff800d117810 */ /* 0x000fe40007ffe0ff */
[----:B------:R-:W-:Y:S01]  /*1ad0*/  IADD3 R5, PT, PT, R5, -0x80, RZ ;  /* 0xffffff8005057810 */ /* 0x000fe20007ffe0ff */
[----:B------:R1:W0:Y:S01]  /*1ae0*/  I2F.F16 R33, R0 ;  /* 0x0000000000217306 */ /* 0x0002220000200c00 */
[----:B---3--:R-:W-:-:S02]  /*1af0*/  LOP3.LUT R4, R9, 0xff, RZ, 0xc0, !PT ;  /* 0x000000ff09047812 */ /* 0x008fc400078ec0ff */
[----:B------:R-:W-:Y:S02]  /*1b00*/  IADD3 R12, PT, PT, R12, -0x80, RZ ;  /* 0xffffff800c0c7810 */ /* 0x000fe40007ffe0ff */
[----:B------:R-:W-:Y:S02]  /*1b10*/  IADD3 R41, PT, PT, R4, -0x80, RZ ;  /* 0xffffff8004297810 */ /* 0x000fe40007ffe0ff */
[----:B------:R-:W-:Y:S01]  /*1b20*/  LOP3.LUT R4, R10, 0xff, RZ, 0xc0, !PT ;  /* 0x000000ff0a047812 */ /* 0x000fe200078ec0ff */
[----:B------:R-:W3:Y:S01]  /*1b30*/  I2F.F16 R18, R12 ;  /* 0x0000000c00127306 */ /* 0x000ee20000200c00 */
[----:B-1----:R-:W-:Y:S02]  /*1b40*/  LOP3.LUT R0, R34, 0xff, RZ, 0xc0, !PT ;  /* 0x000000ff22007812 */ /* 0x002fe400078ec0ff */
[----:B------:R-:W-:Y:S02]  /*1b50*/  IADD3 R42, PT, PT, R4, -0x80, RZ ;  /* 0xffffff80042a7810 */ /* 0x000fe40007ffe0ff */
[----:B------:R-:W-:-:S02]  /*1b60*/  IADD3 R37, PT, PT, R0, -0x80, RZ ;  /* 0xffffff8000257810 */ /* 0x000fc40007ffe0ff */
[----:B------:R-:W-:Y:S01]  /*1b70*/  SHF.R.U32.HI R0, RZ, 0x8, R7 ;  /* 0x00000008ff007819 */ /* 0x000fe20000011607 */
[----:B------:R1:W0:Y:S01]  /*1b80*/  I2F.F16 R34, R5 ;  /* 0x0000000500227306 */ /* 0x0002220000200c00 */
[----:B------:R-:W-:Y:S02]  /*1b90*/  SHF.R.U32.HI R4, RZ, 0x8, R8 ;  /* 0x00000008ff047819 */ /* 0x000fe40000011608 */
[----:B------:R-:W-:Y:S02]  /*1ba0*/  LOP3.LUT R0, R0, 0xff, RZ, 0xc0, !PT ;  /* 0x000000ff00007812 */ /* 0x000fe400078ec0ff */
[----:B------:R-:W-:Y:S02]  /*1bb0*/  LOP3.LUT R4, R4, 0xff, RZ, 0xc0, !PT ;  /* 0x000000ff04047812 */ /* 0x000fe400078ec0ff */
[----:B------:R-:W-:Y:S01]  /*1bc0*/  IADD3 R38, PT, PT, R0, -0x80, RZ ;  /* 0xffffff8000267810 */ /* 0x000fe20007ffe0ff */
[----:B------:R-:W0:Y:S01]  /*1bd0*/  I2F.F16 R17, R17 ;  /* 0x0000001100117306 */ /* 0x000e220000200c00 */
[----:B-1----:R-:W-:-:S02]  /*1be0*/  LOP3.LUT R5, R11, 0xff, RZ, 0xc0, !PT ;  /* 0x000000ff0b057812 */ /* 0x002fc400078ec0ff */
[----:B------:R-:W-:Y:S02]  /*1bf0*/  LOP3.LUT R0, R8, 0xff, RZ, 0xc0, !PT ;  /* 0x000000ff08007812 */ /* 0x000fe400078ec0ff */
[----:B------:R-:W-:Y:S02]  /*1c00*/  LOP3.LUT R13, R7, 0xff, RZ, 0xc0, !PT ;  /* 0x000000ff070d7812 */ /* 0x000fe400078ec0ff */
[----:B------:R-:W-:Y:S01]  /*1c10*/  IADD3 R5, PT, PT, R5, -0x80, RZ ;  /* 0xffffff8005057810 */ /* 0x000fe20007ffe0ff */
[----:B------:R-:W1:Y:S01]  /*1c20*/  I2F.F16 R35, R35 ;  /* 0x0000002300237306 */ /* 0x000e620000200c00 */
[----:B------:R-:W-:Y:S02]  /*1c30*/  IADD3 R4, PT, PT, R4, -0x80, RZ ;  /* 0xffffff8004047810 */ /* 0x000fe40007ffe0ff */
[----:B------:R-:W-:Y:S02]  /*1c40*/  IADD3 R0, PT, PT, R0, -0x80, RZ ;  /* 0xffffff8000007810 */ /* 0x000fe40007ffe0ff */
[----:B-----5:R-:W-:-:S02]  /*1c50*/  IADD3 R16, PT, PT, R13, -0x80, RZ ;  /* 0xffffff800d107810 */ /* 0x020fc40007ffe0ff */
[----:B------:R-:W-:Y:S01]  /*1c60*/  LEA.HI R21, R6, 0xffffff80, RZ, 0x8 ;  /* 0xffffff8006157811 */ /* 0x000fe200078f40ff */
[----:B------:R2:W0:Y:S01]  /*1c70*/  I2F.F16 R43, R5 ;  /* 0x00000005002b7306 */ /* 0x0004220000200c00 */
[----:B------:R-:W-:Y:S02]  /*1c80*/  LEA.HI R20, R7, 0xffffff80, RZ, 0x8 ;  /* 0xffffff8007147811 */ /* 0x000fe400078f40ff */
[----:B------:R-:W-:Y:S02]  /*1c90*/  LEA.HI R13, R10, 0xffffff80, RZ, 0x8 ;  /* 0xffffff800a0d7811 */ /* 0x000fe400078f40ff */
[----:B------:R-:W-:Y:S02]  /*1ca0*/  LEA.HI R12, R11, 0xffffff80, RZ, 0x8 ;  /* 0xffffff800b0c7811 */ /* 0x000fe400078f40ff */
[----:B------:R-:W-:Y:S01]  /*1cb0*/  SHF.R.U32.HI R6, RZ, 0x10, R6 ;  /* 0x00000010ff067819 */ /* 0x000fe20000011606 */
[----:B------:R4:W0:Y:S01]  /*1cc0*/  I2F.F16 R45, R4 ;  /* 0x00000004002d7306 */ /* 0x0008220000200c00 */
[----:B--2---:R-:W-:-:S02]  /*1cd0*/  SHF.R.U32.HI R5, RZ, 0x8, R10 ;  /* 0x00000008ff057819 */ /* 0x004fc4000001160a */
[----:B------:R-:W-:Y:S02]  /*1ce0*/  SHF.R.U32.HI R7, RZ, 0x10, R7 ;  /* 0x00000010ff077819 */ /* 0x000fe40000011607 */
[----:B------:R-:W-:Y:S02]  /*1cf0*/  SHF.R.U32.HI R10, RZ, 0x10, R10 ;  /* 0x00000010ff0a7819 */ /* 0x000fe4000001160a */
[----:B------:R-:W-:Y:S01]  /*1d00*/  LOP3.LUT R6, R6, 0xff, RZ, 0xc0, !PT ;  /* 0x000000ff06067812 */ /* 0x000fe200078ec0ff */
[----:B------:R2:W0:Y:S01]  /*1d10*/  I2F.F16 R40, R0 ;  /* 0x0000000000287306 */ /* 0x0004220000200c00 */
[--C-:B----4-:R-:W-:Y:S02]  /*1d20*/  SHF.R.U32.HI R4, RZ, 0x8, R11.reuse ;  /* 0x00000008ff047819 */ /* 0x110fe4000001160b */
[----:B------:R-:W-:Y:S02]  /*1d30*/  SHF.R.U32.HI R11, RZ, 0x10, R11 ;  /* 0x00000010ff0b7819 */ /* 0x000fe4000001160b */
[----:B------:R-:W-:-:S02]  /*1d40*/  LOP3.LUT R7, R7, 0xff, RZ, 0xc0, !PT ;  /* 0x000000ff07077812 */ /* 0x000fc400078ec0ff */
[----:B------:R-:W-:Y:S01]  /*1d50*/  LOP3.LUT R5, R5, 0xff, RZ, 0xc0, !PT ;  /* 0x000000ff05057812 */ /* 0x000fe200078ec0ff */
[----:B------:R-:W4:Y:S01]  /*1d60*/  I2F.F16 R21, R21 ;  /* 0x0000001500157306 */ /* 0x000f220000200c00 */
[----:B--2---:R-:W-:Y:S02]  /*1d70*/  SHF.R.U32.HI R0, RZ, 0x8, R9 ;  /* 0x00000008ff007819 */ /* 0x004fe40000011609 */
[----:B------:R-:W-:Y:S02]  /*1d80*/  LOP3.LUT R10, R10, 0xff, RZ, 0xc0, !PT ;  /* 0x000000ff0a0a7812 */ /* 0x000fe400078ec0ff */
[----:B------:R-:W-:Y:S02]  /*1d90*/  LOP3.LUT R0, R0, 0xff, RZ, 0xc0, !PT ;  /* 0x000000ff00007812 */ /* 0x000fe400078ec0ff */
[----:B------:R-:W-:Y:S01]  /*1da0*/  LOP3.LUT R4, R4, 0xff, RZ, 0xc0, !PT ;  /* 0x000000ff04047812 */ /* 0x000fe200078ec0ff */
[----:B------:R-:W2:Y:S01]  /*1db0*/  I2F.F16 R20, R20 ;  /* 0x0000001400147306 */ /* 0x000ea20000200c00 */
[----:B------:R-:W-:-:S02]  /*1dc0*/  LOP3.LUT R11, R11, 0xff, RZ, 0xc0, !PT ;  /* 0x000000ff0b0b7812 */ /* 0x000fc400078ec0ff */
[----:B------:R-:W-:Y:S02]  /*1dd0*/  LEA.HI R15, R8, 0xffffff80, RZ, 0x8 ;  /* 0xffffff80080f7811 */ /* 0x000fe400078f40ff */
[----:B------:R-:W-:Y:S02]  /*1de0*/  LEA.HI R14, R9, 0xffffff80, RZ, 0x8 ;  /* 0xffffff80090e7811 */ /* 0x000fe400078f40ff */
[----:B------:R-:W-:Y:S01]  /*1df0*/  IADD3 R6, PT, PT, R6, -0x80, RZ ;  /* 0xffffff8006067810 */ /* 0x000fe20007ffe0ff */
        /* <DEDUP_REMOVED lines=30> */
[----:B---3--:R-:W-:Y:S01]  /*1fe0*/  IMAD.WIDE R8, R29, 0x4, R2 ;  /* 0x000000041d087825 */ /* 0x008fe200078e0202 */
[----:B-12-4-:R-:W-:Y:S06]  /*1ff0*/  @!P2 BRA `(.L_x_4799) ;  /* 0x000000040074a947 */ /* 0x016fec0003800000 */
[----:B------:R-:W1:Y:S01]  /*2000*/  S2UR UR5, SR_CgaCtaId ;  /* 0x00000000000579c3 */ /* 0x000e620000008800 */
[----:B------:R-:W-:Y:S01]  /*2010*/  UMOV UR4, 0x400 ;  /* 0x0000040000047882 */ /* 0x000fe20000000000 */
[----:B------:R-:W-:Y:S02]  /*2020*/  HADD2.F32 R0, -RZ, R19.H0_H0 ;  /* 0x20000013ff007230 */ /* 0x000fe40000004100 */
[----:B------:R-:W-:Y:S02]  /*2030*/  HADD2.F32 R54, -RZ, R18.H0_H0 ;  /* 0x20000012ff367230 */ /* 0x000fe40000004100 */
[----:B0-----:R-:W-:Y:S02]  /*2040*/  HADD2.F32 R2, -RZ, R17.H0_H0 ;  /* 0x20000011ff027230 */ /* 0x001fe40000004100 */
        /* <DEDUP_REMOVED lines=88> */
.L_x_4799:
[----:B------:R1:W5:Y:S01]  /*25d0*/  LDG.E.128.CONSTANT R4, desc[UR8][R8.64] ;  /* 0x0000000808047981 */ /* 0x000362000c1e9d00 */
[----:B------:R-:W-:Y:S01]  /*25e0*/  PRMT R0, R31, 0x9910, RZ ;  /* 0x000099101f007816 */ /* 0x000fe200000000ff */
[----:B------:R-:W-:Y:S01]  /*25f0*/  IMAD.WIDE R10, R29, 0x4, R8 ;  /* 0x000000041d0a7825 */ /* 0x000fe200078e0208 */
[----:B------:R-:W-:Y:S02]  /*2600*/  PRMT R55, RZ, 0x5410, RZ ;  /* 0x00005410ff377816 */ /* 0x000fe400000000ff */
[----:B------:R-:W-:Y:S02]  /*2610*/  ISETP.NE.AND P0, PT, R0, RZ, PT ;  /* 0x000000ff0000720c */ /* 0x000fe40003f05270 */
[----:B------:R-:W-:Y:S02]  /*2620*/  PRMT R56, RZ, 0x5410, RZ ;  /* 0x00005410ff387816 */ /* 0x000fe400000000ff */
[----:B------:R-:W-:-:S13]  /*2630*/  ISETP.EQ.OR P0, PT, R48, 0x1, !P0 ;  /* 0x000000013000780c */ /* 0x000fda0004702670 */
[----:B-1----:R-:W-:Y:S05]  /*2640*/  @P0 BRA `(.L_x_4800) ;  /* 0x0000000400740947 */ /* 0x002fea0003800000 */
        /* <DEDUP_REMOVED lines=26> */
[----:B------:R-:W-:Y:S02]  /*27f0*/  HADD2.F32 R18, -RZ, R37.H0_H0 ;  /* 0x20000025ff127230 */ /* 0x000fe40000004100 */
        /* <DEDUP_REMOVED lines=11> */
[----:B------:R-:W-:-:S02]  /*28b0*/  HADD2.F32 R3, -RZ, R3.H1_H1 ;  /* 0x30000003ff037230 */ /* 0x000fc40000004100 */
[-C--:B------:R-:W-:Y:S01]  /*28c0*/  FFMA.FTZ R0, R0, R2.reuse, R33 ;  /* 0x0000000200007223 */ /* 0x080fe20000010021 */
[----:B------:R-:W-:Y:S02]  /*28d0*/  HADD2.F32 R17, -RZ, R22.H0_H0 ;  /* 0x20000016ff117230 */ /* 0x000fe40000004100 */
        /* <DEDUP_REMOVED lines=50> */
[----:B------:R-:W-:Y:S02]  /*2c00*/  HFMA2 R56, R2, 1, 1, RZ ;  /* 0x3c003c0002387831 */ /* 0x000fe400000000ff */
[----:B------:R-:W-:-:S07]  /*2c10*/  HADD2 R55, R14, RZ.H0_H0 ;  /* 0x200000ff0e377230 */ /* 0x000fce0000000000 */
.L_x_4800:
[----:B0-----:R0:W2:Y:S01]  /*2c20*/  LDG.E.128.CONSTANT R12, desc[UR8][R10.64] ;  /* 0x000000080a0c7981 */ /* 0x0010a2000c1e9d00 */
[----:B-----5:R-:W-:Y:S02]  /*2c30*/  LOP3.LUT R0, R4, 0xff, RZ, 0xc0, !PT ;  /* 0x000000ff04007812 */ /* 0x020fe400078ec0ff */
[----:B------:R-:W-:Y:S02]  /*2c40*/  LOP3.LUT R2, R5, 0xff, RZ, 0xc0, !PT ;  /* 0x000000ff05027812 */ /* 0x000fe400078ec0ff */
[----:B------:R-:W-:Y:S02]  /*2c50*/  IADD3 R0, PT, PT, R0, -0x80, RZ ;  /* 0xffffff8000007810 */ /* 0x000fe40007ffe0ff */
[----:B------:R-:W-:Y:S02]  /*2c60*/  IADD3 R2, PT, PT, R2, -0x80, RZ ;  /* 0xffffff8002027810 */ /* 0x000fe40007ffe0ff */
[----:B------:R1:W3:Y:S01]  /*2c70*/  I2F.F16 R39, R0 ;  /* 0x0000000000277306 */ /* 0x0002e20000200c00 */
[----:B------:R-:W-:Y:S01]  /*2c80*/  LOP3.LUT R3, R6, 0xff, RZ, 0xc0, !PT ;  /* 0x000000ff06037812 */ /* 0x000fe200078ec0ff */
[----:B0-----:R-:W-:Y:S01]  /*2c90*/  IMAD.WIDE R10, R29, 0x4, R10 ;  /* 0x000000041d0a7825 */ /* 0x001fe200078e020a */
[----:B------:R-:W-:-:S02]  /*2ca0*/  LEA.HI R33, R4, 0xffffff80, RZ, 0x8 ;  /* 0xffffff8004217811 */ /* 0x000fc400078f40ff */
[----:B------:R-:W-:Y:S02]  /*2cb0*/  IADD3 R3, PT, PT, R3, -0x80, RZ ;  /* 0xffffff8003037810 */ /* 0x000fe40007ffe0ff */
[----:B------:R-:W-:Y:S01]  /*2cc0*/  LEA.HI R32, R5, 0xffffff80, RZ, 0x8 ;  /* 0xffffff8005207811 */ /* 0x000fe200078f40ff */
[----:B------:R0:W4:Y:S01]  /*2cd0*/  I2F.F16 R35, R2 ;  /* 0x0000000200237306 */ /* 0x0001220000200c00 */
[----:B-1----:R-:W-:Y:S02]  /*2ce0*/  SHF.R.U32.HI R0, RZ, 0x8, R4 ;  /* 0x00000008ff007819 */ /* 0x002fe40000011604 */
[----:B------:R-:W-:Y:S02]  /*2cf0*/  LEA.HI R23, R6, 0xffffff80, RZ, 0x8 ;  /* 0xffffff8006177811 */ /* 0x000fe400078f40ff */
[----:B------:R-:W-:Y:S02]  /*2d00*/  LOP3.LUT R0, R0, 0xff, RZ, 0xc0, !PT ;  /* 0x000000ff00007812 */ /* 0x000fe400078ec0ff */
[----:B------:R-:W-:Y:S01]  /*2d10*/  LEA.HI R22, R7, 0xffffff80, RZ, 0x8 ;  /* 0xffffff8007167811 */ /* 0x000fe200078f40ff */
[----:B------:R1:W2:Y:S01]  /*2d20*/  I2F.F16 R21, R3 ;  /* 0x0000000300157306 */ /* 0x0002a20000200c00 */
[----:B0-----:R-:W-:-:S02]  /*2d30*/  SHF.R.U32.HI R2, RZ, 0x8, R5 ;  /* 0x00000008ff027819 */ /* 0x001fc40000011605 */
[----:B------:R-:W-:Y:S02]  /*2d40*/  IADD3 R0, PT, PT, R0, -0x80, RZ ;  /* 0xffffff8000007810 */ /* 0x000fe40007ffe0ff */
[----:B------:R-:W-:Y:S02]  /*2d50*/  LOP3.LUT R2, R2, 0xff, RZ, 0xc0, !PT ;  /* 0x000000ff02027812 */ /* 0x000fe400078ec0ff */
[----:B------:R-:W-:Y:S01]  /*2d60*/  LOP3.LUT R8, R7, 0xff, RZ, 0xc0, !PT ;  /* 0x000000ff07087812 */ /* 0x000fe200078ec0ff */
[----:B------:R0:W2:Y:S01]  /*2d70*/  I2F.F16 R38, R0 ;  /* 0x0000000000267306 */ /* 0x0000a20000200c00 */
[----:B------:R-:W-:Y:S02]  /*2d80*/  IADD3 R2, PT, PT, R2, -0x80, RZ ;  /* 0xffffff8002027810 */ /* 0x000fe40007ffe0ff */
[----:B-1----:R-:W-:Y:S02]  /*2d90*/  SHF.R.U32.HI R3, RZ, 0x8, R6 ;  /* 0x00000008ff037819 */ /* 0x002fe40000011606 */
[----:B------:R-:W-:-:S02]  /*2da0*/  SHF.R.U32.HI R4, RZ, 0x10, R4 ;  /* 0x00000010ff047819 */ /* 0x000fc40000011604 */
[----:B------:R-:W-:Y:S01]  /*2db0*/  LOP3.LUT R3, R3, 0xff, RZ, 0xc0, !PT ;  /* 0x000000ff03037812 */ /* 0x000fe200078ec0ff */
[----:B------:R2:W1:Y:S01]  /*2dc0*/  I2F.F16 R37, R2 ;  /* 0x0000000200257306 */ /* 0x0004620000200c00 */
[----:B0-----:R-:W-:Y:S02]  /*2dd0*/  SHF.R.U32.HI R0, RZ, 0x8, R7 ;  /* 0x00000008ff007819 */ /* 0x001fe40000011607 */
[----:B------:R-:W-:Y:S02]  /*2de0*/  IADD3 R3, PT, PT, R3, -0x80, RZ ;  /* 0xffffff8003037810 */ /* 0x000fe40007ffe0ff */
[----:B------:R-:W-:Y:S02]  /*2df0*/  LOP3.LUT R0, R0, 0xff, RZ, 0xc0, !PT ;  /* 0x000000ff00007812 */ /* 0x000fe400078ec0ff */
[----:B------:R-:W-:Y:S01]  /*2e00*/  SHF.R.U32.HI R5, RZ, 0x10, R5 ;  /* 0x00000010ff057819 */ /* 0x000fe20000011605 */
[----:B------:R0:W0:Y:S01]  /*2e10*/  I2F.F16 R41, R3 ;  /* 0x0000000300297306 */ /* 0x0000220000200c00 */
[----:B------:R-:W-:-:S02]  /*2e20*/  IADD3 R47, PT, PT, R0, -0x80, RZ ;  /* 0xffffff80002f7810 */ /* 0x000fc40007ffe0ff */
[----:B------:R-:W-:Y:S02]  /*2e30*/  SHF.R.U32.HI R6, RZ, 0x10, R6 ;  /* 0x00000010ff067819 */ /* 0x000fe40000011606 */
[----:B------:R-:W-:Y:S02]  /*2e40*/  SHF.R.U32.HI R7, RZ, 0x10, R7 ;  /* 0x00000010ff077819 */ /* 0x000fe40000011607 */
[----:B------:R-:W-:Y:S01]  /*2e50*/  LOP3.LUT R4, R4, 0xff, RZ, 0xc0, !PT ;  /* 0x000000ff04047812 */ /* 0x000fe200078ec0ff */
[----:B------:R-:W0:Y:S01]  /*2e60*/  I2F.F16 R33, R33 ;  /* 0x0000002100217306 */ /* 0x000e220000200c00 */
[----:B------:R-:W-:Y:S02]  /*2e70*/  LOP3.LUT R5, R5, 0xff, RZ, 0xc0, !PT ;  /* 0x000000ff05057812 */ /* 0x000fe400078ec0ff */
[----:B------:R-:W-:Y:S02]  /*2e80*/  LOP3.LUT R6, R6, 0xff, RZ, 0xc0, !PT ;  /* 0x000000ff06067812 */ /* 0x000fe400078ec0ff */
[----:B------:R-:W-:-:S02]  /*2e90*/  LOP3.LUT R7, R7, 0xff, RZ, 0xc0, !PT ;  /* 0x000000ff07077812 */ /* 0x000fc400078ec0ff */
[----:B------:R-:W-:Y:S01]  /*2ea0*/  IADD3 R8, PT, PT, R8, -0x80, RZ ;  /* 0xffffff8008087810 */ /* 0x000fe20007ffe0ff */
[----:B------:R-:W0:Y:S01]  /*2eb0*/  I2F.F16 R32, R32 ;  /* 0x0000002000207306 */ /* 0x000e220000200c00 */
[----:B------:R-:W-:Y:S02]  /*2ec0*/  IADD3 R4, PT, PT, R4, -0x80, RZ ;  /* 0xffffff8004047810 */ /* 0x000fe40007ffe0ff */
[----:B------:R-:W-:Y:S02]  /*2ed0*/  IADD3 R5, PT, PT, R5, -0x80, RZ ;  /* 0xffffff8005057810 */ /* 0x000fe40007ffe0ff */
        /* <DEDUP_REMOVED lines=10> */
[----:B--2---:R-:W-:-:S02]  /*2f80*/  LOP3.LUT R2, R13, 0xff, RZ, 0xc0, !PT ;  /* 0x000000ff0d027812 */ /* 0x004fc400078ec0ff */
[----:B------:R-:W-:Y:S02]  /*2f90*/  LOP3.LUT R0, R12, 0xff, RZ, 0xc0, !PT ;  /* 0x000000ff0c007812 */ /* 0x000fe400078ec0ff */
[----:B------:R-:W-:Y:S02]  /*2fa0*/  IADD3 R44, PT, PT, R2, -0x80, RZ ;  /* 0xffffff80022c7810 */ /* 0x000fe40007ffe0ff */
[----:B------:R-:W-:Y:S02]  /*2fb0*/  LOP3.LUT R2, R14, 0xff, RZ, 0xc0, !PT ;  /* 0x000000ff0e027812 */ /* 0x000fe400078ec0ff */
[----:B------:R-:W-:Y:S02]  /*2fc0*/  IADD3 R0, PT, PT, R0, -0x80, RZ ;  /* 0xffffff8000007810 */ /* 0x000fe40007ffe0ff */
[----:B------:R-:W-:Y:S01]  /*2fd0*/  IADD3 R43, PT, PT, R2, -0x80, RZ ;  /* 0xffffff80022b7810 */ /* 0x000fe20007ffe0ff */
[----:B------:R-:W2:Y:S01]  /*2fe0*/  I2F.F16 R44, R44 ;  /* 0x0000002c002c7306 */ /* 0x000ea20000200c00 */
[----:B------:R-:W-:-:S02]  /*2ff0*/  SHF.R.U32.HI R2, RZ, 0x8, R12 ;  /* 0x00000008ff027819 */ /* 0x000fc4000001160c */
[----:B0-----:R-:W-:Y:S02]  /*3000*/  LOP3.LUT R3, R15, 0xff, RZ, 0xc0, !PT ;  /* 0x000000ff0f037812 */ /* 0x001fe400078ec0ff */
[----:B------:R-:W-:Y:S02]  /*3010*/  LOP3.LUT R2, R2, 0xff, RZ, 0xc0, !PT ;  /* 0x000000ff02027812 */ /* 0x000fe400078ec0ff */
[----:B------:R-:W-:Y:S01]  /*3020*/  IADD3 R3, PT, PT, R3, -0x80, RZ ;  /* 0xffffff8003037810 */ /* 0x000fe20007ffe0ff */
[----:B------:R0:W1:Y:S01]  /*3030*/  I2F.F16 R45, R0 ;  /* 0x00000000002d7306 */ /* 0x0000620000200c00 */
[----:B------:R-:W-:Y:S02]  /*3040*/  IADD3 R2, PT, PT, R2, -0x80, RZ ;  /* 0xffffff8002027810 */ /* 0x000fe40007ffe0ff */
[----:B------:R-:W-:Y:S02]  /*3050*/  LEA.HI R19, R12, 0xffffff80, RZ, 0x8 ;  /* 0xffffff800c137811 */ /* 0x000fe400078f40ff */
[----:B------:R-:W-:-:S02]  /*3060*/  LEA.HI R18, R13, 0xffffff80, RZ, 0x8 ;  /* 0xffffff800d127811 */ /* 0x000fc400078f40ff */
[----:B------:R-:W-:Y:S01]  /*3070*/  LEA.HI R17, R14, 0xffffff80, RZ, 0x8 ;  /* 0xffffff800e117811 */ /* 0x000fe200078f40ff */
[----:B------:R3:W1:Y:S01]  /*3080*/  I2F.F16 R42, R3 ;  /* 0x00000003002a7306 */ /* 0x0006620000200c00 */
[--C-:B0-----:R-:W-:Y:S02]  /*3090*/  SHF.R.U32.HI R0, RZ, 0x8, R13.reuse ;  /* 0x00000008ff007819 */ /* 0x101fe4000001160d */
[----:B------:R-:W-:Y:S02]  /*30a0*/  SHF.R.U32.HI R12, RZ, 0x10, R12 ;  /* 0x00000010ff0c7819 */ /* 0x000fe4000001160c */
[----:B------:R-:W-:Y:S02]  /*30b0*/  LOP3.LUT R0, R0, 0xff, RZ, 0xc0, !PT ;  /* 0x000000ff00007812 */ /* 0x000fe400078ec0ff */
[----:B------:R-:W-:Y:S01]  /*30c0*/  SHF.R.U32.HI R13, RZ, 0x10, R13 ;  /* 0x00000010ff0d7819 */ /* 0x000fe2000001160d */
[----:B------:R0:W1:Y:S01]  /*30d0*/  I2F.F16 R48, R2 ;  /* 0x0000000200307306 */ /* 0x0000620000200c00 */
[----:B---3--:R-:W-:-:S02]  /*30e0*/  SHF.R.U32.HI R3, RZ, 0x8, R14 ;  /* 0x00000008ff037819 */ /* 0x008fc4000001160e */
[----:B------:R-:W-:Y:S02]  /*30f0*/  SHF.R.U32.HI R14, RZ, 0x10, R14 ;  /* 0x00000010ff0e7819 */ /* 0x000fe4000001160e */
[----:B------:R-:W-:Y:S02]  /*3100*/  LEA.HI R16, R15, 0xffffff80, RZ, 0x8 ;  /* 0xffffff800f107811 */ /* 0x000fe400078f40ff */
[----:B------:R-:W-:Y:S01]  /*3110*/  IADD3 R0, PT, PT, R0, -0x80, RZ ;  /* 0xffffff8000007810 */ /* 0x000fe20007ffe0ff */
[----:B------:R-:W3:Y:S01]  /*3120*/  I2F.F16 R19, R19 ;  /* 0x0000001300137306 */ /* 0x000ee20000200c00 */
[--C-:B0-----:R-:W-:Y:S02]  /*3130*/  SHF.R.U32.HI R2, RZ, 0x8, R15.reuse ;  /* 0x00000008ff027819 */ /* 0x101fe4000001160f */
[----:B------:R-:W-:Y:S02]  /*3140*/  SHF.R.U32.HI R15, RZ, 0x10, R15 ;  /* 0x00000010ff0f7819 */ /* 0x000fe4000001160f */
[----:B------:R-:W-:-:S02]  /*3150*/  LOP3.LUT R12, R12, 0xff, RZ, 0xc0, !PT ;  /* 0x000000ff0c0c7812 */ /* 0x000fc400078ec0ff */
[----:B------:R-:W-:Y:S01]  /*3160*/  LOP3.LUT R13, R13, 0xff, RZ, 0xc0, !PT ;  /* 0x000000ff0d0d7812 */ /* 0x000fe200078ec0ff */
[----:B------:R0:W1:Y:S01]  /*3170*/  I2F.F16 R49, R0 ;  /* 0x0000000000317306 */ /* 0x0000620000200c00 */
[----:B------:R-:W-:Y:S02]  /*3180*/  LOP3.LUT R14, R14, 0xff, RZ, 0xc0, !PT ;  /* 0x000000ff0e0e7812 */ /* 0x000fe400078ec0ff */
[----:B------:R-:W-:Y:S02]  /*3190*/  LOP3.LUT R3, R3, 0xff, RZ, 0xc0, !PT ;  /* 0x000000ff03037812 */ /* 0x000fe400078ec0ff */
[----:B------:R-:W-:Y:S02]  /*31a0*/  LOP3.LUT R2, R2, 0xff, RZ, 0xc0, !PT ;  /* 0x000000ff02027812 */ /* 0x000fe400078ec0ff */
[----:B------:R-:W-:Y:S01]  /*31b0*/  IADD3 R12, PT, PT, R12, -0x80, RZ ;  /* 0xffffff800c0c7810 */ /* 0x000fe20007ffe0ff */
[----:B------:R-:W1:Y:S01]  /*31c0*/  I2F.F16 R18, R18 ;  /* 0x0000001200127306 */ /* 0x000e620000200c00 */
[----:B0-----:R-:W-:-:S02]  /*31d0*/  LOP3.LUT R0, R15, 0xff, RZ, 0xc0, !PT ;  /* 0x000000ff0f007812 */ /* 0x001fc400078ec0ff */
        /* <DEDUP_REMOVED lines=14> */
[----:B-1234-:R-:W-:Y:S05]  /*32c0*/  @!P2 BRA `(.L_x_4801) ;  /* 0x000000040074a947 */ /* 0x01efea0003800000 */
        /* <DEDUP_REMOVED lines=12> */
[----:B0-----:R-:W-:-:S05]  /*3390*/  HADD2.F32 R3, -RZ, R6.H0_H0 ;  /* 0x20000006ff037230 */ /* 0x001fca0000004100 */
[----:B------:R-:W-:Y:S01]  /*33a0*/  FFMA.FTZ R52, R0, R3, RZ ;  /* 0x0000000300347223 */ /* 0x000fe200000100ff */
[C---:B------:R-:W-:Y:S01]  /*33b0*/  FFMA.FTZ R0, R3.reuse, R58, RZ ;  /* 0x0000003a03007223 */ /* 0x040fe200000100ff */
[C---:B------:R-:W-:Y:S01]  /*33c0*/  FFMA.FTZ R2, R3.reuse, R2, RZ ;  /* 0x0000000203027223 */ /* 0x040fe200000100ff */
[----:B------:R-:W-:Y:S01]  /*33d0*/  FFMA.FTZ R4, R3, R4, RZ ;  /* 0x0000000403047223 */ /* 0x000fe200000100ff */
[----:B------:R-:W-:Y:S02]  /*33e0*/  HADD2.F32 R3, -RZ, R6.H1_H1 ;  /* 0x30000006ff037230 */ /* 0x000fe40000004100 */
[----:B------:R-:W-:Y:S02]  /*33f0*/  HADD2.F32 R6, -RZ, R37.H0_H0 ;  /* 0x20000025ff067230 */ /* 0x000fe40000004100 */
[----:B------:R-:W-:Y:S02]  /*3400*/  HADD2.F32 R58, -RZ, R51.H0_H0 ;  /* 0x20000033ff3a7230 */ /* 0x000fe40000004100 */
[----:B------:R-:W-:Y:S01]  /*3410*/  FFMA.FTZ R52, R5, R3, R52 ;  /* 0x0000000305347223 */ /* 0x000fe20000010034 */
[C---:B------:R-:W-:Y:S01]  /*3420*/  FFMA.FTZ R2, R3.reuse, R57, R2 ;  /* 0x0000003903027223 */ /* 0x040fe20000010002 */
[----:B------:R-:W-:Y:S01]  /*3430*/  FFMA.FTZ R0, R3, R6, R0 ;  /* 0x0000000603007223 */ /* 0x000fe20000010000 */
[----:B------:R-:W-:-:S02]  /*3440*/  HADD2.F32 R6, -RZ, R47.H0_H0 ;  /* 0x2000002fff067230 */ /* 0x000fc40000004100 */
[----:B------:R-:W-:Y:S02]  /*3450*/  HADD2.F32 R57, -RZ, R34.H0_H0 ;  /* 0x20000022ff397230 */ /* 0x000fe40000004100 */
[--C-:B------:R-:W-:Y:S02]  /*3460*/  HADD2.F32 R5, -RZ, R7.reuse.H0_H0 ;  /* 0x20000007ff057230 */ /* 0x100fe40000004100 */
[----:B------:R-:W-:Y:S01]  /*3470*/  FFMA.FTZ R4, R3, R6, R4 ;  /* 0x0000000603047223 */ /* 0x000fe20000010004 */
[----:B------:R-:W-:Y:S02]  /*3480*/  HADD2.F32 R3, -RZ, R36.H0_H0 ;  /* 0x20000024ff037230 */ /* 0x000fe40000004100 */
[----:B------:R-:W-:Y:S02]  /*3490*/  HADD2.F32 R7, -RZ, R7.H1_H1 ;  /* 0x30000007ff077230 */ /* 0x000fe40000004100 */
[----:B------:R-:W-:Y:S01]  /*34a0*/  FFMA.FTZ R52, R57, R5, R52 ;  /* 0x0000000539347223 */ /* 0x000fe20000010034 */
[----:B------:R-:W-:-:S02]  /*34b0*/  HADD2.F32 R57, -RZ, R40.H0_H0 ;  /* 0x20000028ff397230 */ /* 0x000fc40000004100 */
[C---:B------:R-:W-:Y:S01]  /*34c0*/  FFMA.FTZ R0, R5.reuse, R3, R0 ;  /* 0x0000000305007223 */ /* 0x040fe20000010000 */
[----:B------:R-:W-:Y:S02]  /*34d0*/  HADD2.F32 R3, -RZ, R32.H0_H0 ;  /* 0x20000020ff037230 */ /* 0x000fe40000004100 */
[----:B------:R-:W-:Y:S02]  /*34e0*/  HADD2.F32 R6, -RZ, R44.H0_H0 ;  /* 0x2000002cff067230 */ /* 0x000fe40000004100 */
[C---:B------:R-:W-:Y:S01]  /*34f0*/  FFMA.FTZ R59, R5.reuse, R57, R2 ;  /* 0x00000039053b7223 */ /* 0x040fe20000010002 */
[----:B------:R-:W-:Y:S01]  /*3500*/  FFMA.FTZ R2, R5, R61, R4 ;  /* 0x0000003d05027223 */ /* 0x000fe20000010004 */
[----:B------:R-:W-:Y:S02]  /*3510*/  HADD2.F32 R5, -RZ, R33.H0_H0 ;  /* 0x20000021ff057230 */ /* 0x000fe40000004100 */
[----:B------:R-:W-:Y:S01]  /*3520*/  FFMA.FTZ R57, R7, R3, R0 ;  /* 0x0000000307397223 */ /* 0x000fe20000010000 */
[----:B------:R-:W-:-:S02]  /*3530*/  HADD2.F32 R4, -RZ, R23.H0_H0 ;  /* 0x20000017ff047230 */ /* 0x000fc40000004100 */
[----:B-1----:R-:W-:Y:S02]  /*3540*/  HADD2.F32 R0, -RZ, R8.H0_H0 ;  /* 0x20000008ff007230 */ /* 0x002fe40000004100 */
        /* <DEDUP_REMOVED lines=12> */
[----:B------:R-:W-:Y:S02]  /*3610*/  HADD2.F32 R57, -RZ, R49.H0_H0 ;  /* 0x20000031ff397230 */ /* 0x000fe40000004100 */
[----:B------:R-:W-:Y:S01]  /*3620*/  FFMA.FTZ R3, R0, R4, R3 ;  /* 0x0000000400037223 */ /* 0x000fe20000010003 */
[----:B------:R-:W-:Y:S02]  /*3630*/  HADD2.F32 R6, -RZ, R50.H0_H0 ;  /* 0x20000032ff067230 */ /* 0x000fe40000004100 */
[----:B------:R-:W-:Y:S01]  /*3640*/  FFMA.FTZ R5, R2, R8, R5 ;  /* 0x0000000802057223 */ /* 0x000fe20000010005 */
[----:B------:R-:W-:-:S02]  /*3650*/  HADD2.F32 R2, -RZ, R12.H0_H0 ;  /* 0x2000000cff027230 */ /* 0x000fc40000004100 */
[C---:B------:R-:W-:Y:S01]  /*3660*/  FFMA.FTZ R57, R8.reuse, R57, R59 ;  /* 0x0000003908397223 */ /* 0x040fe2000001003b */
[----:B------:R-:W-:Y:S02]  /*3670*/  HADD2.F32 R52, -RZ, R15.H0_H0 ;  /* 0x2000000fff347230 */ /* 0x000fe40000004100 */
[C---:B------:R-:W-:Y:S01]  /*3680*/  FFMA.FTZ R3, R8.reuse, R6, R3 ;  /* 0x0000000608037223 */ /* 0x040fe20000010003 */
        /* <DEDUP_REMOVED lines=33> */
.L_x_4801:
[----:B------:R-:W-:Y:S05]  /*38a0*/  @P0 BRA `(.L_x_4802) ;  /* 0x0000000400740947 */ /* 0x000fea0003800000 */
        /* <DEDUP_REMOVED lines=18> */
[----:B------:R-:W0:Y:S04]  /*39d0*/  LDS.64 R2, [UR4+0x50] ;  /* 0x00005004ff027984 */ /* 0x000e280008000a00 */
[----:B------:R-:W1:Y:S01]  /*39e0*/  LDS.64 R4, [UR4+0x58] ;  /* 0x00005804ff047984 */ /* 0x000e620008000a00 */
[----:B0-----:R-:W-:-:S02]  /*39f0*/  HADD2.F32 R9, -RZ, R2.H0_H0 ;  /* 0x20000002ff097230 */ /* 0x001fc40000004100 */
[----:B------:R-:W-:Y:S02]  /*3a00*/  HADD2.F32 R7, -RZ, R2.H1_H1 ;  /* 0x30000002ff077230 */ /* 0x000fe40000004100 */
[----:B------:R-:W-:Y:S02]  /*3a10*/  HADD2.F32 R2, -RZ, R35.H0_H0 ;  /* 0x20000023ff027230 */ /* 0x000fe40000004100 */
[-C--:B------:R-:W-:Y:S01]  /*3a20*/  FFMA.FTZ R0, R0, R9.reuse, RZ ;  /* 0x0000000900007223 */ /* 0x080fe200000100ff */
[----:B------:R-:W-:Y:S02]  /*3a30*/  HADD2.F32 R35, -RZ, R41.H0_H0 ;  /* 0x20000029ff237230 */ /* 0x000fe40000004100 */
        /* <DEDUP_REMOVED lines=68> */
.L_x_4802:
[----:B------:R-:W2:Y:S01]  /*3e80*/  LDG.E.128.CONSTANT R4, desc[UR8][R10.64] ;  /* 0x000000080a047981 */ /* 0x000ea2000c1e9d00 */
[----:B0-----:R-:W-:-:S05]  /*3e90*/  IMAD.WIDE R2, R29, 0x4, R10 ;  /* 0x000000041d027825 */ /* 0x001fca00078e020a */
        /* <DEDUP_REMOVED lines=9> */
[----:B---3--:R-:W-:Y:S01]  /*3f30*/  LEA.HI R19, R12, 0xffffff80, RZ, 0x8 ;  /* 0xffffff800c137811 */ /* 0x008fe200078f40ff */
[----:B------:R2:W3:Y:S01]  /*3f40*/  I2F.F16 R35, R8 ;  /* 0x0000000800237306 */ /* 0x0004e20000200c00 */
        /* <DEDUP_REMOVED lines=9> */
[----:B------:R2:W4:Y:S01]  /*3fe0*/  I2F.F16 R38, R0 ;  /* 0x0000000000267306 */ /* 0x0005220000200c00 */
[----:B------:R-:W-:-:S02]  /*3ff0*/  IADD3 R9, PT, PT, R9, -0x80, RZ ;  /* 0xffffff8009097810 */ /* 0x000fc40007ffe0ff */
[----:B------:R-:W-:Y:S02]  /*4000*/  LOP3.LUT R5, R5, 0xff, RZ, 0xc0, !PT ;  /* 0x000000ff05057812 */ /* 0x000fe400078ec0ff */
[----:B------:R-:W-:Y:S02]  /*4010*/  LEA.HI R18, R13, 0xffffff80, RZ, 0x8 ;  /* 0xffffff800d127811 */ /* 0x000fe400078f40ff */
[----:B------:R-:W-:Y:S01]  /*4020*/  IADD3 R5, PT, PT, R5, -0x80, RZ ;  /* 0xffffff8005057810 */ /* 0x000fe20007ffe0ff */
[----:B------:R5:W0:Y:S01]  /*4030*/  I2F.F16 R34, R4 ;  /* 0x0000000400227306 */ /* 0x000a220000200c00 */
[----:B--2---:R-:W-:Y:S02]  /*4040*/  SHF.R.U32.HI R0, RZ, 0x8, R7 ;  /* 0x00000008ff007819 */ /* 0x004fe40000011607 */
[----:B------:R-:W-:Y:S02]  /*4050*/  LEA.HI R17, R14, 0xffffff80, RZ, 0x8 ;  /* 0xffffff800e117811 */ /* 0x000fe400078f40ff */
[----:B------:R-:W-:-:S02]  /*4060*/  LOP3.LUT R0, R0, 0xff, RZ, 0xc0, !PT ;  /* 0x000000ff00007812 */ /* 0x000fc400078ec0ff */
[----:B------:R-:W-:Y:S01]  /*4070*/  LEA.HI R16, R15, 0xffffff80, RZ, 0x8 ;  /* 0xffffff800f107811 */ /* 0x000fe200078f40ff */
[----:B------:R2:W0:Y:S01]  /*4080*/  I2F.F16 R36, R5 ;  /* 0x0000000500247306 */ /* 0x0004220000200c00 */
[----:B-----5:R-:W-:Y:S02]  /*4090*/  LOP3.LUT R4, R13, 0xff, RZ, 0xc0, !PT ;  /* 0x000000ff0d047812 */ /* 0x020fe400078ec0ff */
[----:B------:R-:W-:Y:S02]  /*40a0*/  IADD3 R47, PT, PT, R0, -0x80, RZ ;  /* 0xffffff80002f7810 */ /* 0x000fe40007ffe0ff */
[----:B------:R-:W-:Y:S02]  /*40b0*/  IADD3 R44, PT, PT, R4, -0x80, RZ ;  /* 0xffffff80042c7810 */ /* 0x000fe40007ffe0ff */
[----:B------:R-:W-:Y:S01]  /*40c0*/  LOP3.LUT R4, R14, 0xff, RZ, 0xc0, !PT ;  /* 0x000000ff0e047812 */ /* 0x000fe200078ec0ff */
[----:B------:R5:W0:Y:S01]  /*40d0*/  I2F.F16 R21, R9 ;  /* 0x0000000900157306 */ /* 0x000a220000200c00 */
[----:B------:R-:W-:-:S02]  /*40e0*/  LOP3.LUT R0, R12, 0xff, RZ, 0xc0, !PT ;  /* 0x000000ff0c007812 */ /* 0x000fc400078ec0ff */
[----:B------:R-:W-:Y:S02]  /*40f0*/  IADD3 R43, PT, PT, R4, -0x80, RZ ;  /* 0xffffff80042b7810 */ /* 0x000fe40007ffe0ff */
[----:B------:R-:W-:Y:S02]  /*4100*/  IADD3 R0, PT, PT, R0, -0x80, RZ ;  /* 0xffffff8000007810 */ /* 0x000fe40007ffe0ff */
[----:B------:R-:W-:Y:S01]  /*4110*/  SHF.R.U32.HI R4, RZ, 0x8, R12 ;  /* 0x00000008ff047819 */ /* 0x000fe2000001160c */
[----:B------:R-:W0:Y:S01]  /*4120*/  I2F.F16 R32, R32 ;  /* 0x0000002000207306 */ /* 0x000e220000200c00 */
[----:B--2---:R-:W-:Y:S02]  /*4130*/  LOP3.LUT R5, R15, 0xff, RZ, 0xc0, !PT ;  /* 0x000000ff0f057812 */ /* 0x004fe400078ec0ff */
[----:B------:R-:W-:Y:S02]  /*4140*/  LOP3.LUT R4, R4, 0xff, RZ, 0xc0, !PT ;  /* 0x000000ff04047812 */ /* 0x000fe400078ec0ff */
[----:B------:R-:W-:-:S02]  /*4150*/  IADD3 R5, PT, PT, R5, -0x80, RZ ;  /* 0xffffff8005057810 */ /* 0x000fc40007ffe0ff */
[----:B------:R-:W-:Y:S01]  /*4160*/  IADD3 R4, PT, PT, R4, -0x80, RZ ;  /* 0xffffff8004047810 */ /* 0x000fe20007ffe0ff */
[----:B------:R2:W0:Y:S01]  /*4170*/  I2F.F16 R45, R0 ;  /* 0x00000000002d7306 */ /* 0x0004220000200c00 */
[----:B------:R-:W-:Y:S02]  /*4180*/  SHF.R.U32.HI R12, RZ, 0x10, R12 ;  /* 0x00000010ff0c7819 */ /* 0x000fe4000001160c */
[----:B-----5:R-:W-:Y:S02]  /*4190*/  SHF.R.U32.HI R9, RZ, 0x8, R6 ;  /* 0x00000008ff097819 */ /* 0x020fe40000011606 */
[----:B------:R-:W-:Y:S02]  /*41a0*/  LOP3.LUT R12, R12, 0xff, RZ, 0xc0, !PT ;  /* 0x000000ff0c0c7812 */ /* 0x000fe400078ec0ff */
        /* <DEDUP_REMOVED lines=9> */
[----:B------:R-:W-:-:S02]  /*4240*/  IADD3 R0, PT, PT, R0, -0x80, RZ ;  /* 0xffffff8000007810 */ /* 0x000fc40007ffe0ff */
[----:B------:R-:W-:Y:S01]  /*4250*/  LOP3.LUT R14, R14, 0xff, RZ, 0xc0, !PT ;  /* 0x000000ff0e0e7812 */ /* 0x000fe200078ec0ff */
[----:B------:R-:W0:Y:S01]  /*4260*/  I2F.F16 R19, R19 ;  /* 0x0000001300137306 */ /* 0x000e220000200c00 */
[--C-:B--2---:R-:W-:Y:S02]  /*4270*/  SHF.R.U32.HI R4, RZ, 0x8, R15.reuse ;  /* 0x00000008ff047819 */ /* 0x104fe4000001160f */
[----:B------:R-:W-:Y:S02]  /*4280*/  SHF.R.U32.HI R15, RZ, 0x10, R15 ;  /* 0x00000010ff0f7819 */ /* 0x000fe4000001160f */
[----:B------:R-:W-:Y:S02]  /*4290*/  LOP3.LUT R8, R8, 0xff, RZ, 0xc0, !PT ;  /* 0x000000ff08087812 */ /* 0x000fe400078ec0ff */
[----:B------:R-:W-:Y:S01]  /*42a0*/  LOP3.LUT R9, R9, 0xff, RZ, 0xc0, !PT ;  /* 0x000000ff09097812 */ /* 0x000fe200078ec0ff */
[----:B------:R2:W0:Y:S01]  /*42b0*/  I2F.F16 R49, R0 ;  /* 0x0000000000317306 */ /* 0x0004220000200c00 */
[----:B------:R-:W-:-:S02]  /*42c0*/  LOP3.LUT R5, R5, 0xff, RZ, 0xc0, !PT ;  /* 0x000000ff05057812 */ /* 0x000fc400078ec0ff */
[----:B------:R-:W-:Y:S02]  /*42d0*/  LOP3.LUT R4, R4, 0xff, RZ, 0xc0, !PT ;  /* 0x000000ff04047812 */ /* 0x000fe400078ec0ff */
[----:B------:R-:W-:Y:S02]  /*42e0*/  LEA.HI R23, R6, 0xffffff80, RZ, 0x8 ;  /* 0xffffff8006177811 */ /* 0x000fe400078f40ff */
[----:B------:R-:W-:Y:S01]  /*42f0*/  LEA.HI R22, R7, 0xffffff80, RZ, 0x8 ;  /* 0xffffff8007167811 */ /* 0x000fe200078f40ff */
[----:B------:R-:W0:Y:S01]  /*4300*/  I2F.F16 R18, R18 ;  /* 0x0000001200127306 */ /* 0x000e220000200c00 */
[----:B--2---:R-:W-:Y:S02]  /*4310*/  LOP3.LUT R0, R15, 0xff, RZ, 0xc0, !PT ;  /* 0x000000ff0f007812 */ /* 0x004fe400078ec0ff */
        /* <DEDUP_REMOVED lines=9> */
[----:B------:R-:W-:-:S02]  /*43b0*/  IADD3 R4, PT, PT, R4, -0x80, RZ ;  /* 0xffffff8004047810 */ /* 0x000fc40007ffe0ff */
[----:B------:R-:W-:Y:S02]  /*43c0*/  IADD3 R0, PT, PT, R0, -0x80, RZ ;  /* 0xffffff8000007810 */ /* 0x000fe40007ffe0ff */
[----:B------:R-:W-:Y:S02]  /*43d0*/  SHF.R.U32.HI R6, RZ, 0x10, R6 ;  /* 0x00000010ff067819 */ /* 0x000fe40000011606 */
[----:B------:R-:W-:Y:S01]  /*43e0*/  SHF.R.U32.HI R7, RZ, 0x10, R7 ;  /* 0x00000010ff077819 */ /* 0x000fe20000011607 */
        /* <DEDUP_REMOVED lines=21> */
[----:B-1234-:R-:W-:Y:S06]  /*4540*/  @!P2 BRA `(.L_x_4803) ;  /* 0x000000040074a947 */ /* 0x01efec0003800000 */
        /* <DEDUP_REMOVED lines=93> */
.L_x_4803:
[----:B------:R-:W-:Y:S05]  /*4b20*/  @P0 BRA `(.L_x_4804) ;  /* 0x0000000400740947 */ /* 0x000fea0003800000 */
        /* <DEDUP_REMOVED lines=93> */
.L_x_4804:
[----:B------:R-:W2:Y:S01]  /*5100*/  LDG.E.128.CONSTANT R8, desc[UR8][R6.64] ;  /* 0x0000000806087981 */ /* 0x000ea2000c1e9d00 */
[----:B0-----:R-:W-:-:S06]  /*5110*/  IMAD.WIDE R12, R29, 0x4, R6 ;  /* 0x000000041d0c7825 */ /* 0x001fcc00078e0206 */
        /* <DEDUP_REMOVED lines=11> */
[----:B0-----:R-:W-:Y:S02]  /*51d0*/  SHF.R.U32.HI R0, RZ, 0x8, R8 ;  /* 0x00000008ff007819 */ /* 0x001fe40000011608 */
[----:B------:R-:W-:Y:S02]  /*51e0*/  IADD3 R4, PT, PT, R4, -0x80, RZ ;  /* 0xffffff8004047810 */ /* 0x000fe40007ffe0ff */
[----:B------:R-:W-:-:S02]  /*51f0*/  LOP3.LUT R0, R0, 0xff, RZ, 0xc0, !PT ;  /* 0x000000ff00007812 */ /* 0x000fc400078ec0ff */
[----:B------:R-:W-:Y:S01]  /*5200*/  LEA.HI R20, R10, 0xffffff80, RZ, 0x8 ;  /* 0xffffff800a147811 */ /* 0x000fe200078f40ff */
[----:B------:R0:W1:Y:S01]  /*5210*/  I2F.F16 R35, R3 ;  /* 0x0000000300237306 */ /* 0x0000620000200c00 */
[----:B------:R-:W-:Y:S02]  /*5220*/  IADD3 R0, PT, PT, R0, -0x80, RZ ;  /* 0xffffff8000007810 */ /* 0x000fe40007ffe0ff */
[----:B--2---:R-:W-:Y:S02]  /*5230*/  SHF.R.U32.HI R2, RZ, 0x8, R9 ;  /* 0x00000008ff027819 */ /* 0x004fe40000011609 */
[----:B---3--:R-:W-:Y:S02]  /*5240*/  LEA.HI R18, R12, 0xffffff80, RZ, 0x8 ;  /* 0xffffff800c127811 */ /* 0x008fe400078f40ff */
[----:B------:R-:W-:Y:S01]  /*5250*/  LOP3.LUT R2, R2, 0xff, RZ, 0xc0, !PT ;  /* 0x000000ff02027812 */ /* 0x000fe200078ec0ff */
[----:B------:R2:W3:Y:S01]  /*5260*/  I2F.F16 R43, R0 ;  /* 0x00000000002b7306 */ /* 0x0004e20000200c00 */
        /* <DEDUP_REMOVED lines=9> */
[----:B------:R-:W2:Y:S01]  /*5300*/  I2F.F16 R32, R4 ;  /* 0x0000000400207306 */ /* 0x000ea20000200c00 */
[----:B------:R-:W-:Y:S02]  /*5310*/  IADD3 R42, PT, PT, R0, -0x80, RZ ;  /* 0xffffff80002a7810 */ /* 0x000fe40007ffe0ff */
[----:B0-----:R-:W-:Y:S02]  /*5320*/  LOP3.LUT R2, R13, 0xff, RZ, 0xc0, !PT ;  /* 0x000000ff0d027812 */ /* 0x001fe400078ec0ff */
[----:B------:R-:W-:Y:S02]  /*5330*/  LOP3.LUT R0, R12, 0xff, RZ, 0xc0, !PT ;  /* 0x000000ff0c007812 */ /* 0x000fe400078ec0ff */
[----:B------:R-:W-:Y:S01]  /*5340*/  IADD3 R39, PT, PT, R2, -0x80, RZ ;  /* 0xffffff8002277810 */ /* 0x000fe20007ffe0ff */
[----:B------:R0:W1:Y:S01]  /*5350*/  I2F.F16 R36, R3 ;  /* 0x0000000300247306 */ /* 0x0000620000200c00 */
[----:B------:R-:W-:-:S02]  /*5360*/  IADD3 R0, PT, PT, R0, -0x80, RZ ;  /* 0xffffff8000007810 */ /* 0x000fc40007ffe0ff */
[----:B------:R-:W-:Y:S02]  /*5370*/  LOP3.LUT R2, R14, 0xff, RZ, 0xc0, !PT ;  /* 0x000000ff0e027812 */ /* 0x000fe400078ec0ff */
[----:B------:R-:W-:Y:S02]  /*5380*/  LOP3.LUT R11, R11, 0xff, RZ, 0xc0, !PT ;  /* 0x000000ff0b0b7812 */ /* 0x000fe400078ec0ff */
[----:B------:R-:W-:Y:S01]  /*5390*/  IADD3 R38, PT, PT, R2, -0x80, RZ ;  /* 0xffffff8002267810 */ /* 0x000fe20007ffe0ff */
[----:B------:R5:W1:Y:S01]  /*53a0*/  I2F.F16 R40, R0 ;  /* 0x0000000000287306 */ /* 0x000a620000200c00 */
[----:B0-----:R-:W-:Y:S02]  /*53b0*/  LOP3.LUT R3, R15, 0xff, RZ, 0xc0, !PT ;  /* 0x000000ff0f037812 */ /* 0x001fe400078ec0ff */
[----:B------:R-:W-:Y:S02]  /*53c0*/  SHF.R.U32.HI R2, RZ, 0x8, R12 ;  /* 0x00000008ff027819 */ /* 0x000fe4000001160c */
[----:B------:R-:W-:-:S02]  /*53d0*/  IADD3 R11, PT, PT, R11, -0x80, RZ ;  /* 0xffffff800b0b7810 */ /* 0x000fc40007ffe0ff */
[----:B------:R-:W-:Y:S01]  /*53e0*/  IADD3 R3, PT, PT, R3, -0x80, RZ ;  /* 0xffffff8003037810 */ /* 0x000fe20007ffe0ff */
[----:B------:R-:W0:Y:S01]  /*53f0*/  I2F.F16 R20, R20 ;  /* 0x0000001400147306 */ /* 0x000e220000200c00 */
[----:B-----5:R-:W-:Y:S02]  /*5400*/  SHF.R.U32.HI R0, RZ, 0x8, R13 ;  /* 0x00000008ff007819 */ /* 0x020fe4000001160d */
[----:B------:R-:W-:Y:S02]  /*5410*/  LOP3.LUT R2, R2, 0xff, RZ, 0xc0, !PT ;  /* 0x000000ff02027812 */ /* 0x000fe400078ec0ff */
[----:B------:R-:W-:Y:S02]  /*5420*/  LOP3.LUT R0, R0, 0xff, RZ, 0xc0, !PT ;  /* 0x000000ff00007812 */ /* 0x000fe400078ec0ff */
[----:B------:R-:W-:Y:S01]  /*5430*/  SHF.R.U32.HI R10, RZ, 0x10, R10 ;  /* 0x00000010ff0a7819 */ /* 0x000fe2000001160a */
[----:B------:R-:W0:Y:S01]  /*5440*/  I2F.F16 R41, R11 ;  /* 0x0000000b00297306 */ /* 0x000e220000200c00 */
[----:B------:R-:W-:-:S02]  /*5450*/  SHF.R.U32.HI R12, RZ, 0x10, R12 ;  /* 0x00000010ff0c7819 */ /* 0x000fc4000001160c */
[----:B------:R-:W-:Y:S02]  /*5460*/  SHF.R.U32.HI R13, RZ, 0x10, R13 ;  /* 0x00000010ff0d7819 */ /* 0x000fe4000001160d */
[----:B------:R-:W-:Y:S02]  /*5470*/  LEA.HI R22, R8, 0xffffff80, RZ, 0x8 ;  /* 0xffffff8008167811 */ /* 0x000fe400078f40ff */
[----:B------:R-:W-:Y:S01]  /*5480*/  LEA.HI R21, R9, 0xffffff80, RZ, 0x8 ;  /* 0xffffff8009157811 */ /* 0x000fe200078f40ff */
[----:B------:R5:W0:Y:S01]  /*5490*/  I2F.F16 R11, R3 ;  /* 0x00000003000b7306 */ /* 0x000a220000200c00 */
[----:B------:R-:W-:Y:S02]  /*54a0*/  LEA.HI R16, R14, 0xffffff80, RZ, 0x8 ;  /* 0xffffff800e107811 */ /* 0x000fe400078f40ff */
[----:B------:R-:W-:Y:S02]  /*54b0*/  LEA.HI R5, R15, 0xffffff80, RZ, 0x8 ;  /* 0xffffff800f057811 */ /* 0x000fe400078f40ff */
[----:B------:R-:W-:-:S02]  /*54c0*/  IADD3 R2, PT, PT, R2, -0x80, RZ ;  /* 0xffffff8002027810 */ /* 0x000fc40007ffe0ff */
[----:B------:R-:W-:Y:S01]  /*54d0*/  IADD3 R0, PT, PT, R0, -0x80, RZ ;  /* 0xffffff8000007810 */ /* 0x000fe20007ffe0ff */
[----:B------:R-:W0:Y:S01]  /*54e0*/  I2F.F16 R22, R22 ;  /* 0x0000001600167306 */ /* 0x000e220000200c00 */
[----:B-----5:R-:W-:Y:S02]  /*54f0*/  SHF.R.U32.HI R3, RZ, 0x8, R14 ;  /* 0x00000008ff037819 */ /* 0x020fe4000001160e */
        /* <DEDUP_REMOVED lines=8> */
[----:B------:R4:W0:Y:S01]  /*5580*/  I2F.F16 R46, R0 ;  /* 0x00000000002e7306 */ /* 0x0008220000200c00 */
[----:B------:R-:W-:Y:S02]  /*5590*/  LOP3.LUT R13, R13, 0xff, RZ, 0xc0, !PT ;  /* 0x000000ff0d0d7812 */ /* 0x000fe400078ec0ff */
[----:B------:R-:W-:Y:S02]  /*55a0*/  LOP3.LUT R8, R8, 0xff, RZ, 0xc0, !PT ;  /* 0x000000ff08087812 */ /* 0x000fe400078ec0ff */
[----:B------:R-:W-:-:S02]  /*55b0*/  LOP3.LUT R9, R9, 0xff, RZ, 0xc0, !PT ;  /* 0x000000ff09097812 */ /* 0x000fc400078ec0ff */
[----:B------:R-:W-:Y:S01]  /*55c0*/  LOP3.LUT R3, R3, 0xff, RZ, 0xc0, !PT ;  /* 0x000000ff03037812 */ /* 0x000fe200078ec0ff */
[----:B------:R-:W0:Y:S01]  /*55d0*/  I2F.F16 R21, R21 ;  /* 0x0000001500157306 */ /* 0x000e220000200c00 */
[----:B-----5:R-:W-:Y:S02]  /*55e0*/  LOP3.LUT R2, R14, 0xff, RZ, 0xc0, !PT ;  /* 0x000000ff0e027812 */ /* 0x020fe400078ec0ff */
[----:B------:R-:W-:Y:S02]  /*55f0*/  LOP3.LUT R4, R4, 0xff, RZ, 0xc0, !PT ;  /* 0x000000ff04047812 */ /* 0x000fe400078ec0ff */
[----:B----4-:R-:W-:Y:S02]  /*5600*/  LOP3.LUT R0, R15, 0xff, RZ, 0xc0, !PT ;  /* 0x000000ff0f007812 */ /* 0x010fe400078ec0ff */
[----:B------:R-:W-:Y:S01]  /*5610*/  IADD3 R10, PT, PT, R10, -0x80, RZ ;  /* 0xffffff800a0a7810 */ /* 0x000fe20007ffe0ff */
        /* <DEDUP_REMOVED lines=119> */
.L_x_4805:
        /* <DEDUP_REMOVED lines=30> */
[----:B------:R-:W-:Y:S01]  /*5f70*/  FFMA.FTZ R0, R43, R49, R0 ;  /* 0x000000312b007223 */ /* 0x000fe20000010000 */
[----:B------:R-:W-:Y:S02]  /*5f80*/  HADD2.F32 R35, -RZ, R34.H0_H0 ;  /* 0x20000022ff237230 */ /* 0x000fe40000004100 */
        /* <DEDUP_REMOVED lines=62> */
.L_x_4798:
        /* <DEDUP_REMOVED lines=12> */
.L_x_4809:
[----:B------:R-:W0:Y:S02]  /*6430*/  LDS R6, [R4] ;  /* 0x0000000004067984 */ /* 0x000e240000000800 */
[----:B0-----:R-:W-:-:S05]  /*6440*/  HFMA2 R7, R6, 1, 1, R9 ;  /* 0x3c003c0006077831 */ /* 0x001fca0000000009 */
[----:B------:R-:W0:Y:S02]  /*6450*/  ATOMS.CAST.SPIN P0, [R4], R6, R7 ;  /* 0x000000060400758d */ /* 0x000e240001800007 */
[----:B0-----:R-:W-:Y:S05]  /*6460*/  @!P0 BRA `(.L_x_4809) ;  /* 0xfffffffc00f08947 */ /* 0x001fea000383ffff */
[----:B------:R-:W-:Y:S05]  /*6470*/  BRA `(.L_x_4807) ;  /* 0x00000000000c7947 */ /* 0x000fea0003800000 */
.L_x_4808:
[----:B------:R-:W2:Y:S02]  /*6480*/  LD.E R0, desc[UR8][R2.64] ;  /* 0x0000000802007980 */ /* 0x000ea4000c101900 */
[----:B--2---:R-:W-:-:S05]  /*6490*/  IADD3 R5, PT, PT, R9, R0, RZ ;  /* 0x0000000009057210 */ /* 0x004fca0007ffe0ff */
[----:B------:R0:W-:Y:S02]  /*64a0*/  ST.E desc[UR8][R2.64], R5 ;  /* 0x0000000502007985 */ /* 0x0001e4000c101908 */
.L_x_4807:
[----:B------:R-:W-:Y:S05]  /*64b0*/  BSYNC.RECONVERGENT B0 ;  /* 0x0000000000007941 */ /* 0x000fea0003800200 */
.L_x_4806:
[----:B------:R1:W-:Y:S01]  /*64c0*/  ATOM.E.ADD.F16x2.RN.STRONG.GPU P0, RZ, desc[UR8][R2.64+0x4], R53 ;  /* 0x8000043502ff79a2 */ /* 0x0003e2000c10e108 */
[----:B------:R-:W-:Y:S04]  /*64d0*/  BSSY.RECONVERGENT B0, `(.L_x_4810) ;  /* 0x000000e000007945 */ /* 0x000fe80003800200 */
[----:B-1----:R-:W-:Y:S05]  /*64e0*/  @P0 BRA `(.L_x_4811) ;  /* 0x0000000000300947 */ /* 0x002fea0003800000 */
[----:B------:R-:W1:Y:S02]  /*64f0*/  QSPC.E.S P0, RZ, [R2+0x4] ;  /* 0x0000040002ff73aa */ /* 0x000e640000000500 */
[----:B-1----:R-:W-:Y:S05]  /*6500*/  @!P0 BRA `(.L_x_4812) ;  /* 0x00000000001c8947 */ /* 0x002fea0003800000 */
[----:B------:R-:W-:-:S04]  /*6510*/  MOV R4, R2 ;  /* 0x0000000200047202 */ /* 0x000fc80000000f00 */
[----:B------:R-:W-:-:S07]  /*6520*/  MOV R4, R4 ;  /* 0x0000000400047202 */ /* 0x000fce0000000f00 */
.L_x_4813:
[----:B------:R-:W1:Y:S02]  /*6530*/  LDS R6, [R4+0x4] ;  /* 0x0000040004067984 */ /* 0x000e640000000800 */
[----:B-1----:R-:W-:-:S05]  /*6540*/  HADD2 R7, R6, R53 ;  /* 0x0000003506077230 */ /* 0x002fca0000000000 */
[----:B------:R-:W1:Y:S02]  /*6550*/  ATOMS.CAST.SPIN P0, [R4+0x4], R6, R7 ;  /* 0x000004060400758d */ /* 0x000e640001800007 */
[----:B-1----:R-:W-:Y:S05]  /*6560*/  @!P0 BRA `(.L_x_4813) ;  /* 0xfffffffc00f08947 */ /* 0x002fea000383ffff */
[----:B------:R-:W-:Y:S05]  /*6570*/  BRA `(.L_x_4811) ;  /* 0x00000000000c7947 */ /* 0x000fea0003800000 */
.L_x_4812:
[----:B------:R-:W0:Y:S02]  /*6580*/  LD.E R0, desc[UR8][R2.64+0x4] ;  /* 0x0000040802007980 */ /* 0x000e24000c101900 */
[----:B0-----:R-:W-:-:S05]  /*6590*/  IADD3 R5, PT, PT, R53, R0, RZ ;  /* 0x0000000035057210 */ /* 0x001fca0007ffe0ff */
[----:B------:R1:W-:Y:S02]  /*65a0*/  ST.E desc[UR8][R2.64+0x4], R5 ;  /* 0x0000040502007985 */ /* 0x0003e4000c101908 */
.L_x_4811:
[----:B------:R-:W-:Y:S05]  /*65b0*/  BSYNC.RECONVERGENT B0 ;  /* 0x0000000000007941 */ /* 0x000fea0003800200 */
.L_x_4810:
        /* <DEDUP_REMOVED lines=11> */
.L_x_4817:
[----:B------:R-:W0:Y:S02]  /*6670*/  LDS R6, [R4] ;  /* 0x0000000004067984 */ /* 0x000e240000000800 */
[----:B0-----:R-:W-:-:S05]  /*6680*/  HFMA2 R7, R6, 1, 1, R9 ;  /* 0x3c003c0006077831 */ /* 0x001fca0000000009 */
[----:B------:R-:W0:Y:S02]  /*6690*/  ATOMS.CAST.SPIN P0, [R4], R6, R7 ;  /* 0x000000060400758d */ /* 0x000e240001800007 */
[----:B0-----:R-:W-:Y:S05]  /*66a0*/  @!P0 BRA `(.L_x_4817) ;  /* 0xfffffffc00f08947 */ /* 0x001fea000383ffff */
[----:B------:R-:W-:Y:S05]  /*66b0*/  BRA `(.L_x_4815) ;  /* 0x00000000000c7947 */ /* 0x000fea0003800000 */
.L_x_4816:
[----:B------:R-:W2:Y:S02]  /*66c0*/  LD.E R0, desc[UR8][R2.64] ;  /* 0x0000000802007980 */ /* 0x000ea4000c101900 */
[----:B--2---:R-:W-:-:S05]  /*66d0*/  IADD3 R5, PT, PT, R9, R0, RZ ;  /* 0x0000000009057210 */ /* 0x004fca0007ffe0ff */
[----:B------:R0:W-:Y:S02]  /*66e0*/  ST.E desc[UR8][R2.64], R5 ;  /* 0x0000000502007985 */ /* 0x0001e4000c101908 */
.L_x_4815:
[----:B------:R-:W-:Y:S05]  /*66f0*/  BSYNC.RECONVERGENT B0 ;  /* 0x0000000000007941 */ /* 0x000fea0003800200 */
.L_x_4814:
[----:B------:R1:W-:Y:S02]  /*6700*/  ATOM.E.ADD.F16x2.RN.STRONG.GPU P0, RZ, desc[UR8][R2.64+0x4], R31 ;  /* 0x8000041f02ff79a2 */ /* 0x0003e4000c10e108 */
[----:B-1----:R-:W-:Y:S05]  /*6710*/  @P0 EXIT ;  /* 0x000000000000094d */ /* 0x002fea0003800000 */
[----:B------:R-:W1:Y:S02]  /*6720*/  QSPC.E.S P0, RZ, [R2+0x4] ;  /* 0x0000040002ff73aa */ /* 0x000e640000000500 */
[----:B-1----:R-:W-:Y:S05]  /*6730*/  @!P0 BRA `(.L_x_4818) ;  /* 0x0000000000188947 */ /* 0x002fea0003800000 */
[----:B0-----:R-:W-:-:S07]  /*6740*/  MOV R2, R2 ;  /* 0x0000000200027202 */ /* 0x001fce0000000f00 */
.L_x_4819:
[----:B------:R-:W0:Y:S02]  /*6750*/  LDS R4, [R2+0x4] ;  /* 0x0000040002047984 */ /* 0x000e240000000800 */
[----:B0-----:R-:W-:-:S05]  /*6760*/  HADD2 R5, R4, R31 ;  /* 0x0000001f04057230 */ /* 0x001fca0000000000 */
[----:B------:R-:W0:Y:S02]  /*6770*/  ATOMS.CAST.SPIN P0, [R2+0x4], R4, R5 ;  /* 0x000004040200758d */ /* 0x000e240001800005 */
[----:B0-----:R-:W-:Y:S05]  /*6780*/  @!P0 BRA `(.L_x_4819) ;  /* 0xfffffffc00f08947 */ /* 0x001fea000383ffff */
[----:B------:R-:W-:Y:S05]  /*6790*/  EXIT ;  /* 0x000000000000794d */ /* 0x000fea0003800000 */
.L_x_4818:
[----:B------:R-:W0:Y:S02]  /*67a0*/  LD.E R0, desc[UR8][R2.64+0x4] ;  /* 0x0000040802007980 */ /* 0x000e24000c101900 */
[----:B0-----:R-:W-:-:S05]  /*67b0*/  IADD3 R5, PT, PT, R31, R0, RZ ;  /* 0x000000001f057210 */ /* 0x001fca0007ffe0ff */
[----:B------:R-:W-:Y:S01]  /*67c0*/  ST.E desc[UR8][R2.64+0x4], R5 ;  /* 0x0000040502007985 */ /* 0x000fe2000c101908 */
[----:B------:R-:W-:Y:S05]  /*67d0*/  EXIT ;  /* 0x000000000000794d */ /* 0x000fea0003800000 */
.L_x_4820:
        /* <DEDUP_REMOVED lines=10> */
.L_x_5351:


//--------------------- .text._Z23gemm_half_q_half_kernelILi1ELi190ELb1ELb1ELi64EEvPK6__halfPKjS4_S2_PS0_iiiiPKtS7_iiiiiibS2_i --------------------------
	.section	.text._Z23gemm_half_q_half_kernelILi1ELi190ELb1ELb1ELi64EEvPK6__halfPKjS4_S2_PS0_iiiiPKtS7_iiiiiibS2_i,"ax",@progbits
	.align	128
        .global         _Z23gemm_half_q_half_kernelILi1ELi190ELb1ELb1ELi64EEvPK6__halfPKjS4_S2_PS0_iiiiPKtS7_iiiiiibS2_i
        .type           _Z23gemm_half_q_half_kernelILi1ELi190ELb1ELb1ELi64EEvPK6__halfPKjS4_S2_PS0_iiiiPKtS7_iiiiiibS2_i,@function
        .size           _Z23gemm_half_q_half_kernelILi1ELi190ELb1ELb1ELi64EEvPK6__halfPKjS4_S2_PS0_iiiiPKtS7_iiiiiibS2_i,(.L_x_5352 - _Z23gemm_half_q_half_kernelILi1ELi190ELb1ELb1ELi64EEvPK6__halfPKjS4_S2_PS0_iiiiPKtS7_iiiiiibS2_i)
        .other          _Z23gemm_half_q_half_kernelILi1ELi190ELb1ELb1ELi64EEvPK6__halfPKjS4_S2_PS0_iiiiPKtS7_iiiiiibS2_i,@"STO_CUDA_ENTRY STV_DEFAULT"
_Z23gemm_half_q_half_kernelILi1ELi190ELb1ELb1ELi64EEvPK6__halfPKjS4_S2_PS0_iiiiPKtS7_iiiiiibS2_i:
.text._Z23gemm_half_q_half_kernelILi1ELi190ELb1ELb1ELi64EEvPK6__halfPKjS4_S2_PS0_iiiiPKtS7_iiiiiibS2_i:
[----:B------:R-:W0:Y:S08]  /*0000*/  LDC R1, c[0x0][0x37c] ;  /* 0x0000df00ff017b82 */ /* 0x000e300000000800 */
[----:B------:R-:W1:Y:S01]  /*0010*/  S2UR UR8, SR_CTAID.Y ;  /* 0x00000000000879c3 */ /* 0x000e620000002600 */
[----:B0-----:R-:W-:-:S07]  /*0020*/  IADD3 R1, PT, PT, R1, -0x10, RZ ;  /* 0xfffffff001017810 */ /* 0x001fce0007ffe0ff */
[----:B------:R-:W1:Y:S02]  /*0030*/  LDC R0, c[0x0][0x3a8] ;  /* 0x0000ea00ff007b82 */ /* 0x000e640000000800 */
[----:B-1----:R-:W-:Y:S02]  /*0040*/  ISETP.LE.AND P0, PT, R0, UR8, PT ;  /* 0x0000000800007c0c */ /* 0x002fe4000bf03270 */
[----:B------:R-:W0:Y:S11]  /*0050*/  S2R R0, SR_CTAID.X ;  /* 0x0000000000007919 */ /* 0x000e360000002500 */
[----:B------:R-:W-:Y:S05]  /*0060*/  @P0 EXIT ;  /* 0x000000000000094d */ /* 0x000fea0003800000 */
[----:B------:R-:W1:Y:S01]  /*0070*/  LDC.64 R2, c[0x0][0x3e8] ;  /* 0x0000fa00ff027b82 */ /* 0x000e620000000a00 */
[----:B------:R-:W1:Y:S02]  /*0080*/  LDCU.64 UR6, c[0x0][0x358] ;  /* 0x00006b00ff0677ac */ /* 0x000e640008000a00 */
[----:B-1----:R-:W2:Y:S01]  /*0090*/  LDG.E.U16 R35, desc[UR6][R2.64] ;  /* 0x0000000602237981 */ /* 0x002ea2000c1e1500 */
[----:B------:R-:W1:Y:S01]  /*00a0*/  S2R R15, SR_TID.X ;  /* 0x00000000000f7919 */ /* 0x000e620000002100 */
[----:B--2---:R-:W-:-:S13]  /*00b0*/  ISETP.NE.AND P0, PT, R35, RZ, PT ;  /* 0x000000ff2300720c */ /* 0x004fda0003f05270 */
[----:B-1----:R-:W-:Y:S05]  /*00c0*/  @!P0 EXIT ;  /* 0x000000000000894d */ /* 0x002fea0003800000 */
[----:B------:R-:W1:Y:S01]  /*00d0*/  S2R R5, SR_CTAID.Z ;  /* 0x0000000000057919 */ /* 0x000e620000002700 */
[----:B------:R-:W2:Y:S01]  /*00e0*/  LDC R3, c[0x0][0x3b0] ;  /* 0x0000ec00ff037b82 */ /* 0x000ea20000000800 */
[----:B------:R-:W3:Y:S01]  /*00f0*/  LDCU UR12, c[0x0][0x3ac] ;  /* 0x00007580ff0c77ac */ /* 0x000ee20008000800 */
[----:B0-----:R-:W-:Y:S01]  /*0100*/  LEA R0, R0, R15, 0x6 ;  /* 0x0000000f00007211 */ /* 0x001fe200078e30ff */
[----:B------:R-:W-:Y:S03]  /*0110*/  BSSY.RECONVERGENT B0, `(.L_x_4821) ;  /* 0x000001b000007945 */ /* 0x000fe60003800200 */
[----:B------:R-:W-:Y:S01]  /*0120*/  SHF.L.U32 R37, R0, 0x2, RZ ;  /* 0x0000000200257819 */ /* 0x000fe200000006ff */
[----:B---3--:R-:W-:-:S05]  /*0130*/  IMAD.U32 R38, RZ, RZ, UR12 ;  /* 0x0000000cff267e24 */ /* 0x008fca000f8e00ff */
[----:B------:R-:W-:Y:S01]  /*0140*/  ISETP.GE.AND P1, PT, R37, R38, PT ;  /* 0x000000262500720c */ /* 0x000fe20003f26270 */
[----:B-1----:R-:W-:-:S05]  /*0150*/  IMAD.SHL.U32 R36, R5, 0x40, RZ ;  /* 0x0000004005247824 */ /* 0x002fca00078e00ff */
[C---:B------:R-:W-:Y:S02]  /*0160*/  IADD3 R13, PT, PT, R36.reuse, R15, RZ ;  /* 0x0000000f240d7210 */ /* 0x040fe40007ffe0ff */
[----:B--2---:R-:W-:-:S04]  /*0170*/  VIADDMNMX R39, R36, 0x40, R3, PT ;  /* 0x0000004024277846 */ /* 0x004fc80003800103 */
[----:B------:R-:W-:-:S13]  /*0180*/  ISETP.GE.AND P0, PT, R13, R39, PT ;  /* 0x000000270d00720c */ /* 0x000fda0003f06270 */
[----:B------:R-:W-:Y:S05]  /*0190*/  @P0 BRA `(.L_x_4822) ;  /* 0x0000000000480947 */ /* 0x000fea0003800000 */
[----:B------:R-:W0:Y:S01]  /*01a0*/  LDCU.64 UR4, c[0x0][0x3c0] ;  /* 0x00007800ff0477ac */ /* 0x000e220008000a00 */
[----:B------:R-:W1:Y:S01]  /*01b0*/  LDC.64 R6, c[0x0][0x380] ;  /* 0x0000e000ff067b82 */ /* 0x000e620000000a00 */
[----:B0-----:R-:W-:-:S04]  /*01c0*/  ISETP.NE.U32.AND P0, PT, RZ, UR4, PT ;  /* 0x00000004ff007c0c */ /* 0x001fc8000bf05070 */
[----:B------:R-:W-:-:S13]  /*01d0*/  ISETP.NE.AND.EX P0, PT, RZ, UR5, PT, P0 ;  /* 0x00000005ff007c0c */ /* 0x000fda000bf05300 */
[----:B------:R-:W0:Y:S02]  /*01e0*/  @P0 LDC.64 R8, c[0x0][0x3c0] ;  /* 0x0000f000ff080b82 */ /* 0x000e240000000a00 */
[----:B0-----:R-:W-:-:S06]  /*01f0*/  @P0 IMAD.WIDE.U32 R8, R13, 0x2, R8 ;  /* 0x000000020d080825 */ /* 0x001fcc00078e0008 */
[----:B------:R-:W2:Y:S01]  /*0200*/  @P0 LDG.E.U16.CONSTANT R9, desc[UR6][R8.64] ;  /* 0x0000000608090981 */ /* 0x000ea2000c1e9500 */
[----:B------:R-:W-:-:S04]  /*0210*/  IMAD R11, R3, UR8, RZ ;  /* 0x00000008030b7c24 */ /* 0x000fc8000f8e02ff */
[----:B-1----:R-:W-:-:S04]  /*0220*/  IMAD.WIDE R6, R11, 0x2, R6 ;  /* 0x000000020b067825 */ /* 0x002fc800078e0206 */
[----:B--2---:R-:W-:-:S05]  /*0230*/  @P0 IMAD.WIDE.U32 R10, R9, 0x2, R6 ;  /* 0x00000002090a0825 */ /* 0x004fca00078e0006 */
[----:B------:R-:W2:Y:S01]  /*0240*/  @P0 LDG.E.U16.CONSTANT R0, desc[UR6][R10.64] ;  /* 0x000000060a000981 */ /* 0x000ea2000c1e9500 */
[----:B------:R-:W-:Y:S01]  /*0250*/  @!P0 IMAD.WIDE.U32 R6, R13, 0x2, R6 ;  /* 0x000000020d068825 */ /* 0x000fe200078e0006 */
[----:B------:R-:W0:Y:S01]  /*0260*/  S2UR UR5, SR_CgaCtaId ;  /* 0x00000000000579c3 */ /* 0x000e220000008800 */
[----:B------:R-:W-:-:S03]  /*0270*/  UMOV UR4, 0x400 ;  /* 0x0000040000047882 */ /* 0x000fc60000000000 */
[----:B------:R-:W2:Y:S01]  /*0280*/  @!P0 LDG.E.U16.CONSTANT R0, desc[UR6][R6.64] ;  /* 0x0000000606008981 */ /* 0x000ea2000c1e9500 */
[----:B0-----:R-:W-:-:S06]  /*0290*/  ULEA UR4, UR5, UR4, 0x18 ;  /* 0x0000000405047291 */ /* 0x001fcc000f8ec0ff */
[----:B------:R-:W-:-:S05]  /*02a0*/  LEA R9, R15, UR4, 0x1 ;  /* 0x000000040f097c11 */ /* 0x000fca000f8e08ff */
[----:B--2---:R0:W-:Y:S02]  /*02b0*/  STS.U16 [R9], R0 ;  /* 0x0000000009007388 */ /* 0x0041e40000000400 */
.L_x_4822:
[----:B------:R-:W-:Y:S05]  /*02c0*/  BSYNC.RECONVERGENT B0 ;  /* 0x0000000000007941 */ /* 0x000fea0003800200 */
.L_x_4821:
[----:B------:R-:W-:Y:S05]  /*02d0*/  @P1 EXIT ;  /* 0x000000000000194d */ /* 0x000fea0003800000 */
[----:B------:R-:W1:Y:S01]  /*02e0*/  LDC.64 R40, c[0x0][0x3b8] ;  /* 0x0000ee00ff287b82 */ /* 0x000e620000000a00 */
[----:B------:R-:W-:Y:S01]  /*02f0*/  SHF.L.U32 R11, R5, 0x7, RZ ;  /* 0x00000007050b7819 */ /* 0x000fe200000006ff */
[----:B------:R-:W2:Y:S04]  /*0300*/  LDCU.U8 UR4, c[0x0][0x3e0] ;  /* 0x00007c00ff0477ac */ /* 0x000ea80008000000 */
[----:B-1----:R-:W-:-:S05]  /*0310*/  IMAD.WIDE.U32 R10, R11, 0x2, R40 ;  /* 0x000000020b0a7825 */ /* 0x002fca00078e0028 */
[----:B------:R1:W5:Y:S01]  /*0320*/  LDG.E.U16.CONSTANT R7, desc[UR6][R10.64+0x2] ;  /* 0x000002060a077981 */ /* 0x000362000c1e9500 */
[----:B--2---:R-:W-:Y:S01]  /*0330*/  UPRMT UR4, UR4, 0x8880, URZ ;  /* 0x0000888004047896 */ /* 0x004fe200080000ff */
[----:B------:R-:W-:-:S05]  /*0340*/  ISETP.GE.AND P1, PT, R36, R3, PT ;  /* 0x000000032400720c */ /* 0x000fca0003f26270 */
[----:B------:R-:W-:-:S04]  /*0350*/  ISETP.NE.AND P0, PT, RZ, UR4, PT ;  /* 0x00000004ff007c0c */ /* 0x000fc8000bf05270 */
[----:B------:R-:W-:-:S13]  /*0360*/  ISETP.NE.OR P0, PT, R5, RZ, !P0 ;  /* 0x000000ff0500720c */ /* 0x000fda0004705670 */
[----:B0-----:R-:W0:Y:S01]  /*0370*/  @!P0 LDC.64 R8, c[0x0][0x3a0] ;  /* 0x0000e800ff088b82 */ /* 0x001e220000000a00 */
[----:B------:R-:W-:-:S04]  /*0380*/  @!P0 IMAD R13, R38, UR8, R37 ;  /* 0x00000008260d8c24 */ /* 0x000fc8000f8e0225 */
[----:B0-----:R-:W-:-:S05]  /*0390*/  @!P0 IMAD.WIDE R8, R13, 0x2, R8 ;  /* 0x000000020d088825 */ /* 0x001fca00078e0208 */
[----:B------:R1:W-:Y:S01]  /*03a0*/  @!P0 STG.E.64 desc[UR6][R8.64], RZ ;  /* 0x000000ff08008986 */ /* 0x0003e2000c101b06 */
[----:B------:R-:W-:Y:S06]  /*03b0*/  BAR.SYNC.DEFER_BLOCKING 0x0 ;  /* 0x0000000000007b1d */ /* 0x000fec0000010000 */
[----:B------:R-:W-:Y:S05]  /*03c0*/  @P1 BRA `(.L_x_4823) ;  /* 0x0000000000d01947 */ /* 0x000fea0003800000 */
[----:B------:R0:W5:Y:S01]  /*03d0*/  LDG.E.U16.CONSTANT R0, desc[UR6][R10.64] ;  /* 0x000000060a007981 */ /* 0x000162000c1e9500 */
[----:B------:R-:W-:Y:S02]  /*03e0*/  SHF.R.S32.HI R2, RZ, 0x1f, R37 ;  /* 0x0000001fff027819 */ /* 0x000fe40000011425 */
[----:B------:R-:W-:Y:S02]  /*03f0*/  SHF.L.U32 R6, R15, 0x4, RZ ;  /* 0x000000040f067819 */ /* 0x000fe400000006ff */
[----:B-1----:R-:W-:Y:S01]  /*0400*/  LEA.HI R8, R2, R37, RZ, 0x3 ;  /* 0x0000002502087211 */ /* 0x002fe200078f18ff */
[----:B------:R-:W-:Y:S01]  /*0410*/  IMAD.MOV.U32 R2, RZ, RZ, RZ ;  /* 0x000000ffff027224 */ /* 0x000fe200078e00ff */
[----:B------:R-:W-:Y:S02]  /*0420*/  MOV R4, R36 ;  /* 0x0000002400047202 */ /* 0x000fe40000000f00 */
[----:B------:R-:W-:Y:S02]  /*0430*/  LOP3.LUT R6, R6, 0x10, RZ, 0xc0, !PT ;  /* 0x0000001006067812 */ /* 0x000fe400078ec0ff */
[----:B0-----:R-:W-:-:S07]  /*0440*/  SHF.R.S32.HI R8, RZ, 0x3, R8 ;  /* 0x00000003ff087819 */ /* 0x001fce0000011408 */
.L_x_4824:
        /* <DEDUP_REMOVED lines=9> */
[----:B------:R-:W-:-:S04]  /*04e0*/  IMAD.SHL.U32 R15, R4, 0x2, RZ ;  /* 0x00000002040f7824 */ /* 0x000fc800078e00ff */
[----:B------:R-:W-:-:S06]  /*04f0*/  IMAD.WIDE.U32 R14, R15, 0x2, R40 ;  /* 0x000000020f0e7825 */ /* 0x000fcc00078e0028 */
        /* <DEDUP_REMOVED lines=30> */
[----:B------:R-:W-:Y:S01]  /*06e0*/  ISETP.GE.AND P0, PT, R4, R39, PT ;  /* 0x000000270400720c */ /* 0x000fe20003f06270 */
[----:B------:R-:W-:-:S12]  /*06f0*/  VIADD R2, R2, 0x1 ;  /* 0x0000000102027836 */ /* 0x000fd80000000000 */
[----:B0-----:R-:W-:Y:S05]  /*0700*/  @!P0 BRA `(.L_x_4824) ;  /* 0xfffffffc00508947 */ /* 0x001fea000383ffff */
.L_x_4823:
[----:B-1----:R0:W5:Y:S01]  /*0710*/  LDL.64 R8, [R1] ;  /* 0x0000000001087983 */ /* 0x0021620000100a00 */
[----:B------:R-:W1:Y:S01]  /*0720*/  LDCU UR9, c[0x0][0x3c8] ;  /* 0x00007900ff0977ac */ /* 0x000e620008000800 */
[----:B------:R-:W-:Y:S01]  /*0730*/  HFMA2 R0, -RZ, RZ, 0, 0 ;  /* 0x00000000ff007431 */ /* 0x000fe200000001ff */
[----:B-1----:R-:W-:-:S13]  /*0740*/  ISETP.GT.AND P0, PT, R36, UR9, PT ;  /* 0x0000000924007c0c */ /* 0x002fda000bf04270 */
[----:B0-----:R-:W-:Y:S05]  /*0750*/  @!P0 BRA `(.L_x_4825) ;  /* 0x00000000001c8947 */ /* 0x001fea0003800000 */
[----:B------:R-:W0:Y:S02]  /*0760*/  LDC R11, c[0x0][0x3cc] ;  /* 0x0000f300ff0b7b82 */ /* 0x000e240000000800 */
[----:B0-----:R-:W-:-:S04]  /*0770*/  VIMNMX R0, PT, PT, R36, R11, PT ;  /* 0x0000000b24007248 */ /* 0x001fc80003fe0100 */
[----:B------:R-:W-:-:S04]  /*0780*/  IADD3 R0, PT, PT, R0, -UR9, RZ ;  /* 0x8000000900007c10 */ /* 0x000fc8000fffe0ff */
[----:B------:R-:W-:-:S04]  /*0790*/  SHF.R.S32.HI R11, RZ, 0x1f, R0 ;  /* 0x0000001fff0b7819 */ /* 0x000fc80000011400 */
[----:B------:R-:W-:-:S04]  /*07a0*/  LEA.HI R11, R11, R0, RZ, 0x5 ;  /* 0x000000000b0b7211 */ /* 0x000fc800078f28ff */
[----:B------:R-:W-:-:S05]  /*07b0*/  SHF.R.S32.HI R11, RZ, 0x5, R11 ;  /* 0x00000005ff0b7819 */ /* 0x000fca000001140b */
[----:B------:R-:W-:-:S07]  /*07c0*/  IMAD R0, R11, 0x6, RZ ;  /* 0x000000060b007824 */ /* 0x000fce00078e02ff */
.L_x_4825:
[----:B------:R-:W0:Y:S01]  /*07d0*/  LDCU UR13, c[0x0][0x3cc] ;  /* 0x00007980ff0d77ac */ /* 0x000e220008000800 */
[----:B------:R-:W-:Y:S01]  /*07e0*/  IMAD.MOV.U32 R2, RZ, RZ, RZ ;  /* 0x000000ffff027224 */ /* 0x000fe200078e00ff */
[----:B0-----:R-:W-:-:S13]  /*07f0*/  ISETP.GT.AND P0, PT, R36, UR13, PT ;  /* 0x0000000d24007c0c */ /* 0x001fda000bf04270 */
        /* <DEDUP_REMOVED lines=8> */
.L_x_4826:
[----:B------:R-:W0:Y:S01]  /*0880*/  LDCU UR14, c[0x0][0x3d0] ;  /* 0x00007a00ff0e77ac */ /* 0x000e220008000800 */
[----:B------:R-:W-:Y:S02]  /*0890*/  MOV R11, RZ ;  /* 0x000000ff000b7202 */ /* 0x000fe40000000f00 */
[----:B0-----:R-:W-:-:S13]  /*08a0*/  ISETP.GT.AND P0, PT, R36, UR14, PT ;  /* 0x0000000e24007c0c */ /* 0x001fda000bf04270 */
[----:B------:R-:W-:Y:S05]  /*08b0*/  @!P0 BRA `(.L_x_4827) ;  /* 0x00000000001c8947 */ /* 0x000fea0003800000 */
[----:B------:R-:W0:Y:S02]  /*08c0*/  LDC R11, c[0x0][0x3d4] ;  /* 0x0000f500ff0b7b82 */ /* 0x000e240000000800 */
[----:B0-----:R-:W-:-:S05]  /*08d0*/  VIMNMX R4, PT, PT, R36, R11, PT ;  /* 0x0000000b24047248 */ /* 0x001fca0003fe0100 */
[----:B------:R-:W-:-:S05]  /*08e0*/  VIADD R4, R4, -UR14 ;  /* 0x8000000e04047c36 */ /* 0x000fca0008000000 */
[----:B------:R-:W-:-:S04]  /*08f0*/  SHF.R.S32.HI R11, RZ, 0x1f, R4 ;  /* 0x0000001fff0b7819 */ /* 0x000fc80000011404 */
[----:B------:R-:W-:-:S04]  /*0900*/  LEA.HI R11, R11, R4, RZ, 0x5 ;  /* 0x000000040b0b7211 */ /* 0x000fc800078f28ff */
[----:B------:R-:W-:-:S04]  /*0910*/  SHF.R.S32.HI R11, RZ, 0x5, R11 ;  /* 0x00000005ff0b7819 */ /* 0x000fc8000001140b */
[----:B------:R-:W-:-:S07]  /*0920*/  SHF.L.U32 R11, R11, 0x2, RZ ;  /* 0x000000020b0b7819 */ /* 0x000fce00000006ff */
.L_x_4827:
[----:B------:R-:W0:Y:S01]  /*0930*/  LDCU UR15, c[0x0][0x3d4] ;  /* 0x00007a80ff0f77ac */ /* 0x000e220008000800 */
[----:B------:R-:W-:Y:S01]  /*0940*/  HFMA2 R4, -RZ, RZ, 0, 0 ;  /* 0x00000000ff047431 */ /* 0x000fe200000001ff */
[----:B0-----:R-:W-:-:S13]  /*0950*/  ISETP.GT.AND P0, PT, R36, UR15, PT ;  /* 0x0000000f24007c0c */ /* 0x001fda000bf04270 */
        /* <DEDUP_REMOVED lines=8> */
.L_x_4828:
[----:B------:R-:W0:Y:S01]  /*09e0*/  LDCU UR16, c[0x0][0x3d8] ;  /* 0x00007b00ff1077ac */ /* 0x000e220008000800 */
[----:B------:R-:W-:Y:S02]  /*09f0*/  MOV R13, RZ ;  /* 0x000000ff000d7202 */ /* 0x000fe40000000f00 */
        /* <DEDUP_REMOVED lines=8> */
[----:B------:R-:W-:-:S07]  /*0a80*/  IMAD.SHL.U32 R13, R13, 0x2, RZ ;  /* 0x000000020d0d7824 */ /* 0x000fce00078e00ff */
.L_x_4829:
[----:B------:R-:W-:Y:S01]  /*0a90*/  VIMNMX R6, PT, PT, R36, UR9, PT ;  /* 0x0000000924067c48 */ /* 0x000fe2000bfe0100 */
[----:B------:R-:W0:Y:S01]  /*0aa0*/  S2UR UR5, SR_CgaCtaId ;  /* 0x00000000000579c3 */ /* 0x000e220000008800 */
[----:B------:R-:W1:Y:S01]  /*0ab0*/  LDCU.64 UR10, c[0x0][0x388] ;  /* 0x00007100ff0a77ac */ /* 0x000e620008000a00 */
[----:B------:R-:W-:Y:S02]  /*0ac0*/  VIMNMX R3, PT, PT, R3, UR9, PT ;  /* 0x0000000903037c48 */ /* 0x000fe4000bfe0100 */
[----:B------:R-:W-:Y:S01]  /*0ad0*/  SHF.R.S32.HI R15, RZ, 0x1f, R6 ;  /* 0x0000001fff0f7819 */ /* 0x000fe20000011406 */
[----:B------:R-:W-:Y:S01]  /*0ae0*/  UMOV UR4, 0x400 ;  /* 0x0000040000047882 */ /* 0x000fe20000000000 */
[----:B-----5:R-:W-:Y:S02]  /*0af0*/  PRMT R34, R9, 0x7610, R9 ;  /* 0x0000761009227816 */ /* 0x020fe40000000009 */
[----:B------:R-:W-:Y:S02]  /*0b00*/  LEA.HI R15, R15, R6, RZ, 0x5 ;  /* 0x000000060f0f7211 */ /* 0x000fe400078f28ff */
[----:B------:R-:W-:-:S02]  /*0b10*/  PRMT R32, RZ, 0x5410, RZ ;  /* 0x00005410ff207816 */ /* 0x000fc400000000ff */
[----:B------:R-:W-:Y:S02]  /*0b20*/  SHF.R.S32.HI R15, RZ, 0x5, R15 ;  /* 0x00000005ff0f7819 */ /* 0x000fe4000001140f */
[----:B------:R-:W-:Y:S02]  /*0b30*/  PRMT R33, RZ, 0x5410, RZ ;  /* 0x00005410ff217816 */ /* 0x000fe400000000ff */
[----:B------:R-:W-:-:S04]  /*0b40*/  LEA R0, R15, R0, 0x3 ;  /* 0x000000000f007211 */ /* 0x000fc800078e18ff */
[----:B------:R-:W-:Y:S02]  /*0b50*/  IADD3 R0, PT, PT, R11, R0, R2 ;  /* 0x000000000b007210 */ /* 0x000fe40007ffe002 */
[----:B------:R-:W-:Y:S02]  /*0b60*/  SHF.R.S32.HI R11, RZ, 0x1f, R37 ;  /* 0x0000001fff0b7819 */ /* 0x000fe40000011425 */
[----:B------:R-:W-:Y:S01]  /*0b70*/  IADD3 R13, PT, PT, R13, R0, R4 ;  /* 0x000000000d0d7210 */ /* 0x000fe20007ffe004 */
[----:B0-----:R-:W-:-:S04]  /*0b80*/  ULEA UR4, UR5, UR4, 0x18 ;  /* 0x0000000405047291 */ /* 0x001fc8000f8ec0ff */
[----:B------:R-:W-:-:S05]  /*0b90*/  IMAD R0, R13, R38, RZ ;  /* 0x000000260d007224 */ /* 0x000fca00078e02ff */
[----:B------:R-:W-:-:S04]  /*0ba0*/  IADD3 R2, P0, PT, R37, R0, RZ ;  /* 0x0000000025027210 */ /* 0x000fc80007f1e0ff */
[----:B------:R-:W-:Y:S02]  /*0bb0*/  LEA.HI.X.SX32 R11, R0, R11, 0x1, P0 ;  /* 0x0000000b000b7211 */ /* 0x000fe400000f0eff */
[----:B------:R-:W-:Y:S02]  /*0bc0*/  ISETP.GT.AND P0, PT, R3, R36, PT ;  /* 0x000000240300720c */ /* 0x000fe40003f04270 */
[C---:B------:R-:W-:Y:S02]  /*0bd0*/  SHF.L.U32 R3, R2.reuse, 0x2, RZ ;  /* 0x0000000202037819 */ /* 0x040fe400000006ff */
[----:B------:R-:W-:Y:S01]  /*0be0*/  SHF.L.U64.HI R11, R2, 0x2, R11 ;  /* 0x00000002020b7819 */ /* 0x000fe2000001020b */
[----:B------:R-:W-:Y:S01]  /*0bf0*/  IMAD.MOV.U32 R2, RZ, RZ, RZ ;  /* 0x000000ffff027224 */ /* 0x000fe200078e00ff */
[----:B-1----:R-:W-:Y:S02]  /*0c00*/  IADD3 R44, P1, PT, R3, UR10, RZ ;  /* 0x0000000a032c7c10 */ /* 0x002fe4000ff3e0ff */
[----:B------:R-:W-:-:S02]  /*0c10*/  PRMT R0, R8, 0x7610, R8 ;  /* 0x0000761008007816 */ /* 0x000fc40000000008 */
[----:B------:R-:W-:Y:S02]  /*0c20*/  IADD3.X R45, PT, PT, R11, UR11, RZ, P1, !PT ;  /* 0x0000000b0b2d7c10 */ /* 0x000fe40008ffe4ff */
[----:B------:R-:W-:Y:S02]  /*0c30*/  IADD3 R3, PT, PT, R36, R7, RZ ;  /* 0x0000000724037210 */ /* 0x000fe40007ffe0ff */
[----:B------:R-:W-:Y:S01]  /*0c40*/  MOV R18, R44 ;  /* 0x0000002c00127202 */ /* 0x000fe20000000f00 */
[----:B------:R-:W-:Y:S01]  /*0c50*/  IMAD.MOV.U32 R19, RZ, RZ, R45 ;  /* 0x000000ffff137224 */ /* 0x000fe200078e002d */
[----:B------:R-:W-:Y:S06]  /*0c60*/  @!P0 BRA `(.L_x_4830) ;  /* 0x0000003000a08947 */ /* 0x000fec0003800000 */
[----:B------:R-:W-:-:S04]  /*0c70*/  IMAD.WIDE.U32 R4, R5, 0x100, R40 ;  /* 0x0000010005047825 */ /* 0x000fc800078e0028 */
[----:B------:R-:W-:Y:S01]  /*0c80*/  HFMA2 R2, -RZ, RZ, 0, 0 ;  /* 0x00000000ff027431 */ /* 0x000fe200000001ff */
[----:B------:R-:W-:Y:S02]  /*0c90*/  VIMNMX R27, PT, PT, R39, UR9, PT ;  /* 0x00000009271b7c48 */ /* 0x000fe4000bfe0100 */
[----:B------:R-:W-:Y:S02]  /*0ca0*/  PRMT R33, RZ, 0x5410, RZ ;  /* 0x00005410ff217816 */ /* 0x000fe400000000ff */
[----:B------:R-:W-:Y:S02]  /*0cb0*/  IADD3 R24, P0, PT, R4, 0x2, RZ ;  /* 0x0000000204187810 */ /* 0x000fe40007f1e0ff */
[----:B------:R-:W-:Y:S02]  /*0cc0*/  PRMT R32, RZ, 0x5410, RZ ;  /* 0x00005410ff207816 */ /* 0x000fe400000000ff */
[----:B------:R-:W-:-:S09]  /*0cd0*/  IADD3.X R25, PT, PT, RZ, R5, RZ, P0, !PT ;  /* 0x00000005ff197210 */ /* 0x000fd200007fe4ff */
.L_x_4831:
[----:B------:R-:W-:Y:S01]  /*0ce0*/  IMAD.MOV.U32 R28, RZ, RZ, R44 ;  /* 0x000000ffff1c7224 */ /* 0x000fe200078e002c */
[----:B------:R-:W-:Y:S01]  /*0cf0*/  MOV R29, R45 ;  /* 0x0000002d001d7202 */ /* 0x000fe20000000f00 */
[----:B------:R-:W0:Y:S04]  /*0d00*/  LDS.64 R20, [UR4] ;  /* 0x00000004ff147984 */ /* 0x000e280008000a00 */
[----:B------:R-:W2:Y:S01]  /*0d10*/  LDG.E.128.CONSTANT R16, desc[UR6][R28.64] ;  /* 0x000000061c107981 */ /* 0x000ea2000c1e9d00 */
[----:B------:R-:W-:-:S05]  /*0d20*/  MOV R38, UR12 ;  /* 0x0000000c00267c02 */ /* 0x000fca0008000f00 */
[----:B------:R-:W-:-:S05]  /*0d30*/  IMAD.WIDE R10, R38, 0x4, R28 ;  /* 0x00000004260a7825 */ /* 0x000fca00078e021c */
[----:B------:R-:W3:Y:S01]  /*0d40*/  LDG.E.128.CONSTANT R4, desc[UR6][R10.64] ;  /* 0x000000060a047981 */ /* 0x000ee2000c1e9d00 */
[----:B------:R-:W-:-:S05]  /*0d50*/  IMAD.WIDE R44, R38, 0x4, R10 ;  /* 0x00000004262c7825 */ /* 0x000fca00078e020a */
[----:B------:R1:W4:Y:S02]  /*0d60*/  LDG.E.128.CONSTANT R12, desc[UR6][R44.64] ;  /* 0x000000062c0c7981 */ /* 0x000324000c1e9d00 */
[----:B-1----:R-:W-:Y:S01]  /*0d70*/  IMAD.WIDE R44, R38, 0x4, R44 ;  /* 0x00000004262c7825 */ /* 0x002fe200078e022c */
[----:B--2---:R-:W-:Y:S02]  /*0d80*/  LOP3.LUT R8, R16, 0xff, RZ, 0xc0, !PT ;  /* 0x000000ff10087812 */ /* 0x004fe400078ec0ff */
[----:B------:R-:W-:Y:S02]  /*0d90*/  LOP3.LUT R10, R18, 0xff, RZ, 0xc0, !PT ;  /* 0x000000ff120a7812 */ /* 0x000fe400078ec0ff */
[----:B------:R-:W-:Y:S01]  /*0da0*/  LOP3.LUT R22, R17, 0xff, RZ, 0xc0, !PT ;  /* 0x000000ff11167812 */ /* 0x000fe200078ec0ff */
[----:B------:R-:W-:Y:S01]  /*0db0*/  VIADD R8, R8, 0xffffff80 ;  /* 0xffffff8008087836 */ /* 0x000fe20000000000 */
[----:B------:R-:W-:Y:S02]  /*0dc0*/  IADD3 R11, PT, PT, R10, -0x80, RZ ;  /* 0xffffff800a0b7810 */ /* 0x000fe40007ffe0ff */
[----:B------:R-:W-:Y:S01]  /*0dd0*/  SHF.R.U32.HI R10, RZ, 0x8, R16 ;  /* 0x00000008ff0a7819 */ /* 0x000fe20000011610 */
[----:B------:R1:W2:Y:S01]  /*0de0*/  I2F.F16 R9, R8 ;  /* 0x0000000800097306 */ /* 0x0002a20000200c00 */
[----:B------:R-:W-:-:S02]  /*0df0*/  LOP3.LUT R23, R19, 0xff, RZ, 0xc0, !PT ;  /* 0x000000ff13177812 */ /* 0x000fc400078ec0ff */
[----:B------:R-:W-:Y:S02]  /*0e00*/  LOP3.LUT R10, R10, 0xff, RZ, 0xc0, !PT ;  /* 0x000000ff0a0a7812 */ /* 0x000fe400078ec0ff */
[----:B------:R-:W-:Y:S01]  /*0e10*/  IADD3 R22, PT, PT, R22, -0x80, RZ ;  /* 0xffffff8016167810 */ /* 0x000fe20007ffe0ff */
[----:B------:R-:W-:Y:S01]  /*0e20*/  VIADD R23, R23, 0xffffff80 ;  /* 0xffffff8017177836 */ /* 0x000fe20000000000 */
[----:B------:R-:W-:Y:S01]  /*0e30*/  IADD3 R30, PT, PT, R10, -0x80, RZ ;  /* 0xffffff800a1e7810 */ /* 0x000fe20007ffe0ff */
[----:B------:R-:W5:Y:S01]  /*0e40*/  I2F.F16 R11, R11 ;  /* 0x0000000b000b7306 */ /* 0x000f620000200c00 */
[----:B-1----:R-:W-:Y:S02]  /*0e50*/  SHF.R.U32.HI R8, RZ, 0x8, R17 ;  /* 0x00000008ff087819 */ /* 0x002fe40000011611 */
[----:B------:R-:W-:Y:S02]  /*0e60*/  SHF.R.U32.HI R10, RZ, 0x8, R18 ;  /* 0x00000008ff0a7819 */ /* 0x000fe40000011612 */
[----:B------:R-:W-:-:S02]  /*0e70*/  LOP3.LUT R8, R8, 0xff, RZ, 0xc0, !PT ;  /* 0x000000ff08087812 */ /* 0x000fc400078ec0ff */
[----:B------:R-:W-:Y:S01]  /*0e80*/  LOP3.LUT R10, R10, 0xff, RZ, 0xc0, !PT ;  /* 0x000000ff0a0a7812 */ /* 0x000fe200078ec0ff */
[----:B------:R-:W1:Y:S01]  /*0e90*/  I2F.F16 R22, R22 ;  /* 0x0000001600167306 */ /* 0x000e620000200c00 */
[----:B------:R-:W-:Y:S01]  /*0ea0*/  IADD3 R31, PT, PT, R8, -0x80, RZ ;  /* 0xffffff80081f7810 */ /* 0x000fe20007ffe0ff */
[----:B--2---:R-:W-:Y:S01]  /*0eb0*/  HADD2.F32 R9, -RZ, R9.H0_H0 ;  /* 0x20000009ff097230 */ /* 0x004fe20000004100 */
[----:B------:R-:W-:Y:S01]  /*0ec0*/  SHF.R.U32.HI R8, RZ, 0x8, R19 ;  /* 0x00000008ff087819 */ /* 0x000fe20000011613 */
[----:B------:R-:W-:Y:S01]  /*0ed0*/  VIADD R10, R10, 0xffffff80 ;  /* 0xffffff800a0a7836 */ /* 0x000fe20000000000 */
[----:B------:R-:W-:Y:S02]  /*0ee0*/  LEA.HI R26, R16, 0xffffff80, RZ, 0x8 ;  /* 0xffffff80101a7811 */ /* 0x000fe400078f40ff */
[----:B------:R-:W-:Y:S01]  /*0ef0*/  LOP3.LUT R42, R8, 0xff, RZ, 0xc0, !PT ;  /* 0x000000ff082a7812 */ /* 0x000fe200078ec0ff */
[----:B------:R-:W2:Y:S01]  /*0f00*/  I2F.F16 R23, R23 ;  /* 0x0000001700177306 */ /* 0x000ea20000200c00 */
[--C-:B0-----:R-:W-:Y:S01]  /*0f10*/  HADD2.F32 R8, -RZ, R20.reuse.H0_H0 ;  /* 0x20000014ff087230 */ /* 0x101fe20000004100 */
[----:B------:R-:W-:Y:S01]  /*0f20*/  SHF.R.U32.HI R16, RZ, 0x10, R16 ;  /* 0x00000010ff107819 */ /* 0x000fe20000011610 */
[----:B------:R-:W-:Y:S01]  /*0f30*/  HADD2.F32 R20, -RZ, R20.H1_H1 ;  /* 0x30000014ff147230 */ /* 0x000fe20000004100 */
[----:B------:R-:W-:Y:S01]  /*0f40*/  IADD3 R46, PT, PT, R42, -0x80, RZ ;  /* 0xffffff802a2e7810 */ /* 0x000fe20007ffe0ff */
[----:B-----5:R-:W-:-:S02]  /*0f50*/  HADD2.F32 R11, -RZ, R11.H0_H0 ;  /* 0x2000000bff0b7230 */ /* 0x020fc40000004100 */
[----:B------:R-:W-:Y:S01]  /*0f60*/  FFMA.FTZ R42, R9, R8, RZ ;  /* 0x00000008092a7223 */ /* 0x000fe200000100ff */
[----:B-1----:R-:W-:Y:S01]  /*0f70*/  HADD2.F32 R43, -RZ, R22.H0_H0 ;  /* 0x20000016ff2b7230 */ /* 0x002fe20000004100 */
[----:B------:R-:W0:Y:S01]  /*0f80*/  I2F.F16 R31, R31 ;  /* 0x0000001f001f7306 */ /* 0x000e220000200c00 */
[----:B------:R-:W-:-:S03]  /*0f90*/  LEA.HI R48, R17, 0xffffff80, RZ, 0x8 ;  /* 0xffffff8011307811 */ /* 0x000fc600078f40ff */
[----:B------:R-:W-:Y:S01]  /*0fa0*/  FFMA.FTZ R9, R8, R43, RZ ;  /* 0x0000002b08097223 */ /* 0x000fe200000100ff */
[----:B--2---:R-:W-:-:S03]  /*0fb0*/  HADD2.F32 R23, -RZ, R23.H0_H0 ;  /* 0x20000017ff177230 */ /* 0x004fc60000004100 */
[----:B------:R-:W1:Y:S02]  /*0fc0*/  I2F.F16 R10, R10 ;  /* 0x0000000a000a7306 */ /* 0x000e640000200c00 */
[----:B------:R-:W-:Y:S01]  /*0fd0*/  FFMA.FTZ R43, R8, R23, RZ ;  /* 0x00000017082b7223 */ /* 0x000fe200000100ff */
[----:B0-----:R-:W-:-:S05]  /*0fe0*/  HADD2.F32 R47, -RZ, R31.H0_H0 ;  /* 0x2000001fff2f7230 */ /* 0x001fca0000004100 */
[----:B------:R-:W0:Y:S01]  /*0ff0*/  I2F.F16 R30, R30 ;  /* 0x0000001e001e7306 */ /* 0x000e220000200c00 */
[----:B------:R-:W-:Y:S01]  /*1000*/  FFMA.FTZ R31, R8, R11, RZ ;  /* 0x0000000b081f7223 */ /* 0x000fe200000100ff */
[----:B------:R-:W-:Y:S01]  /*1010*/  FFMA.FTZ R23, R20, R47, R9 ;  /* 0x0000002f14177223 */ /* 0x000fe20000010009 */
[----:B-1----:R-:W-:-:S05]  /*1020*/  HADD2.F32 R47, -RZ, R10.H0_H0 ;  /* 0x2000000aff2f7230 */ /* 0x002fca0000004100 */
[----:B------:R1:W2:Y:S01]  /*1030*/  I2F.F16 R22, R46 ;  /* 0x0000002e00167306 */ /* 0x0002a20000200c00 */
[----:B------:R5:W4:Y:S01]  /*1040*/  LDG.E.128.CONSTANT R8, desc[UR6][R44.64] ;  /* 0x000000062c087981 */ /* 0x000b22000c1e9d00 */
[----:B0-----:R-:W-:Y:S01]  /*1050*/  HADD2.F32 R49, -RZ, R30.H0_H0 ;  /* 0x2000001eff317230 */ /* 0x001fe20000004100 */
[----:B------:R-:W-:-:S05]  /*1060*/  LOP3.LUT R30, R16, 0xff, RZ, 0xc0, !PT ;  /* 0x000000ff101e7812 */ /* 0x000fca00078ec0ff */
[----:B------:R-:W-:Y:S01]  /*1070*/  I2F.F16 R26, R26 ;  /* 0x0000001a001a7306 */ /* 0x000fe20000200c00 */
[----:B-1----:R-:W-:Y:S02]  /*1080*/  SHF.R.U32.HI R46, RZ, 0x10, R17 ;  /* 0x00000010ff2e7819 */ /* 0x002fe40000011611 */
[----:B------:R-:W-:Y:S01]  /*1090*/  IADD3 R17, PT, PT, R30, -0x80, RZ ;  /* 0xffffff801e117810 */ /* 0x000fe20007ffe0ff */
[----:B------:R-:W-:Y:S01]  /*10a0*/  FFMA.FTZ R31, R20, R47, R31 ;  /* 0x0000002f141f7223 */ /* 0x000fe2000001001f */
[----:B------:R-:W-:Y:S01]  /*10b0*/  LOP3.LUT R46, R46, 0xff, RZ, 0xc0, !PT ;  /* 0x000000ff2e2e7812 */ /* 0x000fe200078ec0ff */
[----:B--2---:R-:W-:Y:S02]  /*10c0*/  HADD2.F32 R30, -RZ, R22.H0_H0 ;  /* 0x20000016ff1e7230 */ /* 0x004fe40000004100 */
[----:B------:R-:W-:Y:S01]  /*10d0*/  FFMA.FTZ R42, R49, R20, R42 ;  /* 0x00000014312a7223 */ /* 0x000fe2000001002a */
[----:B------:R-:W-:Y:S01]  /*10e0*/  I2F.F16 R16, R48 ;  /* 0x0000003000107306 */ /* 0x000fe20000200c00 */
[----:B------:R-:W-:Y:S01]  /*10f0*/  VIADD R22, R46, 0xffffff80 ;  /* 0xffffff802e167836 */ /* 0x000fe20000000000 */
[----:B------:R-:W-:Y:S01]  /*1100*/  SHF.R.U32.HI R47, RZ, 0x10, R18 ;  /* 0x00000010ff2f7819 */ /* 0x000fe20000011612 */
[----:B------:R-:W-:Y:S01]  /*1110*/  FFMA.FTZ R30, R20, R30, R43 ;  /* 0x0000001e141e7223 */ /* 0x000fe2000001002b */
[----:B------:R-:W-:-:S02]  /*1120*/  SHF.R.U32.HI R20, RZ, 0x10, R19 ;  /* 0x00000010ff147819 */ /* 0x000fc40000011613 */
[----:B------:R-:W-:Y:S02]  /*1130*/  LOP3.LUT R47, R47, 0xff, RZ, 0xc0, !PT ;  /* 0x000000ff2f2f7812 */ /* 0x000fe400078ec0ff */
[----:B------:R-:W0:Y:S01]  /*1140*/  I2F.F16 R22, R22 ;  /* 0x0000001600167306 */ /* 0x000e220000200c00 */
[----:B------:R-:W-:Y:S02]  /*1150*/  LOP3.LUT R20, R20, 0xff, RZ, 0xc0, !PT ;  /* 0x000000ff14147812 */ /* 0x000fe400078ec0ff */
[----:B------:R-:W-:Y:S02]  /*1160*/  IADD3 R46, PT, PT, R47, -0x80, RZ ;  /* 0xffffff802f2e7810 */ /* 0x000fe40007ffe0ff */
[----:B------:R-:W-:-:S03]  /*1170*/  IADD3 R20, PT, PT, R20, -0x80, RZ ;  /* 0xffffff8014147810 */ /* 0x000fc60007ffe0ff */
[----:B------:R-:W1:Y:S01]  /*1180*/  I2F.F16 R17, R17 ;  /* 0x0000001100117306 */ /* 0x000e620000200c00 */
[----:B------:R-:W-:-:S07]  /*1190*/  HADD2.F32 R43, -RZ, R21.H0_H0 ;  /* 0x20000015ff2b7230 */ /* 0x000fce0000004100 */
[----:B------:R-:W2:Y:S01]  /*11a0*/  I2F.F16 R46, R46 ;  /* 0x0000002e002e7306 */ /* 0x000ea20000200c00 */
[----:B0-----:R-:W-:Y:S01]  /*11b0*/  HADD2.F32 R22, -RZ, R22.H0_H0 ;  /* 0x20000016ff167230 */ /* 0x001fe20000004100 */
[----:B------:R-:W-:-:S06]  /*11c0*/  LEA.HI R47, R18, 0xffffff80, RZ, 0x8 ;  /* 0xffffff80122f7811 */ /* 0x000fcc00078f40ff */
[----:B------:R-:W0:Y:S01]  /*11d0*/  I2F.F16 R20, R20 ;  /* 0x0000001400147306 */ /* 0x000e220000200c00 */
[----:B------:R-:W-:Y:S01]  /*11e0*/  LEA.HI R18, R19, 0xffffff80, RZ, 0x8 ;  /* 0xffffff8013127811 */ /* 0x000fe200078f40ff */
[----:B------:R-:W-:Y:S02]  /*11f0*/  FFMA.FTZ R19, R43, R22, R23 ;  /* 0x000000162b137223 */ /* 0x000fe40000010017 */
[----:B------:R-:W5:Y:S01]  /*1200*/  LDS.64 R22, [UR4+0x8] ;  /* 0x00000804ff167984 */ /* 0x000f620008000a00 */
[----:B-1----:R-:W-:Y:S02]  /*1210*/  HADD2.F32 R49, -RZ, R17.H0_H0 ;  /* 0x20000011ff317230 */ /* 0x002fe40000004100 */
[----:B--2---:R-:W-:Y:S01]  /*1220*/  HADD2.F32 R48, -RZ, R46.H0_H0 ;  /* 0x2000002eff307230 */ /* 0x004fe20000004100 */
[----:B------:R-:W1:Y:S02]  /*1230*/  I2F.F16 R17, R47 ;  /* 0x0000002f00117306 */ /* 0x000e640000200c00 */
[----:B------:R-:W-:Y:S01]  /*1240*/  FFMA.FTZ R42, R49, R43, R42 ;  /* 0x0000002b312a7223 */ /* 0x000fe2000001002a */
[----:B0-----:R-:W-:-:S02]  /*1250*/  HADD2.F32 R46, -RZ, R20.H0_H0 ;  /* 0x20000014ff2e7230 */ /* 0x001fc40000004100 */
[C---:B------:R-:W-:Y:S01]  /*1260*/  FFMA.FTZ R31, R43.reuse, R48, R31 ;  /* 0x000000302b1f7223 */ /* 0x040fe2000001001f */
[----:B------:R-:W-:Y:S02]  /*1270*/  HADD2.F32 R49, -RZ, R26.H0_H0 ;  /* 0x2000001aff317230 */ /* 0x000fe40000004100 */
[----:B------:R-:W-:Y:S01]  /*1280*/  FFMA.FTZ R30, R43, R46, R30 ;  /* 0x0000002e2b1e7223 */ /* 0x000fe2000001001e */
[----:B---3--:R-:W-:Y:S01]  /*1290*/  LOP3.LUT R43, R4, 0xff, RZ, 0xc0, !PT ;  /* 0x000000ff042b7812 */ /* 0x008fe200078ec0ff */
[----:B------:R-:W-:Y:S01]  /*12a0*/  HADD2.F32 R46, -RZ, R21.H1_H1 ;  /* 0x30000015ff2e7230 */ /* 0x000fe20000004100 */
[----:B------:R-:W0:Y:S03]  /*12b0*/  I2F.F16 R18, R18 ;  /* 0x0000001200127306 */ /* 0x000e260000200c00 */
[----:B------:R-:W-:Y:S02]  /*12c0*/  VIADD R26, R43, 0xffffff80 ;  /* 0xffffff802b1a7836 */ /* 0x000fe40000000000 */
[----:B------:R-:W-:Y:S01]  /*12d0*/  FFMA.FTZ R43, R49, R46, R42 ;  /* 0x0000002e312b7223 */ /* 0x000fe2000001002a */
[----:B------:R-:W-:Y:S01]  /*12e0*/  HADD2.F32 R42, -RZ, R16.H0_H0 ;  /* 0x20000010ff2a7230 */ /* 0x000fe20000004100 */
[----:B------:R-:W-:-:S02]  /*12f0*/  LOP3.LUT R16, R5, 0xff, RZ, 0xc0, !PT ;  /* 0x000000ff05107812 */ /* 0x000fc400078ec0ff */
[----:B------:R-:W2:Y:S02]  /*1300*/  I2F.F16 R26, R26 ;  /* 0x0000001a001a7306 */ /* 0x000ea40000200c00 */
[----:B------:R-:W-:Y:S01]  /*1310*/  FFMA.FTZ R19, R46, R42, R19 ;  /* 0x0000002a2e137223 */ /* 0x000fe20000010013 */
[----:B------:R-:W-:Y:S01]  /*1320*/  IADD3 R16, PT, PT, R16, -0x80, RZ ;  /* 0xffffff8010107810 */ /* 0x000fe20007ffe0ff */
[----:B-1----:R-:W-:Y:S01]  /*1330*/  HADD2.F32 R42, -RZ, R17.H0_H0 ;  /* 0x20000011ff2a7230 */ /* 0x002fe20000004100 */
[----:B------:R-:W-:Y:S01]  /*1340*/  LOP3.LUT R17, R6, 0xff, RZ, 0xc0, !PT ;  /* 0x000000ff06117812 */ /* 0x000fe200078ec0ff */
[----:B0-----:R-:W-:-:S03]  /*1350*/  HADD2.F32 R49, -RZ, R18.H0_H0 ;  /* 0x20000012ff317230 */ /* 0x001fc60000004100 */
[----:B------:R-:W-:Y:S01]  /*1360*/  IADD3 R18, PT, PT, R17, -0x80, RZ ;  /* 0xffffff8011127810 */ /* 0x000fe20007ffe0ff */
[----:B------:R-:W0:Y:S01]  /*1370*/  I2F.F16 R16, R16 ;  /* 0x0000001000107306 */ /* 0x000e220000200c00 */
[----:B------:R-:W-:Y:S02]  /*1380*/  LEA.HI R47, R5, 0xffffff80, RZ, 0x8 ;  /* 0xffffff80052f7811 */ /* 0x000fe400078f40ff */
[----:B------:R-:W-:-:S05]  /*1390*/  LOP3.LUT R17, R7, 0xff, RZ, 0xc0, !PT ;  /* 0x000000ff07117812 */ /* 0x000fca00078ec0ff */
[----:B------:R-:W1:Y:S08]  /*13a0*/  I2F.F16 R18, R18 ;  /* 0x0000001200127306 */ /* 0x000e700000200c00 */
[----:B------:R3:W-:Y:S02]  /*13b0*/  I2F.F16 R21, R47 ;  /* 0x0000002f00157306 */ /* 0x0007e40000200c00 */
[C---:B---3--:R-:W-:Y:S01]  /*13c0*/  FFMA.FTZ R47, R46.reuse, R42, R31 ;  /* 0x0000002a2e2f7223 */ /* 0x048fe2000001001f */
[----:B------:R-:W-:Y:S01]  /*13d0*/  FFMA.FTZ R31, R46, R49, R30 ;  /* 0x000000312e1f7223 */ /* 0x000fe2000001001e */
[----:B-----5:R-:W-:-:S02]  /*13e0*/  HADD2.F32 R30, -RZ, R22.H0_H0 ;  /* 0x20000016ff1e7230 */ /* 0x020fc40000004100 */
[----:B--2---:R-:W-:Y:S01]  /*13f0*/  HADD2.F32 R46, -RZ, R26.H0_H0 ;  /* 0x2000001aff2e7230 */ /* 0x004fe20000004100 */
[----:B------:R-:W-:Y:S01]  /*1400*/  SHF.R.U32.HI R26, RZ, 0x8, R4 ;  /* 0x00000008ff1a7819 */ /* 0x000fe20000011604 */
[----:B------:R-:W-:-:S03]  /*1410*/  VIADD R42, R17, 0xffffff80 ;  /* 0xffffff80112a7836 */ /* 0x000fc60000000000 */
[----:B------:R-:W-:Y:S01]  /*1420*/  FFMA.FTZ R17, R46, R30, R43 ;  /* 0x0000001e2e117223 */ /* 0x000fe2000001002b */
[----:B0-----:R-:W-:Y:S01]  /*1430*/  HADD2.F32 R43, -RZ, R16.H0_H0 ;  /* 0x20000010ff2b7230 */ /* 0x001fe20000004100 */
[----:B------:R-:W-:Y:S02]  /*1440*/  SHF.R.U32.HI R16, RZ, 0x8, R5 ;  /* 0x00000008ff107819 */ /* 0x000fe40000011605 */
[----:B------:R-:W-:Y:S01]  /*1450*/  LOP3.LUT R26, R26, 0xff, RZ, 0xc0, !PT ;  /* 0x000000ff1a1a7812 */ /* 0x000fe200078ec0ff */
[----:B-1----:R-:W-:Y:S01]  /*1460*/  HADD2.F32 R48, -RZ, R18.H0_H0 ;  /* 0x20000012ff307230 */ /* 0x002fe20000004100 */
[----:B------:R-:W-:Y:S01]  /*1470*/  LOP3.LUT R16, R16, 0xff, RZ, 0xc0, !PT ;  /* 0x000000ff10107812 */ /* 0x000fe200078ec0ff */
[----:B------:R-:W0:Y:S01]  /*1480*/  I2F.F16 R42, R42 ;  /* 0x0000002a002a7306 */ /* 0x000e220000200c00 */
[----:B------:R-:W-:Y:S01]  /*1490*/  IADD3 R46, PT, PT, R26, -0x80, RZ ;  /* 0xffffff801a2e7810 */ /* 0x000fe20007ffe0ff */
[----:B------:R-:W-:Y:S01]  /*14a0*/  FFMA.FTZ R26, R30, R43, R19 ;  /* 0x0000002b1e1a7223 */ /* 0x000fe20000010013 */
[----:B------:R-:W-:-:S02]  /*14b0*/  SHF.R.U32.HI R18, RZ, 0x8, R6 ;  /* 0x00000008ff127819 */ /* 0x000fc40000011606 */
[----:B------:R-:W-:Y:S01]  /*14c0*/  IADD3 R43, PT, PT, R16, -0x80, RZ ;  /* 0xffffff80102b7810 */ /* 0x000fe20007ffe0ff */
[----:B------:R-:W-:Y:S01]  /*14d0*/  FFMA.FTZ R16, R30, R48, R47 ;  /* 0x000000301e107223 */ /* 0x000fe2000001002f */
[----:B------:R-:W-:Y:S02]  /*14e0*/  SHF.R.U32.HI R47, RZ, 0x8, R7 ;  /* 0x00000008ff2f7819 */ /* 0x000fe40000011607 */
[----:B------:R-:W-:Y:S02]  /*14f0*/  LOP3.LUT R18, R18, 0xff, RZ, 0xc0, !PT ;  /* 0x000000ff12127812 */ /* 0x000fe400078ec0ff */
[----:B------:R-:W-:Y:S01]  /*1500*/  LOP3.LUT R47, R47, 0xff, RZ, 0xc0, !PT ;  /* 0x000000ff2f2f7812 */ /* 0x000fe200078ec0ff */
[----:B------:R0:W1:Y:S02]  /*1510*/  I2F.F16 R19, R46 ;  /* 0x0000002e00137306 */ /* 0x0000640000200c00 */
[----:B------:R-:W-:Y:S01]  /*1520*/  VIADD R18, R18, 0xffffff80 ;  /* 0xffffff8012127836 */ /* 0x000fe20000000000 */
[----:B------:R-:W-:-:S05]  /*1530*/  IADD3 R47, PT, PT, R47, -0x80, RZ ;  /* 0xffffff802f2f7810 */ /* 0x000fca0007ffe0ff */
[----:B------:R-:W2:Y:S01]  /*1540*/  I2F.F16 R18, R18 ;  /* 0x0000001200127306 */ /* 0x000ea20000200c00 */
[----:B0-----:R-:W-:-:S07]  /*1550*/  HADD2.F32 R46, -RZ, R42.H0_H0 ;  /* 0x2000002aff2e7230 */ /* 0x001fce0000004100 */
[----:B------:R-:W0:Y:S01]  /*1560*/  I2F.F16 R42, R47 ;  /* 0x0000002f002a7306 */ /* 0x000e220000200c00 */
[----:B------:R-:W-:Y:S01]  /*1570*/  FFMA.FTZ R30, R30, R46, R31 ;  /* 0x0000002e1e1e7223 */ /* 0x000fe2000001001f */
[----:B------:R-:W-:Y:S02]  /*1580*/  HADD2.F32 R31, -RZ, R22.H1_H1 ;  /* 0x30000016ff1f7230 */ /* 0x000fe40000004100 */
[----:B-1----:R-:W-:Y:S01]  /*1590*/  HADD2.F32 R22, -RZ, R19.H0_H0 ;  /* 0x20000013ff167230 */ /* 0x002fe20000004100 */
[----:B------:R-:W-:Y:S01]  /*15a0*/  SHF.R.U32.HI R19, RZ, 0x10, R6 ;  /* 0x00000010ff137819 */ /* 0x000fe20000011606 */
[----:B------:R-:W-:-:S04]  /*15b0*/  IMAD.WIDE R44, R38, 0x4, R44 ;  /* 0x00000004262c7825 */ /* 0x000fc800078e022c */
[----:B------:R-:W-:Y:S01]  /*15c0*/  FFMA.FTZ R22, R22, R31, R17 ;  /* 0x0000001f16167223 */ /* 0x000fe20000010011 */
[----:B------:R-:W-:Y:S01]  /*15d0*/  LOP3.LUT R19, R19, 0xff, RZ, 0xc0, !PT ;  /* 0x000000ff13137812 */ /* 0x000fe200078ec0ff */
[----:B--2---:R-:W-:Y:S02]  /*15e0*/  HADD2.F32 R18, -RZ, R18.H0_H0 ;  /* 0x20000012ff127230 */ /* 0x004fe40000004100 */
[----:B0-----:R-:W-:Y:S01]  /*15f0*/  HADD2.F32 R17, -RZ, R42.H0_H0 ;  /* 0x2000002aff117230 */ /* 0x001fe20000004100 */
[----:B------:R-:W-:Y:S02]  /*1600*/  IADD3 R46, PT, PT, R19, -0x80, RZ ;  /* 0xffffff80132e7810 */ /* 0x000fe40007ffe0ff */
[C---:B------:R-:W-:Y:S02]  /*1610*/  FFMA.FTZ R42, R31.reuse, R18, R16 ;  /* 0x000000121f2a7223 */ /* 0x040fe40000010010 */
[----:B------:R-:W-:Y:S02]  /*1620*/  FFMA.FTZ R30, R31, R17, R30 ;  /* 0x000000111f1e7223 */ /* 0x000fe4000001001e */
[----:B------:R0:W2:Y:S01]  /*1630*/  LDG.E.128.CONSTANT R16, desc[UR6][R44.64] ;  /* 0x000000062c107981 */ /* 0x0000a2000c1e9d00 */
[----:B------:R-:W1:Y:S01]  /*1640*/  I2F.F16 R43, R43 ;  /* 0x0000002b002b7306 */ /* 0x000e620000200c00 */
[----:B------:R-:W-:-:S02]  /*1650*/  SHF.R.U32.HI R5, RZ, 0x10, R5 ;  /* 0x00000010ff057819 */ /* 0x000fc40000011605 */
[----:B------:R-:W-:Y:S02]  /*1660*/  LEA.HI R20, R4, 0xffffff80, RZ, 0x8 ;  /* 0xffffff8004147811 */ /* 0x000fe400078f40ff */
[----:B------:R-:W-:Y:S02]  /*1670*/  LOP3.LUT R5, R5, 0xff, RZ, 0xc0, !PT ;  /* 0x000000ff05057812 */ /* 0x000fe400078ec0ff */
[----:B------:R-:W-:-:S03]  /*1680*/  SHF.R.U32.HI R4, RZ, 0x10, R4 ;  /* 0x00000010ff047819 */ /* 0x000fc60000011604 */
[----:B------:R-:W-:Y:S01]  /*1690*/  VIADD R5, R5, 0xffffff80 ;  /* 0xffffff8005057836 */ /* 0x000fe20000000000 */
[----:B------:R-:W-:Y:S01]  /*16a0*/  LOP3.LUT R4, R4, 0xff, RZ, 0xc0, !PT ;  /* 0x000000ff04047812 */ /* 0x000fe200078ec0ff */
[----:B-1----:R-:W-:-:S03]  /*16b0*/  HADD2.F32 R43, -RZ, R43.H0_H0 ;  /* 0x2000002bff2b7230 */ /* 0x002fc60000004100 */
[----:B------:R-:W-:Y:S01]  /*16c0*/  IADD3 R4, PT, PT, R4, -0x80, RZ ;  /* 0xffffff8004047810 */ /* 0x000fe20007ffe0ff */
[----:B------:R-:W1:Y:S01]  /*16d0*/  I2F.F16 R5, R5 ;  /* 0x0000000500057306 */ /* 0x000e620000200c00 */
[----:B------:R-:W-:Y:S01]  /*16e0*/  FFMA.FTZ R26, R31, R43, R26 ;  /* 0x0000002b1f1a7223 */ /* 0x000fe2000001001a */
[----:B------:R-:W-:-:S06]  /*16f0*/  SHF.R.U32.HI R43, RZ, 0x10, R7 ;  /* 0x00000010ff2b7819 */ /* 0x000fcc0000011607 */
[----:B------:R-:W3:Y:S01]  /*1700*/  I2F.F16 R46, R46 ;  /* 0x0000002e002e7306 */ /* 0x000ee20000200c00 */
[----:B------:R-:W-:-:S07]  /*1710*/  LOP3.LUT R43, R43, 0xff, RZ, 0xc0, !PT ;  /* 0x000000ff2b2b7812 */ /* 0x000fce00078ec0ff */
[----:B------:R-:W5:Y:S01]  /*1720*/  I2F.F16 R4, R4 ;  /* 0x0000000400047306 */ /* 0x000f620000200c00 */
[----:B------:R-:W-:Y:S01]  /*1730*/  IADD3 R31, PT, PT, R43, -0x80, RZ ;  /* 0xffffff802b1f7810 */ /* 0x000fe20007ffe0ff */
[----:B------:R-:W-:Y:S02]  /*1740*/  HADD2.F32 R43, -RZ, R23.H0_H0 ;  /* 0x20000017ff2b7230 */ /* 0x000fe40000004100 */
[----:B-1----:R-:W-:-:S04]  /*1750*/  HADD2.F32 R5, -RZ, R5.H0_H0 ;  /* 0x20000005ff057230 */ /* 0x002fc80000004100 */
[----:B------:R-:W1:Y:S01]  /*1760*/  I2F.F16 R31, R31 ;  /* 0x0000001f001f7306 */ /* 0x000e620000200c00 */
[----:B---3--:R-:W-:Y:S02]  /*1770*/  HADD2.F32 R49, -RZ, R46.H0_H0 ;  /* 0x2000002eff317230 */ /* 0x008fe40000004100 */
[----:B------:R-:W-:Y:S01]  /*1780*/  FFMA.FTZ R46, R43, R5, R26 ;  /* 0x000000052b2e7223 */ /* 0x000fe2000001001a */
[----:B------:R-:W-:Y:S01]  /*1790*/  LEA.HI R6, R6, 0xffffff80, RZ, 0x8 ;  /* 0xffffff8006067811 */ /* 0x000fe200078f40ff */
[----:B-----5:R-:W-:-:S03]  /*17a0*/  HADD2.F32 R47, -RZ, R4.H0_H0 ;  /* 0x20000004ff2f7230 */ /* 0x020fc60000004100 */
[----:B------:R-:W3:Y:S01]  /*17b0*/  I2F.F16 R20, R20 ;  /* 0x0000001400147306 */ /* 0x000ee20000200c00 */
[----:B------:R-:W5:Y:S01]  /*17c0*/  LDS.64 R4, [UR4+0x10] ;  /* 0x00001004ff047984 */ /* 0x000f620008000a00 */
[----:B------:R-:W-:Y:S01]  /*17d0*/  LEA.HI R48, R7, 0xffffff80, RZ, 0x8 ;  /* 0xffffff8007307811 */ /* 0x000fe200078f40ff */
[----:B------:R-:W-:Y:S01]  /*17e0*/  FFMA.FTZ R42, R43, R49, R42 ;  /* 0x000000312b2a7223 */ /* 0x000fe2000001002a */
[----:B------:R-:W-:Y:S01]  /*17f0*/  FFMA.FTZ R22, R47, R43, R22 ;  /* 0x0000002b2f167223 */ /* 0x000fe20000010016 */
[----:B-1----:R-:W-:-:S03]  /*1800*/  HADD2.F32 R7, -RZ, R31.H0_H0 ;  /* 0x2000001fff077230 */ /* 0x002fc60000004100 */
[----:B------:R-:W1:Y:S01]  /*1810*/  I2F.F16 R6, R6 ;  /* 0x0000000600067306 */ /* 0x000e620000200c00 */
[----:B----4-:R-:W-:Y:S01]  /*1820*/  LOP3.LUT R26, R12, 0xff, RZ, 0xc0, !PT ;  /* 0x000000ff0c1a7812 */ /* 0x010fe200078ec0ff */
[----:B------:R-:W-:Y:S02]  /*1830*/  HADD2.F32 R47, -RZ, R23.H1_H1 ;  /* 0x30000017ff2f7230 */ /* 0x000fe40000004100 */
[----:B------:R-:W-:Y:S01]  /*1840*/  FFMA.FTZ R43, R43, R7, R30 ;  /* 0x000000072b2b7223 */ /* 0x000fe2000001001e */
[----:B------:R-:W-:Y:S01]  /*1850*/  LOP3.LUT R30, R14, 0xff, RZ, 0xc0, !PT ;  /* 0x000000ff0e1e7812 */ /* 0x000fe200078ec0ff */
[----:B---3--:R-:W-:Y:S01]  /*1860*/  HADD2.F32 R23, -RZ, R20.H0_H0 ;  /* 0x20000014ff177230 */ /* 0x008fe20000004100 */
[----:B------:R-:W-:Y:S01]  /*1870*/  LOP3.LUT R20, R15, 0xff, RZ, 0xc0, !PT ;  /* 0x000000ff0f147812 */ /* 0x000fe200078ec0ff */
[----:B------:R-:W-:Y:S01]  /*1880*/  VIADD R7, R26, 0xffffff80 ;  /* 0xffffff801a077836 */ /* 0x000fe20000000000 */
[----:B------:R-:W-:Y:S01]  /*1890*/  LOP3.LUT R26, R13, 0xff, RZ, 0xc0, !PT ;  /* 0x000000ff0d1a7812 */ /* 0x000fe200078ec0ff */
[----:B------:R-:W-:Y:S01]  /*18a0*/  HADD2.F32 R21, -RZ, R21.H0_H0 ;  /* 0x20000015ff157230 */ /* 0x000fe20000004100 */
[----:B------:R-:W-:Y:S01]  /*18b0*/  IADD3 R30, PT, PT, R30, -0x80, RZ ;  /* 0xffffff801e1e7810 */ /* 0x000fe20007ffe0ff */
[----:B------:R-:W-:Y:S01]  /*18c0*/  VIADD R49, R20, 0xffffff80 ;  /* 0xffffff8014317836 */ /* 0x000fe20000000000 */
[----:B------:R-:W3:Y:S01]  /*18d0*/  I2F.F16 R31, R48 ;  /* 0x00000030001f7306 */ /* 0x000ee20000200c00 */
[----:B------:R-:W-:Y:S01]  /*18e0*/  SHF.R.U32.HI R20, RZ, 0x8, R12 ;  /* 0x00000008ff147819 */ /* 0x000fe2000001160c */
[----:B------:R-:W-:Y:S01]  /*18f0*/  FFMA.FTZ R23, R23, R47, R22 ;  /* 0x0000002f17177223 */ /* 0x000fe20000010016 */
[----:B------:R-:W-:Y:S01]  /*1900*/  IADD3 R26, PT, PT, R26, -0x80, RZ ;  /* 0xffffff801a1a7810 */ /* 0x000fe20007ffe0ff */
[----:B-1----:R-:W-:-:S02]  /*1910*/  HADD2.F32 R6, -RZ, R6.H0_H0 ;  /* 0x20000006ff067230 */ /* 0x002fc40000004100 */
[C---:B------:R-:W-:Y:S01]  /*1920*/  FFMA.FTZ R22, R47.reuse, R21, R46 ;  /* 0x000000152f167223 */ /* 0x040fe2000001002e */
[----:B------:R-:W-:Y:S01]  /*1930*/  LOP3.LUT R21, R20, 0xff, RZ, 0xc0, !PT ;  /* 0x000000ff14157812 */ /* 0x000fe200078ec0ff */
[----:B------:R-:W1:Y:S01]  /*1940*/  I2F.F16 R30, R30 ;  /* 0x0000001e001e7306 */ /* 0x000e620000200c00 */
[----:B------:R-:W-:Y:S02]  /*1950*/  FFMA.FTZ R20, R47, R6, R42 ;  /* 0x000000062f147223 */ /* 0x000fe4000001002a */
[----:B------:R-:W-:-:S05]  /*1960*/  IADD3 R42, PT, PT, R21, -0x80, RZ ;  /* 0xffffff80152a7810 */ /* 0x000fca0007ffe0ff */
[----:B------:R-:W4:Y:S08]  /*1970*/  I2F.F16 R46, R49 ;  /* 0x00000031002e7306 */ /* 0x000f300000200c00 */
[----:B------:R-:W0:Y:S01]  /*1980*/  I2F.F16 R7, R7 ;  /* 0x0000000700077306 */ /* 0x000e220000200c00 */
[----:B---3--:R-:W-:-:S07]  /*1990*/  HADD2.F32 R48, -RZ, R31.H0_H0 ;  /* 0x2000001fff307230 */ /* 0x008fce0000004100 */
[----:B------:R-:W3:Y:S01]  /*19a0*/  I2F.F16 R26, R26 ;  /* 0x0000001a001a7306 */ /* 0x000ee20000200c00 */
[----:B-----5:R-:W-:Y:S02]  /*19b0*/  HADD2.F32 R6, -RZ, R4.H0_H0 ;  /* 0x20000004ff067230 */ /* 0x020fe40000004100 */
[----:B------:R-:W-:Y:S01]  /*19c0*/  FFMA.FTZ R21, R47, R48, R43 ;  /* 0x000000302f157223 */ /* 0x000fe2000001002b */
[----:B-1----:R-:W-:-:S04]  /*19d0*/  HADD2.F32 R31, -RZ, R30.H0_H0 ;  /* 0x2000001eff1f7230 */ /* 0x002fc80000004100 */
[----:B------:R-:W1:Y:S01]  /*19e0*/  I2F.F16 R42, R42 ;  /* 0x0000002a002a7306 */ /* 0x000e620000200c00 */
[----:B----4-:R-:W-:Y:S02]  /*19f0*/  HADD2.F32 R43, -RZ, R46.H0_H0 ;  /* 0x2000002eff2b7230 */ /* 0x010fe40000004100 */
[----:B0-----:R-:W-:Y:S02]  /*1a00*/  HADD2.F32 R7, -RZ, R7.H0_H0 ;  /* 0x20000007ff077230 */ /* 0x001fe40000004100 */
[----:B---3--:R-:W-:Y:S02]  /*1a10*/  HADD2.F32 R47, -RZ, R26.H0_H0 ;  /* 0x2000001aff2f7230 */ /* 0x008fe40000004100 */
[C---:B------:R-:W-:Y:S01]  /*1a20*/  FFMA.FTZ R26, R6.reuse, R31, RZ ;  /* 0x0000001f061a7223 */ /* 0x040fe200000100ff */
[----:B------:R-:W-:Y:S01]  /*1a30*/  SHF.R.U32.HI R31, RZ, 0x8, R13 ;  /* 0x00000008ff1f7819 */ /* 0x000fe2000001160d */
[C---:B------:R-:W-:Y:S01]  /*1a40*/  FFMA.FTZ R30, R6.reuse, R43, RZ ;  /* 0x0000002b061e7223 */ /* 0x040fe200000100ff */
[----:B------:R-:W-:Y:S01]  /*1a50*/  FFMA.FTZ R46, R7, R6, RZ ;  /* 0x00000006072e7223 */ /* 0x000fe200000100ff */
[----:B------:R-:W-:Y:S01]  /*1a60*/  SHF.R.U32.HI R43, RZ, 0x8, R14 ;  /* 0x00000008ff2b7819 */ /* 0x000fe2000001160e */
[----:B------:R-:W-:Y:S01]  /*1a70*/  FFMA.FTZ R7, R6, R47, RZ ;  /* 0x0000002f06077223 */ /* 0x000fe200000100ff */
[----:B------:R-:W-:Y:S01]  /*1a80*/  HADD2.F32 R47, -RZ, R4.H1_H1 ;  /* 0x30000004ff2f7230 */ /* 0x000fe20000004100 */
[----:B------:R-:W-:Y:S01]  /*1a90*/  LOP3.LUT R31, R31, 0xff, RZ, 0xc0, !PT ;  /* 0x000000ff1f1f7812 */ /* 0x000fe200078ec0ff */
[----:B-1----:R-:W-:Y:S01]  /*1aa0*/  HADD2.F32 R49, -RZ, R42.H0_H0 ;  /* 0x2000002aff317230 */ /* 0x002fe20000004100 */
[----:B------:R-:W-:-:S02]  /*1ab0*/  LOP3.LUT R43, R43, 0xff, RZ, 0xc0, !PT ;  /* 0x000000ff2b2b7812 */ /* 0x000fc400078ec0ff */
[----:B------:R-:W-:Y:S02]  /*1ac0*/  IADD3 R42, PT, PT, R31, -0x80, RZ ;  /* 0xffffff801f2a7810 */ /* 0x000fe40007ffe0ff */
[----:B------:R-:W-:Y:S01]  /*1ad0*/  FFMA.FTZ R31, R49, R47, R46 ;  /* 0x0000002f311f7223 */ /* 0x000fe2000001002e */
[----:B------:R-:W-:Y:S01]  /*1ae0*/  SHF.R.U32.HI R46, RZ, 0x8, R15 ;  /* 0x00000008ff2e7819 */ /* 0x000fe2000001160f */
[----:B------:R-:W-:Y:S01]  /*1af0*/  VIADD R43, R43, 0xffffff80 ;  /* 0xffffff802b2b7836 */ /* 0x000fe20000000000 */
[----:B------:R-:W-:Y:S02]  /*1b00*/  LEA.HI R6, R12, 0xffffff80, RZ, 0x8 ;  /* 0xffffff800c067811 */ /* 0x000fe400078f40ff */
[----:B------:R-:W-:Y:S01]  /*1b10*/  LOP3.LUT R46, R46, 0xff, RZ, 0xc0, !PT ;  /* 0x000000ff2e2e7812 */ /* 0x000fe200078ec0ff */
[----:B------:R-:W0:Y:S01]  /*1b20*/  I2F.F16 R42, R42 ;  /* 0x0000002a002a7306 */ /* 0x000e220000200c00 */
[----:B------:R-:W-:-:S07]  /*1b30*/  SHF.R.U32.HI R12, RZ, 0x10, R12 ;  /* 0x00000010ff0c7819 */ /* 0x000fce000001160c */
[----:B------:R1:W-:Y:S08]  /*1b40*/  I2F.F16 R4, R6 ;  /* 0x0000000600047306 */ /* 0x0003f00000200c00 */
[----:B------:R-:W3:Y:S01]  /*1b50*/  I2F.F16 R43, R43 ;  /* 0x0000002b002b7306 */ /* 0x000ee20000200c00 */
[----:B-1----:R-:W-:Y:S02]  /*1b60*/  IADD3 R6, PT, PT, R46, -0x80, RZ ;  /* 0xffffff802e067810 */ /* 0x002fe40007ffe0ff */
[----:B------:R-:W-:-:S02]  /*1b70*/  SHF.R.U32.HI R46, RZ, 0x10, R13 ;  /* 0x00000010ff2e7819 */ /* 0x000fc4000001160d */
[----:B------:R-:W-:-:S03]  /*1b80*/  LOP3.LUT R12, R12, 0xff, RZ, 0xc0, !PT ;  /* 0x000000ff0c0c7812 */ /* 0x000fc600078ec0ff */
[----:B------:R-:W1:Y:S01]  /*1b90*/  I2F.F16 R6, R6 ;  /* 0x0000000600067306 */ /* 0x000e620000200c00 */
[----:B------:R-:W-:Y:S01]  /*1ba0*/  LOP3.LUT R46, R46, 0xff, RZ, 0xc0, !PT ;  /* 0x000000ff2e2e7812 */ /* 0x000fe200078ec0ff */
[----:B0-----:R-:W-:Y:S01]  /*1bb0*/  HADD2.F32 R48, -RZ, R42.H0_H0 ;  /* 0x2000002aff307230 */ /* 0x001fe20000004100 */
[----:B------:R-:W-:-:S03]  /*1bc0*/  IADD3 R12, PT, PT, R12, -0x80, RZ ;  /* 0xffffff800c0c7810 */ /* 0x000fc60007ffe0ff */
[----:B------:R-:W-:Y:S02]  /*1bd0*/  VIADD R42, R46, 0xffffff80 ;  /* 0xffffff802e2a7836 */ /* 0x000fe40000000000 */
[----:B---3--:R-:W-:Y:S02]  /*1be0*/  HADD2.F32 R49, -RZ, R43.H0_H0 ;  /* 0x2000002bff317230 */ /* 0x008fe40000004100 */
[C---:B------:R-:W-:Y:S01]  /*1bf0*/  FFMA.FTZ R43, R47.reuse, R48, R7 ;  /* 0x000000302f2b7223 */ /* 0x040fe20000010007 */
[----:B------:R-:W0:Y:S02]  /*1c00*/  I2F.F16 R12, R12 ;  /* 0x0000000c000c7306 */ /* 0x000e240000200c00 */
[----:B------:R-:W-:Y:S01]  /*1c10*/  FFMA.FTZ R7, R47, R49, R26 ;  /* 0x000000312f077223 */ /* 0x000fe2000001001a */
[----:B------:R-:W-:Y:S01]  /*1c20*/  SHF.R.U32.HI R26, RZ, 0x10, R14 ;  /* 0x00000010ff1a7819 */ /* 0x000fe2000001160e */
[----:B-1----:R-:W-:-:S04]  /*1c30*/  HADD2.F32 R48, -RZ, R6.H0_H0 ;  /* 0x20000006ff307230 */ /* 0x002fc80000004100 */
[----:B------:R-:W1:Y:S01]  /*1c40*/  I2F.F16 R42, R42 ;  /* 0x0000002a002a7306 */ /* 0x000e620000200c00 */
[----:B------:R-:W-:Y:S01]  /*1c50*/  LOP3.LUT R46, R26, 0xff, RZ, 0xc0, !PT ;  /* 0x000000ff1a2e7812 */ /* 0x000fe200078ec0ff */
[----:B------:R-:W-:Y:S01]  /*1c60*/  FFMA.FTZ R26, R47, R48, R30 ;  /* 0x000000302f1a7223 */ /* 0x000fe2000001001e */
[----:B------:R-:W-:Y:S02]  /*1c70*/  SHF.R.U32.HI R30, RZ, 0x10, R15 ;  /* 0x00000010ff1e7819 */ /* 0x000fe4000001160f */
[----:B------:R-:W-:Y:S02]  /*1c80*/  IADD3 R47, PT, PT, R46, -0x80, RZ ;  /* 0xffffff802e2f7810 */ /* 0x000fe40007ffe0ff */
[----:B------:R-:W-:Y:S01]  /*1c90*/  LOP3.LUT R46, R30, 0xff, RZ, 0xc0, !PT ;  /* 0x000000ff1e2e7812 */ /* 0x000fe200078ec0ff */
[----:B0-----:R-:W-:Y:S02]  /*1ca0*/  HADD2.F32 R12, -RZ, R12.H0_H0 ;  /* 0x2000000cff0c7230 */ /* 0x001fe40000004100 */
[----:B------:R-:W-:Y:S01]  /*1cb0*/  HADD2.F32 R30, -RZ, R5.H0_H0 ;  /* 0x20000005ff1e7230 */ /* 0x000fe20000004100 */
[----:B------:R-:W0:Y:S01]  /*1cc0*/  I2F.F16 R47, R47 ;  /* 0x0000002f002f7306 */ /* 0x000e220000200c00 */
[----:B------:R-:W-:Y:S01]  /*1cd0*/  IADD3 R46, PT, PT, R46, -0x80, RZ ;  /* 0xffffff802e2e7810 */ /* 0x000fe20007ffe0ff */
[----:B-1----:R-:W-:Y:S01]  /*1ce0*/  HADD2.F32 R48, -RZ, R42.H0_H0 ;  /* 0x2000002aff307230 */ /* 0x002fe20000004100 */
[----:B------:R-:W-:Y:S01]  /*1cf0*/  LEA.HI R13, R13, 0xffffff80, RZ, 0x8 ;  /* 0xffffff800d0d7811 */ /* 0x000fe200078f40ff */
[----:B------:R-:W-:Y:S01]  /*1d00*/  FFMA.FTZ R42, R12, R30, R31 ;  /* 0x0000001e0c2a7223 */ /* 0x000fe2000001001f */
[----:B------:R-:W-:-:S03]  /*1d10*/  LEA.HI R14, R14, 0xffffff80, RZ, 0x8 ;  /* 0xffffff800e0e7811 */ /* 0x000fc600078f40ff */
[----:B------:R-:W1:Y:S01]  /*1d20*/  I2F.F16 R46, R46 ;  /* 0x0000002e002e7306 */ /* 0x000e620000200c00 */
[----:B------:R-:W-:Y:S01]  /*1d30*/  FFMA.FTZ R31, R30, R48, R43 ;  /* 0x000000301e1f7223 */ /* 0x000fe2000001002b */
[----:B------:R-:W-:-:S06]  /*1d40*/  LEA.HI R43, R15, 0xffffff80, RZ, 0x8 ;  /* 0xffffff800f2b7811 */ /* 0x000fcc00078f40ff */
[----:B------:R3:W4:Y:S01]  /*1d50*/  I2F.F16 R6, R13 ;  /* 0x0000000d00067306 */ /* 0x0007220000200c00 */
[----:B0-----:R-:W-:Y:S01]  /*1d60*/  HADD2.F32 R47, -RZ, R47.H0_H0 ;  /* 0x2000002fff2f7230 */ /* 0x001fe20000004100 */
[----:B---3--:R-:W0:Y:S06]  /*1d70*/  LDS.64 R12, [UR4+0x18] ;  /* 0x00001804ff0c7984 */ /* 0x008e2c0008000a00 */
[----:B------:R-:W3:Y:S01]  /*1d80*/  I2F.F16 R14, R14 ;  /* 0x0000000e000e7306 */ /* 0x000ee20000200c00 */
[----:B------:R-:W-:-:S07]  /*1d90*/  FFMA.FTZ R7, R30, R47, R7 ;  /* 0x0000002f1e077223 */ /* 0x000fce0000010007 */
[----:B------:R-:W5:Y:S01]  /*1da0*/  I2F.F16 R43, R43 ;  /* 0x0000002b002b7306 */ /* 0x000f620000200c00 */
[----:B------:R-:W-:Y:S02]  /*1db0*/  HADD2.F32 R48, -RZ, R5.H1_H1 ;  /* 0x30000005ff307230 */ /* 0x000fe40000004100 */
[----:B------:R-:W-:Y:S01]  /*1dc0*/  HADD2.F32 R47, -RZ, R4.H0_H0 ;  /* 0x20000004ff2f7230 */ /* 0x000fe20000004100 */
[----:B------:R-:W-:Y:S01]  /*1dd0*/  LOP3.LUT R4, R8, 0xff, RZ, 0xc0, !PT ;  /* 0x000000ff08047812 */ /* 0x000fe200078ec0ff */
[----:B-1----:R-:W-:Y:S02]  /*1de0*/  HADD2.F32 R5, -RZ, R46.H0_H0 ;  /* 0x2000002eff057230 */ /* 0x002fe40000004100 */
[----:B----4-:R-:W-:Y:S02]  /*1df0*/  HADD2.F32 R6, -RZ, R6.H0_H0 ;  /* 0x20000006ff067230 */ /* 0x010fe40000004100 */
[----:B------:R-:W-:Y:S02]  /*1e00*/  VIADD R15, R4, 0xffffff80 ;  /* 0xffffff80040f7836 */ /* 0x000fe40000000000 */
[----:B------:R-:W-:Y:S01]  /*1e10*/  FFMA.FTZ R5, R30, R5, R26 ;  /* 0x000000051e057223 */ /* 0x000fe2000001001a */
[----:B------:R-:W-:Y:S01]  /*1e20*/  LOP3.LUT R4, R9, 0xff, RZ, 0xc0, !PT ;  /* 0x000000ff09047812 */ /* 0x000fe200078ec0ff */
[----:B---3--:R-:W-:-:S02]  /*1e30*/  HADD2.F32 R14, -RZ, R14.H0_H0 ;  /* 0x2000000eff0e7230 */ /* 0x008fc40000004100 */
[----:B------:R-:W-:-:S04]  /*1e40*/  IMAD.WIDE R44, R38, 0x4, R44 ;  /* 0x00000004262c7825 */ /* 0x000fc800078e022c */
[----:B-----5:R-:W-:Y:S02]  /*1e50*/  HADD2.F32 R30, -RZ, R43.H0_H0 ;  /* 0x2000002bff1e7230 */ /* 0x020fe40000004100 */
[----:B------:R-:W-:Y:S01]  /*1e60*/  FFMA.FTZ R26, R48, R6, R31 ;  /* 0x00000006301a7223 */ /* 0x000fe2000001001f */
[----:B------:R-:W-:Y:S01]  /*1e70*/  IADD3 R43, PT, PT, R4, -0x80, RZ ;  /* 0xffffff80042b7810 */ /* 0x000fe20007ffe0ff */
[C---:B------:R-:W-:Y:S01]  /*1e80*/  FFMA.FTZ R14, R48.reuse, R14, R7 ;  /* 0x0000000e300e7223 */ /* 0x040fe20000010007 */
[----:B------:R-:W-:Y:S02]  /*1e90*/  FFMA.FTZ R30, R48, R30, R5 ;  /* 0x0000001e301e7223 */ /* 0x000fe40000010005 */
[----:B------:R1:W3:Y:S01]  /*1ea0*/  LDG.E.128.CONSTANT R4, desc[UR6][R44.64] ;  /* 0x000000062c047981 */ /* 0x0002e2000c1e9d00 */
[----:B------:R-:W4:Y:S01]  /*1eb0*/  I2F.F16 R15, R15 ;  /* 0x0000000f000f7306 */ /* 0x000f220000200c00 */
[----:B------:R-:W-:Y:S01]  /*1ec0*/  LOP3.LUT R31, R10, 0xff, RZ, 0xc0, !PT ;  /* 0x000000ff0a1f7812 */ /* 0x000fe200078ec0ff */
[----:B------:R-:W-:-:S06]  /*1ed0*/  FFMA.FTZ R42, R47, R48, R42 ;  /* 0x000000302f2a7223 */ /* 0x000fcc000001002a */
[----:B------:R-:W5:Y:S01]  /*1ee0*/  I2F.F16 R43, R43 ;  /* 0x0000002b002b7306 */ /* 0x000f620000200c00 */
[----:B------:R-:W-:Y:S01]  /*1ef0*/  IADD3 R47, PT, PT, R31, -0x80, RZ ;  /* 0xffffff801f2f7810 */ /* 0x000fe20007ffe0ff */
[----:B0-----:R-:W-:Y:S01]  /*1f00*/  HADD2.F32 R31, -RZ, R12.H0_H0 ;  /* 0x2000000cff1f7230 */ /* 0x001fe20000004100 */
[----:B------:R-:W-:Y:S01]  /*1f10*/  LOP3.LUT R46, R11, 0xff, RZ, 0xc0, !PT ;  /* 0x000000ff0b2e7812 */ /* 0x000fe200078ec0ff */
[----:B----4-:R-:W-:-:S03]  /*1f20*/  HADD2.F32 R49, -RZ, R15.H0_H0 ;  /* 0x2000000fff317230 */ /* 0x010fc60000004100 */
[----:B------:R-:W-:Y:S01]  /*1f30*/  IADD3 R48, PT, PT, R46, -0x80, RZ ;  /* 0xffffff802e307810 */ /* 0x000fe20007ffe0ff */
[----:B------:R-:W0:Y:S01]  /*1f40*/  I2F.F16 R15, R47 ;  /* 0x0000002f000f7306 */ /* 0x000e220000200c00 */
[----:B------:R-:W-:Y:S01]  /*1f50*/  FFMA.FTZ R42, R49, R31, R42 ;  /* 0x0000001f312a7223 */ /* 0x000fe2000001002a */
[----:B-----5:R-:W-:-:S06]  /*1f60*/  HADD2.F32 R49, -RZ, R43.H0_H0 ;  /* 0x2000002bff317230 */ /* 0x020fcc0000004100 */
[----:B------:R-:W4:Y:S01]  /*1f70*/  I2F.F16 R43, R48 ;  /* 0x00000030002b7306 */ /* 0x000f220000200c00 */
[----:B0-----:R-:W-:-:S05]  /*1f80*/  HADD2.F32 R15, -RZ, R15.H0_H0 ;  /* 0x2000000fff0f7230 */ /* 0x001fca0000004100 */
[C---:B------:R-:W-:Y:S01]  /*1f90*/  FFMA.FTZ R15, R31.reuse, R15, R14 ;  /* 0x0000000f1f0f7223 */ /* 0x040fe2000001000e */
[----:B------:R-:W-:Y:S01]  /*1fa0*/  SHF.R.U32.HI R14, RZ, 0x8, R9 ;  /* 0x00000008ff0e7819 */ /* 0x000fe20000011609 */
[----:B----4-:R-:W-:Y:S02]  /*1fb0*/  HADD2.F32 R43, -RZ, R43.H0_H0 ;  /* 0x2000002bff2b7230 */ /* 0x010fe40000004100 */
[C---:B------:R-:W-:Y:S01]  /*1fc0*/  FFMA.FTZ R26, R31.reuse, R49, R26 ;  /* 0x000000311f1a7223 */ /* 0x040fe2000001001a */
[----:B------:R-:W-:Y:S02]  /*1fd0*/  LOP3.LUT R14, R14, 0xff, RZ, 0xc0, !PT ;  /* 0x000000ff0e0e7812 */ /* 0x000fe400078ec0ff */
[----:B------:R-:W-:Y:S01]  /*1fe0*/  FFMA.FTZ R30, R31, R43, R30 ;  /* 0x0000002b1f1e7223 */ /* 0x000fe2000001001e */
[----:B------:R-:W-:Y:S02]  /*1ff0*/  SHF.R.U32.HI R31, RZ, 0x8, R10 ;  /* 0x00000008ff1f7819 */ /* 0x000fe4000001160a */
[----:B------:R-:W-:-:S02]  /*2000*/  SHF.R.U32.HI R46, RZ, 0x8, R8 ;  /* 0x00000008ff2e7819 */ /* 0x000fc40000011608 */
[----:B------:R-:W-:Y:S02]  /*2010*/  IADD3 R47, PT, PT, R14, -0x80, RZ ;  /* 0xffffff800e2f7810 */ /* 0x000fe40007ffe0ff */
[----:B------:R-:W-:Y:S02]  /*2020*/  LOP3.LUT R31, R31, 0xff, RZ, 0xc0, !PT ;  /* 0x000000ff1f1f7812 */ /* 0x000fe400078ec0ff */
[----:B------:R-:W-:Y:S02]  /*2030*/  LOP3.LUT R46, R46, 0xff, RZ, 0xc0, !PT ;  /* 0x000000ff2e2e7812 */ /* 0x000fe400078ec0ff */
[----:B------:R-:W-:Y:S01]  /*2040*/  IADD3 R43, PT, PT, R31, -0x80, RZ ;  /* 0xffffff801f2b7810 */ /* 0x000fe20007ffe0ff */
[----:B------:R-:W0:Y:S01]  /*2050*/  I2F.F16 R47, R47 ;  /* 0x0000002f002f7306 */ /* 0x000e220000200c00 */
[----:B------:R-:W-:Y:S01]  /*2060*/  SHF.R.U32.HI R31, RZ, 0x8, R11 ;  /* 0x00000008ff1f7819 */ /* 0x000fe2000001160b */
[----:B------:R-:W-:-:S03]  /*2070*/  VIADD R46, R46, 0xffffff80 ;  /* 0xffffff802e2e7836 */ /* 0x000fc60000000000 */
[----:B------:R-:W-:Y:S01]  /*2080*/  LOP3.LUT R48, R31, 0xff, RZ, 0xc0, !PT ;  /* 0x000000ff1f307812 */ /* 0x000fe200078ec0ff */
[----:B------:R-:W-:Y:S02]  /*2090*/  HADD2.F32 R31, -RZ, R12.H1_H1 ;  /* 0x3000000cff1f7230 */ /* 0x000fe40000004100 */
[----:B------:R-:W4:Y:S01]  /*20a0*/  I2F.F16 R46, R46 ;  /* 0x0000002e002e7306 */ /* 0x000f220000200c00 */
[----:B------:R-:W-:-:S07]  /*20b0*/  IADD3 R12, PT, PT, R48, -0x80, RZ ;  /* 0xffffff80300c7810 */ /* 0x000fce0007ffe0ff */
[----:B------:R-:W5:Y:S01]  /*20c0*/  I2F.F16 R43, R43 ;  /* 0x0000002b002b7306 */ /* 0x000f620000200c00 */
[----:B0-----:R-:W-:Y:S01]  /*20d0*/  HADD2.F32 R47, -RZ, R47.H0_H0 ;  /* 0x2000002fff2f7230 */ /* 0x001fe20000004100 */
[----:B------:R-:W-:-:S06]  /*20e0*/  LEA.HI R14, R8, 0xffffff80, RZ, 0x8 ;  /* 0xffffff80080e7811 */ /* 0x000fcc00078f40ff */
[----:B------:R-:W0:Y:S01]  /*20f0*/  I2F.F16 R12, R12 ;  /* 0x0000000c000c7306 */ /* 0x000e220000200c00 */
[----:B------:R-:W-:Y:S01]  /*2100*/  FFMA.FTZ R26, R31, R47, R26 ;  /* 0x0000002f1f1a7223 */ /* 0x000fe2000001001a */
[----:B------:R-:W-:Y:S02]  /*2110*/  SHF.R.U32.HI R8, RZ, 0x10, R8 ;  /* 0x00000010ff087819 */ /* 0x000fe40000011608 */
[----:B------:R-:W-:Y:S01]  /*2120*/  LEA.HI R47, R9, 0xffffff80, RZ, 0x8 ;  /* 0xffffff80092f7811 */ /* 0x000fe200078f40ff */
[----:B----4-:R-:W-:Y:S01]  /*2130*/  HADD2.F32 R49, -RZ, R46.H0_H0 ;  /* 0x2000002eff317230 */ /* 0x010fe20000004100 */
[----:B------:R-:W-:Y:S01]  /*2140*/  SHF.R.U32.HI R9, RZ, 0x10, R9 ;  /* 0x00000010ff097819 */ /* 0x000fe20000011609 */
[----:B-----5:R-:W-:Y:S01]  /*2150*/  HADD2.F32 R48, -RZ, R43.H0_H0 ;  /* 0x2000002bff307230 */ /* 0x020fe20000004100 */
[----:B------:R-:W-:Y:S02]  /*2160*/  LOP3.LUT R46, R8, 0xff, RZ, 0xc0, !PT ;  /* 0x000000ff082e7812 */ /* 0x000fe400078ec0ff */
[----:B------:R-:W-:-:S02]  /*2170*/  LOP3.LUT R9, R9, 0xff, RZ, 0xc0, !PT ;  /* 0x000000ff09097812 */ /* 0x000fc400078ec0ff */
[----:B------:R-:W-:Y:S01]  /*2180*/  FFMA.FTZ R15, R31, R48, R15 ;  /* 0x000000301f0f7223 */ /* 0x000fe2000001000f */
[----:B------:R-:W-:Y:S01]  /*2190*/  VIADD R43, R46, 0xffffff80 ;  /* 0xffffff802e2b7836 */ /* 0x000fe20000000000 */
[----:B------:R-:W-:Y:S01]  /*21a0*/  SHF.R.U32.HI R46, RZ, 0x10, R10 ;  /* 0x00000010ff2e7819 */ /* 0x000fe2000001160a */
[----:B0-----:R-:W-:Y:S01]  /*21b0*/  HADD2.F32 R48, -RZ, R12.H0_H0 ;  /* 0x2000000cff307230 */ /* 0x001fe20000004100 */
[----:B------:R-:W-:Y:S02]  /*21c0*/  IADD3 R12, PT, PT, R9, -0x80, RZ ;  /* 0xffffff80090c7810 */ /* 0x000fe40007ffe0ff */
[----:B------:R-:W-:Y:S02]  /*21d0*/  SHF.R.U32.HI R9, RZ, 0x10, R11 ;  /* 0x00000010ff097819 */ /* 0x000fe4000001160b */
[----:B------:R-:W-:Y:S02]  /*21e0*/  LOP3.LUT R46, R46, 0xff, RZ, 0xc0, !PT ;  /* 0x000000ff2e2e7812 */ /* 0x000fe400078ec0ff */
[----:B------:R-:W-:Y:S01]  /*21f0*/  LOP3.LUT R9, R9, 0xff, RZ, 0xc0, !PT ;  /* 0x000000ff09097812 */ /* 0x000fe200078ec0ff */
[----:B------:R-:W-:Y:S01]  /*2200*/  FFMA.FTZ R42, R49, R31, R42 ;  /* 0x0000001f312a7223 */ /* 0x000fe2000001002a */
[----:B------:R-:W-:Y:S01]  /*2210*/  FFMA.FTZ R30, R31, R48, R30 ;  /* 0x000000301f1e7223 */ /* 0x000fe2000001001e */
[----:B------:R-:W-:Y:S01]  /*2220*/  IADD3 R31, PT, PT, R46, -0x80, RZ ;  /* 0xffffff802e1f7810 */ /* 0x000fe20007ffe0ff */
[----:B------:R-:W0:Y:S01]  /*2230*/  I2F.F16 R43, R43 ;  /* 0x0000002b002b7306 */ /* 0x000e220000200c00 */
[----:B------:R-:W-:-:S02]  /*2240*/  IADD3 R9, PT, PT, R9, -0x80, RZ ;  /* 0xffffff8009097810 */ /* 0x000fc40007ffe0ff */
[----:B------:R-:W-:Y:S02]  /*2250*/  LEA.HI R10, R10, 0xffffff80, RZ, 0x8 ;  /* 0xffffff800a0a7811 */ /* 0x000fe400078f40ff */
[----:B------:R-:W-:-:S03]  /*2260*/  LEA.HI R11, R11, 0xffffff80, RZ, 0x8 ;  /* 0xffffff800b0b7811 */ /* 0x000fc600078f40ff */
[----:B------:R-:W4:Y:S08]  /*2270*/  I2F.F16 R12, R12 ;  /* 0x0000000c000c7306 */ /* 0x000f300000200c00 */
[----:B------:R-:W5:Y:S08]  /*2280*/  I2F.F16 R31, R31 ;  /* 0x0000001f001f7306 */ /* 0x000f700000200c00 */
[----:B------:R-:W1:Y:S08]  /*2290*/  I2F.F16 R9, R9 ;  /* 0x0000000900097306 */ /* 0x000e700000200c00 */
[----:B------:R-:W2:Y:S08]  /*22a0*/  I2F.F16 R14, R14 ;  /* 0x0000000e000e7306 */ /* 0x000eb00000200c00 */
[----:B------:R0:W2:Y:S08]  /*22b0*/  I2F.F16 R8, R47 ;  /* 0x0000002f00087306 */ /* 0x0000b00000200c00 */
[----:B------:R-:W2:Y:S01]  /*22c0*/  I2F.F16 R10, R10 ;  /* 0x0000000a000a7306 */ /* 0x000ea20000200c00 */
[----:B0-----:R-:W-:-:S07]  /*22d0*/  HADD2.F32 R47, -RZ, R43.H0_H0 ;  /* 0x2000002bff2f7230 */ /* 0x001fce0000004100 */
[----:B------:R-:W0:Y:S01]  /*22e0*/  I2F.F16 R11, R11 ;  /* 0x0000000b000b7306 */ /* 0x000e220000200c00 */
[----:B------:R-:W-:Y:S02]  /*22f0*/  HADD2.F32 R43, -RZ, R13.H0_H0 ;  /* 0x2000000dff2b7230 */ /* 0x000fe40000004100 */
[----:B----4-:R-:W-:Y:S02]  /*2300*/  HADD2.F32 R12, -RZ, R12.H0_H0 ;  /* 0x2000000cff0c7230 */ /* 0x010fe40000004100 */
[----:B-----5:R-:W-:Y:S02]  /*2310*/  HADD2.F32 R46, -RZ, R31.H0_H0 ;  /* 0x2000001fff2e7230 */ /* 0x020fe40000004100 */
[----:B------:R-:W-:Y:S01]  /*2320*/  FFMA.FTZ R47, R47, R43, R42 ;  /* 0x0000002b2f2f7223 */ /* 0x000fe2000001002a */
[----:B-1----:R-:W-:Y:S02]  /*2330*/  HADD2.F32 R31, -RZ, R9.H0_H0 ;  /* 0x20000009ff1f7230 */ /* 0x002fe40000004100 */
[----:B------:R-:W-:-:S02]  /*2340*/  HADD2.F32 R42, -RZ, R13.H1_H1 ;  /* 0x3000000dff2a7230 */ /* 0x000fc40000004100 */
[C---:B------:R-:W-:Y:S01]  /*2350*/  FFMA.FTZ R13, R43.reuse, R12, R26 ;  /* 0x0000000c2b0d7223 */ /* 0x040fe2000001001a */
[----:B--2---:R-:W-:Y:S02]  /*2360*/  HADD2.F32 R14, -RZ, R14.H0_H0 ;  /* 0x2000000eff0e7230 */ /* 0x004fe40000004100 */
[C---:B------:R-:W-:Y:S01]  /*2370*/  FFMA.FTZ R26, R43.reuse, R46, R15 ;  /* 0x0000002e2b1a7223 */ /* 0x040fe2000001000f */
[----:B------:R-:W-:Y:S02]  /*2380*/  HADD2.F32 R8, -RZ, R8.H0_H0 ;  /* 0x20000008ff087230 */ /* 0x000fe40000004100 */
[----:B------:R-:W-:Y:S01]  /*2390*/  HADD2.F32 R9, -RZ, R10.H0_H0 ;  /* 0x2000000aff097230 */ /* 0x000fe20000004100 */
[----:B------:R-:W-:Y:S01]  /*23a0*/  LOP3.LUT R10, R16, 0xff, RZ, 0xc0, !PT ;  /* 0x000000ff100a7812 */ /* 0x000fe200078ec0ff */
[----:B0-----:R-:W-:Y:S02]  /*23b0*/  HADD2.F32 R11, -RZ, R11.H0_H0 ;  /* 0x2000000bff0b7230 */ /* 0x001fe40000004100 */
[----:B------:R-:W-:Y:S01]  /*23c0*/  FFMA.FTZ R43, R43, R31, R30 ;  /* 0x0000001f2b2b7223 */ /* 0x000fe2000001001e */
[----:B------:R-:W-:-:S04]  /*23d0*/  IMAD.WIDE R44, R38, 0x4, R44 ;  /* 0x00000004262c7825 */ /* 0x000fc800078e022c */
[----:B------:R-:W-:Y:S01]  /*23e0*/  FFMA.FTZ R31, R14, R42, R47 ;  /* 0x0000002a0e1f7223 */ /* 0x000fe2000001002f */
[C---:B------:R-:W-:Y:S01]  /*23f0*/  FFMA.FTZ R30, R42.reuse, R8, R13 ;  /* 0x000000082a1e7223 */ /* 0x040fe2000001000d */
[----:B------:R-:W-:Y:S01]  /*2400*/  FFMA.FTZ R26, R42, R9, R26 ;  /* 0x000000092a1a7223 */ /* 0x000fe2000001001a */
[----:B------:R-:W-:Y:S02]  /*2410*/  VIADD R47, R10, 0xffffff80 ;  /* 0xffffff800a2f7836 */ /* 0x000fe40000000000 */
[----:B------:R-:W-:Y:S01]  /*2420*/  FFMA.FTZ R42, R42, R11, R43 ;  /* 0x0000000b2a2a7223 */ /* 0x000fe2000001002b */
[----:B------:R-:W-:Y:S01]  /*2430*/  LOP3.LUT R14, R17, 0xff, RZ, 0xc0, !PT ;  /* 0x000000ff110e7812 */ /* 0x000fe200078ec0ff */
[----:B------:R-:W2:Y:S04]  /*2440*/  LDG.E.128.CONSTANT R8, desc[UR6][R44.64] ;  /* 0x000000062c087981 */ /* 0x000ea8000c1e9d00 */
[----:B------:R-:W0:Y:S01]  /*2450*/  LDS.64 R12, [UR4+0x20] ;  /* 0x00002004ff0c7984 */ /* 0x000e220008000a00 */
[----:B------:R-:W-:-:S02]  /*2460*/  IADD3 R49, PT, PT, R14, -0x80, RZ ;  /* 0xffffff800e317810 */ /* 0x000fc40007ffe0ff */
[----:B------:R-:W-:-:S04]  /*2470*/  LOP3.LUT R14, R18, 0xff, RZ, 0xc0, !PT ;  /* 0x000000ff120e7812 */ /* 0x000fc800078ec0ff */
[----:B------:R-:W-:Y:S02]  /*2480*/  IADD3 R15, PT, PT, R14, -0x80, RZ ;  /* 0xffffff800e0f7810 */ /* 0x000fe40007ffe0ff */
[----:B------:R-:W-:Y:S02]  /*2490*/  SHF.R.U32.HI R14, RZ, 0x8, R16 ;  /* 0x00000008ff0e7819 */ /* 0x000fe40000011610 */
[----:B------:R-:W-:Y:S02]  /*24a0*/  LOP3.LUT R43, R19, 0xff, RZ, 0xc0, !PT ;  /* 0x000000ff132b7812 */ /* 0x000fe400078ec0ff */
[----:B------:R-:W-:Y:S02]  /*24b0*/  LOP3.LUT R14, R14, 0xff, RZ, 0xc0, !PT ;  /* 0x000000ff0e0e7812 */ /* 0x000fe400078ec0ff */
[----:B------:R-:W-:-:S03]  /*24c0*/  IADD3 R43, PT, PT, R43, -0x80, RZ ;  /* 0xffffff802b2b7810 */ /* 0x000fc60007ffe0ff */
[----:B------:R-:W-:Y:S01]  /*24d0*/  VIADD R50, R14, 0xffffff80 ;  /* 0xffffff800e327836 */ /* 0x000fe20000000000 */
[----:B------:R-:W-:Y:S01]  /*24e0*/  SHF.R.U32.HI R14, RZ, 0x8, R17 ;  /* 0x00000008ff0e7819 */ /* 0x000fe20000011611 */
[----:B------:R-:W1:Y:S03]  /*24f0*/  I2F.F16 R47, R47 ;  /* 0x0000002f002f7306 */ /* 0x000e660000200c00 */
[----:B------:R-:W-:-:S05]  /*2500*/  LOP3.LUT R14, R14, 0xff, RZ, 0xc0, !PT ;  /* 0x000000ff0e0e7812 */ /* 0x000fca00078ec0ff */
[----:B------:R-:W4:Y:S01]  /*2510*/  I2F.F16 R49, R49 ;  /* 0x0000003100317306 */ /* 0x000f220000200c00 */
[----:B------:R-:W-:-:S07]  /*2520*/  IADD3 R46, PT, PT, R14, -0x80, RZ ;  /* 0xffffff800e2e7810 */ /* 0x000fce0007ffe0ff */
[----:B------:R-:W5:Y:S08]  /*2530*/  I2F.F16 R15, R15 ;  /* 0x0000000f000f7306 */ /* 0x000f700000200c00 */
[----:B------:R-:W5:Y:S01]  /*2540*/  I2F.F16 R43, R43 ;  /* 0x0000002b002b7306 */ /* 0x000f620000200c00 */
[----:B0-----:R-:W-:-:S07]  /*2550*/  HADD2.F32 R14, -RZ, R12.H0_H0 ;  /* 0x2000000cff0e7230 */ /* 0x001fce0000004100 */
[----:B------:R-:W0:Y:S01]  /*2560*/  I2F.F16 R46, R46 ;  /* 0x0000002e002e7306 */ /* 0x000e220000200c00 */
[----:B-1----:R-:W-:Y:S02]  /*2570*/  HADD2.F32 R47, -RZ, R47.H0_H0 ;  /* 0x2000002fff2f7230 */ /* 0x002fe40000004100 */
[----:B----4-:R-:W-:Y:S02]  /*2580*/  HADD2.F32 R49, -RZ, R49.H0_H0 ;  /* 0x20000031ff317230 */ /* 0x010fe40000004100 */
[----:B-----5:R-:W-:Y:S02]  /*2590*/  HADD2.F32 R15, -RZ, R15.H0_H0 ;  /* 0x2000000fff0f7230 */ /* 0x020fe40000004100 */
[----:B------:R-:W-:Y:S02]  /*25a0*/  HADD2.F32 R43, -RZ, R43.H0_H0 ;  /* 0x2000002bff2b7230 */ /* 0x000fe40000004100 */
[----:B------:R-:W-:Y:S01]  /*25b0*/  FFMA.FTZ R48, R47, R14, RZ ;  /* 0x0000000e2f307223 */ /* 0x000fe200000100ff */
[C---:B------:R-:W-:Y:S01]  /*25c0*/  FFMA.FTZ R49, R14.reuse, R49, RZ ;  /* 0x000000310e317223 */ /* 0x040fe200000100ff */
[C---:B------:R-:W-:Y:S01]  /*25d0*/  FFMA.FTZ R15, R14.reuse, R15, RZ ;  /* 0x0000000f0e0f7223 */ /* 0x040fe200000100ff */
[----:B------:R-:W-:Y:S01]  /*25e0*/  FFMA.FTZ R43, R14, R43, RZ ;  /* 0x0000002b0e2b7223 */ /* 0x000fe200000100ff */
[----:B------:R-:W-:Y:S01]  /*25f0*/  SHF.R.U32.HI R14, RZ, 0x8, R18 ;  /* 0x00000008ff0e7819 */ /* 0x000fe20000011612 */
[----:B------:R-:W-:-:S02]  /*2600*/  HADD2.F32 R12, -RZ, R12.H1_H1 ;  /* 0x3000000cff0c7230 */ /* 0x000fc40000004100 */
[----:B0-----:R-:W-:Y:S01]  /*2610*/  HADD2.F32 R46, -RZ, R46.H0_H0 ;  /* 0x2000002eff2e7230 */ /* 0x001fe20000004100 */
[----:B------:R-:W-:-:S04]  /*2620*/  LOP3.LUT R14, R14, 0xff, RZ, 0xc0, !PT ;  /* 0x000000ff0e0e7812 */ /* 0x000fc800078ec0ff */
[----:B------:R-:W-:Y:S01]  /*2630*/  FFMA.FTZ R49, R12, R46, R49 ;  /* 0x0000002e0c317223 */ /* 0x000fe20000010031 */
[----:B------:R-:W-:Y:S02]  /*2640*/  IADD3 R46, PT, PT, R14, -0x80, RZ ;  /* 0xffffff800e2e7810 */ /* 0x000fe40007ffe0ff */
[----:B------:R-:W-:-:S04]  /*2650*/  SHF.R.U32.HI R14, RZ, 0x8, R19 ;  /* 0x00000008ff0e7819 */ /* 0x000fc80000011613 */
[----:B------:R-:W-:Y:S02]  /*2660*/  LOP3.LUT R47, R14, 0xff, RZ, 0xc0, !PT ;  /* 0x000000ff0e2f7812 */ /* 0x000fe400078ec0ff */
[----:B------:R-:W-:Y:S02]  /*2670*/  SHF.R.U32.HI R14, RZ, 0x10, R16 ;  /* 0x00000010ff0e7819 */ /* 0x000fe40000011610 */
[----:B------:R-:W-:Y:S02]  /*2680*/  IADD3 R47, PT, PT, R47, -0x80, RZ ;  /* 0xffffff802f2f7810 */ /* 0x000fe40007ffe0ff */
[----:B------:R-:W-:Y:S01]  /*2690*/  LOP3.LUT R14, R14, 0xff, RZ, 0xc0, !PT ;  /* 0x000000ff0e0e7812 */ /* 0x000fe200078ec0ff */
[----:B------:R-:W0:Y:S04]  /*26a0*/  I2F.F16 R51, R50 ;  /* 0x0000003200337306 */ /* 0x000e280000200c00 */
[----:B------:R-:W-:-:S04]  /*26b0*/  VIADD R14, R14, 0xffffff80 ;  /* 0xffffff800e0e7836 */ /* 0x000fc80000000000 */
[----:B------:R-:W1:Y:S08]  /*26c0*/  I2F.F16 R46, R46 ;  /* 0x0000002e002e7306 */ /* 0x000e700000200c00 */
[----:B------:R-:W4:Y:S08]  /*26d0*/  I2F.F16 R47, R47 ;  /* 0x0000002f002f7306 */ /* 0x000f300000200c00 */
[----:B------:R-:W5:Y:S01]  /*26e0*/  I2F.F16 R14, R14 ;  /* 0x0000000e000e7306 */ /* 0x000f620000200c00 */
[----:B0-----:R-:W-:-:S02]  /*26f0*/  HADD2.F32 R51, -RZ, R51.H0_H0 ;  /* 0x20000033ff337230 */ /* 0x001fc40000004100 */
[----:B-1----:R-:W-:Y:S02]  /*2700*/  HADD2.F32 R50, -RZ, R46.H0_H0 ;  /* 0x2000002eff327230 */ /* 0x002fe40000004100 */
[----:B----4-:R-:W-:Y:S01]  /*2710*/  HADD2.F32 R52, -RZ, R47.H0_H0 ;  /* 0x2000002fff347230 */ /* 0x010fe20000004100 */
[----:B------:R-:W-:Y:S01]  /*2720*/  SHF.R.U32.HI R46, RZ, 0x10, R17 ;  /* 0x00000010ff2e7819 */ /* 0x000fe20000011611 */
[----:B------:R-:W-:Y:S01]  /*2730*/  FFMA.FTZ R48, R51, R12, R48 ;  /* 0x0000000c33307223 */ /* 0x000fe20000010030 */
[C---:B------:R-:W-:Y:S02]  /*2740*/  FFMA.FTZ R15, R12.reuse, R50, R15 ;  /* 0x000000320c0f7223 */ /* 0x040fe4000001000f */
[----:B------:R-:W-:Y:S01]  /*2750*/  FFMA.FTZ R43, R12, R52, R43 ;  /* 0x000000340c2b7223 */ /* 0x000fe2000001002b */
[----:B------:R-:W-:Y:S02]  /*2760*/  HADD2.F32 R12, -RZ, R13.H0_H0 ;  /* 0x2000000dff0c7230 */ /* 0x000fe40000004100 */
[----:B-----5:R-:W-:Y:S01]  /*2770*/  HADD2.F32 R51, -RZ, R14.H0_H0 ;  /* 0x2000000eff337230 */ /* 0x020fe20000004100 */
[----:B------:R-:W-:-:S04]  /*2780*/  LOP3.LUT R46, R46, 0xff, RZ, 0xc0, !PT ;  /* 0x000000ff2e2e7812 */ /* 0x000fc800078ec0ff */
[----:B------:R-:W-:Y:S01]  /*2790*/  FFMA.FTZ R48, R51, R12, R48 ;  /* 0x0000000c33307223 */ /* 0x000fe20000010030 */
[----:B------:R-:W-:Y:S02]  /*27a0*/  IADD3 R51, PT, PT, R46, -0x80, RZ ;  /* 0xffffff802e337810 */ /* 0x000fe40007ffe0ff */
[----:B------:R-:W-:Y:S02]  /*27b0*/  SHF.R.U32.HI R46, RZ, 0x10, R19 ;  /* 0x00000010ff2e7819 */ /* 0x000fe40000011613 */
[----:B------:R-:W-:Y:S02]  /*27c0*/  SHF.R.U32.HI R14, RZ, 0x10, R18 ;  /* 0x00000010ff0e7819 */ /* 0x000fe40000011612 */
[----:B------:R-:W-:Y:S02]  /*27d0*/  LOP3.LUT R46, R46, 0xff, RZ, 0xc0, !PT ;  /* 0x000000ff2e2e7812 */ /* 0x000fe400078ec0ff */
[----:B------:R-:W-:Y:S02]  /*27e0*/  LOP3.LUT R14, R14, 0xff, RZ, 0xc0, !PT ;  /* 0x000000ff0e0e7812 */ /* 0x000fe400078ec0ff */
[----:B------:R-:W-:-:S02]  /*27f0*/  IADD3 R52, PT, PT, R46, -0x80, RZ ;  /* 0xffffff802e347810 */ /* 0x000fc40007ffe0ff */
[----:B------:R-:W-:Y:S02]  /*2800*/  IADD3 R50, PT, PT, R14, -0x80, RZ ;  /* 0xffffff800e327810 */ /* 0x000fe40007ffe0ff */
[----:B------:R-:W0:Y:S01]  /*2810*/  I2F.F16 R46, R52 ;  /* 0x00000034002e7306 */ /* 0x000e220000200c00 */
[----:B------:R-:W-:Y:S02]  /*2820*/  LEA.HI R14, R16, 0xffffff80, RZ, 0x8 ;  /* 0xffffff80100e7811 */ /* 0x000fe400078f40ff */
[----:B------:R-:W-:-:S05]  /*2830*/  LEA.HI R17, R17, 0xffffff80, RZ, 0x8 ;  /* 0xffffff8011117811 */ /* 0x000fca00078f40ff */
[----:B------:R-:W1:Y:S08]  /*2840*/  I2F.F16 R47, R51 ;  /* 0x00000033002f7306 */ /* 0x000e700000200c00 */
[----:B------:R-:W4:Y:S01]  /*2850*/  I2F.F16 R50, R50 ;  /* 0x0000003200327306 */ /* 0x000f220000200c00 */
[----:B0-----:R-:W-:-:S07]  /*2860*/  HADD2.F32 R46, -RZ, R46.H0_H0 ;  /* 0x2000002eff2e7230 */ /* 0x001fce0000004100 */
[----:B------:R-:W0:Y:S01]  /*2870*/  I2F.F16 R14, R14 ;  /* 0x0000000e000e7306 */ /* 0x000e220000200c00 */
[----:B-1----:R-:W-:Y:S02]  /*2880*/  HADD2.F32 R47, -RZ, R47.H0_H0 ;  /* 0x2000002fff2f7230 */ /* 0x002fe40000004100 */
[----:B------:R-:W-:Y:S01]  /*2890*/  FFMA.FTZ R43, R12, R46, R43 ;  /* 0x0000002e0c2b7223 */ /* 0x000fe2000001002b */
[----:B------:R-:W-:-:S04]  /*28a0*/  LEA.HI R46, R18, 0xffffff80, RZ, 0x8 ;  /* 0xffffff80122e7811 */ /* 0x000fc800078f40ff */
[----:B------:R-:W1:Y:S01]  /*28b0*/  I2F.F16 R17, R17 ;  /* 0x0000001100117306 */ /* 0x000e620000200c00 */
[----:B----4-:R-:W-:Y:S02]  /*28c0*/  HADD2.F32 R16, -RZ, R50.H0_H0 ;  /* 0x20000032ff107230 */ /* 0x010fe40000004100 */
[----:B------:R-:W-:-:S03]  /*28d0*/  FFMA.FTZ R49, R12, R47, R49 ;  /* 0x0000002f0c317223 */ /* 0x000fc60000010031 */
[----:B------:R-:W-:Y:S01]  /*28e0*/  FFMA.FTZ R15, R12, R16, R15 ;  /* 0x000000100c0f7223 */ /* 0x000fe2000001000f */
[----:B0-----:R-:W-:Y:S01]  /*28f0*/  HADD2.F32 R47, -RZ, R14.H0_H0 ;  /* 0x2000000eff2f7230 */ /* 0x001fe20000004100 */
[----:B------:R-:W0:Y:S01]  /*2900*/  I2F.F16 R46, R46 ;  /* 0x0000002e002e7306 */ /* 0x000e220000200c00 */
[----:B------:R-:W-:Y:S01]  /*2910*/  LEA.HI R14, R19, 0xffffff80, RZ, 0x8 ;  /* 0xffffff80130e7811 */ /* 0x000fe200078f40ff */
[----:B------:R-:W-:Y:S02]  /*2920*/  HADD2.F32 R16, -RZ, R13.H1_H1 ;  /* 0x3000000dff107230 */ /* 0x000fe40000004100 */
[----:B------:R-:W4:Y:S01]  /*2930*/  LDS.64 R12, [UR4+0x28] ;  /* 0x00002804ff0c7984 */ /* 0x000f220008000a00 */
[----:B-1----:R-:W-:Y:S01]  /*2940*/  HADD2.F32 R19, -RZ, R17.H0_H0 ;  /* 0x20000011ff137230 */ /* 0x002fe20000004100 */
[----:B---3--:R-:W-:Y:S02]  /*2950*/  LOP3.LUT R17, R4, 0xff, RZ, 0xc0, !PT ;  /* 0x000000ff04117812 */ /* 0x008fe400078ec0ff */
[----:B------:R-:W1:Y:S02]  /*2960*/  I2F.F16 R14, R14 ;  /* 0x0000000e000e7306 */ /* 0x000e640000200c00 */
[----:B------:R-:W-:Y:S01]  /*2970*/  FFMA.FTZ R49, R16, R19, R49 ;  /* 0x0000001310317223 */ /* 0x000fe20000010031 */
[----:B------:R-:W-:-:S02]  /*2980*/  VIADD R19, R17, 0xffffff80 ;  /* 0xffffff8011137836 */ /* 0x000fc40000000000 */
[----:B------:R-:W-:Y:S01]  /*2990*/  FFMA.FTZ R18, R47, R16, R48 ;  /* 0x000000102f127223 */ /* 0x000fe20000010030 */
[----:B0-----:R-:W-:-:S03]  /*29a0*/  HADD2.F32 R47, -RZ, R46.H0_H0 ;  /* 0x2000002eff2f7230 */ /* 0x001fc60000004100 */
[----:B------:R-:W0:Y:S02]  /*29b0*/  I2F.F16 R19, R19 ;  /* 0x0000001300137306 */ /* 0x000e240000200c00 */
[----:B------:R-:W-:Y:S01]  /*29c0*/  FFMA.FTZ R15, R16, R47, R15 ;  /* 0x0000002f100f7223 */ /* 0x000fe2000001000f */
[----:B------:R-:W-:Y:S01]  /*29d0*/  LOP3.LUT R17, R5, 0xff, RZ, 0xc0, !PT ;  /* 0x000000ff05117812 */ /* 0x000fe200078ec0ff */
[----:B-1----:R-:W-:Y:S01]  /*29e0*/  HADD2.F32 R47, -RZ, R14.H0_H0 ;  /* 0x2000000eff2f7230 */ /* 0x002fe20000004100 */
[----:B------:R-:W-:Y:S02]  /*29f0*/  LOP3.LUT R14, R6, 0xff, RZ, 0xc0, !PT ;  /* 0x000000ff060e7812 */ /* 0x000fe400078ec0ff */
[----:B------:R-:W-:Y:S02]  /*2a00*/  IADD3 R46, PT, PT, R17, -0x80, RZ ;  /* 0xffffff80112e7810 */ /* 0x000fe40007ffe0ff */
[----:B------:R-:W-:Y:S01]  /*2a10*/  FFMA.FTZ R17, R16, R47, R43 ;  /* 0x0000002f10117223 */ /* 0x000fe2000001002b */
[----:B------:R-:W-:Y:S01]  /*2a20*/  IADD3 R43, PT, PT, R14, -0x80, RZ ;  /* 0xffffff800e2b7810 */ /* 0x000fe20007ffe0ff */
[----:B0-----:R-:W-:Y:S01]  /*2a30*/  HADD2.F32 R47, -RZ, R19.H0_H0 ;  /* 0x20000013ff2f7230 */ /* 0x001fe20000004100 */
[----:B------:R-:W-:-:S04]  /*2a40*/  LOP3.LUT R19, R7, 0xff, RZ, 0xc0, !PT ;  /* 0x000000ff07137812 */ /* 0x000fc800078ec0ff */
[----:B------:R-:W0:Y:S01]  /*2a50*/  I2F.F16 R43, R43 ;  /* 0x0000002b002b7306 */ /* 0x000e220000200c00 */
[----:B------:R-:W-:-:S07]  /*2a60*/  IADD3 R19, PT, PT, R19, -0x80, RZ ;  /* 0xffffff8013137810 */ /* 0x000fce0007ffe0ff */
[----:B------:R1:W-:Y:S01]  /*2a70*/  I2F.F16 R16, R46 ;  /* 0x0000002e00107306 */ /* 0x0003e20000200c00 */
[----:B----4-:R-:W-:Y:S01]  /*2a80*/  HADD2.F32 R14, -RZ, R12.H0_H0 ;  /* 0x2000000cff0e7230 */ /* 0x010fe20000004100 */
[----:B-1----:R-:W-:-:S06]  /*2a90*/  SHF.R.U32.HI R46, RZ, 0x8, R4 ;  /* 0x00000008ff2e7819 */ /* 0x002fcc0000011604 */
[----:B------:R-:W1:Y:S01]  /*2aa0*/  I2F.F16 R19, R19 ;  /* 0x0000001300137306 */ /* 0x000e620000200c00 */
[----:B------:R-:W-:Y:S01]  /*2ab0*/  LOP3.LUT R46, R46, 0xff, RZ, 0xc0, !PT ;  /* 0x000000ff2e2e7812 */ /* 0x000fe200078ec0ff */
[----:B------:R-:W-:Y:S01]  /*2ac0*/  FFMA.FTZ R18, R47, R14, R18 ;  /* 0x0000000e2f127223 */ /* 0x000fe20000010012 */
[----:B0-----:R-:W-:-:S03]  /*2ad0*/  HADD2.F32 R47, -RZ, R43.H0_H0 ;  /* 0x2000002bff2f7230 */ /* 0x001fc60000004100 */
[----:B------:R-:W-:Y:S02]  /*2ae0*/  VIADD R43, R46, 0xffffff80 ;  /* 0xffffff802e2b7836 */ /* 0x000fe40000000000 */
[----:B------:R-:W-:Y:S01]  /*2af0*/  FFMA.FTZ R15, R14, R47, R15 ;  /* 0x0000002f0e0f7223 */ /* 0x000fe2000001000f */
[----:B------:R-:W-:-:S03]  /*2b00*/  SHF.R.U32.HI R47, RZ, 0x8, R5 ;  /* 0x00000008ff2f7819 */ /* 0x000fc60000011605 */
[----:B------:R-:W0:Y:S01]  /*2b10*/  I2F.F16 R43, R43 ;  /* 0x0000002b002b7306 */ /* 0x000e220000200c00 */
[----:B-1----:R-:W-:Y:S01]  /*2b20*/  HADD2.F32 R46, -RZ, R19.H0_H0 ;  /* 0x20000013ff2e7230 */ /* 0x002fe20000004100 */
[----:B------:R-:W-:Y:S02]  /*2b30*/  LOP3.LUT R47, R47, 0xff, RZ, 0xc0, !PT ;  /* 0x000000ff2f2f7812 */ /* 0x000fe400078ec0ff */
[----:B------:R-:W-:Y:S02]  /*2b40*/  SHF.R.U32.HI R19, RZ, 0x8, R6 ;  /* 0x00000008ff137819 */ /* 0x000fe40000011606 */
[----:B------:R-:W-:Y:S01]  /*2b50*/  FFMA.FTZ R17, R14, R46, R17 ;  /* 0x0000002e0e117223 */ /* 0x000fe20000010011 */
[----:B------:R-:W-:Y:S01]  /*2b60*/  SHF.R.U32.HI R46, RZ, 0x8, R7 ;  /* 0x00000008ff2e7819 */ /* 0x000fe20000011607 */
[----:B------:R-:W-:Y:S01]  /*2b70*/  HADD2.F32 R16, -RZ, R16.H0_H0 ;  /* 0x20000010ff107230 */ /* 0x000fe20000004100 */
[----:B------:R-:W-:Y:S02]  /*2b80*/  IADD3 R47, PT, PT, R47, -0x80, RZ ;  /* 0xffffff802f2f7810 */ /* 0x000fe40007ffe0ff */
[----:B------:R-:W-:-:S02]  /*2b90*/  LOP3.LUT R19, R19, 0xff, RZ, 0xc0, !PT ;  /* 0x000000ff13137812 */ /* 0x000fc400078ec0ff */
[----:B------:R-:W-:Y:S01]  /*2ba0*/  LOP3.LUT R48, R46, 0xff, RZ, 0xc0, !PT ;  /* 0x000000ff2e307812 */ /* 0x000fe200078ec0ff */
[----:B------:R-:W-:Y:S01]  /*2bb0*/  FFMA.FTZ R16, R14, R16, R49 ;  /* 0x000000100e107223 */ /* 0x000fe20000010031 */
[----:B------:R-:W-:Y:S01]  /*2bc0*/  IADD3 R19, PT, PT, R19, -0x80, RZ ;  /* 0xffffff8013137810 */ /* 0x000fe20007ffe0ff */
[----:B0-----:R-:W-:Y:S01]  /*2bd0*/  HADD2.F32 R49, -RZ, R43.H0_H0 ;  /* 0x2000002bff317230 */ /* 0x001fe20000004100 */
[----:B------:R-:W0:Y:S01]  /*2be0*/  I2F.F16 R47, R47 ;  /* 0x0000002f002f7306 */ /* 0x000e220000200c00 */
[----:B------:R-:W-:-:S07]  /*2bf0*/  IADD3 R43, PT, PT, R48, -0x80, RZ ;  /* 0xffffff80302b7810 */ /* 0x000fce0007ffe0ff */
[----:B------:R-:W1:Y:S08]  /*2c00*/  I2F.F16 R19, R19 ;  /* 0x0000001300137306 */ /* 0x000e700000200c00 */
[----:B------:R-:W3:Y:S01]  /*2c10*/  I2F.F16 R43, R43 ;  /* 0x0000002b002b7306 */ /* 0x000ee20000200c00 */
[----:B------:R-:W-:Y:S01]  /*2c20*/  HADD2.F32 R46, -RZ, R12.H1_H1 ;  /* 0x3000000cff2e7230 */ /* 0x000fe20000004100 */
[----:B------:R-:W-:Y:S01]  /*2c30*/  LEA.HI R14, R4, 0xffffff80, RZ, 0x8 ;  /* 0xffffff80040e7811 */ /* 0x000fe200078f40ff */
[----:B0-----:R-:W-:Y:S01]  /*2c40*/  HADD2.F32 R47, -RZ, R47.H0_H0 ;  /* 0x2000002fff2f7230 */ /* 0x001fe20000004100 */
[----:B------:R-:W-:Y:S01]  /*2c50*/  SHF.R.U32.HI R4, RZ, 0x10, R4 ;  /* 0x00000010ff047819 */ /* 0x000fe20000011604 */
[----:B-1----:R-:W-:-:S03]  /*2c60*/  HADD2.F32 R48, -RZ, R19.H0_H0 ;  /* 0x20000013ff307230 */ /* 0x002fc60000004100 */
[----:B------:R-:W-:Y:S01]  /*2c70*/  FFMA.FTZ R12, R46, R47, R16 ;  /* 0x0000002f2e0c7223 */ /* 0x000fe20000010010 */
[----:B------:R-:W-:Y:S02]  /*2c80*/  LOP3.LUT R16, R4, 0xff, RZ, 0xc0, !PT ;  /* 0x000000ff04107812 */ /* 0x000fe400078ec0ff */
[----:B------:R-:W-:Y:S01]  /*2c90*/  SHF.R.U32.HI R19, RZ, 0x10, R5 ;  /* 0x00000010ff137819 */ /* 0x000fe20000011605 */
[----:B---3--:R-:W-:Y:S01]  /*2ca0*/  HADD2.F32 R43, -RZ, R43.H0_H0 ;  /* 0x2000002bff2b7230 */ /* 0x008fe20000004100 */
[----:B------:R-:W-:Y:S01]  /*2cb0*/  LEA.HI R47, R5, 0xffffff80, RZ, 0x8 ;  /* 0xffffff80052f7811 */ /* 0x000fe200078f40ff */
[----:B------:R-:W-:Y:S01]  /*2cc0*/  VIADD R5, R16, 0xffffff80 ;  /* 0xffffff8010057836 */ /* 0x000fe20000000000 */
[----:B------:R-:W-:Y:S02]  /*2cd0*/  LOP3.LUT R19, R19, 0xff, RZ, 0xc0, !PT ;  /* 0x000000ff13137812 */ /* 0x000fe400078ec0ff */
[----:B------:R-:W-:Y:S01]  /*2ce0*/  FFMA.FTZ R17, R46, R43, R17 ;  /* 0x0000002b2e117223 */ /* 0x000fe20000010011 */
[----:B------:R-:W-:-:S02]  /*2cf0*/  SHF.R.U32.HI R16, RZ, 0x10, R6 ;  /* 0x00000010ff107819 */ /* 0x000fc40000011606 */
[----:B------:R-:W-:Y:S02]  /*2d00*/  SHF.R.U32.HI R43, RZ, 0x10, R7 ;  /* 0x00000010ff2b7819 */ /* 0x000fe40000011607 */
[----:B------:R-:W-:Y:S02]  /*2d10*/  IADD3 R19, PT, PT, R19, -0x80, RZ ;  /* 0xffffff8013137810 */ /* 0x000fe40007ffe0ff */
[----:B------:R-:W-:Y:S02]  /*2d20*/  LOP3.LUT R16, R16, 0xff, RZ, 0xc0, !PT ;  /* 0x000000ff10107812 */ /* 0x000fe400078ec0ff */
[----:B------:R-:W-:Y:S01]  /*2d30*/  LOP3.LUT R43, R43, 0xff, RZ, 0xc0, !PT ;  /* 0x000000ff2b2b7812 */ /* 0x000fe200078ec0ff */
[----:B------:R-:W-:Y:S01]  /*2d40*/  FFMA.FTZ R18, R49, R46, R18 ;  /* 0x0000002e31127223 */ /* 0x000fe20000010012 */
[----:B------:R-:W-:Y:S01]  /*2d50*/  FFMA.FTZ R15, R46, R48, R15 ;  /* 0x000000302e0f7223 */ /* 0x000fe2000001000f */
[----:B------:R-:W-:Y:S01]  /*2d60*/  I2F.F16 R5, R5 ;  /* 0x0000000500057306 */ /* 0x000fe20000200c00 */
[----:B------:R-:W-:-:S02]  /*2d70*/  IADD3 R46, PT, PT, R16, -0x80, RZ ;  /* 0xffffff80102e7810 */ /* 0x000fc40007ffe0ff */
[----:B------:R-:W-:-:S05]  /*2d80*/  IADD3 R43, PT, PT, R43, -0x80, RZ ;  /* 0xffffff802b2b7810 */ /* 0x000fca0007ffe0ff */
[----:B------:R-:W0:Y:S08]  /*2d90*/  I2F.F16 R19, R19 ;  /* 0x0000001300137306 */ /* 0x000e300000200c00 */
[----:B------:R-:W-:Y:S08]  /*2da0*/  I2F.F16 R46, R46 ;  /* 0x0000002e002e7306 */ /* 0x000ff00000200c00 */
[----:B------:R-:W1:Y:S08]  /*2db0*/  I2F.F16 R43, R43 ;  /* 0x0000002b002b7306 */ /* 0x000e700000200c00 */
[----:B------:R-:W3:Y:S01]  /*2dc0*/  I2F.F16 R14, R14 ;  /* 0x0000000e000e7306 */ /* 0x000ee20000200c00 */
[----:B------:R-:W-:Y:S01]  /*2dd0*/  HADD2.F32 R16, -RZ, R13.H0_H0 ;  /* 0x2000000dff107230 */ /* 0x000fe20000004100 */
[----:B------:R-:W-:Y:S01]  /*2de0*/  ISETP.NE.AND P0, PT, R36, R3, PT ;  /* 0x000000032400720c */ /* 0x000fe20003f05270 */
[----:B0-----:R-:W-:-:S05]  /*2df0*/  HADD2.F32 R19, -RZ, R19.H0_H0 ;  /* 0x20000013ff137230 */ /* 0x001fca0000004100 */
[----:B------:R0:W4:Y:S01]  /*2e00*/  I2F.F16 R4, R47 ;  /* 0x0000002f00047306 */ /* 0x0001220000200c00 */
[----:B------:R-:W-:Y:S01]  /*2e10*/  FFMA.FTZ R19, R16, R19, R12 ;  /* 0x0000001310137223 */ /* 0x000fe2000001000c */
[----:B-1----:R-:W-:Y:S02]  /*2e20*/  HADD2.F32 R12, -RZ, R43.H0_H0 ;  /* 0x2000002bff0c7230 */ /* 0x002fe40000004100 */
[----:B0-----:R-:W-:Y:S01]  /*2e30*/  HADD2.F32 R47, -RZ, R5.H0_H0 ;  /* 0x20000005ff2f7230 */ /* 0x001fe20000004100 */
[----:B------:R-:W-:Y:S02]  /*2e40*/  LEA.HI R5, R6, 0xffffff80, RZ, 0x8 ;  /* 0xffffff8006057811 */ /* 0x000fe400078f40ff */
[----:B------:R-:W-:Y:S01]  /*2e50*/  LEA.HI R6, R7, 0xffffff80, RZ, 0x8 ;  /* 0xffffff8007067811 */ /* 0x000fe200078f40ff */
[----:B------:R-:W-:Y:S02]  /*2e60*/  HADD2.F32 R7, -RZ, R46.H0_H0 ;  /* 0x2000002eff077230 */ /* 0x000fe40000004100 */
[----:B------:R-:W-:Y:S01]  /*2e70*/  FFMA.FTZ R47, R47, R16, R18 ;  /* 0x000000102f2f7223 */ /* 0x000fe20000010012 */
[----:B------:R-:W-:Y:S01]  /*2e80*/  HADD2.F32 R18, -RZ, R13.H1_H1 ;  /* 0x3000000dff127230 */ /* 0x000fe20000004100 */
[----:B------:R-:W0:Y:S01]  /*2e90*/  I2F.F16 R5, R5 ;  /* 0x0000000500057306 */ /* 0x000e220000200c00 */
[----:B---3--:R-:W-:Y:S01]  /*2ea0*/  HADD2.F32 R14, -RZ, R14.H0_H0 ;  /* 0x2000000eff0e7230 */ /* 0x008fe20000004100 */
[----:B--2---:R-:W-:Y:S01]  /*2eb0*/  LOP3.LUT R13, R8, 0xff, RZ, 0xc0, !PT ;  /* 0x000000ff080d7812 */ /* 0x004fe200078ec0ff */
[C---:B------:R-:W-:Y:S01]  /*2ec0*/  FFMA.FTZ R7, R16.reuse, R7, R15 ;  /* 0x0000000710077223 */ /* 0x040fe2000001000f */
[----:B------:R-:W-:-:S02]  /*2ed0*/  FFMA.FTZ R51, R16, R12, R17 ;  /* 0x0000000c10337223 */ /* 0x000fc40000010011 */
[----:B------:R-:W-:Y:S01]  /*2ee0*/  FFMA.FTZ R16, R14, R18, R47 ;  /* 0x000000120e107223 */ /* 0x000fe2000001002f */
[----:B------:R-:W-:Y:S01]  /*2ef0*/  VIADD R43, R13, 0xffffff80 ;  /* 0xffffff800d2b7836 */ /* 0x000fe20000000000 */
[----:B------:R-:W-:Y:S01]  /*2f00*/  @!P0 LEA R14, R2, R1, 0x3 ;  /* 0x00000001020e8211 */ /* 0x000fe200078e18ff */
[----:B------:R-:W1:Y:S01]  /*2f10*/  LDS.64 R12, [UR4+0x30] ;  /* 0x00003004ff0c7984 */ /* 0x000e620008000a00 */
[----:B------:R-:W2:Y:S01]  /*2f20*/  I2F.F16 R6, R6 ;  /* 0x0000000600067306 */ /* 0x000ea20000200c00 */
[----:B----4-:R-:W-:Y:S01]  /*2f30*/  HADD2.F32 R4, -RZ, R4.H0_H0 ;  /* 0x20000004ff047230 */ /* 0x010fe20000004100 */
[----:B------:R-:W-:Y:S02]  /*2f40*/  LOP3.LUT R17, R9, 0xff, RZ, 0xc0, !PT ;  /* 0x000000ff09117812 */ /* 0x000fe400078ec0ff */
[----:B------:R-:W3:Y:S01]  /*2f50*/  @!P0 LDL.64 R14, [R14+0x8] ;  /* 0x000008000e0e8983 */ /* 0x000ee20000100a00 */
[----:B0-----:R-:W-:Y:S02]  /*2f60*/  HADD2.F32 R5, -RZ, R5.H0_H0 ;  /* 0x20000005ff057230 */ /* 0x001fe40000004100 */
[----:B------:R-:W-:Y:S01]  /*2f70*/  FFMA.FTZ R19, R18, R4, R19 ;  /* 0x0000000412137223 */ /* 0x000fe20000010013 */
[----:B------:R-:W-:-:S02]  /*2f80*/  LOP3.LUT R4, R10, 0xff, RZ, 0xc0, !PT ;  /* 0x000000ff0a047812 */ /* 0x000fc400078ec0ff */
[----:B------:R-:W-:Y:S01]  /*2f90*/  IADD3 R49, PT, PT, R17, -0x80, RZ ;  /* 0xffffff8011317810 */ /* 0x000fe20007ffe0ff */
[----:B------:R-:W-:Y:S01]  /*2fa0*/  FFMA.FTZ R17, R18, R5, R7 ;  /* 0x0000000512117223 */ /* 0x000fe20000010007 */
[----:B------:R-:W-:Y:S02]  /*2fb0*/  IADD3 R7, PT, PT, R4, -0x80, RZ ;  /* 0xffffff8004077810 */ /* 0x000fe40007ffe0ff */
[----:B------:R-:W-:Y:S01]  /*2fc0*/  SHF.R.U32.HI R4, RZ, 0x8, R8 ;  /* 0x00000008ff047819 */ /* 0x000fe20000011608 */
[----:B--2---:R-:W-:Y:S01]  /*2fd0*/  HADD2.F32 R6, -RZ, R6.H0_H0 ;  /* 0x20000006ff067230 */ /* 0x004fe20000004100 */
[----:B------:R-:W-:Y:S02]  /*2fe0*/  LOP3.LUT R5, R11, 0xff, RZ, 0xc0, !PT ;  /* 0x000000ff0b057812 */ /* 0x000fe400078ec0ff */
[----:B------:R-:W-:Y:S02]  /*2ff0*/  LOP3.LUT R4, R4, 0xff, RZ, 0xc0, !PT ;  /* 0x000000ff04047812 */ /* 0x000fe400078ec0ff */
[----:B------:R-:W-:Y:S01]  /*3000*/  FFMA.FTZ R18, R18, R6, R51 ;  /* 0x0000000612127223 */ /* 0x000fe20000010033 */
[----:B------:R-:W-:Y:S01]  /*3010*/  VIADD R5, R5, 0xffffff80 ;  /* 0xffffff8005057836 */ /* 0x000fe20000000000 */
[----:B------:R-:W-:-:S02]  /*3020*/  SHF.R.U32.HI R6, RZ, 0x8, R9 ;  /* 0x00000008ff067819 */ /* 0x000fc40000011609 */
[----:B------:R-:W-:Y:S02]  /*3030*/  IADD3 R47, PT, PT, R4, -0x80, RZ ;  /* 0xffffff80042f7810 */ /* 0x000fe40007ffe0ff */
[----:B------:R-:W-:Y:S01]  /*3040*/  SHF.R.U32.HI R4, RZ, 0x8, R10 ;  /* 0x00000008ff047819 */ /* 0x000fe2000001160a */
[----:B------:R-:W0:Y:S01]  /*3050*/  I2F.F16 R43, R43 ;  /* 0x0000002b002b7306 */ /* 0x000e220000200c00 */
[----:B------:R-:W-:Y:S02]  /*3060*/  LOP3.LUT R6, R6, 0xff, RZ, 0xc0, !PT ;  /* 0x000000ff06067812 */ /* 0x000fe400078ec0ff */
[----:B------:R-:W-:-:S05]  /*3070*/  LOP3.LUT R4, R4, 0xff, RZ, 0xc0, !PT ;  /* 0x000000ff04047812 */ /* 0x000fca00078ec0ff */
[----:B------:R-:W2:Y:S01]  /*3080*/  I2F.F16 R49, R49 ;  /* 0x0000003100317306 */ /* 0x000ea20000200c00 */
[----:B------:R-:W-:Y:S02]  /*3090*/  IADD3 R46, PT, PT, R6, -0x80, RZ ;  /* 0xffffff80062e7810 */ /* 0x000fe40007ffe0ff */
[----:B------:R-:W-:-:S05]  /*30a0*/  IADD3 R6, PT, PT, R4, -0x80, RZ ;  /* 0xffffff8004067810 */ /* 0x000fca0007ffe0ff */
[----:B------:R-:W4:Y:S08]  /*30b0*/  I2F.F16 R7, R7 ;  /* 0x0000000700077306 */ /* 0x000f300000200c00 */
[----:B------:R-:W5:Y:S01]  /*30c0*/  I2F.F16 R5, R5 ;  /* 0x0000000500057306 */ /* 0x000f620000200c00 */
[----:B-1----:R-:W-:Y:S02]  /*30d0*/  HADD2.F32 R4, -RZ, R12.H0_H0 ;  /* 0x2000000cff047230 */ /* 0x002fe40000004100 */
[----:B0-----:R-:W-:-:S05]  /*30e0*/  HADD2.F32 R43, -RZ, R43.H0_H0 ;  /* 0x2000002bff2b7230 */ /* 0x001fca0000004100 */
[----:B------:R-:W0:Y:S01]  /*30f0*/  I2F.F16 R46, R46 ;  /* 0x0000002e002e7306 */ /* 0x000e220000200c00 */
[----:B--2---:R-:W-:Y:S02]  /*3100*/  HADD2.F32 R49, -RZ, R49.H0_H0 ;  /* 0x20000031ff317230 */ /* 0x004fe40000004100 */
[----:B----4-:R-:W-:-:S05]  /*3110*/  HADD2.F32 R7, -RZ, R7.H0_H0 ;  /* 0x20000007ff077230 */ /* 0x010fca0000004100 */
[----:B------:R-:W1:Y:S01]  /*3120*/  I2F.F16 R6, R6 ;  /* 0x0000000600067306 */ /* 0x000e620000200c00 */
[----:B-----5:R-:W-:Y:S02]  /*3130*/  HADD2.F32 R5, -RZ, R5.H0_H0 ;  /* 0x20000005ff057230 */ /* 0x020fe40000004100 */
[----:B------:R-:W-:-:S05]  /*3140*/  FFMA.FTZ R48, R43, R4, RZ ;  /* 0x000000042b307223 */ /* 0x000fca00000100ff */
[----:B------:R-:W2:Y:S01]  /*3150*/  I2F.F16 R47, R47 ;  /* 0x0000002f002f7306 */ /* 0x000ea20000200c00 */
[C---:B------:R-:W-:Y:S01]  /*3160*/  FFMA.FTZ R43, R4.reuse, R49, RZ ;  /* 0x00000031042b7223 */ /* 0x040fe200000100ff */
[C---:B------:R-:W-:Y:S01]  /*3170*/  FFMA.FTZ R7, R4.reuse, R7, RZ ;  /* 0x0000000704077223 */ /* 0x040fe200000100ff */
[----:B------:R-:W-:Y:S01]  /*3180*/  FFMA.FTZ R49, R4, R5, RZ ;  /* 0x0000000504317223 */ /* 0x000fe200000100ff */
[----:B------:R-:W-:Y:S01]  /*3190*/  SHF.R.U32.HI R4, RZ, 0x8, R11 ;  /* 0x00000008ff047819 */ /* 0x000fe2000001160b */
[----:B------:R-:W-:Y:S02]  /*31a0*/  HADD2.F32 R12, -RZ, R12.H1_H1 ;  /* 0x3000000cff0c7230 */ /* 0x000fe40000004100 */
[----:B0-----:R-:W-:Y:S01]  /*31b0*/  HADD2.F32 R46, -RZ, R46.H0_H0 ;  /* 0x2000002eff2e7230 */ /* 0x001fe20000004100 */
[----:B------:R-:W-:Y:S01]  /*31c0*/  LOP3.LUT R4, R4, 0xff, RZ, 0xc0, !PT ;  /* 0x000000ff04047812 */ /* 0x000fe200078ec0ff */
[----:B-1----:R-:W-:Y:S02]  /*31d0*/  HADD2.F32 R6, -RZ, R6.H0_H0 ;  /* 0x20000006ff067230 */ /* 0x002fe40000004100 */
[----:B------:R-:W-:-:S04]  /*31e0*/  IMAD.WIDE R44, R38, 0x4, R44 ;  /* 0x00000004262c7825 */ /* 0x000fc800078e022c */
[C---:B------:R-:W-:Y:S01]  /*31f0*/  FFMA.FTZ R43, R12.reuse, R46, R43 ;  /* 0x0000002e0c2b7223 */ /* 0x040fe2000001002b */
[----:B--2---:R-:W-:Y:S02]  /*3200*/  HADD2.F32 R47, -RZ, R47.H0_H0 ;  /* 0x2000002fff2f7230 */ /* 0x004fe40000004100 */
[----:B------:R-:W-:Y:S01]  /*3210*/  FFMA.FTZ R46, R12, R6, R7 ;  /* 0x000000060c2e7223 */ /* 0x000fe20000010007 */
[----:B------:R-:W-:Y:S02]  /*3220*/  VIADD R50, R4, 0xffffff80 ;  /* 0xffffff8004327836 */ /* 0x000fe40000000000 */
[----:B------:R-:W2:Y:S01]  /*3230*/  LDG.E.128.CONSTANT R4, desc[UR6][R44.64] ;  /* 0x000000062c047981 */ /* 0x000ea2000c1e9d00 */
[----:B------:R-:W-:Y:S02]  /*3240*/  FFMA.FTZ R47, R47, R12, R48 ;  /* 0x0000000c2f2f7223 */ /* 0x000fe40000010030 */
[----:B------:R0:W1:Y:S02]  /*3250*/  I2F.F16 R48, R50 ;  /* 0x0000003200307306 */ /* 0x0000640000200c00 */
[----:B0-----:R-:W-:Y:S01]  /*3260*/  SHF.R.U32.HI R50, RZ, 0x10, R9 ;  /* 0x00000010ff327819 */ /* 0x001fe20000011609 */
[----:B-1----:R-:W-:-:S03]  /*3270*/  HADD2.F32 R48, -RZ, R48.H0_H0 ;  /* 0x20000030ff307230 */ /* 0x002fc60000004100 */
[----:B------:R-:W-:Y:S02]  /*3280*/  LOP3.LUT R50, R50, 0xff, RZ, 0xc0, !PT ;  /* 0x000000ff32327812 */ /* 0x000fe400078ec0ff */
[----:B------:R-:W-:Y:S01]  /*3290*/  FFMA.FTZ R49, R12, R48, R49 ;  /* 0x000000300c317223 */ /* 0x000fe20000010031 */
[----:B------:R-:W-:Y:S02]  /*32a0*/  SHF.R.U32.HI R12, RZ, 0x10, R8 ;  /* 0x00000010ff0c7819 */ /* 0x000fe40000011608 */
[----:B------:R-:W-:Y:S02]  /*32b0*/  IADD3 R50, PT, PT, R50, -0x80, RZ ;  /* 0xffffff8032327810 */ /* 0x000fe40007ffe0ff */
[----:B------:R-:W-:-:S04]  /*32c0*/  LOP3.LUT R12, R12, 0xff, RZ, 0xc0, !PT ;  /* 0x000000ff0c0c7812 */ /* 0x000fc800078ec0ff */
[----:B------:R-:W-:Y:S01]  /*32d0*/  IADD3 R48, PT, PT, R12, -0x80, RZ ;  /* 0xffffff800c307810 */ /* 0x000fe20007ffe0ff */
[----:B------:R-:W0:Y:S08]  /*32e0*/  I2F.F16 R50, R50 ;  /* 0x0000003200327306 */ /* 0x000e300000200c00 */
[----:B------:R-:W1:Y:S01]  /*32f0*/  I2F.F16 R48, R48 ;  /* 0x0000003000307306 */ /* 0x000e620000200c00 */
[----:B------:R-:W-:-:S02]  /*3300*/  HADD2.F32 R12, -RZ, R13.H0_H0 ;  /* 0x2000000dff0c7230 */ /* 0x000fc40000004100 */
[----:B0-----:R-:W-:-:S05]  /*3310*/  HADD2.F32 R51, -RZ, R50.H0_H0 ;  /* 0x20000032ff337230 */ /* 0x001fca0000004100 */
[----:B------:R-:W-:Y:S01]  /*3320*/  FFMA.FTZ R43, R12, R51, R43 ;  /* 0x000000330c2b7223 */ /* 0x000fe2000001002b */
[----:B------:R-:W-:Y:S01]  /*3330*/  SHF.R.U32.HI R51, RZ, 0x10, R10 ;  /* 0x00000010ff337819 */ /* 0x000fe2000001160a */
[----:B-1----:R-:W-:Y:S01]  /*3340*/  HADD2.F32 R52, -RZ, R48.H0_H0 ;  /* 0x20000030ff347230 */ /* 0x002fe20000004100 */
[----:B------:R-:W-:Y:S02]  /*3350*/  SHF.R.U32.HI R48, RZ, 0x10, R11 ;  /* 0x00000010ff307819 */ /* 0x000fe4000001160b */
[----:B------:R-:W-:Y:S02]  /*3360*/  LOP3.LUT R51, R51, 0xff, RZ, 0xc0, !PT ;  /* 0x000000ff33337812 */ /* 0x000fe400078ec0ff */
[----:B------:R-:W-:Y:S02]  /*3370*/  LOP3.LUT R48, R48, 0xff, RZ, 0xc0, !PT ;  /* 0x000000ff30307812 */ /* 0x000fe400078ec0ff */
[----:B------:R-:W-:-:S03]  /*3380*/  IADD3 R51, PT, PT, R51, -0x80, RZ ;  /* 0xffffff8033337810 */ /* 0x000fc60007ffe0ff */
[----:B------:R-:W-:-:S03]  /*3390*/  VIADD R50, R48, 0xffffff80 ;  /* 0xffffff8030327836 */ /* 0x000fc60000000000 */
[----:B------:R-:W0:Y:S08]  /*33a0*/  I2F.F16 R51, R51 ;  /* 0x0000003300337306 */ /* 0x000e300000200c00 */
[----:B------:R-:W1:Y:S01]  /*33b0*/  I2F.F16 R50, R50 ;  /* 0x0000003200327306 */ /* 0x000e620000200c00 */
[----:B------:R-:W-:Y:S01]  /*33c0*/  FFMA.FTZ R47, R52, R12, R47 ;  /* 0x0000000c342f7223 */ /* 0x000fe2000001002f */
[----:B0-----:R-:W-:-:S02]  /*33d0*/  HADD2.F32 R53, -RZ, R51.H0_H0 ;  /* 0x20000033ff357230 */ /* 0x001fc40000004100 */
[----:B-1----:R-:W-:-:S03]  /*33e0*/  HADD2.F32 R48, -RZ, R50.H0_H0 ;  /* 0x20000032ff307230 */ /* 0x002fc60000004100 */
[C---:B------:R-:W-:Y:S02]  /*33f0*/  FFMA.FTZ R46, R12.reuse, R53, R46 ;  /* 0x000000350c2e7223 */ /* 0x040fe4000001002e */
[----:B------:R-:W-:Y:S02]  /*3400*/  FFMA.FTZ R12, R12, R48, R49 ;  /* 0x000000300c0c7223 */ /* 0x000fe40000010031 */
[----:B------:R-:W4:Y:S01]  /*3410*/  @!P0 LDG.E.U16.CONSTANT R49, desc[UR6][R24.64] ;  /* 0x0000000618318981 */ /* 0x000f22000c1e9500 */
[----:B------:R-:W-:Y:S02]  /*3420*/  LEA.HI R8, R8, 0xffffff80, RZ, 0x8 ;  /* 0xffffff8008087811 */ /* 0x000fe400078f40ff */
[----:B------:R-:W-:-:S04]  /*3430*/  LEA.HI R9, R9, 0xffffff80, RZ, 0x8 ;  /* 0xffffff8009097811 */ /* 0x000fc800078f40ff */
[----:B------:R-:W-:Y:S08]  /*3440*/  I2F.F16 R8, R8 ;  /* 0x0000000800087306 */ /* 0x000ff00000200c00 */
[----:B------:R-:W0:Y:S02]  /*3450*/  I2F.F16 R9, R9 ;  /* 0x0000000900097306 */ /* 0x000e240000200c00 */
[----:B0-----:R-:W-:Y:S01]  /*3460*/  HADD2.F32 R9, -RZ, R9.H0_H0 ;  /* 0x20000009ff097230 */ /* 0x001fe20000004100 */
[----:B---3--:R-:W-:-:S02]  /*3470*/  @!P0 PRMT R0, R14, 0x7610, R0 ;  /* 0x000076100e008816 */ /* 0x008fc40000000000 */
[----:B------:R-:W-:Y:S02]  /*3480*/  @!P0 PRMT R34, R15, 0x7610, R34 ;  /* 0x000076100f228816 */ /* 0x000fe40000000022 */
[----:B------:R-:W-:Y:S02]  /*3490*/  @!P0 PRMT R0, R0, 0x7610, R14 ;  /* 0x0000761000008816 */ /* 0x000fe4000000000e */
[----:B------:R-:W-:-:S03]  /*34a0*/  @!P0 PRMT R34, R34, 0x7610, R15 ;  /* 0x0000761022228816 */ /* 0x000fc6000000000f */
[----:B------:R-:W-:Y:S02]  /*34b0*/  HADD2.F32 R14, -RZ, R0.H0_H0 ;  /* 0x20000000ff0e7230 */ /* 0x000fe40000004100 */
[----:B------:R-:W-:-:S03]  /*34c0*/  HADD2.F32 R51, -RZ, R34.H1_H1 ;  /* 0x30000022ff337230 */ /* 0x000fc60000004100 */
[----:B------:R-:W-:Y:S01]  /*34d0*/  FMUL.FTZ R48, R23, R14 ;  /* 0x0000000e17307220 */ /* 0x000fe20000410000 */
[----:B------:R-:W-:Y:S02]  /*34e0*/  HADD2.F32 R23, -RZ, R34.H0_H0 ;  /* 0x20000022ff177230 */ /* 0x000fe40000004100 */
[----:B------:R-:W-:Y:S01]  /*34f0*/  FMUL.FTZ R21, R21, R51 ;  /* 0x0000003315157220 */ /* 0x000fe20000410000 */
[----:B------:R-:W-:Y:S02]  /*3500*/  HADD2.F32 R15, -RZ, R0.H1_H1 ;  /* 0x30000000ff0f7230 */ /* 0x000fe40000004100 */
[----:B------:R-:W-:Y:S02]  /*3510*/  FMUL.FTZ R20, R20, R23 ;  /* 0x0000001714147220 */ /* 0x000fe40000410000 */
[----:B------:R-:W-:Y:S01]  /*3520*/  F2FP.F16.F32.PACK_AB R21, RZ, R21 ;  /* 0x00000015ff15723e */ /* 0x000fe200000000ff */
[----:B------:R-:W-:Y:S02]  /*3530*/  FMUL.FTZ R22, R22, R15 ;  /* 0x0000000f16167220 */ /* 0x000fe40000410000 */
[----:B------:R-:W-:-:S02]  /*3540*/  F2FP.F16.F32.PACK_AB R20, RZ, R20 ;  /* 0x00000014ff14723e */ /* 0x000fc400000000ff */
[----:B------:R-:W-:Y:S02]  /*3550*/  F2FP.F16.F32.PACK_AB R48, RZ, R48 ;  /* 0x00000030ff30723e */ /* 0x000fe400000000ff */
[----:B------:R-:W-:Y:S02]  /*3560*/  PRMT R20, R20, 0x5410, R21 ;  /* 0x0000541014147816 */ /* 0x000fe40000000015 */
[----:B------:R-:W-:Y:S02]  /*3570*/  F2FP.F16.F32.PACK_AB R22, RZ, R22 ;  /* 0x00000016ff16723e */ /* 0x000fe400000000ff */
[----:B------:R-:W-:Y:S02]  /*3580*/  LEA.HI R21, R10, 0xffffff80, RZ, 0x8 ;  /* 0xffffff800a157811 */ /* 0x000fe400078f40ff */
[----:B------:R-:W-:Y:S01]  /*3590*/  PRMT R48, R48, 0x5410, R22 ;  /* 0x0000541030307816 */ /* 0x000fe20000000016 */
[----:B------:R-:W-:Y:S01]  /*35a0*/  HFMA2 R20, R20, 1, 1, R33 ;  /* 0x3c003c0014147831 */ /* 0x000fe20000000021 */
[----:B------:R-:W-:Y:S01]  /*35b0*/  LEA.HI R33, R11, 0xffffff80, RZ, 0x8 ;  /* 0xffffff800b217811 */ /* 0x000fe200078f40ff */
[----:B------:R-:W-:Y:S01]  /*35c0*/  FMUL.FTZ R10, R14, R31 ;  /* 0x0000001f0e0a7220 */ /* 0x000fe20000410000 */
[----:B------:R-:W-:Y:S01]  /*35d0*/  FMUL.FTZ R11, R15, R30 ;  /* 0x0000001e0f0b7220 */ /* 0x000fe20000410000 */
[----:B------:R-:W-:Y:S01]  /*35e0*/  FMUL.FTZ R31, R23, R26 ;  /* 0x0000001a171f7220 */ /* 0x000fe20000410000 */
[----:B------:R-:W-:Y:S01]  /*35f0*/  FMUL.FTZ R42, R51, R42 ;  /* 0x0000002a332a7220 */ /* 0x000fe20000410000 */
[----:B------:R-:W-:Y:S01]  /*3600*/  HFMA2 R22, R48, 1, 1, R32 ;  /* 0x3c003c0030167831 */ /* 0x000fe20000000020 */
[----:B------:R-:W-:-:S02]  /*3610*/  F2FP.F16.F32.PACK_AB R10, RZ, R10 ;  /* 0x0000000aff0a723e */ /* 0x000fc400000000ff */
[----:B------:R-:W-:Y:S02]  /*3620*/  F2FP.F16.F32.PACK_AB R26, RZ, R11 ;  /* 0x0000000bff1a723e */ /* 0x000fe400000000ff */
[----:B------:R-:W-:Y:S02]  /*3630*/  F2FP.F16.F32.PACK_AB R32, RZ, R31 ;  /* 0x0000001fff20723e */ /* 0x000fe400000000ff */
[----:B------:R-:W-:Y:S01]  /*3640*/  F2FP.F16.F32.PACK_AB R31, RZ, R42 ;  /* 0x0000002aff1f723e */ /* 0x000fe200000000ff */
[----:B------:R-:W0:Y:S01]  /*3650*/  I2F.F16 R21, R21 ;  /* 0x0000001500157306 */ /* 0x000e220000200c00 */
[----:B------:R-:W-:-:S07]  /*3660*/  PRMT R42, R10, 0x5410, R26 ;  /* 0x000054100a2a7816 */ /* 0x000fce000000001a */
[----:B------:R-:W1:Y:S01]  /*3670*/  I2F.F16 R30, R33 ;  /* 0x00000021001e7306 */ /* 0x000e620000200c00 */
[----:B------:R-:W-:Y:S02]  /*3680*/  HADD2 R22, R42, R22 ;  /* 0x000000162a167230 */ /* 0x000fe40000000000 */
[----:B------:R-:W-:Y:S01]  /*3690*/  HADD2.F32 R42, -RZ, R8.H0_H0 ;  /* 0x20000008ff2a7230 */ /* 0x000fe20000004100 */
[----:B------:R-:W-:Y:S01]  /*36a0*/  PRMT R32, R32, 0x5410, R31 ;  /* 0x0000541020207816 */ /* 0x000fe2000000001f */
[----:B------:R-:W-:Y:S02]  /*36b0*/  HADD2.F32 R26, -RZ, R13.H1_H1 ;  /* 0x3000000dff1a7230 */ /* 0x000fe40000004100 */
[----:B0-----:R-:W-:-:S03]  /*36c0*/  HADD2.F32 R53, -RZ, R21.H0_H0 ;  /* 0x20000015ff357230 */ /* 0x001fc60000004100 */
[----:B------:R-:W-:Y:S01]  /*36d0*/  FFMA.FTZ R43, R26, R9, R43 ;  /* 0x000000091a2b7223 */ /* 0x000fe2000001002b */
[----:B------:R-:W-:Y:S01]  /*36e0*/  FFMA.FTZ R47, R42, R26, R47 ;  /* 0x0000001a2a2f7223 */ /* 0x000fe2000001002f */
[----:B-1----:R-:W-:Y:S02]  /*36f0*/  HADD2.F32 R30, -RZ, R30.H0_H0 ;  /* 0x2000001eff1e7230 */ /* 0x002fe40000004100 */
[----:B------:R-:W-:Y:S01]  /*3700*/  FFMA.FTZ R46, R26, R53, R46 ;  /* 0x000000351a2e7223 */ /* 0x000fe2000001002e */
[----:B------:R-:W-:Y:S01]  /*3710*/  HFMA2 R20, R32, 1, 1, R20 ;  /* 0x3c003c0020147831 */ /* 0x000fe20000000014 */
[----:B--2---:R-:W-:-:S04]  /*3720*/  LOP3.LUT R8, R4, 0xff, RZ, 0xc0, !PT ;  /* 0x000000ff04087812 */ /* 0x004fc800078ec0ff */
[----:B------:R-:W-:Y:S02]  /*3730*/  IADD3 R31, PT, PT, R8, -0x80, RZ ;  /* 0xffffff80081f7810 */ /* 0x000fe40007ffe0ff */
[----:B------:R-:W-:-:S04]  /*3740*/  LOP3.LUT R8, R5, 0xff, RZ, 0xc0, !PT ;  /* 0x000000ff05087812 */ /* 0x000fc800078ec0ff */
[----:B------:R-:W-:Y:S02]  /*3750*/  IADD3 R33, PT, PT, R8, -0x80, RZ ;  /* 0xffffff8008217810 */ /* 0x000fe40007ffe0ff */
[----:B------:R-:W0:Y:S01]  /*3760*/  LDS.64 R8, [UR4+0x38] ;  /* 0x00003804ff087984 */ /* 0x000e220008000a00 */
[----:B------:R1:W2:Y:S01]  /*3770*/  I2F.F16 R21, R31 ;  /* 0x0000001f00157306 */ /* 0x0002a20000200c00 */
[----:B------:R-:W-:Y:S01]  /*3780*/  FFMA.FTZ R26, R26, R30, R12 ;  /* 0x0000001e1a1a7223 */ /* 0x000fe2000001000c */
[----:B------:R-:W-:Y:S01]  /*3790*/  LEA.HI R32, R6, 0xffffff80, RZ, 0x8 ;  /* 0xffffff8006207811 */ /* 0x000fe200078f40ff */
[----:B------:R-:W-:Y:S01]  /*37a0*/  FMUL.FTZ R30, R14, R16 ;  /* 0x000000100e1e7220 */ /* 0x000fe20000410000 */
[----:B-1----:R-:W-:-:S04]  /*37b0*/  FMUL.FTZ R31, R15, R19 ;  /* 0x000000130f1f7220 */ /* 0x002fc80000410000 */
[----:B------:R1:W-:Y:S01]  /*37c0*/  I2F.F16 R13, R32 ;  /* 0x00000020000d7306 */ /* 0x0003e20000200c00 */
[----:B------:R-:W-:Y:S02]  /*37d0*/  F2FP.F16.F32.PACK_AB R30, RZ, R30 ;  /* 0x0000001eff1e723e */ /* 0x000fe400000000ff */
[----:B------:R-:W-:Y:S02]  /*37e0*/  F2FP.F16.F32.PACK_AB R31, RZ, R31 ;  /* 0x0000001fff1f723e */ /* 0x000fe400000000ff */
[----:B-1----:R-:W-:Y:S02]  /*37f0*/  LOP3.LUT R32, R6, 0xff, RZ, 0xc0, !PT ;  /* 0x000000ff06207812 */ /* 0x002fe400078ec0ff */
[----:B------:R-:W-:Y:S02]  /*3800*/  PRMT R30, R30, 0x5410, R31 ;  /* 0x000054101e1e7816 */ /* 0x000fe4000000001f */
[----:B------:R-:W-:Y:S02]  /*3810*/  IADD3 R16, PT, PT, R32, -0x80, RZ ;  /* 0xffffff8020107810 */ /* 0x000fe40007ffe0ff */
[----:B------:R-:W-:Y:S01]  /*3820*/  SHF.R.U32.HI R32, RZ, 0x8, R4 ;  /* 0x00000008ff207819 */ /* 0x000fe20000011604 */
[----:B------:R1:W3:Y:S01]  /*3830*/  I2F.F16 R12, R33 ;  /* 0x00000021000c7306 */ /* 0x0002e20000200c00 */
[----:B------:R-:W-:Y:S01]  /*3840*/  FMUL.FTZ R17, R23, R17 ;  /* 0x0000001117117220 */ /* 0x000fe20000410000 */
[----:B------:R-:W-:Y:S01]  /*3850*/  HFMA2 R22, R30, 1, 1, R22 ;  /* 0x3c003c001e167831 */ /* 0x000fe20000000016 */
[----:B------:R-:W-:-:S02]  /*3860*/  LOP3.LUT R32, R32, 0xff, RZ, 0xc0, !PT ;  /* 0x000000ff20207812 */ /* 0x000fc400078ec0ff */
[----:B------:R-:W-:Y:S01]  /*3870*/  SHF.R.U32.HI R30, RZ, 0x10, R5 ;  /* 0x00000010ff1e7819 */ /* 0x000fe20000011605 */
[----:B-1----:R-:W-:Y:S01]  /*3880*/  FMUL.FTZ R33, R51, R18 ;  /* 0x0000001233217220 */ /* 0x002fe20000410000 */
[----:B------:R-:W-:Y:S02]  /*3890*/  LEA.HI R11, R4, 0xffffff80, RZ, 0x8 ;  /* 0xffffff80040b7811 */ /* 0x000fe400078f40ff */
[----:B------:R-:W-:Y:S02]  /*38a0*/  SHF.R.U32.HI R42, RZ, 0x10, R4 ;  /* 0x00000010ff2a7819 */ /* 0x000fe40000011604 */
[----:B------:R-:W-:Y:S02]  /*38b0*/  IADD3 R4, PT, PT, R32, -0x80, RZ ;  /* 0xffffff8020047810 */ /* 0x000fe40007ffe0ff */
[----:B------:R-:W-:Y:S02]  /*38c0*/  F2FP.F16.F32.PACK_AB R18, RZ, R17 ;  /* 0x00000011ff12723e */ /* 0x000fe400000000ff */
[----:B------:R-:W-:-:S02]  /*38d0*/  F2FP.F16.F32.PACK_AB R32, RZ, R33 ;  /* 0x00000021ff20723e */ /* 0x000fc400000000ff */
[----:B------:R-:W-:Y:S02]  /*38e0*/  LOP3.LUT R30, R30, 0xff, RZ, 0xc0, !PT ;  /* 0x000000ff1e1e7812 */ /* 0x000fe400078ec0ff */
[----:B------:R-:W-:Y:S01]  /*38f0*/  PRMT R18, R18, 0x5410, R32 ;  /* 0x0000541012127816 */ /* 0x000fe20000000020 */
[----:B--2---:R-:W-:Y:S01]  /*3900*/  HADD2.F32 R32, -RZ, R21.H0_H0 ;  /* 0x20000015ff207230 */ /* 0x004fe20000004100 */
[--C-:B------:R-:W-:Y:S01]  /*3910*/  SHF.R.U32.HI R31, RZ, 0x8, R6.reuse ;  /* 0x00000008ff1f7819 */ /* 0x100fe20000011606 */
[----:B------:R-:W-:Y:S01]  /*3920*/  VIADD R21, R30, 0xffffff80 ;  /* 0xffffff801e157836 */ /* 0x000fe20000000000 */
[----:B------:R-:W-:Y:S01]  /*3930*/  LOP3.LUT R19, R7, 0xff, RZ, 0xc0, !PT ;  /* 0x000000ff07137812 */ /* 0x000fe200078ec0ff */
[----:B------:R-:W1:Y:S01]  /*3940*/  I2F.F16 R16, R16 ;  /* 0x0000001000107306 */ /* 0x000e620000200c00 */
[----:B------:R-:W-:Y:S02]  /*3950*/  SHF.R.U32.HI R30, RZ, 0x10, R6 ;  /* 0x00000010ff1e7819 */ /* 0x000fe40000011606 */
[----:B------:R-:W-:Y:S01]  /*3960*/  LOP3.LUT R31, R31, 0xff, RZ, 0xc0, !PT ;  /* 0x000000ff1f1f7812 */ /* 0x000fe200078ec0ff */
[----:B------:R-:W-:Y:S01]  /*3970*/  VIADD R19, R19, 0xffffff80 ;  /* 0xffffff8013137836 */ /* 0x000fe20000000000 */
[----:B------:R-:W-:-:S02]  /*3980*/  LOP3.LUT R30, R30, 0xff, RZ, 0xc0, !PT ;  /* 0x000000ff1e1e7812 */ /* 0x000fc400078ec0ff */
[----:B------:R-:W-:Y:S02]  /*3990*/  SHF.R.U32.HI R33, RZ, 0x8, R5 ;  /* 0x00000008ff217819 */ /* 0x000fe40000011605 */
[----:B------:R-:W-:Y:S01]  /*39a0*/  IADD3 R6, PT, PT, R31, -0x80, RZ ;  /* 0xffffff801f067810 */ /* 0x000fe20007ffe0ff */
[----:B---3--:R-:W-:Y:S02]  /*39b0*/  HADD2.F32 R31, -RZ, R12.H0_H0 ;  /* 0x2000000cff1f7230 */ /* 0x008fe40000004100 */
[----:B------:R-:W-:Y:S01]  /*39c0*/  HADD2 R20, R18, R20 ;  /* 0x0000001412147230 */ /* 0x000fe20000000000 */
[----:B------:R-:W-:Y:S01]  /*39d0*/  IADD3 R12, PT, PT, R30, -0x80, RZ ;  /* 0xffffff801e0c7810 */ /* 0x000fe20007ffe0ff */
[----:B0-----:R-:W-:Y:S01]  /*39e0*/  HADD2.F32 R18, -RZ, R8.H0_H0 ;  /* 0x20000008ff127230 */ /* 0x001fe20000004100 */
[----:B------:R-:W-:Y:S02]  /*39f0*/  LOP3.LUT R33, R33, 0xff, RZ, 0xc0, !PT ;  /* 0x000000ff21217812 */ /* 0x000fe400078ec0ff */
[----:B------:R-:W-:Y:S01]  /*3a00*/  SHF.R.U32.HI R30, RZ, 0x8, R7 ;  /* 0x00000008ff1e7819 */ /* 0x000fe20000011607 */
[----:B------:R-:W0:Y:S01]  /*3a10*/  I2F.F16 R19, R19 ;  /* 0x0000001300137306 */ /* 0x000e220000200c00 */
[----:B------:R-:W-:-:S02]  /*3a20*/  LEA.HI R10, R5, 0xffffff80, RZ, 0x8 ;  /* 0xffffff80050a7811 */ /* 0x000fc400078f40ff */
[----:B------:R-:W-:Y:S01]  /*3a30*/  LOP3.LUT R42, R42, 0xff, RZ, 0xc0, !PT ;  /* 0x000000ff2a2a7812 */ /* 0x000fe200078ec0ff */
[----:B------:R-:W-:Y:S01]  /*3a40*/  FFMA.FTZ R43, R18, R31, R43 ;  /* 0x0000001f122b7223 */ /* 0x000fe2000001002b */
[----:B------:R-:W-:Y:S02]  /*3a50*/  IADD3 R5, PT, PT, R33, -0x80, RZ ;  /* 0xffffff8021057810 */ /* 0x000fe40007ffe0ff */
[----:B------:R-:W-:Y:S01]  /*3a60*/  LOP3.LUT R30, R30, 0xff, RZ, 0xc0, !PT ;  /* 0x000000ff1e1e7812 */ /* 0x000fe200078ec0ff */
[----:B-1----:R-:W-:Y:S01]  /*3a70*/  HADD2.F32 R33, -RZ, R16.H0_H0 ;  /* 0x20000010ff217230 */ /* 0x002fe20000004100 */
[----:B------:R-:W-:Y:S02]  /*3a80*/  SHF.R.U32.HI R31, RZ, 0x10, R7 ;  /* 0x00000010ff1f7819 */ /* 0x000fe40000011607 */
[----:B------:R-:W-:Y:S01]  /*3a90*/  IADD3 R17, PT, PT, R42, -0x80, RZ ;  /* 0xffffff802a117810 */ /* 0x000fe20007ffe0ff */
[----:B------:R-:W1:Y:S01]  /*3aa0*/  I2F.F16 R4, R4 ;  /* 0x0000000400047306 */ /* 0x000e620000200c00 */
[----:B------:R-:W-:-:S02]  /*3ab0*/  IADD3 R16, PT, PT, R30, -0x80, RZ ;  /* 0xffffff801e107810 */ /* 0x000fc40007ffe0ff */
[----:B------:R-:W-:-:S05]  /*3ac0*/  LOP3.LUT R31, R31, 0xff, RZ, 0xc0, !PT ;  /* 0x000000ff1f1f7812 */ /* 0x000fca00078ec0ff */
[----:B------:R-:W2:Y:S01]  /*3ad0*/  I2F.F16 R5, R5 ;  /* 0x0000000500057306 */ /* 0x000ea20000200c00 */
[----:B------:R-:W-:Y:S01]  /*3ae0*/  IADD3 R31, PT, PT, R31, -0x80, RZ ;  /* 0xffffff801f1f7810 */ /* 0x000fe20007ffe0ff */
[----:B------:R-:W-:Y:S01]  /*3af0*/  FFMA.FTZ R46, R18, R33, R46 ;  /* 0x00000021122e7223 */ /* 0x000fe2000001002e */
[----:B------:R-:W-:-:S05]  /*3b00*/  LEA.HI R7, R7, 0xffffff80, RZ, 0x8 ;  /* 0xffffff8007077811 */ /* 0x000fca00078f40ff */
[----:B------:R-:W3:Y:S01]  /*3b10*/  I2F.F16 R6, R6 ;  /* 0x0000000600067306 */ /* 0x000ee20000200c00 */
[----:B0-----:R-:W-:Y:S02]  /*3b20*/  HADD2.F32 R33, -RZ, R19.H0_H0 ;  /* 0x20000013ff217230 */ /* 0x001fe40000004100 */
[----:B------:R-:W-:-:S05]  /*3b30*/  @!P0 VIADD R30, R2, 0x1 ;  /* 0x00000001021e8836 */ /* 0x000fca0000000000 */
[----:B------:R-:W0:Y:S08]  /*3b40*/  I2F.F16 R17, R17 ;  /* 0x0000001100117306 */ /* 0x000e300000200c00 */
[----:B------:R-:W5:Y:S08]  /*3b50*/  I2F.F16 R16, R16 ;  /* 0x0000001000107306 */ /* 0x000f700000200c00 */
[----:B------:R-:W4:Y:S01]  /*3b60*/  I2F.F16 R21, R21 ;  /* 0x0000001500157306 */ /* 0x000f220000200c00 */
[----:B------:R-:W-:-:S07]  /*3b70*/  @!P0 MOV R2, R30 ;  /* 0x0000001e00028202 */ /* 0x000fce0000000f00 */
[----:B------:R-:W4:Y:S01]  /*3b80*/  I2F.F16 R12, R12 ;  /* 0x0000000c000c7306 */ /* 0x000f220000200c00 */
[----:B------:R-:W-:Y:S01]  /*3b90*/  FFMA.FTZ R47, R32, R18, R47 ;  /* 0x00000012202f7223 */ /* 0x000fe2000001002f */
[----:B------:R-:W-:-:S06]  /*3ba0*/  HADD2.F32 R8, -RZ, R8.H1_H1 ;  /* 0x30000008ff087230 */ /* 0x000fcc0000004100 */
[----:B------:R-:W4:Y:S01]  /*3bb0*/  I2F.F16 R19, R31 ;  /* 0x0000001f00137306 */ /* 0x000f220000200c00 */
[----:B-1----:R-:W-:-:S07]  /*3bc0*/  HADD2.F32 R30, -RZ, R4.H0_H0 ;  /* 0x20000004ff1e7230 */ /* 0x002fce0000004100 */
[----:B------:R-:W1:Y:S01]  /*3bd0*/  I2F.F16 R11, R11 ;  /* 0x0000000b000b7306 */ /* 0x000e620000200c00 */
[----:B--2---:R-:W-:-:S07]  /*3be0*/  HADD2.F32 R32, -RZ, R5.H0_H0 ;  /* 0x20000005ff207230 */ /* 0x004fce0000004100 */
[----:B------:R-:W2:Y:S01]  /*3bf0*/  I2F.F16 R10, R10 ;  /* 0x0000000a000a7306 */ /* 0x000ea20000200c00 */
[----:B------:R-:W-:Y:S01]  /*3c00*/  FFMA.FTZ R5, R18, R33, R26 ;  /* 0x0000002112057223 */ /* 0x000fe2000001001a */
[----:B---3--:R-:W-:-:S06]  /*3c10*/  HADD2.F32 R33, -RZ, R6.H0_H0 ;  /* 0x20000006ff217230 */ /* 0x008fcc0000004100 */
[----:B------:R-:W3:Y:S01]  /*3c20*/  I2F.F16 R7, R7 ;  /* 0x0000000700077306 */ /* 0x000ee20000200c00 */
[----:B------:R-:W-:Y:S02]  /*3c30*/  HADD2.F32 R4, -RZ, R9.H0_H0 ;  /* 0x20000009ff047230 */ /* 0x000fe40000004100 */
[----:B------:R-:W-:Y:S01]  /*3c40*/  FFMA.FTZ R47, R30, R8, R47 ;  /* 0x000000081e2f7223 */ /* 0x000fe2000001002f */
[----:B0-----:R-:W-:Y:S02]  /*3c50*/  HADD2.F32 R6, -RZ, R17.H0_H0 ;  /* 0x20000011ff067230 */ /* 0x001fe40000004100 */
[----:B-----5:R-:W-:Y:S02]  /*3c60*/  HADD2.F32 R16, -RZ, R16.H0_H0 ;  /* 0x20000010ff107230 */ /* 0x020fe40000004100 */
[C---:B------:R-:W-:Y:S01]  /*3c70*/  FFMA.FTZ R43, R8.reuse, R32, R43 ;  /* 0x00000020082b7223 */ /* 0x040fe2000001002b */
[----:B----4-:R-:W-:Y:S02]  /*3c80*/  HADD2.F32 R21, -RZ, R21.H0_H0 ;  /* 0x20000015ff157230 */ /* 0x010fe40000004100 */
[----:B------:R-:W-:Y:S01]  /*3c90*/  FFMA.FTZ R33, R8, R33, R46 ;  /* 0x0000002108217223 */ /* 0x000fe2000001002e */
[----:B------:R-:W-:-:S02]  /*3ca0*/  HADD2.F32 R12, -RZ, R12.H0_H0 ;  /* 0x2000000cff0c7230 */ /* 0x000fc40000004100 */
[----:B------:R-:W-:Y:S01]  /*3cb0*/  FFMA.FTZ R47, R6, R4, R47 ;  /* 0x00000004062f7223 */ /* 0x000fe2000001002f */
[----:B------:R-:W-:Y:S02]  /*3cc0*/  HADD2.F32 R19, -RZ, R19.H0_H0 ;  /* 0x20000013ff137230 */ /* 0x000fe40000004100 */
[----:B------:R-:W-:Y:S01]  /*3cd0*/  FFMA.FTZ R5, R8, R16, R5 ;  /* 0x0000001008057223 */ /* 0x000fe20000010005 */
[----:B------:R-:W-:Y:S02]  /*3ce0*/  HADD2.F32 R9, -RZ, R9.H1_H1 ;  /* 0x30000009ff097230 */ /* 0x000fe40000004100 */
[C---:B------:R-:W-:Y:S01]  /*3cf0*/  FFMA.FTZ R8, R4.reuse, R21, R43 ;  /* 0x0000001504087223 */ /* 0x040fe2000001002b */
[----:B-1----:R-:W-:Y:S02]  /*3d00*/  HADD2.F32 R6, -RZ, R11.H0_H0 ;  /* 0x2000000bff067230 */ /* 0x002fe40000004100 */
[----:B--2---:R-:W-:Y:S02]  /*3d10*/  HADD2.F32 R10, -RZ, R10.H0_H0 ;  /* 0x2000000aff0a7230 */ /* 0x004fe40000004100 */
[----:B------:R-:W-:Y:S01]  /*3d20*/  FFMA.FTZ R33, R4, R12, R33 ;  /* 0x0000000c04217223 */ /* 0x000fe20000010021 */
[----:B------:R-:W-:-:S02]  /*3d30*/  HADD2.F32 R12, -RZ, R13.H0_H0 ;  /* 0x2000000dff0c7230 */ /* 0x000fc40000004100 */
[----:B------:R-:W-:Y:S01]  /*3d40*/  FFMA.FTZ R5, R4, R19, R5 ;  /* 0x0000001304057223 */ /* 0x000fe20000010005 */
[----:B---3--:R-:W-:Y:S02]  /*3d50*/  HADD2.F32 R16, -RZ, R7.H0_H0 ;  /* 0x20000007ff107230 */ /* 0x008fe40000004100 */
[----:B------:R-:W-:Y:S01]  /*3d60*/  FFMA.FTZ R47, R6, R9, R47 ;  /* 0x00000009062f7223 */ /* 0x000fe2000001002f */
[----:B------:R-:W-:Y:S01]  /*3d70*/  FFMA.FTZ R8, R9, R10, R8 ;  /* 0x0000000a09087223 */ /* 0x000fe20000010008 */
[----:B------:R-:W-:Y:S01]  /*3d80*/  @!P0 IADD3 R3, PT, PT, R49, R36, RZ ;  /* 0x0000002431038210 */ /* 0x000fe20007ffe0ff */
[----:B------:R-:W-:Y:S02]  /*3d90*/  VIADD R36, R36, 0x20 ;  /* 0x0000002024247836 */ /* 0x000fe40000000000 */
[C---:B------:R-:W-:Y:S01]  /*3da0*/  FFMA.FTZ R12, R9.reuse, R12, R33 ;  /* 0x0000000c090c7223 */ /* 0x040fe20000010021 */
[----:B------:R-:W-:Y:S01]  /*3db0*/  FFMA.FTZ R16, R9, R16, R5 ;  /* 0x0000001009107223 */ /* 0x000fe20000010005 */
[----:B------:R-:W-:Y:S01]  /*3dc0*/  FMUL.FTZ R47, R14, R47 ;  /* 0x0000002f0e2f7220 */ /* 0x000fe20000410000 */
[----:B------:R-:W-:Y:S01]  /*3dd0*/  FMUL.FTZ R8, R15, R8 ;  /* 0x000000080f087220 */ /* 0x000fe20000410000 */
[----:B------:R-:W-:Y:S01]  /*3de0*/  ISETP.GE.AND P0, PT, R36, R27, PT ;  /* 0x0000001b2400720c */ /* 0x000fe20003f06270 */
[----:B------:R-:W-:Y:S01]  /*3df0*/  FMUL.FTZ R12, R23, R12 ;  /* 0x0000000c170c7220 */ /* 0x000fe20000410000 */
[----:B------:R-:W-:Y:S01]  /*3e00*/  FMUL.FTZ R16, R51, R16 ;  /* 0x0000001033107220 */ /* 0x000fe20000410000 */
[----:B------:R-:W-:-:S02]  /*3e10*/  F2FP.F16.F32.PACK_AB R47, RZ, R47 ;  /* 0x0000002fff2f723e */ /* 0x000fc400000000ff */
[----:B------:R-:W-:Y:S02]  /*3e20*/  F2FP.F16.F32.PACK_AB R8, RZ, R8 ;  /* 0x00000008ff08723e */ /* 0x000fe400000000ff */
[----:B------:R-:W-:Y:S02]  /*3e30*/  F2FP.F16.F32.PACK_AB R12, RZ, R12 ;  /* 0x0000000cff0c723e */ /* 0x000fe400000000ff */
[----:B------:R-:W-:Y:S02]  /*3e40*/  F2FP.F16.F32.PACK_AB R16, RZ, R16 ;  /* 0x00000010ff10723e */ /* 0x000fe400000000ff */
[----:B------:R-:W-:Y:S02]  /*3e50*/  PRMT R47, R47, 0x5410, R8 ;  /* 0x000054102f2f7816 */ /* 0x000fe40000000008 */
[----:B------:R-:W-:Y:S01]  /*3e60*/  PRMT R12, R12, 0x5410, R16 ;  /* 0x000054100c0c7816 */ /* 0x000fe20000000010 */
[----:B------:R-:W-:Y:S01]  /*3e70*/  UIADD3 UR4, UPT, UPT, UR4, 0x40, URZ ;  /* 0x0000004004047890 */ /* 0x000fe2000fffe0ff */
[----:B------:R-:W-:Y:S01]  /*3e80*/  IADD3 R24, P1, PT, R24, 0x80, RZ ;  /* 0x0000008018187810 */ /* 0x000fe20007f3e0ff */
[----:B------:R-:W-:-:S02]  /*3e90*/  HFMA2 R32, R47, 1, 1, R22 ;  /* 0x3c003c002f207831 */ /* 0x000fc40000000016 */
[----:B------:R-:W-:-:S04]  /*3ea0*/  IMAD.WIDE R44, R38, 0x4, R44 ;  /* 0x00000004262c7825 */ /* 0x000fc800078e022c */
[----:B------:R-:W-:Y:S01]  /*3eb0*/  HADD2 R33, R12, R20 ;  /* 0x000000140c217230 */ /* 0x000fe20000000000 */
[----:B------:R-:W-:Y:S01]  /*3ec0*/  IADD3.X R25, PT, PT, RZ, R25, RZ, P1, !PT ;  /* 0x00000019ff197210 */ /* 0x000fe20000ffe4ff */
[----:B------:R-:W-:Y:S06]  /*3ed0*/  @!P0 BRA `(.L_x_4831) ;  /* 0xffffffcc00808947 */ /* 0x000fec000383ffff */
[----:B------:R-:W-:-:S07]  /*3ee0*/  IMAD.WIDE R18, R38, 0x20, R28 ;  /* 0x0000002026127825 */ /* 0x000fce00078e021c */
.L_x_4830:
[----:B------:R-:W-:-:S04]  /*3ef0*/  VIMNMX R45, PT, PT, R39, UR13, PT ;  /* 0x0000000d272d7c48 */ /* 0x000fc8000bfe0100 */
[----:B------:R-:W-:-:S13]  /*3f00*/  ISETP.GT.AND P0, PT, R45, R36, PT ;  /* 0x000000242d00720c */ /* 0x000fda0003f04270 */
[----:B------:R-:W-:Y:S05]  /*3f10*/  @!P0 BRA `(.L_x_4832) ;  /* 0x0000001800088947 */ /* 0x000fea0003800000 */
[----:B------:R-:W-:Y:S01]  /*3f20*/  IMAD.WIDE.U32 R4, R36, 0x4, R40 ;  /* 0x0000000424047825 */ /* 0x000fe200078e0028 */
[----:B------:R-:W-:Y:S02]  /*3f30*/  MOV R46, R18 ;  /* 0x00000012002e7202 */ /* 0x000fe40000000f00 */
[----:B------:R-:W-:Y:S02]  /*3f40*/  MOV R47, R19 ;  /* 0x00000013002f7202 */ /* 0x000fe40000000f00 */
[----:B------:R-:W-:-:S05]  /*3f50*/  IADD3 R42, P0, PT, R4, 0x2, RZ ;  /* 0x00000002042a7810 */ /* 0x000fca0007f1e0ff */
[----:B------:R-:W-:-:S08]  /*3f60*/  IMAD.X R43, RZ, RZ, R5, P0 ;  /* 0x000000ffff2b7224 */ /* 0x000fd000000e0605 */
.L_x_4833:
[----:B------:R-:W2:Y:S01]  /*3f70*/  LDG.E.128.CONSTANT R4, desc[UR6][R46.64] ;  /* 0x000000062e047981 */ /* 0x000ea2000c1e9d00 */
[----:B------:R-:W-:-:S03]  /*3f80*/  MOV R38, UR12 ;  /* 0x0000000c00267c02 */ /* 0x000fc60008000f00 */
[----:B------:R-:W0:Y:S02]  /*3f90*/  LDS.128 R24, [UR4] ;  /* 0x00000004ff187984 */ /* 0x000e240008000c00 */
[----:B------:R-:W-:-:S05]  /*3fa0*/  IMAD.WIDE R16, R38, 0x4, R46 ;  /* 0x0000000426107825 */ /* 0x000fca00078e022e */
[----:B------:R-:W3:Y:S01]  /*3fb0*/  LDG.E.128.CONSTANT R8, desc[UR6][R16.64] ;  /* 0x0000000610087981 */ /* 0x000ee2000c1e9d00 */
[----:B------:R-:W-:-:S05]  /*3fc0*/  IMAD.WIDE R50, R38, 0x4, R16 ;  /* 0x0000000426327825 */ /* 0x000fca00078e0210 */
[----:B------:R1:W4:Y:S02]  /*3fd0*/  LDG.E.128.CONSTANT R12, desc[UR6][R50.64] ;  /* 0x00000006320c7981 */ /* 0x000324000c1e9d00 */
[----:B-1----:R-:W-:Y:S01]  /*3fe0*/  IMAD.WIDE R50, R38, 0x4, R50 ;  /* 0x0000000426327825 */ /* 0x002fe200078e0232 */
[----:B--2---:R-:W-:Y:S02]  /*3ff0*/  LOP3.LUT R18, R4, 0x3f003f, RZ, 0xc0, !PT ;  /* 0x003f003f04127812 */ /* 0x004fe400078ec0ff */
[----:B------:R-:W-:Y:S02]  /*4000*/  SHF.R.U32.HI R20, RZ, 0x6, R4 ;  /* 0x00000006ff147819 */ /* 0x000fe40000011604 */
[----:B------:R-:W-:Y:S02]  /*4010*/  LOP3.LUT R23, R6, 0x3f003f, RZ, 0xc0, !PT ;  /* 0x003f003f06177812 */ /* 0x000fe400078ec0ff */
[----:B------:R-:W-:Y:S02]  /*4020*/  LOP3.LUT R16, R18, 0x64006400, RZ, 0xfc, !PT ;  /* 0x6400640012107812 */ /* 0x000fe400078efcff */
[----:B------:R-:W-:-:S02]  /*4030*/  LOP3.LUT R21, R5, 0x3f003f, RZ, 0xc0, !PT ;  /* 0x003f003f05157812 */ /* 0x000fc400078ec0ff */
[----:B------:R-:W-:Y:S01]  /*4040*/  SHF.R.U32.HI R28, RZ, 0x6, R6 ;  /* 0x00000006ff1c7819 */ /* 0x000fe20000011606 */
[----:B------:R-:W-:Y:S01]  /*4050*/  HADD2 R16, R16, -1056, -1056 ;  /* 0xe420e42010107430 */ /* 0x000fe20000000000 */
[----:B------:R-:W-:Y:S02]  /*4060*/  LOP3.LUT R20, R20, 0x3f003f, RZ, 0xc0, !PT ;  /* 0x003f003f14147812 */ /* 0x000fe400078ec0ff */
[----:B------:R-:W-:Y:S02]  /*4070*/  LOP3.LUT R18, R23, 0x64006400, RZ, 0xfc, !PT ;  /* 0x6400640017127812 */ /* 0x000fe400078efcff */
[----:B------:R-:W-:Y:S01]  /*4080*/  LOP3.LUT R29, R7, 0x3f003f, RZ, 0xc0, !PT ;  /* 0x003f003f071d7812 */ /* 0x000fe200078ec0ff */
[----:B0-----:R-:W-:Y:S01]  /*4090*/  HFMA2 R16, R16, R24, RZ ;  /* 0x0000001810107231 */ /* 0x001fe200000000ff */
[----:B------:R-:W-:Y:S01]  /*40a0*/  SHF.R.U32.HI R22, RZ, 0x6, R5 ;  /* 0x00000006ff167819 */ /* 0x000fe20000011605 */
[----:B------:R-:W-:Y:S01]  /*40b0*/  HADD2 R49, R18, -1056, -1056 ;  /* 0xe420e42012317430 */ /* 0x000fe20000000000 */
[----:B------:R-:W-:-:S02]  /*40c0*/  SHF.R.U32.HI R19, RZ, 0x6, R7 ;  /* 0x00000006ff137819 */ /* 0x000fc40000011607 */
[----:B------:R-:W-:Y:S02]  /*40d0*/  LOP3.LUT R17, R21, 0x64006400, RZ, 0xfc, !PT ;  /* 0x6400640015117812 */ /* 0x000fe400078efcff */
[----:B------:R-:W-:Y:S01]  /*40e0*/  LOP3.LUT R28, R28, 0x3f003f, RZ, 0xc0, !PT ;  /* 0x003f003f1c1c7812 */ /* 0x000fe200078ec0ff */
[-C--:B------:R-:W-:Y:S01]  /*40f0*/  HFMA2 R49, R49, R24.reuse, RZ ;  /* 0x0000001831317231 */ /* 0x080fe200000000ff */
        /* <DEDUP_REMOVED lines=8> */
[-C--:B------:R-:W-:Y:S01]  /*4180*/  HFMA2 R17, R17, R24.reuse, RZ.H0_H0 ;  /* 0x0000001811117231 */ /* 0x080fe200000400ff */
[----:B------:R-:W-:Y:S01]  /*4190*/  LOP3.LUT R22, R22, 0x64006400, RZ, 0xfc, !PT ;  /* 0x6400640016167812 */ /* 0x000fe200078efcff */
[----:B------:R-:W-:Y:S01]  /*41a0*/  HFMA2 R21, R21, R24, RZ.H0_H0 ;  /* 0x0000001815157231 */ /* 0x000fe200000400ff */
[----:B------:R-:W-:Y:S01]  /*41b0*/  LOP3.LUT R20, R29, 0x64006400, RZ, 0xfc, !PT ;  /* 0x640064001d147812 */ /* 0x000fe200078efcff */
[----:B------:R-:W-:-:S02]  /*41c0*/  HADD2 R19, R19, -1056, -1056 ;  /* 0xe420e42013137430 */ /* 0x000fc40000000000 */
[-C--:B------:R-:W-:Y:S02]  /*41d0*/  HFMA2 R48, R48, R25.reuse, R16 ;  /* 0x0000001930307231 */ /* 0x080fe40000000010 */
[----:B------:R-:W-:Y:S01]  /*41e0*/  HADD2 R24, R22, -1056, -1056 ;  /* 0xe420e42016187430 */ /* 0x000fe20000000000 */
[----:B---3--:R-:W-:Y:S01]  /*41f0*/  LOP3.LUT R16, R8, 0x3f003f, RZ, 0xc0, !PT ;  /* 0x003f003f08107812 */ /* 0x008fe200078ec0ff */
[----:B------:R-:W-:Y:S01]  /*4200*/  HADD2 R28, R20, -1056, -1056 ;  /* 0xe420e420141c7430 */ /* 0x000fe20000000000 */
[----:B------:R-:W-:Y:S01]  /*4210*/  LOP3.LUT R20, R11, 0x3f003f, RZ, 0xc0, !PT ;  /* 0x003f003f0b147812 */ /* 0x000fe200078ec0ff */
[-C--:B------:R-:W-:Y:S02]  /*4220*/  HFMA2 R24, R24, R25.reuse, R17 ;  /* 0x0000001918187231 */ /* 0x080fe40000000011 */
[-C--:B------:R-:W-:Y:S01]  /*4230*/  HFMA2 R49, R19, R25.reuse, R49 ;  /* 0x0000001913317231 */ /* 0x080fe20000000031 */
[----:B------:R-:W-:Y:S01]  /*4240*/  LOP3.LUT R16, R16, 0x64006400, RZ, 0xfc, !PT ;  /* 0x6400640010107812 */ /* 0x000fe200078efcff */
[----:B------:R-:W-:Y:S01]  /*4250*/  HFMA2 R28, R28, R25, R21 ;  /* 0x000000191c1c7231 */ /* 0x000fe20000000015 */
[----:B------:R-:W-:-:S02]  /*4260*/  SHF.R.U32.HI R17, RZ, 0x6, R8 ;  /* 0x00000006ff117819 */ /* 0x000fc40000011608 */
[----:B------:R-:W-:Y:S01]  /*4270*/  LOP3.LUT R19, R10, 0x3f003f, RZ, 0xc0, !PT ;  /* 0x003f003f0a137812 */ /* 0x000fe200078ec0ff */
[----:B------:R-:W-:Y:S01]  /*4280*/  HADD2 R16, R16, -1056, -1056 ;  /* 0xe420e42010107430 */ /* 0x000fe20000000000 */
[----:B------:R-:W-:Y:S02]  /*4290*/  LOP3.LUT R18, R9, 0x3f003f, RZ, 0xc0, !PT ;  /* 0x003f003f09127812 */ /* 0x000fe400078ec0ff */
[----:B------:R-:W-:Y:S02]  /*42a0*/  LOP3.LUT R20, R20, 0x64006400, RZ, 0xfc, !PT ;  /* 0x6400640014147812 */ /* 0x000fe400078efcff */
[----:B------:R-:W-:Y:S01]  /*42b0*/  LOP3.LUT R17, R17, 0x3f003f, RZ, 0xc0, !PT ;  /* 0x003f003f11117812 */ /* 0x000fe200078ec0ff */
[----:B------:R-:W-:Y:S01]  /*42c0*/  HFMA2 R48, R16, R26, R48 ;  /* 0x0000001a10307231 */ /* 0x000fe20000000030 */
[----:B------:R-:W-:Y:S01]  /*42d0*/  LOP3.LUT R19, R19, 0x64006400, RZ, 0xfc, !PT ;  /* 0x6400640013137812 */ /* 0x000fe200078efcff */
[----:B------:R-:W-:Y:S01]  /*42e0*/  HADD2 R20, R20, -1056, -1056 ;  /* 0xe420e42014147430 */ /* 0x000fe20000000000 */
[----:B------:R-:W-:-:S02]  /*42f0*/  LOP3.LUT R18, R18, 0x64006400, RZ, 0xfc, !PT ;  /* 0x6400640012127812 */ /* 0x000fc400078efcff */
[----:B------:R-:W-:Y:S01]  /*4300*/  LOP3.LUT R17, R17, 0x64006400, RZ, 0xfc, !PT ;  /* 0x6400640011117812 */ /* 0x000fe200078efcff */
[----:B------:R-:W-:Y:S02]  /*4310*/  HADD2 R19, R19, -1056, -1056 ;  /* 0xe420e42013137430 */ /* 0x000fe40000000000 */
[----:B------:R-:W-:Y:S02]  /*4320*/  HADD2 R18, R18, -1056, -1056 ;  /* 0xe420e42012127430 */ /* 0x000fe40000000000 */
[-C--:B------:R-:W-:Y:S02]  /*4330*/  HFMA2 R28, R20, R26.reuse, R28 ;  /* 0x0000001a141c7231 */ /* 0x080fe4000000001c */
[----:B------:R-:W-:Y:S01]  /*4340*/  HADD2 R25, R17, -1056, -1056 ;  /* 0xe420e42011197430 */ /* 0x000fe20000000000 */
[----:B------:R0:W2:Y:S01]  /*4350*/  LDG.E.128.CONSTANT R20, desc[UR6][R50.64] ;  /* 0x0000000632147981 */ /* 0x0000a2000c1e9d00 */
[-C--:B------:R-:W-:Y:S02]  /*4360*/  HFMA2 R24, R18, R26.reuse, R24 ;  /* 0x0000001a12187231 */ /* 0x080fe40000000018 */
[----:B------:R-:W-:-:S02]  /*4370*/  HFMA2 R49, R19, R26, R49 ;  /* 0x0000001a13317231 */ /* 0x000fc40000000031 */
[----:B------:R-:W1:Y:S01]  /*4380*/  LDS.128 R16, [UR4+0x10] ;  /* 0x00001004ff107984 */ /* 0x000e620008000c00 */
[----:B------:R-:W-:Y:S01]  /*4390*/  HFMA2 R48, R25, R27, R48 ;  /* 0x0000001b19307231 */ /* 0x000fe20000000030 */
[----:B------:R-:W-:Y:S02]  /*43a0*/  SHF.R.U32.HI R25, RZ, 0x6, R9 ;  /* 0x00000006ff197819 */ /* 0x000fe40000011609 */
[----:B------:R-:W-:Y:S02]  /*43b0*/  SHF.R.U32.HI R26, RZ, 0x6, R10 ;  /* 0x00000006ff1a7819 */ /* 0x000fe4000001160a */
[----:B------:R-:W-:Y:S02]  /*43c0*/  LOP3.LUT R25, R25, 0x3f003f, RZ, 0xc0, !PT ;  /* 0x003f003f19197812 */ /* 0x000fe400078ec0ff */
[----:B------:R-:W-:Y:S02]  /*43d0*/  LOP3.LUT R29, R26, 0x3f003f, RZ, 0xc0, !PT ;  /* 0x003f003f1a1d7812 */ /* 0x000fe400078ec0ff */
[----:B------:R-:W-:-:S02]  /*43e0*/  SHF.R.U32.HI R30, RZ, 0x6, R11 ;  /* 0x00000006ff1e7819 */ /* 0x000fc4000001160b */
[----:B------:R-:W-:Y:S02]  /*43f0*/  LOP3.LUT R26, R25, 0x64006400, RZ, 0xfc, !PT ;  /* 0x64006400191a7812 */ /* 0x000fe400078efcff */
[----:B------:R-:W-:Y:S02]  /*4400*/  LOP3.LUT R30, R30, 0x3f003f, RZ, 0xc0, !PT ;  /* 0x003f003f1e1e7812 */ /* 0x000fe400078ec0ff */
[----:B------:R-:W-:Y:S02]  /*4410*/  LOP3.LUT R25, R29, 0x64006400, RZ, 0xfc, !PT ;  /* 0x640064001d197812 */ /* 0x000fe400078efcff */
[----:B------:R-:W-:Y:S01]  /*4420*/  LOP3.LUT R30, R30, 0x64006400, RZ, 0xfc, !PT ;  /* 0x640064001e1e7812 */ /* 0x000fe200078efcff */
[----:B------:R-:W-:Y:S02]  /*4430*/  HADD2 R26, R26, -1056, -1056 ;  /* 0xe420e4201a1a7430 */ /* 0x000fe40000000000 */
[----:B------:R-:W-:Y:S02]  /*4440*/  HADD2 R25, R25, -1056, -1056 ;  /* 0xe420e42019197430 */ /* 0x000fe40000000000 */
[----:B------:R-:W-:-:S02]  /*4450*/  HADD2 R30, R30, -1056, -1056 ;  /* 0xe420e4201e1e7430 */ /* 0x000fc40000000000 */
[-C--:B------:R-:W-:Y:S01]  /*4460*/  HFMA2 R24, R26, R27.reuse, R24 ;  /* 0x0000001b1a187231 */ /* 0x080fe20000000018 */
[----:B----4-:R-:W-:Y:S01]  /*4470*/  LOP3.LUT R26, R12, 0x3f003f, RZ, 0xc0, !PT ;  /* 0x003f003f0c1a7812 */ /* 0x010fe200078ec0ff */
[-C--:B------:R-:W-:Y:S01]  /*4480*/  HFMA2 R49, R25, R27.reuse, R49 ;  /* 0x0000001b19317231 */ /* 0x080fe20000000031 */
[----:B------:R-:W-:Y:S01]  /*4490*/  LOP3.LUT R25, R14, 0x3f003f, RZ, 0xc0, !PT ;  /* 0x003f003f0e197812 */ /* 0x000fe200078ec0ff */
[----:B------:R-:W-:Y:S01]  /*44a0*/  HFMA2 R28, R30, R27, R28 ;  /* 0x0000001b1e1c7231 */ /* 0x000fe2000000001c */
[----:B------:R-:W-:Y:S02]  /*44b0*/  LOP3.LUT R27, R13, 0x3f003f, RZ, 0xc0, !PT ;  /* 0x003f003f0d1b7812 */ /* 0x000fe400078ec0ff */
[----:B------:R-:W-:Y:S02]  /*44c0*/  LOP3.LUT R26, R26, 0x64006400, RZ, 0xfc, !PT ;  /* 0x640064001a1a7812 */ /* 0x000fe400078efcff */
[----:B------:R-:W-:Y:S02]  /*44d0*/  LOP3.LUT R25, R25, 0x64006400, RZ, 0xfc, !PT ;  /* 0x6400640019197812 */ /* 0x000fe400078efcff */
[----:B------:R-:W-:Y:S01]  /*44e0*/  LOP3.LUT R27, R27, 0x64006400, RZ, 0xfc, !PT ;  /* 0x640064001b1b7812 */ /* 0x000fe200078efcff */
[----:B------:R-:W-:-:S02]  /*44f0*/  HADD2 R26, R26, -1056, -1056 ;  /* 0xe420e4201a1a7430 */ /* 0x000fc40000000000 */
[----:B------:R-:W-:Y:S02]  /*4500*/  HADD2 R25, R25, -1056, -1056 ;  /* 0xe420e42019197430 */ /* 0x000fe40000000000 */
[----:B0-----:R-:W-:-:S04]  /*4510*/  IMAD.WIDE R50, R38, 0x4, R50 ;  /* 0x0000000426327825 */ /* 0x001fc800078e0232 */
[----:B------:R-:W-:Y:S02]  /*4520*/  HADD2 R44, R27, -1056, -1056 ;  /* 0xe420e4201b2c7430 */ /* 0x000fe40000000000 */
[-C--:B-1----:R-:W-:Y:S02]  /*4530*/  HFMA2 R48, R26, R16.reuse, R48 ;  /* 0x000000101a307231 */ /* 0x082fe40000000030 */
[-C--:B------:R-:W-:Y:S02]  /*4540*/  HFMA2 R44, R44, R16.reuse, R24 ;  /* 0x000000102c2c7231 */ /* 0x080fe40000000018 */
[----:B------:R-:W-:Y:S02]  /*4550*/  HFMA2 R49, R25, R16, R49 ;  /* 0x0000001019317231 */ /* 0x000fe40000000031 */
[----:B------:R0:W3:Y:S01]  /*4560*/  LDG.E.128.CONSTANT R24, desc[UR6][R50.64] ;  /* 0x0000000632187981 */ /* 0x0000e2000c1e9d00 */
[----:B------:R-:W-:-:S04]  /*4570*/  LOP3.LUT R29, R15, 0x3f003f, RZ, 0xc0, !PT ;  /* 0x003f003f0f1d7812 */ /* 0x000fc800078ec0ff */
[----:B------:R-:W-:Y:S02]  /*4580*/  LOP3.LUT R29, R29, 0x64006400, RZ, 0xfc, !PT ;  /* 0x640064001d1d7812 */ /* 0x000fe400078efcff */
[----:B------:R-:W-:-:S03]  /*4590*/  SHF.R.U32.HI R8, RZ, 0xc, R8 ;  /* 0x0000000cff087819 */ /* 0x000fc60000011608 */
[----:B------:R-:W-:Y:S01]  /*45a0*/  HADD2 R29, R29, -1056, -1056 ;  /* 0xe420e4201d1d7430 */ /* 0x000fe20000000000 */
[----:B------:R-:W-:-:S03]  /*45b0*/  SHF.R.U32.HI R4, RZ, 0xc, R4 ;  /* 0x0000000cff047819 */ /* 0x000fc60000011604 */
[----:B------:R-:W-:Y:S01]  /*45c0*/  HFMA2 R16, R29, R16, R28 ;  /* 0x000000101d107231 */ /* 0x000fe2000000001c */
[----:B------:R-:W-:Y:S02]  /*45d0*/  SHF.R.U32.HI R28, RZ, 0xc, R5 ;  /* 0x0000000cff1c7819 */ /* 0x000fe40000011605 */
[----:B------:R-:W-:Y:S02]  /*45e0*/  LOP3.LUT R5, R8, 0xf000f, RZ, 0xc0, !PT ;  /* 0x000f000f08057812 */ /* 0x000fe400078ec0ff */
[----:B------:R-:W-:Y:S01]  /*45f0*/  SHF.R.U32.HI R8, RZ, 0xa, R12 ;  /* 0x0000000aff087819 */ /* 0x000fe2000001160c */
[----:B0-----:R-:W-:Y:S01]  /*4600*/  IMAD.WIDE R50, R38, 0x4, R50 ;  /* 0x0000000426327825 */ /* 0x001fe200078e0232 */
[----:B------:R-:W-:Y:S02]  /*4610*/  LOP3.LUT R29, R4, 0xf000f, RZ, 0xc0, !PT ;  /* 0x000f000f041d7812 */ /* 0x000fe400078ec0ff */
[----:B------:R-:W-:Y:S02]  /*4620*/  LOP3.LUT R8, R5, 0x300030, R8, 0xf8, !PT ;  /* 0x0030003005087812 */ /* 0x000fe400078ef808 */
[----:B------:R-:W-:-:S02]  /*4630*/  LOP3.LUT R28, R28, 0xf000f, RZ, 0xc0, !PT ;  /* 0x000f000f1c1c7812 */ /* 0x000fc400078ec0ff */
[----:B------:R-:W-:Y:S02]  /*4640*/  SHF.R.U32.HI R4, RZ, 0x8, R12 ;  /* 0x00000008ff047819 */ /* 0x000fe4000001160c */
[----:B------:R-:W-:Y:S02]  /*4650*/  SHF.R.U32.HI R5, RZ, 0x8, R13 ;  /* 0x00000008ff057819 */ /* 0x000fe4000001160d */
[----:B------:R-:W-:Y:S02]  /*4660*/  LOP3.LUT R4, R29, 0x300030, R4, 0xf8, !PT ;  /* 0x003000301d047812 */ /* 0x000fe400078ef804 */
[----:B------:R-:W-:Y:S02]  /*4670*/  LOP3.LUT R5, R28, 0x300030, R5, 0xf8, !PT ;  /* 0x003000301c057812 */ /* 0x000fe400078ef805 */
[----:B------:R-:W4:Y:S01]  /*4680*/  LDG.E.128.CONSTANT R28, desc[UR6][R50.64] ;  /* 0x00000006321c7981 */ /* 0x000f22000c1e9d00 */
[----:B------:R-:W-:-:S04]  /*4690*/  SHF.R.U32.HI R12, RZ, 0x6, R12 ;  /* 0x00000006ff0c7819 */ /* 0x000fc8000001160c */
[----:B------:R-:W-:-:S04]  /*46a0*/  LOP3.LUT R12, R12, 0x3f003f, RZ, 0xc0, !PT ;  /* 0x003f003f0c0c7812 */ /* 0x000fc800078ec0ff */
[----:B------:R-:W-:-:S05]  /*46b0*/  LOP3.LUT R12, R12, 0x64006400, RZ, 0xfc, !PT ;  /* 0x640064000c0c7812 */ /* 0x000fca00078efcff */
[----:B------:R-:W-:-:S04]  /*46c0*/  HADD2 R12, R12, -1056, -1056 ;  /* 0xe420e4200c0c7430 */ /* 0x000fc80000000000 */
[----:B------:R-:W-:Y:S01]  /*46d0*/  HFMA2 R12, R12, R17, R48 ;  /* 0x000000110c0c7231 */ /* 0x000fe20000000030 */
[----:B------:R-:W-:-:S04]  /*46e0*/  SHF.R.U32.HI R48, RZ, 0x6, R13 ;  /* 0x00000006ff307819 */ /* 0x000fc8000001160d */
[----:B------:R-:W-:-:S04]  /*46f0*/  LOP3.LUT R48, R48, 0x3f003f, RZ, 0xc0, !PT ;  /* 0x003f003f30307812 */ /* 0x000fc800078ec0ff */
[----:B------:R-:W-:-:S05]  /*4700*/  LOP3.LUT R48, R48, 0x64006400, RZ, 0xfc, !PT ;  /* 0x6400640030307812 */ /* 0x000fca00078efcff */
[----:B------:R-:W-:-:S04]  /*4710*/  HADD2 R48, R48, -1056, -1056 ;  /* 0xe420e42030307430 */ /* 0x000fc80000000000 */
[----:B------:R-:W-:Y:S01]  /*4720*/  HFMA2 R44, R48, R17, R44 ;  /* 0x00000011302c7231 */ /* 0x000fe2000000002c */
[----:B------:R-:W-:-:S04]  /*4730*/  SHF.R.U32.HI R48, RZ, 0x6, R14 ;  /* 0x00000006ff307819 */ /* 0x000fc8000001160e */
[----:B------:R-:W-:Y:S02]  /*4740*/  LOP3.LUT R48, R48, 0x3f003f, RZ, 0xc0, !PT ;  /* 0x003f003f30307812 */ /* 0x000fe400078ec0ff */
[----:B------:R-:W-:Y:S02]  /*4750*/  SHF.R.U32.HI R9, RZ, 0xc, R9 ;  /* 0x0000000cff097819 */ /* 0x000fe40000011609 */
[----:B------:R-:W-:Y:S02]  /*4760*/  LOP3.LUT R48, R48, 0x64006400, RZ, 0xfc, !PT ;  /* 0x6400640030307812 */ /* 0x000fe400078efcff */
[----:B------:R-:W-:Y:S02]  /*4770*/  LOP3.LUT R4, R4, 0x64006400, RZ, 0xfc, !PT ;  /* 0x6400640004047812 */ /* 0x000fe400078efcff */
[----:B------:R-:W-:Y:S01]  /*4780*/  SHF.R.U32.HI R13, RZ, 0xa, R13 ;  /* 0x0000000aff0d7819 */ /* 0x000fe2000001160d */
[----:B------:R-:W-:Y:S01]  /*4790*/  HADD2 R48, R48, -1056, -1056 ;  /* 0xe420e42030307430 */ /* 0x000fe20000000000 */
[----:B------:R-:W-:Y:S01]  /*47a0*/  LOP3.LUT R52, R9, 0xf000f, RZ, 0xc0, !PT ;  /* 0x000f000f09347812 */ /* 0x000fe200078ec0ff */
[----:B------:R-:W-:Y:S01]  /*47b0*/  HADD2 R4, R4, -1056, -1056 ;  /* 0xe420e42004047430 */ /* 0x000fe20000000000 */
[----:B------:R-:W-:-:S02]  /*47c0*/  SHF.R.U32.HI R6, RZ, 0xc, R6 ;  /* 0x0000000cff067819 */ /* 0x000fc40000011606 */
[----:B------:R-:W-:Y:S01]  /*47d0*/  LOP3.LUT R9, R52, 0x300030, R13, 0xf8, !PT ;  /* 0x0030003034097812 */ /* 0x000fe200078ef80d */
[----:B------:R-:W-:Y:S01]  /*47e0*/  HFMA2 R48, R48, R17, R49 ;  /* 0x0000001130307231 */ /* 0x000fe20000000031 */
[----:B------:R-:W-:Y:S01]  /*47f0*/  SHF.R.U32.HI R13, RZ, 0xc, R7 ;  /* 0x0000000cff0d7819 */ /* 0x000fe20000011607 */
[----:B------:R-:W-:Y:S01]  /*4800*/  HFMA2 R12, R4, R18, R12 ;  /* 0x00000012040c7231 */ /* 0x000fe2000000000c */
[----:B------:R-:W-:Y:S02]  /*4810*/  SHF.R.U32.HI R49, RZ, 0x6, R15 ;  /* 0x00000006ff317819 */ /* 0x000fe4000001160f */
[----:B------:R-:W-:Y:S02]  /*4820*/  LOP3.LUT R7, R6, 0xf000f, RZ, 0xc0, !PT ;  /* 0x000f000f06077812 */ /* 0x000fe400078ec0ff */
[----:B------:R-:W-:Y:S02]  /*4830*/  SHF.R.U32.HI R4, RZ, 0x8, R14 ;  /* 0x00000008ff047819 */ /* 0x000fe4000001160e */
[----:B------:R-:W-:-:S02]  /*4840*/  LOP3.LUT R13, R13, 0xf000f, RZ, 0xc0, !PT ;  /* 0x000f000f0d0d7812 */ /* 0x000fc400078ec0ff */
[----:B------:R-:W-:Y:S02]  /*4850*/  SHF.R.U32.HI R6, RZ, 0x8, R15 ;  /* 0x00000008ff067819 */ /* 0x000fe4000001160f */
[----:B------:R-:W-:Y:S02]  /*4860*/  LOP3.LUT R49, R49, 0x3f003f, RZ, 0xc0, !PT ;  /* 0x003f003f31317812 */ /* 0x000fe400078ec0ff */
[----:B------:R-:W-:Y:S02]  /*4870*/  LOP3.LUT R4, R7, 0x300030, R4, 0xf8, !PT ;  /* 0x0030003007047812 */ /* 0x000fe400078ef804 */
[----:B------:R-:W-:Y:S02]  /*4880*/  LOP3.LUT R13, R13, 0x300030, R6, 0xf8, !PT ;  /* 0x003000300d0d7812 */ /* 0x000fe400078ef806 */
        /* <DEDUP_REMOVED lines=8> */
[----:B------:R-:W-:-:S02]  /*4910*/  HFMA2 R16, R49, R17, R16 ;  /* 0x0000001131107231 */ /* 0x000fc40000000010 */
[-C--:B------:R-:W-:Y:S02]  /*4920*/  HFMA2 R48, R6, R18.reuse, R48 ;  /* 0x0000001206307231 */ /* 0x080fe40000000030 */
[-C--:B------:R-:W-:Y:S01]  /*4930*/  HFMA2 R44, R5, R18.reuse, R44 ;  /* 0x00000012052c7231 */ /* 0x080fe2000000002c */
[----:B------:R-:W-:Y:S01]  /*4940*/  SHF.R.U32.HI R10, RZ, 0xc, R10 ;  /* 0x0000000cff0a7819 */ /* 0x000fe2000001160a */
[----:B------:R-:W-:Y:S02]  /*4950*/  HFMA2 R16, R4, R18, R16 ;  /* 0x0000001204107231 */ /* 0x000fe40000000010 */
[----:B------:R-:W0:Y:S01]  /*4960*/  LDS.128 R4, [UR4+0x20] ;  /* 0x00002004ff047984 */ /* 0x000e220008000c00 */
[----:B------:R-:W-:Y:S02]  /*4970*/  SHF.R.U32.HI R11, RZ, 0xc, R11 ;  /* 0x0000000cff0b7819 */ /* 0x000fe4000001160b */
        /* <DEDUP_REMOVED lines=8> */
[----:B------:R-:W-:Y:S01]  /*4a00*/  LOP3.LUT R9, R9, 0x64006400, RZ, 0xfc, !PT ;  /* 0x6400640009097812 */ /* 0x000fe200078efcff */
[----:B------:R-:W-:Y:S01]  /*4a10*/  HADD2 R15, R8, -1056, -1056 ;  /* 0xe420e420080f7430 */ /* 0x000fe20000000000 */
[----:B------:R-:W-:Y:S01]  /*4a20*/  LOP3.LUT R10, R10, 0x64006400, RZ, 0xfc, !PT ;  /* 0x640064000a0a7812 */ /* 0x000fe200078efcff */
[----:B------:R-:W-:Y:S02]  /*4a30*/  HADD2 R13, R13, -1056, -1056 ;  /* 0xe420e4200d0d7430 */ /* 0x000fe40000000000 */
[----:B------:R-:W-:Y:S02]  /*4a40*/  HADD2 R14, R9, -1056, -1056 ;  /* 0xe420e420090e7430 */ /* 0x000fe40000000000 */
[----:B------:R-:W-:Y:S02]  /*4a50*/  HADD2 R8, R10, -1056, -1056 ;  /* 0xe420e4200a087430 */ /* 0x000fe40000000000 */
[-C--:B------:R-:W-:Y:S02]  /*4a60*/  HFMA2 R15, R15, R19.reuse, R12 ;  /* 0x000000130f0f7231 */ /* 0x080fe4000000000c */
[----:B------:R-:W-:-:S02]  /*4a70*/  HFMA2 R14, R14, R19, R44 ;  /* 0x000000130e0e7231 */ /* 0x000fc4000000002c */
[-C--:B------:R-:W-:Y:S02]  /*4a80*/  HFMA2 R12, R13, R19.reuse, R48 ;  /* 0x000000130d0c7231 */ /* 0x080fe40000000030 */
[----:B------:R-:W-:Y:S01]  /*4a90*/  HFMA2 R19, R8, R19, R16 ;  /* 0x0000001308137231 */ /* 0x000fe20000000010 */
[----:B--2---:R-:W-:Y:S02]  /*4aa0*/  LOP3.LUT R8, R20, 0x3f003f, RZ, 0xc0, !PT ;  /* 0x003f003f14087812 */ /* 0x004fe400078ec0ff */
[----:B------:R-:W-:Y:S02]  /*4ab0*/  SHF.R.U32.HI R9, RZ, 0x6, R20 ;  /* 0x00000006ff097819 */ /* 0x000fe40000011614 */
        /* <DEDUP_REMOVED lines=10> */
[----:B------:R-:W-:Y:S02]  /*4b60*/  HADD2 R13, R11, -1056, -1056 ;  /* 0xe420e4200b0d7430 */ /* 0x000fe40000000000 */
[----:B0-----:R-:W-:-:S02]  /*4b70*/  HFMA2 R11, R8, R4, RZ ;  /* 0x00000004080b7231 */ /* 0x001fc400000000ff */
[----:B------:R-:W-:Y:S02]  /*4b80*/  HADD2 R9, R9, -1056, -1056 ;  /* 0xe420e42009097430 */ /* 0x000fe40000000000 */
[----:B------:R-:W-:Y:S02]  /*4b90*/  HADD2 R10, R10, -1056, -1056 ;  /* 0xe420e4200a0a7430 */ /* 0x000fe40000000000 */
[----:B------:R-:W-:Y:S02]  /*4ba0*/  HADD2 R17, R16, -1056, -1056 ;  /* 0xe420e42010117430 */ /* 0x000fe40000000000 */
[-C--:B------:R-:W-:Y:S02]  /*4bb0*/  HFMA2 R13, R13, R4.reuse, RZ ;  /* 0x000000040d0d7231 */ /* 0x080fe400000000ff */
[-C--:B------:R-:W-:Y:S02]  /*4bc0*/  HFMA2 R8, R10, R4.reuse, RZ.H0_H0 ;  /* 0x000000040a087231 */ /* 0x080fe400000400ff */
[----:B------:R-:W-:-:S02]  /*4bd0*/  HFMA2 R17, R17, R4, RZ.H0_H0 ;  /* 0x0000000411117231 */ /* 0x000fc400000400ff */
[----:B------:R-:W-:Y:S01]  /*4be0*/  HFMA2 R4, R9, R5, R11 ;  /* 0x0000000509047231 */ /* 0x000fe2000000000b */
[----:B------:R-:W-:Y:S02]  /*4bf0*/  SHF.R.U32.HI R9, RZ, 0x6, R22 ;  /* 0x00000006ff097819 */ /* 0x000fe40000011616 */
[----:B------:R-:W-:Y:S02]  /*4c00*/  SHF.R.U32.HI R11, RZ, 0x6, R23 ;  /* 0x00000006ff0b7819 */ /* 0x000fe40000011617 */
[----:B------:R-:W-:Y:S02]  /*4c10*/  SHF.R.U32.HI R10, RZ, 0x6, R21 ;  /* 0x00000006ff0a7819 */ /* 0x000fe40000011615 */
        /* <DEDUP_REMOVED lines=9> */
[-C--:B------:R-:W-:Y:S01]  /*4cb0*/  HFMA2 R13, R9, R5.reuse, R13 ;  /* 0x00000005090d7231 */ /* 0x080fe2000000000d */
[----:B---3--:R-:W-:Y:S01]  /*4cc0*/  LOP3.LUT R9, R24, 0x3f003f, RZ, 0xc0, !PT ;  /* 0x003f003f18097812 */ /* 0x008fe200078ec0ff */
[-C--:B------:R-:W-:Y:S01]  /*4cd0*/  HFMA2 R17, R11, R5.reuse, R17 ;  /* 0x000000050b117231 */ /* 0x080fe20000000011 */
[----:B------:R-:W-:Y:S01]  /*4ce0*/  LOP3.LUT R11, R26, 0x3f003f, RZ, 0xc0, !PT ;  /* 0x003f003f1a0b7812 */ /* 0x000fe200078ec0ff */
[----:B------:R-:W-:Y:S01]  /*4cf0*/  HFMA2 R8, R10, R5, R8 ;  /* 0x000000050a087231 */ /* 0x000fe20000000008 */
[----:B------:R-:W-:-:S02]  /*4d00*/  LOP3.LUT R10, R25, 0x3f003f, RZ, 0xc0, !PT ;  /* 0x003f003f190a7812 */ /* 0x000fc400078ec0ff */
[----:B------:R-:W-:Y:S02]  /*4d10*/  LOP3.LUT R5, R9, 0x64006400, RZ, 0xfc, !PT ;  /* 0x6400640009057812 */ /* 0x000fe400078efcff */
[----:B------:R-:W-:Y:S02]  /*4d20*/  LOP3.LUT R11, R11, 0x64006400, RZ, 0xfc, !PT ;  /* 0x640064000b0b7812 */ /* 0x000fe400078efcff */
[----:B------:R-:W-:Y:S02]  /*4d30*/  LOP3.LUT R10, R10, 0x64006400, RZ, 0xfc, !PT ;  /* 0x640064000a0a7812 */ /* 0x000fe400078efcff */
[----:B------:R-:W-:Y:S01]  /*4d40*/  LOP3.LUT R9, R27, 0x3f003f, RZ, 0xc0, !PT ;  /* 0x003f003f1b097812 */ /* 0x000fe200078ec0ff */
[----:B------:R-:W-:Y:S02]  /*4d50*/  HADD2 R5, R5, -1056, -1056 ;  /* 0xe420e42005057430 */ /* 0x000fe40000000000 */
[----:B------:R-:W-:Y:S01]  /*4d60*/  HADD2 R11, R11, -1056, -1056 ;  /* 0xe420e4200b0b7430 */ /* 0x000fe20000000000 */
[----:B------:R-:W-:Y:S01]  /*4d70*/  LOP3.LUT R9, R9, 0x64006400, RZ, 0xfc, !PT ;  /* 0x6400640009097812 */ /* 0x000fe200078efcff */
[----:B------:R-:W-:-:S02]  /*4d80*/  HADD2 R10, R10, -1056, -1056 ;  /* 0xe420e4200a0a7430 */ /* 0x000fc40000000000 */
[-C--:B------:R-:W-:Y:S02]  /*4d90*/  HFMA2 R4, R5, R6.reuse, R4 ;  /* 0x0000000605047231 */ /* 0x080fe40000000004 */
[-C--:B------:R-:W-:Y:S02]  /*4da0*/  HFMA2 R5, R10, R6.reuse, R8 ;  /* 0x000000060a057231 */ /* 0x080fe40000000008 */
[-C--:B------:R-:W-:Y:S02]  /*4db0*/  HFMA2 R13, R11, R6.reuse, R13 ;  /* 0x000000060b0d7231 */ /* 0x080fe4000000000d */
[----:B------:R-:W-:Y:S02]  /*4dc0*/  HADD2 R16, R9, -1056, -1056 ;  /* 0xe420e42009107430 */ /* 0x000fe40000000000 */
[----:B------:R-:W0:Y:S02]  /*4dd0*/  LDS.128 R8, [UR4+0x30] ;  /* 0x00003004ff087984 */ /* 0x000e240008000c00 */
[----:B------:R-:W-:Y:S01]  /*4de0*/  HFMA2 R17, R16, R6, R17 ;  /* 0x0000000610117231 */ /* 0x000fe20000000011 */
[----:B------:R-:W-:Y:S01]  /*4df0*/  SHF.R.U32.HI R16, RZ, 0x6, R24 ;  /* 0x00000006ff107819 */ /* 0x000fe20000011618 */
[----:B------:R-:W-:-:S03]  /*4e00*/  HADD2 R6, R14.H0_H0, R14.H1_H1 ;  /* 0x3000000e0e067230 */ /* 0x000fc60000000800 */
[----:B------:R-:W-:Y:S02]  /*4e10*/  LOP3.LUT R16, R16, 0x3f003f, RZ, 0xc0, !PT ;  /* 0x003f003f10107812 */ /* 0x000fe400078ec0ff */
[----:B------:R-:W-:Y:S02]  /*4e20*/  SHF.R.U32.HI R14, RZ, 0x6, R25 ;  /* 0x00000006ff0e7819 */ /* 0x000fe40000011619 */
[----:B------:R-:W-:Y:S02]  /*4e30*/  LOP3.LUT R16, R16, 0x64006400, RZ, 0xfc, !PT ;  /* 0x6400640010107812 */ /* 0x000fe400078efcff */
[----:B------:R-:W-:-:S03]  /*4e40*/  LOP3.LUT R14, R14, 0x3f003f, RZ, 0xc0, !PT ;  /* 0x003f003f0e0e7812 */ /* 0x000fc600078ec0ff */
[----:B------:R-:W-:Y:S01]  /*4e50*/  HADD2 R16, R16, -1056, -1056 ;  /* 0xe420e42010107430 */ /* 0x000fe20000000000 */
[----:B------:R-:W-:-:S03]  /*4e60*/  LOP3.LUT R14, R14, 0x64006400, RZ, 0xfc, !PT ;  /* 0x640064000e0e7812 */ /* 0x000fc600078efcff */
[-C--:B------:R-:W-:Y:S02]  /*4e70*/  HFMA2 R4, R16, R7.reuse, R4 ;  /* 0x0000000710047231 */ /* 0x080fe40000000004 */
[----:B------:R-:W-:Y:S01]  /*4e80*/  HADD2 R16, R14, -1056, -1056 ;  /* 0xe420e4200e107430 */ /* 0x000fe20000000000 */
[----:B----4-:R-:W-:Y:S02]  /*4e90*/  LOP3.LUT R14, R28, 0x3f003f, RZ, 0xc0, !PT ;  /* 0x003f003f1c0e7812 */ /* 0x010fe400078ec0ff */
[----:B------:R-:W-:Y:S01]  /*4ea0*/  ISETP.NE.AND P0, PT, R36, R3, PT ;  /* 0x000000032400720c */ /* 0x000fe20003f05270 */
[----:B------:R-:W-:Y:S01]  /*4eb0*/  HFMA2 R5, R16, R7, R5 ;  /* 0x0000000710057231 */ /* 0x000fe20000000005 */
[----:B------:R-:W-:Y:S02]  /*4ec0*/  LOP3.LUT R14, R14, 0x64006400, RZ, 0xfc, !PT ;  /* 0x640064000e0e7812 */ /* 0x000fe400078efcff */
[----:B------:R-:W-:-:S04]  /*4ed0*/  LOP3.LUT R16, R29, 0x3f003f, RZ, 0xc0, !PT ;  /* 0x003f003f1d107812 */ /* 0x000fc800078ec0ff */
[----:B------:R-:W-:Y:S01]  /*4ee0*/  LOP3.LUT R18, R16, 0x64006400, RZ, 0xfc, !PT ;  /* 0x6400640010127812 */ /* 0x000fe200078efcff */
[----:B------:R-:W-:-:S04]  /*4ef0*/  HADD2 R16, R14, -1056, -1056 ;  /* 0xe420e4200e107430 */ /* 0x000fc80000000000 */
[----:B------:R-:W-:Y:S01]  /*4f00*/  @!P0 LEA R44, R2, R1, 0x3 ;  /* 0x00000001022c8211 */ /* 0x000fe200078e18ff */
[----:B------:R1:W2:Y:S01]  /*4f10*/  @!P0 LDG.E.U16.CONSTANT R49, desc[UR6][R42.64] ;  /* 0x000000062a318981 */ /* 0x0002a2000c1e9500 */
[----:B0-----:R-:W-:Y:S02]  /*4f20*/  HFMA2 R16, R16, R8, R4 ;  /* 0x0000000810107231 */ /* 0x001fe40000000004 */
[----:B------:R-:W-:-:S04]  /*4f30*/  HADD2 R4, R18, -1056, -1056 ;  /* 0xe420e42012047430 */ /* 0x000fc80000000000 */
[----:B------:R-:W-:Y:S02]  /*4f40*/  HFMA2 R14, R4, R8, R5 ;  /* 0x00000008040e7231 */ /* 0x000fe40000000005 */
[----:B------:R-:W3:Y:S01]  /*4f50*/  @!P0 LDL.64 R4, [R44+0x8] ;  /* 0x000008002c048983 */ /* 0x000ee20000100a00 */
        /* <DEDUP_REMOVED lines=10> */
[----:B------:R-:W-:Y:S02]  /*5000*/  LOP3.LUT R7, R30, 0x3f003f, RZ, 0xc0, !PT ;  /* 0x003f003f1e077812 */ /* 0x000fe400078ec0ff */
[----:B------:R-:W-:Y:S02]  /*5010*/  LOP3.LUT R18, R31, 0x3f003f, RZ, 0xc0, !PT ;  /* 0x003f003f1f127812 */ /* 0x000fe400078ec0ff */
[----:B------:R-:W-:Y:S02]  /*5020*/  LOP3.LUT R7, R7, 0x64006400, RZ, 0xfc, !PT ;  /* 0x6400640007077812 */ /* 0x000fe400078efcff */
[----:B------:R-:W-:-:S03]  /*5030*/  LOP3.LUT R18, R18, 0x64006400, RZ, 0xfc, !PT ;  /* 0x6400640012127812 */ /* 0x000fc600078efcff */
[----:B------:R-:W-:Y:S01]  /*5040*/  HADD2 R7, R7, -1056, -1056 ;  /* 0xe420e42007077430 */ /* 0x000fe20000000000 */
[----:B------:R-:W-:Y:S01]  /*5050*/  SHF.R.U32.HI R20, RZ, 0xc, R20 ;  /* 0x0000000cff147819 */ /* 0x000fe20000011614 */
[----:B------:R-:W-:Y:S01]  /*5060*/  HADD2 R18, R18, -1056, -1056 ;  /* 0xe420e42012127430 */ /* 0x000fe20000000000 */
[----:B------:R-:W-:Y:S02]  /*5070*/  SHF.R.U32.HI R21, RZ, 0xc, R21 ;  /* 0x0000000cff157819 */ /* 0x000fe40000011615 */
[----:B------:R-:W-:Y:S01]  /*5080*/  LOP3.LUT R20, R20, 0xf000f, RZ, 0xc0, !PT ;  /* 0x000f000f14147812 */ /* 0x000fe200078ec0ff */
[-C--:B------:R-:W-:Y:S01]  /*5090*/  HFMA2 R7, R7, R8.reuse, R13 ;  /* 0x0000000807077231 */ /* 0x080fe2000000000d */
[----:B------:R-:W-:Y:S01]  /*50a0*/  SHF.R.U32.HI R13, RZ, 0x8, R28 ;  /* 0x00000008ff0d7819 */ /* 0x000fe2000001161c */
[----:B------:R-:W-:Y:S01]  /*50b0*/  HFMA2 R8, R18, R8, R17 ;  /* 0x0000000812087231 */ /* 0x000fe20000000011 */
[----:B------:R-:W-:Y:S02]  /*50c0*/  SHF.R.U32.HI R24, RZ, 0xc, R24 ;  /* 0x0000000cff187819 */ /* 0x000fe40000011618 */
[----:B------:R-:W-:-:S02]  /*50d0*/  LOP3.LUT R13, R20, 0x300030, R13, 0xf8, !PT ;  /* 0x00300030140d7812 */ /* 0x000fc400078ef80d */
[----:B------:R-:W-:Y:S02]  /*50e0*/  LOP3.LUT R21, R21, 0xf000f, RZ, 0xc0, !PT ;  /* 0x000f000f15157812 */ /* 0x000fe400078ec0ff */
[----:B------:R-:W-:Y:S02]  /*50f0*/  SHF.R.U32.HI R18, RZ, 0x8, R29 ;  /* 0x00000008ff127819 */ /* 0x000fe4000001161d */
[----:B------:R-:W-:Y:S02]  /*5100*/  @!P0 IADD3 R20, PT, PT, R2, 0x1, RZ ;  /* 0x0000000102148810 */ /* 0x000fe40007ffe0ff */
[----:B------:R-:W-:Y:S02]  /*5110*/  SHF.R.U32.HI R22, RZ, 0xc, R22 ;  /* 0x0000000cff167819 */ /* 0x000fe40000011616 */
[----:B------:R-:W-:Y:S02]  /*5120*/  LOP3.LUT R24, R24, 0xf000f, RZ, 0xc0, !PT ;  /* 0x000f000f18187812 */ /* 0x000fe400078ec0ff */
[----:B------:R-:W-:-:S02]  /*5130*/  SHF.R.U32.HI R17, RZ, 0xa, R28 ;  /* 0x0000000aff117819 */ /* 0x000fc4000001161c */
[----:B------:R-:W-:Y:S02]  /*5140*/  SHF.R.U32.HI R25, RZ, 0xc, R25 ;  /* 0x0000000cff197819 */ /* 0x000fe40000011619 */
[----:B------:R-:W-:Y:S01]  /*5150*/  LOP3.LUT R18, R21, 0x300030, R18, 0xf8, !PT ;  /* 0x0030003015127812 */ /* 0x000fe200078ef812 */
[----:B------:R-:W-:Y:S01]  /*5160*/  @!P0 IMAD.MOV.U32 R2, RZ, RZ, R20 ;  /* 0x000000ffff028224 */ /* 0x000fe200078e0014 */
[----:B------:R-:W-:Y:S02]  /*5170*/  LOP3.LUT R21, R22, 0xf000f, RZ, 0xc0, !PT ;  /* 0x000f000f16157812 */ /* 0x000fe400078ec0ff */
[----:B------:R-:W-:Y:S02]  /*5180*/  SHF.R.U32.HI R22, RZ, 0x8, R30 ;  /* 0x00000008ff167819 */ /* 0x000fe4000001161e */
[----:B------:R-:W-:Y:S02]  /*5190*/  LOP3.LUT R17, R24, 0x300030, R17, 0xf8, !PT ;  /* 0x0030003018117812 */ /* 0x000fe400078ef811 */
[----:B------:R-:W-:-:S02]  /*51a0*/  LOP3.LUT R25, R25, 0xf000f, RZ, 0xc0, !PT ;  /* 0x000f000f19197812 */ /* 0x000fc400078ec0ff */
[----:B------:R-:W-:Y:S02]  /*51b0*/  SHF.R.U32.HI R20, RZ, 0xa, R29 ;  /* 0x0000000aff147819 */ /* 0x000fe4000001161d */
[----:B------:R-:W-:Y:S02]  /*51c0*/  SHF.R.U32.HI R26, RZ, 0xc, R26 ;  /* 0x0000000cff1a7819 */ /* 0x000fe4000001161a */
[----:B------:R-:W-:Y:S02]  /*51d0*/  SHF.R.U32.HI R24, RZ, 0xc, R23 ;  /* 0x0000000cff187819 */ /* 0x000fe40000011617 */
[----:B------:R-:W-:Y:S02]  /*51e0*/  LOP3.LUT R21, R21, 0x300030, R22, 0xf8, !PT ;  /* 0x0030003015157812 */ /* 0x000fe400078ef816 */
[----:B------:R-:W-:Y:S02]  /*51f0*/  LOP3.LUT R20, R25, 0x300030, R20, 0xf8, !PT ;  /* 0x0030003019147812 */ /* 0x000fe400078ef814 */
[----:B------:R-:W-:-:S02]  /*5200*/  LOP3.LUT R23, R26, 0xf000f, RZ, 0xc0, !PT ;  /* 0x000f000f1a177812 */ /* 0x000fc400078ec0ff */
[----:B------:R-:W-:Y:S02]  /*5210*/  SHF.R.U32.HI R22, RZ, 0xa, R30 ;  /* 0x0000000aff167819 */ /* 0x000fe4000001161e */
[----:B------:R-:W-:Y:S02]  /*5220*/  LOP3.LUT R26, R24, 0xf000f, RZ, 0xc0, !PT ;  /* 0x000f000f181a7812 */ /* 0x000fe400078ec0ff */
[----:B------:R-:W-:Y:S02]  /*5230*/  SHF.R.U32.HI R25, RZ, 0x8, R31 ;  /* 0x00000008ff197819 */ /* 0x000fe4000001161f */
[----:B------:R-:W-:Y:S02]  /*5240*/  SHF.R.U32.HI R28, RZ, 0x6, R28 ;  /* 0x00000006ff1c7819 */ /* 0x000fe4000001161c */
[----:B------:R-:W-:Y:S02]  /*5250*/  LOP3.LUT R22, R23, 0x300030, R22, 0xf8, !PT ;  /* 0x0030003017167812 */ /* 0x000fe400078ef816 */
[----:B------:R-:W-:-:S02]  /*5260*/  LOP3.LUT R23, R26, 0x300030, R25, 0xf8, !PT ;  /* 0x003000301a177812 */ /* 0x000fc400078ef819 */
[----:B------:R-:W-:Y:S02]  /*5270*/  SHF.R.U32.HI R30, RZ, 0x6, R30 ;  /* 0x00000006ff1e7819 */ /* 0x000fe4000001161e */
[----:B------:R-:W-:Y:S02]  /*5280*/  LOP3.LUT R25, R28, 0x3f003f, RZ, 0xc0, !PT ;  /* 0x003f003f1c197812 */ /* 0x000fe400078ec0ff */
[----:B------:R-:W-:Y:S02]  /*5290*/  SHF.R.U32.HI R24, RZ, 0xc, R27 ;  /* 0x0000000cff187819 */ /* 0x000fe4000001161b */
[--C-:B------:R-:W-:Y:S02]  /*52a0*/  SHF.R.U32.HI R27, RZ, 0xa, R31.reuse ;  /* 0x0000000aff1b7819 */ /* 0x100fe4000001161f */
[----:B------:R-:W-:Y:S02]  /*52b0*/  SHF.R.U32.HI R31, RZ, 0x6, R31 ;  /* 0x00000006ff1f7819 */ /* 0x000fe4000001161f */
[----:B------:R-:W-:-:S02]  /*52c0*/  LOP3.LUT R30, R30, 0x3f003f, RZ, 0xc0, !PT ;  /* 0x003f003f1e1e7812 */ /* 0x000fc400078ec0ff */
[----:B------:R-:W-:Y:S02]  /*52d0*/  LOP3.LUT R25, R25, 0x64006400, RZ, 0xfc, !PT ;  /* 0x6400640019197812 */ /* 0x000fe400078efcff */
[----:B------:R-:W-:Y:S02]  /*52e0*/  LOP3.LUT R31, R31, 0x3f003f, RZ, 0xc0, !PT ;  /* 0x003f003f1f1f7812 */ /* 0x000fe400078ec0ff */
[----:B------:R-:W-:Y:S01]  /*52f0*/  LOP3.LUT R30, R30, 0x64006400, RZ, 0xfc, !PT ;  /* 0x640064001e1e7812 */ /* 0x000fe200078efcff */
[----:B------:R-:W-:Y:S01]  /*5300*/  HADD2 R25, R25, -1056, -1056 ;  /* 0xe420e42019197430 */ /* 0x000fe20000000000 */
[----:B------:R-:W-:Y:S02]  /*5310*/  SHF.R.U32.HI R29, RZ, 0x6, R29 ;  /* 0x00000006ff1d7819 */ /* 0x000fe4000001161d */
[----:B------:R-:W-:Y:S01]  /*5320*/  LOP3.LUT R31, R31, 0x64006400, RZ, 0xfc, !PT ;  /* 0x640064001f1f7812 */ /* 0x000fe200078efcff */
[----:B------:R-:W-:Y:S01]  /*5330*/  HADD2 R30, R30, -1056, -1056 ;  /* 0xe420e4201e1e7430 */ /* 0x000fe20000000000 */
[----:B------:R-:W-:Y:S01]  /*5340*/  LOP3.LUT R13, R13, 0x64006400, RZ, 0xfc, !PT ;  /* 0x640064000d0d7812 */ /* 0x000fe200078efcff */
[----:B------:R-:W-:Y:S01]  /*5350*/  HFMA2 R16, R25, R9, R16 ;  /* 0x0000000919107231 */ /* 0x000fe20000000010 */
[----:B------:R-:W-:Y:S01]  /*5360*/  LOP3.LUT R26, R29, 0x3f003f, RZ, 0xc0, !PT ;  /* 0x003f003f1d1a7812 */ /* 0x000fe200078ec0ff */
[----:B------:R-:W-:Y:S01]  /*5370*/  HADD2 R31, R31, -1056, -1056 ;  /* 0xe420e4201f1f7430 */ /* 0x000fe20000000000 */
[----:B------:R-:W-:-:S02]  /*5380*/  LOP3.LUT R21, R21, 0x64006400, RZ, 0xfc, !PT ;  /* 0x6400640015157812 */ /* 0x000fc400078efcff */
[----:B------:R-:W-:Y:S01]  /*5390*/  LOP3.LUT R23, R23, 0x64006400, RZ, 0xfc, !PT ;  /* 0x6400640017177812 */ /* 0x000fe200078efcff */
[----:B------:R-:W-:Y:S02]  /*53a0*/  HADD2 R13, R13, -1056, -1056 ;  /* 0xe420e4200d0d7430 */ /* 0x000fe40000000000 */
[-C--:B------:R-:W-:Y:S01]  /*53b0*/  HFMA2 R30, R30, R9.reuse, R7 ;  /* 0x000000091e1e7231 */ /* 0x080fe20000000007 */
[----:B------:R-:W-:Y:S01]  /*53c0*/  LOP3.LUT R26, R26, 0x64006400, RZ, 0xfc, !PT ;  /* 0x640064001a1a7812 */ /* 0x000fe200078efcff */
[----:B------:R-:W-:Y:S01]  /*53d0*/  HFMA2 R8, R31, R9, R8 ;  /* 0x000000091f087231 */ /* 0x000fe20000000008 */
[----:B------:R-:W-:Y:S01]  /*53e0*/  LOP3.LUT R17, R17, 0x64006400, RZ, 0xfc, !PT ;  /* 0x6400640011117812 */ /* 0x000fe200078efcff */
[----:B------:R-:W-:Y:S02]  /*53f0*/  HADD2 R21, R21, -1056, -1056 ;  /* 0xe420e42015157430 */ /* 0x000fe40000000000 */
[----:B------:R-:W-:Y:S01]  /*5400*/  HADD2 R23, R23, -1056, -1056 ;  /* 0xe420e42017177430 */ /* 0x000fe20000000000 */
[----:B------:R-:W-:Y:S01]  /*5410*/  LOP3.LUT R24, R24, 0xf000f, RZ, 0xc0, !PT ;  /* 0x000f000f18187812 */ /* 0x000fe200078ec0ff */
[-C--:B------:R-:W-:Y:S01]  /*5420*/  HFMA2 R16, R13, R10.reuse, R16 ;  /* 0x0000000a0d107231 */ /* 0x080fe20000000010 */
[----:B------:R-:W-:Y:S01]  /*5430*/  LOP3.LUT R18, R18, 0x64006400, RZ, 0xfc, !PT ;  /* 0x6400640012127812 */ /* 0x000fe200078efcff */
[----:B------:R-:W-:Y:S01]  /*5440*/  HADD2 R26, R26, -1056, -1056 ;  /* 0xe420e4201a1a7430 */ /* 0x000fe20000000000 */
[----:B------:R-:W-:Y:S01]  /*5450*/  LOP3.LUT R22, R22, 0x64006400, RZ, 0xfc, !PT ;  /* 0x6400640016167812 */ /* 0x000fe200078efcff */
[----:B------:R-:W-:-:S02]  /*5460*/  HFMA2 R23, R23, R10, R8 ;  /* 0x0000000a17177231 */ /* 0x000fc40000000008 */
[----:B------:R-:W-:Y:S02]  /*5470*/  HFMA2 R21, R21, R10, R30 ;  /* 0x0000000a15157231 */ /* 0x000fe4000000001e */
[----:B------:R-:W-:Y:S01]  /*5480*/  HADD2 R8, R17, -1056, -1056 ;  /* 0xe420e42011087430 */ /* 0x000fe20000000000 */
[----:B------:R-:W-:Y:S01]  /*5490*/  LOP3.LUT R24, R24, 0x300030, R27, 0xf8, !PT ;  /* 0x0030003018187812 */ /* 0x000fe200078ef81b */
[----:B------:R-:W-:Y:S01]  /*54a0*/  HFMA2 R14, R26, R9, R14 ;  /* 0x000000091a0e7231 */ /* 0x000fe2000000000e */
[----:B------:R-:W-:Y:S01]  /*54b0*/  LOP3.LUT R20, R20, 0x64006400, RZ, 0xfc, !PT ;  /* 0x6400640014147812 */ /* 0x000fe200078efcff */
[----:B------:R-:W-:Y:S02]  /*54c0*/  HADD2 R7, R18, -1056, -1056 ;  /* 0xe420e42012077430 */ /* 0x000fe40000000000 */
[----:B------:R-:W-:Y:S01]  /*54d0*/  HADD2 R22, R22, -1056, -1056 ;  /* 0xe420e42016167430 */ /* 0x000fe20000000000 */
[----:B------:R-:W-:Y:S01]  /*54e0*/  LOP3.LUT R24, R24, 0x64006400, RZ, 0xfc, !PT ;  /* 0x6400640018187812 */ /* 0x000fe200078efcff */
[----:B------:R-:W-:-:S02]  /*54f0*/  HFMA2 R8, R8, R11, R16 ;  /* 0x0000000b08087231 */ /* 0x000fc40000000010 */
[----:B------:R-:W-:Y:S02]  /*5500*/  HFMA2 R14, R7, R10, R14 ;  /* 0x0000000a070e7231 */ /* 0x000fe4000000000e */
[----:B------:R-:W-:Y:S02]  /*5510*/  HADD2 R15, R15.H0_H0, R15.H1_H1 ;  /* 0x3000000f0f0f7230 */ /* 0x000fe40000000800 */
[-C--:B------:R-:W-:Y:S02]  /*5520*/  HFMA2 R21, R22, R11.reuse, R21 ;  /* 0x0000000b16157231 */ /* 0x080fe40000000015 */
[----:B------:R-:W-:Y:S02]  /*5530*/  HADD2 R7, R20, -1056, -1056 ;  /* 0xe420e42014077430 */ /* 0x000fe40000000000 */
[----:B------:R-:W-:Y:S01]  /*5540*/  HADD2 R24, R24, -1056, -1056 ;  /* 0xe420e42018187430 */ /* 0x000fe20000000000 */
[----:B------:R-:W-:Y:S01]  /*5550*/  PRMT R15, R15, 0x5410, R6 ;  /* 0x000054100f0f7816 */ /* 0x000fe20000000006 */
[----:B------:R-:W-:-:S02]  /*5560*/  HFMA2 R7, R7, R11, R14 ;  /* 0x0000000b07077231 */ /* 0x000fc4000000000e */
[----:B------:R-:W-:Y:S02]  /*5570*/  HADD2 R12, R12.H0_H0, R12.H1_H1 ;  /* 0x3000000c0c0c7230 */ /* 0x000fe40000000800 */
[----:B------:R-:W-:Y:S02]  /*5580*/  HADD2 R19, R19.H0_H0, R19.H1_H1 ;  /* 0x3000001313137230 */ /* 0x000fe40000000800 */
[----:B------:R-:W-:Y:S02]  /*5590*/  HFMA2 R23, R24, R11, R23 ;  /* 0x0000000b18177231 */ /* 0x000fe40000000017 */
[----:B------:R-:W-:Y:S02]  /*55a0*/  HADD2 R8, R8.H0_H0, R8.H1_H1 ;  /* 0x3000000808087230 */ /* 0x000fe40000000800 */
[----:B------:R-:W-:Y:S01]  /*55b0*/  HADD2 R7, R7.H0_H0, R7.H1_H1 ;  /* 0x3000000707077230 */ /* 0x000fe20000000800 */
[----:B------:R-:W-:Y:S01]  /*55c0*/  PRMT R12, R12, 0x5410, R19 ;  /* 0x000054100c0c7816 */ /* 0x000fe20000000013 */
[----:B------:R-:W-:-:S02]  /*55d0*/  HADD2 R21, R21.H0_H0, R21.H1_H1 ;  /* 0x3000001515157230 */ /* 0x000fc40000000800 */
[----:B------:R-:W-:Y:S01]  /*55e0*/  HADD2 R23, R23.H0_H0, R23.H1_H1 ;  /* 0x3000001717177230 */ /* 0x000fe20000000800 */
[----:B------:R-:W-:Y:S01]  /*55f0*/  PRMT R8, R8, 0x5410, R7 ;  /* 0x0000541008087816 */ /* 0x000fe20000000007 */
[----:B------:R-:W-:Y:S01]  /*5600*/  UIADD3 UR4, UPT, UPT, UR4, 0x40, URZ ;  /* 0x0000004004047890 */ /* 0x000fe2000fffe0ff */
[----:B-1----:R-:W-:Y:S02]  /*5610*/  IADD3 R42, P1, PT, R42, 0x80, RZ ;  /* 0x000000802a2a7810 */ /* 0x002fe40007f3e0ff */
[----:B------:R-:W-:Y:S01]  /*5620*/  PRMT R21, R21, 0x5410, R23 ;  /* 0x0000541015157816 */ /* 0x000fe20000000017 */
[----:B------:R-:W-:Y:S01]  /*5630*/  IMAD.MOV.U32 R19, RZ, RZ, R47 ;  /* 0x000000ffff137224 */ /* 0x000fe200078e002f */
[----:B------:R-:W-:Y:S01]  /*5640*/  MOV R18, R46 ;  /* 0x0000002e00127202 */ /* 0x000fe20000000f00 */
[----:B------:R-:W-:Y:S01]  /*5650*/  IMAD.WIDE R46, R38, 0x4, R50 ;  /* 0x00000004262e7825 */ /* 0x000fe200078e0232 */
[----:B------:R-:W-:Y:S02]  /*5660*/  IADD3.X R43, PT, PT, RZ, R43, RZ, P1, !PT ;  /* 0x0000002bff2b7210 */ /* 0x000fe40000ffe4ff */
[----:B--2---:R-:W-:-:S02]  /*5670*/  @!P0 IADD3 R3, PT, PT, R49, R36, RZ ;  /* 0x0000002431038210 */ /* 0x004fc40007ffe0ff */
[----:B------:R-:W-:Y:S02]  /*5680*/  IADD3 R36, PT, PT, R36, 0x20, RZ ;  /* 0x0000002024247810 */ /* 0x000fe40007ffe0ff */
[----:B---3--:R-:W-:Y:S02]  /*5690*/  @!P0 PRMT R0, R4, 0x7610, R0 ;  /* 0x0000761004008816 */ /* 0x008fe40000000000 */
[----:B------:R-:W-:Y:S02]  /*56a0*/  @!P0 PRMT R34, R5, 0x7610, R34 ;  /* 0x0000761005228816 */ /* 0x000fe40000000022 */
[----:B------:R-:W-:Y:S02]  /*56b0*/  @!P0 PRMT R0, R0, 0x7610, R4 ;  /* 0x0000761000008816 */ /* 0x000fe40000000004 */
[----:B------:R-:W-:Y:S02]  /*56c0*/  @!P0 PRMT R34, R34, 0x7610, R5 ;  /* 0x0000761022228816 */ /* 0x000fe40000000005 */
[----:B------:R-:W-:Y:S01]  /*56d0*/  ISETP.GE.AND P0, PT, R36, R45, PT ;  /* 0x0000002d2400720c */ /* 0x000fe20003f06270 */
[----:B------:R-:W-:-:S02]  /*56e0*/  HFMA2 R32, R15, R0, R32 ;  /* 0x000000000f207231 */ /* 0x000fc40000000020 */
[----:B------:R-:W-:-:S04]  /*56f0*/  HFMA2 R33, R12, R34, R33 ;  /* 0x000000220c217231 */ /* 0x000fc80000000021 */
[----:B------:R-:W-:Y:S02]  /*5700*/  HFMA2 R33, R21, R34, R33 ;  /* 0x0000002215217231 */ /* 0x000fe40000000021 */
[----:B------:R-:W-:-:S04]  /*5710*/  HFMA2 R32, R8, R0, R32 ;  /* 0x0000000008207231 */ /* 0x000fc80000000020 */
[----:B------:R-:W-:Y:S05]  /*5720*/  @!P0 BRA `(.L_x_4833) ;  /* 0xffffffe800108947 */ /* 0x000fea000383ffff */
[----:B------:R-:W-:-:S07]  /*5730*/  IMAD.WIDE R18, R38, 0x18, R18 ;  /* 0x0000001826127825 */ /* 0x000fce00078e0212 */
.L_x_4832:
        /* <DEDUP_REMOVED lines=8> */
.L_x_4835:
[----:B------:R-:W2:Y:S01]  /*57c0*/  LDG.E.128.CONSTANT R20, desc[UR6][R42.64] ;  /* 0x000000062a147981 */ /* 0x000ea2000c1e9d00 */
[----:B------:R-:W-:-:S03]  /*57d0*/  MOV R38, UR12 ;  /* 0x0000000c00267c02 */ /* 0x000fc60008000f00 */
[----:B------:R-:W0:Y:S02]  /*57e0*/  LDS.128 R4, [UR4] ;  /* 0x00000004ff047984 */ /* 0x000e240008000c00 */
[----:B------:R-:W-:-:S05]  /*57f0*/  IMAD.WIDE R8, R38, 0x4, R42 ;  /* 0x0000000426087825 */ /* 0x000fca00078e022a */
[----:B------:R-:W3:Y:S01]  /*5800*/  LDG.E.128.CONSTANT R16, desc[UR6][R8.64] ;  /* 0x0000000608107981 */ /* 0x000ee2000c1e9d00 */
[----:B------:R-:W-:-:S05]  /*5810*/  IMAD.WIDE R44, R38, 0x4, R8 ;  /* 0x00000004262c7825 */ /* 0x000fca00078e0208 */
[----:B------:R1:W4:Y:S01]  /*5820*/  LDG.E.128.CONSTANT R12, desc[UR6][R44.64] ;  /* 0x000000062c0c7981 */ /* 0x000322000c1e9d00 */
[----:B------:R-:W-:Y:S02]  /*5830*/  HFMA2 R48, -RZ, RZ, 0, 0.03125 ;  /* 0x00002800ff307431 */ /* 0x000fe400000001ff */
[----:B-1----:R-:W-:Y:S01]  /*5840*/  IMAD.WIDE R44, R38, 0x4, R44 ;  /* 0x00000004262c7825 */ /* 0x002fe200078e022c */
[----:B------:R-:W-:Y:S02]  /*5850*/  ISETP.NE.AND P0, PT, R36, R3, PT ;  /* 0x000000032400720c */ /* 0x000fe40003f05270 */
[----:B--2---:R-:W-:Y:S02]  /*5860*/  LOP3.LUT R10, R20, 0x1f001f, RZ, 0xc0, !PT ;  /* 0x001f001f140a7812 */ /* 0x004fe400078ec0ff */
        /* <DEDUP_REMOVED lines=8> */
[-C--:B0-----:R-:W-:Y:S01]  /*58f0*/  HFMA2 R27, R10, R4.reuse, RZ ;  /* 0x000000040a1b7231 */ /* 0x081fe200000000ff */
[----:B------:R-:W-:Y:S01]  /*5900*/  LOP3.LUT R26, R26, 0x64006400, RZ, 0xfc, !PT ;  /* 0x640064001a1a7812 */ /* 0x000fe200078efcff */
[----:B------:R-:W-:Y:S01]  /*5910*/  HADD2 R25, R25, -1040, -1040 ;  /* 0xe410e41019197430 */ /* 0x000fe20000000000 */
[----:B------:R-:W-:Y:S01]  /*5920*/  LOP3.LUT R9, R21, 0x3e003e0, RZ, 0xc0, !PT ;  /* 0x03e003e015097812 */ /* 0x000fe200078ec0ff */
[----:B------:R-:W-:Y:S01]  /*5930*/  HADD2 R24, R24, -1040, -1040 ;  /* 0xe410e41018187430 */ /* 0x000fe20000000000 */
[----:B------:R-:W-:Y:S01]  /*5940*/  LOP3.LUT R11, R11, 0x64006400, RZ, 0xfc, !PT ;  /* 0x640064000b0b7812 */ /* 0x000fe200078efcff */
[----:B------:R-:W-:Y:S01]  /*5950*/  HADD2 R26, R26, -1040, -1040 ;  /* 0xe410e4101a1a7430 */ /* 0x000fe20000000000 */
[----:B------:R-:W-:Y:S01]  /*5960*/  LOP3.LUT R9, R9, 0x64006400, RZ, 0xfc, !PT ;  /* 0x6400640009097812 */ /* 0x000fe200078efcff */
[----:B------:R-:W-:Y:S01]  /*5970*/  HFMA2 R24, R24, R4, RZ.H0_H0 ;  /* 0x0000000418187231 */ /* 0x000fe200000400ff */
[----:B------:R-:W-:Y:S01]  /*5980*/  LOP3.LUT R30, R23, 0x3e003e0, RZ, 0xc0, !PT ;  /* 0x03e003e0171e7812 */ /* 0x000fe200078ec0ff */
[----:B------:R-:W-:-:S02]  /*5990*/  HFMA2 R8, R11, R48.H0_H0, -48, -48 ;  /* 0xd200d2000b087431 */ /* 0x000fc40000040030 */
[-C--:B------:R-:W-:Y:S02]  /*59a0*/  HFMA2 R11, R25, R4.reuse, RZ ;  /* 0x00000004190b7231 */ /* 0x080fe400000000ff */
[----:B------:R-:W-:Y:S01]  /*59b0*/  HFMA2 R10, R26, R4, RZ.H0_H0 ;  /* 0x000000041a0a7231 */ /* 0x000fe200000400ff */
[----:B------:R-:W-:Y:S01]  /*59c0*/  LOP3.LUT R25, R22, 0x3e003e0, RZ, 0xc0, !PT ;  /* 0x03e003e016197812 */ /* 0x000fe200078ec0ff */
[-C--:B------:R-:W-:Y:S01]  /*59d0*/  HFMA2 R26, R9, R48.reuse.H0_H0, -48, -48 ;  /* 0xd200d200091a7431 */ /* 0x080fe20000040030 */
[----:B------:R-:W-:Y:S01]  /*59e0*/  SHF.R.U32.HI R4, RZ, 0xa, R20 ;  /* 0x0000000aff047819 */ /* 0x000fe20000011614 */
[-C--:B------:R-:W-:Y:S01]  /*59f0*/  HFMA2 R8, R8, R5.reuse, R27 ;  /* 0x0000000508087231 */ /* 0x080fe2000000001b */
[----:B------:R-:W-:Y:S02]  /*5a00*/  LOP3.LUT R27, R25, 0x64006400, RZ, 0xfc, !PT ;  /* 0x64006400191b7812 */ /* 0x000fe400078efcff */
[----:B------:R-:W-:Y:S01]  /*5a10*/  LOP3.LUT R9, R4, 0x1f001f, RZ, 0xc0, !PT ;  /* 0x001f001f04097812 */ /* 0x000fe200078ec0ff */
[----:B------:R-:W-:Y:S01]  /*5a20*/  HFMA2 R4, R26, R5, R24 ;  /* 0x000000051a047231 */ /* 0x000fe20000000018 */
[----:B------:R-:W-:Y:S01]  /*5a30*/  SHF.R.U32.HI R25, RZ, 0xa, R21 ;  /* 0x0000000aff197819 */ /* 0x000fe20000011615 */
[----:B------:R-:W-:Y:S01]  /*5a40*/  HFMA2 R27, R27, R48.H0_H0, -48, -48 ;  /* 0xd200d2001b1b7431 */ /* 0x000fe20000040030 */
[----:B------:R-:W-:-:S02]  /*5a50*/  LOP3.LUT R47, R30, 0x64006400, RZ, 0xfc, !PT ;  /* 0x640064001e2f7812 */ /* 0x000fc400078efcff */
[----:B------:R-:W-:Y:S01]  /*5a60*/  LOP3.LUT R24, R9, 0x64006400, RZ, 0xfc, !PT ;  /* 0x6400640009187812 */ /* 0x000fe200078efcff */
[-C--:B------:R-:W-:Y:S01]  /*5a70*/  HFMA2 R9, R27, R5.reuse, R11 ;  /* 0x000000051b097231 */ /* 0x080fe2000000000b */
[----:B------:R-:W-:Y:S01]  /*5a80*/  LOP3.LUT R25, R25, 0x1f001f, RZ, 0xc0, !PT ;  /* 0x001f001f19197812 */ /* 0x000fe200078ec0ff */
[----:B------:R-:W-:Y:S01]  /*5a90*/  HFMA2 R47, R47, R48.H0_H0, -48, -48 ;  /* 0xd200d2002f2f7431 */ /* 0x000fe20000040030 */
[----:B------:R-:W-:Y:S01]  /*5aa0*/  SHF.R.U32.HI R11, RZ, 0xa, R22 ;  /* 0x0000000aff0b7819 */ /* 0x000fe20000011616 */
[----:B------:R-:W-:Y:S01]  /*5ab0*/  HADD2 R24, R24, -1040, -1040 ;  /* 0xe410e41018187430 */ /* 0x000fe20000000000 */
[----:B------:R-:W-:Y:S02]  /*5ac0*/  LOP3.LUT R25, R25, 0x64006400, RZ, 0xfc, !PT ;  /* 0x6400640019197812 */ /* 0x000fe400078efcff */
[----:B------:R-:W-:Y:S01]  /*5ad0*/  SHF.R.U32.HI R30, RZ, 0xa, R23 ;  /* 0x0000000aff1e7819 */ /* 0x000fe20000011617 */
[----:B------:R-:W-:Y:S02]  /*5ae0*/  HFMA2 R10, R47, R5, R10 ;  /* 0x000000052f0a7231 */ /* 0x000fe4000000000a */
[----:B------:R-:W-:Y:S01]  /*5af0*/  HFMA2 R8, R24, R6, R8 ;  /* 0x0000000618087231 */ /* 0x000fe20000000008 */
[----:B------:R-:W-:Y:S01]  /*5b00*/  LOP3.LUT R11, R11, 0x1f001f, RZ, 0xc0, !PT ;  /* 0x001f001f0b0b7812 */ /* 0x000fe200078ec0ff */
[----:B------:R-:W-:Y:S01]  /*5b10*/  HADD2 R5, R25, -1040, -1040 ;  /* 0xe410e41019057430 */ /* 0x000fe20000000000 */
[----:B------:R-:W-:Y:S01]  /*5b20*/  LOP3.LUT R30, R30, 0x1f001f, RZ, 0xc0, !PT ;  /* 0x001f001f1e1e7812 */ /* 0x000fe200078ec0ff */
[----:B------:R-:W0:Y:S01]  /*5b30*/  LDS.128 R24, [UR4+0x10] ;  /* 0x00001004ff187984 */ /* 0x000e220008000c00 */
[----:B------:R-:W-:-:S02]  /*5b40*/  LOP3.LUT R11, R11, 0x64006400, RZ, 0xfc, !PT ;  /* 0x640064000b0b7812 */ /* 0x000fc400078efcff */
[----:B------:R-:W-:Y:S01]  /*5b50*/  LOP3.LUT R30, R30, 0x64006400, RZ, 0xfc, !PT ;  /* 0x640064001e1e7812 */ /* 0x000fe200078efcff */
[-C--:B------:R-:W-:Y:S02]  /*5b60*/  HFMA2 R5, R5, R6.reuse, R4 ;  /* 0x0000000605057231 */ /* 0x080fe40000000004 */
[----:B------:R-:W-:Y:S01]  /*5b70*/  HADD2 R4, R11, -1040, -1040 ;  /* 0xe410e4100b047430 */ /* 0x000fe20000000000 */
[----:B---3--:R-:W-:Y:S01]  /*5b80*/  LOP3.LUT R11, R17, 0x1f001f, RZ, 0xc0, !PT ;  /* 0x001f001f110b7812 */ /* 0x008fe200078ec0ff */
[----:B------:R-:W-:Y:S02]  /*5b90*/  HADD2 R30, R30, -1040, -1040 ;  /* 0xe410e4101e1e7430 */ /* 0x000fe40000000000 */
[-C--:B------:R-:W-:Y:S01]  /*5ba0*/  HFMA2 R4, R4, R6.reuse, R9 ;  /* 0x0000000604047231 */ /* 0x080fe20000000009 */
[----:B------:R-:W-:Y:S02]  /*5bb0*/  LOP3.LUT R9, R16, 0x1f001f, RZ, 0xc0, !PT ;  /* 0x001f001f10097812 */ /* 0x000fe400078ec0ff */
[----:B------:R-:W-:Y:S01]  /*5bc0*/  LOP3.LUT R11, R11, 0x64006400, RZ, 0xfc, !PT ;  /* 0x640064000b0b7812 */ /* 0x000fe200078efcff */
[----:B------:R-:W-:Y:S01]  /*5bd0*/  HFMA2 R10, R30, R6, R10 ;  /* 0x000000061e0a7231 */ /* 0x000fe2000000000a */
[----:B------:R-:W-:-:S02]  /*5be0*/  LOP3.LUT R9, R9, 0x64006400, RZ, 0xfc, !PT ;  /* 0x6400640009097812 */ /* 0x000fc400078efcff */
[----:B------:R-:W-:Y:S01]  /*5bf0*/  LOP3.LUT R30, R18, 0x1f001f, RZ, 0xc0, !PT ;  /* 0x001f001f121e7812 */ /* 0x000fe200078ec0ff */
[----:B------:R-:W-:Y:S01]  /*5c00*/  HADD2 R6, R11, -1040, -1040 ;  /* 0xe410e4100b067430 */ /* 0x000fe20000000000 */
[----:B------:R-:W-:Y:S01]  /*5c10*/  LOP3.LUT R11, R19, 0x1f001f, RZ, 0xc0, !PT ;  /* 0x001f001f130b7812 */ /* 0x000fe200078ec0ff */
[----:B------:R-:W-:Y:S01]  /*5c20*/  HADD2 R9, R9, -1040, -1040 ;  /* 0xe410e41009097430 */ /* 0x000fe20000000000 */
[----:B------:R-:W-:Y:S02]  /*5c30*/  LOP3.LUT R30, R30, 0x64006400, RZ, 0xfc, !PT ;  /* 0x640064001e1e7812 */ /* 0x000fe400078efcff */
[----:B------:R-:W-:Y:S01]  /*5c40*/  LOP3.LUT R11, R11, 0x64006400, RZ, 0xfc, !PT ;  /* 0x640064000b0b7812 */ /* 0x000fe200078efcff */
[-C--:B------:R-:W-:Y:S02]  /*5c50*/  HFMA2 R6, R6, R7.reuse, R5 ;  /* 0x0000000706067231 */ /* 0x080fe40000000005 */
[-C--:B------:R-:W-:Y:S01]  /*5c60*/  HFMA2 R8, R9, R7.reuse, R8 ;  /* 0x0000000709087231 */ /* 0x080fe20000000008 */
[----:B------:R-:W-:Y:S01]  /*5c70*/  LOP3.LUT R5, R16, 0x3e003e0, RZ, 0xc0, !PT ;  /* 0x03e003e010057812 */ /* 0x000fe200078ec0ff */
[----:B------:R-:W-:Y:S01]  /*5c80*/  HADD2 R30, R30, -1040, -1040 ;  /* 0xe410e4101e1e7430 */ /* 0x000fe20000000000 */
[----:B------:R-:W-:Y:S01]  /*5c90*/  LOP3.LUT R9, R17, 0x3e003e0, RZ, 0xc0, !PT ;  /* 0x03e003e011097812 */ /* 0x000fe200078ec0ff */
[----:B------:R-:W-:Y:S01]  /*5ca0*/  HADD2 R11, R11, -1040, -1040 ;  /* 0xe410e4100b0b7430 */ /* 0x000fe20000000000 */
[----:B------:R-:W-:Y:S01]  /*5cb0*/  LOP3.LUT R5, R5, 0x64006400, RZ, 0xfc, !PT ;  /* 0x6400640005057812 */ /* 0x000fe200078efcff */
[-C--:B------:R-:W-:Y:S01]  /*5cc0*/  HFMA2 R4, R30, R7.reuse, R4 ;  /* 0x000000071e047231 */ /* 0x080fe20000000004 */
[----:B------:R-:W-:Y:S01]  /*5cd0*/  LOP3.LUT R9, R9, 0x64006400, RZ, 0xfc, !PT ;  /* 0x6400640009097812 */ /* 0x000fe200078efcff */
[----:B------:R-:W-:-:S02]  /*5ce0*/  HFMA2 R10, R11, R7, R10 ;  /* 0x000000070b0a7231 */ /* 0x000fc4000000000a */
[-C--:B------:R-:W-:Y:S01]  /*5cf0*/  HFMA2 R5, R5, R48.reuse.H0_H0, -48, -48 ;  /* 0xd200d20005057431 */ /* 0x080fe20000040030 */
[----:B------:R-:W-:Y:S01]  /*5d00*/  SHF.R.U32.HI R7, RZ, 0xa, R16 ;  /* 0x0000000aff077819 */ /* 0x000fe20000011610 */
[----:B------:R-:W-:Y:S01]  /*5d10*/  HFMA2 R9, R9, R48.H0_H0, -48, -48 ;  /* 0xd200d20009097431 */ /* 0x000fe20000040030 */
[----:B------:R-:W-:Y:S01]  /*5d20*/  LOP3.LUT R11, R19, 0x3e003e0, RZ, 0xc0, !PT ;  /* 0x03e003e0130b7812 */ /* 0x000fe200078ec0ff */
[-C--:B0-----:R-:W-:Y:S01]  /*5d30*/  HFMA2 R5, R5, R24.reuse, R8 ;  /* 0x0000001805057231 */ /* 0x081fe20000000008 */
[----:B------:R-:W-:Y:S02]  /*5d40*/  LOP3.LUT R7, R7, 0x1f001f, RZ, 0xc0, !PT ;  /* 0x001f001f07077812 */ /* 0x000fe400078ec0ff */
[----:B------:R-:W-:Y:S01]  /*5d50*/  SHF.R.U32.HI R8, RZ, 0xa, R17 ;  /* 0x0000000aff087819 */ /* 0x000fe20000011611 */
[----:B------:R-:W-:Y:S01]  /*5d60*/  HFMA2 R6, R9, R24, R6 ;  /* 0x0000001809067231 */ /* 0x000fe20000000006 */
[----:B------:R-:W-:Y:S02]  /*5d70*/  LOP3.LUT R9, R18, 0x3e003e0, RZ, 0xc0, !PT ;  /* 0x03e003e012097812 */ /* 0x000fe400078ec0ff */
[----:B------:R-:W-:-:S02]  /*5d80*/  LOP3.LUT R7, R7, 0x64006400, RZ, 0xfc, !PT ;  /* 0x6400640007077812 */ /* 0x000fc400078efcff */
[----:B------:R-:W-:Y:S02]  /*5d90*/  LOP3.LUT R8, R8, 0x1f001f, RZ, 0xc0, !PT ;  /* 0x001f001f08087812 */ /* 0x000fe400078ec0ff */
[----:B------:R-:W-:Y:S01]  /*5da0*/  LOP3.LUT R9, R9, 0x64006400, RZ, 0xfc, !PT ;  /* 0x6400640009097812 */ /* 0x000fe200078efcff */
[----:B------:R-:W-:Y:S01]  /*5db0*/  HADD2 R7, R7, -1040, -1040 ;  /* 0xe410e41007077430 */ /* 0x000fe20000000000 */
[----:B------:R-:W-:Y:S02]  /*5dc0*/  LOP3.LUT R8, R8, 0x64006400, RZ, 0xfc, !PT ;  /* 0x6400640008087812 */ /* 0x000fe400078efcff */
[----:B------:R-:W-:Y:S01]  /*5dd0*/  LOP3.LUT R11, R11, 0x64006400, RZ, 0xfc, !PT ;  /* 0x640064000b0b7812 */ /* 0x000fe200078efcff */
[-C--:B------:R-:W-:Y:S02]  /*5de0*/  HFMA2 R9, R9, R48.reuse.H0_H0, -48, -48 ;  /* 0xd200d20009097431 */ /* 0x080fe40000040030 */
[----:B------:R-:W-:Y:S02]  /*5df0*/  HADD2 R8, R8, -1040, -1040 ;  /* 0xe410e41008087430 */ /* 0x000fe40000000000 */
[----:B------:R-:W-:Y:S01]  /*5e00*/  HFMA2 R5, R7, R25, R5 ;  /* 0x0000001907057231 */ /* 0x000fe20000000005 */
[----:B----4-:R-:W-:Y:S01]  /*5e10*/  LOP3.LUT R7, R12, 0x1f001f, RZ, 0xc0, !PT ;  /* 0x001f001f0c077812 */ /* 0x010fe200078ec0ff */
[----:B------:R-:W-:-:S02]  /*5e20*/  HFMA2 R11, R11, R48.H0_H0, -48, -48 ;  /* 0xd200d2000b0b7431 */ /* 0x000fc40000040030 */
[-C--:B------:R-:W-:Y:S02]  /*5e30*/  HFMA2 R4, R9, R24.reuse, R4 ;  /* 0x0000001809047231 */ /* 0x080fe40000000004 */
[----:B------:R-:W-:Y:S01]  /*5e40*/  HFMA2 R6, R8, R25, R6 ;  /* 0x0000001908067231 */ /* 0x000fe20000000006 */
[----:B------:R-:W-:Y:S01]  /*5e50*/  LOP3.LUT R8, R13, 0x1f001f, RZ, 0xc0, !PT ;  /* 0x001f001f0d087812 */ /* 0x000fe200078ec0ff */
[----:B------:R-:W-:Y:S01]  /*5e60*/  HFMA2 R10, R11, R24, R10 ;  /* 0x000000180b0a7231 */ /* 0x000fe2000000000a */
[----:B------:R-:W-:Y:S02]  /*5e70*/  SHF.R.U32.HI R9, RZ, 0xa, R18 ;  /* 0x0000000aff097819 */ /* 0x000fe40000011612 */
[----:B------:R-:W-:Y:S02]  /*5e80*/  LOP3.LUT R7, R7, 0x64006400, RZ, 0xfc, !PT ;  /* 0x6400640007077812 */ /* 0x000fe400078efcff */
[----:B------:R-:W-:Y:S02]  /*5e90*/  LOP3.LUT R8, R8, 0x64006400, RZ, 0xfc, !PT ;  /* 0x6400640008087812 */ /* 0x000fe400078efcff */
[----:B------:R-:W-:Y:S01]  /*5ea0*/  LOP3.LUT R9, R9, 0x1f001f, RZ, 0xc0, !PT ;  /* 0x001f001f09097812 */ /* 0x000fe200078ec0ff */
[----:B------:R-:W-:Y:S01]  /*5eb0*/  HADD2 R7, R7, -1040, -1040 ;  /* 0xe410e41007077430 */ /* 0x000fe20000000000 */
[----:B------:R-:W-:Y:S01]  /*5ec0*/  SHF.R.U32.HI R11, RZ, 0xa, R19 ;  /* 0x0000000aff0b7819 */ /* 0x000fe20000011613 */
[----:B------:R-:W-:Y:S01]  /*5ed0*/  HADD2 R24, R8, -1040, -1040 ;  /* 0xe410e41008187430 */ /* 0x000fe20000000000 */
[----:B------:R-:W-:-:S02]  /*5ee0*/  LOP3.LUT R9, R9, 0x64006400, RZ, 0xfc, !PT ;  /* 0x6400640009097812 */ /* 0x000fc400078efcff */
[----:B------:R-:W-:Y:S01]  /*5ef0*/  LOP3.LUT R11, R11, 0x1f001f, RZ, 0xc0, !PT ;  /* 0x001f001f0b0b7812 */ /* 0x000fe200078ec0ff */
[-C--:B------:R-:W-:Y:S02]  /*5f00*/  HFMA2 R5, R7, R26.reuse, R5 ;  /* 0x0000001a07057231 */ /* 0x080fe40000000005 */
[----:B------:R-:W-:Y:S01]  /*5f10*/  HFMA2 R24, R24, R26, R6 ;  /* 0x0000001a18187231 */ /* 0x000fe20000000006 */
[----:B------:R-:W-:Y:S01]  /*5f20*/  LOP3.LUT R7, R14, 0x1f001f, RZ, 0xc0, !PT ;  /* 0x001f001f0e077812 */ /* 0x000fe200078ec0ff */
[----:B------:R-:W-:Y:S01]  /*5f30*/  HADD2 R9, R9, -1040, -1040 ;  /* 0xe410e41009097430 */ /* 0x000fe20000000000 */
[----:B------:R-:W-:Y:S02]  /*5f40*/  LOP3.LUT R46, R15, 0x1f001f, RZ, 0xc0, !PT ;  /* 0x001f001f0f2e7812 */ /* 0x000fe400078ec0ff */
[----:B------:R-:W-:Y:S02]  /*5f50*/  LOP3.LUT R6, R12, 0x3e003e0, RZ, 0xc0, !PT ;  /* 0x03e003e00c067812 */ /* 0x000fe400078ec0ff */
[----:B------:R-:W-:Y:S01]  /*5f60*/  LOP3.LUT R11, R11, 0x64006400, RZ, 0xfc, !PT ;  /* 0x640064000b0b7812 */ /* 0x000fe200078efcff */
[----:B------:R-:W-:Y:S01]  /*5f70*/  HFMA2 R4, R9, R25, R4 ;  /* 0x0000001909047231 */ /* 0x000fe20000000004 */
[----:B------:R-:W-:-:S02]  /*5f80*/  LOP3.LUT R30, R7, 0x64006400, RZ, 0xfc, !PT ;  /* 0x64006400071e7812 */ /* 0x000fc400078efcff */
[----:B------:R-:W-:Y:S01]  /*5f90*/  LOP3.LUT R47, R46, 0x64006400, RZ, 0xfc, !PT ;  /* 0x640064002e2f7812 */ /* 0x000fe200078efcff */
[----:B------:R-:W-:Y:S01]  /*5fa0*/  HADD2 R11, R11, -1040, -1040 ;  /* 0xe410e4100b0b7430 */ /* 0x000fe20000000000 */
[----:B------:R-:W-:Y:S01]  /*5fb0*/  LOP3.LUT R7, R6, 0x64006400, RZ, 0xfc, !PT ;  /* 0x6400640006077812 */ /* 0x000fe200078efcff */
[----:B------:R-:W-:Y:S02]  /*5fc0*/  HADD2 R46, R30, -1040, -1040 ;  /* 0xe410e4101e2e7430 */ /* 0x000fe40000000000 */
[----:B------:R-:W-:Y:S02]  /*5fd0*/  HADD2 R6, R47, -1040, -1040 ;  /* 0xe410e4102f067430 */ /* 0x000fe40000000000 */
[----:B------:R-:W-:Y:S02]  /*5fe0*/  HFMA2 R47, R7, R48.H0_H0, -48, -48 ;  /* 0xd200d200072f7431 */ /* 0x000fe40000040030 */
[----:B------:R-:W-:Y:S02]  /*5ff0*/  HFMA2 R25, R11, R25, R10 ;  /* 0x000000190b197231 */ /* 0x000fe4000000000a */
[-C--:B------:R-:W-:Y:S01]  /*6000*/  HFMA2 R46, R46, R26.reuse, R4 ;  /* 0x0000001a2e2e7231 */ /* 0x080fe20000000004 */
[----:B------:R0:W2:Y:S01]  /*6010*/  LDG.E.128.CONSTANT R8, desc[UR6][R44.64] ;  /* 0x000000062c087981 */ /* 0x0000a2000c1e9d00 */
[----:B------:R-:W-:Y:S01]  /*6020*/  LOP3.LUT R30, R15, 0x3e003e0, RZ, 0xc0, !PT ;  /* 0x03e003e00f1e7812 */ /* 0x000fe200078ec0ff */
[----:B------:R-:W-:-:S02]  /*6030*/  HFMA2 R26, R6, R26, R25 ;  /* 0x0000001a061a7231 */ /* 0x000fc40000000019 */
[----:B------:R-:W-:Y:S01]  /*6040*/  HFMA2 R47, R47, R27, R5 ;  /* 0x0000001b2f2f7231 */ /* 0x000fe20000000005 */
[----:B------:R-:W-:Y:S01]  /*6050*/  LOP3.LUT R25, R13, 0x3e003e0, RZ, 0xc0, !PT ;  /* 0x03e003e00d197812 */ /* 0x000fe200078ec0ff */
[----:B------:R-:W1:Y:S03]  /*6060*/  LDS.128 R4, [UR4+0x20] ;  /* 0x00002004ff047984 */ /* 0x000e660008000c00 */
[----:B------:R-:W-:Y:S02]  /*6070*/  LOP3.LUT R49, R25, 0x64006400, RZ, 0xfc, !PT ;  /* 0x6400640019317812 */ /* 0x000fe400078efcff */
[----:B------:R-:W-:Y:S01]  /*6080*/  LOP3.LUT R25, R14, 0x3e003e0, RZ, 0xc0, !PT ;  /* 0x03e003e00e197812 */ /* 0x000fe200078ec0ff */
[----:B0-----:R-:W-:-:S04]  /*6090*/  IMAD.WIDE R44, R38, 0x4, R44 ;  /* 0x00000004262c7825 */ /* 0x001fc800078e022c */
[----:B------:R-:W-:Y:S01]  /*60a0*/  HFMA2 R50, R49, R48.H0_H0, -48, -48 ;  /* 0xd200d20031327431 */ /* 0x000fe20000040030 */
[----:B------:R-:W-:Y:S02]  /*60b0*/  LOP3.LUT R25, R25, 0x64006400, RZ, 0xfc, !PT ;  /* 0x6400640019197812 */ /* 0x000fe400078efcff */
[----:B------:R-:W-:-:S03]  /*60c0*/  LOP3.LUT R49, R30, 0x64006400, RZ, 0xfc, !PT ;  /* 0x640064001e317812 */ /* 0x000fc600078efcff */
[-C--:B------:R-:W-:Y:S02]  /*60d0*/  HFMA2 R25, R25, R48.reuse.H0_H0, -48, -48 ;  /* 0xd200d20019197431 */ /* 0x080fe40000040030 */
[-C--:B------:R-:W-:Y:S02]  /*60e0*/  HFMA2 R24, R50, R27.reuse, R24 ;  /* 0x0000001b32187231 */ /* 0x080fe40000000018 */
[----:B------:R-:W-:Y:S02]  /*60f0*/  HFMA2 R49, R49, R48.H0_H0, -48, -48 ;  /* 0xd200d20031317431 */ /* 0x000fe40000040030 */
[-C--:B------:R-:W-:Y:S02]  /*6100*/  HFMA2 R46, R25, R27.reuse, R46 ;  /* 0x0000001b192e7231 */ /* 0x080fe4000000002e */
[----:B------:R-:W-:Y:S01]  /*6110*/  HFMA2 R26, R49, R27, R26 ;  /* 0x0000001b311a7231 */ /* 0x000fe2000000001a */
[----:B------:R-:W-:Y:S02]  /*6120*/  SHF.R.U32.HI R25, RZ, 0xa, R12 ;  /* 0x0000000aff197819 */ /* 0x000fe4000001160c */
[----:B------:R-:W-:-:S02]  /*6130*/  SHF.R.U32.HI R27, RZ, 0xa, R13 ;  /* 0x0000000aff1b7819 */ /* 0x000fc4000001160d */
[----:B------:R-:W-:Y:S02]  /*6140*/  LOP3.LUT R25, R25, 0x1f001f, RZ, 0xc0, !PT ;  /* 0x001f001f19197812 */ /* 0x000fe400078ec0ff */
[----:B------:R-:W-:Y:S02]  /*6150*/  LOP3.LUT R27, R27, 0x1f001f, RZ, 0xc0, !PT ;  /* 0x001f001f1b1b7812 */ /* 0x000fe400078ec0ff */
[----:B------:R-:W-:Y:S02]  /*6160*/  LOP3.LUT R25, R25, 0x64006400, RZ, 0xfc, !PT ;  /* 0x6400640019197812 */ /* 0x000fe400078efcff */
[----:B------:R-:W-:-:S03]  /*6170*/  LOP3.LUT R27, R27, 0x64006400, RZ, 0xfc, !PT ;  /* 0x640064001b1b7812 */ /* 0x000fc600078efcff */
[----:B------:R-:W-:Y:S02]  /*6180*/  HADD2 R25, R25, -1040, -1040 ;  /* 0xe410e41019197430 */ /* 0x000fe40000000000 */
[----:B------:R-:W-:-:S04]  /*6190*/  HADD2 R30, R27, -1040, -1040 ;  /* 0xe410e4101b1e7430 */ /* 0x000fc80000000000 */
[-C--:B-1----:R-:W-:Y:S01]  /*61a0*/  HFMA2 R30, R30, R4.reuse, R24 ;  /* 0x000000041e1e7231 */ /* 0x082fe20000000018 */
[----:B------:R-:W-:Y:S01]  /*61b0*/  SHF.R.U32.HI R24, RZ, 0xa, R14 ;  /* 0x0000000aff187819 */ /* 0x000fe2000001160e */
[----:B------:R-:W-:Y:S01]  /*61c0*/  HFMA2 R47, R25, R4, R47 ;  /* 0x00000004192f7231 */ /* 0x000fe2000000002f */
[----:B------:R-:W-:Y:S02]  /*61d0*/  SHF.R.U32.HI R25, RZ, 0xa, R15 ;  /* 0x0000000aff197819 */ /* 0x000fe4000001160f */
[----:B------:R-:W-:Y:S02]  /*61e0*/  LOP3.LUT R24, R24, 0x1f001f, RZ, 0xc0, !PT ;  /* 0x001f001f18187812 */ /* 0x000fe400078ec0ff */
[----:B------:R-:W-:Y:S02]  /*61f0*/  LOP3.LUT R25, R25, 0x1f001f, RZ, 0xc0, !PT ;  /* 0x001f001f19197812 */ /* 0x000fe400078ec0ff */
[----:B------:R-:W-:Y:S02]  /*6200*/  LOP3.LUT R24, R24, 0x64006400, RZ, 0xfc, !PT ;  /* 0x6400640018187812 */ /* 0x000fe400078efcff */
[----:B------:R-:W-:-:S03]  /*6210*/  LOP3.LUT R25, R25, 0x64006400, RZ, 0xfc, !PT ;  /* 0x6400640019197812 */ /* 0x000fc600078efcff */
[----:B------:R-:W-:Y:S02]  /*6220*/  HADD2 R24, R24, -1040, -1040 ;  /* 0xe410e41018187430 */ /* 0x000fe40000000000 */
[----:B------:R-:W-:Y:S02]  /*6230*/  HADD2 R25, R25, -1040, -1040 ;  /* 0xe410e41019197430 */ /* 0x000fe40000000000 */
[-C--:B------:R-:W-:Y:S02]  /*6240*/  HFMA2 R46, R24, R4.reuse, R46 ;  /* 0x00000004182e7231 */ /* 0x080fe4000000002e */
[----:B------:R-:W-:Y:S02]  /*6250*/  HFMA2 R4, R25, R4, R26 ;  /* 0x0000000419047231 */ /* 0x000fe4000000001a */
[----:B------:R-:W3:Y:S01]  /*6260*/  LDG.E.128.CONSTANT R24, desc[UR6][R44.64] ;  /* 0x000000062c187981 */ /* 0x000ee2000c1e9d00 */
[----:B------:R-:W-:Y:S02]  /*6270*/  SHF.R.U32.HI R21, RZ, 0xf, R21 ;  /* 0x0000000fff157819 */ /* 0x000fe40000011615 */
[----:B------:R-:W-:-:S02]  /*6280*/  SHF.R.U32.HI R49, RZ, 0xe, R16 ;  /* 0x0000000eff317819 */ /* 0x000fc40000011610 */
[----:B------:R-:W-:Y:S02]  /*6290*/  LOP3.LUT R21, R21, 0x10001, RZ, 0xc0, !PT ;  /* 0x0001000115157812 */ /* 0x000fe400078ec0ff */
[----:B------:R-:W-:Y:S02]  /*62a0*/  SHF.R.U32.HI R16, RZ, 0xe, R17 ;  /* 0x0000000eff107819 */ /* 0x000fe40000011611 */
[----:B------:R-:W-:Y:S02]  /*62b0*/  SHF.R.U32.HI R17, RZ, 0xf, R22 ;  /* 0x0000000fff117819 */ /* 0x000fe40000011616 */
[----:B------:R-:W-:Y:S02]  /*62c0*/  LOP3.LUT R22, R21, 0x20002, R16, 0xf8, !PT ;  /* 0x0002000215167812 */ /* 0x000fe400078ef810 */
[----:B------:R-:W-:Y:S01]  /*62d0*/  LOP3.LUT R17, R17, 0x10001, RZ, 0xc0, !PT ;  /* 0x0001000111117812 */ /* 0x000fe200078ec0ff */
[----:B------:R0:W4:Y:S01]  /*62e0*/  @!P0 LDG.E.U16.CONSTANT R21, desc[UR6][R28.64] ;  /* 0x000000061c158981 */ /* 0x000122000c1e9500 */
[----:B------:R-:W-:-:S02]  /*62f0*/  @!P0 LEA R16, R2, R1, 0x3 ;  /* 0x0000000102108211 */ /* 0x000fc400078e18ff */
[----:B------:R-:W-:Y:S02]  /*6300*/  SHF.R.U32.HI R18, RZ, 0xe, R18 ;  /* 0x0000000eff127819 */ /* 0x000fe40000011612 */
[----:B------:R-:W-:Y:S02]  /*6310*/  SHF.R.U32.HI R20, RZ, 0xf, R20 ;  /* 0x0000000fff147819 */ /* 0x000fe40000011614 */
[----:B------:R-:W-:Y:S02]  /*6320*/  LOP3.LUT R18, R17, 0x20002, R18, 0xf8, !PT ;  /* 0x0002000211127812 */ /* 0x000fe400078ef812 */
[----:B------:R-:W5:Y:S01]  /*6330*/  @!P0 LDL.64 R16, [R16+0x8] ;  /* 0x0000080010108983 */ /* 0x000f620000100a00 */
[----:B------:R-:W-:Y:S02]  /*6340*/  SHF.R.U32.HI R13, RZ, 0xd, R13 ;  /* 0x0000000dff0d7819 */ /* 0x000fe4000001160d */
[----:B------:R-:W-:Y:S02]  /*6350*/  SHF.R.U32.HI R23, RZ, 0xf, R23 ;  /* 0x0000000fff177819 */ /* 0x000fe40000011617 */
[----:B------:R-:W-:-:S02]  /*6360*/  LOP3.LUT R20, R20, 0x10001, RZ, 0xc0, !PT ;  /* 0x0001000114147812 */ /* 0x000fc400078ec0ff */
[----:B------:R-:W-:Y:S02]  /*6370*/  SHF.R.U32.HI R50, RZ, 0xe, R19 ;  /* 0x0000000eff327819 */ /* 0x000fe40000011613 */
[----:B------:R-:W-:Y:S02]  /*6380*/  LOP3.LUT R22, R22, 0x40004, R13, 0xf8, !PT ;  /* 0x0004000416167812 */ /* 0x000fe400078ef80d */
[----:B------:R-:W-:Y:S02]  /*6390*/  LOP3.LUT R19, R23, 0x10001, RZ, 0xc0, !PT ;  /* 0x0001000117137812 */ /* 0x000fe400078ec0ff */
[----:B------:R-:W-:Y:S02]  /*63a0*/  LOP3.LUT R20, R20, 0x20002, R49, 0xf8, !PT ;  /* 0x0002000214147812 */ /* 0x000fe400078ef831 */
[----:B------:R-:W-:Y:S02]  /*63b0*/  SHF.R.U32.HI R23, RZ, 0xd, R12 ;  /* 0x0000000dff177819 */ /* 0x000fe4000001160c */
[----:B------:R-:W-:-:S02]  /*63c0*/  LOP3.LUT R19, R19, 0x20002, R50, 0xf8, !PT ;  /* 0x0002000213137812 */ /* 0x000fc400078ef832 */
[----:B------:R-:W-:Y:S02]  /*63d0*/  LOP3.LUT R12, R20, 0x40004, R23, 0xf8, !PT ;  /* 0x00040004140c7812 */ /* 0x000fe400078ef817 */
[----:B------:R-:W-:Y:S02]  /*63e0*/  SHF.R.U32.HI R20, RZ, 0xd, R15 ;  /* 0x0000000dff147819 */ /* 0x000fe4000001160f */
[----:B------:R-:W-:-:S04]  /*63f0*/  SHF.R.U32.HI R23, RZ, 0xd, R14 ;  /* 0x0000000dff177819 */ /* 0x000fc8000001160e */
[----:B------:R-:W-:Y:S02]  /*6400*/  LOP3.LUT R18, R18, 0x40004, R23, 0xf8, !PT ;  /* 0x0004000412127812 */ /* 0x000fe400078ef817 */
[----:B0-----:R-:W-:-:S04]  /*6410*/  IADD3 R28, P1, PT, R28, 0x80, RZ ;  /* 0x000000801c1c7810 */ /* 0x001fc80007f3e0ff */
[----:B------:R-:W-:Y:S02]  /*6420*/  IADD3.X R29, PT, PT, RZ, R29, RZ, P1, !PT ;  /* 0x0000001dff1d7210 */ /* 0x000fe40000ffe4ff */
[----:B--2---:R-:W-:-:S04]  /*6430*/  LOP3.LUT R13, R8, 0x1f001f, RZ, 0xc0, !PT ;  /* 0x001f001f080d7812 */ /* 0x004fc800078ec0ff */
[----:B------:R-:W-:Y:S02]  /*6440*/  LOP3.LUT R13, R13, 0x64006400, RZ, 0xfc, !PT ;  /* 0x640064000d0d7812 */ /* 0x000fe400078efcff */
[----:B------:R-:W-:-:S03]  /*6450*/  LOP3.LUT R15, R9, 0x1f001f, RZ, 0xc0, !PT ;  /* 0x001f001f090f7812 */ /* 0x000fc600078ec0ff */
[----:B------:R-:W-:Y:S01]  /*6460*/  HADD2 R14, R13, -1040, -1040 ;  /* 0xe410e4100d0e7430 */ /* 0x000fe20000000000 */
[----:B------:R-:W-:Y:S02]  /*6470*/  LOP3.LUT R13, R19, 0x40004, R20, 0xf8, !PT ;  /* 0x00040004130d7812 */ /* 0x000fe400078ef814 */
[----:B------:R-:W-:Y:S01]  /*6480*/  LOP3.LUT R19, R10, 0x1f001f, RZ, 0xc0, !PT ;  /* 0x001f001f0a137812 */ /* 0x000fe200078ec0ff */
[----:B------:R-:W-:-:S03]  /*6490*/  HFMA2 R47, R14, R5, R47 ;  /* 0x000000050e2f7231 */ /* 0x000fc6000000002f */
[----:B------:R-:W-:Y:S02]  /*64a0*/  LOP3.LUT R19, R19, 0x64006400, RZ, 0xfc, !PT ;  /* 0x6400640013137812 */ /* 0x000fe400078efcff */
[----:B------:R-:W-:Y:S02]  /*64b0*/  LOP3.LUT R14, R15, 0x64006400, RZ, 0xfc, !PT ;  /* 0x640064000f0e7812 */ /* 0x000fe400078efcff */
[----:B------:R-:W-:Y:S01]  /*64c0*/  SHF.R.U32.HI R15, RZ, 0xc, R8 ;  /* 0x0000000cff0f7819 */ /* 0x000fe20000011608 */
[----:B------:R-:W-:Y:S01]  /*64d0*/  HADD2 R23, R19, -1040, -1040 ;  /* 0xe410e41013177430 */ /* 0x000fe20000000000 */
[----:B------:R-:W-:Y:S01]  /*64e0*/  LOP3.LUT R20, R11, 0x1f001f, RZ, 0xc0, !PT ;  /* 0x001f001f0b147812 */ /* 0x000fe200078ec0ff */
[----:B------:R-:W-:Y:S01]  /*64f0*/  HADD2 R14, R14, -1040, -1040 ;  /* 0xe410e4100e0e7430 */ /* 0x000fe20000000000 */
[----:B------:R-:W-:Y:S02]  /*6500*/  LOP3.LUT R12, R12, 0x80008, R15, 0xf8, !PT ;  /* 0x000800080c0c7812 */ /* 0x000fe400078ef80f */
[----:B------:R-:W-:-:S02]  /*6510*/  SHF.R.U32.HI R19, RZ, 0xc, R9 ;  /* 0x0000000cff137819 */ /* 0x000fc40000011609 */
[----:B------:R-:W-:Y:S01]  /*6520*/  LOP3.LUT R15, R8, 0x3e003e0, RZ, 0xc0, !PT ;  /* 0x03e003e0080f7812 */ /* 0x000fe200078ec0ff */
[-C--:B------:R-:W-:Y:S01]  /*6530*/  HFMA2 R30, R14, R5.reuse, R30 ;  /* 0x000000050e1e7231 */ /* 0x080fe2000000001e */
[----:B------:R-:W-:Y:S01]  /*6540*/  LOP3.LUT R20, R20, 0x64006400, RZ, 0xfc, !PT ;  /* 0x6400640014147812 */ /* 0x000fe200078efcff */
[----:B------:R-:W-:Y:S01]  /*6550*/  HFMA2 R46, R23, R5, R46 ;  /* 0x00000005172e7231 */ /* 0x000fe2000000002e */
[----:B------:R-:W-:Y:S02]  /*6560*/  LOP3.LUT R14, R22, 0x80008, R19, 0xf8, !PT ;  /* 0x00080008160e7812 */ /* 0x000fe400078ef813 */
[----:B------:R-:W-:Y:S02]  /*6570*/  SHF.R.U32.HI R23, RZ, 0xc, R10 ;  /* 0x0000000cff177819 */ /* 0x000fe4000001160a */
[----:B------:R-:W-:Y:S01]  /*6580*/  LOP3.LUT R19, R15, 0x64006400, RZ, 0xfc, !PT ;  /* 0x640064000f137812 */ /* 0x000fe200078efcff */
[----:B------:R-:W-:Y:S01]  /*6590*/  HADD2 R20, R20, -1040, -1040 ;  /* 0xe410e41014147430 */ /* 0x000fe20000000000 */
[----:B------:R-:W-:-:S02]  /*65a0*/  LOP3.LUT R15, R18, 0x80008, R23, 0xf8, !PT ;  /* 0x00080008120f7812 */ /* 0x000fc400078ef817 */
[----:B------:R-:W-:Y:S01]  /*65b0*/  SHF.R.U32.HI R22, RZ, 0xc, R11 ;  /* 0x0000000cff167819 */ /* 0x000fe2000001160b */
[----:B------:R-:W-:Y:S02]  /*65c0*/  HFMA2 R18, R19, R48.H0_H0, -48, -48 ;  /* 0xd200d20013127431 */ /* 0x000fe40000040030 */
[----:B------:R-:W-:Y:S01]  /*65d0*/  HFMA2 R19, R20, R5, R4 ;  /* 0x0000000514137231 */ /* 0x000fe20000000004 */
[----:B------:R-:W-:Y:S01]  /*65e0*/  LOP3.LUT R20, R10, 0x3e003e0, RZ, 0xc0, !PT ;  /* 0x03e003e00a147812 */ /* 0x000fe200078ec0ff */
[----:B------:R-:W-:Y:S01]  /*65f0*/  HFMA2 R4, R18, R6, R47 ;  /* 0x0000000612047231 */ /* 0x000fe2000000002f */
[----:B------:R-:W-:Y:S02]  /*6600*/  LOP3.LUT R13, R13, 0x80008, R22, 0xf8, !PT ;  /* 0x000800080d0d7812 */ /* 0x000fe400078ef816 */
[----:B------:R-:W-:Y:S02]  /*6610*/  LOP3.LUT R18, R9, 0x3e003e0, RZ, 0xc0, !PT ;  /* 0x03e003e009127812 */ /* 0x000fe400078ec0ff */
[----:B------:R-:W-:-:S02]  /*6620*/  LOP3.LUT R22, R11, 0x3e003e0, RZ, 0xc0, !PT ;  /* 0x03e003e00b167812 */ /* 0x000fc400078ec0ff */
[----:B------:R-:W-:Y:S02]  /*6630*/  LOP3.LUT R47, R20, 0x64006400, RZ, 0xfc, !PT ;  /* 0x64006400142f7812 */ /* 0x000fe400078efcff */
[----:B------:R-:W-:Y:S02]  /*6640*/  LOP3.LUT R23, R18, 0x64006400, RZ, 0xfc, !PT ;  /* 0x6400640012177812 */ /* 0x000fe400078efcff */
[----:B------:R-:W-:Y:S01]  /*6650*/  LOP3.LUT R49, R22, 0x64006400, RZ, 0xfc, !PT ;  /* 0x6400640016317812 */ /* 0x000fe200078efcff */
[----:B------:R-:W-:Y:S01]  /*6660*/  HFMA2 R47, R47, R48.H0_H0, -48, -48 ;  /* 0xd200d2002f2f7431 */ /* 0x000fe20000040030 */
[----:B------:R-:W-:Y:S02]  /*6670*/  SHF.R.U32.HI R5, RZ, 0xa, R8 ;  /* 0x0000000aff057819 */ /* 0x000fe40000011608 */
[----:B------:R-:W-:Y:S02]  /*6680*/  SHF.R.U32.HI R18, RZ, 0xa, R9 ;  /* 0x0000000aff127819 */ /* 0x000fe40000011609 */
[----:B------:R-:W-:-:S02]  /*6690*/  SHF.R.U32.HI R20, RZ, 0xa, R10 ;  /* 0x0000000aff147819 */ /* 0x000fc4000001160a */
[----:B------:R-:W-:Y:S01]  /*66a0*/  SHF.R.U32.HI R22, RZ, 0xa, R11 ;  /* 0x0000000aff167819 */ /* 0x000fe2000001160b */
[-C--:B------:R-:W-:Y:S01]  /*66b0*/  HFMA2 R23, R23, R48.reuse.H0_H0, -48, -48 ;  /* 0xd200d20017177431 */ /* 0x080fe20000040030 */
[----:B------:R-:W0:Y:S01]  /*66c0*/  LDS.128 R8, [UR4+0x30] ;  /* 0x00003004ff087984 */ /* 0x000e220008000c00 */
[----:B------:R-:W-:Y:S01]  /*66d0*/  HFMA2 R49, R49, R48.H0_H0, -48, -48 ;  /* 0xd200d20031317431 */ /* 0x000fe20000040030 */
[----:B------:R-:W-:Y:S02]  /*66e0*/  LOP3.LUT R18, R18, 0x1f001f, RZ, 0xc0, !PT ;  /* 0x001f001f12127812 */ /* 0x000fe400078ec0ff */
[----:B------:R-:W-:Y:S02]  /*66f0*/  LOP3.LUT R5, R5, 0x1f001f, RZ, 0xc0, !PT ;  /* 0x001f001f05057812 */ /* 0x000fe400078ec0ff */
[----:B------:R-:W-:Y:S01]  /*6700*/  LOP3.LUT R22, R22, 0x1f001f, RZ, 0xc0, !PT ;  /* 0x001f001f16167812 */ /* 0x000fe200078ec0ff */
[-C--:B------:R-:W-:Y:S01]  /*6710*/  HFMA2 R46, R47, R6.reuse, R46 ;  /* 0x000000062f2e7231 */ /* 0x080fe2000000002e */
[----:B------:R-:W-:Y:S01]  /*6720*/  LOP3.LUT R20, R20, 0x1f001f, RZ, 0xc0, !PT ;  /* 0x001f001f14147812 */ /* 0x000fe200078ec0ff */
[----:B------:R-:W-:-:S02]  /*6730*/  HFMA2 R19, R49, R6, R19 ;  /* 0x0000000631137231 */ /* 0x000fc40000000013 */
[----:B------:R-:W-:Y:S01]  /*6740*/  HFMA2 R6, R23, R6, R30 ;  /* 0x0000000617067231 */ /* 0x000fe2000000001e */
[----:B------:R-:W-:Y:S01]  /*6750*/  LOP3.LUT R18, R18, 0x64006400, RZ, 0xfc, !PT ;  /* 0x6400640012127812 */ /* 0x000fe200078efcff */
[----:B------:R-:W-:Y:S01]  /*6760*/  @!P0 VIADD R23, R2, 0x1 ;  /* 0x0000000102178836 */ /* 0x000fe20000000000 */
[----:B------:R-:W-:Y:S02]  /*6770*/  LOP3.LUT R5, R5, 0x64006400, RZ, 0xfc, !PT ;  /* 0x6400640005057812 */ /* 0x000fe400078efcff */
[----:B------:R-:W-:Y:S02]  /*6780*/  LOP3.LUT R22, R22, 0x64006400, RZ, 0xfc, !PT ;  /* 0x6400640016167812 */ /* 0x000fe400078efcff */
[----:B------:R-:W-:Y:S01]  /*6790*/  LOP3.LUT R20, R20, 0x64006400, RZ, 0xfc, !PT ;  /* 0x6400640014147812 */ /* 0x000fe200078efcff */
[----:B------:R-:W-:Y:S01]  /*67a0*/  HADD2 R18, R18, -1040, -1040 ;  /* 0xe410e41012127430 */ /* 0x000fe20000000000 */
[----:B------:R-:W-:Y:S01]  /*67b0*/  @!P0 MOV R2, R23 ;  /* 0x0000001700028202 */ /* 0x000fe20000000f00 */
[----:B------:R-:W-:-:S02]  /*67c0*/  HADD2 R5, R5, -1040, -1040 ;  /* 0xe410e41005057430 */ /* 0x000fc40000000000 */
[----:B------:R-:W-:Y:S02]  /*67d0*/  HADD2 R22, R22, -1040, -1040 ;  /* 0xe410e41016167430 */ /* 0x000fe40000000000 */
[----:B------:R-:W-:Y:S02]  /*67e0*/  HADD2 R23, R20, -1040, -1040 ;  /* 0xe410e41014177430 */ /* 0x000fe40000000000 */
[-C--:B------:R-:W-:Y:S02]  /*67f0*/  HFMA2 R6, R18, R7.reuse, R6 ;  /* 0x0000000712067231 */ /* 0x080fe40000000006 */
[-C--:B------:R-:W-:Y:S02]  /*6800*/  HFMA2 R4, R5, R7.reuse, R4 ;  /* 0x0000000705047231 */ /* 0x080fe40000000004 */
[-C--:B------:R-:W-:Y:S02]  /*6810*/  HFMA2 R5, R23, R7.reuse, R46 ;  /* 0x0000000717057231 */ /* 0x080fe4000000002e */
[----:B------:R-:W-:Y:S01]  /*6820*/  HFMA2 R7, R22, R7, R19 ;  /* 0x0000000716077231 */ /* 0x000fe20000000013 */
[----:B---3--:R-:W-:-:S04]  /*6830*/  LOP3.LUT R22, R26, 0x3e003e0, RZ, 0xc0, !PT ;  /* 0x03e003e01a167812 */ /* 0x008fc800078ec0ff */
[----:B------:R-:W-:Y:S02]  /*6840*/  LOP3.LUT R49, R22, 0x64006400, RZ, 0xfc, !PT ;  /* 0x6400640016317812 */ /* 0x000fe400078efcff */
[----:B------:R-:W-:-:S04]  /*6850*/  LOP3.LUT R22, R24, 0x1f001f, RZ, 0xc0, !PT ;  /* 0x001f001f18167812 */ /* 0x000fc800078ec0ff */
[----:B------:R-:W-:-:S05]  /*6860*/  LOP3.LUT R22, R22, 0x64006400, RZ, 0xfc, !PT ;  /* 0x6400640016167812 */ /* 0x000fca00078efcff */
[----:B------:R-:W-:Y:S01]  /*6870*/  HADD2 R22, R22, -1040, -1040 ;  /* 0xe410e41016167430 */ /* 0x000fe20000000000 */
[----:B------:R-:W-:-:S03]  /*6880*/  LOP3.LUT R23, R27, 0x3e003e0, RZ, 0xc0, !PT ;  /* 0x03e003e01b177812 */ /* 0x000fc600078ec0ff */
[----:B0-----:R-:W-:Y:S01]  /*6890*/  HFMA2 R4, R22, R8, R4 ;  /* 0x0000000816047231 */ /* 0x001fe20000000004 */
[----:B------:R-:W-:Y:S02]  /*68a0*/  LOP3.LUT R22, R26, 0x1f001f, RZ, 0xc0, !PT ;  /* 0x001f001f1a167812 */ /* 0x000fe400078ec0ff */
[----:B------:R-:W-:Y:S02]  /*68b0*/  LOP3.LUT R18, R24, 0x3e003e0, RZ, 0xc0, !PT ;  /* 0x03e003e018127812 */ /* 0x000fe400078ec0ff */
[----:B------:R-:W-:Y:S02]  /*68c0*/  LOP3.LUT R22, R22, 0x64006400, RZ, 0xfc, !PT ;  /* 0x6400640016167812 */ /* 0x000fe400078efcff */
[----:B------:R-:W-:Y:S02]  /*68d0*/  LOP3.LUT R51, R23, 0x64006400, RZ, 0xfc, !PT ;  /* 0x6400640017337812 */ /* 0x000fe400078efcff */
[----:B------:R-:W-:Y:S01]  /*68e0*/  SHF.R.U32.HI R23, RZ, 0xb, R24 ;  /* 0x0000000bff177819 */ /* 0x000fe20000011618 */
[----:B------:R-:W-:Y:S01]  /*68f0*/  HADD2 R22, R22, -1040, -1040 ;  /* 0xe410e41016167430 */ /* 0x000fe20000000000 */
[----:B------:R-:W-:-:S02]  /*6900*/  LOP3.LUT R20, R25, 0x3e003e0, RZ, 0xc0, !PT ;  /* 0x03e003e019147812 */ /* 0x000fc400078ec0ff */
[----:B------:R-:W-:Y:S02]  /*6910*/  LOP3.LUT R19, R18, 0x64006400, RZ, 0xfc, !PT ;  /* 0x6400640012137812 */ /* 0x000fe400078efcff */
[----:B------:R-:W-:Y:S02]  /*6920*/  LOP3.LUT R30, R25, 0x1f001f, RZ, 0xc0, !PT ;  /* 0x001f001f191e7812 */ /* 0x000fe400078ec0ff */
[----:B------:R-:W-:Y:S02]  /*6930*/  SHF.R.U32.HI R24, RZ, 0xa, R24 ;  /* 0x0000000aff187819 */ /* 0x000fe40000011618 */
[--C-:B------:R-:W-:Y:S02]  /*6940*/  SHF.R.U32.HI R46, RZ, 0xb, R26.reuse ;  /* 0x0000000bff2e7819 */ /* 0x100fe4000001161a */
[----:B------:R-:W-:Y:S02]  /*6950*/  SHF.R.U32.HI R26, RZ, 0xa, R26 ;  /* 0x0000000aff1a7819 */ /* 0x000fe4000001161a */
[----:B------:R-:W-:Y:S01]  /*6960*/  LOP3.LUT R47, R20, 0x64006400, RZ, 0xfc, !PT ;  /* 0x64006400142f7812 */ /* 0x000fe200078efcff */
[----:B------:R-:W-:Y:S01]  /*6970*/  HFMA2 R20, R19, R48.H0_H0, -48, -48 ;  /* 0xd200d20013147431 */ /* 0x000fe20000040030 */
[----:B------:R-:W-:-:S02]  /*6980*/  LOP3.LUT R30, R30, 0x64006400, RZ, 0xfc, !PT ;  /* 0x640064001e1e7812 */ /* 0x000fc400078efcff */
[----:B------:R-:W-:Y:S01]  /*6990*/  LOP3.LUT R24, R24, 0x1f001f, RZ, 0xc0, !PT ;  /* 0x001f001f18187812 */ /* 0x000fe200078ec0ff */
[----:B------:R-:W-:Y:S01]  /*69a0*/  HFMA2 R22, R22, R8, R5 ;  /* 0x0000000816167231 */ /* 0x000fe20000000005 */
[----:B------:R-:W-:Y:S02]  /*69b0*/  LOP3.LUT R12, R12, 0x100010, R23, 0xf8, !PT ;  /* 0x001000100c0c7812 */ /* 0x000fe400078ef817 */
[----:B------:R-:W-:Y:S01]  /*69c0*/  SHF.R.U32.HI R23, RZ, 0xb, R25 ;  /* 0x0000000bff177819 */ /* 0x000fe20000011619 */
[----:B------:R-:W-:Y:S01]  /*69d0*/  HFMA2 R18, R49, R48.H0_H0, -48, -48 ;  /* 0xd200d20031127431 */ /* 0x000fe20000040030 */
[----:B------:R-:W-:Y:S01]  /*69e0*/  LOP3.LUT R26, R26, 0x1f001f, RZ, 0xc0, !PT ;  /* 0x001f001f1a1a7812 */ /* 0x000fe200078ec0ff */
[----:B------:R-:W-:Y:S01]  /*69f0*/  HADD2 R30, R30, -1040, -1040 ;  /* 0xe410e4101e1e7430 */ /* 0x000fe20000000000 */
[----:B------:R-:W-:Y:S01]  /*6a00*/  LOP3.LUT R24, R24, 0x64006400, RZ, 0xfc, !PT ;  /* 0x6400640018187812 */ /* 0x000fe200078efcff */
[----:B------:R-:W-:Y:S01]  /*6a10*/  HFMA2 R5, R20, R9, R4 ;  /* 0x0000000914057231 */ /* 0x000fe20000000004 */
[----:B------:R-:W-:-:S02]  /*6a20*/  LOP3.LUT R14, R14, 0x100010, R23, 0xf8, !PT ;  /* 0x001000100e0e7812 */ /* 0x000fc400078ef817 */
[----:B------:R-:W-:Y:S02]  /*6a30*/  LOP3.LUT R23, R27, 0x1f001f, RZ, 0xc0, !PT ;  /* 0x001f001f1b177812 */ /* 0x000fe400078ec0ff */
[----:B------:R-:W-:Y:S01]  /*6a40*/  LOP3.LUT R26, R26, 0x64006400, RZ, 0xfc, !PT ;  /* 0x640064001a1a7812 */ /* 0x000fe200078efcff */
[----:B------:R-:W-:Y:S01]  /*6a50*/  HFMA2 R6, R30, R8, R6 ;  /* 0x000000081e067231 */ /* 0x000fe20000000006 */
[----:B------:R-:W-:Y:S01]  /*6a60*/  SHF.R.U32.HI R25, RZ, 0xa, R25 ;  /* 0x0000000aff197819 */ /* 0x000fe20000011619 */
[----:B------:R-:W-:Y:S01]  /*6a70*/  HADD2 R24, R24, -1040, -1040 ;  /* 0xe410e41018187430 */ /* 0x000fe20000000000 */
[----:B------:R-:W-:Y:S01]  /*6a80*/  SHF.R.U32.HI R30, RZ, 0xb, R27 ;  /* 0x0000000bff1e7819 */ /* 0x000fe2000001161b */
[----:B------:R-:W-:Y:S01]  /*6a90*/  HFMA2 R18, R18, R9, R22 ;  /* 0x0000000912127231 */ /* 0x000fe20000000016 */
[----:B------:R-:W-:Y:S01]  /*6aa0*/  LOP3.LUT R15, R15, 0x100010, R46, 0xf8, !PT ;  /* 0x001000100f0f7812 */ /* 0x000fe200078ef82e */
[----:B------:R-:W-:Y:S01]  /*6ab0*/  HADD2 R26, R26, -1040, -1040 ;  /* 0xe410e4101a1a7430 */ /* 0x000fe20000000000 */
[----:B------:R-:W-:-:S02]  /*6ac0*/  LOP3.LUT R23, R23, 0x64006400, RZ, 0xfc, !PT ;  /* 0x6400640017177812 */ /* 0x000fc400078efcff */
[----:B------:R-:W-:Y:S02]  /*6ad0*/  SHF.R.U32.HI R27, RZ, 0xa, R27 ;  /* 0x0000000aff1b7819 */ /* 0x000fe4000001161b */
[----:B------:R-:W-:Y:S02]  /*6ae0*/  LOP3.LUT R25, R25, 0x1f001f, RZ, 0xc0, !PT ;  /* 0x001f001f19197812 */ /* 0x000fe400078ec0ff */
[----:B------:R-:W-:Y:S01]  /*6af0*/  LOP3.LUT R12, R12, 0x64006400, RZ, 0xfc, !PT ;  /* 0x640064000c0c7812 */ /* 0x000fe200078efcff */
[----:B------:R-:W-:Y:S01]  /*6b00*/  HFMA2 R24, R24, R10, R5 ;  /* 0x0000000a18187231 */ /* 0x000fe20000000005 */
[----:B------:R-:W-:Y:S01]  /*6b10*/  LOP3.LUT R27, R27, 0x1f001f, RZ, 0xc0, !PT ;  /* 0x001f001f1b1b7812 */ /* 0x000fe200078ec0ff */
[----:B------:R-:W-:Y:S01]  /*6b20*/  HADD2 R23, R23, -1040, -1040 ;  /* 0xe410e41017177430 */ /* 0x000fe20000000000 */
[----:B------:R-:W-:Y:S01]  /*6b30*/  LOP3.LUT R15, R15, 0x64006400, RZ, 0xfc, !PT ;  /* 0x640064000f0f7812 */ /* 0x000fe200078efcff */
[----:B------:R-:W-:Y:S01]  /*6b40*/  HFMA2 R19, R47, R48.H0_H0, -48, -48 ;  /* 0xd200d2002f137431 */ /* 0x000fe20000040030 */
[----:B------:R-:W-:Y:S01]  /*6b50*/  LOP3.LUT R25, R25, 0x64006400, RZ, 0xfc, !PT ;  /* 0x6400640019197812 */ /* 0x000fe200078efcff */
[----:B------:R-:W-:-:S02]  /*6b60*/  HADD2 R12, R12, -1040, -1040 ;  /* 0xe410e4100c0c7430 */ /* 0x000fc40000000000 */
[----:B------:R-:W-:Y:S01]  /*6b70*/  HFMA2 R18, R26, R10, R18 ;  /* 0x0000000a1a127231 */ /* 0x000fe20000000012 */
[----:B------:R-:W-:Y:S01]  /*6b80*/  LOP3.LUT R13, R13, 0x100010, R30, 0xf8, !PT ;  /* 0x001000100d0d7812 */ /* 0x000fe200078ef81e */
[----:B------:R-:W-:Y:S01]  /*6b90*/  HFMA2 R48, R51, R48.H0_H0, -48, -48 ;  /* 0xd200d20033307431 */ /* 0x000fe20000040030 */
[----:B------:R-:W-:Y:S01]  /*6ba0*/  LOP3.LUT R27, R27, 0x64006400, RZ, 0xfc, !PT ;  /* 0x640064001b1b7812 */ /* 0x000fe200078efcff */
[----:B------:R-:W-:Y:S01]  /*6bb0*/  HFMA2 R7, R23, R8, R7 ;  /* 0x0000000817077231 */ /* 0x000fe20000000007 */
[----:B------:R-:W-:Y:S01]  /*6bc0*/  LOP3.LUT R14, R14, 0x64006400, RZ, 0xfc, !PT ;  /* 0x640064000e0e7812 */ /* 0x000fe200078efcff */
[----:B------:R-:W-:Y:S02]  /*6bd0*/  HADD2 R15, R15, -1040, -1040 ;  /* 0xe410e4100f0f7430 */ /* 0x000fe40000000000 */
[----:B------:R-:W-:Y:S02]  /*6be0*/  HFMA2 R6, R19, R9, R6 ;  /* 0x0000000913067231 */ /* 0x000fe40000000006 */
[----:B------:R-:W-:Y:S01]  /*6bf0*/  HADD2 R25, R25, -1040, -1040 ;  /* 0xe410e41019197430 */ /* 0x000fe20000000000 */
[----:B------:R-:W-:Y:S01]  /*6c00*/  LOP3.LUT R13, R13, 0x64006400, RZ, 0xfc, !PT ;  /* 0x640064000d0d7812 */ /* 0x000fe200078efcff */
[----:B------:R-:W-:-:S02]  /*6c10*/  HFMA2 R12, R12, R11, R24 ;  /* 0x0000000b0c0c7231 */ /* 0x000fc40000000018 */
[----:B------:R-:W-:Y:S02]  /*6c20*/  HFMA2 R48, R48, R9, R7 ;  /* 0x0000000930307231 */ /* 0x000fe40000000007 */
[----:B------:R-:W-:Y:S02]  /*6c30*/  HADD2 R5, R27, -1040, -1040 ;  /* 0xe410e4101b057430 */ /* 0x000fe40000000000 */
[-C--:B------:R-:W-:Y:S02]  /*6c40*/  HFMA2 R15, R15, R11.reuse, R18 ;  /* 0x0000000b0f0f7231 */ /* 0x080fe40000000012 */
[-C--:B------:R-:W-:Y:S01]  /*6c50*/  HFMA2 R7, R25, R10.reuse, R6 ;  /* 0x0000000a19077231 */ /* 0x080fe20000000006 */
[----:B-----5:R-:W-:Y:S01]  /*6c60*/  @!P0 PRMT R0, R16, 0x7610, R0 ;  /* 0x0000761010008816 */ /* 0x020fe20000000000 */
[----:B------:R-:W-:Y:S01]  /*6c70*/  HADD2 R14, R14, -1040, -1040 ;  /* 0xe410e4100e0e7430 */ /* 0x000fe20000000000 */
[----:B------:R-:W-:Y:S02]  /*6c80*/  @!P0 PRMT R34, R17, 0x7610, R34 ;  /* 0x0000761011228816 */ /* 0x000fe40000000022 */
[----:B----4-:R-:W-:Y:S01]  /*6c90*/  @!P0 IADD3 R3, PT, PT, R21, R36, RZ ;  /* 0x0000002415038210 */ /* 0x010fe20007ffe0ff */
[----:B------:R-:W-:Y:S01]  /*6ca0*/  HFMA2 R5, R5, R10, R48 ;  /* 0x0000000a05057231 */ /* 0x000fe20000000030 */
[----:B------:R-:W-:Y:S01]  /*6cb0*/  IADD3 R36, PT, PT, R36, 0x20, RZ ;  /* 0x0000002024247810 */ /* 0x000fe20007ffe0ff */
[----:B------:R-:W-:Y:S01]  /*6cc0*/  HADD2 R13, R13, -1040, -1040 ;  /* 0xe410e4100d0d7430 */ /* 0x000fe20000000000 */
[----:B------:R-:W-:Y:S01]  /*6cd0*/  @!P0 PRMT R0, R0, 0x7610, R16 ;  /* 0x0000761000008816 */ /* 0x000fe20000000010 */
[-C--:B------:R-:W-:Y:S01]  /*6ce0*/  HFMA2 R7, R14, R11.reuse, R7 ;  /* 0x0000000b0e077231 */ /* 0x080fe20000000007 */
[----:B------:R-:W-:Y:S01]  /*6cf0*/  @!P0 PRMT R34, R34, 0x7610, R17 ;  /* 0x0000761022228816 */ /* 0x000fe20000000011 */
[----:B------:R-:W-:Y:S01]  /*6d00*/  HFMA2 R5, R13, R11, R5 ;  /* 0x0000000b0d057231 */ /* 0x000fe20000000005 */
[----:B------:R-:W-:Y:S01]  /*6d10*/  ISETP.GE.AND P0, PT, R36, R31, PT ;  /* 0x0000001f2400720c */ /* 0x000fe20003f06270 */
[----:B------:R-:W-:-:S02]  /*6d20*/  HADD2 R12, R12.H0_H0, R12.H1_H1 ;  /* 0x3000000c0c0c7230 */ /* 0x000fc40000000800 */
[----:B------:R-:W-:Y:S02]  /*6d30*/  HADD2 R6, R7.H0_H0, R7.H1_H1 ;  /* 0x3000000707067230 */ /* 0x000fe40000000800 */
[----:B------:R-:W-:Y:S02]  /*6d40*/  HADD2 R15, R15.H0_H0, R15.H1_H1 ;  /* 0x3000000f0f0f7230 */ /* 0x000fe40000000800 */
[----:B------:R-:W-:Y:S01]  /*6d50*/  HADD2 R5, R5.H0_H0, R5.H1_H1 ;  /* 0x3000000505057230 */ /* 0x000fe20000000800 */
[----:B------:R-:W-:Y:S01]  /*6d60*/  PRMT R12, R12, 0x5410, R6 ;  /* 0x000054100c0c7816 */ /* 0x000fe20000000006 */
[----:B------:R-:W-:-:S03]  /*6d70*/  UIADD3 UR4, UPT, UPT, UR4, 0x40, URZ ;  /* 0x0000004004047890 */ /* 0x000fc6000fffe0ff */
[----:B------:R-:W-:Y:S01]  /*6d80*/  PRMT R15, R15, 0x5410, R5 ;  /* 0x000054100f0f7816 */ /* 0x000fe20000000005 */
[----:B------:R-:W-:Y:S02]  /*6d90*/  IMAD.MOV.U32 R18, RZ, RZ, R42 ;  /* 0x000000ffff127224 */ /* 0x000fe400078e002a */
[----:B------:R-:W-:Y:S01]  /*6da0*/  HFMA2 R32, R12, R0, R32 ;  /* 0x000000000c207231 */ /* 0x000fe20000000020 */
[----:B------:R-:W-:Y:S01]  /*6db0*/  MOV R19, R43 ;  /* 0x0000002b00137202 */ /* 0x000fe20000000f00 */
[----:B------:R-:W-:-:S04]  /*6dc0*/  IMAD.WIDE R42, R38, 0x4, R44 ;  /* 0x00000004262a7825 */ /* 0x000fc800078e022c */
[----:B------:R-:W-:Y:S01]  /*6dd0*/  HFMA2 R33, R15, R34, R33 ;  /* 0x000000220f217231 */ /* 0x000fe20000000021 */
[----:B------:R-:W-:Y:S06]  /*6de0*/  @!P0 BRA `(.L_x_4835) ;  /* 0xffffffe800748947 */ /* 0x000fec000383ffff */
[----:B------:R-:W-:-:S07]  /*6df0*/  IMAD.WIDE R18, R38, 0x14, R18 ;  /* 0x0000001426127825 */ /* 0x000fce00078e0212 */
.L_x_4834:
[----:B------:R-:W-:-:S04]  /*6e00*/  VIMNMX R17, PT, PT, R39, UR15, PT ;  /* 0x0000000f27117c48 */ /* 0x000fc8000bfe0100 */
[----:B------:R-:W-:-:S13]  /*6e10*/  ISETP.GT.AND P0, PT, R17, R36, PT ;  /* 0x000000241100720c */ /* 0x000fda0003f04270 */
[----:B------:R-:W-:Y:S05]  /*6e20*/  @!P0 BRA `(.L_x_4836) ;  /* 0x0000002400388947 */ /* 0x000fea0003800000 */
[----:B------:R-:W-:-:S03]  /*6e30*/  IMAD.WIDE.U32 R4, R36, 0x4, R40 ;  /* 0x0000000424047825 */ /* 0x000fc600078e0028 */
[----:B------:R-:W-:-:S04]  /*6e40*/  IADD3 R24, P0, PT, R4, 0x2, RZ ;  /* 0x0000000204187810 */ /* 0x000fc80007f1e0ff */
[----:B------:R-:W-:-:S09]  /*6e50*/  IADD3.X R25, PT, PT, RZ, R5, RZ, P0, !PT ;  /* 0x00000005ff197210 */ /* 0x000fd200007fe4ff */
.L_x_4837:
[----:B------:R-:W2:Y:S01]  /*6e60*/  LDG.E.128.CONSTANT R4, desc[UR6][R18.64] ;  /* 0x0000000612047981 */ /* 0x000ea2000c1e9d00 */
[----:B------:R-:W-:-:S03]  /*6e70*/  IMAD.U32 R38, RZ, RZ, UR12 ;  /* 0x0000000cff267e24 */ /* 0x000fc6000f8e00ff */
[----:B------:R-:W0:Y:S01]  /*6e80*/  LDS.64 R20, [UR4] ;  /* 0x00000004ff147984 */ /* 0x000e220008000a00 */
[----:B------:R-:W-:-:S05]  /*6e90*/  IMAD.WIDE R22, R38, 0x4, R18 ;  /* 0x0000000426167825 */ /* 0x000fca00078e0212 */
[----:B------:R-:W3:Y:S01]  /*6ea0*/  LDG.E.128.CONSTANT R8, desc[UR6][R22.64] ;  /* 0x0000000616087981 */ /* 0x000ee2000c1e9d00 */
[----:B------:R-:W-:-:S05]  /*6eb0*/  IMAD.WIDE R52, R38, 0x4, R22 ;  /* 0x0000000426347825 */ /* 0x000fca00078e0216 */
[----:B------:R1:W4:Y:S01]  /*6ec0*/  LDG.E.128.CONSTANT R12, desc[UR6][R52.64] ;  /* 0x00000006340c7981 */ /* 0x000322000c1e9d00 */
[----:B------:R-:W-:Y:S01]  /*6ed0*/  HFMA2 R29, -RZ, RZ, 0, 0.0625 ;  /* 0x00002c00ff1d7431 */ /* 0x000fe200000001ff */
[----:B------:R-:W-:Y:S01]  /*6ee0*/  ISETP.NE.AND P0, PT, R36, R3, PT ;  /* 0x000000032400720c */ /* 0x000fe20003f05270 */
[----:B-1----:R-:W-:Y:S01]  /*6ef0*/  IMAD.WIDE R52, R38, 0x4, R52 ;  /* 0x0000000426347825 */ /* 0x002fe200078e0234 */
[----:B--2---:R-:W-:Y:S02]  /*6f00*/  LOP3.LUT R16, R4, 0xf000f, RZ, 0xc0, !PT ;  /* 0x000f000f04107812 */ /* 0x004fe400078ec0ff */
        /* <DEDUP_REMOVED lines=8> */
[----:B------:R-:W-:Y:S01]  /*6f90*/  PRMT R16, R29, 0x7610, R16 ;  /* 0x000076101d107816 */ /* 0x000fe20000000010 */
[----:B------:R-:W-:Y:S02]  /*6fa0*/  HADD2 R29, R26, -1032, -1032 ;  /* 0xe408e4081a1d7430 */ /* 0x000fe40000000000 */
[----:B------:R-:W-:-:S02]  /*6fb0*/  HADD2.F32 R22, -RZ, R23.H0_H0 ;  /* 0x20000017ff167230 */ /* 0x000fc40000004100 */
[----:B------:R-:W-:Y:S02]  /*6fc0*/  HADD2 R27, R27, -1032, -1032 ;  /* 0xe408e4081b1b7430 */ /* 0x000fe40000000000 */
[----:B------:R-:W-:Y:S02]  /*6fd0*/  HADD2.F32 R47, -RZ, R23.H1_H1 ;  /* 0x30000017ff2f7230 */ /* 0x000fe40000004100 */
[----:B------:R-:W-:Y:S02]  /*6fe0*/  HADD2 R31, R28, -1032, -1032 ;  /* 0xe408e4081c1f7430 */ /* 0x000fe40000000000 */
[----:B0-----:R-:W-:Y:S02]  /*6ff0*/  HADD2.F32 R23, -RZ, R20.H0_H0 ;  /* 0x20000014ff177230 */ /* 0x001fe40000004100 */
[----:B------:R-:W-:Y:S02]  /*7000*/  HADD2.F32 R30, -RZ, R29.H0_H0 ;  /* 0x2000001dff1e7230 */ /* 0x000fe40000004100 */
[----:B------:R-:W-:-:S02]  /*7010*/  HADD2.F32 R26, -RZ, R27.H0_H0 ;  /* 0x2000001bff1a7230 */ /* 0x000fc40000004100 */
[----:B------:R-:W-:Y:S01]  /*7020*/  FFMA.FTZ R22, R22, R23, RZ ;  /* 0x0000001716167223 */ /* 0x000fe200000100ff */
[----:B------:R-:W-:Y:S02]  /*7030*/  HADD2.F32 R28, -RZ, R31.H0_H0 ;  /* 0x2000001fff1c7230 */ /* 0x000fe40000004100 */
[C---:B------:R-:W-:Y:S01]  /*7040*/  FFMA.FTZ R45, R23.reuse, R30, RZ ;  /* 0x0000001e172d7223 */ /* 0x040fe200000100ff */
[----:B------:R-:W-:Y:S02]  /*7050*/  HADD2.F32 R20, -RZ, R20.H1_H1 ;  /* 0x30000014ff147230 */ /* 0x000fe40000004100 */
[C---:B------:R-:W-:Y:S01]  /*7060*/  FFMA.FTZ R43, R23.reuse, R26, RZ ;  /* 0x0000001a172b7223 */ /* 0x040fe200000100ff */
[----:B------:R-:W-:Y:S02]  /*7070*/  HADD2.F32 R29, -RZ, R29.H1_H1 ;  /* 0x3000001dff1d7230 */ /* 0x000fe40000004100 */
[----:B------:R-:W-:Y:S01]  /*7080*/  FFMA.FTZ R23, R23, R28, RZ ;  /* 0x0000001c17177223 */ /* 0x000fe200000100ff */
[----:B------:R-:W-:-:S02]  /*7090*/  HADD2.F32 R42, -RZ, R31.H1_H1 ;  /* 0x3000001fff2a7230 */ /* 0x000fc40000004100 */
[----:B------:R-:W-:Y:S01]  /*70a0*/  FFMA.FTZ R30, R47, R20, R22 ;  /* 0x000000142f1e7223 */ /* 0x000fe20000010016 */
[----:B------:R-:W-:Y:S01]  /*70b0*/  LOP3.LUT R28, R5, 0xf000f0, RZ, 0xc0, !PT ;  /* 0x00f000f0051c7812 */ /* 0x000fe200078ec0ff */
[----:B------:R-:W-:Y:S01]  /*70c0*/  HADD2.F32 R26, -RZ, R27.H1_H1 ;  /* 0x3000001bff1a7230 */ /* 0x000fe20000004100 */
[----:B------:R-:W-:Y:S01]  /*70d0*/  LOP3.LUT R22, R4, 0xf000f0, RZ, 0xc0, !PT ;  /* 0x00f000f004167812 */ /* 0x000fe200078ec0ff */
[----:B------:R-:W-:Y:S01]  /*70e0*/  FFMA.FTZ R44, R20, R29, R45 ;  /* 0x0000001d142c7223 */ /* 0x000fe2000001002d */
[----:B------:R-:W-:Y:S01]  /*70f0*/  LOP3.LUT R31, R28, 0x64006400, RZ, 0xfc, !PT ;  /* 0x640064001c1f7812 */ /* 0x000fe200078efcff */
[----:B------:R-:W-:Y:S01]  /*7100*/  FFMA.FTZ R27, R20, R42, R23 ;  /* 0x0000002a141b7223 */ /* 0x000fe20000010017 */
[----:B------:R-:W-:Y:S01]  /*7110*/  LOP3.LUT R29, R22, 0x64006400, RZ, 0xfc, !PT ;  /* 0x64006400161d7812 */ /* 0x000fe200078efcff */
[----:B------:R-:W-:Y:S01]  /*7120*/  FFMA.FTZ R26, R20, R26, R43 ;  /* 0x0000001a141a7223 */ /* 0x000fe2000001002b */
[----:B------:R-:W-:Y:S01]  /*7130*/  LOP3.LUT R42, R6, 0xf000f0, RZ, 0xc0, !PT ;  /* 0x00f000f0062a7812 */ /* 0x000fe200078ec0ff */
[----:B------:R-:W0:Y:S01]  /*7140*/  LDS.64 R22, [UR4+0x8] ;  /* 0x00000804ff167984 */ /* 0x000e220008000a00 */
[----:B------:R-:W-:Y:S01]  /*7150*/  LOP3.LUT R43, R7, 0xf000f0, RZ, 0xc0, !PT ;  /* 0x00f000f0072b7812 */ /* 0x000fe200078ec0ff */
[-C--:B------:R-:W-:Y:S01]  /*7160*/  HFMA2 R28, R31, R16.reuse.H0_H0, -72, -72 ;  /* 0xd480d4801f1c7431 */ /* 0x080fe20000040010 */
[----:B------:R-:W-:Y:S01]  /*7170*/  LOP3.LUT R31, R42, 0x64006400, RZ, 0xfc, !PT ;  /* 0x640064002a1f7812 */ /* 0x000fe200078efcff */
[-C--:B------:R-:W-:Y:S01]  /*7180*/  HFMA2 R20, R29, R16.reuse.H0_H0, -72, -72 ;  /* 0xd480d4801d147431 */ /* 0x080fe20000040010 */
[----:B------:R-:W-:Y:S01]  /*7190*/  LOP3.LUT R45, R43, 0x64006400, RZ, 0xfc, !PT ;  /* 0x640064002b2d7812 */ /* 0x000fe200078efcff */
[----:B------:R-:W-:Y:S01]  /*71a0*/  HADD2.F32 R29, -RZ, R21.H0_H0 ;  /* 0x20000015ff1d7230 */ /* 0x000fe20000004100 */
[----:B------:R-:W-:Y:S01]  /*71b0*/  SHF.R.U32.HI R4, RZ, 0x8, R4 ;  /* 0x00000008ff047819 */ /* 0x000fe20000011604 */
[----:B------:R-:W-:-:S02]  /*71c0*/  HFMA2 R42, R31, R16.H0_H0, -72, -72 ;  /* 0xd480d4801f2a7431 */ /* 0x000fc40000040010 */
[----:B------:R-:W-:Y:S02]  /*71d0*/  HADD2.F32 R43, -RZ, R28.H0_H0 ;  /* 0x2000001cff2b7230 */ /* 0x000fe40000004100 */
[----:B------:R-:W-:Y:S02]  /*71e0*/  HFMA2 R31, R45, R16.H0_H0, -72, -72 ;  /* 0xd480d4802d1f7431 */ /* 0x000fe40000040010 */
[----:B------:R-:W-:Y:S01]  /*71f0*/  HADD2.F32 R47, -RZ, R20.H0_H0 ;  /* 0x20000014ff2f7230 */ /* 0x000fe20000004100 */
[----:B------:R-:W-:Y:S01]  /*7200*/  SHF.R.U32.HI R5, RZ, 0x8, R5 ;  /* 0x00000008ff057819 */ /* 0x000fe20000011605 */
[----:B------:R-:W-:Y:S02]  /*7210*/  HADD2.F32 R45, -RZ, R42.H0_H0 ;  /* 0x2000002aff2d7230 */ /* 0x000fe40000004100 */
[----:B------:R-:W-:Y:S01]  /*7220*/  FFMA.FTZ R44, R29, R43, R44 ;  /* 0x0000002b1d2c7223 */ /* 0x000fe2000001002c */
[----:B------:R-:W-:Y:S02]  /*7230*/  HADD2.F32 R46, -RZ, R31.H0_H0 ;  /* 0x2000001fff2e7230 */ /* 0x000fe40000004100 */
[----:B------:R-:W-:Y:S01]  /*7240*/  FFMA.FTZ R30, R47, R29, R30 ;  /* 0x0000001d2f1e7223 */ /* 0x000fe2000001001e */
[----:B------:R-:W-:Y:S01]  /*7250*/  HADD2.F32 R43, -RZ, R20.H1_H1 ;  /* 0x30000014ff2b7230 */ /* 0x000fe20000004100 */
[----:B------:R-:W-:Y:S01]  /*7260*/  SHF.R.U32.HI R20, RZ, 0x8, R7 ;  /* 0x00000008ff147819 */ /* 0x000fe20000011607 */
[C---:B------:R-:W-:Y:S01]  /*7270*/  FFMA.FTZ R26, R29.reuse, R45, R26 ;  /* 0x0000002d1d1a7223 */ /* 0x040fe2000001001a */
[----:B------:R-:W-:Y:S01]  /*7280*/  FFMA.FTZ R46, R29, R46, R27 ;  /* 0x0000002e1d2e7223 */ /* 0x000fe2000001001b */
[----:B------:R-:W-:Y:S01]  /*7290*/  HADD2.F32 R21, -RZ, R21.H1_H1 ;  /* 0x30000015ff157230 */ /* 0x000fe20000004100 */
[----:B------:R-:W-:Y:S01]  /*72a0*/  LOP3.LUT R7, R4, 0xf000f, RZ, 0xc0, !PT ;  /* 0x000f000f04077812 */ /* 0x000fe200078ec0ff */
[----:B------:R-:W-:Y:S01]  /*72b0*/  HADD2.F32 R27, -RZ, R28.H1_H1 ;  /* 0x3000001cff1b7230 */ /* 0x000fe20000004100 */
[----:B------:R-:W-:Y:S01]  /*72c0*/  SHF.R.U32.HI R6, RZ, 0x8, R6 ;  /* 0x00000008ff067819 */ /* 0x000fe20000011606 */
[----:B------:R-:W-:Y:S01]  /*72d0*/  HADD2.F32 R29, -RZ, R42.H1_H1 ;  /* 0x3000002aff1d7230 */ /* 0x000fe20000004100 */
[----:B------:R-:W-:Y:S01]  /*72e0*/  LOP3.LUT R45, R7, 0x64006400, RZ, 0xfc, !PT ;  /* 0x64006400072d7812 */ /* 0x000fe200078efcff */
[----:B------:R-:W-:-:S02]  /*72f0*/  HADD2.F32 R31, -RZ, R31.H1_H1 ;  /* 0x3000001fff1f7230 */ /* 0x000fc40000004100 */
[----:B------:R-:W-:Y:S01]  /*7300*/  FFMA.FTZ R43, R43, R21, R30 ;  /* 0x000000152b2b7223 */ /* 0x000fe2000001001e */
[----:B------:R-:W-:Y:S01]  /*7310*/  LOP3.LUT R28, R5, 0xf000f, RZ, 0xc0, !PT ;  /* 0x000f000f051c7812 */ /* 0x000fe200078ec0ff */
[C---:B------:R-:W-:Y:S01]  /*7320*/  FFMA.FTZ R27, R21.reuse, R27, R44 ;  /* 0x0000001b151b7223 */ /* 0x040fe2000001002c */
[C---:B------:R-:W-:Y:S01]  /*7330*/  FFMA.FTZ R7, R21.reuse, R29, R26 ;  /* 0x0000001d15077223 */ /* 0x040fe2000001001a */
[----:B------:R-:W-:Y:S01]  /*7340*/  FFMA.FTZ R31, R21, R31, R46 ;  /* 0x0000001f151f7223 */ /* 0x000fe2000001002e */
[----:B------:R-:W-:Y:S01]  /*7350*/  LOP3.LUT R21, R6, 0xf000f, RZ, 0xc0, !PT ;  /* 0x000f000f06157812 */ /* 0x000fe200078ec0ff */
[----:B------:R-:W-:Y:S01]  /*7360*/  HADD2 R45, R45, -1032, -1032 ;  /* 0xe408e4082d2d7430 */ /* 0x000fe20000000000 */
[----:B------:R-:W-:Y:S02]  /*7370*/  LOP3.LUT R28, R28, 0x64006400, RZ, 0xfc, !PT ;  /* 0x640064001c1c7812 */ /* 0x000fe400078efcff */
[----:B------:R-:W-:Y:S02]  /*7380*/  LOP3.LUT R26, R20, 0xf000f, RZ, 0xc0, !PT ;  /* 0x000f000f141a7812 */ /* 0x000fe400078ec0ff */
[----:B------:R-:W-:Y:S01]  /*7390*/  LOP3.LUT R21, R21, 0x64006400, RZ, 0xfc, !PT ;  /* 0x6400640015157812 */ /* 0x000fe200078efcff */
[----:B------:R-:W-:Y:S01]  /*73a0*/  HADD2 R29, R28, -1032, -1032 ;  /* 0xe408e4081c1d7430 */ /* 0x000fe20000000000 */
[----:B------:R-:W-:Y:S01]  /*73b0*/  LOP3.LUT R26, R26, 0x64006400, RZ, 0xfc, !PT ;  /* 0x640064001a1a7812 */ /* 0x000fe200078efcff */
[----:B0-----:R-:W-:Y:S01]  /*73c0*/  HADD2.F32 R44, -RZ, R22.H0_H0 ;  /* 0x20000016ff2c7230 */ /* 0x001fe20000004100 */
[----:B------:R-:W-:Y:S01]  /*73d0*/  LOP3.LUT R4, R4, 0xf000f0, RZ, 0xc0, !PT ;  /* 0x00f000f004047812 */ /* 0x000fe200078ec0ff */
[----:B------:R-:W-:-:S02]  /*73e0*/  HADD2 R28, R21, -1032, -1032 ;  /* 0xe408e408151c7430 */ /* 0x000fc40000000000 */
[----:B------:R-:W-:Y:S02]  /*73f0*/  HADD2.F32 R42, -RZ, R45.H0_H0 ;  /* 0x2000002dff2a7230 */ /* 0x000fe40000004100 */
[----:B------:R-:W-:Y:S02]  /*7400*/  HADD2 R21, R26, -1032, -1032 ;  /* 0xe408e4081a157430 */ /* 0x000fe40000000000 */
[----:B------:R-:W-:Y:S02]  /*7410*/  HADD2.F32 R30, -RZ, R29.H0_H0 ;  /* 0x2000001dff1e7230 */ /* 0x000fe40000004100 */
[----:B------:R-:W-:Y:S02]  /*7420*/  HADD2.F32 R46, -RZ, R28.H0_H0 ;  /* 0x2000001cff2e7230 */ /* 0x000fe40000004100 */
[----:B------:R-:W-:Y:S01]  /*7430*/  FFMA.FTZ R42, R42, R44, R43 ;  /* 0x0000002c2a2a7223 */ /* 0x000fe2000001002b */
[----:B------:R-:W-:Y:S02]  /*7440*/  HADD2.F32 R48, -RZ, R21.H0_H0 ;  /* 0x20000015ff307230 */ /* 0x000fe40000004100 */
[----:B------:R-:W-:Y:S01]  /*7450*/  FFMA.FTZ R30, R44, R30, R27 ;  /* 0x0000001e2c1e7223 */ /* 0x000fe2000001001b */
[----:B------:R-:W-:-:S02]  /*7460*/  HADD2.F32 R27, -RZ, R22.H1_H1 ;  /* 0x30000016ff1b7230 */ /* 0x000fc40000004100 */
[C---:B------:R-:W-:Y:S01]  /*7470*/  FFMA.FTZ R46, R44.reuse, R46, R7 ;  /* 0x0000002e2c2e7223 */ /* 0x040fe20000010007 */
[----:B------:R-:W-:Y:S01]  /*7480*/  LOP3.LUT R7, R5, 0xf000f0, RZ, 0xc0, !PT ;  /* 0x00f000f005077812 */ /* 0x000fe200078ec0ff */
[----:B------:R-:W-:Y:S01]  /*7490*/  FFMA.FTZ R44, R44, R48, R31 ;  /* 0x000000302c2c7223 */ /* 0x000fe2000001001f */
[----:B------:R-:W-:Y:S01]  /*74a0*/  HADD2.F32 R31, -RZ, R28.H1_H1 ;  /* 0x3000001cff1f7230 */ /* 0x000fe20000004100 */
[----:B------:R-:W-:Y:S01]  /*74b0*/  LOP3.LUT R28, R6, 0xf000f0, RZ, 0xc0, !PT ;  /* 0x00f000f0061c7812 */ /* 0x000fe200078ec0ff */
[----:B------:R-:W-:Y:S01]  /*74c0*/  HADD2.F32 R29, -RZ, R29.H1_H1 ;  /* 0x3000001dff1d7230 */ /* 0x000fe20000004100 */
[----:B------:R-:W-:Y:S01]  /*74d0*/  LOP3.LUT R43, R7, 0x64006400, RZ, 0xfc, !PT ;  /* 0x64006400072b7812 */ /* 0x000fe200078efcff */
[--C-:B------:R-:W-:Y:S01]  /*74e0*/  HADD2.F32 R22, -RZ, R23.reuse.H0_H0 ;  /* 0x20000017ff167230 */ /* 0x100fe20000004100 */
[----:B------:R-:W0:Y:S01]  /*74f0*/  LDS.64 R6, [UR4+0x10] ;  /* 0x00001004ff067984 */ /* 0x000e220008000a00 */
[C---:B------:R-:W-:Y:S01]  /*7500*/  FFMA.FTZ R5, R27.reuse, R31, R46 ;  /* 0x0000001f1b057223 */ /* 0x040fe2000001002e */
[----:B------:R-:W-:Y:S01]  /*7510*/  LOP3.LUT R31, R4, 0x64006400, RZ, 0xfc, !PT ;  /* 0x64006400041f7812 */ /* 0x000fe200078efcff */
[----:B------:R-:W-:Y:S01]  /*7520*/  FFMA.FTZ R29, R27, R29, R30 ;  /* 0x0000001d1b1d7223 */ /* 0x000fe2000001001e */
[----:B------:R-:W-:Y:S01]  /*7530*/  HADD2.F32 R26, -RZ, R23.H1_H1 ;  /* 0x30000017ff1a7230 */ /* 0x000fe20000004100 */
[----:B------:R-:W-:Y:S01]  /*7540*/  LOP3.LUT R30, R20, 0xf000f0, RZ, 0xc0, !PT ;  /* 0x00f000f0141e7812 */ /* 0x000fe200078ec0ff */
[----:B------:R-:W-:-:S02]  /*7550*/  HADD2.F32 R23, -RZ, R45.H1_H1 ;  /* 0x3000002dff177230 */ /* 0x000fc40000004100 */
[-C--:B------:R-:W-:Y:S01]  /*7560*/  HFMA2 R4, R31, R16.reuse.H0_H0, -72, -72 ;  /* 0xd480d4801f047431 */ /* 0x080fe20000040010 */
[----:B------:R-:W-:Y:S01]  /*7570*/  LOP3.LUT R31, R28, 0x64006400, RZ, 0xfc, !PT ;  /* 0x640064001c1f7812 */ /* 0x000fe200078efcff */
[-C--:B------:R-:W-:Y:S01]  /*7580*/  HFMA2 R20, R43, R16.reuse.H0_H0, -72, -72 ;  /* 0xd480d4802b147431 */ /* 0x080fe20000040010 */
[----:B------:R-:W-:Y:S01]  /*7590*/  LOP3.LUT R43, R30, 0x64006400, RZ, 0xfc, !PT ;  /* 0x640064001e2b7812 */ /* 0x000fe200078efcff */
[----:B------:R-:W-:Y:S01]  /*75a0*/  FFMA.FTZ R23, R23, R27, R42 ;  /* 0x0000001b17177223 */ /* 0x000fe2000001002a */
[----:B------:R-:W-:Y:S02]  /*75b0*/  HADD2.F32 R42, -RZ, R21.H1_H1 ;  /* 0x30000015ff2a7230 */ /* 0x000fe40000004100 */
[-C--:B------:R-:W-:Y:S02]  /*75c0*/  HFMA2 R28, R31, R16.reuse.H0_H0, -72, -72 ;  /* 0xd480d4801f1c7431 */ /* 0x080fe40000040010 */
[----:B------:R-:W-:Y:S02]  /*75d0*/  HADD2.F32 R30, -RZ, R4.H0_H0 ;  /* 0x20000004ff1e7230 */ /* 0x000fe40000004100 */
[----:B------:R-:W-:-:S02]  /*75e0*/  HFMA2 R21, R43, R16.H0_H0, -72, -72 ;  /* 0xd480d4802b157431 */ /* 0x000fc40000040010 */
[----:B------:R-:W-:Y:S02]  /*75f0*/  HADD2.F32 R31, -RZ, R20.H0_H0 ;  /* 0x20000014ff1f7230 */ /* 0x000fe40000004100 */
[----:B------:R-:W-:Y:S01]  /*7600*/  FFMA.FTZ R27, R27, R42, R44 ;  /* 0x0000002a1b1b7223 */ /* 0x000fe2000001002c */
        /* <DEDUP_REMOVED lines=8> */
[----:B---3--:R-:W-:Y:S01]  /*7690*/  LOP3.LUT R20, R9, 0xf000f, RZ, 0xc0, !PT ;  /* 0x000f000f09147812 */ /* 0x008fe200078ec0ff */
[----:B------:R-:W-:Y:S01]  /*76a0*/  FFMA.FTZ R23, R23, R26, R30 ;  /* 0x0000001a17177223 */ /* 0x000fe2000001001e */
[----:B------:R-:W-:Y:S01]  /*76b0*/  LOP3.LUT R4, R8, 0xf000f, RZ, 0xc0, !PT ;  /* 0x000f000f08047812 */ /* 0x000fe200078ec0ff */
[----:B------:R-:W-:Y:S01]  /*76c0*/  FFMA.FTZ R27, R26, R29, R31 ;  /* 0x0000001d1a1b7223 */ /* 0x000fe2000001001f */
[----:B------:R-:W-:Y:S01]  /*76d0*/  LOP3.LUT R29, R10, 0xf000f, RZ, 0xc0, !PT ;  /* 0x000f000f0a1d7812 */ /* 0x000fe200078ec0ff */
[----:B------:R-:W-:Y:S01]  /*76e0*/  HADD2.F32 R43, -RZ, R28.H1_H1 ;  /* 0x3000001cff2b7230 */ /* 0x000fe20000004100 */
[----:B------:R-:W-:Y:S01]  /*76f0*/  LOP3.LUT R30, R11, 0xf000f, RZ, 0xc0, !PT ;  /* 0x000f000f0b1e7812 */ /* 0x000fe200078ec0ff */
[----:B------:R-:W-:Y:S01]  /*7700*/  HADD2.F32 R21, -RZ, R21.H1_H1 ;  /* 0x30000015ff157230 */ /* 0x000fe20000004100 */
[----:B------:R-:W-:Y:S02]  /*7710*/  LOP3.LUT R28, R20, 0x64006400, RZ, 0xfc, !PT ;  /* 0x64006400141c7812 */ /* 0x000fe400078efcff */
[----:B------:R-:W-:Y:S01]  /*7720*/  LOP3.LUT R4, R4, 0x64006400, RZ, 0xfc, !PT ;  /* 0x6400640004047812 */ /* 0x000fe200078efcff */
[----:B------:R-:W-:Y:S01]  /*7730*/  FFMA.FTZ R22, R26, R43, R42 ;  /* 0x0000002b1a167223 */ /* 0x000fe2000001002a */
[----:B------:R-:W-:Y:S01]  /*7740*/  LOP3.LUT R29, R29, 0x64006400, RZ, 0xfc, !PT ;  /* 0x640064001d1d7812 */ /* 0x000fe200078efcff */
[----:B------:R-:W-:Y:S01]  /*7750*/  HADD2 R28, R28, -1032, -1032 ;  /* 0xe408e4081c1c7430 */ /* 0x000fe20000000000 */
[----:B------:R-:W-:Y:S01]  /*7760*/  LOP3.LUT R30, R30, 0x64006400, RZ, 0xfc, !PT ;  /* 0x640064001e1e7812 */ /* 0x000fe200078efcff */
[----:B------:R-:W-:-:S02]  /*7770*/  HADD2 R20, R4, -1032, -1032 ;  /* 0xe408e40804147430 */ /* 0x000fc40000000000 */
[----:B------:R-:W-:Y:S01]  /*7780*/  FFMA.FTZ R26, R26, R21, R5 ;  /* 0x000000151a1a7223 */ /* 0x000fe20000010005 */
[----:B------:R-:W-:Y:S02]  /*7790*/  HADD2 R29, R29, -1032, -1032 ;  /* 0xe408e4081d1d7430 */ /* 0x000fe40000000000 */
[----:B------:R-:W-:Y:S02]  /*77a0*/  HADD2.F32 R44, -RZ, R28.H0_H0 ;  /* 0x2000001cff2c7230 */ /* 0x000fe40000004100 */
[----:B------:R-:W-:Y:S02]  /*77b0*/  HADD2 R31, R30, -1032, -1032 ;  /* 0xe408e4081e1f7430 */ /* 0x000fe40000000000 */
[----:B0-----:R-:W-:Y:S02]  /*77c0*/  HADD2.F32 R5, -RZ, R6.H0_H0 ;  /* 0x20000006ff057230 */ /* 0x001fe40000004100 */
[--C-:B------:R-:W-:Y:S02]  /*77d0*/  HADD2.F32 R4, -RZ, R20.reuse.H0_H0 ;  /* 0x20000014ff047230 */ /* 0x100fe40000004100 */
[----:B------:R-:W-:-:S02]  /*77e0*/  HADD2.F32 R49, -RZ, R20.H1_H1 ;  /* 0x30000014ff317230 */ /* 0x000fc40000004100 */
[----:B------:R-:W-:Y:S02]  /*77f0*/  HADD2.F32 R30, -RZ, R28.H1_H1 ;  /* 0x3000001cff1e7230 */ /* 0x000fe40000004100 */
[----:B------:R-:W-:Y:S01]  /*7800*/  FFMA.FTZ R4, R4, R5, RZ ;  /* 0x0000000504047223 */ /* 0x000fe200000100ff */
[----:B------:R-:W-:Y:S02]  /*7810*/  HADD2.F32 R20, -RZ, R29.H0_H0 ;  /* 0x2000001dff147230 */ /* 0x000fe40000004100 */
[----:B------:R-:W-:Y:S02]  /*7820*/  HADD2.F32 R28, -RZ, R31.H0_H0 ;  /* 0x2000001fff1c7230 */ /* 0x000fe40000004100 */
[----:B------:R-:W-:Y:S02]  /*7830*/  HADD2.F32 R21, -RZ, R29.H1_H1 ;  /* 0x3000001dff157230 */ /* 0x000fe40000004100 */
[----:B------:R-:W-:Y:S01]  /*7840*/  FFMA.FTZ R20, R5, R20, RZ ;  /* 0x0000001405147223 */ /* 0x000fe200000100ff */
[----:B------:R-:W-:-:S02]  /*7850*/  HADD2.F32 R29, -RZ, R31.H1_H1 ;  /* 0x3000001fff1d7230 */ /* 0x000fc40000004100 */
[C---:B------:R-:W-:Y:S01]  /*7860*/  FFMA.FTZ R31, R5.reuse, R44, RZ ;  /* 0x0000002c051f7223 */ /* 0x040fe200000100ff */
[----:B------:R-:W-:Y:S02]  /*7870*/  HADD2.F32 R42, -RZ, R6.H1_H1 ;  /* 0x30000006ff2a7230 */ /* 0x000fe40000004100 */
[----:B------:R-:W-:-:S03]  /*7880*/  FFMA.FTZ R44, R5, R28, RZ ;  /* 0x0000001c052c7223 */ /* 0x000fc600000100ff */
[C---:B------:R-:W-:Y:S01]  /*7890*/  FFMA.FTZ R6, R42.reuse, R30, R31 ;  /* 0x0000001e2a067223 */ /* 0x040fe2000001001f */
[----:B------:R-:W-:Y:S01]  /*78a0*/  LOP3.LUT R30, R9, 0xf000f0, RZ, 0xc0, !PT ;  /* 0x00f000f0091e7812 */ /* 0x000fe200078ec0ff */
[----:B------:R-:W-:Y:S01]  /*78b0*/  FFMA.FTZ R49, R49, R42, R4 ;  /* 0x0000002a31317223 */ /* 0x000fe20000010004 */
[C---:B------:R-:W-:Y:S01]  /*78c0*/  FFMA.FTZ R28, R42.reuse, R21, R20 ;  /* 0x000000152a1c7223 */ /* 0x040fe20000010014 */
[----:B------:R-:W-:Y:S01]  /*78d0*/  FFMA.FTZ R29, R42, R29, R44 ;  /* 0x0000001d2a1d7223 */ /* 0x000fe2000001002c */
[----:B------:R-:W-:Y:S01]  /*78e0*/  LOP3.LUT R42, R10, 0xf000f0, RZ, 0xc0, !PT ;  /* 0x00f000f00a2a7812 */ /* 0x000fe200078ec0ff */
[----:B------:R-:W0:Y:S01]  /*78f0*/  LDS.64 R4, [UR4+0x18] ;  /* 0x00001804ff047984 */ /* 0x000e220008000a00 */
[----:B------:R-:W-:Y:S02]  /*7900*/  LOP3.LUT R20, R8, 0xf000f0, RZ, 0xc0, !PT ;  /* 0x00f000f008147812 */ /* 0x000fe400078ec0ff */
[----:B------:R-:W-:Y:S02]  /*7910*/  LOP3.LUT R44, R11, 0xf000f0, RZ, 0xc0, !PT ;  /* 0x00f000f00b2c7812 */ /* 0x000fe400078ec0ff */
[----:B------:R-:W-:-:S02]  /*7920*/  LOP3.LUT R31, R30, 0x64006400, RZ, 0xfc, !PT ;  /* 0x640064001e1f7812 */ /* 0x000fc400078efcff */
[----:B------:R-:W-:Y:S02]  /*7930*/  LOP3.LUT R43, R42, 0x64006400, RZ, 0xfc, !PT ;  /* 0x640064002a2b7812 */ /* 0x000fe400078efcff */
[----:B------:R-:W-:Y:S02]  /*7940*/  LOP3.LUT R21, R20, 0x64006400, RZ, 0xfc, !PT ;  /* 0x6400640014157812 */ /* 0x000fe400078efcff */
[----:B------:R-:W-:Y:S01]  /*7950*/  LOP3.LUT R45, R44, 0x64006400, RZ, 0xfc, !PT ;  /* 0x640064002c2d7812 */ /* 0x000fe200078efcff */
[-C--:B------:R-:W-:Y:S01]  /*7960*/  HFMA2 R31, R31, R16.reuse.H0_H0, -72, -72 ;  /* 0xd480d4801f1f7431 */ /* 0x080fe20000040010 */
[----:B------:R-:W-:Y:S01]  /*7970*/  @!P0 LEA R20, R2, R1, 0x3 ;  /* 0x0000000102148211 */ /* 0x000fe200078e18ff */
[-C--:B------:R-:W-:Y:S02]  /*7980*/  HFMA2 R42, R43, R16.reuse.H0_H0, -72, -72 ;  /* 0xd480d4802b2a7431 */ /* 0x080fe40000040010 */
[-C--:B------:R-:W-:Y:S02]  /*7990*/  HFMA2 R30, R21, R16.reuse.H0_H0, -72, -72 ;  /* 0xd480d480151e7431 */ /* 0x080fe40000040010 */
[----:B------:R-:W-:-:S02]  /*79a0*/  HFMA2 R43, R45, R16.H0_H0, -72, -72 ;  /* 0xd480d4802d2b7431 */ /* 0x000fc40000040010 */
[----:B------:R-:W-:Y:S01]  /*79b0*/  HADD2.F32 R45, -RZ, R7.H0_H0 ;  /* 0x20000007ff2d7230 */ /* 0x000fe20000004100 */
[----:B------:R-:W2:Y:S01]  /*79c0*/  @!P0 LDL.64 R20, [R20+0x8] ;  /* 0x0000080014148983 */ /* 0x000ea20000100a00 */
[----:B------:R-:W-:Y:S01]  /*79d0*/  HADD2.F32 R46, -RZ, R31.H0_H0 ;  /* 0x2000001fff2e7230 */ /* 0x000fe20000004100 */
[----:B------:R-:W-:Y:S01]  /*79e0*/  SHF.R.U32.HI R10, RZ, 0x8, R10 ;  /* 0x00000008ff0a7819 */ /* 0x000fe2000001160a */
[----:B------:R-:W-:Y:S01]  /*79f0*/  HADD2.F32 R44, -RZ, R30.H0_H0 ;  /* 0x2000001eff2c7230 */ /* 0x000fe20000004100 */
[----:B------:R-:W-:Y:S01]  /*7a00*/  SHF.R.U32.HI R11, RZ, 0x8, R11 ;  /* 0x00000008ff0b7819 */ /* 0x000fe2000001160b */
        /* <DEDUP_REMOVED lines=8> */
[----:B------:R-:W-:Y:S01]  /*7a90*/  HADD2.F32 R45, -RZ, R30.H1_H1 ;  /* 0x3000001eff2d7230 */ /* 0x000fe20000004100 */
[----:B------:R-:W-:Y:S01]  /*7aa0*/  SHF.R.U32.HI R30, RZ, 0x8, R8 ;  /* 0x00000008ff1e7819 */ /* 0x000fe20000011608 */
[----:B------:R-:W-:Y:S02]  /*7ab0*/  HADD2.F32 R31, -RZ, R42.H1_H1 ;  /* 0x3000002aff1f7230 */ /* 0x000fe40000004100 */
[----:B------:R-:W-:Y:S01]  /*7ac0*/  FFMA.FTZ R8, R7, R46, R6 ;  /* 0x0000002e07087223 */ /* 0x000fe20000010006 */
[----:B------:R-:W-:Y:S01]  /*7ad0*/  HADD2.F32 R46, -RZ, R43.H1_H1 ;  /* 0x3000002bff2e7230 */ /* 0x000fe20000004100 */
[----:B------:R-:W-:Y:S01]  /*7ae0*/  SHF.R.U32.HI R6, RZ, 0x8, R9 ;  /* 0x00000008ff067819 */ /* 0x000fe20000011609 */
[----:B------:R-:W-:Y:S01]  /*7af0*/  FFMA.FTZ R44, R45, R7, R44 ;  /* 0x000000072d2c7223 */ /* 0x000fe2000001002c */
[C---:B------:R-:W-:Y:S01]  /*7b00*/  FFMA.FTZ R28, R7.reuse, R31, R28 ;  /* 0x0000001f071c7223 */ /* 0x040fe2000001001c */
[----:B------:R-:W-:Y:S01]  /*7b10*/  LOP3.LUT R42, R30, 0xf000f, RZ, 0xc0, !PT ;  /* 0x000f000f1e2a7812 */ /* 0x000fe200078ec0ff */
[----:B------:R-:W-:Y:S01]  /*7b20*/  FFMA.FTZ R31, R7, R46, R29 ;  /* 0x0000002e071f7223 */ /* 0x000fe2000001001d */
[----:B------:R-:W-:Y:S01]  /*7b30*/  LOP3.LUT R7, R6, 0xf000f, RZ, 0xc0, !PT ;  /* 0x000f000f06077812 */ /* 0x000fe200078ec0ff */
[----:B0-----:R-:W-:Y:S01]  /*7b40*/  HADD2.F32 R43, -RZ, R4.H0_H0 ;  /* 0x20000004ff2b7230 */ /* 0x001fe20000004100 */
        /* <DEDUP_REMOVED lines=10> */
[----:B------:R-:W-:Y:S01]  /*7bf0*/  HADD2.F32 R47, -RZ, R29.H0_H0 ;  /* 0x2000001dff2f7230 */ /* 0x000fe20000004100 */
[----:B------:R-:W-:Y:S01]  /*7c00*/  LOP3.LUT R6, R6, 0xf000f0, RZ, 0xc0, !PT ;  /* 0x00f000f006067812 */ /* 0x000fe200078ec0ff */
[----:B------:R-:W-:Y:S01]  /*7c10*/  HADD2.F32 R45, -RZ, R42.H0_H0 ;  /* 0x2000002aff2d7230 */ /* 0x000fe20000004100 */
[----:B------:R-:W-:Y:S01]  /*7c20*/  LOP3.LUT R10, R10, 0xf000f0, RZ, 0xc0, !PT ;  /* 0x00f000f00a0a7812 */ /* 0x000fe200078ec0ff */
[----:B------:R-:W-:-:S02]  /*7c30*/  HADD2 R9, R9, -1032, -1032 ;  /* 0xe408e40809097430 */ /* 0x000fc40000000000 */
[----:B------:R-:W-:Y:S01]  /*7c40*/  FFMA.FTZ R44, R47, R43, R44 ;  /* 0x0000002b2f2c7223 */ /* 0x000fe2000001002c */
[----:B------:R-:W-:Y:S02]  /*7c50*/  HADD2.F32 R47, -RZ, R7.H0_H0 ;  /* 0x20000007ff2f7230 */ /* 0x000fe40000004100 */
[C---:B------:R-:W-:Y:S01]  /*7c60*/  FFMA.FTZ R8, R43.reuse, R45, R8 ;  /* 0x0000002d2b087223 */ /* 0x040fe20000010008 */
[----:B------:R-:W-:Y:S02]  /*7c70*/  HADD2.F32 R46, -RZ, R42.H1_H1 ;  /* 0x3000002aff2e7230 */ /* 0x000fe40000004100 */
[----:B------:R-:W-:Y:S02]  /*7c80*/  HADD2.F32 R48, -RZ, R9.H0_H0 ;  /* 0x20000009ff307230 */ /* 0x000fe40000004100 */
[----:B------:R-:W-:Y:S01]  /*7c90*/  FFMA.FTZ R28, R43, R47, R28 ;  /* 0x0000002f2b1c7223 */ /* 0x000fe2000001001c */
[----:B------:R-:W-:Y:S01]  /*7ca0*/  HADD2.F32 R45, -RZ, R29.H1_H1 ;  /* 0x3000001dff2d7230 */ /* 0x000fe20000004100 */
[----:B------:R-:W-:Y:S01]  /*7cb0*/  LOP3.LUT R47, R10, 0x64006400, RZ, 0xfc, !PT ;  /* 0x640064000a2f7812 */ /* 0x000fe200078efcff */
[----:B------:R-:W-:-:S02]  /*7cc0*/  HADD2.F32 R29, -RZ, R4.H1_H1 ;  /* 0x30000004ff1d7230 */ /* 0x000fc40000004100 */
[----:B------:R-:W-:Y:S01]  /*7cd0*/  FFMA.FTZ R42, R43, R48, R31 ;  /* 0x000000302b2a7223 */ /* 0x000fe2000001001f */
[----:B------:R-:W-:Y:S02]  /*7ce0*/  HADD2.F32 R43, -RZ, R7.H1_H1 ;  /* 0x30000007ff2b7230 */ /* 0x000fe40000004100 */
[----:B------:R-:W-:Y:S02]  /*7cf0*/  HADD2.F32 R7, -RZ, R9.H1_H1 ;  /* 0x30000009ff077230 */ /* 0x000fe40000004100 */
[----:B------:R-:W-:Y:S01]  /*7d00*/  FFMA.FTZ R31, R29, R46, R8 ;  /* 0x0000002e1d1f7223 */ /* 0x000fe20000010008 */
[----:B------:R-:W-:Y:S01]  /*7d10*/  FFMA.FTZ R4, R45, R29, R44 ;  /* 0x0000001d2d047223 */ /* 0x000fe2000001002c */
[C---:B------:R-:W-:Y:S01]  /*7d20*/  FFMA.FTZ R28, R29.reuse, R43, R28 ;  /* 0x0000002b1d1c7223 */ /* 0x040fe2000001001c */
[----:B------:R-:W0:Y:S01]  /*7d30*/  LDS.64 R8, [UR4+0x20] ;  /* 0x00002004ff087984 */ /* 0x000e220008000a00 */
[----:B------:R-:W-:Y:S01]  /*7d40*/  LOP3.LUT R43, R30, 0x64006400, RZ, 0xfc, !PT ;  /* 0x640064001e2b7812 */ /* 0x000fe200078efcff */
[----:B------:R-:W-:Y:S01]  /*7d50*/  FFMA.FTZ R7, R29, R7, R42 ;  /* 0x000000071d077223 */ /* 0x000fe2000001002a */
[----:B------:R-:W-:Y:S01]  /*7d60*/  LOP3.LUT R29, R11, 0xf000f0, RZ, 0xc0, !PT ;  /* 0x00f000f00b1d7812 */ /* 0x000fe200078ec0ff */
[-C--:B------:R-:W-:Y:S01]  /*7d70*/  HFMA2 R11, R47, R16.reuse.H0_H0, -72, -72 ;  /* 0xd480d4802f0b7431 */ /* 0x080fe20000040010 */
[----:B------:R-:W-:Y:S01]  /*7d80*/  LOP3.LUT R45, R6, 0x64006400, RZ, 0xfc, !PT ;  /* 0x64006400062d7812 */ /* 0x000fe200078efcff */
[----:B------:R-:W-:Y:S01]  /*7d90*/  HFMA2 R6, R43, R16.H0_H0, -72, -72 ;  /* 0xd480d4802b067431 */ /* 0x000fe20000040010 */
[----:B------:R-:W-:Y:S01]  /*7da0*/  LOP3.LUT R29, R29, 0x64006400, RZ, 0xfc, !PT ;  /* 0x640064001d1d7812 */ /* 0x000fe200078efcff */
[----:B------:R-:W-:-:S02]  /*7db0*/  HADD2.F32 R30, -RZ, R5.H0_H0 ;  /* 0x20000005ff1e7230 */ /* 0x000fc40000004100 */
[-C--:B------:R-:W-:Y:S02]  /*7dc0*/  HFMA2 R10, R45, R16.reuse.H0_H0, -72, -72 ;  /* 0xd480d4802d0a7431 */ /* 0x080fe40000040010 */
[----:B------:R-:W-:Y:S02]  /*7dd0*/  HADD2.F32 R43, -RZ, R6.H0_H0 ;  /* 0x20000006ff2b7230 */ /* 0x000fe40000004100 */
[----:B------:R-:W-:Y:S02]  /*7de0*/  HFMA2 R29, R29, R16.H0_H0, -72, -72 ;  /* 0xd480d4801d1d7431 */ /* 0x000fe40000040010 */
        /* <DEDUP_REMOVED lines=11> */
[----:B------:R-:W-:-:S02]  /*7ea0*/  HADD2.F32 R6, -RZ, R29.H1_H1 ;  /* 0x3000001dff067230 */ /* 0x000fc40000004100 */
[----:B------:R-:W-:Y:S01]  /*7eb0*/  FFMA.FTZ R29, R31, R5, R4 ;  /* 0x000000051f1d7223 */ /* 0x000fe20000010004 */
[C---:B------:R-:W-:Y:S01]  /*7ec0*/  FFMA.FTZ R30, R5.reuse, R11, R28 ;  /* 0x0000000b051e7223 */ /* 0x040fe2000001001c */
[C---:B------:R-:W-:Y:S01]  /*7ed0*/  FFMA.FTZ R31, R5.reuse, R10, R42 ;  /* 0x0000000a051f7223 */ /* 0x040fe2000001002a */
[----:B----4-:R-:W-:Y:S01]  /*7ee0*/  LOP3.LUT R4, R12, 0xf000f, RZ, 0xc0, !PT ;  /* 0x000f000f0c047812 */ /* 0x010fe200078ec0ff */
[----:B------:R-:W-:Y:S01]  /*7ef0*/  FFMA.FTZ R28, R5, R6, R7 ;  /* 0x00000006051c7223 */ /* 0x000fe20000010007 */
[----:B------:R-:W-:Y:S02]  /*7f00*/  LOP3.LUT R5, R13, 0xf000f, RZ, 0xc0, !PT ;  /* 0x000f000f0d057812 */ /* 0x000fe400078ec0ff */
[----:B------:R-:W-:Y:S02]  /*7f10*/  LOP3.LUT R6, R14, 0xf000f, RZ, 0xc0, !PT ;  /* 0x000f000f0e067812 */ /* 0x000fe400078ec0ff */
[----:B------:R-:W-:Y:S02]  /*7f20*/  LOP3.LUT R7, R15, 0xf000f, RZ, 0xc0, !PT ;  /* 0x000f000f0f077812 */ /* 0x000fe400078ec0ff */
[----:B------:R-:W-:Y:S01]  /*7f30*/  LOP3.LUT R4, R4, 0x64006400, RZ, 0xfc, !PT ;  /* 0x6400640004047812 */ /* 0x000fe200078efcff */
[----:B0-----:R-:W-:Y:S01]  /*7f40*/  HADD2.F32 R10, -RZ, R8.H0_H0 ;  /* 0x20000008ff0a7230 */ /* 0x001fe20000004100 */
[----:B------:R-:W-:-:S02]  /*7f50*/  LOP3.LUT R5, R5, 0x64006400, RZ, 0xfc, !PT ;  /* 0x6400640005057812 */ /* 0x000fc400078efcff */
[----:B------:R-:W-:Y:S01]  /*7f60*/  LOP3.LUT R6, R6, 0x64006400, RZ, 0xfc, !PT ;  /* 0x6400640006067812 */ /* 0x000fe200078efcff */
[----:B------:R-:W-:Y:S01]  /*7f70*/  HADD2 R47, R4, -1032, -1032 ;  /* 0xe408e408042f7430 */ /* 0x000fe20000000000 */
[----:B------:R-:W-:Y:S01]  /*7f80*/  LOP3.LUT R7, R7, 0x64006400, RZ, 0xfc, !PT ;  /* 0x6400640007077812 */ /* 0x000fe200078efcff */
[----:B------:R-:W-:Y:S02]  /*7f90*/  HADD2 R46, R5, -1032, -1032 ;  /* 0xe408e408052e7430 */ /* 0x000fe40000000000 */
[----:B------:R-:W-:Y:S02]  /*7fa0*/  HADD2 R11, R6, -1032, -1032 ;  /* 0xe408e408060b7430 */ /* 0x000fe40000000000 */
[----:B------:R-:W-:Y:S02]  /*7fb0*/  HADD2.F32 R45, -RZ, R47.H0_H0 ;  /* 0x2000002fff2d7230 */ /* 0x000fe40000004100 */
[----:B------:R-:W-:Y:S02]  /*7fc0*/  HADD2 R42, R7, -1032, -1032 ;  /* 0xe408e408072a7430 */ /* 0x000fe40000000000 */
[----:B------:R-:W-:Y:S01]  /*7fd0*/  HADD2.F32 R43, -RZ, R46.H0_H0 ;  /* 0x2000002eff2b7230 */ /* 0x000fe20000004100 */
[----:B------:R-:W3:Y:S01]  /*7fe0*/  LDG.E.128.CONSTANT R4, desc[UR6][R52.64] ;  /* 0x0000000634047981 */ /* 0x000ee2000c1e9d00 */
[----:B------:R-:W-:-:S02]  /*7ff0*/  HADD2.F32 R51, -RZ, R11.H0_H0 ;  /* 0x2000000bff337230 */ /* 0x000fc40000004100 */
[----:B------:R-:W-:Y:S02]  /*8000*/  HADD2.F32 R49, -RZ, R42.H0_H0 ;  /* 0x2000002aff317230 */ /* 0x000fe40000004100 */
[----:B------:R-:W-:Y:S01]  /*8010*/  FFMA.FTZ R45, R45, R10, RZ ;  /* 0x0000000a2d2d7223 */ /* 0x000fe200000100ff */
[C---:B------:R-:W-:Y:S01]  /*8020*/  FFMA.FTZ R43, R10.reuse, R43, RZ ;  /* 0x0000002b0a2b7223 */ /* 0x040fe200000100ff */
[C---:B------:R-:W-:Y:S01]  /*8030*/  FFMA.FTZ R51, R10.reuse, R51, RZ ;  /* 0x000000330a337223 */ /* 0x040fe200000100ff */
[----:B------:R-:W-:Y:S01]  /*8040*/  FFMA.FTZ R44, R10, R49, RZ ;  /* 0x000000310a2c7223 */ /* 0x000fe200000100ff */
[----:B------:R-:W-:Y:S02]  /*8050*/  HADD2.F32 R10, -RZ, R46.H1_H1 ;  /* 0x3000002eff0a7230 */ /* 0x000fe40000004100 */
[----:B------:R-:W-:Y:S02]  /*8060*/  HADD2.F32 R46, -RZ, R11.H1_H1 ;  /* 0x3000000bff2e7230 */ /* 0x000fe40000004100 */
[----:B------:R-:W-:-:S02]  /*8070*/  HADD2.F32 R48, -RZ, R47.H1_H1 ;  /* 0x3000002fff307230 */ /* 0x000fc40000004100 */
[----:B------:R-:W-:Y:S02]  /*8080*/  HADD2.F32 R8, -RZ, R8.H1_H1 ;  /* 0x30000008ff087230 */ /* 0x000fe40000004100 */
[----:B------:R-:W-:-:S03]  /*8090*/  HADD2.F32 R11, -RZ, R42.H1_H1 ;  /* 0x3000002aff0b7230 */ /* 0x000fc60000004100 */
[----:B------:R-:W-:Y:S01]  /*80a0*/  FFMA.FTZ R48, R48, R8, R45 ;  /* 0x0000000830307223 */ /* 0x000fe2000001002d */
[C---:B------:R-:W-:Y:S01]  /*80b0*/  FFMA.FTZ R10, R8.reuse, R10, R43 ;  /* 0x0000000a080a7223 */ /* 0x040fe2000001002b */
[C---:B------:R-:W-:Y:S01]  /*80c0*/  FFMA.FTZ R51, R8.reuse, R46, R51 ;  /* 0x0000002e08337223 */ /* 0x040fe20000010033 */
[----:B------:R-:W-:Y:S01]  /*80d0*/  FFMA.FTZ R44, R8, R11, R44 ;  /* 0x0000000b082c7223 */ /* 0x000fe2000001002c */
        /* <DEDUP_REMOVED lines=9> */
[----:B------:R-:W-:Y:S02]  /*8170*/  HADD2.F32 R11, -RZ, R9.H0_H0 ;  /* 0x20000009ff0b7230 */ /* 0x000fe40000004100 */
[----:B------:R-:W-:Y:S02]  /*8180*/  HFMA2 R47, R47, R16.H0_H0, -72, -72 ;  /* 0xd480d4802f2f7431 */ /* 0x000fe40000040010 */
[----:B------:R-:W-:-:S02]  /*8190*/  HADD2.F32 R49, -RZ, R43.H0_H0 ;  /* 0x2000002bff317230 */ /* 0x000fc40000004100 */
[-C--:B------:R-:W-:Y:S02]  /*81a0*/  HFMA2 R45, R45, R16.reuse.H0_H0, -72, -72 ;  /* 0xd480d4802d2d7431 */ /* 0x080fe40000040010 */
[----:B------:R-:W-:Y:S02]  /*81b0*/  HFMA2 R8, R8, R16.H0_H0, -72, -72 ;  /* 0xd480d48008087431 */ /* 0x000fe40000040010 */
[----:B------:R-:W-:Y:S02]  /*81c0*/  HADD2.F32 R42, -RZ, R47.H0_H0 ;  /* 0x2000002fff2a7230 */ /* 0x000fe40000004100 */
[----:B------:R-:W-:Y:S01]  /*81d0*/  FFMA.FTZ R48, R49, R11, R48 ;  /* 0x0000000b31307223 */ /* 0x000fe20000010030 */
[----:B------:R-:W-:Y:S02]  /*81e0*/  HADD2.F32 R46, -RZ, R45.H0_H0 ;  /* 0x2000002dff2e7230 */ /* 0x000fe40000004100 */
[----:B------:R-:W-:Y:S02]  /*81f0*/  HADD2.F32 R49, -RZ, R8.H0_H0 ;  /* 0x20000008ff317230 */ /* 0x000fe40000004100 */
[C---:B------:R-:W-:Y:S01]  /*8200*/  FFMA.FTZ R42, R11.reuse, R42, R10 ;  /* 0x0000002a0b2a7223 */ /* 0x040fe2000001000a */
[----:B------:R-:W-:-:S02]  /*8210*/  FFMA.FTZ R46, R11, R46, R51 ;  /* 0x0000002e0b2e7223 */ /* 0x000fc40000010033 */
[----:B------:R-:W-:Y:S02]  /*8220*/  FFMA.FTZ R44, R11, R49, R44 ;  /* 0x000000310b2c7223 */ /* 0x000fe4000001002c */
[----:B------:R-:W0:Y:S01]  /*8230*/  LDS.64 R10, [UR4+0x28] ;  /* 0x00002804ff0a7984 */ /* 0x000e220008000a00 */
[----:B------:R-:W-:Y:S02]  /*8240*/  HADD2.F32 R9, -RZ, R9.H1_H1 ;  /* 0x30000009ff097230 */ /* 0x000fe40000004100 */
[----:B------:R-:W-:Y:S01]  /*8250*/  HADD2.F32 R43, -RZ, R43.H1_H1 ;  /* 0x3000002bff2b7230 */ /* 0x000fe20000004100 */
[----:B------:R-:W-:-:S04]  /*8260*/  SHF.R.U32.HI R12, RZ, 0x8, R12 ;  /* 0x00000008ff0c7819 */ /* 0x000fc8000001160c */
[----:B------:R-:W-:Y:S01]  /*8270*/  FFMA.FTZ R48, R43, R9, R48 ;  /* 0x000000092b307223 */ /* 0x000fe20000010030 */
[----:B------:R-:W-:Y:S01]  /*8280*/  HADD2.F32 R43, -RZ, R8.H1_H1 ;  /* 0x30000008ff2b7230 */ /* 0x000fe20000004100 */
[----:B------:R-:W-:-:S04]  /*8290*/  LOP3.LUT R8, R12, 0xf000f, RZ, 0xc0, !PT ;  /* 0x000f000f0c087812 */ /* 0x000fc800078ec0ff */
[----:B------:R-:W-:Y:S01]  /*82a0*/  LOP3.LUT R8, R8, 0x64006400, RZ, 0xfc, !PT ;  /* 0x6400640008087812 */ /* 0x000fe200078efcff */
[----:B------:R-:W-:Y:S02]  /*82b0*/  HADD2.F32 R47, -RZ, R47.H1_H1 ;  /* 0x3000002fff2f7230 */ /* 0x000fe40000004100 */
[----:B------:R-:W-:Y:S01]  /*82c0*/  HADD2.F32 R45, -RZ, R45.H1_H1 ;  /* 0x3000002dff2d7230 */ /* 0x000fe20000004100 */
[----:B------:R-:W-:Y:S01]  /*82d0*/  SHF.R.U32.HI R13, RZ, 0x8, R13 ;  /* 0x00000008ff0d7819 */ /* 0x000fe2000001160d */
[----:B------:R-:W-:Y:S02]  /*82e0*/  HADD2 R8, R8, -1032, -1032 ;  /* 0xe408e40808087430 */ /* 0x000fe40000000000 */
[C---:B------:R-:W-:Y:S01]  /*82f0*/  FFMA.FTZ R42, R9.reuse, R47, R42 ;  /* 0x0000002f092a7223 */ /* 0x040fe2000001002a */
[C---:B------:R-:W-:Y:S01]  /*8300*/  FFMA.FTZ R44, R9.reuse, R43, R44 ;  /* 0x0000002b092c7223 */ /* 0x040fe2000001002c */
[----:B------:R-:W-:Y:S01]  /*8310*/  FFMA.FTZ R46, R9, R45, R46 ;  /* 0x0000002d092e7223 */ /* 0x000fe2000001002e */
[----:B------:R-:W-:Y:S01]  /*8320*/  LOP3.LUT R47, R13, 0xf000f, RZ, 0xc0, !PT ;  /* 0x000f000f0d2f7812 */ /* 0x000fe200078ec0ff */
[----:B------:R-:W-:Y:S01]  /*8330*/  HADD2.F32 R9, -RZ, R8.H0_H0 ;  /* 0x20000008ff097230 */ /* 0x000fe20000004100 */
[----:B------:R-:W-:-:S02]  /*8340*/  SHF.R.U32.HI R14, RZ, 0x8, R14 ;  /* 0x00000008ff0e7819 */ /* 0x000fc4000001160e */
[----:B------:R-:W-:Y:S02]  /*8350*/  SHF.R.U32.HI R45, RZ, 0x8, R15 ;  /* 0x00000008ff2d7819 */ /* 0x000fe4000001160f */
[----:B------:R-:W-:Y:S02]  /*8360*/  LOP3.LUT R47, R47, 0x64006400, RZ, 0xfc, !PT ;  /* 0x640064002f2f7812 */ /* 0x000fe400078efcff */
[----:B------:R-:W-:Y:S01]  /*8370*/  LOP3.LUT R15, R45, 0xf000f, RZ, 0xc0, !PT ;  /* 0x000f000f2d0f7812 */ /* 0x000fe200078ec0ff */
[----:B0-----:R-:W-:Y:S02]  /*8380*/  HADD2.F32 R43, -RZ, R10.H0_H0 ;  /* 0x2000000aff2b7230 */ /* 0x001fe40000004100 */
[----:B------:R-:W-:-:S03]  /*8390*/  HADD2 R47, R47, -1032, -1032 ;  /* 0xe408e4082f2f7430 */ /* 0x000fc60000000000 */
[----:B------:R-:W-:Y:S01]  /*83a0*/  FFMA.FTZ R9, R9, R43, R48 ;  /* 0x0000002b09097223 */ /* 0x000fe20000010030 */
[----:B------:R-:W-:Y:S02]  /*83b0*/  LOP3.LUT R48, R14, 0xf000f, RZ, 0xc0, !PT ;  /* 0x000f000f0e307812 */ /* 0x000fe400078ec0ff */
[----:B------:R-:W-:Y:S02]  /*83c0*/  LOP3.LUT R15, R15, 0x64006400, RZ, 0xfc, !PT ;  /* 0x640064000f0f7812 */ /* 0x000fe400078efcff */
[----:B------:R-:W-:Y:S01]  /*83d0*/  LOP3.LUT R48, R48, 0x64006400, RZ, 0xfc, !PT ;  /* 0x6400640030307812 */ /* 0x000fe200078efcff */
[----:B------:R-:W-:Y:S02]  /*83e0*/  HADD2.F32 R49, -RZ, R47.H0_H0 ;  /* 0x2000002fff317230 */ /* 0x000fe40000004100 */
[----:B------:R-:W-:Y:S02]  /*83f0*/  HADD2 R15, R15, -1032, -1032 ;  /* 0xe408e4080f0f7430 */ /* 0x000fe40000000000 */
[----:B------:R-:W-:-:S02]  /*8400*/  HADD2 R48, R48, -1032, -1032 ;  /* 0xe408e40830307430 */ /* 0x000fc40000000000 */
[----:B------:R-:W-:Y:S01]  /*8410*/  FFMA.FTZ R42, R43, R49, R42 ;  /* 0x000000312b2a7223 */ /* 0x000fe2000001002a */
[----:B------:R-:W-:Y:S02]  /*8420*/  HADD2.F32 R49, -RZ, R15.H0_H0 ;  /* 0x2000000fff317230 */ /* 0x000fe40000004100 */
[----:B------:R-:W-:-:S03]  /*8430*/  HADD2.F32 R51, -RZ, R48.H0_H0 ;  /* 0x20000030ff337230 */ /* 0x000fc60000004100 */
[C---:B------:R-:W-:Y:S02]  /*8440*/  FFMA.FTZ R44, R43.reuse, R49, R44 ;  /* 0x000000312b2c7223 */ /* 0x040fe4000001002c */
[----:B------:R-:W-:Y:S02]  /*8450*/  FFMA.FTZ R46, R43, R51, R46 ;  /* 0x000000332b2e7223 */ /* 0x000fe4000001002e */
[----:B------:R-:W4:Y:S01]  /*8460*/  @!P0 LDG.E.U16.CONSTANT R43, desc[UR6][R24.64] ;  /* 0x00000006182b8981 */ /* 0x000f22000c1e9500 */
[----:B------:R-:W-:Y:S01]  /*8470*/  HADD2.F32 R8, -RZ, R8.H1_H1 ;  /* 0x30000008ff087230 */ /* 0x000fe20000004100 */
[----:B------:R-:W-:Y:S01]  /*8480*/  LOP3.LUT R12, R12, 0xf000f0, RZ, 0xc0, !PT ;  /* 0x00f000f00c0c7812 */ /* 0x000fe200078ec0ff */
[----:B------:R-:W-:Y:S02]  /*8490*/  HADD2.F32 R47, -RZ, R47.H1_H1 ;  /* 0x3000002fff2f7230 */ /* 0x000fe40000004100 */
[----:B------:R-:W-:Y:S01]  /*84a0*/  HADD2.F32 R15, -RZ, R15.H1_H1 ;  /* 0x3000000fff0f7230 */ /* 0x000fe20000004100 */
[----:B------:R-:W-:-:S02]  /*84b0*/  LOP3.LUT R14, R14, 0xf000f0, RZ, 0xc0, !PT ;  /* 0x00f000f00e0e7812 */ /* 0x000fc400078ec0ff */
[----:B------:R-:W-:-:S04]  /*84c0*/  LOP3.LUT R45, R45, 0xf000f0, RZ, 0xc0, !PT ;  /* 0x00f000f02d2d7812 */ /* 0x000fc800078ec0ff */
[----:B------:R-:W-:Y:S02]  /*84d0*/  LOP3.LUT R45, R45, 0x64006400, RZ, 0xfc, !PT ;  /* 0x640064002d2d7812 */ /* 0x000fe400078efcff */
[----:B--2---:R-:W-:Y:S02]  /*84e0*/  @!P0 PRMT R0, R20, 0x7610, R0 ;  /* 0x0000761014008816 */ /* 0x004fe40000000000 */
[----:B------:R-:W-:Y:S02]  /*84f0*/  @!P0 PRMT R34, R21, 0x7610, R34 ;  /* 0x0000761015228816 */ /* 0x000fe40000000022 */
[----:B------:R-:W-:Y:S02]  /*8500*/  @!P0 PRMT R0, R0, 0x7610, R20 ;  /* 0x0000761000008816 */ /* 0x000fe40000000014 */
[----:B------:R-:W-:-:S03]  /*8510*/  @!P0 PRMT R34, R34, 0x7610, R21 ;  /* 0x0000761022228816 */ /* 0x000fc60000000015 */
[----:B------:R-:W-:Y:S02]  /*8520*/  HADD2.F32 R50, -RZ, R0.H0_H0 ;  /* 0x20000000ff327230 */ /* 0x000fe40000004100 */
[----:B------:R-:W-:-:S03]  /*8530*/  HADD2.F32 R21, -RZ, R34.H0_H0 ;  /* 0x20000022ff157230 */ /* 0x000fc60000004100 */
[----:B------:R-:W-:Y:S01]  /*8540*/  FMUL.FTZ R49, R23, R50 ;  /* 0x0000003217317220 */ /* 0x000fe20000410000 */
[----:B------:R-:W-:Y:S02]  /*8550*/  HADD2.F32 R23, -RZ, R34.H1_H1 ;  /* 0x30000022ff177230 */ /* 0x000fe40000004100 */
[----:B------:R-:W-:Y:S02]  /*8560*/  HADD2.F32 R20, -RZ, R0.H1_H1 ;  /* 0x30000000ff147230 */ /* 0x000fe40000004100 */
[----:B------:R-:W-:Y:S01]  /*8570*/  FMUL.FTZ R51, R22, R21 ;  /* 0x0000001516337220 */ /* 0x000fe20000410000 */
[----:B------:R-:W-:Y:S02]  /*8580*/  FMUL.FTZ R22, R26, R23 ;  /* 0x000000171a167220 */ /* 0x000fe40000410000 */
[----:B------:R-:W-:Y:S02]  /*8590*/  FMUL.FTZ R27, R27, R20 ;  /* 0x000000141b1b7220 */ /* 0x000fe40000410000 */
[----:B------:R-:W-:-:S02]  /*85a0*/  F2FP.F16.F32.PACK_AB R26, RZ, R51 ;  /* 0x00000033ff1a723e */ /* 0x000fc400000000ff */
[----:B------:R-:W-:Y:S02]  /*85b0*/  F2FP.F16.F32.PACK_AB R22, RZ, R22 ;  /* 0x00000016ff16723e */ /* 0x000fe400000000ff */
[----:B------:R-:W-:Y:S02]  /*85c0*/  F2FP.F16.F32.PACK_AB R49, RZ, R49 ;  /* 0x00000031ff31723e */ /* 0x000fe400000000ff */
[----:B------:R-:W-:Y:S02]  /*85d0*/  F2FP.F16.F32.PACK_AB R27, RZ, R27 ;  /* 0x0000001bff1b723e */ /* 0x000fe400000000ff */
[----:B------:R-:W-:Y:S02]  /*85e0*/  PRMT R26, R26, 0x5410, R22 ;  /* 0x000054101a1a7816 */ /* 0x000fe40000000016 */
[----:B------:R-:W-:Y:S01]  /*85f0*/  PRMT R49, R49, 0x5410, R27 ;  /* 0x0000541031317816 */ /* 0x000fe2000000001b */
[----:B------:R-:W-:Y:S02]  /*8600*/  HADD2.F32 R27, -RZ, R10.H1_H1 ;  /* 0x3000000aff1b7230 */ /* 0x000fe40000004100 */
[----:B------:R-:W-:-:S02]  /*8610*/  HADD2 R26, R26, R33 ;  /* 0x000000211a1a7230 */ /* 0x000fc40000000000 */
[----:B------:R-:W-:Y:S02]  /*8620*/  HADD2.F32 R33, -RZ, R48.H1_H1 ;  /* 0x30000030ff217230 */ /* 0x000fe40000004100 */
[----:B------:R-:W-:Y:S01]  /*8630*/  FFMA.FTZ R9, R8, R27, R9 ;  /* 0x0000001b08097223 */ /* 0x000fe20000010009 */
[----:B------:R-:W-:Y:S01]  /*8640*/  LOP3.LUT R8, R13, 0xf000f0, RZ, 0xc0, !PT ;  /* 0x00f000f00d087812 */ /* 0x000fe200078ec0ff */
[C---:B------:R-:W-:Y:S01]  /*8650*/  FFMA.FTZ R42, R27.reuse, R47, R42 ;  /* 0x0000002f1b2a7223 */ /* 0x040fe2000001002a */
[----:B------:R-:W-:Y:S01]  /*8660*/  LOP3.LUT R13, R12, 0x64006400, RZ, 0xfc, !PT ;  /* 0x640064000c0d7812 */ /* 0x000fe200078efcff */
[C---:B------:R-:W-:Y:S01]  /*8670*/  FFMA.FTZ R46, R27.reuse, R33, R46 ;  /* 0x000000211b2e7223 */ /* 0x040fe2000001002e */
[----:B------:R-:W-:Y:S01]  /*8680*/  FFMA.FTZ R44, R27, R15, R44 ;  /* 0x0000000f1b2c7223 */ /* 0x000fe2000001002c */
[----:B------:R-:W-:Y:S02]  /*8690*/  LOP3.LUT R27, R14, 0x64006400, RZ, 0xfc, !PT ;  /* 0x640064000e1b7812 */ /* 0x000fe400078efcff */
[----:B------:R-:W-:Y:S01]  /*86a0*/  HFMA2 R14, R13, R16.H0_H0, -72, -72 ;  /* 0xd480d4800d0e7431 */ /* 0x000fe20000040010 */
[----:B------:R-:W-:-:S02]  /*86b0*/  LOP3.LUT R15, R8, 0x64006400, RZ, 0xfc, !PT ;  /* 0x64006400080f7812 */ /* 0x000fc400078efcff */
[-C--:B------:R-:W-:Y:S02]  /*86c0*/  HFMA2 R8, R27, R16.reuse.H0_H0, -72, -72 ;  /* 0xd480d4801b087431 */ /* 0x080fe40000040010 */
[----:B------:R-:W-:Y:S02]  /*86d0*/  HADD2.F32 R13, -RZ, R11.H0_H0 ;  /* 0x2000000bff0d7230 */ /* 0x000fe40000004100 */
[-C--:B------:R-:W-:Y:S02]  /*86e0*/  HFMA2 R10, R45, R16.reuse.H0_H0, -72, -72 ;  /* 0xd480d4802d0a7431 */ /* 0x080fe40000040010 */
[----:B------:R-:W-:Y:S02]  /*86f0*/  HADD2.F32 R22, -RZ, R14.H0_H0 ;  /* 0x2000000eff167230 */ /* 0x000fe40000004100 */
[----:B------:R-:W-:Y:S02]  /*8700*/  HFMA2 R12, R15, R16.H0_H0, -72, -72 ;  /* 0xd480d4800f0c7431 */ /* 0x000fe40000040010 */
[----:B------:R-:W-:-:S02]  /*8710*/  HADD2.F32 R15, -RZ, R8.H0_H0 ;  /* 0x20000008ff0f7230 */ /* 0x000fc40000004100 */
[----:B------:R-:W-:Y:S02]  /*8720*/  HFMA2 R49, R49, 1, 1, R32 ;  /* 0x3c003c0031317831 */ /* 0x000fe40000000020 */
[----:B------:R-:W-:Y:S02]  /*8730*/  HADD2.F32 R11, -RZ, R11.H1_H1 ;  /* 0x3000000bff0b7230 */ /* 0x000fe40000004100 */
[----:B------:R-:W-:Y:S01]  /*8740*/  FFMA.FTZ R22, R22, R13, R9 ;  /* 0x0000000d16167223 */ /* 0x000fe20000010009 */
[----:B------:R-:W-:Y:S02]  /*8750*/  HADD2.F32 R32, -RZ, R12.H0_H0 ;  /* 0x2000000cff207230 */ /* 0x000fe40000004100 */
[----:B------:R-:W-:Y:S01]  /*8760*/  FFMA.FTZ R46, R13, R15, R46 ;  /* 0x0000000f0d2e7223 */ /* 0x000fe2000001002e */
[----:B------:R-:W-:Y:S02]  /*8770*/  HADD2.F32 R27, -RZ, R10.H0_H0 ;  /* 0x2000000aff1b7230 */ /* 0x000fe40000004100 */
[----:B------:R-:W-:-:S02]  /*8780*/  HADD2.F32 R9, -RZ, R14.H1_H1 ;  /* 0x3000000eff097230 */ /* 0x000fc40000004100 */
[----:B------:R-:W-:Y:S02]  /*8790*/  HADD2.F32 R8, -RZ, R8.H1_H1 ;  /* 0x30000008ff087230 */ /* 0x000fe40000004100 */
[C---:B------:R-:W-:Y:S01]  /*87a0*/  FFMA.FTZ R42, R13.reuse, R32, R42 ;  /* 0x000000200d2a7223 */ /* 0x040fe2000001002a */
[----:B------:R-:W-:Y:S02]  /*87b0*/  HADD2.F32 R12, -RZ, R12.H1_H1 ;  /* 0x3000000cff0c7230 */ /* 0x000fe40000004100 */
[----:B------:R-:W-:Y:S01]  /*87c0*/  FFMA.FTZ R44, R13, R27, R44 ;  /* 0x0000001b0d2c7223 */ /* 0x000fe2000001002c */
[----:B------:R-:W-:Y:S02]  /*87d0*/  HADD2.F32 R15, -RZ, R10.H1_H1 ;  /* 0x3000000aff0f7230 */ /* 0x000fe40000004100 */
[----:B------:R-:W-:Y:S01]  /*87e0*/  FFMA.FTZ R9, R9, R11, R22 ;  /* 0x0000000b09097223 */ /* 0x000fe20000010016 */
[----:B------:R-:W-:Y:S01]  /*87f0*/  FFMA.FTZ R8, R11, R8, R46 ;  /* 0x000000080b087223 */ /* 0x000fe2000001002e */
[----:B------:R-:W-:Y:S01]  /*8800*/  FMUL.FTZ R29, R29, R50 ;  /* 0x000000321d1d7220 */ /* 0x000fe20000410000 */
[----:B------:R-:W-:Y:S01]  /*8810*/  FMUL.FTZ R31, R31, R20 ;  /* 0x000000141f1f7220 */ /* 0x000fe20000410000 */
[C---:B------:R-:W-:Y:S01]  /*8820*/  FFMA.FTZ R13, R11.reuse, R12, R42 ;  /* 0x0000000c0b0d7223 */ /* 0x040fe2000001002a */
[----:B------:R-:W-:Y:S01]  /*8830*/  FFMA.FTZ R44, R11, R15, R44 ;  /* 0x0000000f0b2c7223 */ /* 0x000fe2000001002c */
[----:B------:R-:W-:Y:S01]  /*8840*/  FMUL.FTZ R10, R9, R50 ;  /* 0x00000032090a7220 */ /* 0x000fe20000410000 */
[----:B------:R-:W-:-:S02]  /*8850*/  FMUL.FTZ R11, R8, R21 ;  /* 0x00000015080b7220 */ /* 0x000fc40000410000 */
[----:B------:R-:W0:Y:S01]  /*8860*/  LDS.64 R8, [UR4+0x30] ;  /* 0x00003004ff087984 */ /* 0x000e220008000a00 */
[----:B------:R-:W-:Y:S01]  /*8870*/  F2FP.F16.F32.PACK_AB R29, RZ, R29 ;  /* 0x0000001dff1d723e */ /* 0x000fe200000000ff */
[----:B------:R-:W-:Y:S01]  /*8880*/  FMUL.FTZ R30, R30, R21 ;  /* 0x000000151e1e7220 */ /* 0x000fe20000410000 */
[----:B------:R-:W-:Y:S01]  /*8890*/  F2FP.F16.F32.PACK_AB R31, RZ, R31 ;  /* 0x0000001fff1f723e */ /* 0x000fe200000000ff */
[-C--:B------:R-:W-:Y:S01]  /*88a0*/  FMUL.FTZ R28, R28, R23.reuse ;  /* 0x000000171c1c7220 */ /* 0x080fe20000410000 */
[----:B------:R-:W-:Y:S01]  /*88b0*/  FMUL.FTZ R13, R13, R20 ;  /* 0x000000140d0d7220 */ /* 0x000fe20000410000 */
[----:B------:R-:W-:Y:S01]  /*88c0*/  FMUL.FTZ R44, R44, R23 ;  /* 0x000000172c2c7220 */ /* 0x000fe20000410000 */
[----:B------:R-:W-:Y:S02]  /*88d0*/  PRMT R29, R29, 0x5410, R31 ;  /* 0x000054101d1d7816 */ /* 0x000fe4000000001f */
[----:B------:R-:W-:Y:S02]  /*88e0*/  F2FP.F16.F32.PACK_AB R30, RZ, R30 ;  /* 0x0000001eff1e723e */ /* 0x000fe400000000ff */
[----:B------:R-:W-:-:S02]  /*88f0*/  F2FP.F16.F32.PACK_AB R28, RZ, R28 ;  /* 0x0000001cff1c723e */ /* 0x000fc400000000ff */
[----:B------:R-:W-:Y:S02]  /*8900*/  F2FP.F16.F32.PACK_AB R10, RZ, R10 ;  /* 0x0000000aff0a723e */ /* 0x000fe400000000ff */
[----:B------:R-:W-:Y:S01]  /*8910*/  F2FP.F16.F32.PACK_AB R13, RZ, R13 ;  /* 0x0000000dff0d723e */ /* 0x000fe200000000ff */
[----:B------:R-:W-:Y:S01]  /*8920*/  HFMA2 R32, R29, 1, 1, R49 ;  /* 0x3c003c001d207831 */ /* 0x000fe20000000031 */
[----:B------:R-:W-:Y:S02]  /*8930*/  F2FP.F16.F32.PACK_AB R11, RZ, R11 ;  /* 0x0000000bff0b723e */ /* 0x000fe400000000ff */
[----:B------:R-:W-:Y:S02]  /*8940*/  F2FP.F16.F32.PACK_AB R44, RZ, R44 ;  /* 0x0000002cff2c723e */ /* 0x000fe400000000ff */
[----:B------:R-:W-:Y:S02]  /*8950*/  PRMT R30, R30, 0x5410, R28 ;  /* 0x000054101e1e7816 */ /* 0x000fe4000000001c */
[----:B------:R-:W-:-:S02]  /*8960*/  PRMT R10, R10, 0x5410, R13 ;  /* 0x000054100a0a7816 */ /* 0x000fc4000000000d */
[----:B------:R-:W-:Y:S01]  /*8970*/  PRMT R11, R11, 0x5410, R44 ;  /* 0x000054100b0b7816 */ /* 0x000fe2000000002c */
[----:B------:R-:W-:Y:S02]  /*8980*/  HADD2 R26, R30, R26 ;  /* 0x0000001a1e1a7230 */ /* 0x000fe40000000000 */
[----:B------:R-:W-:Y:S02]  /*8990*/  HFMA2 R32, R10, 1, 1, R32 ;  /* 0x3c003c000a207831 */ /* 0x000fe40000000020 */
[----:B------:R-:W-:Y:S01]  /*89a0*/  HADD2 R33, R11, R26 ;  /* 0x0000001a0b217230 */ /* 0x000fe20000000000 */
[C---:B---3--:R-:W-:Y:S02]  /*89b0*/  LOP3.LUT R10, R4.reuse, 0xf000f, RZ, 0xc0, !PT ;  /* 0x000f000f040a7812 */ /* 0x048fe400078ec0ff */
        /* <DEDUP_REMOVED lines=8> */
[----:B------:R-:W-:Y:S01]  /*8a40*/  LOP3.LUT R10, R10, 0x64006400, RZ, 0xfc, !PT ;  /* 0x640064000a0a7812 */ /* 0x000fe200078efcff */
[----:B------:R-:W-:Y:S01]  /*8a50*/  HADD2 R29, R4, -1032, -1032 ;  /* 0xe408e408041d7430 */ /* 0x000fe20000000000 */
[----:B------:R-:W-:Y:S01]  /*8a60*/  LOP3.LUT R22, R6, 0xf000f0, RZ, 0xc0, !PT ;  /* 0x00f000f006167812 */ /* 0x000fe200078ec0ff */
[----:B------:R-:W-:Y:S01]  /*8a70*/  HADD2 R31, R5, -1032, -1032 ;  /* 0xe408e408051f7430 */ /* 0x000fe20000000000 */
[----:B------:R-:W-:Y:S01]  /*8a80*/  SHF.R.U32.HI R26, RZ, 0x8, R6 ;  /* 0x00000008ff1a7819 */ /* 0x000fe20000011606 */
[----:B------:R-:W1:Y:S01]  /*8a90*/  LDS.64 R4, [UR4+0x38] ;  /* 0x00003804ff047984 */ /* 0x000e620008000a00 */
[C---:B------:R-:W-:Y:S01]  /*8aa0*/  LOP3.LUT R6, R7.reuse, 0xf000f, RZ, 0xc0, !PT ;  /* 0x000f000f07067812 */ /* 0x040fe200078ec0ff */
[----:B------:R-:W-:Y:S01]  /*8ab0*/  HADD2 R10, R10, -1032, -1032 ;  /* 0xe408e4080a0a7430 */ /* 0x000fe20000000000 */
[----:B------:R-:W-:Y:S02]  /*8ac0*/  LOP3.LUT R27, R7, 0xf000f0, RZ, 0xc0, !PT ;  /* 0x00f000f0071b7812 */ /* 0x000fe400078ec0ff */
[----:B------:R-:W-:Y:S01]  /*8ad0*/  SHF.R.U32.HI R28, RZ, 0x8, R7 ;  /* 0x00000008ff1c7819 */ /* 0x000fe20000011607 */
[----:B0-----:R-:W-:Y:S01]  /*8ae0*/  HADD2.F32 R7, -RZ, R8.H0_H0 ;  /* 0x20000008ff077230 */ /* 0x001fe20000004100 */
[----:B------:R-:W-:Y:S01]  /*8af0*/  LOP3.LUT R30, R6, 0x64006400, RZ, 0xfc, !PT ;  /* 0x64006400061e7812 */ /* 0x000fe200078efcff */
[--C-:B------:R-:W-:Y:S01]  /*8b00*/  HADD2.F32 R6, -RZ, R10.reuse.H0_H0 ;  /* 0x2000000aff067230 */ /* 0x100fe20000004100 */
[----:B------:R-:W-:Y:S01]  /*8b10*/  @!P0 IADD3 R12, PT, PT, R2, 0x1, RZ ;  /* 0x00000001020c8810 */ /* 0x000fe20007ffe0ff */
[----:B------:R-:W-:-:S02]  /*8b20*/  HADD2.F32 R42, -RZ, R10.H1_H1 ;  /* 0x3000000aff2a7230 */ /* 0x000fc40000004100 */
[----:B------:R-:W-:Y:S02]  /*8b30*/  HADD2.F32 R45, -RZ, R8.H1_H1 ;  /* 0x30000008ff2d7230 */ /* 0x000fe40000004100 */
[----:B------:R-:W-:Y:S01]  /*8b40*/  FFMA.FTZ R47, R6, R7, RZ ;  /* 0x00000007062f7223 */ /* 0x000fe200000100ff */
[--C-:B------:R-:W-:Y:S02]  /*8b50*/  HADD2.F32 R44, -RZ, R29.reuse.H0_H0 ;  /* 0x2000001dff2c7230 */ /* 0x100fe40000004100 */
[----:B------:R-:W-:Y:S02]  /*8b60*/  HADD2 R30, R30, -1032, -1032 ;  /* 0xe408e4081e1e7430 */ /* 0x000fe40000000000 */
[----:B------:R-:W-:Y:S02]  /*8b70*/  @!P0 IMAD.MOV.U32 R2, RZ, RZ, R12 ;  /* 0x000000ffff028224 */ /* 0x000fe400078e000c */
[----:B------:R-:W-:Y:S01]  /*8b80*/  FFMA.FTZ R42, R42, R45, R47 ;  /* 0x0000002d2a2a7223 */ /* 0x000fe2000001002f */
[----:B------:R-:W-:-:S02]  /*8b90*/  HADD2.F32 R8, -RZ, R29.H1_H1 ;  /* 0x3000001dff087230 */ /* 0x000fc40000004100 */
[----:B------:R-:W-:Y:S01]  /*8ba0*/  FFMA.FTZ R6, R7, R44, RZ ;  /* 0x0000002c07067223 */ /* 0x000fe200000100ff */
[--C-:B------:R-:W-:Y:S01]  /*8bb0*/  HADD2.F32 R12, -RZ, R31.reuse.H0_H0 ;  /* 0x2000001fff0c7230 */ /* 0x100fe20000004100 */
[----:B------:R-:W-:Y:S01]  /*8bc0*/  LOP3.LUT R11, R11, 0x64006400, RZ, 0xfc, !PT ;  /* 0x640064000b0b7812 */ /* 0x000fe200078efcff */
[----:B------:R-:W-:Y:S01]  /*8bd0*/  HADD2.F32 R47, -RZ, R31.H1_H1 ;  /* 0x3000001fff2f7230 */ /* 0x000fe20000004100 */
[----:B------:R-:W-:Y:S02]  /*8be0*/  LOP3.LUT R29, R14, 0x64006400, RZ, 0xfc, !PT ;  /* 0x640064000e1d7812 */ /* 0x000fe400078efcff */
[----:B------:R-:W-:Y:S01]  /*8bf0*/  LOP3.LUT R31, R22, 0x64006400, RZ, 0xfc, !PT ;  /* 0x64006400161f7812 */ /* 0x000fe200078efcff */
[----:B------:R-:W-:Y:S01]  /*8c00*/  FFMA.FTZ R6, R45, R8, R6 ;  /* 0x000000082d067223 */ /* 0x000fe20000010006 */
[----:B------:R-:W-:Y:S02]  /*8c10*/  HADD2.F32 R10, -RZ, R30.H0_H0 ;  /* 0x2000001eff0a7230 */ /* 0x000fe40000004100 */
[----:B------:R-:W-:-:S02]  /*8c20*/  HFMA2 R8, R11, R16.H0_H0, -72, -72 ;  /* 0xd480d4800b087431 */ /* 0x000fc40000040010 */
[-C--:B------:R-:W-:Y:S01]  /*8c30*/  HFMA2 R11, R29, R16.reuse.H0_H0, -72, -72 ;  /* 0xd480d4801d0b7431 */ /* 0x080fe20000040010 */
[----:B------:R-:W-:Y:S01]  /*8c40*/  LOP3.LUT R29, R27, 0x64006400, RZ, 0xfc, !PT ;  /* 0x640064001b1d7812 */ /* 0x000fe200078efcff */
[-C--:B------:R-:W-:Y:S02]  /*8c50*/  HFMA2 R14, R31, R16.reuse.H0_H0, -72, -72 ;  /* 0xd480d4801f0e7431 */ /* 0x080fe40000040010 */
[C---:B------:R-:W-:Y:S01]  /*8c60*/  FFMA.FTZ R12, R7.reuse, R12, RZ ;  /* 0x0000000c070c7223 */ /* 0x040fe200000100ff */
[----:B------:R-:W-:Y:S01]  /*8c70*/  FFMA.FTZ R10, R7, R10, RZ ;  /* 0x0000000a070a7223 */ /* 0x000fe200000100ff */
[----:B------:R-:W-:Y:S02]  /*8c80*/  HADD2.F32 R7, -RZ, R9.H0_H0 ;  /* 0x20000009ff077230 */ /* 0x000fe40000004100 */
[----:B------:R-:W-:Y:S02]  /*8c90*/  HFMA2 R22, R29, R16.H0_H0, -72, -72 ;  /* 0xd480d4801d167431 */ /* 0x000fe40000040010 */
[----:B------:R-:W-:-:S02]  /*8ca0*/  HADD2.F32 R27, -RZ, R14.H0_H0 ;  /* 0x2000000eff1b7230 */ /* 0x000fc40000004100 */
[----:B------:R-:W-:Y:S01]  /*8cb0*/  FFMA.FTZ R12, R45, R47, R12 ;  /* 0x0000002f2d0c7223 */ /* 0x000fe2000001000c */
        /* <DEDUP_REMOVED lines=13> */
[----:B------:R-:W-:Y:S01]  /*8d90*/  FFMA.FTZ R12, R9, R11, R6 ;  /* 0x0000000b090c7223 */ /* 0x000fe20000010006 */
[----:B------:R-:W-:Y:S02]  /*8da0*/  HADD2.F32 R22, -RZ, R22.H1_H1 ;  /* 0x30000016ff167230 */ /* 0x000fe40000004100 */
[----:B-1----:R-:W-:-:S02]  /*8db0*/  HADD2.F32 R11, -RZ, R4.H0_H0 ;  /* 0x20000004ff0b7230 */ /* 0x002fc40000004100 */
[----:B------:R-:W-:Y:S01]  /*8dc0*/  HADD2.F32 R6, -RZ, R4.H1_H1 ;  /* 0x30000004ff067230 */ /* 0x000fe20000004100 */
[----:B------:R-:W-:Y:S01]  /*8dd0*/  LOP3.LUT R4, R13, 0xf000f, RZ, 0xc0, !PT ;  /* 0x000f000f0d047812 */ /* 0x000fe200078ec0ff */
[----:B------:R-:W-:Y:S01]  /*8de0*/  FFMA.FTZ R10, R27, R9, R42 ;  /* 0x000000091b0a7223 */ /* 0x000fe2000001002a */
[C---:B------:R-:W-:Y:S01]  /*8df0*/  FFMA.FTZ R8, R9.reuse, R8, R29 ;  /* 0x0000000809087223 */ /* 0x040fe2000001001d */
[----:B------:R-:W-:Y:S01]  /*8e00*/  FFMA.FTZ R9, R9, R22, R7 ;  /* 0x0000001609097223 */ /* 0x000fe20000010007 */
        /* <DEDUP_REMOVED lines=8> */
[----:B------:R-:W-:Y:S02]  /*8e90*/  HADD2 R22, R22, -1032, -1032 ;  /* 0xe408e40816167430 */ /* 0x000fe40000000000 */
[----:B------:R-:W-:Y:S02]  /*8ea0*/  HADD2 R4, R29, -1032, -1032 ;  /* 0xe408e4081d047430 */ /* 0x000fe40000000000 */
[--C-:B------:R-:W-:Y:S02]  /*8eb0*/  HADD2.F32 R29, -RZ, R27.reuse.H0_H0 ;  /* 0x2000001bff1d7230 */ /* 0x100fe40000004100 */
[----:B------:R-:W-:Y:S01]  /*8ec0*/  HADD2 R14, R14, -1032, -1032 ;  /* 0xe408e4080e0e7430 */ /* 0x000fe20000000000 */
[----:B------:R-:W-:Y:S01]  /*8ed0*/  LOP3.LUT R13, R13, 0xf000f0, RZ, 0xc0, !PT ;  /* 0x00f000f00d0d7812 */ /* 0x000fe200078ec0ff */
[----:B------:R-:W-:Y:S01]  /*8ee0*/  HADD2.F32 R45, -RZ, R22.H0_H0 ;  /* 0x20000016ff2d7230 */ /* 0x000fe20000004100 */
[----:B------:R-:W-:Y:S01]  /*8ef0*/  LOP3.LUT R15, R15, 0xf000f0, RZ, 0xc0, !PT ;  /* 0x00f000f00f0f7812 */ /* 0x000fe200078ec0ff */
[----:B------:R-:W-:-:S02]  /*8f00*/  HADD2.F32 R31, -RZ, R27.H1_H1 ;  /* 0x3000001bff1f7230 */ /* 0x000fc40000004100 */
[----:B------:R-:W-:Y:S01]  /*8f10*/  FFMA.FTZ R10, R29, R11, R10 ;  /* 0x0000000b1d0a7223 */ /* 0x000fe2000001000a */
[----:B------:R-:W-:Y:S01]  /*8f20*/  HADD2.F32 R30, -RZ, R14.H0_H0 ;  /* 0x2000000eff1e7230 */ /* 0x000fe20000004100 */
[----:B------:R-:W-:Y:S01]  /*8f30*/  LOP3.LUT R13, R13, 0x64006400, RZ, 0xfc, !PT ;  /* 0x640064000d0d7812 */ /* 0x000fe200078efcff */
[----:B------:R-:W-:Y:S01]  /*8f40*/  HADD2.F32 R42, -RZ, R4.H0_H0 ;  /* 0x20000004ff2a7230 */ /* 0x000fe20000004100 */
[----:B------:R-:W-:Y:S01]  /*8f50*/  LOP3.LUT R26, R26, 0xf000f0, RZ, 0xc0, !PT ;  /* 0x00f000f01a1a7812 */ /* 0x000fe200078ec0ff */
[----:B------:R-:W-:Y:S01]  /*8f60*/  FFMA.FTZ R27, R11, R45, R8 ;  /* 0x0000002d0b1b7223 */ /* 0x000fe20000010008 */
[----:B------:R-:W-:Y:S01]  /*8f70*/  LOP3.LUT R15, R15, 0x64006400, RZ, 0xfc, !PT ;  /* 0x640064000f0f7812 */ /* 0x000fe200078efcff */
[----:B------:R-:W-:Y:S01]  /*8f80*/  FFMA.FTZ R8, R31, R6, R10 ;  /* 0x000000061f087223 */ /* 0x000fe2000001000a */
[----:B------:R-:W-:Y:S01]  /*8f90*/  LOP3.LUT R28, R28, 0xf000f0, RZ, 0xc0, !PT ;  /* 0x00f000f01c1c7812 */ /* 0x000fe200078ec0ff */
[C---:B------:R-:W-:Y:S01]  /*8fa0*/  FFMA.FTZ R29, R11.reuse, R30, R12 ;  /* 0x0000001e0b1d7223 */ /* 0x040fe2000001000c */
[----:B------:R-:W-:Y:S01]  /*8fb0*/  FFMA.FTZ R9, R11, R42, R9 ;  /* 0x0000002a0b097223 */ /* 0x000fe20000010009 */
[----:B------:R-:W-:Y:S01]  /*8fc0*/  HADD2.F32 R10, -RZ, R14.H1_H1 ;  /* 0x3000000eff0a7230 */ /* 0x000fe20000004100 */
[----:B------:R-:W-:Y:S01]  /*8fd0*/  LOP3.LUT R11, R26, 0x64006400, RZ, 0xfc, !PT ;  /* 0x640064001a0b7812 */ /* 0x000fe200078efcff */
[----:B------:R-:W-:-:S02]  /*8fe0*/  HADD2.F32 R12, -RZ, R22.H1_H1 ;  /* 0x30000016ff0c7230 */ /* 0x000fc40000004100 */
[-C--:B------:R-:W-:Y:S02]  /*8ff0*/  HFMA2 R14, R13, R16.reuse.H0_H0, -72, -72 ;  /* 0xd480d4800d0e7431 */ /* 0x080fe40000040010 */
[-C--:B------:R-:W-:Y:S01]  /*9000*/  HFMA2 R13, R15, R16.reuse.H0_H0, -72, -72 ;  /* 0xd480d4800f0d7431 */ /* 0x080fe20000040010 */
[----:B------:R-:W-:Y:S01]  /*9010*/  LOP3.LUT R15, R28, 0x64006400, RZ, 0xfc, !PT ;  /* 0x640064001c0f7812 */ /* 0x000fe200078efcff */
[----:B------:R-:W-:Y:S01]  /*9020*/  FFMA.FTZ R12, R6, R12, R27 ;  /* 0x0000000c060c7223 */ /* 0x000fe2000001001b */
[-C--:B------:R-:W-:Y:S02]  /*9030*/  HFMA2 R11, R11, R16.reuse.H0_H0, -72, -72 ;  /* 0xd480d4800b0b7431 */ /* 0x080fe40000040010 */
[----:B------:R-:W-:Y:S02]  /*9040*/  HADD2.F32 R7, -RZ, R5.H0_H0 ;  /* 0x20000005ff077230 */ /* 0x000fe40000004100 */
[----:B------:R-:W-:Y:S02]  /*9050*/  HADD2.F32 R22, -RZ, R4.H1_H1 ;  /* 0x30000004ff167230 */ /* 0x000fe40000004100 */
[----:B------:R-:W-:-:S02]  /*9060*/  HFMA2 R15, R15, R16.H0_H0, -72, -72 ;  /* 0xd480d4800f0f7431 */ /* 0x000fc40000040010 */
        /* <DEDUP_REMOVED lines=9> */
[----:B------:R-:W-:Y:S02]  /*9100*/  HADD2.F32 R14, -RZ, R14.H1_H1 ;  /* 0x3000000eff0e7230 */ /* 0x000fe40000004100 */
[----:B------:R-:W-:Y:S02]  /*9110*/  HADD2.F32 R4, -RZ, R13.H1_H1 ;  /* 0x3000000dff047230 */ /* 0x000fe40000004100 */
[C---:B------:R-:W-:Y:S01]  /*9120*/  FFMA.FTZ R29, R7.reuse, R29, R12 ;  /* 0x0000001d071d7223 */ /* 0x040fe2000001000c */
[----:B------:R-:W-:Y:S02]  /*9130*/  HADD2.F32 R6, -RZ, R11.H1_H1 ;  /* 0x3000000bff067230 */ /* 0x000fe40000004100 */
[----:B------:R-:W-:Y:S01]  /*9140*/  FFMA.FTZ R9, R7, R8, R22 ;  /* 0x0000000807097223 */ /* 0x000fe20000010016 */
[----:B------:R-:W-:Y:S02]  /*9150*/  HADD2.F32 R12, -RZ, R15.H1_H1 ;  /* 0x3000000fff0c7230 */ /* 0x000fe40000004100 */
[----:B------:R-:W-:Y:S01]  /*9160*/  FFMA.FTZ R27, R14, R5, R27 ;  /* 0x000000050e1b7223 */ /* 0x000fe2000001001b */
[----:B------:R-:W-:Y:S01]  /*9170*/  FFMA.FTZ R7, R5, R4, R10 ;  /* 0x0000000405077223 */ /* 0x000fe2000001000a */
[----:B----4-:R-:W-:Y:S01]  /*9180*/  @!P0 IADD3 R3, PT, PT, R43, R36, RZ ;  /* 0x000000242b038210 */ /* 0x010fe20007ffe0ff */
[C---:B------:R-:W-:Y:S01]  /*9190*/  FFMA.FTZ R6, R5.reuse, R6, R29 ;  /* 0x0000000605067223 */ /* 0x040fe2000001001d */
[----:B------:R-:W-:Y:S01]  /*91a0*/  IADD3 R36, PT, PT, R36, 0x20, RZ ;  /* 0x0000002024247810 */ /* 0x000fe20007ffe0ff */
        /* <DEDUP_REMOVED lines=14> */
[----:B------:R-:W-:-:S02]  /*9290*/  IMAD.MOV.U32 R5, RZ, RZ, R19 ;  /* 0x000000ffff057224 */ /* 0x000fc400078e0013 */
[----:B------:R-:W-:Y:S01]  /*92a0*/  HFMA2 R32, R27, 1, 1, R32 ;  /* 0x3c003c001b207831 */ /* 0x000fe20000000020 */
[----:B------:R-:W-:Y:S01]  /*92b0*/  MOV R4, R18 ;  /* 0x0000001200047202 */ /* 0x000fe20000000f00 */
[----:B------:R-:W-:Y:S01]  /*92c0*/  HADD2 R33, R6, R33 ;  /* 0x0000002106217230 */ /* 0x000fe20000000000 */
[----:B------:R-:W-:Y:S01]  /*92d0*/  IADD3.X R25, PT, PT, RZ, R25, RZ, P1, !PT ;  /* 0x00000019ff197210 */ /* 0x000fe20000ffe4ff */
[----:B------:R-:W-:Y:S01]  /*92e0*/  IMAD.WIDE R18, R38, 0x4, R52 ;  /* 0x0000000426127825 */ /* 0x000fe200078e0234 */
[----:B------:R-:W-:Y:S06]  /*92f0*/  @!P0 BRA `(.L_x_4837) ;  /* 0xffffffd800d88947 */ /* 0x000fec000383ffff */
[----:B------:R-:W-:-:S07]  /*9300*/  IMAD.WIDE R18, R38, 0x10, R4 ;  /* 0x0000001026127825 */ /* 0x000fce00078e0204 */
.L_x_4836:
        /* <DEDUP_REMOVED lines=8> */
.L_x_4839:
[----:B------:R-:W2:Y:S01]  /*9390*/  LDG.E.128.CONSTANT R8, desc[UR6][R24.64] ;  /* 0x0000000618087981 */ /* 0x000ea2000c1e9d00 */
[----:B------:R-:W-:-:S03]  /*93a0*/  MOV R38, UR12 ;  /* 0x0000000c00267c02 */ /* 0x000fc60008000f00 */
[----:B------:R-:W0:Y:S02]  /*93b0*/  LDS.128 R16, [UR4] ;  /* 0x00000004ff107984 */ /* 0x000e240008000c00 */
[----:B------:R-:W-:-:S05]  /*93c0*/  IMAD.WIDE R20, R38, 0x4, R24 ;  /* 0x0000000426147825 */ /* 0x000fca00078e0218 */
[----:B------:R1:W3:Y:S01]  /*93d0*/  LDG.E.128.CONSTANT R4, desc[UR6][R20.64] ;  /* 0x0000000614047981 */ /* 0x0002e2000c1e9d00 */
[----:B------:R-:W-:-:S05]  /*93e0*/  IMAD.WIDE R22, R38, 0x4, R20 ;  /* 0x0000000426167825 */ /* 0x000fca00078e0214 */
[----:B------:R-:W4:Y:S01]  /*93f0*/  LDG.E.128.CONSTANT R12, desc[UR6][R22.64] ;  /* 0x00000006160c7981 */ /* 0x000f22000c1e9d00 */
[----:B------:R-:W-:Y:S01]  /*9400*/  HFMA2 R30, -RZ, RZ, 0, 0.125 ;  /* 0x00003000ff1e7431 */ /* 0x000fe200000001ff */
[----:B------:R-:W-:Y:S02]  /*9410*/  ISETP.NE.AND P0, PT, R36, R3, PT ;  /* 0x000000032400720c */ /* 0x000fe40003f05270 */
[----:B--2---:R-:W-:Y:S02]  /*9420*/  LOP3.LUT R28, R8, 0x70007, RZ, 0xc0, !PT ;  /* 0x00070007081c7812 */ /* 0x004fe400078ec0ff */
        /* <DEDUP_REMOVED lines=9> */
[----:B-1----:R-:W-:Y:S01]  /*94c0*/  HADD2 R21, R42, -1028, -1028 ;  /* 0xe404e4042a157430 */ /* 0x002fe20000000000 */
[----:B------:R-:W-:Y:S01]  /*94d0*/  LOP3.LUT R44, R44, 0x64006400, RZ, 0xfc, !PT ;  /* 0x640064002c2c7812 */ /* 0x000fe200078efcff */
[----:B0-----:R-:W-:-:S02]  /*94e0*/  HFMA2 R42, R28, R16, RZ ;  /* 0x000000101c2a7231 */ /* 0x001fc400000000ff */
[----:B------:R-:W-:Y:S01]  /*94f0*/  HADD2 R20, R43, -1028, -1028 ;  /* 0xe404e4042b147430 */ /* 0x000fe20000000000 */
[----:B------:R-:W-:Y:S01]  /*9500*/  LOP3.LUT R46, R11, 0x380038, RZ, 0xc0, !PT ;  /* 0x003800380b2e7812 */ /* 0x000fe200078ec0ff */
[----:B------:R-:W-:Y:S02]  /*9510*/  HFMA2 R31, R31, R30.H0_H0, -132, -132 ;  /* 0xd820d8201f1f7431 */ /* 0x000fe4000004001e */
[----:B------:R-:W-:Y:S01]  /*9520*/  HADD2 R44, R44, -1028, -1028 ;  /* 0xe404e4042c2c7430 */ /* 0x000fe20000000000 */
[----:B------:R-:W-:Y:S01]  /*9530*/  LOP3.LUT R47, R46, 0x64006400, RZ, 0xfc, !PT ;  /* 0x640064002e2f7812 */ /* 0x000fe200078efcff */
[-C--:B------:R-:W-:Y:S02]  /*9540*/  HFMA2 R21, R21, R16.reuse, RZ.H0_H0 ;  /* 0x0000001015157231 */ /* 0x080fe400000400ff */
[-C--:B------:R-:W-:Y:S02]  /*9550*/  HFMA2 R20, R20, R16.reuse, RZ ;  /* 0x0000001014147231 */ /* 0x080fe400000000ff */
[----:B------:R-:W-:-:S02]  /*9560*/  HFMA2 R28, R44, R16, RZ.H0_H0 ;  /* 0x000000102c1c7231 */ /* 0x000fc400000400ff */
[----:B------:R-:W-:Y:S01]  /*9570*/  HFMA2 R16, R31, R17, R42 ;  /* 0x000000111f107231 */ /* 0x000fe2000000002a */
[----:B------:R-:W-:Y:S01]  /*9580*/  LOP3.LUT R31, R9, 0x380038, RZ, 0xc0, !PT ;  /* 0x00380038091f7812 */ /* 0x000fe200078ec0ff */
[-C--:B------:R-:W-:Y:S01]  /*9590*/  HFMA2 R47, R47, R30.reuse.H0_H0, -132, -132 ;  /* 0xd820d8202f2f7431 */ /* 0x080fe2000004001e */
[----:B------:R-:W-:Y:S02]  /*95a0*/  LOP3.LUT R44, R10, 0x380038, RZ, 0xc0, !PT ;  /* 0x003800380a2c7812 */ /* 0x000fe400078ec0ff */
[----:B------:R-:W-:Y:S02]  /*95b0*/  LOP3.LUT R43, R31, 0x64006400, RZ, 0xfc, !PT ;  /* 0x640064001f2b7812 */ /* 0x000fe400078efcff */
[----:B------:R-:W-:Y:S02]  /*95c0*/  SHF.R.U32.HI R42, RZ, 0x6, R8 ;  /* 0x00000006ff2a7819 */ /* 0x000fe40000011608 */
[----:B------:R-:W-:Y:S01]  /*95d0*/  LOP3.LUT R45, R44, 0x64006400, RZ, 0xfc, !PT ;  /* 0x640064002c2d7812 */ /* 0x000fe200078efcff */
[----:B------:R-:W-:Y:S01]  /*95e0*/  HFMA2 R43, R43, R30.H0_H0, -132, -132 ;  /* 0xd820d8202b2b7431 */ /* 0x000fe2000004001e */
[----:B------:R-:W-:-:S02]  /*95f0*/  LOP3.LUT R31, R42, 0x70007, RZ, 0xc0, !PT ;  /* 0x000700072a1f7812 */ /* 0x000fc400078ec0ff */
[----:B------:R-:W-:Y:S01]  /*9600*/  SHF.R.U32.HI R44, RZ, 0x6, R11 ;  /* 0x00000006ff2c7819 */ /* 0x000fe2000001160b */
[----:B------:R-:W-:Y:S01]  /*9610*/  HFMA2 R45, R45, R30.H0_H0, -132, -132 ;  /* 0xd820d8202d2d7431 */ /* 0x000fe2000004001e */
[----:B------:R-:W-:Y:S01]  /*9620*/  LOP3.LUT R31, R31, 0x64006400, RZ, 0xfc, !PT ;  /* 0x640064001f1f7812 */ /* 0x000fe200078efcff */
[-C--:B------:R-:W-:Y:S01]  /*9630*/  HFMA2 R21, R43, R17.reuse, R21 ;  /* 0x000000112b157231 */ /* 0x080fe20000000015 */
[----:B------:R-:W-:Y:S01]  /*9640*/  SHF.R.U32.HI R43, RZ, 0x6, R9 ;  /* 0x00000006ff2b7819 */ /* 0x000fe20000011609 */
[-C--:B------:R-:W-:Y:S02]  /*9650*/  HFMA2 R20, R45, R17.reuse, R20 ;  /* 0x000000112d147231 */ /* 0x080fe40000000014 */
[----:B------:R-:W-:Y:S02]  /*9660*/  HFMA2 R17, R47, R17, R28 ;  /* 0x000000112f117231 */ /* 0x000fe4000000001c */
[----:B------:R-:W-:Y:S01]  /*9670*/  HADD2 R31, R31, -1028, -1028 ;  /* 0xe404e4041f1f7430 */ /* 0x000fe20000000000 */
[----:B------:R-:W-:-:S02]  /*9680*/  LOP3.LUT R28, R43, 0x70007, RZ, 0xc0, !PT ;  /* 0x000700072b1c7812 */ /* 0x000fc400078ec0ff */
[----:B------:R-:W-:Y:S01]  /*9690*/  SHF.R.U32.HI R45, RZ, 0x6, R10 ;  /* 0x00000006ff2d7819 */ /* 0x000fe2000001160a */
[----:B------:R-:W-:Y:S01]  /*96a0*/  HFMA2 R16, R31, R18, R16 ;  /* 0x000000121f107231 */ /* 0x000fe20000000010 */
[----:B------:R-:W-:Y:S02]  /*96b0*/  LOP3.LUT R28, R28, 0x64006400, RZ, 0xfc, !PT ;  /* 0x640064001c1c7812 */ /* 0x000fe400078efcff */
[----:B------:R-:W-:Y:S02]  /*96c0*/  LOP3.LUT R46, R44, 0x70007, RZ, 0xc0, !PT ;  /* 0x000700072c2e7812 */ /* 0x000fe400078ec0ff */
[----:B------:R-:W-:Y:S01]  /*96d0*/  LOP3.LUT R31, R45, 0x70007, RZ, 0xc0, !PT ;  /* 0x000700072d1f7812 */ /* 0x000fe200078ec0ff */
[----:B------:R-:W-:Y:S01]  /*96e0*/  HADD2 R28, R28, -1028, -1028 ;  /* 0xe404e4041c1c7430 */ /* 0x000fe20000000000 */
[----:B------:R-:W-:Y:S02]  /*96f0*/  LOP3.LUT R46, R46, 0x64006400, RZ, 0xfc, !PT ;  /* 0x640064002e2e7812 */ /* 0x000fe400078efcff */
[----:B------:R-:W-:-:S03]  /*9700*/  LOP3.LUT R31, R31, 0x64006400, RZ, 0xfc, !PT ;  /* 0x640064001f1f7812 */ /* 0x000fc600078efcff */
[----:B------:R-:W-:Y:S02]  /*9710*/  HADD2 R46, R46, -1028, -1028 ;  /* 0xe404e4042e2e7430 */ /* 0x000fe40000000000 */
[----:B------:R-:W-:Y:S02]  /*9720*/  HFMA2 R21, R28, R18, R21 ;  /* 0x000000121c157231 */ /* 0x000fe40000000015 */
[----:B------:R-:W-:Y:S01]  /*9730*/  HADD2 R31, R31, -1028, -1028 ;  /* 0xe404e4041f1f7430 */ /* 0x000fe20000000000 */
[----:B------:R-:W-:-:S03]  /*9740*/  LOP3.LUT R28, R42, 0x380038, RZ, 0xc0, !PT ;  /* 0x003800382a1c7812 */ /* 0x000fc600078ec0ff */
[-C--:B------:R-:W-:Y:S02]  /*9750*/  HFMA2 R20, R31, R18.reuse, R20 ;  /* 0x000000121f147231 */ /* 0x080fe40000000014 */
[----:B------:R-:W-:Y:S01]  /*9760*/  HFMA2 R17, R46, R18, R17 ;  /* 0x000000122e117231 */ /* 0x000fe20000000011 */
        /* <DEDUP_REMOVED lines=8> */
[-C--:B------:R-:W-:Y:S02]  /*97f0*/  HFMA2 R46, R49, R30.reuse.H0_H0, -132, -132 ;  /* 0xd820d820312e7431 */ /* 0x080fe4000004001e */
[-C--:B------:R-:W-:Y:S02]  /*9800*/  HFMA2 R47, R47, R19.reuse, R16 ;  /* 0x000000132f2f7231 */ /* 0x080fe40000000010 */
[-C--:B------:R-:W-:Y:S01]  /*9810*/  HFMA2 R48, R31, R30.reuse.H0_H0, -132, -132 ;  /* 0xd820d8201f307431 */ /* 0x080fe2000004001e */
[----:B------:R-:W-:Y:S01]  /*9820*/  @!P0 MOV R28, R26 ;  /* 0x0000001a001c8202 */ /* 0x000fe20000000f00 */
[----:B------:R-:W-:Y:S02]  /*9830*/  HFMA2 R49, R51, R30.H0_H0, -132, -132 ;  /* 0xd820d82033317431 */ /* 0x000fe4000004001e */
[----:B------:R-:W-:-:S02]  /*9840*/  HFMA2 R46, R46, R19, R21 ;  /* 0x000000132e2e7231 */ /* 0x000fc40000000015 */
[-C--:B------:R-:W-:Y:S01]  /*9850*/  HFMA2 R48, R48, R19.reuse, R20 ;  /* 0x0000001330307231 */ /* 0x080fe20000000014 */
[----:B------:R-:W-:Y:S01]  /*9860*/  MOV R21, 0x2400 ;  /* 0x0000240000157802 */ /* 0x000fe20000000f00 */
[----:B------:R-:W-:Y:S01]  /*9870*/  @!P0 IMAD R20, R2, 0x8, R1 ;  /* 0x0000000802148824 */ /* 0x000fe200078e0201 */
[----:B------:R3:W2:Y:S01]  /*9880*/  @!P0 LDG.E.U16.CONSTANT R31, desc[UR6][R28.64] ;  /* 0x000000061c1f8981 */ /* 0x0006a2000c1e9500 */
[----:B------:R-:W-:Y:S01]  /*9890*/  HFMA2 R49, R49, R19, R17 ;  /* 0x0000001331317231 */ /* 0x000fe20000000011 */
[----:B------:R-:W-:Y:S02]  /*98a0*/  PRMT R30, R30, 0x5410, R21 ;  /* 0x000054101e1e7816 */ /* 0x000fe40000000015 */
[----:B------:R-:W0:Y:S04]  /*98b0*/  LDS.128 R16, [UR4+0x10] ;  /* 0x00001004ff107984 */ /* 0x000e280008000c00 */
[----:B------:R-:W5:Y:S01]  /*98c0*/  @!P0 LDL.64 R20, [R20+0x8] ;  /* 0x0000080014148983 */ /* 0x000f620000100a00 */
        /* <DEDUP_REMOVED lines=8> */
[-C--:B------:R-:W-:Y:S02]  /*9950*/  HFMA2 R51, R51, R30.reuse.H1_H1, -20, -20 ;  /* 0xcd00cd0033337431 */ /* 0x080fe4000006001e */
[-C--:B------:R-:W-:Y:S02]  /*9960*/  HFMA2 R45, R45, R30.reuse.H1_H1, -20, -20 ;  /* 0xcd00cd002d2d7431 */ /* 0x080fe4000006001e */
[-C--:B------:R-:W-:Y:S02]  /*9970*/  HFMA2 R53, R53, R30.reuse.H1_H1, -20, -20 ;  /* 0xcd00cd0035357431 */ /* 0x080fe4000006001e */
[----:B------:R-:W-:Y:S01]  /*9980*/  HFMA2 R43, R43, R30.H1_H1, -20, -20 ;  /* 0xcd00cd002b2b7431 */ /* 0x000fe2000006001e */
[----:B---3--:R-:W-:-:S04]  /*9990*/  LOP3.LUT R28, R4, 0x70007, RZ, 0xc0, !PT ;  /* 0x00070007041c7812 */ /* 0x008fc800078ec0ff */
[----:B------:R-:W-:Y:S02]  /*99a0*/  LOP3.LUT R28, R28, 0x64006400, RZ, 0xfc, !PT ;  /* 0x640064001c1c7812 */ /* 0x000fe400078efcff */
[----:B------:R-:W-:Y:S01]  /*99b0*/  LOP3.LUT R42, R6, 0x70007, RZ, 0xc0, !PT ;  /* 0x00070007062a7812 */ /* 0x000fe200078ec0ff */
[-C--:B0-----:R-:W-:Y:S02]  /*99c0*/  HFMA2 R47, R51, R16.reuse, R47 ;  /* 0x00000010332f7231 */ /* 0x081fe4000000002f */
[-C--:B------:R-:W-:Y:S02]  /*99d0*/  HFMA2 R43, R43, R16.reuse, R46 ;  /* 0x000000102b2b7231 */ /* 0x080fe4000000002e */
[-C--:B------:R-:W-:Y:S02]  /*99e0*/  HFMA2 R45, R45, R16.reuse, R48 ;  /* 0x000000102d2d7231 */ /* 0x080fe40000000030 */
[----:B------:R-:W-:Y:S01]  /*99f0*/  HFMA2 R49, R53, R16, R49 ;  /* 0x0000001035317231 */ /* 0x000fe20000000031 */
[----:B------:R-:W-:-:S04]  /*9a00*/  LOP3.LUT R16, R5, 0x70007, RZ, 0xc0, !PT ;  /* 0x0007000705107812 */ /* 0x000fc800078ec0ff */
[----:B------:R-:W-:Y:S01]  /*9a10*/  LOP3.LUT R16, R16, 0x64006400, RZ, 0xfc, !PT ;  /* 0x6400640010107812 */ /* 0x000fe200078efcff */
[----:B------:R-:W-:Y:S01]  /*9a20*/  HADD2 R28, R28, -1028, -1028 ;  /* 0xe404e4041c1c7430 */ /* 0x000fe20000000000 */
[----:B------:R-:W-:-:S03]  /*9a30*/  LOP3.LUT R42, R42, 0x64006400, RZ, 0xfc, !PT ;  /* 0x640064002a2a7812 */ /* 0x000fc600078efcff */
[----:B------:R-:W-:Y:S02]  /*9a40*/  HADD2 R16, R16, -1028, -1028 ;  /* 0xe404e40410107430 */ /* 0x000fe40000000000 */
[-C--:B------:R-:W-:Y:S01]  /*9a50*/  HFMA2 R47, R28, R17.reuse, R47 ;  /* 0x000000111c2f7231 */ /* 0x080fe2000000002f */
[----:B------:R-:W-:Y:S01]  /*9a60*/  LOP3.LUT R28, R7, 0x70007, RZ, 0xc0, !PT ;  /* 0x00070007071c7812 */ /* 0x000fe200078ec0ff */
        /* <DEDUP_REMOVED lines=8> */
[----:B------:R-:W-:Y:S02]  /*9af0*/  LOP3.LUT R51, R28, 0x64006400, RZ, 0xfc, !PT ;  /* 0x640064001c337812 */ /* 0x000fe400078efcff */
[----:B------:R-:W-:Y:S01]  /*9b00*/  LOP3.LUT R16, R6, 0x380038, RZ, 0xc0, !PT ;  /* 0x0038003806107812 */ /* 0x000fe200078ec0ff */
[-C--:B------:R-:W-:Y:S01]  /*9b10*/  HFMA2 R45, R45, R30.reuse.H0_H0, -132, -132 ;  /* 0xd820d8202d2d7431 */ /* 0x080fe2000004001e */
[----:B------:R-:W-:Y:S01]  /*9b20*/  SHF.R.U32.HI R42, RZ, 0x6, R4 ;  /* 0x00000006ff2a7819 */ /* 0x000fe20000011604 */
[----:B------:R-:W-:Y:S02]  /*9b30*/  HFMA2 R48, R48, R17, R49 ;  /* 0x0000001130307231 */ /* 0x000fe40000000031 */
[----:B------:R-:W-:Y:S01]  /*9b40*/  HFMA2 R51, R51, R30.H0_H0, -132, -132 ;  /* 0xd820d82033337431 */ /* 0x000fe2000004001e */
[----:B------:R-:W-:-:S02]  /*9b50*/  LOP3.LUT R28, R7, 0x380038, RZ, 0xc0, !PT ;  /* 0x00380038071c7812 */ /* 0x000fc400078ec0ff */
[----:B------:R-:W-:Y:S01]  /*9b60*/  LOP3.LUT R17, R16, 0x64006400, RZ, 0xfc, !PT ;  /* 0x6400640010117812 */ /* 0x000fe200078efcff */
[-C--:B------:R-:W-:Y:S01]  /*9b70*/  HFMA2 R47, R45, R18.reuse, R47 ;  /* 0x000000122d2f7231 */ /* 0x080fe2000000002f */
[----:B------:R-:W-:Y:S01]  /*9b80*/  LOP3.LUT R16, R42, 0x70007, RZ, 0xc0, !PT ;  /* 0x000700072a107812 */ /* 0x000fe200078ec0ff */
[----:B------:R-:W-:Y:S01]  /*9b90*/  HFMA2 R45, R51, R18, R43 ;  /* 0x00000012332d7231 */ /* 0x000fe2000000002b */
[----:B------:R-:W-:Y:S02]  /*9ba0*/  LOP3.LUT R43, R28, 0x64006400, RZ, 0xfc, !PT ;  /* 0x640064001c2b7812 */ /* 0x000fe400078efcff */
[----:B------:R-:W-:-:S03]  /*9bb0*/  LOP3.LUT R16, R16, 0x64006400, RZ, 0xfc, !PT ;  /* 0x6400640010107812 */ /* 0x000fc600078efcff */
[-C--:B------:R-:W-:Y:S01]  /*9bc0*/  HFMA2 R43, R43, R30.reuse.H0_H0, -132, -132 ;  /* 0xd820d8202b2b7431 */ /* 0x080fe2000004001e */
[----:B------:R-:W-:Y:S01]  /*9bd0*/  SHF.R.U32.HI R28, RZ, 0x6, R5 ;  /* 0x00000006ff1c7819 */ /* 0x000fe20000011605 */
[----:B------:R-:W-:Y:S02]  /*9be0*/  HADD2 R16, R16, -1028, -1028 ;  /* 0xe404e40410107430 */ /* 0x000fe40000000000 */
[----:B------:R-:W-:Y:S01]  /*9bf0*/  HFMA2 R17, R17, R30.H0_H0, -132, -132 ;  /* 0xd820d82011117431 */ /* 0x000fe2000004001e */
[----:B------:R-:W-:Y:S01]  /*9c00*/  SHF.R.U32.HI R46, RZ, 0x6, R7 ;  /* 0x00000006ff2e7819 */ /* 0x000fe20000011607 */
[----:B------:R-:W-:Y:S02]  /*9c10*/  HFMA2 R47, R16, R19, R47 ;  /* 0x00000013102f7231 */ /* 0x000fe4000000002f */
[-C--:B------:R-:W-:Y:S01]  /*9c20*/  HFMA2 R48, R43, R18.reuse, R48 ;  /* 0x000000122b307231 */ /* 0x080fe20000000030 */
[----:B------:R-:W-:Y:S02]  /*9c30*/  LOP3.LUT R16, R28, 0x70007, RZ, 0xc0, !PT ;  /* 0x000700071c107812 */ /* 0x000fe400078ec0ff */
[----:B------:R-:W-:Y:S01]  /*9c40*/  SHF.R.U32.HI R43, RZ, 0x6, R6 ;  /* 0x00000006ff2b7819 */ /* 0x000fe20000011606 */
[----:B------:R-:W-:Y:S01]  /*9c50*/  HFMA2 R44, R17, R18, R44 ;  /* 0x00000012112c7231 */ /* 0x000fe2000000002c */
        /* <DEDUP_REMOVED lines=8> */
[-C--:B------:R-:W-:Y:S02]  /*9ce0*/  HFMA2 R45, R18, R19.reuse, R45 ;  /* 0x00000013122d7231 */ /* 0x080fe4000000002d */
[-C--:B------:R-:W-:Y:S02]  /*9cf0*/  HFMA2 R44, R16, R19.reuse, R44 ;  /* 0x00000013102c7231 */ /* 0x080fe4000000002c */
[----:B------:R-:W-:Y:S02]  /*9d00*/  HFMA2 R48, R17, R19, R48 ;  /* 0x0000001311307231 */ /* 0x000fe40000000030 */
[----:B------:R-:W0:Y:S01]  /*9d10*/  LDS.128 R16, [UR4+0x20] ;  /* 0x00002004ff107984 */ /* 0x000e220008000c00 */
[----:B------:R-:W-:Y:S02]  /*9d20*/  SHF.R.U32.HI R9, RZ, 0xf, R9 ;  /* 0x0000000fff097819 */ /* 0x000fe40000011609 */
[----:B------:R-:W-:Y:S02]  /*9d30*/  SHF.R.U32.HI R49, RZ, 0xe, R4 ;  /* 0x0000000eff317819 */ /* 0x000fe40000011604 */
[----:B------:R-:W-:-:S02]  /*9d40*/  LOP3.LUT R9, R9, 0x10001, RZ, 0xc0, !PT ;  /* 0x0001000109097812 */ /* 0x000fc400078ec0ff */
[----:B------:R-:W-:Y:S02]  /*9d50*/  SHF.R.U32.HI R4, RZ, 0xe, R5 ;  /* 0x0000000eff047819 */ /* 0x000fe40000011605 */
[----:B------:R-:W-:Y:S02]  /*9d60*/  SHF.R.U32.HI R11, RZ, 0xf, R11 ;  /* 0x0000000fff0b7819 */ /* 0x000fe4000001160b */
[----:B------:R-:W-:Y:S02]  /*9d70*/  SHF.R.U32.HI R8, RZ, 0xf, R8 ;  /* 0x0000000fff087819 */ /* 0x000fe40000011608 */
[----:B------:R-:W-:Y:S02]  /*9d80*/  LOP3.LUT R9, R9, 0x20002, R4, 0xf8, !PT ;  /* 0x0002000209097812 */ /* 0x000fe400078ef804 */
[----:B------:R-:W-:Y:S02]  /*9d90*/  SHF.R.U32.HI R10, RZ, 0xf, R10 ;  /* 0x0000000fff0a7819 */ /* 0x000fe4000001160a */
[----:B------:R-:W-:-:S02]  /*9da0*/  SHF.R.U32.HI R4, RZ, 0xe, R7 ;  /* 0x0000000eff047819 */ /* 0x000fc40000011607 */
[----:B------:R-:W-:Y:S02]  /*9db0*/  LOP3.LUT R11, R11, 0x10001, RZ, 0xc0, !PT ;  /* 0x000100010b0b7812 */ /* 0x000fe400078ec0ff */
[----:B------:R-:W-:Y:S02]  /*9dc0*/  LOP3.LUT R8, R8, 0x10001, RZ, 0xc0, !PT ;  /* 0x0001000108087812 */ /* 0x000fe400078ec0ff */
[----:B------:R-:W-:Y:S02]  /*9dd0*/  SHF.R.U32.HI R5, RZ, 0xe, R6 ;  /* 0x0000000eff057819 */ /* 0x000fe40000011606 */
[----:B------:R-:W-:Y:S02]  /*9de0*/  LOP3.LUT R10, R10, 0x10001, RZ, 0xc0, !PT ;  /* 0x000100010a0a7812 */ /* 0x000fe400078ec0ff */
[----:B------:R-:W-:Y:S02]  /*9df0*/  LOP3.LUT R11, R11, 0x20002, R4, 0xf8, !PT ;  /* 0x000200020b0b7812 */ /* 0x000fe400078ef804 */
[----:B------:R-:W-:-:S02]  /*9e00*/  LOP3.LUT R8, R8, 0x20002, R49, 0xf8, !PT ;  /* 0x0002000208087812 */ /* 0x000fc400078ef831 */
[----:B------:R-:W-:Y:S02]  /*9e10*/  LOP3.LUT R4, R42, 0x380038, RZ, 0xc0, !PT ;  /* 0x003800382a047812 */ /* 0x000fe400078ec0ff */
[----:B------:R-:W-:Y:S02]  /*9e20*/  LOP3.LUT R49, R43, 0x380038, RZ, 0xc0, !PT ;  /* 0x003800382b317812 */ /* 0x000fe400078ec0ff */
[----:B------:R-:W-:Y:S02]  /*9e30*/  LOP3.LUT R10, R10, 0x20002, R5, 0xf8, !PT ;  /* 0x000200020a0a7812 */ /* 0x000fe400078ef805 */
[----:B------:R-:W-:Y:S02]  /*9e40*/  LOP3.LUT R5, R4, 0x64006400, RZ, 0xfc, !PT ;  /* 0x6400640004057812 */ /* 0x000fe400078efcff */
[----:B------:R-:W-:Y:S02]  /*9e50*/  LOP3.LUT R49, R49, 0x64006400, RZ, 0xfc, !PT ;  /* 0x6400640031317812 */ /* 0x000fe400078efcff */
[----:B------:R-:W-:Y:S01]  /*9e60*/  LOP3.LUT R6, R28, 0x380038, RZ, 0xc0, !PT ;  /* 0x003800381c067812 */ /* 0x000fe200078ec0ff */
[----:B------:R-:W-:-:S02]  /*9e70*/  HFMA2 R5, R5, R30.H0_H0, -132, -132 ;  /* 0xd820d82005057431 */ /* 0x000fc4000004001e */
[----:B------:R-:W-:Y:S01]  /*9e80*/  HFMA2 R49, R49, R30.H0_H0, -132, -132 ;  /* 0xd820d82031317431 */ /* 0x000fe2000004001e */
[----:B------:R-:W-:Y:S02]  /*9e90*/  LOP3.LUT R4, R46, 0x380038, RZ, 0xc0, !PT ;  /* 0x003800382e047812 */ /* 0x000fe400078ec0ff */
[----:B------:R-:W-:Y:S01]  /*9ea0*/  LOP3.LUT R7, R6, 0x64006400, RZ, 0xfc, !PT ;  /* 0x6400640006077812 */ /* 0x000fe200078efcff */
[-C--:B0-----:R-:W-:Y:S02]  /*9eb0*/  HFMA2 R47, R5, R16.reuse, R47 ;  /* 0x00000010052f7231 */ /* 0x081fe4000000002f */
[----:B------:R-:W-:Y:S01]  /*9ec0*/  HFMA2 R5, R49, R16, R44 ;  /* 0x0000001031057231 */ /* 0x000fe2000000002c */
[----:B------:R-:W-:Y:S01]  /*9ed0*/  LOP3.LUT R49, R4, 0x64006400, RZ, 0xfc, !PT ;  /* 0x6400640004317812 */ /* 0x000fe200078efcff */
[----:B------:R-:W-:Y:S01]  /*9ee0*/  HFMA2 R6, R7, R30.H0_H0, -132, -132 ;  /* 0xd820d82007067431 */ /* 0x000fe2000004001e */
[----:B------:R-:W-:-:S03]  /*9ef0*/  LOP3.LUT R7, R43, 0x1c001c0, RZ, 0xc0, !PT ;  /* 0x01c001c02b077812 */ /* 0x000fc600078ec0ff */
[----:B------:R-:W-:Y:S01]  /*9f00*/  HFMA2 R4, R49, R30.H0_H0, -132, -132 ;  /* 0xd820d82031047431 */ /* 0x000fe2000004001e */
[----:B------:R-:W-:Y:S01]  /*9f10*/  LOP3.LUT R7, R7, 0x64006400, RZ, 0xfc, !PT ;  /* 0x6400640007077812 */ /* 0x000fe200078efcff */
[-C--:B------:R-:W-:Y:S01]  /*9f20*/  HFMA2 R6, R6, R16.reuse, R45 ;  /* 0x0000001006067231 */ /* 0x080fe2000000002d */
[----:B------:R-:W-:Y:S01]  /*9f30*/  LOP3.LUT R28, R28, 0x1c001c0, RZ, 0xc0, !PT ;  /* 0x01c001c01c1c7812 */ /* 0x000fe200078ec0ff */
[----:B------:R-:W-:Y:S02]  /*9f40*/  HFMA2 R4, R4, R16, R48 ;  /* 0x0000001004047231 */ /* 0x000fe40000000030 */
[----:B------:R-:W-:Y:S01]  /*9f50*/  HFMA2 R16, R7, R30.H1_H1, -20, -20 ;  /* 0xcd00cd0007107431 */ /* 0x000fe2000006001e */
[----:B------:R-:W-:Y:S02]  /*9f60*/  LOP3.LUT R42, R42, 0x1c001c0, RZ, 0xc0, !PT ;  /* 0x01c001c02a2a7812 */ /* 0x000fe400078ec0ff */
[----:B------:R-:W-:Y:S02]  /*9f70*/  LOP3.LUT R45, R28, 0x64006400, RZ, 0xfc, !PT ;  /* 0x640064001c2d7812 */ /* 0x000fe400078efcff */
[----:B------:R-:W-:Y:S01]  /*9f80*/  LOP3.LUT R46, R46, 0x1c001c0, RZ, 0xc0, !PT ;  /* 0x01c001c02e2e7812 */ /* 0x000fe200078ec0ff */
[----:B------:R-:W-:Y:S01]  /*9f90*/  HFMA2 R5, R16, R17, R5 ;  /* 0x0000001110057231 */ /* 0x000fe20000000005 */
[----:B----4-:R-:W-:-:S02]  /*9fa0*/  SHF.R.U32.HI R28, RZ, 0xd, R15 ;  /* 0x0000000dff1c7819 */ /* 0x010fc4000001160f */
[----:B------:R-:W-:Y:S01]  /*9fb0*/  SHF.R.U32.HI R16, RZ, 0xd, R13 ;  /* 0x0000000dff107819 */ /* 0x000fe2000001160d */
[----:B------:R-:W-:Y:S01]  /*9fc0*/  HFMA2 R45, R45, R30.H1_H1, -20, -20 ;  /* 0xcd00cd002d2d7431 */ /* 0x000fe2000006001e */
[----:B------:R-:W-:Y:S02]  /*9fd0*/  LOP3.LUT R43, R42, 0x64006400, RZ, 0xfc, !PT ;  /* 0x640064002a2b7812 */ /* 0x000fe400078efcff */
[----:B------:R-:W-:Y:S02]  /*9fe0*/  LOP3.LUT R49, R46, 0x64006400, RZ, 0xfc, !PT ;  /* 0x640064002e317812 */ /* 0x000fe400078efcff */
[----:B------:R-:W-:Y:S02]  /*9ff0*/  LOP3.LUT R7, R12, 0x70007, RZ, 0xc0, !PT ;  /* 0x000700070c077812 */ /* 0x000fe400078ec0ff */
[----:B------:R-:W-:Y:S02]  /*a000*/  LOP3.LUT R11, R11, 0x40004, R28, 0xf8, !PT ;  /* 0x000400040b0b7812 */ /* 0x000fe400078ef81c */
[----:B------:R-:W-:-:S02]  /*a010*/  LOP3.LUT R28, R14, 0x70007, RZ, 0xc0, !PT ;  /* 0x000700070e1c7812 */ /* 0x000fc400078ec0ff */
[----:B------:R-:W-:Y:S01]  /*a020*/  LOP3.LUT R9, R9, 0x40004, R16, 0xf8, !PT ;  /* 0x0004000409097812 */ /* 0x000fe200078ef810 */
[-C--:B------:R-:W-:Y:S01]  /*a030*/  HFMA2 R43, R43, R30.reuse.H1_H1, -20, -20 ;  /* 0xcd00cd002b2b7431 */ /* 0x080fe2000006001e */
[----:B------:R-:W-:Y:S01]  /*a040*/  LOP3.LUT R16, R13, 0x70007, RZ, 0xc0, !PT ;  /* 0x000700070d107812 */ /* 0x000fe200078ec0ff */
[----:B------:R-:W-:Y:S01]  /*a050*/  HFMA2 R49, R49, R30.H1_H1, -20, -20 ;  /* 0xcd00cd0031317431 */ /* 0x000fe2000006001e */
[----:B------:R-:W-:Y:S02]  /*a060*/  LOP3.LUT R42, R15, 0x70007, RZ, 0xc0, !PT ;  /* 0x000700070f2a7812 */ /* 0x000fe400078ec0ff */
[----:B------:R-:W-:Y:S01]  /*a070*/  LOP3.LUT R7, R7, 0x64006400, RZ, 0xfc, !PT ;  /* 0x6400640007077812 */ /* 0x000fe200078efcff */
[-C--:B------:R-:W-:Y:S01]  /*a080*/  HFMA2 R6, R45, R17.reuse, R6 ;  /* 0x000000112d067231 */ /* 0x080fe20000000006 */
[----:B------:R-:W-:Y:S01]  /*a090*/  LOP3.LUT R28, R28, 0x64006400, RZ, 0xfc, !PT ;  /* 0x640064001c1c7812 */ /* 0x000fe200078efcff */
[-C--:B------:R-:W-:Y:S01]  /*a0a0*/  HFMA2 R47, R43, R17.reuse, R47 ;  /* 0x000000112b2f7231 */ /* 0x080fe2000000002f */
[----:B------:R-:W-:Y:S01]  /*a0b0*/  LOP3.LUT R16, R16, 0x64006400, RZ, 0xfc, !PT ;  /* 0x6400640010107812 */ /* 0x000fe200078efcff */
[----:B------:R-:W-:Y:S01]  /*a0c0*/  HFMA2 R4, R49, R17, R4 ;  /* 0x0000001131047231 */ /* 0x000fe20000000004 */
[----:B------:R-:W-:Y:S01]  /*a0d0*/  LOP3.LUT R42, R42, 0x64006400, RZ, 0xfc, !PT ;  /* 0x640064002a2a7812 */ /* 0x000fe200078efcff */
[----:B------:R-:W-:Y:S01]  /*a0e0*/  HADD2 R17, R7, -1028, -1028 ;  /* 0xe404e40407117430 */ /* 0x000fe20000000000 */
[----:B------:R-:W-:Y:S01]  /*a0f0*/  LOP3.LUT R7, R12, 0x380038, RZ, 0xc0, !PT ;  /* 0x003800380c077812 */ /* 0x000fe200078ec0ff */
[----:B------:R-:W-:-:S02]  /*a100*/  HADD2 R28, R28, -1028, -1028 ;  /* 0xe404e4041c1c7430 */ /* 0x000fc40000000000 */
[----:B------:R-:W-:Y:S02]  /*a110*/  HADD2 R16, R16, -1028, -1028 ;  /* 0xe404e40410107430 */ /* 0x000fe40000000000 */
[----:B------:R-:W-:Y:S02]  /*a120*/  HADD2 R42, R42, -1028, -1028 ;  /* 0xe404e4042a2a7430 */ /* 0x000fe40000000000 */
[-C--:B------:R-:W-:Y:S02]  /*a130*/  HFMA2 R17, R17, R18.reuse, R47 ;  /* 0x0000001211117231 */ /* 0x080fe4000000002f */
[-C--:B------:R-:W-:Y:S02]  /*a140*/  HFMA2 R16, R16, R18.reuse, R6 ;  /* 0x0000001210107231 */ /* 0x080fe40000000006 */
[-C--:B------:R-:W-:Y:S02]  /*a150*/  HFMA2 R28, R28, R18.reuse, R5 ;  /* 0x000000121c1c7231 */ /* 0x080fe40000000005 */
[----:B------:R-:W-:Y:S01]  /*a160*/  HFMA2 R42, R42, R18, R4 ;  /* 0x000000122a2a7231 */ /* 0x000fe20000000004 */
[----:B------:R-:W-:-:S02]  /*a170*/  LOP3.LUT R47, R7, 0x64006400, RZ, 0xfc, !PT ;  /* 0x64006400072f7812 */ /* 0x000fc400078efcff */
[----:B------:R-:W0:Y:S01]  /*a180*/  LDS.128 R4, [UR4+0x30] ;  /* 0x00003004ff047984 */ /* 0x000e220008000c00 */
[----:B------:R-:W-:Y:S02]  /*a190*/  SHF.R.U32.HI R43, RZ, 0xd, R12 ;  /* 0x0000000dff2b7819 */ /* 0x000fe4000001160c */
[----:B------:R-:W-:Y:S02]  /*a1a0*/  LOP3.LUT R44, R14, 0x380038, RZ, 0xc0, !PT ;  /* 0x003800380e2c7812 */ /* 0x000fe400078ec0ff */
[----:B------:R-:W-:Y:S02]  /*a1b0*/  LOP3.LUT R8, R8, 0x40004, R43, 0xf8, !PT ;  /* 0x0004000408087812 */ /* 0x000fe400078ef82b */
[----:B------:R-:W-:Y:S02]  /*a1c0*/  SHF.R.U32.HI R43, RZ, 0xd, R14 ;  /* 0x0000000dff2b7819 */ /* 0x000fe4000001160e */
[----:B------:R-:W-:Y:S02]  /*a1d0*/  LOP3.LUT R49, R44, 0x64006400, RZ, 0xfc, !PT ;  /* 0x640064002c317812 */ /* 0x000fe400078efcff */
[----:B------:R-:W-:-:S02]  /*a1e0*/  LOP3.LUT R10, R10, 0x40004, R43, 0xf8, !PT ;  /* 0x000400040a0a7812 */ /* 0x000fc400078ef82b */
[----:B------:R-:W-:Y:S01]  /*a1f0*/  LOP3.LUT R43, R13, 0x380038, RZ, 0xc0, !PT ;  /* 0x003800380d2b7812 */ /* 0x000fe200078ec0ff */
[-C--:B------:R-:W-:Y:S01]  /*a200*/  HFMA2 R18, R49, R30.reuse.H0_H0, -132, -132 ;  /* 0xd820d82031127431 */ /* 0x080fe2000004001e */
[----:B------:R-:W-:Y:S02]  /*a210*/  SHF.R.U32.HI R14, RZ, 0x6, R14 ;  /* 0x00000006ff0e7819 */ /* 0x000fe4000001160e */
[----:B------:R-:W-:Y:S02]  /*a220*/  LOP3.LUT R43, R43, 0x64006400, RZ, 0xfc, !PT ;  /* 0x640064002b2b7812 */ /* 0x000fe400078efcff */
[----:B------:R-:W-:Y:S02]  /*a230*/  LOP3.LUT R45, R15, 0x380038, RZ, 0xc0, !PT ;  /* 0x003800380f2d7812 */ /* 0x000fe400078ec0ff */
[----:B------:R-:W-:Y:S02]  /*a240*/  SHF.R.U32.HI R12, RZ, 0x6, R12 ;  /* 0x00000006ff0c7819 */ /* 0x000fe4000001160c */
[----:B------:R-:W-:Y:S01]  /*a250*/  LOP3.LUT R44, R14, 0x380038, RZ, 0xc0, !PT ;  /* 0x003800380e2c7812 */ /* 0x000fe200078ec0ff */
[-C--:B------:R-:W-:Y:S01]  /*a260*/  HFMA2 R43, R43, R30.reuse.H0_H0, -132, -132 ;  /* 0xd820d8202b2b7431 */ /* 0x080fe2000004001e */
[----:B------:R-:W-:Y:S01]  /*a270*/  LOP3.LUT R45, R45, 0x64006400, RZ, 0xfc, !PT ;  /* 0x640064002d2d7812 */ /* 0x000fe200078efcff */
[-C--:B------:R-:W-:Y:S01]  /*a280*/  HFMA2 R18, R18, R19.reuse, R28 ;  /* 0x0000001312127231 */ /* 0x080fe2000000001c */
[----:B------:R-:W-:Y:S01]  /*a290*/  LOP3.LUT R28, R12, 0x380038, RZ, 0xc0, !PT ;  /* 0x003800380c1c7812 */ /* 0x000fe200078ec0ff */
[-C--:B------:R-:W-:Y:S01]  /*a2a0*/  HFMA2 R47, R47, R30.reuse.H0_H0, -132, -132 ;  /* 0xd820d8202f2f7431 */ /* 0x080fe2000004001e */
[----:B------:R-:W-:Y:S01]  /*a2b0*/  LOP3.LUT R49, R44, 0x64006400, RZ, 0xfc, !PT ;  /* 0x640064002c317812 */ /* 0x000fe200078efcff */
[----:B------:R-:W-:Y:S01]  /*a2c0*/  HFMA2 R16, R43, R19, R16 ;  /* 0x000000132b107231 */ /* 0x000fe20000000010 */
[----:B------:R-:W-:Y:S01]  /*a2d0*/  LOP3.LUT R43, R28, 0x64006400, RZ, 0xfc, !PT ;  /* 0x640064001c2b7812 */ /* 0x000fe200078efcff */
[-C--:B------:R-:W-:Y:S01]  /*a2e0*/  HFMA2 R45, R45, R30.reuse.H0_H0, -132, -132 ;  /* 0xd820d8202d2d7431 */ /* 0x080fe2000004001e */
[----:B------:R-:W-:Y:S01]  /*a2f0*/  LOP3.LUT R46, R12, 0x70007, RZ, 0xc0, !PT ;  /* 0x000700070c2e7812 */ /* 0x000fe200078ec0ff */
[----:B------:R-:W-:Y:S01]  /*a300*/  HFMA2 R28, R49, R30.H0_H0, -132, -132 ;  /* 0xd820d820311c7431 */ /* 0x000fe2000004001e */
[----:B------:R-:W-:-:S02]  /*a310*/  SHF.R.U32.HI R13, RZ, 0x6, R13 ;  /* 0x00000006ff0d7819 */ /* 0x000fc4000001160d */
[----:B------:R-:W-:Y:S01]  /*a320*/  SHF.R.U32.HI R15, RZ, 0x6, R15 ;  /* 0x00000006ff0f7819 */ /* 0x000fe2000001160f */
[-C--:B------:R-:W-:Y:S01]  /*a330*/  HFMA2 R17, R47, R19.reuse, R17 ;  /* 0x000000132f117231 */ /* 0x080fe20000000011 */
[C---:B------:R-:W-:Y:S01]  /*a340*/  LOP3.LUT R49, R14.reuse, 0x1c001c0, RZ, 0xc0, !PT ;  /* 0x01c001c00e317812 */ /* 0x040fe200078ec0ff */
[----:B------:R-:W-:Y:S01]  /*a350*/  HFMA2 R19, R45, R19, R42 ;  /* 0x000000132d137231 */ /* 0x000fe2000000002a */
        /* <DEDUP_REMOVED lines=8> */
[----:B------:R-:W-:Y:S02]  /*a3e0*/  HADD2 R14, R14, -1028, -1028 ;  /* 0xe404e4040e0e7430 */ /* 0x000fe40000000000 */
[-C--:B------:R-:W-:Y:S01]  /*a3f0*/  HFMA2 R42, R47, R30.reuse.H0_H0, -132, -132 ;  /* 0xd820d8202f2a7431 */ /* 0x080fe2000004001e */
[----:B------:R-:W-:Y:S01]  /*a400*/  LOP3.LUT R47, R15, 0x1c001c0, RZ, 0xc0, !PT ;  /* 0x01c001c00f2f7812 */ /* 0x000fe200078ec0ff */
[----:B------:R-:W-:Y:S01]  /*a410*/  HFMA2 R44, R51, R30.H0_H0, -132, -132 ;  /* 0xd820d820332c7431 */ /* 0x000fe2000004001e */
[C---:B------:R-:W-:Y:S01]  /*a420*/  LOP3.LUT R51, R13.reuse, 0x1c001c0, RZ, 0xc0, !PT ;  /* 0x01c001c00d337812 */ /* 0x040fe200078ec0ff */
[----:B0-----:R-:W-:Y:S01]  /*a430*/  HFMA2 R17, R46, R4, R17 ;  /* 0x000000042e117231 */ /* 0x001fe20000000011 */
[----:B------:R-:W-:Y:S01]  /*a440*/  LOP3.LUT R45, R12, 0x1c001c0, RZ, 0xc0, !PT ;  /* 0x01c001c00c2d7812 */ /* 0x000fe200078ec0ff */
[----:B------:R-:W-:Y:S01]  /*a450*/  HFMA2 R43, R43, R30.H0_H0, -132, -132 ;  /* 0xd820d8202b2b7431 */ /* 0x000fe2000004001e */
[----:B------:R-:W-:-:S02]  /*a460*/  LOP3.LUT R13, R13, 0x70007, RZ, 0xc0, !PT ;  /* 0x000700070d0d7812 */ /* 0x000fc400078ec0ff */
[----:B------:R-:W-:Y:S01]  /*a470*/  LOP3.LUT R15, R15, 0x70007, RZ, 0xc0, !PT ;  /* 0x000700070f0f7812 */ /* 0x000fe200078ec0ff */
[----:B------:R-:W-:Y:S01]  /*a480*/  HFMA2 R14, R14, R4, R18 ;  /* 0x000000040e0e7231 */ /* 0x000fe20000000012 */
[----:B------:R-:W-:Y:S02]  /*a490*/  LOP3.LUT R45, R45, 0x64006400, RZ, 0xfc, !PT ;  /* 0x640064002d2d7812 */ /* 0x000fe400078efcff */
[----:B------:R-:W-:Y:S02]  /*a4a0*/  LOP3.LUT R13, R13, 0x64006400, RZ, 0xfc, !PT ;  /* 0x640064000d0d7812 */ /* 0x000fe400078efcff */
[----:B------:R-:W-:Y:S01]  /*a4b0*/  LOP3.LUT R15, R15, 0x64006400, RZ, 0xfc, !PT ;  /* 0x640064000f0f7812 */ /* 0x000fe200078efcff */
[-C--:B------:R-:W-:Y:S01]  /*a4c0*/  HFMA2 R17, R43, R5.reuse, R17 ;  /* 0x000000052b117231 */ /* 0x080fe20000000011 */
[----:B------:R-:W-:Y:S01]  /*a4d0*/  LOP3.LUT R49, R49, 0x64006400, RZ, 0xfc, !PT ;  /* 0x6400640031317812 */ /* 0x000fe200078efcff */
[----:B------:R-:W-:Y:S02]  /*a4e0*/  HFMA2 R45, R45, R30.H1_H1, -20, -20 ;  /* 0xcd00cd002d2d7431 */ /* 0x000fe4000006001e */
[----:B------:R-:W-:-:S02]  /*a4f0*/  HFMA2 R14, R28, R5, R14 ;  /* 0x000000051c0e7231 */ /* 0x000fc4000000000e */
[----:B------:R-:W-:Y:S02]  /*a500*/  HADD2 R13, R13, -1028, -1028 ;  /* 0xe404e4040d0d7430 */ /* 0x000fe40000000000 */
[----:B------:R-:W-:Y:S01]  /*a510*/  HADD2 R15, R15, -1028, -1028 ;  /* 0xe404e4040f0f7430 */ /* 0x000fe20000000000 */
[----:B------:R-:W-:Y:S01]  /*a520*/  LOP3.LUT R8, R8, 0x64006400, RZ, 0xfc, !PT ;  /* 0x6400640008087812 */ /* 0x000fe200078efcff */
[----:B------:R-:W-:Y:S02]  /*a530*/  HFMA2 R49, R49, R30.H1_H1, -20, -20 ;  /* 0xcd00cd0031317431 */ /* 0x000fe4000006001e */
[-C--:B------:R-:W-:Y:S02]  /*a540*/  HFMA2 R16, R13, R4.reuse, R16 ;  /* 0x000000040d107231 */ /* 0x080fe40000000010 */
[----:B------:R-:W-:Y:S02]  /*a550*/  HFMA2 R15, R15, R4, R19 ;  /* 0x000000040f0f7231 */ /* 0x000fe40000000013 */
[----:B------:R-:W-:Y:S01]  /*a560*/  HFMA2 R4, R45, R6, R17 ;  /* 0x000000062d047231 */ /* 0x000fe20000000011 */
[----:B------:R-:W-:Y:S01]  /*a570*/  LOP3.LUT R10, R10, 0x64006400, RZ, 0xfc, !PT ;  /* 0x640064000a0a7812 */ /* 0x000fe200078efcff */
[-C--:B------:R-:W-:Y:S01]  /*a580*/  HFMA2 R16, R42, R5.reuse, R16 ;  /* 0x000000052a107231 */ /* 0x080fe20000000010 */
[----:B------:R-:W-:Y:S01]  /*a590*/  LOP3.LUT R51, R51, 0x64006400, RZ, 0xfc, !PT ;  /* 0x6400640033337812 */ /* 0x000fe200078efcff */
[----:B------:R-:W-:-:S02]  /*a5a0*/  HFMA2 R15, R44, R5, R15 ;  /* 0x000000052c0f7231 */ /* 0x000fc4000000000f */
[----:B------:R-:W-:Y:S02]  /*a5b0*/  HFMA2 R5, R49, R6, R14 ;  /* 0x0000000631057231 */ /* 0x000fe4000000000e */
[----:B------:R-:W-:Y:S01]  /*a5c0*/  HADD2 R8, R8, -1028, -1028 ;  /* 0xe404e40408087430 */ /* 0x000fe20000000000 */
[----:B------:R-:W-:Y:S01]  /*a5d0*/  LOP3.LUT R47, R47, 0x64006400, RZ, 0xfc, !PT ;  /* 0x640064002f2f7812 */ /* 0x000fe200078efcff */
[----:B------:R-:W-:Y:S01]  /*a5e0*/  HADD2 R10, R10, -1028, -1028 ;  /* 0xe404e4040a0a7430 */ /* 0x000fe20000000000 */
[----:B------:R-:W-:Y:S01]  /*a5f0*/  LOP3.LUT R9, R9, 0x64006400, RZ, 0xfc, !PT ;  /* 0x6400640009097812 */ /* 0x000fe200078efcff */
[-C--:B------:R-:W-:Y:S01]  /*a600*/  HFMA2 R12, R51, R30.reuse.H1_H1, -20, -20 ;  /* 0xcd00cd00330c7431 */ /* 0x080fe2000006001e */
[----:B------:R-:W-:Y:S01]  /*a610*/  LOP3.LUT R11, R11, 0x64006400, RZ, 0xfc, !PT ;  /* 0x640064000b0b7812 */ /* 0x000fe200078efcff */
[----:B------:R-:W-:Y:S02]  /*a620*/  HFMA2 R4, R8, R7, R4 ;  /* 0x0000000708047231 */ /* 0x000fe40000000004 */
[----:B------:R-:W-:Y:S01]  /*a630*/  HFMA2 R47, R47, R30.H1_H1, -20, -20 ;  /* 0xcd00cd002f2f7431 */ /* 0x000fe2000006001e */
[----:B------:R-:W-:Y:S01]  /*a640*/  @!P0 IADD3 R13, PT, PT, R2, 0x1, RZ ;  /* 0x00000001020d8810 */ /* 0x000fe20007ffe0ff */
[----:B------:R-:W-:-:S02]  /*a650*/  HFMA2 R12, R12, R6, R16 ;  /* 0x000000060c0c7231 */ /* 0x000fc40000000010 */
[-C--:B------:R-:W-:Y:S02]  /*a660*/  HFMA2 R5, R10, R7.reuse, R5 ;  /* 0x000000070a057231 */ /* 0x080fe40000000005 */
[----:B------:R-:W-:Y:S01]  /*a670*/  HADD2 R9, R9, -1028, -1028 ;  /* 0xe404e40409097430 */ /* 0x000fe20000000000 */
[----:B-----5:R-:W-:Y:S01]  /*a680*/  @!P0 PRMT R0, R20, 0x7610, R0 ;  /* 0x0000761014008816 */ /* 0x020fe20000000000 */
[----:B--2---:R-:W-:Y:S01]  /*a690*/  @!P0 IMAD.IADD R3, R31, 0x1, R36 ;  /* 0x000000011f038824 */ /* 0x004fe200078e0224 */
[----:B------:R-:W-:Y:S01]  /*a6a0*/  @!P0 PRMT R34, R21, 0x7610, R34 ;  /* 0x0000761015228816 */ /* 0x000fe20000000022 */
[----:B------:R-:W-:Y:S01]  /*a6b0*/  HFMA2 R15, R47, R6, R15 ;  /* 0x000000062f0f7231 */ /* 0x000fe2000000000f */
[----:B------:R-:W-:Y:S01]  /*a6c0*/  IADD3 R36, PT, PT, R36, 0x20, RZ ;  /* 0x0000002024247810 */ /* 0x000fe20007ffe0ff */
[----:B------:R-:W-:Y:S01]  /*a6d0*/  HADD2 R11, R11, -1028, -1028 ;  /* 0xe404e4040b0b7430 */ /* 0x000fe20000000000 */
[----:B------:R-:W-:Y:S01]  /*a6e0*/  @!P0 MOV R2, R13 ;  /* 0x0000000d00028202 */ /* 0x000fe20000000f00 */
[----:B------:R-:W-:Y:S01]  /*a6f0*/  HFMA2 R9, R9, R7, R12 ;  /* 0x0000000709097231 */ /* 0x000fe2000000000c */
[----:B------:R-:W-:-:S02]  /*a700*/  @!P0 PRMT R0, R0, 0x7610, R20 ;  /* 0x0000761000008816 */ /* 0x000fc40000000014 */
[----:B------:R-:W-:Y:S01]  /*a710*/  @!P0 PRMT R34, R34, 0x7610, R21 ;  /* 0x0000761022228816 */ /* 0x000fe20000000015 */
[----:B------:R-:W-:Y:S01]  /*a720*/  HFMA2 R11, R11, R7, R15 ;  /* 0x000000070b0b7231 */ /* 0x000fe2000000000f */
[----:B------:R-:W-:Y:S01]  /*a730*/  ISETP.GE.AND P0, PT, R36, R27, PT ;  /* 0x0000001b2400720c */ /* 0x000fe20003f06270 */
[----:B------:R-:W-:Y:S02]  /*a740*/  HADD2 R4, R4.H0_H0, R4.H1_H1 ;  /* 0x3000000404047230 */ /* 0x000fe40000000800 */
[----:B------:R-:W-:Y:S02]  /*a750*/  HADD2 R9, R9.H0_H0, R9.H1_H1 ;  /* 0x3000000909097230 */ /* 0x000fe40000000800 */
[----:B------:R-:W-:Y:S02]  /*a760*/  HADD2 R5, R5.H0_H0, R5.H1_H1 ;  /* 0x3000000505057230 */ /* 0x000fe40000000800 */
[----:B------:R-:W-:Y:S01]  /*a770*/  HADD2 R11, R11.H0_H0, R11.H1_H1 ;  /* 0x3000000b0b0b7230 */ /* 0x000fe20000000800 */
[----:B------:R-:W-:-:S02]  /*a780*/  PRMT R4, R4, 0x5410, R9 ;  /* 0x0000541004047816 */ /* 0x000fc40000000009 */
[----:B------:R-:W-:Y:S02]  /*a790*/  IADD3 R26, P1, PT, R26, 0x80, RZ ;  /* 0x000000801a1a7810 */ /* 0x000fe40007f3e0ff */
[----:B------:R-:W-:Y:S01]  /*a7a0*/  PRMT R5, R5, 0x5410, R11 ;  /* 0x0000541005057816 */ /* 0x000fe2000000000b */
[----:B------:R-:W-:Y:S01]  /*a7b0*/  UIADD3 UR4, UPT, UPT, UR4, 0x40, URZ ;  /* 0x0000004004047890 */ /* 0x000fe2000fffe0ff */
[----:B------:R-:W-:Y:S01]  /*a7c0*/  HFMA2 R32, R4, R0, R32 ;  /* 0x0000000004207231 */ /* 0x000fe20000000020 */
[----:B------:R-:W-:Y:S01]  /*a7d0*/  MOV R18, R24 ;  /* 0x0000001800127202 */ /* 0x000fe20000000f00 */
[----:B------:R-:W-:Y:S01]  /*a7e0*/  IMAD.X R29, RZ, RZ, R29, P1 ;  /* 0x000000ffff1d7224 */ /* 0x000fe200008e061d */
[----:B------:R-:W-:Y:S01]  /*a7f0*/  MOV R19, R25 ;  /* 0x0000001900137202 */ /* 0x000fe20000000f00 */
[----:B------:R-:W-:Y:S02]  /*a800*/  HFMA2 R33, R5, R34, R33 ;  /* 0x0000002205217231 */ /* 0x000fe40000000021 */
[----:B------:R-:W-:Y:S01]  /*a810*/  IMAD.WIDE R24, R38, 0x4, R22 ;  /* 0x0000000426187825 */ /* 0x000fe200078e0216 */
[----:B------:R-:W-:Y:S06]  /*a820*/  @!P0 BRA `(.L_x_4839) ;  /* 0xffffffe800d88947 */ /* 0x000fec000383ffff */
[----:B------:R-:W-:-:S07]  /*a830*/  IMAD.WIDE R18, R38, 0xc, R18 ;  /* 0x0000000c26127825 */ /* 0x000fce00078e0212 */
.L_x_4838:
[----:B------:R-:W0:Y:S01]  /*a840*/  LDCU UR5, c[0x0][0x3dc] ;  /* 0x00007b80ff0577ac */ /* 0x000e220008000800 */
[----:B------:R-:W1:Y:S01]  /*a850*/  LDC.64 R12, c[0x0][0x3a0] ;  /* 0x0000e800ff0c7b82 */ /* 0x000e620000000a00 */
[----:B0-----:R-:W-:-:S04]  /*a860*/  VIMNMX R39, PT, PT, R39, UR5, PT ;  /* 0x0000000527277c48 */ /* 0x001fc8000bfe0100 */
[----:B------:R-:W-:-:S13]  /*a870*/  ISETP.GT.AND P0, PT, R39, R36, PT ;  /* 0x000000242700720c */ /* 0x000fda0003f04270 */
[----:B------:R-:W-:Y:S05]  /*a880*/  @!P0 BRA `(.L_x_4840) ;  /* 0x0000000800a48947 */ /* 0x000fea0003800000 */
[----:B------:R-:W-:-:S03]  /*a890*/  IMAD.WIDE.U32 R40, R36, 0x4, R40 ;  /* 0x0000000424287825 */ /* 0x000fc600078e0028 */
[----:B------:R-:W-:-:S04]  /*a8a0*/  IADD3 R20, P0, PT, R40, 0x2, RZ ;  /* 0x0000000228147810 */ /* 0x000fc80007f1e0ff */
[----:B------:R-:W-:-:S09]  /*a8b0*/  IADD3.X R21, PT, PT, RZ, R41, RZ, P0, !PT ;  /* 0x00000029ff157210 */ /* 0x000fd200007fe4ff */
.L_x_4841:
[----:B------:R-:W2:Y:S01]  /*a8c0*/  LDG.E.128.CONSTANT R8, desc[UR6][R18.64] ;  /* 0x0000000612087981 */ /* 0x000ea2000c1e9d00 */
[----:B------:R-:W-:-:S13]  /*a8d0*/  ISETP.NE.AND P0, PT, R36, R3, PT ;  /* 0x000000032400720c */ /* 0x000fda0003f05270 */
[----:B------:R-:W-:Y:S01]  /*a8e0*/  @!P0 LEA R14, R2, R1, 0x3 ;  /* 0x00000001020e8211 */ /* 0x000fe200078e18ff */
[----:B------:R0:W3:Y:S05]  /*a8f0*/  @!P0 LDG.E.U16.CONSTANT R23, desc[UR6][R20.64] ;  /* 0x0000000614178981 */ /* 0x0000ea000c1e9500 */
[----:B------:R-:W4:Y:S01]  /*a900*/  @!P0 LDL.64 R14, [R14+0x8] ;  /* 0x000008000e0e8983 */ /* 0x000f220000100a00 */
[----:B------:R-:W-:Y:S01]  /*a910*/  IMAD.MOV.U32 R16, RZ, RZ, 0x2c00 ;  /* 0x00002c00ff107424 */ /* 0x000fe200078e00ff */
[----:B------:R-:W-:-:S04]  /*a920*/  MOV R4, 0x2400 ;  /* 0x0000240000047802 */ /* 0x000fc80000000f00 */
[----:B------:R-:W-:Y:S02]  /*a930*/  PRMT R16, R4, 0x5410, R16 ;  /* 0x0000541004107816 */ /* 0x000fe40000000010 */
[----:B------:R-:W5:Y:S01]  /*a940*/  LDS.128 R4, [UR4] ;  /* 0x00000004ff047984 */ /* 0x000f620008000c00 */
[----:B------:R-:W-:Y:S01]  /*a950*/  HFMA2 R26, -RZ, RZ, 0, 0.25 ;  /* 0x00003400ff1a7431 */ /* 0x000fe200000001ff */
[----:B0-----:R-:W-:-:S04]  /*a960*/  IADD3 R20, P1, PT, R20, 0x40, RZ ;  /* 0x0000004014147810 */ /* 0x001fc80007f3e0ff */
[----:B------:R-:W-:Y:S02]  /*a970*/  IADD3.X R21, PT, PT, RZ, R21, RZ, P1, !PT ;  /* 0x00000015ff157210 */ /* 0x000fe40000ffe4ff */
[----:B--2---:R-:W-:Y:S02]  /*a980*/  SHF.R.U32.HI R22, RZ, 0x8, R8 ;  /* 0x00000008ff167819 */ /* 0x004fe40000011608 */
[----:B------:R-:W-:Y:S02]  /*a990*/  SHF.R.U32.HI R24, RZ, 0x8, R9 ;  /* 0x00000008ff187819 */ /* 0x000fe40000011609 */
[----:B------:R-:W-:Y:S02]  /*a9a0*/  SHF.R.U32.HI R17, RZ, 0x8, R10 ;  /* 0x00000008ff117819 */ /* 0x000fe4000001160a */
        /* <DEDUP_REMOVED lines=37> */
[-C--:B-----5:R-:W-:Y:S01]  /*ac00*/  HFMA2 R42, R43, R4.reuse, RZ ;  /* 0x000000042b2a7231 */ /* 0x0a0fe200000000ff */
[----:B------:R-:W-:Y:S01]  /*ac10*/  LOP3.LUT R43, R8, 0x300030, RZ, 0xc0, !PT ;  /* 0x00300030082b7812 */ /* 0x000fe200078ec0ff */
[-C--:B------:R-:W-:Y:S02]  /*ac20*/  HFMA2 R44, R44, R4.reuse, RZ ;  /* 0x000000042c2c7231 */ /* 0x080fe400000000ff */
[-C--:B------:R-:W-:Y:S01]  /*ac30*/  HFMA2 R46, R41, R4.reuse, RZ.H0_H0 ;  /* 0x00000004292e7231 */ /* 0x080fe200000400ff */
[----:B------:R-:W-:Y:S01]  /*ac40*/  LOP3.LUT R43, R43, 0x64006400, RZ, 0xfc, !PT ;  /* 0x640064002b2b7812 */ /* 0x000fe200078efcff */
[----:B------:R-:W-:-:S02]  /*ac50*/  HFMA2 R41, R45, R4, RZ.H0_H0 ;  /* 0x000000042d297231 */ /* 0x000fc400000400ff */
[-C--:B------:R-:W-:Y:S01]  /*ac60*/  HFMA2 R4, R38, R5.reuse, R46 ;  /* 0x0000000526047231 */ /* 0x080fe2000000002e */
[----:B------:R-:W-:Y:S01]  /*ac70*/  LOP3.LUT R38, R9, 0x300030, RZ, 0xc0, !PT ;  /* 0x0030003009267812 */ /* 0x000fe200078ec0ff */
[-C--:B------:R-:W-:Y:S01]  /*ac80*/  HFMA2 R40, R40, R5.reuse, R44 ;  /* 0x0000000528287231 */ /* 0x080fe2000000002c */
[----:B------:R-:W-:Y:S01]  /*ac90*/  LOP3.LUT R45, R11, 0x300030, RZ, 0xc0, !PT ;  /* 0x003000300b2d7812 */ /* 0x000fe200078ec0ff */
[----:B------:R-:W-:Y:S01]  /*aca0*/  HFMA2 R46, R43, R16.H1_H1, -66, -66 ;  /* 0xd420d4202b2e7431 */ /* 0x000fe20000060010 */
[----:B------:R-:W-:Y:S01]  /*acb0*/  LOP3.LUT R44, R10, 0x300030, RZ, 0xc0, !PT ;  /* 0x003000300a2c7812 */ /* 0x000fe200078ec0ff */
[-C--:B------:R-:W-:Y:S01]  /*acc0*/  HFMA2 R43, R31, R5.reuse, R41 ;  /* 0x000000051f2b7231 */ /* 0x080fe20000000029 */
[----:B------:R-:W-:Y:S01]  /*acd0*/  LOP3.LUT R31, R38, 0x64006400, RZ, 0xfc, !PT ;  /* 0x64006400261f7812 */ /* 0x000fe200078efcff */
[----:B------:R-:W-:Y:S01]  /*ace0*/  HFMA2 R42, R30, R5, R42 ;  /* 0x000000051e2a7231 */ /* 0x000fe2000000002a */
[----:B------:R-:W-:Y:S02]  /*acf0*/  LOP3.LUT R51, R45, 0x64006400, RZ, 0xfc, !PT ;  /* 0x640064002d337812 */ /* 0x000fe400078efcff */
[----:B------:R-:W-:-:S02]  /*ad00*/  LOP3.LUT R41, R25, 0x300030, RZ, 0xc0, !PT ;  /* 0x0030003019297812 */ /* 0x000fc400078ec0ff */
[----:B------:R-:W-:Y:S02]  /*ad10*/  LOP3.LUT R49, R44, 0x64006400, RZ, 0xfc, !PT ;  /* 0x640064002c317812 */ /* 0x000fe400078efcff */
[----:B------:R-:W-:Y:S01]  /*ad20*/  LOP3.LUT R53, R22, 0x300030, RZ, 0xc0, !PT ;  /* 0x0030003016357812 */ /* 0x000fe200078ec0ff */
[----:B------:R-:W-:Y:S01]  /*ad30*/  HFMA2 R5, R46, R6, R40 ;  /* 0x000000062e057231 */ /* 0x000fe20000000028 */
        /* <DEDUP_REMOVED lines=8> */
[----:B------:R-:W-:Y:S01]  /*adc0*/  HFMA2 R40, R41, R16.H1_H1, -66, -66 ;  /* 0xd420d42029287431 */ /* 0x000fe20000060010 */
[----:B------:R-:W-:Y:S02]  /*add0*/  LOP3.LUT R9, R9, 0xc000c0, RZ, 0xc0, !PT ;  /* 0x00c000c009097812 */ /* 0x000fe400078ec0ff */
[----:B------:R-:W-:Y:S01]  /*ade0*/  LOP3.LUT R30, R30, 0x64006400, RZ, 0xfc, !PT ;  /* 0x640064001e1e7812 */ /* 0x000fe200078efcff */
[-C--:B------:R-:W-:Y:S01]  /*adf0*/  HFMA2 R4, R44, R6.reuse, R4 ;  /* 0x000000062c047231 */ /* 0x080fe20000000004 */
[----:B------:R-:W-:Y:S01]  /*ae00*/  LOP3.LUT R47, R47, 0x64006400, RZ, 0xfc, !PT ;  /* 0x640064002f2f7812 */ /* 0x000fe200078efcff */
[----:B------:R-:W-:Y:S01]  /*ae10*/  HFMA2 R41, R45, R6, R42 ;  /* 0x000000062d297231 */ /* 0x000fe2000000002a */
[----:B------:R-:W-:Y:S01]  /*ae20*/  LOP3.LUT R8, R8, 0xc000c0, RZ, 0xc0, !PT ;  /* 0x00c000c008087812 */ /* 0x000fe200078ec0ff */
[----:B------:R-:W-:Y:S01]  /*ae30*/  HFMA2 R38, R53, R16.H1_H1, -66, -66 ;  /* 0xd420d42035267431 */ /* 0x000fe20000060010 */
[----:B------:R-:W-:Y:S01]  /*ae40*/  LOP3.LUT R10, R10, 0xc000c0, RZ, 0xc0, !PT ;  /* 0x00c000c00a0a7812 */ /* 0x000fe200078ec0ff */
[----:B------:R-:W-:Y:S01]  /*ae50*/  HFMA2 R6, R46, R6, R43 ;  /* 0x000000062e067231 */ /* 0x000fe2000000002b */
[----:B------:R-:W-:Y:S01]  /*ae60*/  LOP3.LUT R49, R11, 0x64006400, RZ, 0xfc, !PT ;  /* 0x640064000b317812 */ /* 0x000fe200078efcff */
[----:B------:R-:W-:Y:S01]  /*ae70*/  HFMA2 R31, R30, R16.H1_H1, -66, -66 ;  /* 0xd420d4201e1f7431 */ /* 0x000fe20000060010 */
        /* <DEDUP_REMOVED lines=19> */
[----:B------:R-:W-:Y:S02]  /*afb0*/  HFMA2 R16, R9, R16.H0_H0, -18, -18 ;  /* 0xcc80cc8009107431 */ /* 0x000fe40000040010 */
[----:B------:R-:W0:Y:S01]  /*afc0*/  LDS.128 R8, [UR4+0x10] ;  /* 0x00001004ff087984 */ /* 0x000e220008000c00 */
[----:B------:R-:W-:-:S02]  /*afd0*/  LOP3.LUT R22, R22, 0x30003, RZ, 0xc0, !PT ;  /* 0x0003000316167812 */ /* 0x000fc400078ec0ff */
[----:B------:R-:W-:Y:S02]  /*afe0*/  LOP3.LUT R17, R17, 0x30003, RZ, 0xc0, !PT ;  /* 0x0003000311117812 */ /* 0x000fe400078ec0ff */
[----:B------:R-:W-:Y:S01]  /*aff0*/  LOP3.LUT R22, R22, 0x64006400, RZ, 0xfc, !PT ;  /* 0x6400640016167812 */ /* 0x000fe200078efcff */
[-C--:B------:R-:W-:Y:S01]  /*b000*/  HFMA2 R5, R42, R7.reuse, R5 ;  /* 0x000000072a057231 */ /* 0x080fe20000000005 */
[----:B------:R-:W-:Y:S01]  /*b010*/  LOP3.LUT R17, R17, 0x64006400, RZ, 0xfc, !PT ;  /* 0x6400640011117812 */ /* 0x000fe200078efcff */
[----:B------:R-:W-:Y:S02]  /*b020*/  HFMA2 R41, R44, R7, R41 ;  /* 0x000000072c297231 */ /* 0x000fe40000000029 */
[----:B------:R-:W-:Y:S02]  /*b030*/  HADD2 R22, R22, -1026, -1026 ;  /* 0xe402e40216167430 */ /* 0x000fe40000000000 */
[----:B------:R-:W-:Y:S01]  /*b040*/  HADD2 R17, R17, -1026, -1026 ;  /* 0xe402e40211117430 */ /* 0x000fe20000000000 */
[----:B------:R-:W-:-:S02]  /*b050*/  LOP3.LUT R24, R24, 0x30003, RZ, 0xc0, !PT ;  /* 0x0003000318187812 */ /* 0x000fc400078ec0ff */
[----:B------:R-:W-:Y:S02]  /*b060*/  LOP3.LUT R25, R25, 0x30003, RZ, 0xc0, !PT ;  /* 0x0003000319197812 */ /* 0x000fe400078ec0ff */
[----:B------:R-:W-:Y:S02]  /*b070*/  LOP3.LUT R24, R24, 0x64006400, RZ, 0xfc, !PT ;  /* 0x6400640018187812 */ /* 0x000fe400078efcff */
[----:B------:R-:W-:Y:S01]  /*b080*/  LOP3.LUT R25, R25, 0x64006400, RZ, 0xfc, !PT ;  /* 0x6400640019197812 */ /* 0x000fe200078efcff */
[----:B------:R-:W-:Y:S02]  /*b090*/  HFMA2 R4, R43, R7, R4 ;  /* 0x000000072b047231 */ /* 0x000fe40000000004 */
[----:B------:R-:W-:Y:S02]  /*b0a0*/  HADD2 R24, R24, -1026, -1026 ;  /* 0xe402e40218187430 */ /* 0x000fe40000000000 */
[-C--:B0-----:R-:W-:Y:S02]  /*b0b0*/  HFMA2 R5, R22, R8.reuse, R5 ;  /* 0x0000000816057231 */ /* 0x081fe40000000005 */
[----:B------:R-:W-:-:S02]  /*b0c0*/  HFMA2 R17, R17, R8, R41 ;  /* 0x0000000811117231 */ /* 0x000fc40000000029 */
[-C--:B------:R-:W-:Y:S02]  /*b0d0*/  HFMA2 R5, R29, R9.reuse, R5 ;  /* 0x000000091d057231 */ /* 0x080fe40000000005 */
[----:B------:R-:W-:Y:S02]  /*b0e0*/  HFMA2 R17, R27, R9, R17 ;  /* 0x000000091b117231 */ /* 0x000fe40000000011 */
[----:B------:R-:W-:Y:S02]  /*b0f0*/  HFMA2 R6, R45, R7, R6 ;  /* 0x000000072d067231 */ /* 0x000fe40000000006 */
[----:B------:R-:W-:Y:S02]  /*b100*/  HADD2 R25, R25, -1026, -1026 ;  /* 0xe402e40219197430 */ /* 0x000fe40000000000 */
[----:B------:R-:W-:Y:S02]  /*b110*/  HFMA2 R5, R38, R10, R5 ;  /* 0x0000000a26057231 */ /* 0x000fe40000000005 */
[----:B------:R-:W-:-:S02]  /*b120*/  HFMA2 R4, R24, R8, R4 ;  /* 0x0000000818047231 */ /* 0x000fc40000000004 */
[----:B------:R-:W-:Y:S02]  /*b130*/  HFMA2 R24, R30, R10, R17 ;  /* 0x0000000a1e187231 */ /* 0x000fe40000000011 */
[----:B------:R-:W-:Y:S02]  /*b140*/  HFMA2 R6, R25, R8, R6 ;  /* 0x0000000819067231 */ /* 0x000fe40000000006 */
[-C--:B------:R-:W-:Y:S02]  /*b150*/  HFMA2 R4, R28, R9.reuse, R4 ;  /* 0x000000091c047231 */ /* 0x080fe40000000004 */
[----:B------:R-:W-:Y:S02]  /*b160*/  HFMA2 R6, R26, R9, R6 ;  /* 0x000000091a067231 */ /* 0x000fe40000000006 */
[-C--:B------:R-:W-:Y:S02]  /*b170*/  HFMA2 R5, R46, R11.reuse, R5 ;  /* 0x0000000b2e057231 */ /* 0x080fe40000000005 */
[-C--:B------:R-:W-:Y:S01]  /*b180*/  HFMA2 R4, R31, R10.reuse, R4 ;  /* 0x0000000a1f047231 */ /* 0x080fe20000000004 */
[----:B------:R-:W-:Y:S01]  /*b190*/  @!P0 IADD3 R42, PT, PT, R2, 0x1, RZ ;  /* 0x00000001022a8810 */ /* 0x000fe20007ffe0ff */
[-C--:B------:R-:W-:Y:S01]  /*b1a0*/  HFMA2 R24, R48, R11.reuse, R24 ;  /* 0x0000000b30187231 */ /* 0x080fe20000000018 */
[----:B----4-:R-:W-:Y:S01]  /*b1b0*/  @!P0 PRMT R0, R14, 0x7610, R0 ;  /* 0x000076100e008816 */ /* 0x010fe20000000000 */
[----:B---3--:R-:W-:Y:S01]  /*b1c0*/  @!P0 IMAD.IADD R3, R23, 0x1, R36 ;  /* 0x0000000117038824 */ /* 0x008fe200078e0224 */
[----:B------:R-:W-:Y:S01]  /*b1d0*/  @!P0 PRMT R34, R15, 0x7610, R34 ;  /* 0x000076100f228816 */ /* 0x000fe20000000022 */
[----:B------:R-:W-:Y:S01]  /*b1e0*/  HFMA2 R8, R40, R10, R6 ;  /* 0x0000000a28087231 */ /* 0x000fe20000000006 */
[----:B------:R-:W-:Y:S01]  /*b1f0*/  IADD3 R36, PT, PT, R36, 0x10, RZ ;  /* 0x0000001024247810 */ /* 0x000fe20007ffe0ff */
[----:B------:R-:W-:Y:S01]  /*b200*/  HFMA2 R4, R47, R11, R4 ;  /* 0x0000000b2f047231 */ /* 0x000fe20000000004 */
[----:B------:R-:W-:-:S02]  /*b210*/  @!P0 MOV R2, R42 ;  /* 0x0000002a00028202 */ /* 0x000fc40000000f00 */
[----:B------:R-:W-:Y:S02]  /*b220*/  @!P0 PRMT R0, R0, 0x7610, R14 ;  /* 0x0000761000008816 */ /* 0x000fe4000000000e */
        /* <DEDUP_REMOVED lines=8> */
[----:B------:R-:W-:Y:S02]  /*b2b0*/  MOV R38, UR12 ;  /* 0x0000000c00267c02 */ /* 0x000fe40008000f00 */
[----:B------:R-:W-:Y:S01]  /*b2c0*/  PRMT R24, R24, 0x5410, R8 ;  /* 0x0000541018187816 */ /* 0x000fe20000000008 */
[----:B------:R-:W-:Y:S01]  /*b2d0*/  UIADD3 UR4, UPT, UPT, UR4, 0x20, URZ ;  /* 0x0000002004047890 */ /* 0x000fe2000fffe0ff */
[----:B------:R-:W-:Y:S02]  /*b2e0*/  HFMA2 R32, R5, R0, R32 ;  /* 0x0000000005207231 */ /* 0x000fe40000000020 */
[----:B------:R-:W-:-:S04]  /*b2f0*/  IMAD.WIDE R18, R38, 0x4, R18 ;  /* 0x0000000426127825 */ /* 0x000fc800078e0212 */
[----:B------:R-:W-:Y:S01]  /*b300*/  HFMA2 R33, R24, R34, R33 ;  /* 0x0000002218217231 */ /* 0x000fe20000000021 */
[----:B------:R-:W-:Y:S06]  /*b310*/  @!P0 BRA `(.L_x_4841) ;  /* 0xfffffff400688947 */ /* 0x000fec000383ffff */
.L_x_4840:
[----:B------:R-:W-:Y:S02]  /*b320*/  IMAD R37, R38, UR8, R37 ;  /* 0x0000000826257c24 */ /* 0x000fe4000f8e0225 */
[----:B------:R-:W-:Y:S02]  /*b330*/  HMUL2 R5, R32, R35.H0_H0 ;  /* 0x2000002320057232 */ /* 0x000fe40000000000 */
[----:B-1----:R-:W-:-:S05]  /*b340*/  IMAD.WIDE R12, R37, 0x2, R12 ;  /* 0x00000002250c7825 */ /* 0x002fca00078e020c */
        /* <DEDUP_REMOVED lines=8> */
.L_x_4845:
[----:B------:R-:W0:Y:S02]  /*b3d0*/  LDS R2, [R0] ;  /* 0x0000000000027984 */ /* 0x000e240000000800 */
[----:B0-----:R-:W-:-:S05]  /*b3e0*/  HADD2 R3, R2, R5 ;  /* 0x0000000502037230 */ /* 0x001fca0000000000 */
[----:B------:R-:W0:Y:S02]  /*b3f0*/  ATOMS.CAST.SPIN P0, [R0], R2, R3 ;  /* 0x000000020000758d */ /* 0x000e240001800003 */
[----:B0-----:R-:W-:Y:S05]  /*b400*/  @!P0 BRA `(.L_x_4845) ;  /* 0xfffffffc00f08947 */ /* 0x001fea000383ffff */
[----:B------:R-:W-:Y:S05]  /*b410*/  BRA `(.L_x_4843) ;  /* 0x00000000000c7947 */ /* 0x000fea0003800000 */
.L_x_4844:
[----:B------:R-:W2:Y:S02]  /*b420*/  LD.E R0, desc[UR6][R12.64] ;  /* 0x000000060c007980 */ /* 0x000ea4000c101900 */
[----:B--2---:R-:W-:-:S05]  /*b430*/  IADD3 R3, PT, PT, R5, R0, RZ ;  /* 0x0000000005037210 */ /* 0x004fca0007ffe0ff */
[----:B------:R0:W-:Y:S02]  /*b440*/  ST.E desc[UR6][R12.64], R3 ;  /* 0x000000030c007985 */ /* 0x0001e4000c101906 */
.L_x_4843:
[----:B------:R-:W-:Y:S05]  /*b450*/  BSYNC.RECONVERGENT B0 ;  /* 0x0000000000007941 */ /* 0x000fea0003800200 */
.L_x_4842:
[----:B------:R1:W-:Y:S02]  /*b460*/  ATOM.E.ADD.F16x2.RN.STRONG.GPU P0, RZ, desc[UR6][R12.64+0x4], R33 ;  /* 0x800004210cff79a2 */ /* 0x0003e4000c10e106 */
[----:B-1----:R-:W-:Y:S05]  /*b470*/  @P0 EXIT ;  /* 0x000000000000094d */ /* 0x002fea0003800000 */
[----:B------:R-:W1:Y:S02]  /*b480*/  QSPC.E.S P0, RZ, [R12+0x4] ;  /* 0x000004000cff73aa */ /* 0x000e640000000500 */
[----:B-1----:R-:W-:Y:S05]  /*b490*/  @!P0 BRA `(.L_x_4846) ;  /* 0x00000000001c8947 */ /* 0x002fea0003800000 */
[----:B------:R-:W-:-:S04]  /*b4a0*/  MOV R2, R12 ;  /* 0x0000000c00027202 */ /* 0x000fc80000000f00 */
[----:B------:R-:W-:-:S07]  /*b4b0*/  MOV R0, R2 ;  /* 0x0000000200007202 */ /* 0x000fce0000000f00 */
.L_x_4847:
[----:B------:R-:W0:Y:S02]  /*b4c0*/  LDS R2, [R0+0x4] ;  /* 0x0000040000027984 */ /* 0x000e240000000800 */
[----:B0-----:R-:W-:-:S05]  /*b4d0*/  HFMA2 R3, R2, 1, 1, R33 ;  /* 0x3c003c0002037831 */ /* 0x001fca0000000021 */
[----:B------:R-:W0:Y:S02]  /*b4e0*/  ATOMS.CAST.SPIN P0, [R0+0x4], R2, R3 ;  /* 0x000004020000758d */ /* 0x000e240001800003 */
[----:B0-----:R-:W-:Y:S05]  /*b4f0*/  @!P0 BRA `(.L_x_4847) ;  /* 0xfffffffc00f08947 */ /* 0x001fea000383ffff */
[----:B------:R-:W-:Y:S05]  /*b500*/  EXIT ;  /* 0x000000000000794d */ /* 0x000fea0003800000 */
.L_x_4846:
[----:B------:R-:W0:Y:S02]  /*b510*/  LD.E R0, desc[UR6][R12.64+0x4] ;  /* 0x000004060c007980 */ /* 0x000e24000c101900 */
[----:B0-----:R-:W-:-:S05]  /*b520*/  IADD3 R3, PT, PT, R33, R0, RZ ;  /* 0x0000000021037210 */ /* 0x001fca0007ffe0ff */
[----:B------:R-:W-:Y:S01]  /*b530*/  ST.E desc[UR6][R12.64+0x4], R3 ;  /* 0x000004030c007985 */ /* 0x000fe2000c101906 */
[----:B------:R-:W-:Y:S05]  /*b540*/  EXIT ;  /* 0x000000000000794d */ /* 0x000fea0003800000 */
.L_x_4848:
        /* <DEDUP_REMOVED lines=11> */
.L_x_5352:


//--------------------- .text._Z23gemm_half_q_half_kernelILi1ELi160ELb1ELb1ELi64EEvPK6__halfPKjS4_S2_PS0_iiiiPKtS7_iiiiiibS2_i --------------------------
	.section	.text._Z23gemm_half_q_half_kernelILi1ELi160ELb1ELb1ELi64EEvPK6__halfPKjS4_S2_PS0_iiiiPKtS7_iiiiiibS2_i,"ax",@progbits
	.align	128
        .global         _Z23gemm_half_q_half_kernelILi1ELi160ELb1ELb1ELi64EEvPK6__halfPKjS4_S2_PS0_iiiiPKtS7_iiiiiibS2_i
        .type           _Z23gemm_half_q_half_kernelILi1ELi160ELb1ELb1ELi64EEvPK6__halfPKjS4_S2_PS0_iiiiPKtS7_iiiiiibS2_i,@function
        .size           _Z23gemm_half_q_half_kernelILi1ELi160ELb1ELb1ELi64EEvPK6__halfPKjS4_S2_PS0_iiiiPKtS7_iiiiiibS2_i,(.L_x_5353 - _Z23gemm_half_q_half_kernelILi1ELi160ELb1ELb1ELi64EEvPK6__halfPKjS4_S2_PS0_iiiiPKtS7_iiiiiibS2_i)
        .other          _Z23gemm_half_q_half_kernelILi1ELi160ELb1ELb1ELi64EEvPK6__halfPKjS4_S2_PS0_iiiiPKtS7_iiiiiibS2_i,@"STO_CUDA_ENTRY STV_DEFAULT"
_Z23gemm_half_q_half_kernelILi1ELi160ELb1ELb1ELi64EEvPK6__halfPKjS4_S2_PS0_iiiiPKtS7_iiiiiibS2_i:
.text._Z23gemm_half_q_half_kernelILi1ELi160ELb1ELb1ELi64EEvPK6__halfPKjS4_S2_PS0_iiiiPKtS7_iiiiiibS2_i:
[----:B------:R-:W0:Y:S08]  /*0000*/  LDC R1, c[0x0][0x37c] ;  /* 0x0000df00ff017b82 */ /* 0x000e300000000800 */
[----:B------:R-:W1:Y:S01]  /*0010*/  S2UR UR8, SR_CTAID.Y ;  /* 0x00000000000879c3 */ /* 0x000e620000002600 */
[----:B0-----:R-:W-:-:S07]  /*0020*/  VIADD R1, R1, 0xfffffff0 ;  /* 0xfffffff001017836 */ /* 0x001fce0000000000 */
        /* <DEDUP_REMOVED lines=13> */
[----:B0-----:R-:W-:Y:S01]  /*0100*/  IMAD R0, R0, 0x40, R17 ;  /* 0x0000004000007824 */ /* 0x001fe200078e0211 */
[----:B------:R-:W-:Y:S03]  /*0110*/  BSSY.RECONVERGENT B0, `(.L_x_4849) ;  /* 0x000001b000007945 */ /* 0x000fe60003800200 */
[----:B------:R-:W-:Y:S01]  /*0120*/  IMAD.SHL.U32 R7, R0, 0x4, RZ ;  /* 0x0000000400077824 */ /* 0x000fe200078e00ff */
[----:B---3--:R-:W-:-:S04]  /*0130*/  MOV R0, UR12 ;  /* 0x0000000c00007c02 */ /* 0x008fc80008000f00 */
[----:B------:R-:W-:Y:S02]  /*0140*/  ISETP.GE.AND P1, PT, R7, R0, PT ;  /* 0x000000000700720c */ /* 0x000fe40003f26270 */
[----:B-1----:R-:W-:-:S04]  /*0150*/  SHF.L.U32 R32, R9, 0x6, RZ ;  /* 0x0000000609207819 */ /* 0x002fc800000006ff */
[C---:B--2---:R-:W-:Y:S01]  /*0160*/  VIADDMNMX R26, R32.reuse, 0x40, R3, PT ;  /* 0x00000040201a7846 */ /* 0x044fe20003800103 */
[----:B------:R-:W-:-:S05]  /*0170*/  IMAD.IADD R15, R32, 0x1, R17 ;  /* 0x00000001200f7824 */ /* 0x000fca00078e0211 */
        /* <DEDUP_REMOVED lines=20> */
.L_x_4850:
[----:B------:R-:W-:Y:S05]  /*02c0*/  BSYNC.RECONVERGENT B0 ;  /* 0x0000000000007941 */ /* 0x000fea0003800200 */
.L_x_4849:
[----:B------:R-:W-:Y:S05]  /*02d0*/  @P1 EXIT ;  /* 0x000000000000194d */ /* 0x000fea0003800000 */
[----:B------:R-:W1:Y:S01]  /*02e0*/  LDC.64 R28, c[0x0][0x3b8] ;  /* 0x0000ee00ff1c7b82 */ /* 0x000e620000000a00 */
[----:B------:R-:W-:Y:S01]  /*02f0*/  IMAD.SHL.U32 R13, R9, 0x80, RZ ;  /* 0x00000080090d7824 */ /* 0x000fe200078e00ff */
[----:B------:R-:W2:Y:S03]  /*0300*/  LDCU.U8 UR4, c[0x0][0x3e0] ;  /* 0x00007c00ff0477ac */ /* 0x000ea60008000000 */
        /* <DEDUP_REMOVED lines=13> */
[----:B------:R-:W-:Y:S01]  /*03e0*/  SHF.R.S32.HI R4, RZ, 0x1f, R7 ;  /* 0x0000001fff047819 */ /* 0x000fe20000011407 */
[----:B------:R-:W-:Y:S02]  /*03f0*/  IMAD.SHL.U32 R8, R17, 0x10, RZ ;  /* 0x0000001011087824 */ /* 0x000fe400078e00ff */
[----:B-1----:R-:W-:Y:S01]  /*0400*/  IMAD.MOV.U32 R11, RZ, RZ, R32 ;  /* 0x000000ffff0b7224 */ /* 0x002fe200078e0020 */
[----:B------:R-:W-:Y:S01]  /*0410*/  LEA.HI R10, R4, R7, RZ, 0x3 ;  /* 0x00000007040a7211 */ /* 0x000fe200078f18ff */
[----:B------:R-:W-:Y:S01]  /*0420*/  HFMA2 R4, -RZ, RZ, 0, 0 ;  /* 0x00000000ff047431 */ /* 0x000fe200000001ff */
[----:B------:R-:W-:Y:S02]  /*0430*/  LOP3.LUT R8, R8, 0x10, RZ, 0xc0, !PT ;  /* 0x0000001008087812 */ /* 0x000fe400078ec0ff */
[----:B------:R-:W-:-:S07]  /*0440*/  SHF.R.S32.HI R10, RZ, 0x3, R10 ;  /* 0x00000003ff0a7819 */ /* 0x000fce000001140a */
.L_x_4852:
[----:B0-2---:R-:W0:Y:S01]  /*0450*/  LDC.64 R12, c[0x0][0x390] ;  /* 0x0000e400ff0c7b82 */ /* 0x005e220000000a00 */
[----:B-----5:R-:W-:-:S04]  /*0460*/  IMAD.IADD R17, R2, 0x1, R4 ;  /* 0x0000000102117824 */ /* 0x020fc800078e0204 */
        /* <DEDUP_REMOVED lines=27> */
[----:B------:R-:W-:Y:S02]  /*0620*/  IMAD R13, R18, R18, R18 ;  /* 0x00000012120d7224 */ /* 0x000fe400078e0212 */
[C---:B------:R-:W-:Y:S01]  /*0630*/  IMAD R12, R4.reuse, 0x8, R1 ;  /* 0x00000008040c7824 */ /* 0x040fe200078e0201 */
[----:B------:R-:W-:-:S02]  /*0640*/  IADD3 R4, PT, PT, R4, 0x1, RZ ;  /* 0x0000000104047810 */ /* 0x000fc40007ffe0ff */
[----:B------:R-:W-:Y:S01]  /*0650*/  IADD3 R13, PT, PT, R18, 0x1, R13 ;  /* 0x00000001120d7810 */ /* 0x000fe20007ffe00d */
[----:B------:R-:W0:Y:S01]  /*0660*/  I2F.F16 R22, R22 ;  /* 0x0000001600167306 */ /* 0x000e220000200c00 */
[----:B----4-:R-:W-:-:S05]  /*0670*/  IMAD.IADD R11, R24, 0x1, R11 ;  /* 0x00000001180b7824 */ /* 0x010fca00078e020b */
[----:B------:R-:W-:Y:S02]  /*0680*/  ISETP.GE.AND P0, PT, R11, R26, PT ;  /* 0x0000001a0b00720c */ /* 0x000fe40003f06270 */
        /* <DEDUP_REMOVED lines=8> */
.L_x_4851:
[----:B-1----:R0:W5:Y:S01]  /*0710*/  LDL.64 R10, [R1] ;  /* 0x00000000010a7983 */ /* 0x0021620000100a00 */
[----:B------:R-:W1:Y:S01]  /*0720*/  LDCU UR9, c[0x0][0x3c8] ;  /* 0x00007900ff0977ac */ /* 0x000e620008000800 */
[----:B------:R-:W-:Y:S01]  /*0730*/  IMAD.MOV.U32 R2, RZ, RZ, RZ ;  /* 0x000000ffff027224 */ /* 0x000fe200078e00ff */
[----:B-1----:R-:W-:-:S13]  /*0740*/  ISETP.GT.AND P0, PT, R32, UR9, PT ;  /* 0x0000000920007c0c */ /* 0x002fda000bf04270 */
[----:B0-----:R-:W-:Y:S05]  /*0750*/  @!P0 BRA `(.L_x_4853) ;  /* 0x00000000001c8947 */ /* 0x001fea0003800000 */
[----:B------:R-:W0:Y:S02]  /*0760*/  LDC R13, c[0x0][0x3cc] ;  /* 0x0000f300ff0d7b82 */ /* 0x000e240000000800 */
[----:B0-----:R-:W-:-:S05]  /*0770*/  VIMNMX R2, PT, PT, R32, R13, PT ;  /* 0x0000000d20027248 */ /* 0x001fca0003fe0100 */
[----:B------:R-:W-:-:S05]  /*0780*/  VIADD R2, R2, -UR9 ;  /* 0x8000000902027c36 */ /* 0x000fca0008000000 */
[----:B------:R-:W-:-:S04]  /*0790*/  SHF.R.S32.HI R13, RZ, 0x1f, R2 ;  /* 0x0000001fff0d7819 */ /* 0x000fc80000011402 */
[----:B------:R-:W-:-:S04]  /*07a0*/  LEA.HI R13, R13, R2, RZ, 0x5 ;  /* 0x000000020d0d7211 */ /* 0x000fc800078f28ff */
[----:B------:R-:W-:-:S05]  /*07b0*/  SHF.R.S32.HI R13, RZ, 0x5, R13 ;  /* 0x00000005ff0d7819 */ /* 0x000fca000001140d */
[----:B------:R-:W-:-:S07]  /*07c0*/  IMAD R2, R13, 0x6, RZ ;  /* 0x000000060d027824 */ /* 0x000fce00078e02ff */
.L_x_4853:
        /* <DEDUP_REMOVED lines=11> */
.L_x_4854:
        /* <DEDUP_REMOVED lines=11> */
.L_x_4855:
        /* <DEDUP_REMOVED lines=11> */
.L_x_4856:
[----:B------:R-:W0:Y:S01]  /*09e0*/  LDCU UR4, c[0x0][0x3d8] ;  /* 0x00007b00ff0477ac */ /* 0x000e220008000800 */
[----:B------:R-:W-:Y:S01]  /*09f0*/  IMAD.MOV.U32 R15, RZ, RZ, RZ ;  /* 0x000000ffff0f7224 */ /* 0x000fe200078e00ff */
[----:B0-----:R-:W-:-:S13]  /*0a00*/  ISETP.GT.AND P0, PT, R32, UR4, PT ;  /* 0x0000000420007c0c */ /* 0x001fda000bf04270 */
[----:B------:R-:W-:Y:S05]  /*0a10*/  @!P0 BRA `(.L_x_4857) ;  /* 0x00000000001c8947 */ /* 0x000fea0003800000 */
[----:B------:R-:W2:Y:S02]  /*0a20*/  LDC R15, c[0x0][0x3dc] ;  /* 0x0000f700ff0f7b82 */ /* 0x000ea40000000800 */
[----:B--2---:R-:W-:-:S05]  /*0a30*/  VIMNMX R12, PT, PT, R32, R15, PT ;  /* 0x0000000f200c7248 */ /* 0x004fca0003fe0100 */
[----:B------:R-:W-:-:S05]  /*0a40*/  VIADD R12, R12, -UR4 ;  /* 0x800000040c0c7c36 */ /* 0x000fca0008000000 */
[----:B------:R-:W-:-:S04]  /*0a50*/  SHF.R.S32.HI R15, RZ, 0x1f, R12 ;  /* 0x0000001fff0f7819 */ /* 0x000fc8000001140c */
[----:B------:R-:W-:-:S04]  /*0a60*/  LEA.HI R15, R15, R12, RZ, 0x5 ;  /* 0x0000000c0f0f7211 */ /* 0x000fc800078f28ff */
[----:B------:R-:W-:-:S04]  /*0a70*/  SHF.R.S32.HI R15, RZ, 0x5, R15 ;  /* 0x00000005ff0f7819 */ /* 0x000fc8000001140f */
[----:B------:R-:W-:-:S07]  /*0a80*/  SHF.L.U32 R15, R15, 0x1, RZ ;  /* 0x000000010f0f7819 */ /* 0x000fce00000006ff */
.L_x_4857:
[C---:B--2---:R-:W-:Y:S01]  /*0a90*/  VIMNMX R12, PT, PT, R32.reuse, UR9, PT ;  /* 0x00000009200c7c48 */ /* 0x044fe2000bfe0100 */
[----:B------:R-:W0:Y:S01]  /*0aa0*/  S2UR UR5, SR_CgaCtaId ;  /* 0x00000000000579c3 */ /* 0x000e220000008800 */
[----:B------:R-:W1:Y:S01]  /*0ab0*/  LDCU.64 UR10, c[0x0][0x388] ;  /* 0x00007100ff0a77ac */ /* 0x000e620008000a00 */
[----:B------:R-:W-:Y:S01]  /*0ac0*/  VIMNMX R3, PT, PT, R3, UR9, PT ;  /* 0x0000000903037c48 */ /* 0x000fe2000bfe0100 */
[----:B-----5:R-:W-:Y:S01]  /*0ad0*/  IMAD.IADD R5, R32, 0x1, R5 ;  /* 0x0000000120057824 */ /* 0x020fe200078e0205 */
[----:B------:R-:W-:Y:S01]  /*0ae0*/  SHF.R.S32.HI R17, RZ, 0x1f, R12 ;  /* 0x0000001fff117819 */ /* 0x000fe2000001140c */
[----:B------:R-:W-:Y:S01]  /*0af0*/  UMOV UR4, 0x400 ;  /* 0x0000040000047882 */ /* 0x000fe20000000000 */
[----:B------:R-:W-:Y:S02]  /*0b00*/  PRMT R33, R10, 0x7610, R10 ;  /* 0x000076100a217816 */ /* 0x000fe4000000000a */
[----:B------:R-:W-:Y:S02]  /*0b10*/  LEA.HI R17, R17, R12, RZ, 0x5 ;  /* 0x0000000c11117211 */ /* 0x000fe400078f28ff */
[----:B------:R-:W-:-:S02]  /*0b20*/  PRMT R34, R11, 0x7610, R11 ;  /* 0x000076100b227816 */ /* 0x000fc4000000000b */
[----:B------:R-:W-:-:S05]  /*0b30*/  SHF.R.S32.HI R17, RZ, 0x5, R17 ;  /* 0x00000005ff117819 */ /* 0x000fca0000011411 */
[----:B------:R-:W-:-:S05]  /*0b40*/  IMAD R2, R17, 0x8, R2 ;  /* 0x0000000811027824 */ /* 0x000fca00078e0202 */
[----:B------:R-:W-:Y:S02]  /*0b50*/  IADD3 R2, PT, PT, R13, R2, R4 ;  /* 0x000000020d027210 */ /* 0x000fe40007ffe004 */
[----:B------:R-:W-:Y:S01]  /*0b60*/  SHF.R.S32.HI R13, RZ, 0x1f, R7 ;  /* 0x0000001fff0d7819 */ /* 0x000fe20000011407 */
[----:B0-----:R-:W-:Y:S01]  /*0b70*/  ULEA UR4, UR5, UR4, 0x18 ;  /* 0x0000000405047291 */ /* 0x001fe2000f8ec0ff */
[----:B------:R-:W-:-:S05]  /*0b80*/  IADD3 R15, PT, PT, R15, R2, R8 ;  /* 0x000000020f0f7210 */ /* 0x000fca0007ffe008 */
[----:B------:R-:W-:-:S05]  /*0b90*/  IMAD R2, R15, R0, RZ ;  /* 0x000000000f027224 */ /* 0x000fca00078e02ff */
[----:B------:R-:W-:-:S04]  /*0ba0*/  IADD3 R4, P0, PT, R7, R2, RZ ;  /* 0x0000000207047210 */ /* 0x000fc80007f1e0ff */
[----:B------:R-:W-:Y:S01]  /*0bb0*/  LEA.HI.X.SX32 R13, R2, R13, 0x1, P0 ;  /* 0x0000000d020d7211 */ /* 0x000fe200000f0eff */
[C---:B------:R-:W-:Y:S01]  /*0bc0*/  IMAD.SHL.U32 R2, R4.reuse, 0x4, RZ ;  /* 0x0000000404027824 */ /* 0x040fe200078e00ff */
[----:B------:R-:W-:Y:S02]  /*0bd0*/  ISETP.GT.AND P0, PT, R3, R32, PT ;  /* 0x000000200300720c */ /* 0x000fe40003f04270 */
[----:B------:R-:W-:Y:S02]  /*0be0*/  SHF.L.U64.HI R13, R4, 0x2, R13 ;  /* 0x00000002040d7819 */ /* 0x000fe4000001020d */
[----:B-1----:R-:W-:Y:S01]  /*0bf0*/  IADD3 R42, P1, PT, R2, UR10, RZ ;  /* 0x0000000a022a7c10 */ /* 0x002fe2000ff3e0ff */
[----:B------:R-:W-:Y:S01]  /*0c00*/  HFMA2 R2, -RZ, RZ, 0, 0 ;  /* 0x00000000ff027431 */ /* 0x000fe200000001ff */
[----:B------:R-:W-:Y:S02]  /*0c10*/  PRMT R3, RZ, 0x5410, RZ ;  /* 0x00005410ff037816 */ /* 0x000fe400000000ff */
[----:B------:R-:W-:Y:S01]  /*0c20*/  IADD3.X R43, PT, PT, R13, UR11, RZ, P1, !PT ;  /* 0x0000000b0d2b7c10 */ /* 0x000fe20008ffe4ff */
[----:B------:R-:W-:Y:S01]  /*0c30*/  IMAD.MOV.U32 R30, RZ, RZ, R42 ;  /* 0x000000ffff1e7224 */ /* 0x000fe200078e002a */
[----:B------:R-:W-:-:S02]  /*0c40*/  PRMT R4, RZ, 0x5410, RZ ;  /* 0x00005410ff047816 */ /* 0x000fc400000000ff */
[----:B------:R-:W-:Y:S01]  /*0c50*/  MOV R31, R43 ;  /* 0x0000002b001f7202 */ /* 0x000fe20000000f00 */
[----:B------:R-:W-:Y:S06]  /*0c60*/  @!P0 BRA `(.L_x_4858) ;  /* 0x0000003000a08947 */ /* 0x000fec0003800000 */
[----:B------:R-:W-:Y:S01]  /*0c70*/  IMAD.WIDE.U32 R2, R9, 0x100, R28 ;  /* 0x0000010009027825 */ /* 0x000fe200078e001c */
[----:B------:R-:W-:Y:S02]  /*0c80*/  VIMNMX R27, PT, PT, R26, UR9, PT ;  /* 0x000000091a1b7c48 */ /* 0x000fe4000bfe0100 */
[----:B------:R-:W-:Y:S02]  /*0c90*/  PRMT R4, RZ, 0x5410, RZ ;  /* 0x00005410ff047816 */ /* 0x000fe400000000ff */
[----:B------:R-:W-:Y:S01]  /*0ca0*/  IADD3 R24, P0, PT, R2, 0x2, RZ ;  /* 0x0000000202187810 */ /* 0x000fe20007f1e0ff */
[----:B------:R-:W-:-:S04]  /*0cb0*/  IMAD.MOV.U32 R2, RZ, RZ, RZ ;  /* 0x000000ffff027224 */ /* 0x000fc800078e00ff */
[----:B------:R-:W-:Y:S01]  /*0cc0*/  IMAD.X R25, RZ, RZ, R3, P0 ;  /* 0x000000ffff197224 */ /* 0x000fe200000e0603 */
[----:B------:R-:W-:-:S07]  /*0cd0*/  PRMT R3, RZ, 0x5410, RZ ;  /* 0x00005410ff037816 */ /* 0x000fce00000000ff */
.L_x_4859:
[----:B------:R-:W-:Y:S01]  /*0ce0*/  MOV R30, R42 ;  /* 0x0000002a001e7202 */ /* 0x000fe20000000f00 */
[----:B------:R-:W-:Y:S01]  /*0cf0*/  IMAD.MOV.U32 R31, RZ, RZ, R43 ;  /* 0x000000ffff1f7224 */ /* 0x000fe200078e002b */
[----:B------:R-:W0:Y:S04]  /*0d00*/  LDS.64 R22, [UR4] ;  /* 0x00000004ff167984 */ /* 0x000e280008000a00 */
[----:B------:R-:W2:Y:S01]  /*0d10*/  LDG.E.128.CONSTANT R16, desc[UR6][R30.64] ;  /* 0x000000061e107981 */ /* 0x000ea2000c1e9d00 */
[----:B------:R-:W-:-:S04]  /*0d20*/  IMAD.U32 R0, RZ, RZ, UR12 ;  /* 0x0000000cff007e24 */ /* 0x000fc8000f8e00ff */
[----:B------:R-:W-:-:S05]  /*0d30*/  IMAD.WIDE R44, R0, 0x4, R30 ;  /* 0x00000004002c7825 */ /* 0x000fca00078e021e */
[----:B------:R1:W3:Y:S02]  /*0d40*/  LDG.E.128.CONSTANT R8, desc[UR6][R44.64] ;  /* 0x000000062c087981 */ /* 0x0002e4000c1e9d00 */
[----:B-1----:R-:W-:Y:S01]  /*0d50*/  IMAD.WIDE R44, R0, 0x4, R44 ;  /* 0x00000004002c7825 */ /* 0x002fe200078e022c */
[----:B--2---:R-:W-:Y:S02]  /*0d60*/  LOP3.LUT R14, R17, 0xff, RZ, 0xc0, !PT ;  /* 0x000000ff110e7812 */ /* 0x004fe400078ec0ff */
[----:B------:R-:W-:Y:S02]  /*0d70*/  LOP3.LUT R12, R16, 0xff, RZ, 0xc0, !PT ;  /* 0x000000ff100c7812 */ /* 0x000fe400078ec0ff */
[----:B------:R-:W-:Y:S01]  /*0d80*/  LOP3.LUT R20, R19, 0xff, RZ, 0xc0, !PT ;  /* 0x000000ff13147812 */ /* 0x000fe200078ec0ff */
[----:B------:R-:W-:Y:S01]  /*0d90*/  VIADD R21, R14, 0xffffff80 ;  /* 0xffffff800e157836 */ /* 0x000fe20000000000 */
[----:B------:R-:W-:Y:S02]  /*0da0*/  LOP3.LUT R14, R18, 0xff, RZ, 0xc0, !PT ;  /* 0x000000ff120e7812 */ /* 0x000fe400078ec0ff */
[----:B------:R-:W-:-:S02]  /*0db0*/  IADD3 R12, PT, PT, R12, -0x80, RZ ;  /* 0xffffff800c0c7810 */ /* 0x000fc40007ffe0ff */
[----:B------:R-:W-:Y:S01]  /*0dc0*/  IADD3 R35, PT, PT, R20, -0x80, RZ ;  /* 0xffffff8014237810 */ /* 0x000fe20007ffe0ff */
[----:B------:R-:W-:Y:S01]  /*0dd0*/  VIADD R15, R14, 0xffffff80 ;  /* 0xffffff800e0f7836 */ /* 0x000fe20000000000 */
[----:B------:R-:W-:Y:S01]  /*0de0*/  SHF.R.U32.HI R14, RZ, 0x8, R16 ;  /* 0x00000008ff0e7819 */ /* 0x000fe20000011610 */
[----:B------:R1:W2:Y:S03]  /*0df0*/  I2F.F16 R13, R12 ;  /* 0x0000000c000d7306 */ /* 0x0002a60000200c00 */
[----:B------:R-:W-:-:S05]  /*0e00*/  LOP3.LUT R14, R14, 0xff, RZ, 0xc0, !PT ;  /* 0x000000ff0e0e7812 */ /* 0x000fca00078ec0ff */
[----:B------:R-:W-:Y:S01]  /*0e10*/  VIADD R20, R14, 0xffffff80 ;  /* 0xffffff800e147836 */ /* 0x000fe20000000000 */
[----:B-1----:R-:W-:Y:S01]  /*0e20*/  SHF.R.U32.HI R12, RZ, 0x8, R17 ;  /* 0x00000008ff0c7819 */ /* 0x002fe20000011611 */
[----:B------:R-:W1:Y:S03]  /*0e30*/  I2F.F16 R21, R21 ;  /* 0x0000001500157306 */ /* 0x000e660000200c00 */
[----:B------:R-:W-:Y:S01]  /*0e40*/  LOP3.LUT R12, R12, 0xff, RZ, 0xc0, !PT ;  /* 0x000000ff0c0c7812 */ /* 0x000fe200078ec0ff */
[----:B--2---:R-:W-:-:S04]  /*0e50*/  HADD2.F32 R13, -RZ, R13.H0_H0 ;  /* 0x2000000dff0d7230 */ /* 0x004fc80000004100 */
[----:B------:R-:W2:Y:S01]  /*0e60*/  I2F.F16 R20, R20 ;  /* 0x0000001400147306 */ /* 0x000ea20000200c00 */
[----:B------:R-:W-:Y:S02]  /*0e70*/  VIADD R14, R12, 0xffffff80 ;  /* 0xffffff800c0e7836 */ /* 0x000fe40000000000 */
[--C-:B0-----:R-:W-:Y:S02]  /*0e80*/  HADD2.F32 R12, -RZ, R22.reuse.H0_H0 ;  /* 0x20000016ff0c7230 */ /* 0x101fe40000004100 */
[----:B------:R-:W-:Y:S02]  /*0e90*/  HADD2.F32 R22, -RZ, R22.H1_H1 ;  /* 0x30000016ff167230 */ /* 0x000fe40000004100 */
[----:B-1----:R-:W-:Y:S01]  /*0ea0*/  HADD2.F32 R37, -RZ, R21.H0_H0 ;  /* 0x20000015ff257230 */ /* 0x002fe20000004100 */
[----:B------:R-:W0:Y:S01]  /*0eb0*/  I2F.F16 R15, R15 ;  /* 0x0000000f000f7306 */ /* 0x000e220000200c00 */
[----:B------:R-:W-:-:S03]  /*0ec0*/  FFMA.FTZ R36, R13, R12, RZ ;  /* 0x0000000c0d247223 */ /* 0x000fc600000100ff */
[----:B------:R-:W-:Y:S01]  /*0ed0*/  FFMA.FTZ R37, R12, R37, RZ ;  /* 0x000000250c257223 */ /* 0x000fe200000100ff */
[----:B--2---:R-:W-:-:S03]  /*0ee0*/  HADD2.F32 R39, -RZ, R20.H0_H0 ;  /* 0x20000014ff277230 */ /* 0x004fc60000004100 */
[----:B------:R-:W1:Y:S01]  /*0ef0*/  I2F.F16 R35, R35 ;  /* 0x0000002300237306 */ /* 0x000e620000200c00 */
[----:B------:R-:W-:Y:S01]  /*0f00*/  SHF.R.U32.HI R20, RZ, 0x8, R18 ;  /* 0x00000008ff147819 */ /* 0x000fe20000011612 */
[----:B------:R-:W-:-:S06]  /*0f10*/  FFMA.FTZ R36, R39, R22, R36 ;  /* 0x0000001627247223 */ /* 0x000fcc0000010024 */
[----:B------:R-:W2:Y:S01]  /*0f20*/  I2F.F16 R14, R14 ;  /* 0x0000000e000e7306 */ /* 0x000ea20000200c00 */
[----:B0-----:R-:W-:Y:S01]  /*0f30*/  HADD2.F32 R15, -RZ, R15.H0_H0 ;  /* 0x2000000fff0f7230 */ /* 0x001fe20000004100 */
[----:B------:R-:W-:Y:S01]  /*0f40*/  LOP3.LUT R20, R20, 0xff, RZ, 0xc0, !PT ;  /* 0x000000ff14147812 */ /* 0x000fe200078ec0ff */
[----:B-1----:R-:W-:-:S03]  /*0f50*/  HADD2.F32 R21, -RZ, R35.H0_H0 ;  /* 0x20000023ff157230 */ /* 0x002fc60000004100 */
[----:B------:R-:W-:Y:S01]  /*0f60*/  IADD3 R39, PT, PT, R20, -0x80, RZ ;  /* 0xffffff8014277810 */ /* 0x000fe20007ffe0ff */
[C---:B------:R-:W-:Y:S01]  /*0f70*/  FFMA.FTZ R35, R12.reuse, R15, RZ ;  /* 0x0000000f0c237223 */ /* 0x040fe200000100ff */
[----:B------:R-:W-:Y:S01]  /*0f80*/  SHF.R.U32.HI R20, RZ, 0x8, R19 ;  /* 0x00000008ff147819 */ /* 0x000fe20000011613 */
[----:B------:R-:W-:Y:S01]  /*0f90*/  FFMA.FTZ R21, R12, R21, RZ ;  /* 0x000000150c157223 */ /* 0x000fe200000100ff */
[----:B--2---:R-:W-:Y:S02]  /*0fa0*/  HADD2.F32 R40, -RZ, R14.H0_H0 ;  /* 0x2000000eff287230 */ /* 0x004fe40000004100 */
[----:B------:R0:W2:Y:S01]  /*0fb0*/  LDG.E.128.CONSTANT R12, desc[UR6][R44.64] ;  /* 0x000000062c0c7981 */ /* 0x0000a2000c1e9d00 */
[----:B------:R-:W-:Y:S02]  /*0fc0*/  LOP3.LUT R38, R20, 0xff, RZ, 0xc0, !PT ;  /* 0x000000ff14267812 */ /* 0x000fe400078ec0ff */
[----:B------:R-:W-:Y:S01]  /*0fd0*/  FFMA.FTZ R40, R22, R40, R37 ;  /* 0x0000002816287223 */ /* 0x000fe20000010025 */
[----:B------:R-:W-:Y:S01]  /*0fe0*/  SHF.R.U32.HI R37, RZ, 0x10, R16 ;  /* 0x00000010ff257819 */ /* 0x000fe20000011610 */
[----:B------:R-:W1:Y:S01]  /*0ff0*/  I2F.F16 R20, R39 ;  /* 0x0000002700147306 */ /* 0x000e620000200c00 */
[----:B------:R-:W-:Y:S01]  /*1000*/  VIADD R41, R38, 0xffffff80 ;  /* 0xffffff8026297836 */ /* 0x000fe20000000000 */
[----:B------:R-:W-:-:S02]  /*1010*/  LEA.HI R16, R16, 0xffffff80, RZ, 0x8 ;  /* 0xffffff8010107811 */ /* 0x000fc400078f40ff */
[----:B------:R-:W-:Y:S01]  /*1020*/  LOP3.LUT R37, R37, 0xff, RZ, 0xc0, !PT ;  /* 0x000000ff25257812 */ /* 0x000fe200078ec0ff */
[----:B0-----:R-:W-:-:S03]  /*1030*/  IMAD.WIDE R44, R0, 0x4, R44 ;  /* 0x00000004002c7825 */ /* 0x001fc600078e022c */
[----:B------:R-:W0:Y:S01]  /*1040*/  I2F.F16 R38, R41 ;  /* 0x0000002900267306 */ /* 0x000e220000200c00 */
[----:B------:R-:W-:Y:S02]  /*1050*/  VIADD R37, R37, 0xffffff80 ;  /* 0xffffff8025257836 */ /* 0x000fe40000000000 */
[----:B-1----:R-:W-:-:S05]  /*1060*/  HADD2.F32 R20, -RZ, R20.H0_H0 ;  /* 0x20000014ff147230 */ /* 0x002fca0000004100 */
[----:B------:R-:W1:Y:S01]  /*1070*/  I2F.F16 R37, R37 ;  /* 0x0000002500257306 */ /* 0x000e620000200c00 */
[----:B0-----:R-:W-:Y:S02]  /*1080*/  HADD2.F32 R42, -RZ, R38.H0_H0 ;  /* 0x20000026ff2a7230 */ /* 0x001fe40000004100 */
[----:B------:R-:W-:-:S05]  /*1090*/  FFMA.FTZ R38, R22, R20, R35 ;  /* 0x0000001416267223 */ /* 0x000fca0000010023 */
[----:B------:R-:W-:Y:S01]  /*10a0*/  I2F.F16 R16, R16 ;  /* 0x0000001000107306 */ /* 0x000fe20000200c00 */
[----:B------:R-:W-:Y:S01]  /*10b0*/  FFMA.FTZ R20, R22, R42, R21 ;  /* 0x0000002a16147223 */ /* 0x000fe20000010015 */
[----:B------:R-:W-:Y:S02]  /*10c0*/  HADD2.F32 R21, -RZ, R23.H0_H0 ;  /* 0x20000017ff157230 */ /* 0x000fe40000004100 */
[----:B-1----:R-:W-:-:S05]  /*10d0*/  HADD2.F32 R35, -RZ, R37.H0_H0 ;  /* 0x20000025ff237230 */ /* 0x002fca0000004100 */
[----:B------:R-:W-:Y:S01]  /*10e0*/  FFMA.FTZ R22, R35, R21, R36 ;  /* 0x0000001523167223 */ /* 0x000fe20000010024 */
[----:B------:R-:W-:Y:S02]  /*10f0*/  SHF.R.U32.HI R36, RZ, 0x10, R18 ;  /* 0x00000010ff247819 */ /* 0x000fe40000011612 */
[----:B------:R-:W-:Y:S02]  /*1100*/  SHF.R.U32.HI R35, RZ, 0x10, R17 ;  /* 0x00000010ff237819 */ /* 0x000fe40000011611 */
[----:B------:R-:W-:Y:S02]  /*1110*/  LOP3.LUT R36, R36, 0xff, RZ, 0xc0, !PT ;  /* 0x000000ff24247812 */ /* 0x000fe400078ec0ff */
[----:B------:R-:W-:-:S03]  /*1120*/  LOP3.LUT R35, R35, 0xff, RZ, 0xc0, !PT ;  /* 0x000000ff23237812 */ /* 0x000fc600078ec0ff */
[----:B------:R-:W-:Y:S01]  /*1130*/  VIADD R41, R36, 0xffffff80 ;  /* 0xffffff8024297836 */ /* 0x000fe20000000000 */
[----:B------:R-:W-:Y:S02]  /*1140*/  SHF.R.U32.HI R36, RZ, 0x10, R19 ;  /* 0x00000010ff247819 */ /* 0x000fe40000011613 */
[----:B------:R-:W-:Y:S01]  /*1150*/  IADD3 R39, PT, PT, R35, -0x80, RZ ;  /* 0xffffff8023277810 */ /* 0x000fe20007ffe0ff */
[----:B------:R-:W0:Y:S01]  /*1160*/  I2F.F16 R37, R41 ;  /* 0x0000002900257306 */ /* 0x000e220000200c00 */
[----:B------:R-:W-:Y:S02]  /*1170*/  LOP3.LUT R36, R36, 0xff, RZ, 0xc0, !PT ;  /* 0x000000ff24247812 */ /* 0x000fe400078ec0ff */
[----:B------:R-:W-:Y:S02]  /*1180*/  LEA.HI R19, R19, 0xffffff80, RZ, 0x8 ;  /* 0xffffff8013137811 */ /* 0x000fe400078f40ff */
[----:B------:R-:W-:-:S03]  /*1190*/  IADD3 R36, PT, PT, R36, -0x80, RZ ;  /* 0xffffff8024247810 */ /* 0x000fc60007ffe0ff */
[----:B------:R0:W1:Y:S08]  /*11a0*/  I2F.F16 R35, R39 ;  /* 0x0000002700237306 */ /* 0x0000700000200c00 */
[----:B------:R-:W4:Y:S01]  /*11b0*/  I2F.F16 R36, R36 ;  /* 0x0000002400247306 */ /* 0x000f220000200c00 */
[----:B0-----:R-:W-:Y:S01]  /*11c0*/  HADD2.F32 R39, -RZ, R37.H0_H0 ;  /* 0x20000025ff277230 */ /* 0x001fe20000004100 */
[----:B------:R-:W-:-:S04]  /*11d0*/  LEA.HI R37, R17, 0xffffff80, RZ, 0x8 ;  /* 0xffffff8011257811 */ /* 0x000fc800078f40ff */
[----:B------:R-:W-:Y:S01]  /*11e0*/  FFMA.FTZ R17, R21, R39, R38 ;  /* 0x0000002715117223 */ /* 0x000fe20000010026 */
[----:B-1----:R-:W-:Y:S01]  /*11f0*/  HADD2.F32 R35, -RZ, R35.H0_H0 ;  /* 0x20000023ff237230 */ /* 0x002fe20000004100 */
[----:B------:R-:W0:Y:S01]  /*1200*/  I2F.F16 R37, R37 ;  /* 0x0000002500257306 */ /* 0x000e220000200c00 */
[----:B------:R-:W-:-:S03]  /*1210*/  LEA.HI R39, R18, 0xffffff80, RZ, 0x8 ;  /* 0xffffff8012277811 */ /* 0x000fc600078f40ff */
[C---:B------:R-:W-:Y:S01]  /*1220*/  FFMA.FTZ R35, R21.reuse, R35, R40 ;  /* 0x0000002315237223 */ /* 0x040fe20000010028 */
[----:B------:R-:W-:Y:S02]  /*1230*/  HADD2.F32 R40, -RZ, R23.H1_H1 ;  /* 0x30000017ff287230 */ /* 0x000fe40000004100 */
[----:B----4-:R-:W-:Y:S01]  /*1240*/  HADD2.F32 R38, -RZ, R36.H0_H0 ;  /* 0x20000024ff267230 */ /* 0x010fe20000004100 */
[----:B------:R-:W1:Y:S01]  /*1250*/  I2F.F16 R39, R39 ;  /* 0x0000002700277306 */ /* 0x000e620000200c00 */
[----:B------:R-:W-:Y:S01]  /*1260*/  HADD2.F32 R23, -RZ, R16.H0_H0 ;  /* 0x20000010ff177230 */ /* 0x000fe20000004100 */
[----:B---3--:R-:W-:Y:S02]  /*1270*/  LOP3.LUT R16, R8, 0xff, RZ, 0xc0, !PT ;  /* 0x000000ff08107812 */ /* 0x008fe400078ec0ff */
[----:B------:R-:W-:Y:S02]  /*1280*/  FFMA.FTZ R18, R21, R38, R20 ;  /* 0x0000002615127223 */ /* 0x000fe40000010014 */
[----:B------:R-:W3:Y:S01]  /*1290*/  LDS.64 R20, [UR4+0x8] ;  /* 0x00000804ff147984 */ /* 0x000ee20008000a00 */
[----:B0-----:R-:W-:Y:S01]  /*12a0*/  HADD2.F32 R38, -RZ, R37.H0_H0 ;  /* 0x20000025ff267230 */ /* 0x001fe20000004100 */
[----:B------:R-:W0:Y:S01]  /*12b0*/  I2F.F16 R19, R19 ;  /* 0x0000001300137306 */ /* 0x000e220000200c00 */
[----:B------:R-:W-:Y:S01]  /*12c0*/  VIADD R37, R16, 0xffffff80 ;  /* 0xffffff8010257836 */ /* 0x000fe20000000000 */
[----:B------:R-:W-:Y:S01]  /*12d0*/  LOP3.LUT R16, R9, 0xff, RZ, 0xc0, !PT ;  /* 0x000000ff09107812 */ /* 0x000fe200078ec0ff */
[----:B------:R-:W-:Y:S01]  /*12e0*/  FFMA.FTZ R36, R23, R40, R22 ;  /* 0x0000002817247223 */ /* 0x000fe20000010016 */
[----:B------:R-:W-:-:S02]  /*12f0*/  FFMA.FTZ R38, R40, R38, R35 ;  /* 0x0000002628267223 */ /* 0x000fc40000010023 */
[----:B------:R-:W-:Y:S01]  /*1300*/  IADD3 R16, PT, PT, R16, -0x80, RZ ;  /* 0xffffff8010107810 */ /* 0x000fe20007ffe0ff */
[----:B-1----:R-:W-:Y:S01]  /*1310*/  HADD2.F32 R22, -RZ, R39.H0_H0 ;  /* 0x20000027ff167230 */ /* 0x002fe20000004100 */
[----:B------:R-:W1:Y:S01]  /*1320*/  I2F.F16 R37, R37 ;  /* 0x0000002500257306 */ /* 0x000e620000200c00 */
[----:B------:R-:W-:-:S03]  /*1330*/  LOP3.LUT R39, R11, 0xff, RZ, 0xc0, !PT ;  /* 0x000000ff0b277812 */ /* 0x000fc600078ec0ff */
[----:B------:R-:W-:Y:S01]  /*1340*/  FFMA.FTZ R22, R40, R22, R17 ;  /* 0x0000001628167223 */ /* 0x000fe20000010011 */
[----:B------:R-:W-:Y:S01]  /*1350*/  LOP3.LUT R17, R10, 0xff, RZ, 0xc0, !PT ;  /* 0x000000ff0a117812 */ /* 0x000fe200078ec0ff */
[----:B0-----:R-:W-:Y:S02]  /*1360*/  HADD2.F32 R19, -RZ, R19.H0_H0 ;  /* 0x20000013ff137230 */ /* 0x001fe40000004100 */
[----:B------:R-:W0:Y:S01]  /*1370*/  I2F.F16 R16, R16 ;  /* 0x0000001000107306 */ /* 0x000e220000200c00 */
[----:B------:R-:W-:Y:S01]  /*1380*/  IADD3 R39, PT, PT, R39, -0x80, RZ ;  /* 0xffffff8027277810 */ /* 0x000fe20007ffe0ff */
[----:B------:R-:W-:Y:S02]  /*1390*/  VIADD R35, R17, 0xffffff80 ;  /* 0xffffff8011237836 */ /* 0x000fe40000000000 */
[----:B------:R-:W-:Y:S01]  /*13a0*/  FFMA.FTZ R23, R40, R19, R18 ;  /* 0x0000001328177223 */ /* 0x000fe20000010012 */
[----:B-1----:R-:W-:-:S03]  /*13b0*/  HADD2.F32 R17, -RZ, R37.H0_H0 ;  /* 0x20000025ff117230 */ /* 0x002fc60000004100 */
[----:B------:R-:W1:Y:S01]  /*13c0*/  I2F.F16 R35, R35 ;  /* 0x0000002300237306 */ /* 0x000e620000200c00 */
[----:B0-----:R-:W-:-:S07]  /*13d0*/  HADD2.F32 R16, -RZ, R16.H0_H0 ;  /* 0x20000010ff107230 */ /* 0x001fce0000004100 */
[----:B------:R-:W0:Y:S01]  /*13e0*/  I2F.F16 R39, R39 ;  /* 0x0000002700277306 */ /* 0x000e220000200c00 */
[----:B---3--:R-:W-:-:S05]  /*13f0*/  HADD2.F32 R37, -RZ, R20.H0_H0 ;  /* 0x20000014ff257230 */ /* 0x008fca0000004100 */
[----:B------:R-:W-:Y:S01]  /*1400*/  FFMA.FTZ R36, R17, R37, R36 ;  /* 0x0000002511247223 */ /* 0x000fe20000010024 */
[C---:B------:R-:W-:Y:S02]  /*1410*/  FFMA.FTZ R38, R37.reuse, R16, R38 ;  /* 0x0000001025267223 */ /* 0x040fe40000010026 */
[----:B------:R-:W3:Y:S01]  /*1420*/  LDG.E.128.CONSTANT R16, desc[UR6][R44.64] ;  /* 0x000000062c107981 */ /* 0x000ee2000c1e9d00 */
[----:B-1----:R-:W-:Y:S01]  /*1430*/  HADD2.F32 R40, -RZ, R35.H0_H0 ;  /* 0x20000023ff287230 */ /* 0x002fe20000004100 */
[----:B------:R-:W-:Y:S01]  /*1440*/  SHF.R.U32.HI R35, RZ, 0x8, R8 ;  /* 0x00000008ff237819 */ /* 0x000fe20000011608 */
[----:B0-----:R-:W-:Y:S01]  /*1450*/  HADD2.F32 R42, -RZ, R39.H0_H0 ;  /* 0x20000027ff2a7230 */ /* 0x001fe20000004100 */
[----:B------:R-:W-:Y:S02]  /*1460*/  ISETP.NE.AND P0, PT, R32, R5, PT ;  /* 0x000000052000720c */ /* 0x000fe40003f05270 */
[C---:B------:R-:W-:Y:S01]  /*1470*/  FFMA.FTZ R22, R37.reuse, R40, R22 ;  /* 0x0000002825167223 */ /* 0x040fe20000010016 */
[----:B------:R-:W-:Y:S01]  /*1480*/  SHF.R.U32.HI R40, RZ, 0x8, R9 ;  /* 0x00000008ff287819 */ /* 0x000fe20000011609 */
[----:B------:R-:W-:Y:S01]  /*1490*/  FFMA.FTZ R23, R37, R42, R23 ;  /* 0x0000002a25177223 */ /* 0x000fe20000010017 */
[----:B------:R-:W-:-:S02]  /*14a0*/  LOP3.LUT R35, R35, 0xff, RZ, 0xc0, !PT ;  /* 0x000000ff23237812 */ /* 0x000fc400078ec0ff */
[----:B------:R-:W-:-:S03]  /*14b0*/  LOP3.LUT R40, R40, 0xff, RZ, 0xc0, !PT ;  /* 0x000000ff28287812 */ /* 0x000fc600078ec0ff */
[----:B------:R-:W-:Y:S01]  /*14c0*/  VIADD R37, R35, 0xffffff80 ;  /* 0xffffff8023257836 */ /* 0x000fe20000000000 */
[----:B------:R-:W-:Y:S01]  /*14d0*/  IADD3 R40, PT, PT, R40, -0x80, RZ ;  /* 0xffffff8028287810 */ /* 0x000fe20007ffe0ff */
[----:B------:R-:W-:-:S04]  /*14e0*/  HADD2.F32 R35, -RZ, R20.H1_H1 ;  /* 0x30000014ff237230 */ /* 0x000fc80000004100 */
[----:B------:R-:W0:Y:S08]  /*14f0*/  I2F.F16 R37, R37 ;  /* 0x0000002500257306 */ /* 0x000e300000200c00 */
[----:B------:R-:W1:Y:S01]  /*1500*/  I2F.F16 R40, R40 ;  /* 0x0000002800287306 */ /* 0x000e620000200c00 */
[----:B0-----:R-:W-:-:S05]  /*1510*/  HADD2.F32 R39, -RZ, R37.H0_H0 ;  /* 0x20000025ff277230 */ /* 0x001fca0000004100 */
[----:B------:R-:W-:Y:S01]  /*1520*/  FFMA.FTZ R36, R39, R35, R36 ;  /* 0x0000002327247223 */ /* 0x000fe20000010024 */
[----:B------:R-:W-:Y:S01]  /*1530*/  SHF.R.U32.HI R39, RZ, 0x8, R11 ;  /* 0x00000008ff277819 */ /* 0x000fe2000001160b */
[----:B-1----:R-:W-:-:S03]  /*1540*/  HADD2.F32 R20, -RZ, R40.H0_H0 ;  /* 0x20000028ff147230 */ /* 0x002fc60000004100 */
[----:B------:R-:W-:Y:S02]  /*1550*/  LOP3.LUT R39, R39, 0xff, RZ, 0xc0, !PT ;  /* 0x000000ff27277812 */ /* 0x000fe400078ec0ff */
[----:B------:R-:W-:Y:S01]  /*1560*/  FFMA.FTZ R38, R35, R20, R38 ;  /* 0x0000001423267223 */ /* 0x000fe20000010026 */
[----:B------:R-:W-:Y:S02]  /*1570*/  SHF.R.U32.HI R20, RZ, 0x8, R10 ;  /* 0x00000008ff147819 */ /* 0x000fe4000001160a */
[----:B------:R-:W-:Y:S02]  /*1580*/  IADD3 R40, PT, PT, R39, -0x80, RZ ;  /* 0xffffff8027287810 */ /* 0x000fe40007ffe0ff */
[----:B------:R-:W-:Y:S02]  /*1590*/  LOP3.LUT R20, R20, 0xff, RZ, 0xc0, !PT ;  /* 0x000000ff14147812 */ /* 0x000fe400078ec0ff */
[----:B------:R-:W0:Y:S03]  /*15a0*/  I2F.F16 R39, R40 ;  /* 0x0000002800277306 */ /* 0x000e260000200c00 */
[----:B------:R-:W-:Y:S01]  /*15b0*/  VIADD R37, R20, 0xffffff80 ;  /* 0xffffff8014257836 */ /* 0x000fe20000000000 */
[----:B------:R-:W-:-:S04]  /*15c0*/  SHF.R.U32.HI R20, RZ, 0x10, R8 ;  /* 0x00000010ff147819 */ /* 0x000fc80000011608 */
[----:B------:R-:W-:Y:S01]  /*15d0*/  LOP3.LUT R20, R20, 0xff, RZ, 0xc0, !PT ;  /* 0x000000ff14147812 */ /* 0x000fe200078ec0ff */
[----:B------:R-:W1:Y:S04]  /*15e0*/  I2F.F16 R37, R37 ;  /* 0x0000002500257306 */ /* 0x000e680000200c00 */
[----:B------:R-:W-:Y:S02]  /*15f0*/  VIADD R20, R20, 0xffffff80 ;  /* 0xffffff8014147836 */ /* 0x000fe40000000000 */
[----:B0-----:R-:W-:-:S04]  /*1600*/  HADD2.F32 R42, -RZ, R39.H0_H0 ;  /* 0x20000027ff2a7230 */ /* 0x001fc80000004100 */
[----:B------:R-:W0:Y:S01]  /*1610*/  I2F.F16 R20, R20 ;  /* 0x0000001400147306 */ /* 0x000e220000200c00 */
[----:B------:R-:W-:Y:S01]  /*1620*/  FFMA.FTZ R23, R35, R42, R23 ;  /* 0x0000002a23177223 */ /* 0x000fe20000010017 */
[----:B-1----:R-:W-:Y:S01]  /*1630*/  HADD2.F32 R41, -RZ, R37.H0_H0 ;  /* 0x20000025ff297230 */ /* 0x002fe20000004100 */
[----:B------:R-:W-:-:S04]  /*1640*/  SHF.R.U32.HI R37, RZ, 0x10, R9 ;  /* 0x00000010ff257819 */ /* 0x000fc80000011609 */
[----:B------:R-:W-:Y:S01]  /*1650*/  FFMA.FTZ R22, R35, R41, R22 ;  /* 0x0000002923167223 */ /* 0x000fe20000010016 */
[--C-:B------:R-:W-:Y:S01]  /*1660*/  HADD2.F32 R35, -RZ, R21.reuse.H0_H0 ;  /* 0x20000015ff237230 */ /* 0x100fe20000004100 */
[----:B------:R-:W-:Y:S01]  /*1670*/  LOP3.LUT R39, R37, 0xff, RZ, 0xc0, !PT ;  /* 0x000000ff25277812 */ /* 0x000fe200078ec0ff */
[----:B------:R-:W-:Y:S02]  /*1680*/  HADD2.F32 R21, -RZ, R21.H1_H1 ;  /* 0x30000015ff157230 */ /* 0x000fe40000004100 */
[----:B0-----:R-:W-:Y:S01]  /*1690*/  HADD2.F32 R41, -RZ, R20.H0_H0 ;  /* 0x20000014ff297230 */ /* 0x001fe20000004100 */
[----:B------:R-:W-:-:S04]  /*16a0*/  SHF.R.U32.HI R20, RZ, 0x10, R10 ;  /* 0x00000010ff147819 */ /* 0x000fc8000001160a */
[----:B------:R-:W-:Y:S01]  /*16b0*/  FFMA.FTZ R37, R41, R35, R36 ;  /* 0x0000002329257223 */ /* 0x000fe20000010024 */
[----:B------:R-:W-:Y:S02]  /*16c0*/  LOP3.LUT R20, R20, 0xff, RZ, 0xc0, !PT ;  /* 0x000000ff14147812 */ /* 0x000fe400078ec0ff */
[----:B------:R-:W-:Y:S02]  /*16d0*/  IADD3 R36, PT, PT, R39, -0x80, RZ ;  /* 0xffffff8027247810 */ /* 0x000fe40007ffe0ff */
[----:B------:R-:W-:Y:S01]  /*16e0*/  SHF.R.U32.HI R39, RZ, 0x10, R11 ;  /* 0x00000010ff277819 */ /* 0x000fe2000001160b */
[----:B------:R-:W-:Y:S01]  /*16f0*/  VIADD R40, R20, 0xffffff80 ;  /* 0xffffff8014287836 */ /* 0x000fe20000000000 */
[----:B------:R-:W-:Y:S02]  /*1700*/  LEA.HI R11, R11, 0xffffff80, RZ, 0x8 ;  /* 0xffffff800b0b7811 */ /* 0x000fe400078f40ff */
[----:B------:R-:W-:Y:S01]  /*1710*/  LOP3.LUT R20, R39, 0xff, RZ, 0xc0, !PT ;  /* 0x000000ff27147812 */ /* 0x000fe200078ec0ff */
[----:B------:R-:W0:Y:S03]  /*1720*/  I2F.F16 R36, R36 ;  /* 0x0000002400247306 */ /* 0x000e260000200c00 */
[----:B------:R-:W-:-:S05]  /*1730*/  IADD3 R20, PT, PT, R20, -0x80, RZ ;  /* 0xffffff8014147810 */ /* 0x000fca0007ffe0ff */
[----:B------:R-:W1:Y:S01]  /*1740*/  I2F.F16 R39, R40 ;  /* 0x0000002800277306 */ /* 0x000e620000200c00 */
[----:B0-----:R-:W-:-:S07]  /*1750*/  HADD2.F32 R41, -RZ, R36.H0_H0 ;  /* 0x20000024ff297230 */ /* 0x001fce0000004100 */
[----:B------:R-:W0:Y:S01]  /*1760*/  I2F.F16 R20, R20 ;  /* 0x0000001400147306 */ /* 0x000e220000200c00 */
[----:B------:R-:W-:Y:S01]  /*1770*/  FFMA.FTZ R38, R35, R41, R38 ;  /* 0x0000002923267223 */ /* 0x000fe20000010026 */
[----:B-1----:R-:W-:Y:S01]  /*1780*/  HADD2.F32 R41, -RZ, R39.H0_H0 ;  /* 0x20000027ff297230 */ /* 0x002fe20000004100 */
[----:B------:R-:W-:-:S05]  /*1790*/  LEA.HI R39, R8, 0xffffff80, RZ, 0x8 ;  /* 0xffffff8008277811 */ /* 0x000fca00078f40ff */
[----:B------:R-:W-:Y:S01]  /*17a0*/  I2F.F16 R11, R11 ;  /* 0x0000000b000b7306 */ /* 0x000fe20000200c00 */
[----:B------:R-:W-:Y:S01]  /*17b0*/  FFMA.FTZ R36, R35, R41, R22 ;  /* 0x0000002923247223 */ /* 0x000fe20000010016 */
[----:B0-----:R-:W-:Y:S01]  /*17c0*/  HADD2.F32 R8, -RZ, R20.H0_H0 ;  /* 0x20000014ff087230 */ /* 0x001fe20000004100 */
[----:B------:R-:W-:-:S05]  /*17d0*/  LEA.HI R20, R10, 0xffffff80, RZ, 0x8 ;  /* 0xffffff800a147811 */ /* 0x000fca00078f40ff */
[----:B------:R-:W0:Y:S01]  /*17e0*/  I2F.F16 R39, R39 ;  /* 0x0000002700277306 */ /* 0x000e220000200c00 */
[----:B------:R-:W-:Y:S01]  /*17f0*/  FFMA.FTZ R35, R35, R8, R23 ;  /* 0x0000000823237223 */ /* 0x000fe20000010017 */
[----:B------:R-:W-:Y:S01]  /*1800*/  LEA.HI R8, R9, 0xffffff80, RZ, 0x8 ;  /* 0xffffff8009087811 */ /* 0x000fe200078f40ff */
[----:B------:R-:W1:Y:S05]  /*1810*/  LDS.64 R22, [UR4+0x10] ;  /* 0x00001004ff167984 */ /* 0x000e6a0008000a00 */
[----:B------:R-:W4:Y:S01]  /*1820*/  I2F.F16 R20, R20 ;  /* 0x0000001400147306 */ /* 0x000f220000200c00 */
[----:B0-----:R-:W-:-:S07]  /*1830*/  HADD2.F32 R40, -RZ, R39.H0_H0 ;  /* 0x20000027ff287230 */ /* 0x001fce0000004100 */
[----:B------:R-:W0:Y:S01]  /*1840*/  I2F.F16 R8, R8 ;  /* 0x0000000800087306 */ /* 0x000e220000200c00 */
[----:B------:R-:W-:Y:S01]  /*1850*/  FFMA.FTZ R37, R40, R21, R37 ;  /* 0x0000001528257223 */ /* 0x000fe20000010025 */
[----:B--2---:R-:W-:Y:S01]  /*1860*/  LOP3.LUT R9, R12, 0xff, RZ, 0xc0, !PT ;  /* 0x000000ff0c097812 */ /* 0x004fe200078ec0ff */
[----:B----4-:R-:W-:Y:S01]  /*1870*/  HADD2.F32 R39, -RZ, R20.H0_H0 ;  /* 0x20000014ff277230 */ /* 0x010fe20000004100 */
[----:B------:R-:W-:Y:S01]  /*1880*/  SHF.R.U32.HI R10, RZ, 0x8, R12 ;  /* 0x00000008ff0a7819 */ /* 0x000fe2000001160c */
[----:B------:R-:W-:Y:S02]  /*1890*/  HADD2.F32 R20, -RZ, R11.H0_H0 ;  /* 0x2000000bff147230 */ /* 0x000fe40000004100 */
[----:B------:R-:W-:Y:S01]  /*18a0*/  VIADD R9, R9, 0xffffff80 ;  /* 0xffffff8009097836 */ /* 0x000fe20000000000 */
[----:B------:R-:W-:Y:S01]  /*18b0*/  LOP3.LUT R10, R10, 0xff, RZ, 0xc0, !PT ;  /* 0x000000ff0a0a7812 */ /* 0x000fe200078ec0ff */
[C---:B------:R-:W-:Y:S01]  /*18c0*/  FFMA.FTZ R36, R21.reuse, R39, R36 ;  /* 0x0000002715247223 */ /* 0x040fe20000010024 */
[----:B------:R-:W-:Y:S01]  /*18d0*/  FFMA.FTZ R35, R21, R20, R35 ;  /* 0x0000001415237223 */ /* 0x000fe20000010023 */
[----:B0-----:R-:W-:Y:S01]  /*18e0*/  HADD2.F32 R8, -RZ, R8.H0_H0 ;  /* 0x20000008ff087230 */ /* 0x001fe20000004100 */
[----:B------:R-:W-:Y:S01]  /*18f0*/  IADD3 R10, PT, PT, R10, -0x80, RZ ;  /* 0xffffff800a0a7810 */ /* 0x000fe20007ffe0ff */
[----:B------:R-:W0:Y:S01]  /*1900*/  I2F.F16 R9, R9 ;  /* 0x0000000900097306 */ /* 0x000e220000200c00 */
[----:B------:R-:W-:-:S02]  /*1910*/  LOP3.LUT R20, R13, 0xff, RZ, 0xc0, !PT ;  /* 0x000000ff0d147812 */ /* 0x000fc400078ec0ff */
[----:B------:R-:W-:-:S03]  /*1920*/  FFMA.FTZ R38, R21, R8, R38 ;  /* 0x0000000815267223 */ /* 0x000fc60000010026 */
[----:B------:R-:W-:Y:S01]  /*1930*/  VIADD R41, R20, 0xffffff80 ;  /* 0xffffff8014297836 */ /* 0x000fe20000000000 */
[----:B------:R-:W-:Y:S01]  /*1940*/  SHF.R.U32.HI R20, RZ, 0x8, R14 ;  /* 0x00000008ff147819 */ /* 0x000fe2000001160e */
[----:B------:R-:W2:Y:S01]  /*1950*/  I2F.F16 R10, R10 ;  /* 0x0000000a000a7306 */ /* 0x000ea20000200c00 */
[----:B-1----:R-:W-:Y:S02]  /*1960*/  HADD2.F32 R8, -RZ, R22.H0_H0 ;  /* 0x20000016ff087230 */ /* 0x002fe40000004100 */
[----:B0-----:R-:W-:-:S05]  /*1970*/  HADD2.F32 R11, -RZ, R9.H0_H0 ;  /* 0x20000009ff0b7230 */ /* 0x001fca0000004100 */
[----:B------:R-:W0:Y:S01]  /*1980*/  I2F.F16 R41, R41 ;  /* 0x0000002900297306 */ /* 0x000e220000200c00 */
[----:B------:R-:W-:Y:S02]  /*1990*/  HADD2.F32 R9, -RZ, R22.H1_H1 ;  /* 0x30000016ff097230 */ /* 0x000fe40000004100 */
[----:B------:R-:W-:Y:S01]  /*19a0*/  FFMA.FTZ R39, R11, R8, RZ ;  /* 0x000000080b277223 */ /* 0x000fe200000100ff */
[----:B------:R-:W-:Y:S01]  /*19b0*/  LOP3.LUT R11, R14, 0xff, RZ, 0xc0, !PT ;  /* 0x000000ff0e0b7812 */ /* 0x000fe200078ec0ff */
[----:B--2---:R-:W-:-:S03]  /*19c0*/  HADD2.F32 R10, -RZ, R10.H0_H0 ;  /* 0x2000000aff0a7230 */ /* 0x004fc60000004100 */
[----:B------:R-:W-:Y:S02]  /*19d0*/  IADD3 R11, PT, PT, R11, -0x80, RZ ;  /* 0xffffff800b0b7810 */ /* 0x000fe40007ffe0ff */
[----:B------:R-:W-:Y:S01]  /*19e0*/  FFMA.FTZ R39, R10, R9, R39 ;  /* 0x000000090a277223 */ /* 0x000fe20000010027 */
[----:B------:R-:W-:-:S03]  /*19f0*/  SHF.R.U32.HI R10, RZ, 0x8, R13 ;  /* 0x00000008ff0a7819 */ /* 0x000fc6000001160d */
[----:B------:R-:W1:Y:S01]  /*1a00*/  I2F.F16 R11, R11 ;  /* 0x0000000b000b7306 */ /* 0x000e620000200c00 */
[----:B0-----:R-:W-:Y:S01]  /*1a10*/  HADD2.F32 R41, -RZ, R41.H0_H0 ;  /* 0x20000029ff297230 */ /* 0x001fe20000004100 */
[----:B------:R-:W-:-:S05]  /*1a20*/  LOP3.LUT R10, R10, 0xff, RZ, 0xc0, !PT ;  /* 0x000000ff0a0a7812 */ /* 0x000fca00078ec0ff */
[----:B------:R-:W-:Y:S01]  /*1a30*/  VIADD R42, R10, 0xffffff80 ;  /* 0xffffff800a2a7836 */ /* 0x000fe20000000000 */
[----:B------:R-:W-:-:S03]  /*1a40*/  LOP3.LUT R10, R20, 0xff, RZ, 0xc0, !PT ;  /* 0x000000ff140a7812 */ /* 0x000fc600078ec0ff */
[----:B------:R0:W2:Y:S01]  /*1a50*/  I2F.F16 R20, R42 ;  /* 0x0000002a00147306 */ /* 0x0000a20000200c00 */
[----:B------:R-:W-:Y:S02]  /*1a60*/  IADD3 R43, PT, PT, R10, -0x80, RZ ;  /* 0xffffff800a2b7810 */ /* 0x000fe40007ffe0ff */
[----:B------:R-:W-:Y:S01]  /*1a70*/  SHF.R.U32.HI R10, RZ, 0x10, R12 ;  /* 0x00000010ff0a7819 */ /* 0x000fe2000001160c */
[----:B-1----:R-:W-:-:S03]  /*1a80*/  HADD2.F32 R11, -RZ, R11.H0_H0 ;  /* 0x2000000bff0b7230 */ /* 0x002fc60000004100 */
[----:B------:R-:W-:Y:S01]  /*1a90*/  LOP3.LUT R10, R10, 0xff, RZ, 0xc0, !PT ;  /* 0x000000ff0a0a7812 */ /* 0x000fe200078ec0ff */
[----:B------:R-:W1:Y:S01]  /*1aa0*/  I2F.F16 R21, R43 ;  /* 0x0000002b00157306 */ /* 0x000e620000200c00 */
[C---:B0-----:R-:W-:Y:S01]  /*1ab0*/  FFMA.FTZ R42, R8.reuse, R41, RZ ;  /* 0x00000029082a7223 */ /* 0x041fe200000100ff */
[----:B------:R-:W-:Y:S01]  /*1ac0*/  FFMA.FTZ R11, R8, R11, RZ ;  /* 0x0000000b080b7223 */ /* 0x000fe200000100ff */
[----:B------:R-:W-:Y:S01]  /*1ad0*/  LEA.HI R41, R12, 0xffffff80, RZ, 0x8 ;  /* 0xffffff800c297811 */ /* 0x000fe200078f40ff */
[----:B------:R-:W-:Y:S02]  /*1ae0*/  VIADD R40, R10, 0xffffff80 ;  /* 0xffffff800a287836 */ /* 0x000fe40000000000 */
[----:B--2---:R-:W-:Y:S02]  /*1af0*/  HADD2.F32 R22, -RZ, R20.H0_H0 ;  /* 0x20000014ff167230 */ /* 0x004fe40000004100 */
[----:B------:R-:W0:Y:S01]  /*1b00*/  I2F.F16 R10, R40 ;  /* 0x00000028000a7306 */ /* 0x000e220000200c00 */
[----:B-1----:R-:W-:-:S02]  /*1b10*/  HADD2.F32 R20, -RZ, R21.H0_H0 ;  /* 0x20000015ff147230 */ /* 0x002fc40000004100 */
[----:B------:R-:W-:-:S03]  /*1b20*/  FFMA.FTZ R21, R9, R22, R42 ;  /* 0x0000001609157223 */ /* 0x000fc6000001002a */
[----:B------:R-:W-:Y:S01]  /*1b30*/  FFMA.FTZ R11, R9, R20, R11 ;  /* 0x00000014090b7223 */ /* 0x000fe2000001000b */
[----:B------:R-:W-:Y:S01]  /*1b40*/  SHF.R.U32.HI R20, RZ, 0x10, R13 ;  /* 0x00000010ff147819 */ /* 0x000fe2000001160d */
[----:B0-----:R-:W-:Y:S01]  /*1b50*/  HADD2.F32 R22, -RZ, R10.H0_H0 ;  /* 0x2000000aff167230 */ /* 0x001fe20000004100 */
[----:B------:R-:W-:Y:S01]  /*1b60*/  LEA.HI R13, R13, 0xffffff80, RZ, 0x8 ;  /* 0xffffff800d0d7811 */ /* 0x000fe200078f40ff */
[----:B------:R-:W-:Y:S01]  /*1b70*/  HADD2.F32 R10, -RZ, R23.H0_H0 ;  /* 0x20000017ff0a7230 */ /* 0x000fe20000004100 */
[----:B------:R-:W-:-:S04]  /*1b80*/  LOP3.LUT R20, R20, 0xff, RZ, 0xc0, !PT ;  /* 0x000000ff14147812 */ /* 0x000fc800078ec0ff */
[----:B------:R-:W-:Y:S01]  /*1b90*/  FFMA.FTZ R22, R22, R10, R39 ;  /* 0x0000000a16167223 */ /* 0x000fe20000010027 */
[----:B------:R-:W-:Y:S01]  /*1ba0*/  SHF.R.U32.HI R39, RZ, 0x10, R14 ;  /* 0x00000010ff277819 */ /* 0x000fe2000001160e */
[----:B------:R-:W-:Y:S01]  /*1bb0*/  I2F.F16 R13, R13 ;  /* 0x0000000d000d7306 */ /* 0x000fe20000200c00 */
[----:B------:R-:W-:Y:S02]  /*1bc0*/  IADD3 R42, PT, PT, R20, -0x80, RZ ;  /* 0xffffff80142a7810 */ /* 0x000fe40007ffe0ff */
[----:B------:R-:W-:-:S05]  /*1bd0*/  LOP3.LUT R39, R39, 0xff, RZ, 0xc0, !PT ;  /* 0x000000ff27277812 */ /* 0x000fca00078ec0ff */
[----:B------:R0:W1:Y:S01]  /*1be0*/  I2F.F16 R40, R42 ;  /* 0x0000002a00287306 */ /* 0x0000620000200c00 */
[----:B------:R-:W-:-:S07]  /*1bf0*/  VIADD R43, R39, 0xffffff80 ;  /* 0xffffff80272b7836 */ /* 0x000fce0000000000 */
[----:B------:R-:W2:Y:S01]  /*1c00*/  I2F.F16 R20, R43 ;  /* 0x0000002b00147306 */ /* 0x000ea20000200c00 */
[----:B0-----:R-:W-:Y:S01]  /*1c10*/  LEA.HI R42, R14, 0xffffff80, RZ, 0x8 ;  /* 0xffffff800e2a7811 */ /* 0x001fe200078f40ff */
[----:B-1----:R-:W-:-:S06]  /*1c20*/  HADD2.F32 R40, -RZ, R40.H0_H0 ;  /* 0x20000028ff287230 */ /* 0x002fcc0000004100 */
[----:B------:R-:W0:Y:S01]  /*1c30*/  I2F.F16 R39, R41 ;  /* 0x0000002900277306 */ /* 0x000e220000200c00 */
[C---:B------:R-:W-:Y:S01]  /*1c40*/  FFMA.FTZ R40, R10.reuse, R40, R21 ;  /* 0x000000280a287223 */ /* 0x040fe20000010015 */
[----:B--2---:R-:W-:Y:S02]  /*1c50*/  HADD2.F32 R12, -RZ, R20.H0_H0 ;  /* 0x20000014ff0c7230 */ /* 0x004fe40000004100 */
[----:B------:R-:W1:Y:S03]  /*1c60*/  LDS.64 R20, [UR4+0x18] ;  /* 0x00001804ff147984 */ /* 0x000e660008000a00 */
[----:B------:R-:W-:Y:S01]  /*1c70*/  FFMA.FTZ R12, R10, R12, R11 ;  /* 0x0000000c0a0c7223 */ /* 0x000fe2000001000b */
[----:B------:R-:W-:Y:S02]  /*1c80*/  HADD2.F32 R11, -RZ, R23.H1_H1 ;  /* 0x30000017ff0b7230 */ /* 0x000fe40000004100 */
[----:B0-----:R-:W-:-:S02]  /*1c90*/  HADD2.F32 R39, -RZ, R39.H0_H0 ;  /* 0x20000027ff277230 */ /* 0x001fc40000004100 */
[----:B------:R-:W-:-:S03]  /*1ca0*/  HADD2.F32 R23, -RZ, R13.H0_H0 ;  /* 0x2000000dff177230 */ /* 0x000fc60000004100 */
[----:B------:R-:W-:Y:S02]  /*1cb0*/  FFMA.FTZ R39, R39, R11, R22 ;  /* 0x0000000b27277223 */ /* 0x000fe40000010016 */
[----:B------:R-:W0:Y:S01]  /*1cc0*/  I2F.F16 R22, R42 ;  /* 0x0000002a00167306 */ /* 0x000e220000200c00 */
[----:B------:R-:W-:Y:S01]  /*1cd0*/  FFMA.FTZ R13, R11, R23, R40 ;  /* 0x000000170b0d7223 */ /* 0x000fe20000010028 */
[----:B---3--:R-:W-:Y:S02]  /*1ce0*/  LOP3.LUT R14, R16, 0xff, RZ, 0xc0, !PT ;  /* 0x000000ff100e7812 */ /* 0x008fe400078ec0ff */
[----:B------:R-:W-:Y:S02]  /*1cf0*/  SHF.R.U32.HI R40, RZ, 0x10, R16 ;  /* 0x00000010ff287819 */ /* 0x000fe40000011610 */
[----:B------:R-:W-:Y:S02]  /*1d00*/  IADD3 R14, PT, PT, R14, -0x80, RZ ;  /* 0xffffff800e0e7810 */ /* 0x000fe40007ffe0ff */
[----:B------:R-:W-:-:S04]  /*1d10*/  LOP3.LUT R40, R40, 0xff, RZ, 0xc0, !PT ;  /* 0x000000ff28287812 */ /* 0x000fc800078ec0ff */
[----:B------:R-:W2:Y:S01]  /*1d20*/  I2F.F16 R14, R14 ;  /* 0x0000000e000e7306 */ /* 0x000ea20000200c00 */
[----:B0-----:R-:W-:-:S05]  /*1d30*/  HADD2.F32 R41, -RZ, R22.H0_H0 ;  /* 0x20000016ff297230 */ /* 0x001fca0000004100 */
[----:B------:R-:W-:Y:S01]  /*1d40*/  FFMA.FTZ R23, R11, R41, R12 ;  /* 0x000000290b177223 */ /* 0x000fe2000001000c */
[----:B--2---:R-:W-:Y:S02]  /*1d50*/  HADD2.F32 R22, -RZ, R14.H0_H0 ;  /* 0x2000000eff167230 */ /* 0x004fe40000004100 */
[--C-:B-1----:R-:W-:Y:S02]  /*1d60*/  HADD2.F32 R12, -RZ, R20.reuse.H0_H0 ;  /* 0x20000014ff0c7230 */ /* 0x102fe40000004100 */
[----:B------:R-:W-:Y:S02]  /*1d70*/  HADD2.F32 R20, -RZ, R20.H1_H1 ;  /* 0x30000014ff147230 */ /* 0x000fe40000004100 */
[----:B------:R-:W-:Y:S02]  /*1d80*/  HADD2.F32 R42, -RZ, R21.H0_H0 ;  /* 0x20000015ff2a7230 */ /* 0x000fe40000004100 */
[----:B------:R-:W-:Y:S01]  /*1d90*/  FFMA.FTZ R39, R22, R12, R39 ;  /* 0x0000000c16277223 */ /* 0x000fe20000010027 */
[----:B------:R-:W-:-:S04]  /*1da0*/  SHF.R.U32.HI R22, RZ, 0x8, R16 ;  /* 0x00000008ff167819 */ /* 0x000fc80000011610 */
[----:B------:R-:W-:-:S05]  /*1db0*/  LOP3.LUT R22, R22, 0xff, RZ, 0xc0, !PT ;  /* 0x000000ff16167812 */ /* 0x000fca00078ec0ff */
[----:B------:R-:W-:Y:S01]  /*1dc0*/  VIADD R14, R22, 0xffffff80 ;  /* 0xffffff80160e7836 */ /* 0x000fe20000000000 */
[----:B------:R-:W-:-:S05]  /*1dd0*/  IADD3 R22, PT, PT, R40, -0x80, RZ ;  /* 0xffffff8028167810 */ /* 0x000fca0007ffe0ff */
[----:B------:R-:W0:Y:S08]  /*1de0*/  I2F.F16 R14, R14 ;  /* 0x0000000e000e7306 */ /* 0x000e300000200c00 */
[----:B------:R-:W1:Y:S01]  /*1df0*/  I2F.F16 R22, R22 ;  /* 0x0000001600167306 */ /* 0x000e620000200c00 */
[----:B0-----:R-:W-:-:S05]  /*1e00*/  HADD2.F32 R40, -RZ, R14.H0_H0 ;  /* 0x2000000eff287230 */ /* 0x001fca0000004100 */
[----:B------:R-:W-:Y:S01]  /*1e10*/  FFMA.FTZ R39, R40, R20, R39 ;  /* 0x0000001428277223 */ /* 0x000fe20000010027 */
[----:B-1----:R-:W-:-:S05]  /*1e20*/  HADD2.F32 R40, -RZ, R22.H0_H0 ;  /* 0x20000016ff287230 */ /* 0x002fca0000004100 */
[----:B------:R-:W-:Y:S01]  /*1e30*/  FFMA.FTZ R39, R40, R42, R39 ;  /* 0x0000002a28277223 */ /* 0x000fe20000010027 */
[----:B------:R-:W-:-:S05]  /*1e40*/  LOP3.LUT R40, R17, 0xff, RZ, 0xc0, !PT ;  /* 0x000000ff11287812 */ /* 0x000fca00078ec0ff */
[----:B------:R-:W-:-:S06]  /*1e50*/  VIADD R40, R40, 0xffffff80 ;  /* 0xffffff8028287836 */ /* 0x000fcc0000000000 */
[----:B------:R-:W0:Y:S02]  /*1e60*/  I2F.F16 R40, R40 ;  /* 0x0000002800287306 */ /* 0x000e240000200c00 */
[----:B0-----:R-:W-:-:S05]  /*1e70*/  HADD2.F32 R14, -RZ, R40.H0_H0 ;  /* 0x20000028ff0e7230 */ /* 0x001fca0000004100 */
[----:B------:R-:W-:Y:S01]  /*1e80*/  FFMA.FTZ R13, R12, R14, R13 ;  /* 0x0000000e0c0d7223 */ /* 0x000fe2000001000d */
[----:B------:R-:W-:-:S04]  /*1e90*/  SHF.R.U32.HI R14, RZ, 0x8, R17 ;  /* 0x00000008ff0e7819 */ /* 0x000fc80000011611 */
[----:B------:R-:W-:-:S04]  /*1ea0*/  LOP3.LUT R14, R14, 0xff, RZ, 0xc0, !PT ;  /* 0x000000ff0e0e7812 */ /* 0x000fc800078ec0ff */
[----:B------:R-:W-:-:S06]  /*1eb0*/  IADD3 R14, PT, PT, R14, -0x80, RZ ;  /* 0xffffff800e0e7810 */ /* 0x000fcc0007ffe0ff */
[----:B------:R-:W0:Y:S02]  /*1ec0*/  I2F.F16 R14, R14 ;  /* 0x0000000e000e7306 */ /* 0x000e240000200c00 */
[----:B0-----:R-:W-:-:S05]  /*1ed0*/  HADD2.F32 R22, -RZ, R14.H0_H0 ;  /* 0x2000000eff167230 */ /* 0x001fca0000004100 */
[----:B------:R-:W-:Y:S01]  /*1ee0*/  FFMA.FTZ R13, R20, R22, R13 ;  /* 0x00000016140d7223 */ /* 0x000fe2000001000d */
[----:B------:R-:W-:-:S04]  /*1ef0*/  SHF.R.U32.HI R22, RZ, 0x10, R17 ;  /* 0x00000010ff167819 */ /* 0x000fc80000011611 */
[----:B------:R-:W-:-:S05]  /*1f00*/  LOP3.LUT R22, R22, 0xff, RZ, 0xc0, !PT ;  /* 0x000000ff16167812 */ /* 0x000fca00078ec0ff */
[----:B------:R-:W-:-:S06]  /*1f10*/  VIADD R22, R22, 0xffffff80 ;  /* 0xffffff8016167836 */ /* 0x000fcc0000000000 */
[----:B------:R-:W0:Y:S02]  /*1f20*/  I2F.F16 R22, R22 ;  /* 0x0000001600167306 */ /* 0x000e240000200c00 */
[----:B0-----:R-:W-:-:S05]  /*1f30*/  HADD2.F32 R41, -RZ, R22.H0_H0 ;  /* 0x20000016ff297230 */ /* 0x001fca0000004100 */
[----:B------:R-:W-:Y:S01]  /*1f40*/  FFMA.FTZ R41, R42, R41, R13 ;  /* 0x000000292a297223 */ /* 0x000fe2000001000d */
[----:B------:R-:W-:-:S04]  /*1f50*/  LOP3.LUT R13, R18, 0xff, RZ, 0xc0, !PT ;  /* 0x000000ff120d7812 */ /* 0x000fc800078ec0ff */
[----:B------:R-:W-:-:S06]  /*1f60*/  IADD3 R13, PT, PT, R13, -0x80, RZ ;  /* 0xffffff800d0d7810 */ /* 0x000fcc0007ffe0ff */
[----:B------:R-:W0:Y:S02]  /*1f70*/  I2F.F16 R13, R13 ;  /* 0x0000000d000d7306 */ /* 0x000e240000200c00 */
[----:B0-----:R-:W-:Y:S01]  /*1f80*/  HADD2.F32 R14, -RZ, R13.H0_H0 ;  /* 0x2000000dff0e7230 */ /* 0x001fe20000004100 */
[----:B------:R-:W-:-:S04]  /*1f90*/  LOP3.LUT R13, R15, 0xff, RZ, 0xc0, !PT ;  /* 0x000000ff0f0d7812 */ /* 0x000fc800078ec0ff */
[----:B------:R-:W-:Y:S01]  /*1fa0*/  FFMA.FTZ R23, R12, R14, R23 ;  /* 0x0000000e0c177223 */ /* 0x000fe20000010017 */
[----:B------:R-:W-:Y:S01]  /*1fb0*/  SHF.R.U32.HI R14, RZ, 0x8, R18 ;  /* 0x00000008ff0e7819 */ /* 0x000fe20000011612 */
[----:B------:R-:W-:-:S03]  /*1fc0*/  VIADD R46, R13, 0xffffff80 ;  /* 0xffffff800d2e7836 */ /* 0x000fc60000000000 */
[----:B------:R-:W-:Y:S01]  /*1fd0*/  LOP3.LUT R14, R14, 0xff, RZ, 0xc0, !PT ;  /* 0x000000ff0e0e7812 */ /* 0x000fe200078ec0ff */
[----:B------:R-:W-:Y:S04]  /*1fe0*/  I2F.F16 R13, R46 ;  /* 0x0000002e000d7306 */ /* 0x000fe80000200c00 */
[----:B------:R-:W-:-:S06]  /*1ff0*/  VIADD R14, R14, 0xffffff80 ;  /* 0xffffff800e0e7836 */ /* 0x000fcc0000000000 */
[----:B------:R-:W0:Y:S02]  /*2000*/  I2F.F16 R14, R14 ;  /* 0x0000000e000e7306 */ /* 0x000e240000200c00 */
[----:B0-----:R-:W-:-:S05]  /*2010*/  HADD2.F32 R22, -RZ, R14.H0_H0 ;  /* 0x2000000eff167230 */ /* 0x001fca0000004100 */
[----:B------:R-:W-:Y:S01]  /*2020*/  FFMA.FTZ R23, R20, R22, R23 ;  /* 0x0000001614177223 */ /* 0x000fe20000010017 */
[----:B------:R-:W-:-:S04]  /*2030*/  SHF.R.U32.HI R22, RZ, 0x10, R18 ;  /* 0x00000010ff167819 */ /* 0x000fc80000011612 */
[----:B------:R-:W-:-:S04]  /*2040*/  LOP3.LUT R22, R22, 0xff, RZ, 0xc0, !PT ;  /* 0x000000ff16167812 */ /* 0x000fc800078ec0ff */
[----:B------:R-:W-:Y:S02]  /*2050*/  IADD3 R43, PT, PT, R22, -0x80, RZ ;  /* 0xffffff80162b7810 */ /* 0x000fe40007ffe0ff */
[----:B------:R-:W-:Y:S01]  /*2060*/  SHF.R.U32.HI R14, RZ, 0x8, R15 ;  /* 0x00000008ff0e7819 */ /* 0x000fe2000001160f */
[----:B------:R-:W-:Y:S01]  /*2070*/  HADD2.F32 R13, -RZ, R13.H0_H0 ;  /* 0x2000000dff0d7230 */ /* 0x000fe20000004100 */
[----:B------:R-:W-:Y:S02]  /*2080*/  @!P0 LEA R22, R2, R1, 0x3 ;  /* 0x0000000102168211 */ /* 0x000fe400078e18ff */
[----:B------:R-:W0:Y:S01]  /*2090*/  I2F.F16 R43, R43 ;  /* 0x0000002b002b7306 */ /* 0x000e220000200c00 */
[----:B------:R-:W-:Y:S01]  /*20a0*/  LOP3.LUT R14, R14, 0xff, RZ, 0xc0, !PT ;  /* 0x000000ff0e0e7812 */ /* 0x000fe200078ec0ff */
[----:B------:R-:W-:-:S04]  /*20b0*/  FFMA.FTZ R8, R8, R13, RZ ;  /* 0x0000000d08087223 */ /* 0x000fc800000100ff */
[----:B------:R-:W-:-:S04]  /*20c0*/  VIADD R14, R14, 0xffffff80 ;  /* 0xffffff800e0e7836 */ /* 0x000fc80000000000 */
[----:B------:R-:W1:Y:S01]  /*20d0*/  I2F.F16 R13, R14 ;  /* 0x0000000e000d7306 */ /* 0x000e620000200c00 */
[----:B0-----:R-:W-:-:S05]  /*20e0*/  HADD2.F32 R40, -RZ, R43.H0_H0 ;  /* 0x2000002bff287230 */ /* 0x001fca0000004100 */
[----:B------:R-:W-:Y:S02]  /*20f0*/  FFMA.FTZ R40, R42, R40, R23 ;  /* 0x000000282a287223 */ /* 0x000fe40000010017 */
[----:B------:R-:W2:Y:S01]  /*2100*/  @!P0 LDL.64 R22, [R22+0x8] ;  /* 0x0000080016168983 */ /* 0x000ea20000100a00 */
[----:B------:R-:W-:Y:S01]  /*2110*/  LEA.HI R46, R15, 0xffffff80, RZ, 0x8 ;  /* 0xffffff800f2e7811 */ /* 0x000fe200078f40ff */
[----:B------:R-:W-:-:S04]  /*2120*/  IMAD.WIDE R44, R0, 0x4, R44 ;  /* 0x00000004002c7825 */ /* 0x000fc800078e022c */
[----:B-1----:R-:W-:-:S05]  /*2130*/  HADD2.F32 R13, -RZ, R13.H0_H0 ;  /* 0x2000000dff0d7230 */ /* 0x002fca0000004100 */
[----:B------:R-:W-:Y:S01]  /*2140*/  FFMA.FTZ R13, R9, R13, R8 ;  /* 0x0000000d090d7223 */ /* 0x000fe20000010008 */
[----:B------:R-:W-:Y:S01]  /*2150*/  SHF.R.U32.HI R8, RZ, 0x10, R15 ;  /* 0x00000010ff087819 */ /* 0x000fe2000001160f */
[----:B------:R-:W0:Y:S03]  /*2160*/  I2F.F16 R9, R46 ;  /* 0x0000002e00097306 */ /* 0x000e260000200c00 */
[----:B------:R-:W-:-:S04]  /*2170*/  LOP3.LUT R8, R8, 0xff, RZ, 0xc0, !PT ;  /* 0x000000ff08087812 */ /* 0x000fc800078ec0ff */
[----:B------:R-:W-:-:S04]  /*2180*/  IADD3 R43, PT, PT, R8, -0x80, RZ ;  /* 0xffffff80082b7810 */ /* 0x000fc80007ffe0ff */
[----:B------:R-:W1:Y:S01]  /*2190*/  I2F.F16 R8, R43 ;  /* 0x0000002b00087306 */ /* 0x000e620000200c00 */
[----:B0-----:R-:W-:Y:S02]  /*21a0*/  HADD2.F32 R9, -RZ, R9.H0_H0 ;  /* 0x20000009ff097230 */ /* 0x001fe40000004100 */
[----:B-1----:R-:W-:-:S05]  /*21b0*/  HADD2.F32 R8, -RZ, R8.H0_H0 ;  /* 0x20000008ff087230 */ /* 0x002fca0000004100 */
[----:B------:R-:W-:-:S04]  /*21c0*/  FFMA.FTZ R10, R10, R8, R13 ;  /* 0x000000080a0a7223 */ /* 0x000fc8000001000d */
[----:B------:R-:W-:Y:S02]  /*21d0*/  FFMA.FTZ R13, R11, R9, R10 ;  /* 0x000000090b0d7223 */ /* 0x000fe4000001000a */
[----:B------:R0:W3:Y:S01]  /*21e0*/  LDG.E.128.CONSTANT R8, desc[UR6][R44.64] ;  /* 0x000000062c087981 */ /* 0x0000e2000c1e9d00 */
[----:B------:R-:W-:-:S05]  /*21f0*/  LOP3.LUT R14, R19, 0xff, RZ, 0xc0, !PT ;  /* 0x000000ff130e7812 */ /* 0x000fca00078ec0ff */
[----:B------:R-:W-:Y:S02]  /*2200*/  VIADD R14, R14, 0xffffff80 ;  /* 0xffffff800e0e7836 */ /* 0x000fe40000000000 */
[----:B0-----:R-:W-:-:S04]  /*2210*/  IMAD.WIDE R44, R0, 0x4, R44 ;  /* 0x00000004002c7825 */ /* 0x001fc800078e022c */
        /* <DEDUP_REMOVED lines=14> */
[----:B------:R-:W-:Y:S02]  /*2300*/  FFMA.FTZ R42, R42, R12, R13 ;  /* 0x0000000c2a2a7223 */ /* 0x000fe4000001000d */
[----:B------:R-:W4:Y:S01]  /*2310*/  LDG.E.128.CONSTANT R12, desc[UR6][R44.64] ;  /* 0x000000062c0c7981 */ /* 0x000f22000c1e9d00 */
[----:B------:R-:W-:Y:S01]  /*2320*/  LEA.HI R43, R16, 0xffffff80, RZ, 0x8 ;  /* 0xffffff80102b7811 */ /* 0x000fe200078f40ff */
[----:B------:R-:W-:Y:S01]  /*2330*/  HADD2.F32 R16, -RZ, R21.H1_H1 ;  /* 0x30000015ff107230 */ /* 0x000fe20000004100 */
[----:B------:R-:W-:Y:S02]  /*2340*/  LEA.HI R46, R19, 0xffffff80, RZ, 0x8 ;  /* 0xffffff80132e7811 */ /* 0x000fe400078f40ff */
[----:B------:R0:W1:Y:S02]  /*2350*/  I2F.F16 R20, R43 ;  /* 0x0000002b00147306 */ /* 0x0000640000200c00 */
[----:B0-----:R-:W-:Y:S01]  /*2360*/  LEA.HI R43, R18, 0xffffff80, RZ, 0x8 ;  /* 0xffffff80122b7811 */ /* 0x001fe200078f40ff */
[----:B-1----:R-:W-:-:S05]  /*2370*/  HADD2.F32 R20, -RZ, R20.H0_H0 ;  /* 0x20000014ff147230 */ /* 0x002fca0000004100 */
[----:B------:R-:W-:Y:S01]  /*2380*/  FFMA.FTZ R39, R20, R16, R39 ;  /* 0x0000001014277223 */ /* 0x000fe20000010027 */
[----:B--2---:R-:W-:Y:S02]  /*2390*/  @!P0 PRMT R34, R23, 0x7610, R34 ;  /* 0x0000761017228816 */ /* 0x004fe40000000022 */
[----:B------:R-:W-:Y:S02]  /*23a0*/  @!P0 PRMT R33, R22, 0x7610, R33 ;  /* 0x0000761016218816 */ /* 0x000fe40000000021 */
[----:B------:R-:W-:Y:S02]  /*23b0*/  @!P0 PRMT R34, R34, 0x7610, R23 ;  /* 0x0000761022228816 */ /* 0x000fe40000000017 */
[----:B------:R-:W-:Y:S02]  /*23c0*/  LEA.HI R23, R17, 0xffffff80, RZ, 0x8 ;  /* 0xffffff8011177811 */ /* 0x000fe400078f40ff */
[----:B------:R-:W-:Y:S01]  /*23d0*/  @!P0 PRMT R33, R33, 0x7610, R22 ;  /* 0x0000761021218816 */ /* 0x000fe20000000016 */
[----:B------:R-:W0:Y:S04]  /*23e0*/  I2F.F16 R17, R46 ;  /* 0x0000002e00117306 */ /* 0x000e280000200c00 */
[----:B------:R-:W-:-:S02]  /*23f0*/  HADD2.F32 R20, -RZ, R33.H0_H0 ;  /* 0x20000021ff147230 */ /* 0x000fc40000004100 */
[----:B------:R-:W-:Y:S02]  /*2400*/  HADD2.F32 R21, -RZ, R33.H1_H1 ;  /* 0x30000021ff157230 */ /* 0x000fe40000004100 */
[----:B------:R-:W1:Y:S01]  /*2410*/  I2F.F16 R23, R23 ;  /* 0x0000001700177306 */ /* 0x000e620000200c00 */
[----:B------:R-:W-:Y:S02]  /*2420*/  FMUL.FTZ R37, R37, R20 ;  /* 0x0000001425257220 */ /* 0x000fe40000410000 */
[----:B------:R-:W-:-:S03]  /*2430*/  FMUL.FTZ R38, R38, R21 ;  /* 0x0000001526267220 */ /* 0x000fc60000410000 */
[----:B------:R-:W-:Y:S01]  /*2440*/  F2FP.F16.F32.PACK_AB R37, RZ, R37 ;  /* 0x00000025ff25723e */ /* 0x000fe200000000ff */
[----:B0-----:R-:W-:Y:S01]  /*2450*/  HADD2.F32 R17, -RZ, R17.H0_H0 ;  /* 0x20000011ff117230 */ /* 0x001fe20000004100 */
[----:B------:R-:W0:Y:S01]  /*2460*/  I2F.F16 R22, R43 ;  /* 0x0000002b00167306 */ /* 0x000e220000200c00 */
[----:B------:R-:W-:-:S04]  /*2470*/  F2FP.F16.F32.PACK_AB R38, RZ, R38 ;  /* 0x00000026ff26723e */ /* 0x000fc800000000ff */
[----:B------:R-:W-:Y:S01]  /*2480*/  PRMT R37, R37, 0x5410, R38 ;  /* 0x0000541025257816 */ /* 0x000fe20000000026 */
[----:B-1----:R-:W-:Y:S02]  /*2490*/  HADD2.F32 R18, -RZ, R23.H0_H0 ;  /* 0x20000017ff127230 */ /* 0x002fe40000004100 */
[----:B------:R-:W-:Y:S02]  /*24a0*/  HADD2.F32 R23, -RZ, R34.H0_H0 ;  /* 0x20000022ff177230 */ /* 0x000fe40000004100 */
[----:B------:R-:W-:Y:S02]  /*24b0*/  HFMA2 R3, R37, 1, 1, R3 ;  /* 0x3c003c0025037831 */ /* 0x000fe40000000003 */
[----:B------:R-:W-:Y:S01]  /*24c0*/  FFMA.FTZ R18, R16, R18, R41 ;  /* 0x0000001210127223 */ /* 0x000fe20000010029 */
[----:B------:R-:W-:Y:S01]  /*24d0*/  FMUL.FTZ R36, R36, R23 ;  /* 0x0000001724247220 */ /* 0x000fe20000410000 */
[----:B0-----:R-:W-:Y:S02]  /*24e0*/  HADD2.F32 R19, -RZ, R22.H0_H0 ;  /* 0x20000016ff137230 */ /* 0x001fe40000004100 */
[----:B------:R-:W-:-:S03]  /*24f0*/  HADD2.F32 R22, -RZ, R34.H1_H1 ;  /* 0x30000022ff167230 */ /* 0x000fc60000004100 */
[C---:B------:R-:W-:Y:S01]  /*2500*/  FFMA.FTZ R40, R16.reuse, R19, R40 ;  /* 0x0000001310287223 */ /* 0x040fe20000010028 */
[----:B------:R-:W-:Y:S01]  /*2510*/  FFMA.FTZ R19, R16, R17, R42 ;  /* 0x0000001110137223 */ /* 0x000fe2000001002a */
[----:B------:R-:W-:Y:S01]  /*2520*/  FMUL.FTZ R16, R35, R22 ;  /* 0x0000001623107220 */ /* 0x000fe20000410000 */
[----:B------:R-:W-:Y:S01]  /*2530*/  F2FP.F16.F32.PACK_AB R35, RZ, R36 ;  /* 0x00000024ff23723e */ /* 0x000fe200000000ff */
[----:B------:R-:W-:Y:S01]  /*2540*/  FMUL.FTZ R40, R23, R40 ;  /* 0x0000002817287220 */ /* 0x000fe20000410000 */
[----:B------:R-:W-:Y:S01]  /*2550*/  FMUL.FTZ R38, R22, R19 ;  /* 0x0000001316267220 */ /* 0x000fe20000410000 */
[----:B---3--:R-:W-:Y:S02]  /*2560*/  SHF.R.U32.HI R41, RZ, 0x8, R10 ;  /* 0x00000008ff297819 */ /* 0x008fe4000001160a */
[----:B------:R-:W-:Y:S02]  /*2570*/  F2FP.F16.F32.PACK_AB R36, RZ, R16 ;  /* 0x00000010ff24723e */ /* 0x000fe400000000ff */
[----:B------:R-:W0:Y:S01]  /*2580*/  LDS.64 R16, [UR4+0x20] ;  /* 0x00002004ff107984 */ /* 0x000e220008000a00 */
[----:B------:R-:W-:-:S02]  /*2590*/  F2FP.F16.F32.PACK_AB R38, RZ, R38 ;  /* 0x00000026ff26723e */ /* 0x000fc400000000ff */
[----:B------:R-:W-:Y:S01]  /*25a0*/  PRMT R37, R35, 0x5410, R36 ;  /* 0x0000541023257816 */ /* 0x000fe20000000024 */
[----:B------:R-:W-:Y:S01]  /*25b0*/  FMUL.FTZ R36, R21, R18 ;  /* 0x0000001215247220 */ /* 0x000fe20000410000 */
[----:B------:R-:W-:Y:S01]  /*25c0*/  LOP3.LUT R18, R8, 0xff, RZ, 0xc0, !PT ;  /* 0x000000ff08127812 */ /* 0x000fe200078ec0ff */
[----:B------:R-:W-:Y:S01]  /*25d0*/  FMUL.FTZ R35, R20, R39 ;  /* 0x0000002714237220 */ /* 0x000fe20000410000 */
[----:B------:R-:W-:Y:S01]  /*25e0*/  LOP3.LUT R41, R41, 0xff, RZ, 0xc0, !PT ;  /* 0x000000ff29297812 */ /* 0x000fe200078ec0ff */
[----:B------:R-:W-:Y:S01]  /*25f0*/  HADD2 R4, R37, R4 ;  /* 0x0000000425047230 */ /* 0x000fe20000000000 */
[----:B------:R-:W-:Y:S02]  /*2600*/  SHF.R.U32.HI R37, RZ, 0x8, R8 ;  /* 0x00000008ff257819 */ /* 0x000fe40000011608 */
[----:B------:R-:W-:Y:S01]  /*2610*/  IADD3 R18, PT, PT, R18, -0x80, RZ ;  /* 0xffffff8012127810 */ /* 0x000fe20007ffe0ff */
[----:B------:R-:W-:Y:S01]  /*2620*/  VIADD R42, R41, 0xffffff80 ;  /* 0xffffff80292a7836 */ /* 0x000fe20000000000 */
[----:B------:R-:W-:-:S02]  /*2630*/  LOP3.LUT R37, R37, 0xff, RZ, 0xc0, !PT ;  /* 0x000000ff25257812 */ /* 0x000fc400078ec0ff */
[----:B------:R-:W-:Y:S02]  /*2640*/  F2FP.F16.F32.PACK_AB R35, RZ, R35 ;  /* 0x00000023ff23723e */ /* 0x000fe400000000ff */
[----:B------:R-:W1:Y:S01]  /*2650*/  I2F.F16 R18, R18 ;  /* 0x0000001200127306 */ /* 0x000e620000200c00 */
[----:B------:R-:W-:Y:S01]  /*2660*/  VIADD R19, R37, 0xffffff80 ;  /* 0xffffff8025137836 */ /* 0x000fe20000000000 */
[----:B------:R-:W-:Y:S02]  /*2670*/  F2FP.F16.F32.PACK_AB R36, RZ, R36 ;  /* 0x00000024ff24723e */ /* 0x000fe400000000ff */
[----:B------:R-:W-:Y:S02]  /*2680*/  F2FP.F16.F32.PACK_AB R37, RZ, R40 ;  /* 0x00000028ff25723e */ /* 0x000fe400000000ff */
[----:B------:R-:W-:Y:S02]  /*2690*/  PRMT R35, R35, 0x5410, R36 ;  /* 0x0000541023237816 */ /* 0x000fe40000000024 */
[----:B------:R-:W2:Y:S01]  /*26a0*/  I2F.F16 R19, R19 ;  /* 0x0000001300137306 */ /* 0x000ea20000200c00 */
[----:B------:R-:W-:-:S02]  /*26b0*/  PRMT R37, R37, 0x5410, R38 ;  /* 0x0000541025257816 */ /* 0x000fc40000000026 */
[----:B------:R-:W-:Y:S01]  /*26c0*/  LOP3.LUT R36, R9, 0xff, RZ, 0xc0, !PT ;  /* 0x000000ff09247812 */ /* 0x000fe200078ec0ff */
[----:B------:R-:W-:Y:S01]  /*26d0*/  HFMA2 R3, R35, 1, 1, R3 ;  /* 0x3c003c0023037831 */ /* 0x000fe20000000003 */
[----:B------:R-:W-:Y:S01]  /*26e0*/  LEA.HI R46, R11, 0xffffff80, RZ, 0x8 ;  /* 0xffffff800b2e7811 */ /* 0x000fe200078f40ff */
[----:B------:R-:W-:Y:S02]  /*26f0*/  HADD2 R4, R37, R4 ;  /* 0x0000000425047230 */ /* 0x000fe40000000000 */
[----:B-1----:R-:W-:Y:S01]  /*2700*/  HADD2.F32 R18, -RZ, R18.H0_H0 ;  /* 0x20000012ff127230 */ /* 0x002fe20000004100 */
[----:B------:R-:W-:Y:S02]  /*2710*/  IADD3 R36, PT, PT, R36, -0x80, RZ ;  /* 0xffffff8024247810 */ /* 0x000fe40007ffe0ff */
[----:B------:R-:W-:Y:S01]  /*2720*/  I2F.F16 R46, R46 ;  /* 0x0000002e002e7306 */ /* 0x000fe20000200c00 */
[--C-:B0-----:R-:W-:Y:S02]  /*2730*/  HADD2.F32 R35, -RZ, R16.reuse.H0_H0 ;  /* 0x20000010ff237230 */ /* 0x101fe40000004100 */
[----:B------:R-:W-:-:S02]  /*2740*/  HADD2.F32 R37, -RZ, R16.H1_H1 ;  /* 0x30000010ff257230 */ /* 0x000fc40000004100 */
[----:B--2---:R-:W-:Y:S02]  /*2750*/  HADD2.F32 R16, -RZ, R19.H0_H0 ;  /* 0x20000013ff107230 */ /* 0x004fe40000004100 */
[----:B------:R-:W-:Y:S01]  /*2760*/  FFMA.FTZ R39, R18, R35, RZ ;  /* 0x0000002312277223 */ /* 0x000fe200000100ff */
[----:B------:R-:W-:Y:S01]  /*2770*/  LOP3.LUT R18, R10, 0xff, RZ, 0xc0, !PT ;  /* 0x000000ff0a127812 */ /* 0x000fe200078ec0ff */
[----:B------:R-:W0:Y:S02]  /*2780*/  I2F.F16 R38, R36 ;  /* 0x0000002400267306 */ /* 0x000e240000200c00 */
[----:B------:R-:W-:Y:S01]  /*2790*/  FFMA.FTZ R39, R16, R37, R39 ;  /* 0x0000002510277223 */ /* 0x000fe20000010027 */
[----:B------:R-:W-:Y:S01]  /*27a0*/  SHF.R.U32.HI R16, RZ, 0x8, R9 ;  /* 0x00000008ff107819 */ /* 0x000fe20000011609 */
[----:B------:R-:W-:-:S03]  /*27b0*/  VIADD R40, R18, 0xffffff80 ;  /* 0xffffff8012287836 */ /* 0x000fc60000000000 */
[----:B------:R-:W-:Y:S01]  /*27c0*/  LOP3.LUT R18, R16, 0xff, RZ, 0xc0, !PT ;  /* 0x000000ff10127812 */ /* 0x000fe200078ec0ff */
[----:B------:R-:W1:Y:S03]  /*27d0*/  I2F.F16 R36, R42 ;  /* 0x0000002a00247306 */ /* 0x000e660000200c00 */
[----:B------:R-:W-:Y:S02]  /*27e0*/  IADD3 R19, PT, PT, R18, -0x80, RZ ;  /* 0xffffff8012137810 */ /* 0x000fe40007ffe0ff */
[----:B------:R-:W-:Y:S01]  /*27f0*/  SHF.R.U32.HI R18, RZ, 0x10, R8 ;  /* 0x00000010ff127819 */ /* 0x000fe20000011608 */
[----:B0-----:R-:W-:Y:S02]  /*2800*/  HADD2.F32 R38, -RZ, R38.H0_H0 ;  /* 0x20000026ff267230 */ /* 0x001fe40000004100 */
[----:B------:R-:W0:Y:S01]  /*2810*/  I2F.F16 R16, R40 ;  /* 0x0000002800107306 */ /* 0x000e220000200c00 */
[----:B------:R-:W-:-:S02]  /*2820*/  LOP3.LUT R18, R18, 0xff, RZ, 0xc0, !PT ;  /* 0x000000ff12127812 */ /* 0x000fc400078ec0ff */
[----:B------:R-:W-:Y:S02]  /*2830*/  FFMA.FTZ R38, R35, R38, RZ ;  /* 0x0000002623267223 */ /* 0x000fe400000100ff */
[----:B------:R-:W-:Y:S01]  /*2840*/  IADD3 R18, PT, PT, R18, -0x80, RZ ;  /* 0xffffff8012127810 */ /* 0x000fe20007ffe0ff */
[----:B-1----:R-:W-:Y:S02]  /*2850*/  HADD2.F32 R36, -RZ, R36.H0_H0 ;  /* 0x20000024ff247230 */ /* 0x002fe40000004100 */
[----:B------:R-:W1:Y:S01]  /*2860*/  I2F.F16 R19, R19 ;  /* 0x0000001300137306 */ /* 0x000e620000200c00 */
[----:B0-----:R-:W-:-:S07]  /*2870*/  HADD2.F32 R16, -RZ, R16.H0_H0 ;  /* 0x20000010ff107230 */ /* 0x001fce0000004100 */
[----:B------:R-:W0:Y:S01]  /*2880*/  I2F.F16 R18, R18 ;  /* 0x0000001200127306 */ /* 0x000e220000200c00 */
[----:B------:R-:W-:Y:S01]  /*2890*/  FFMA.FTZ R41, R35, R16, RZ ;  /* 0x0000001023297223 */ /* 0x000fe200000100ff */
[----:B-1----:R-:W-:-:S03]  /*28a0*/  HADD2.F32 R40, -RZ, R19.H0_H0 ;  /* 0x20000013ff287230 */ /* 0x002fc60000004100 */
[C---:B------:R-:W-:Y:S01]  /*28b0*/  FFMA.FTZ R41, R37.reuse, R36, R41 ;  /* 0x0000002425297223 */ /* 0x040fe20000010029 */
[----:B------:R-:W-:Y:S02]  /*28c0*/  HADD2.F32 R36, -RZ, R17.H0_H0 ;  /* 0x20000011ff247230 */ /* 0x000fe40000004100 */
[----:B------:R-:W-:Y:S01]  /*28d0*/  FFMA.FTZ R43, R37, R40, R38 ;  /* 0x00000028252b7223 */ /* 0x000fe20000010026 */
[----:B0-----:R-:W-:Y:S01]  /*28e0*/  HADD2.F32 R16, -RZ, R18.H0_H0 ;  /* 0x20000012ff107230 */ /* 0x001fe20000004100 */
[----:B------:R-:W-:-:S04]  /*28f0*/  SHF.R.U32.HI R18, RZ, 0x10, R10 ;  /* 0x00000010ff127819 */ /* 0x000fc8000001160a */
[----:B------:R-:W-:Y:S01]  /*2900*/  FFMA.FTZ R39, R16, R36, R39 ;  /* 0x0000002410277223 */ /* 0x000fe20000010027 */
[----:B------:R-:W-:Y:S02]  /*2910*/  SHF.R.U32.HI R16, RZ, 0x10, R9 ;  /* 0x00000010ff107819 */ /* 0x000fe40000011609 */
[----:B------:R-:W-:Y:S02]  /*2920*/  LOP3.LUT R18, R18, 0xff, RZ, 0xc0, !PT ;  /* 0x000000ff12127812 */ /* 0x000fe400078ec0ff */
[----:B------:R-:W-:Y:S02]  /*2930*/  LOP3.LUT R16, R16, 0xff, RZ, 0xc0, !PT ;  /* 0x000000ff10107812 */ /* 0x000fe400078ec0ff */
[----:B------:R-:W-:Y:S02]  /*2940*/  IADD3 R40, PT, PT, R18, -0x80, RZ ;  /* 0xffffff8012287810 */ /* 0x000fe40007ffe0ff */
[----:B------:R-:W-:Y:S01]  /*2950*/  LEA.HI R9, R9, 0xffffff80, RZ, 0x8 ;  /* 0xffffff8009097811 */ /* 0x000fe200078f40ff */
[----:B------:R-:W-:Y:S01]  /*2960*/  VIADD R38, R16, 0xffffff80 ;  /* 0xffffff8010267836 */ /* 0x000fe20000000000 */
[----:B------:R-:W0:Y:S01]  /*2970*/  I2F.F16 R18, R40 ;  /* 0x0000002800127306 */ /* 0x000e220000200c00 */
[----:B------:R-:W-:-:S07]  /*2980*/  LEA.HI R16, R8, 0xffffff80, RZ, 0x8 ;  /* 0xffffff8008107811 */ /* 0x000fce00078f40ff */
[----:B------:R-:W1:Y:S01]  /*2990*/  I2F.F16 R19, R38 ;  /* 0x0000002600137306 */ /* 0x000e620000200c00 */
[----:B0-----:R-:W-:-:S07]  /*29a0*/  HADD2.F32 R18, -RZ, R18.H0_H0 ;  /* 0x20000012ff127230 */ /* 0x001fce0000004100 */
[----:B------:R-:W0:Y:S01]  /*29b0*/  I2F.F16 R16, R16 ;  /* 0x0000001000107306 */ /* 0x000e220000200c00 */
[----:B------:R-:W-:Y:S01]  /*29c0*/  FFMA.FTZ R41, R36, R18, R41 ;  /* 0x0000001224297223 */ /* 0x000fe20000010029 */
[----:B-1----:R-:W-:-:S06]  /*29d0*/  HADD2.F32 R8, -RZ, R19.H0_H0 ;  /* 0x20000013ff087230 */ /* 0x002fcc0000004100 */
[----:B------:R-:W1:Y:S01]  /*29e0*/  I2F.F16 R9, R9 ;  /* 0x0000000900097306 */ /* 0x000e620000200c00 */
[----:B------:R-:W2:Y:S01]  /*29f0*/  LDS.64 R18, [UR4+0x28] ;  /* 0x00002804ff127984 */ /* 0x000ea20008000a00 */
[----:B------:R-:W-:Y:S01]  /*2a00*/  FFMA.FTZ R43, R36, R8, R43 ;  /* 0x00000008242b7223 */ /* 0x000fe2000001002b */
[----:B------:R-:W-:Y:S01]  /*2a10*/  HADD2.F32 R8, -RZ, R17.H1_H1 ;  /* 0x30000011ff087230 */ /* 0x000fe20000004100 */
[----:B------:R-:W-:Y:S01]  /*2a20*/  LEA.HI R17, R10, 0xffffff80, RZ, 0x8 ;  /* 0xffffff800a117811 */ /* 0x000fe200078f40ff */
[----:B0-----:R-:W-:Y:S01]  /*2a30*/  HADD2.F32 R38, -RZ, R16.H0_H0 ;  /* 0x20000010ff267230 */ /* 0x001fe20000004100 */
[----:B----4-:R-:W-:-:S04]  /*2a40*/  LOP3.LUT R10, R12, 0xff, RZ, 0xc0, !PT ;  /* 0x000000ff0c0a7812 */ /* 0x010fc800078ec0ff */
[----:B------:R-:W0:Y:S01]  /*2a50*/  I2F.F16 R17, R17 ;  /* 0x0000001100117306 */ /* 0x000e220000200c00 */
[----:B------:R-:W-:Y:S02]  /*2a60*/  VIADD R10, R10, 0xffffff80 ;  /* 0xffffff800a0a7836 */ /* 0x000fe40000000000 */
[----:B------:R-:W-:Y:S01]  /*2a70*/  FFMA.FTZ R39, R38, R8, R39 ;  /* 0x0000000826277223 */ /* 0x000fe20000010027 */
[----:B-1----:R-:W-:Y:S01]  /*2a80*/  HADD2.F32 R16, -RZ, R9.H0_H0 ;  /* 0x20000009ff107230 */ /* 0x002fe20000004100 */
[----:B------:R-:W-:-:S03]  /*2a90*/  SHF.R.U32.HI R9, RZ, 0x8, R12 ;  /* 0x00000008ff097819 */ /* 0x000fc6000001160c */
[----:B------:R-:W1:Y:S01]  /*2aa0*/  I2F.F16 R10, R10 ;  /* 0x0000000a000a7306 */ /* 0x000e620000200c00 */
[----:B------:R-:W-:Y:S01]  /*2ab0*/  LOP3.LUT R9, R9, 0xff, RZ, 0xc0, !PT ;  /* 0x000000ff09097812 */ /* 0x000fe200078ec0ff */
[----:B------:R-:W-:-:S03]  /*2ac0*/  FFMA.FTZ R43, R8, R16, R43 ;  /* 0x00000010082b7223 */ /* 0x000fc6000001002b */
[----:B------:R-:W-:Y:S01]  /*2ad0*/  IADD3 R9, PT, PT, R9, -0x80, RZ ;  /* 0xffffff8009097810 */ /* 0x000fe20007ffe0ff */
[----:B0-----:R-:W-:Y:S01]  /*2ae0*/  HADD2.F32 R38, -RZ, R17.H0_H0 ;  /* 0x20000011ff267230 */ /* 0x001fe20000004100 */
[----:B------:R-:W-:-:S04]  /*2af0*/  SHF.R.U32.HI R17, RZ, 0x10, R12 ;  /* 0x00000010ff117819 */ /* 0x000fc8000001160c */
[----:B------:R-:W0:Y:S01]  /*2b00*/  I2F.F16 R9, R9 ;  /* 0x0000000900097306 */ /* 0x000e220000200c00 */
[----:B------:R-:W-:Y:S01]  /*2b10*/  LOP3.LUT R17, R17, 0xff, RZ, 0xc0, !PT ;  /* 0x000000ff11117812 */ /* 0x000fe200078ec0ff */
[----:B------:R-:W-:Y:S01]  /*2b20*/  FFMA.FTZ R41, R8, R38, R41 ;  /* 0x0000002608297223 */ /* 0x000fe20000010029 */
[----:B-1----:R-:W-:-:S03]  /*2b30*/  HADD2.F32 R38, -RZ, R10.H0_H0 ;  /* 0x2000000aff267230 */ /* 0x002fc60000004100 */
[----:B------:R-:W-:Y:S01]  /*2b40*/  VIADD R10, R17, 0xffffff80 ;  /* 0xffffff80110a7836 */ /* 0x000fe20000000000 */
[----:B------:R-:W-:Y:S01]  /*2b50*/  LOP3.LUT R17, R13, 0xff, RZ, 0xc0, !PT ;  /* 0x000000ff0d117812 */ /* 0x000fe200078ec0ff */
[----:B--2---:R-:W-:-:S04]  /*2b60*/  HADD2.F32 R16, -RZ, R18.H0_H0 ;  /* 0x20000012ff107230 */ /* 0x004fc80000004100 */
[----:B------:R-:W1:Y:S01]  /*2b70*/  I2F.F16 R10, R10 ;  /* 0x0000000a000a7306 */ /* 0x000e620000200c00 */
[----:B------:R-:W-:Y:S02]  /*2b80*/  HADD2.F32 R40, -RZ, R18.H1_H1 ;  /* 0x30000012ff287230 */ /* 0x000fe40000004100 */
[----:B0-----:R-:W-:Y:S02]  /*2b90*/  HADD2.F32 R18, -RZ, R9.H0_H0 ;  /* 0x20000009ff127230 */ /* 0x001fe40000004100 */
[----:B------:R-:W-:Y:S01]  /*2ba0*/  FFMA.FTZ R39, R38, R16, R39 ;  /* 0x0000001026277223 */ /* 0x000fe20000010027 */
[----:B------:R-:W-:-:S03]  /*2bb0*/  HADD2.F32 R38, -RZ, R19.H0_H0 ;  /* 0x20000013ff267230 */ /* 0x000fc60000004100 */
[----:B------:R-:W-:Y:S01]  /*2bc0*/  FFMA.FTZ R39, R18, R40, R39 ;  /* 0x0000002812277223 */ /* 0x000fe20000010027 */
[----:B-1----:R-:W-:Y:S01]  /*2bd0*/  HADD2.F32 R18, -RZ, R10.H0_H0 ;  /* 0x2000000aff127230 */ /* 0x002fe20000004100 */
[----:B------:R-:W-:-:S04]  /*2be0*/  SHF.R.U32.HI R10, RZ, 0x10, R13 ;  /* 0x00000010ff0a7819 */ /* 0x000fc8000001160d */
[----:B------:R-:W-:Y:S01]  /*2bf0*/  FFMA.FTZ R39, R18, R38, R39 ;  /* 0x0000002612277223 */ /* 0x000fe20000010027 */
[----:B------:R-:W-:Y:S02]  /*2c00*/  IADD3 R18, PT, PT, R17, -0x80, RZ ;  /* 0xffffff8011127810 */ /* 0x000fe40007ffe0ff */
[----:B------:R-:W-:-:S04]  /*2c10*/  LOP3.LUT R10, R10, 0xff, RZ, 0xc0, !PT ;  /* 0x000000ff0a0a7812 */ /* 0x000fc800078ec0ff */
[----:B------:R-:W0:Y:S01]  /*2c20*/  I2F.F16 R18, R18 ;  /* 0x0000001200127306 */ /* 0x000e220000200c00 */
[----:B------:R-:W-:-:S07]  /*2c30*/  IADD3 R10, PT, PT, R10, -0x80, RZ ;  /* 0xffffff800a0a7810 */ /* 0x000fce0007ffe0ff */
[----:B------:R-:W1:Y:S01]  /*2c40*/  I2F.F16 R10, R10 ;  /* 0x0000000a000a7306 */ /* 0x000e620000200c00 */
[----:B0-----:R-:W-:-:S05]  /*2c50*/  HADD2.F32 R9, -RZ, R18.H0_H0 ;  /* 0x20000012ff097230 */ /* 0x001fca0000004100 */
[----:B------:R-:W-:Y:S01]  /*2c60*/  FFMA.FTZ R43, R16, R9, R43 ;  /* 0x00000009102b7223 */ /* 0x000fe2000001002b */
[----:B------:R-:W-:Y:S01]  /*2c70*/  SHF.R.U32.HI R9, RZ, 0x8, R13 ;  /* 0x00000008ff097819 */ /* 0x000fe2000001160d */
[----:B-1----:R-:W-:-:S03]  /*2c80*/  HADD2.F32 R18, -RZ, R10.H0_H0 ;  /* 0x2000000aff127230 */ /* 0x002fc60000004100 */
[----:B------:R-:W-:-:S05]  /*2c90*/  LOP3.LUT R9, R9, 0xff, RZ, 0xc0, !PT ;  /* 0x000000ff09097812 */ /* 0x000fca00078ec0ff */
[----:B------:R-:W-:-:S06]  /*2ca0*/  VIADD R9, R9, 0xffffff80 ;  /* 0xffffff8009097836 */ /* 0x000fcc0000000000 */
[----:B------:R-:W0:Y:S02]  /*2cb0*/  I2F.F16 R9, R9 ;  /* 0x0000000900097306 */ /* 0x000e240000200c00 */
[----:B0-----:R-:W-:-:S05]  /*2cc0*/  HADD2.F32 R17, -RZ, R9.H0_H0 ;  /* 0x20000009ff117230 */ /* 0x001fca0000004100 */
[----:B------:R-:W-:-:S04]  /*2cd0*/  FFMA.FTZ R17, R40, R17, R43 ;  /* 0x0000001128117223 */ /* 0x000fc8000001002b */
        /* <DEDUP_REMOVED lines=10> */
[----:B0-----:R-:W-:Y:S01]  /*2d80*/  HADD2.F32 R10, -RZ, R9.H0_H0 ;  /* 0x20000009ff0a7230 */ /* 0x001fe20000004100 */
[----:B------:R-:W-:-:S04]  /*2d90*/  SHF.R.U32.HI R9, RZ, 0x8, R11 ;  /* 0x00000008ff097819 */ /* 0x000fc8000001160b */
[----:B------:R-:W-:Y:S01]  /*2da0*/  FFMA.FTZ R41, R40, R10, R41 ;  /* 0x0000000a28297223 */ /* 0x000fe20000010029 */
[----:B------:R-:W-:Y:S02]  /*2db0*/  SHF.R.U32.HI R10, RZ, 0x10, R14 ;  /* 0x00000010ff0a7819 */ /* 0x000fe4000001160e */
[----:B------:R-:W-:Y:S02]  /*2dc0*/  LOP3.LUT R9, R9, 0xff, RZ, 0xc0, !PT ;  /* 0x000000ff09097812 */ /* 0x000fe400078ec0ff */
[----:B------:R-:W-:-:S03]  /*2dd0*/  LOP3.LUT R10, R10, 0xff, RZ, 0xc0, !PT ;  /* 0x000000ff0a0a7812 */ /* 0x000fc600078ec0ff */
[----:B------:R-:W-:Y:S02]  /*2de0*/  VIADD R9, R9, 0xffffff80 ;  /* 0xffffff8009097836 */ /* 0x000fe40000000000 */
[----:B------:R-:W-:Y:S01]  /*2df0*/  VIADD R42, R10, 0xffffff80 ;  /* 0xffffff800a2a7836 */ /* 0x000fe20000000000 */
[----:B------:R-:W-:-:S03]  /*2e00*/  LOP3.LUT R10, R11, 0xff, RZ, 0xc0, !PT ;  /* 0x000000ff0b0a7812 */ /* 0x000fc600078ec0ff */
[----:B------:R-:W-:Y:S08]  /*2e10*/  I2F.F16 R9, R9 ;  /* 0x0000000900097306 */ /* 0x000ff00000200c00 */
[----:B------:R-:W0:Y:S02]  /*2e20*/  I2F.F16 R42, R42 ;  /* 0x0000002a002a7306 */ /* 0x000e240000200c00 */
[----:B0-----:R-:W-:-:S02]  /*2e30*/  HADD2.F32 R18, -RZ, R42.H0_H0 ;  /* 0x2000002aff127230 */ /* 0x001fc40000004100 */
[----:B------:R-:W-:-:S04]  /*2e40*/  IMAD.WIDE R42, R0, 0x4, R44 ;  /* 0x00000004002a7825 */ /* 0x000fc800078e022c */
[----:B------:R-:W-:Y:S01]  /*2e50*/  FFMA.FTZ R18, R38, R18, R41 ;  /* 0x0000001226127223 */ /* 0x000fe20000010029 */
[----:B------:R-:W-:-:S06]  /*2e60*/  IADD3 R41, PT, PT, R10, -0x80, RZ ;  /* 0xffffff800a297810 */ /* 0x000fcc0007ffe0ff */
[----:B------:R-:W0:Y:S02]  /*2e70*/  I2F.F16 R41, R41 ;  /* 0x0000002900297306 */ /* 0x000e240000200c00 */
[----:B0-----:R-:W-:-:S05]  /*2e80*/  HADD2.F32 R10, -RZ, R41.H0_H0 ;  /* 0x20000029ff0a7230 */ /* 0x001fca0000004100 */
[----:B------:R-:W-:Y:S01]  /*2e90*/  FFMA.FTZ R10, R35, R10, RZ ;  /* 0x0000000a230a7223 */ /* 0x000fe200000100ff */
[----:B------:R-:W-:-:S05]  /*2ea0*/  HADD2.F32 R35, -RZ, R9.H0_H0 ;  /* 0x20000009ff237230 */ /* 0x000fca0000004100 */
[----:B------:R-:W-:Y:S01]  /*2eb0*/  FFMA.FTZ R37, R37, R35, R10 ;  /* 0x0000002325257223 */ /* 0x000fe2000001000a */
[----:B------:R-:W-:Y:S01]  /*2ec0*/  SHF.R.U32.HI R10, RZ, 0x10, R11 ;  /* 0x00000010ff0a7819 */ /* 0x000fe2000001160b */
[----:B------:R-:W-:-:S03]  /*2ed0*/  HADD2.F32 R35, -RZ, R46.H0_H0 ;  /* 0x2000002eff237230 */ /* 0x000fc60000004100 */
[----:B------:R-:W-:-:S04]  /*2ee0*/  LOP3.LUT R10, R10, 0xff, RZ, 0xc0, !PT ;  /* 0x000000ff0a0a7812 */ /* 0x000fc800078ec0ff */
[----:B------:R-:W-:-:S06]  /*2ef0*/  IADD3 R41, PT, PT, R10, -0x80, RZ ;  /* 0xffffff800a297810 */ /* 0x000fcc0007ffe0ff */
[----:B------:R-:W0:Y:S02]  /*2f00*/  I2F.F16 R41, R41 ;  /* 0x0000002900297306 */ /* 0x000e240000200c00 */
[----:B0-----:R-:W-:-:S05]  /*2f10*/  HADD2.F32 R10, -RZ, R41.H0_H0 ;  /* 0x20000029ff0a7230 */ /* 0x001fca0000004100 */
[----:B------:R-:W-:-:S04]  /*2f20*/  FFMA.FTZ R37, R36, R10, R37 ;  /* 0x0000000a24257223 */ /* 0x000fc80000010025 */
[----:B------:R-:W-:Y:S02]  /*2f30*/  FFMA.FTZ R35, R8, R35, R37 ;  /* 0x0000002308237223 */ /* 0x000fe40000010025 */
[----:B------:R0:W2:Y:S01]  /*2f40*/  LDG.E.128.CONSTANT R8, desc[UR6][R42.64] ;  /* 0x000000062a087981 */ /* 0x0000a2000c1e9d00 */
[----:B------:R-:W-:Y:S01]  /*2f50*/  LOP3.LUT R36, R15, 0xff, RZ, 0xc0, !PT ;  /* 0x000000ff0f247812 */ /* 0x000fe200078ec0ff */
[----:B------:R-:W-:-:S04]  /*2f60*/  HADD2.F32 R19, -RZ, R19.H1_H1 ;  /* 0x30000013ff137230 */ /* 0x000fc80000004100 */
[----:B------:R-:W-:Y:S02]  /*2f70*/  VIADD R36, R36, 0xffffff80 ;  /* 0xffffff8024247836 */ /* 0x000fe40000000000 */
[----:B0-----:R-:W-:-:S04]  /*2f80*/  IMAD.WIDE R42, R0, 0x4, R42 ;  /* 0x00000004002a7825 */ /* 0x001fc800078e022a */
[----:B------:R-:W0:Y:S02]  /*2f90*/  I2F.F16 R36, R36 ;  /* 0x0000002400247306 */ /* 0x000e240000200c00 */
[----:B0-----:R-:W-:-:S05]  /*2fa0*/  HADD2.F32 R37, -RZ, R36.H0_H0 ;  /* 0x20000024ff257230 */ /* 0x001fca0000004100 */
[----:B------:R-:W-:Y:S01]  /*2fb0*/  FFMA.FTZ R35, R16, R37, R35 ;  /* 0x0000002510237223 */ /* 0x000fe20000010023 */
[----:B------:R-:W-:-:S04]  /*2fc0*/  SHF.R.U32.HI R16, RZ, 0x8, R15 ;  /* 0x00000008ff107819 */ /* 0x000fc8000001160f */
[----:B------:R-:W-:-:S04]  /*2fd0*/  LOP3.LUT R16, R16, 0xff, RZ, 0xc0, !PT ;  /* 0x000000ff10107812 */ /* 0x000fc800078ec0ff */
[----:B------:R-:W-:Y:S02]  /*2fe0*/  IADD3 R41, PT, PT, R16, -0x80, RZ ;  /* 0xffffff8010297810 */ /* 0x000fe40007ffe0ff */
[----:B------:R-:W-:-:S04]  /*2ff0*/  SHF.R.U32.HI R16, RZ, 0x10, R15 ;  /* 0x00000010ff107819 */ /* 0x000fc8000001160f */
[----:B------:R-:W0:Y:S01]  /*3000*/  I2F.F16 R41, R41 ;  /* 0x0000002900297306 */ /* 0x000e220000200c00 */
[----:B------:R-:W-:-:S05]  /*3010*/  LOP3.LUT R16, R16, 0xff, RZ, 0xc0, !PT ;  /* 0x000000ff10107812 */ /* 0x000fca00078ec0ff */
[----:B------:R-:W-:Y:S01]  /*3020*/  VIADD R36, R16, 0xffffff80 ;  /* 0xffffff8010247836 */ /* 0x000fe20000000000 */
[----:B------:R-:W-:Y:S02]  /*3030*/  LEA.HI R16, R12, 0xffffff80, RZ, 0x8 ;  /* 0xffffff800c107811 */ /* 0x000fe400078f40ff */
[----:B------:R-:W-:-:S03]  /*3040*/  LEA.HI R12, R14, 0xffffff80, RZ, 0x8 ;  /* 0xffffff800e0c7811 */ /* 0x000fc600078f40ff */
[----:B------:R-:W1:Y:S01]  /*3050*/  I2F.F16 R36, R36 ;  /* 0x0000002400247306 */ /* 0x000e620000200c00 */
[----:B0-----:R-:W-:-:S05]  /*3060*/  HADD2.F32 R37, -RZ, R41.H0_H0 ;  /* 0x20000029ff257230 */ /* 0x001fca0000004100 */
[----:B------:R-:W-:Y:S01]  /*3070*/  FFMA.FTZ R37, R40, R37, R35 ;  /* 0x0000002528257223 */ /* 0x000fe20000010023 */
[----:B------:R-:W-:Y:S01]  /*3080*/  LEA.HI R35, R13, 0xffffff80, RZ, 0x8 ;  /* 0xffffff800d237811 */ /* 0x000fe200078f40ff */
[----:B------:R-:W0:Y:S01]  /*3090*/  I2F.F16 R16, R16 ;  /* 0x0000001000107306 */ /* 0x000e220000200c00 */
[----:B------:R-:W-:Y:S01]  /*30a0*/  LEA.HI R13, R15, 0xffffff80, RZ, 0x8 ;  /* 0xffffff800f0d7811 */ /* 0x000fe200078f40ff */
[----:B-1----:R-:W-:-:S06]  /*30b0*/  HADD2.F32 R14, -RZ, R36.H0_H0 ;  /* 0x20000024ff0e7230 */ /* 0x002fcc0000004100 */
[----:B------:R-:W1:Y:S01]  /*30c0*/  I2F.F16 R35, R35 ;  /* 0x0000002300237306 */ /* 0x000e620000200c00 */
[----:B------:R-:W-:Y:S01]  /*30d0*/  FFMA.FTZ R38, R38, R14, R37 ;  /* 0x0000000e26267223 */ /* 0x000fe20000010025 */
[----:B0-----:R-:W-:-:S06]  /*30e0*/  HADD2.F32 R16, -RZ, R16.H0_H0 ;  /* 0x20000010ff107230 */ /* 0x001fcc0000004100 */
[----:B------:R-:W0:Y:S01]  /*30f0*/  I2F.F16 R12, R12 ;  /* 0x0000000c000c7306 */ /* 0x000e220000200c00 */
[----:B-1----:R-:W-:-:S07]  /*3100*/  HADD2.F32 R36, -RZ, R35.H0_H0 ;  /* 0x20000023ff247230 */ /* 0x002fce0000004100 */
[----:B------:R-:W1:Y:S01]  /*3110*/  I2F.F16 R13, R13 ;  /* 0x0000000d000d7306 */ /* 0x000e620000200c00 */
[----:B------:R-:W-:Y:S01]  /*3120*/  FFMA.FTZ R35, R16, R19, R39 ;  /* 0x0000001310237223 */ /* 0x000fe20000010027 */
[----:B------:R-:W-:Y:S02]  /*3130*/  FFMA.FTZ R36, R19, R36, R17 ;  /* 0x0000002413247223 */ /* 0x000fe40000010011 */
[----:B------:R-:W3:Y:S01]  /*3140*/  LDS.64 R16, [UR4+0x30] ;  /* 0x00003004ff107984 */ /* 0x000ee20008000a00 */
[----:B0-----:R-:W-:-:S05]  /*3150*/  HADD2.F32 R12, -RZ, R12.H0_H0 ;  /* 0x2000000cff0c7230 */ /* 0x001fca0000004100 */
[----:B------:R-:W-:Y:S01]  /*3160*/  FFMA.FTZ R18, R19, R12, R18 ;  /* 0x0000000c13127223 */ /* 0x000fe20000010012 */
[----:B-1----:R-:W-:-:S05]  /*3170*/  HADD2.F32 R13, -RZ, R13.H0_H0 ;  /* 0x2000000dff0d7230 */ /* 0x002fca0000004100 */
[----:B------:R-:W-:Y:S01]  /*3180*/  FFMA.FTZ R19, R19, R13, R38 ;  /* 0x0000000d13137223 */ /* 0x000fe20000010026 */
[----:B---3--:R-:W-:Y:S01]  /*3190*/  HADD2.F32 R40, -RZ, R16.H0_H0 ;  /* 0x20000010ff287230 */ /* 0x008fe20000004100 */
[----:B--2---:R-:W-:Y:S02]  /*31a0*/  LOP3.LUT R14, R8, 0xff, RZ, 0xc0, !PT ;  /* 0x000000ff080e7812 */ /* 0x004fe400078ec0ff */
[----:B------:R-:W-:Y:S02]  /*31b0*/  LOP3.LUT R12, R10, 0xff, RZ, 0xc0, !PT ;  /* 0x000000ff0a0c7812 */ /* 0x000fe400078ec0ff */
[----:B------:R-:W-:Y:S02]  /*31c0*/  IADD3 R14, PT, PT, R14, -0x80, RZ ;  /* 0xffffff800e0e7810 */ /* 0x000fe40007ffe0ff */
[----:B------:R-:W-:Y:S02]  /*31d0*/  IADD3 R37, PT, PT, R12, -0x80, RZ ;  /* 0xffffff800c257810 */ /* 0x000fe40007ffe0ff */
[----:B------:R0:W1:Y:S01]  /*31e0*/  I2F.F16 R39, R14 ;  /* 0x0000000e00277306 */ /* 0x0000620000200c00 */
[----:B------:R-:W-:-:S02]  /*31f0*/  LOP3.LUT R15, R9, 0xff, RZ, 0xc0, !PT ;  /* 0x000000ff090f7812 */ /* 0x000fc400078ec0ff */
[----:B------:R-:W-:Y:S02]  /*3200*/  SHF.R.U32.HI R12, RZ, 0x8, R8 ;  /* 0x00000008ff0c7819 */ /* 0x000fe40000011608 */
[----:B------:R-:W-:Y:S01]  /*3210*/  LOP3.LUT R13, R11, 0xff, RZ, 0xc0, !PT ;  /* 0x000000ff0b0d7812 */ /* 0x000fe200078ec0ff */
[----:B------:R-:W-:Y:S01]  /*3220*/  VIADD R41, R15, 0xffffff80 ;  /* 0xffffff800f297836 */ /* 0x000fe20000000000 */
[----:B------:R-:W-:Y:S01]  /*3230*/  LOP3.LUT R12, R12, 0xff, RZ, 0xc0, !PT ;  /* 0x000000ff0c0c7812 */ /* 0x000fe200078ec0ff */
[----:B------:R-:W2:Y:S01]  /*3240*/  I2F.F16 R37, R37 ;  /* 0x0000002500257306 */ /* 0x000ea20000200c00 */
[----:B0-----:R-:W-:Y:S01]  /*3250*/  SHF.R.U32.HI R14, RZ, 0x8, R9 ;  /* 0x00000008ff0e7819 */ /* 0x001fe20000011609 */
[----:B------:R-:W-:Y:S01]  /*3260*/  VIADD R15, R13, 0xffffff80 ;  /* 0xffffff800d0f7836 */ /* 0x000fe20000000000 */
[----:B------:R-:W-:Y:S02]  /*3270*/  IADD3 R13, PT, PT, R12, -0x80, RZ ;  /* 0xffffff800c0d7810 */ /* 0x000fe40007ffe0ff */
[----:B------:R-:W-:Y:S01]  /*3280*/  LOP3.LUT R14, R14, 0xff, RZ, 0xc0, !PT ;  /* 0x000000ff0e0e7812 */ /* 0x000fe200078ec0ff */
[----:B-1----:R-:W-:-:S02]  /*3290*/  HADD2.F32 R39, -RZ, R39.H0_H0 ;  /* 0x20000027ff277230 */ /* 0x002fc40000004100 */
[----:B------:R-:W0:Y:S02]  /*32a0*/  I2F.F16 R41, R41 ;  /* 0x0000002900297306 */ /* 0x000e240000200c00 */
[----:B------:R-:W-:Y:S02]  /*32b0*/  VIADD R12, R14, 0xffffff80 ;  /* 0xffffff800e0c7836 */ /* 0x000fe40000000000 */
[----:B------:R-:W-:Y:S01]  /*32c0*/  FFMA.FTZ R44, R39, R40, RZ ;  /* 0x00000028272c7223 */ /* 0x000fe200000100ff */
[----:B------:R-:W-:Y:S02]  /*32d0*/  HADD2.F32 R39, -RZ, R16.H1_H1 ;  /* 0x30000010ff277230 */ /* 0x000fe40000004100 */
[----:B--2---:R-:W-:Y:S01]  /*32e0*/  HADD2.F32 R37, -RZ, R37.H0_H0 ;  /* 0x20000025ff257230 */ /* 0x004fe20000004100 */
[----:B------:R-:W1:Y:S04]  /*32f0*/  I2F.F16 R15, R15 ;  /* 0x0000000f000f7306 */ /* 0x000e680000200c00 */
[----:B------:R-:W-:Y:S01]  /*3300*/  FFMA.FTZ R46, R40, R37, RZ ;  /* 0x00000025282e7223 */ /* 0x000fe200000100ff */
[----:B0-----:R-:W-:-:S03]  /*3310*/  HADD2.F32 R41, -RZ, R41.H0_H0 ;  /* 0x20000029ff297230 */ /* 0x001fc60000004100 */
[----:B------:R-:W0:Y:S02]  /*3320*/  I2F.F16 R13, R13 ;  /* 0x0000000d000d7306 */ /* 0x000e240000200c00 */
[----:B------:R-:W-:Y:S01]  /*3330*/  FFMA.FTZ R38, R40, R41, RZ ;  /* 0x0000002928267223 */ /* 0x000fe200000100ff */
[----:B-1----:R-:W-:-:S05]  /*3340*/  HADD2.F32 R15, -RZ, R15.H0_H0 ;  /* 0x2000000fff0f7230 */ /* 0x002fca0000004100 */
[----:B------:R-:W1:Y:S01]  /*3350*/  I2F.F16 R12, R12 ;  /* 0x0000000c000c7306 */ /* 0x000e620000200c00 */
[----:B------:R-:W-:Y:S01]  /*3360*/  FFMA.FTZ R40, R40, R15, RZ ;  /* 0x0000000f28287223 */ /* 0x000fe200000100ff */
[----:B0-----:R-:W-:-:S05]  /*3370*/  HADD2.F32 R13, -RZ, R13.H0_H0 ;  /* 0x2000000dff0d7230 */ /* 0x001fca0000004100 */
[----:B------:R-:W-:Y:S01]  /*3380*/  FFMA.FTZ R44, R13, R39, R44 ;  /* 0x000000270d2c7223 */ /* 0x000fe2000001002c */
[----:B-1----:R-:W-:-:S05]  /*3390*/  HADD2.F32 R12, -RZ, R12.H0_H0 ;  /* 0x2000000cff0c7230 */ /* 0x002fca0000004100 */
[----:B------:R-:W-:Y:S02]  /*33a0*/  FFMA.FTZ R38, R39, R12, R38 ;  /* 0x0000000c27267223 */ /* 0x000fe40000010026 */
[----:B------:R-:W2:Y:S01]  /*33b0*/  LDG.E.128.CONSTANT R12, desc[UR6][R42.64] ;  /* 0x000000062a0c7981 */ /* 0x000ea2000c1e9d00 */
[----:B------:R-:W-:Y:S02]  /*33c0*/  SHF.R.U32.HI R45, RZ, 0x8, R10 ;  /* 0x00000008ff2d7819 */ /* 0x000fe4000001160a */
[----:B------:R-:W-:Y:S02]  /*33d0*/  SHF.R.U32.HI R41, RZ, 0x8, R11 ;  /* 0x00000008ff297819 */ /* 0x000fe4000001160b */
[----:B------:R-:W-:Y:S02]  /*33e0*/  LOP3.LUT R45, R45, 0xff, RZ, 0xc0, !PT ;  /* 0x000000ff2d2d7812 */ /* 0x000fe400078ec0ff */
[----:B------:R-:W-:Y:S02]  /*33f0*/  LOP3.LUT R41, R41, 0xff, RZ, 0xc0, !PT ;  /* 0x000000ff29297812 */ /* 0x000fe400078ec0ff */
[----:B------:R-:W-:-:S03]  /*3400*/  IADD3 R45, PT, PT, R45, -0x80, RZ ;  /* 0xffffff802d2d7810 */ /* 0x000fc60007ffe0ff */
[----:B------:R-:W-:Y:S01]  /*3410*/  VIADD R41, R41, 0xffffff80 ;  /* 0xffffff8029297836 */ /* 0x000fe20000000000 */
[----:B------:R0:W1:Y:S08]  /*3420*/  I2F.F16 R16, R45 ;  /* 0x0000002d00107306 */ /* 0x0000700000200c00 */
[----:B------:R-:W3:Y:S01]  /*3430*/  I2F.F16 R37, R41 ;  /* 0x0000002900257306 */ /* 0x000ee20000200c00 */
[----:B0-----:R-:W-:-:S02]  /*3440*/  SHF.R.U32.HI R45, RZ, 0x10, R10 ;  /* 0x00000010ff2d7819 */ /* 0x001fc4000001160a */
[----:B------:R-:W-:Y:S02]  /*3450*/  LEA.HI R10, R10, 0xffffff80, RZ, 0x8 ;  /* 0xffffff800a0a7811 */ /* 0x000fe400078f40ff */
[----:B------:R-:W-:Y:S01]  /*3460*/  LOP3.LUT R45, R45, 0xff, RZ, 0xc0, !PT ;  /* 0x000000ff2d2d7812 */ /* 0x000fe200078ec0ff */
[----:B-1----:R-:W-:-:S03]  /*3470*/  HADD2.F32 R16, -RZ, R16.H0_H0 ;  /* 0x20000010ff107230 */ /* 0x002fc60000004100 */
[----:B------:R-:W-:Y:S01]  /*3480*/  IADD3 R45, PT, PT, R45, -0x80, RZ ;  /* 0xffffff802d2d7810 */ /* 0x000fe20007ffe0ff */
[----:B------:R-:W-:Y:S01]  /*3490*/  I2F.F16 R10, R10 ;  /* 0x0000000a000a7306 */ /* 0x000fe20000200c00 */
[----:B------:R-:W-:Y:S01]  /*34a0*/  FFMA.FTZ R16, R39, R16, R46 ;  /* 0x0000001027107223 */ /* 0x000fe2000001002e */
[----:B------:R-:W-:Y:S01]  /*34b0*/  SHF.R.U32.HI R46, RZ, 0x10, R9 ;  /* 0x00000010ff2e7819 */ /* 0x000fe20000011609 */
[----:B---3--:R-:W-:-:S03]  /*34c0*/  HADD2.F32 R37, -RZ, R37.H0_H0 ;  /* 0x20000025ff257230 */ /* 0x008fc60000004100 */
[----:B------:R-:W-:Y:S02]  /*34d0*/  LOP3.LUT R46, R46, 0xff, RZ, 0xc0, !PT ;  /* 0x000000ff2e2e7812 */ /* 0x000fe400078ec0ff */
[----:B------:R-:W-:Y:S01]  /*34e0*/  FFMA.FTZ R40, R39, R37, R40 ;  /* 0x0000002527287223 */ /* 0x000fe20000010028 */
[----:B------:R-:W-:Y:S02]  /*34f0*/  SHF.R.U32.HI R37, RZ, 0x10, R8 ;  /* 0x00000010ff257819 */ /* 0x000fe40000011608 */
[----:B------:R-:W-:Y:S02]  /*3500*/  VIADD R46, R46, 0xffffff80 ;  /* 0xffffff802e2e7836 */ /* 0x000fe40000000000 */
[--C-:B------:R-:W-:Y:S01]  /*3510*/  HADD2.F32 R39, -RZ, R17.reuse.H0_H0 ;  /* 0x20000011ff277230 */ /* 0x100fe20000004100 */
[----:B------:R-:W-:Y:S01]  /*3520*/  LOP3.LUT R37, R37, 0xff, RZ, 0xc0, !PT ;  /* 0x000000ff25257812 */ /* 0x000fe200078ec0ff */
[----:B------:R-:W0:Y:S01]  /*3530*/  I2F.F16 R41, R46 ;  /* 0x0000002e00297306 */ /* 0x000e220000200c00 */
[----:B------:R-:W-:-:S02]  /*3540*/  HADD2.F32 R17, -RZ, R17.H1_H1 ;  /* 0x30000011ff117230 */ /* 0x000fc40000004100 */
[----:B------:R-:W-:-:S05]  /*3550*/  IADD3 R47, PT, PT, R37, -0x80, RZ ;  /* 0xffffff80252f7810 */ /* 0x000fca0007ffe0ff */
[----:B------:R-:W1:Y:S01]  /*3560*/  I2F.F16 R37, R47 ;  /* 0x0000002f00257306 */ /* 0x000e620000200c00 */
[----:B0-----:R-:W-:-:S05]  /*3570*/  HADD2.F32 R41, -RZ, R41.H0_H0 ;  /* 0x20000029ff297230 */ /* 0x001fca0000004100 */
[----:B------:R-:W-:Y:S02]  /*3580*/  FFMA.FTZ R38, R39, R41, R38 ;  /* 0x0000002927267223 */ /* 0x000fe40000010026 */
[----:B------:R-:W0:Y:S01]  /*3590*/  I2F.F16 R41, R45 ;  /* 0x0000002d00297306 */ /* 0x000e220000200c00 */
[----:B-1----:R-:W-:-:S05]  /*35a0*/  HADD2.F32 R37, -RZ, R37.H0_H0 ;  /* 0x20000025ff257230 */ /* 0x002fca0000004100 */
[----:B------:R-:W-:Y:S01]  /*35b0*/  FFMA.FTZ R37, R37, R39, R44 ;  /* 0x0000002725257223 */ /* 0x000fe2000001002c */
[----:B------:R-:W-:Y:S02]  /*35c0*/  SHF.R.U32.HI R44, RZ, 0x10, R11 ;  /* 0x00000010ff2c7819 */ /* 0x000fe4000001160b */
[----:B------:R-:W-:Y:S02]  /*35d0*/  LEA.HI R11, R11, 0xffffff80, RZ, 0x8 ;  /* 0xffffff800b0b7811 */ /* 0x000fe400078f40ff */
[----:B------:R-:W-:Y:S01]  /*35e0*/  LOP3.LUT R44, R44, 0xff, RZ, 0xc0, !PT ;  /* 0x000000ff2c2c7812 */ /* 0x000fe200078ec0ff */
[----:B0-----:R-:W-:-:S03]  /*35f0*/  HADD2.F32 R41, -RZ, R41.H0_H0 ;  /* 0x20000029ff297230 */ /* 0x001fc60000004100 */
[----:B------:R-:W-:Y:S01]  /*3600*/  I2F.F16 R11, R11 ;  /* 0x0000000b000b7306 */ /* 0x000fe20000200c00 */
[----:B------:R-:W-:Y:S02]  /*3610*/  VIADD R44, R44, 0xffffff80 ;  /* 0xffffff802c2c7836 */ /* 0x000fe40000000000 */
[----:B------:R-:W-:-:S05]  /*3620*/  FFMA.FTZ R16, R39, R41, R16 ;  /* 0x0000002927107223 */ /* 0x000fca0000010010 */
[----:B------:R-:W0:Y:S02]  /*3630*/  I2F.F16 R41, R44 ;  /* 0x0000002c00297306 */ /* 0x000e240000200c00 */
[----:B0-----:R-:W-:-:S05]  /*3640*/  HADD2.F32 R41, -RZ, R41.H0_H0 ;  /* 0x20000029ff297230 */ /* 0x001fca0000004100 */
[----:B------:R-:W-:Y:S01]  /*3650*/  FFMA.FTZ R40, R39, R41, R40 ;  /* 0x0000002927287223 */ /* 0x000fe20000010028 */
[----:B------:R-:W-:Y:S02]  /*3660*/  LEA.HI R39, R8, 0xffffff80, RZ, 0x8 ;  /* 0xffffff8008277811 */ /* 0x000fe400078f40ff */
[----:B------:R-:W-:Y:S02]  /*3670*/  LEA.HI R41, R9, 0xffffff80, RZ, 0x8 ;  /* 0xffffff8009297811 */ /* 0x000fe400078f40ff */
[----:B------:R0:W1:Y:S08]  /*3680*/  I2F.F16 R8, R39 ;  /* 0x0000002700087306 */ /* 0x0000700000200c00 */
[----:B------:R3:W4:Y:S01]  /*3690*/  I2F.F16 R9, R41 ;  /* 0x0000002900097306 */ /* 0x0007220000200c00 */
[----:B0-----:R-:W-:-:S05]  /*36a0*/  HADD2.F32 R39, -RZ, R10.H0_H0 ;  /* 0x2000000aff277230 */ /* 0x001fca0000004100 */
[----:B------:R-:W-:Y:S01]  /*36b0*/  FFMA.FTZ R16, R17, R39, R16 ;  /* 0x0000002711107223 */ /* 0x000fe20000010010 */
[----:B-1----:R-:W-:Y:S02]  /*36c0*/  HADD2.F32 R8, -RZ, R8.H0_H0 ;  /* 0x20000008ff087230 */ /* 0x002fe40000004100 */
[----:B---3--:R-:W-:-:S03]  /*36d0*/  HADD2.F32 R41, -RZ, R11.H0_H0 ;  /* 0x2000000bff297230 */ /* 0x008fc60000004100 */
[----:B------:R-:W-:Y:S02]  /*36e0*/  FFMA.FTZ R37, R8, R17, R37 ;  /* 0x0000001108257223 */ /* 0x000fe40000010025 */
[----:B------:R-:W-:Y:S01]  /*36f0*/  FFMA.FTZ R40, R17, R41, R40 ;  /* 0x0000002911287223 */ /* 0x000fe20000010028 */
[----:B----4-:R-:W-:-:S05]  /*3700*/  HADD2.F32 R9, -RZ, R9.H0_H0 ;  /* 0x20000009ff097230 */ /* 0x010fca0000004100 */
[----:B------:R-:W-:Y:S02]  /*3710*/  FFMA.FTZ R38, R17, R9, R38 ;  /* 0x0000000911267223 */ /* 0x000fe40000010026 */
[----:B------:R-:W0:Y:S02]  /*3720*/  LDS.64 R8, [UR4+0x38] ;  /* 0x00003804ff087984 */ /* 0x000e240008000a00 */
[----:B0-----:R-:W-:Y:S01]  /*3730*/  HADD2.F32 R11, -RZ, R8.H0_H0 ;  /* 0x20000008ff0b7230 */ /* 0x001fe20000004100 */
[----:B--2---:R-:W-:-:S04]  /*3740*/  LOP3.LUT R10, R12, 0xff, RZ, 0xc0, !PT ;  /* 0x000000ff0c0a7812 */ /* 0x004fc800078ec0ff */
[----:B------:R-:W-:Y:S02]  /*3750*/  IADD3 R39, PT, PT, R10, -0x80, RZ ;  /* 0xffffff800a277810 */ /* 0x000fe40007ffe0ff */
[----:B------:R-:W-:-:S04]  /*3760*/  LOP3.LUT R10, R13, 0xff, RZ, 0xc0, !PT ;  /* 0x000000ff0d0a7812 */ /* 0x000fc800078ec0ff */
[----:B------:R-:W0:Y:S01]  /*3770*/  I2F.F16 R39, R39 ;  /* 0x0000002700277306 */ /* 0x000e220000200c00 */
[----:B------:R-:W-:-:S07]  /*3780*/  VIADD R41, R10, 0xffffff80 ;  /* 0xffffff800a297836 */ /* 0x000fce0000000000 */
[----:B------:R-:W1:Y:S01]  /*3790*/  I2F.F16 R10, R41 ;  /* 0x00000029000a7306 */ /* 0x000e620000200c00 */
[----:B0-----:R-:W-:-:S05]  /*37a0*/  HADD2.F32 R44, -RZ, R39.H0_H0 ;  /* 0x20000027ff2c7230 */ /* 0x001fca0000004100 */
[----:B------:R-:W-:Y:S01]  /*37b0*/  FFMA.FTZ R17, R44, R11, R37 ;  /* 0x0000000b2c117223 */ /* 0x000fe20000010025 */
[----:B------:R-:W-:Y:S01]  /*37c0*/  LOP3.LUT R37, R14, 0xff, RZ, 0xc0, !PT ;  /* 0x000000ff0e257812 */ /* 0x000fe200078ec0ff */
[----:B-1----:R-:W-:-:S03]  /*37d0*/  HADD2.F32 R10, -RZ, R10.H0_H0 ;  /* 0x2000000aff0a7230 */ /* 0x002fc60000004100 */
[----:B------:R-:W-:Y:S02]  /*37e0*/  IADD3 R44, PT, PT, R37, -0x80, RZ ;  /* 0xffffff80252c7810 */ /* 0x000fe40007ffe0ff */
[----:B------:R-:W-:Y:S01]  /*37f0*/  FFMA.FTZ R10, R11, R10, R38 ;  /* 0x0000000a0b0a7223 */ /* 0x000fe20000010026 */
[----:B------:R-:W-:Y:S01]  /*3800*/  LOP3.LUT R38, R15, 0xff, RZ, 0xc0, !PT ;  /* 0x000000ff0f267812 */ /* 0x000fe200078ec0ff */
[----:B------:R-:W0:Y:S04]  /*3810*/  I2F.F16 R37, R44 ;  /* 0x0000002c00257306 */ /* 0x000e280000200c00 */
[----:B------:R-:W-:-:S06]  /*3820*/  VIADD R39, R38, 0xffffff80 ;  /* 0xffffff8026277836 */ /* 0x000fcc0000000000 */
[----:B------:R-:W1:Y:S01]  /*3830*/  I2F.F16 R39, R39 ;  /* 0x0000002700277306 */ /* 0x000e620000200c00 */
[----:B0-----:R-:W-:-:S05]  /*3840*/  HADD2.F32 R37, -RZ, R37.H0_H0 ;  /* 0x20000025ff257230 */ /* 0x001fca0000004100 */
[----:B------:R-:W-:Y:S01]  /*3850*/  FFMA.FTZ R37, R11, R37, R16 ;  /* 0x000000250b257223 */ /* 0x000fe20000010010 */
[----:B-1----:R-:W-:-:S05]  /*3860*/  HADD2.F32 R41, -RZ, R39.H0_H0 ;  /* 0x20000027ff297230 */ /* 0x002fca0000004100 */
[----:B------:R-:W-:Y:S02]  /*3870*/  FFMA.FTZ R16, R11, R41, R40 ;  /* 0x000000290b107223 */ /* 0x000fe40000010028 */
[----:B------:R0:W2:Y:S01]  /*3880*/  @!P0 LDG.E.U16.CONSTANT R11, desc[UR6][R24.64] ;  /* 0x00000006180b8981 */ /* 0x0000a2000c1e9500 */
[----:B------:R-:W-:Y:S01]  /*3890*/  SHF.R.U32.HI R38, RZ, 0x8, R12 ;  /* 0x00000008ff267819 */ /* 0x000fe2000001160c */
[----:B------:R-:W-:Y:S02]  /*38a0*/  HADD2.F32 R39, -RZ, R8.H1_H1 ;  /* 0x30000008ff277230 */ /* 0x000fe40000004100 */
[----:B------:R-:W-:Y:S01]  /*38b0*/  FMUL.FTZ R19, R22, R19 ;  /* 0x0000001316137220 */ /* 0x000fe20000410000 */
[----:B------:R-:W-:Y:S01]  /*38c0*/  UIADD3 UR4, UPT, UPT, UR4, 0x40, URZ ;  /* 0x0000004004047890 */ /* 0x000fe2000fffe0ff */
[----:B------:R-:W-:Y:S01]  /*38d0*/  LOP3.LUT R38, R38, 0xff, RZ, 0xc0, !PT ;  /* 0x000000ff26267812 */ /* 0x000fe200078ec0ff */
[----:B------:R-:W-:Y:S02]  /*38e0*/  IMAD.WIDE R42, R0, 0x4, R42 ;  /* 0x00000004002a7825 */ /* 0x000fe400078e022a */
[----:B------:R-:W-:-:S02]  /*38f0*/  F2FP.F16.F32.PACK_AB R19, RZ, R19 ;  /* 0x00000013ff13723e */ /* 0x000fc400000000ff */
[----:B------:R-:W-:Y:S02]  /*3900*/  IADD3 R38, PT, PT, R38, -0x80, RZ ;  /* 0xffffff8026267810 */ /* 0x000fe40007ffe0ff */
[----:B0-----:R-:W-:-:S04]  /*3910*/  IADD3 R24, P1, PT, R24, 0x80, RZ ;  /* 0x0000008018187810 */ /* 0x001fc80007f3e0ff */
[----:B------:R-:W0:Y:S01]  /*3920*/  I2F.F16 R38, R38 ;  /* 0x0000002600267306 */ /* 0x000e220000200c00 */
[----:B------:R-:W-:Y:S01]  /*3930*/  IADD3.X R25, PT, PT, RZ, R25, RZ, P1, !PT ;  /* 0x00000019ff197210 */ /* 0x000fe20000ffe4ff */
        /* <DEDUP_REMOVED lines=12> */
[----:B0-----:R-:W-:Y:S02]  /*3a00*/  HADD2.F32 R8, -RZ, R38.H0_H0 ;  /* 0x20000026ff087230 */ /* 0x001fe40000004100 */
[----:B------:R-:W-:-:S03]  /*3a10*/  FMUL.FTZ R38, R21, R36 ;  /* 0x0000002415267220 */ /* 0x000fc60000410000 */
[----:B------:R-:W-:Y:S01]  /*3a20*/  FFMA.FTZ R8, R39, R8, R37 ;  /* 0x0000000827087223 */ /* 0x000fe20000010025 */
[----:B------:R-:W-:-:S04]  /*3a30*/  SHF.R.U32.HI R37, RZ, 0x8, R15 ;  /* 0x00000008ff257819 */ /* 0x000fc8000001160f */
[----:B------:R-:W-:-:S05]  /*3a40*/  LOP3.LUT R37, R37, 0xff, RZ, 0xc0, !PT ;  /* 0x000000ff25257812 */ /* 0x000fca00078ec0ff */
[----:B------:R-:W-:-:S06]  /*3a50*/  VIADD R40, R37, 0xffffff80 ;  /* 0xffffff8025287836 */ /* 0x000fcc0000000000 */
[----:B------:R-:W0:Y:S02]  /*3a60*/  I2F.F16 R40, R40 ;  /* 0x0000002800287306 */ /* 0x000e240000200c00 */
[----:B0-----:R-:W-:Y:S01]  /*3a70*/  HADD2.F32 R37, -RZ, R40.H0_H0 ;  /* 0x20000028ff257230 */ /* 0x001fe20000004100 */
[----:B------:R-:W-:-:S04]  /*3a80*/  SHF.R.U32.HI R40, RZ, 0x10, R13 ;  /* 0x00000010ff287819 */ /* 0x000fc8000001160d */
[----:B------:R-:W-:Y:S01]  /*3a90*/  FFMA.FTZ R16, R39, R37, R16 ;  /* 0x0000002527107223 */ /* 0x000fe20000010010 */
[----:B------:R-:W-:Y:S01]  /*3aa0*/  FMUL.FTZ R37, R20, R35 ;  /* 0x0000002314257220 */ /* 0x000fe20000410000 */
[----:B------:R-:W-:Y:S02]  /*3ab0*/  SHF.R.U32.HI R39, RZ, 0x10, R12 ;  /* 0x00000010ff277819 */ /* 0x000fe4000001160c */
[----:B------:R-:W-:Y:S02]  /*3ac0*/  LEA.HI R35, R12, 0xffffff80, RZ, 0x8 ;  /* 0xffffff800c237811 */ /* 0x000fe400078f40ff */
[----:B------:R-:W-:Y:S02]  /*3ad0*/  F2FP.F16.F32.PACK_AB R36, RZ, R37 ;  /* 0x00000025ff24723e */ /* 0x000fe400000000ff */
[----:B------:R-:W-:Y:S02]  /*3ae0*/  LOP3.LUT R39, R39, 0xff, RZ, 0xc0, !PT ;  /* 0x000000ff27277812 */ /* 0x000fe400078ec0ff */
[----:B------:R-:W-:Y:S01]  /*3af0*/  F2FP.F16.F32.PACK_AB R37, RZ, R38 ;  /* 0x00000026ff25723e */ /* 0x000fe200000000ff */
[----:B------:R-:W-:Y:S01]  /*3b00*/  FMUL.FTZ R38, R23, R18 ;  /* 0x0000001217267220 */ /* 0x000fe20000410000 */
[----:B------:R-:W-:Y:S01]  /*3b10*/  LEA.HI R18, R13, 0xffffff80, RZ, 0x8 ;  /* 0xffffff800d127811 */ /* 0x000fe200078f40ff */
[----:B------:R-:W-:Y:S01]  /*3b20*/  I2F.F16 R35, R35 ;  /* 0x0000002300237306 */ /* 0x000fe20000200c00 */
[----:B------:R-:W-:-:S02]  /*3b30*/  IADD3 R13, PT, PT, R39, -0x80, RZ ;  /* 0xffffff80270d7810 */ /* 0x000fc40007ffe0ff */
[----:B------:R-:W-:Y:S02]  /*3b40*/  LOP3.LUT R39, R40, 0xff, RZ, 0xc0, !PT ;  /* 0x000000ff28277812 */ /* 0x000fe400078ec0ff */
[----:B------:R-:W-:Y:S02]  /*3b50*/  SHF.R.U32.HI R40, RZ, 0x10, R14 ;  /* 0x00000010ff287819 */ /* 0x000fe4000001160e */
[----:B------:R-:W-:Y:S01]  /*3b60*/  LEA.HI R12, R14, 0xffffff80, RZ, 0x8 ;  /* 0xffffff800e0c7811 */ /* 0x000fe200078f40ff */
[----:B------:R-:W0:Y:S01]  /*3b70*/  I2F.F16 R13, R13 ;  /* 0x0000000d000d7306 */ /* 0x000e220000200c00 */
[----:B------:R-:W-:Y:S01]  /*3b80*/  LOP3.LUT R40, R40, 0xff, RZ, 0xc0, !PT ;  /* 0x000000ff28287812 */ /* 0x000fe200078ec0ff */
[----:B------:R-:W-:Y:S01]  /*3b90*/  VIADD R39, R39, 0xffffff80 ;  /* 0xffffff8027277836 */ /* 0x000fe20000000000 */
[----:B------:R-:W-:Y:S02]  /*3ba0*/  SHF.R.U32.HI R14, RZ, 0x10, R15 ;  /* 0x00000010ff0e7819 */ /* 0x000fe4000001160f */
[----:B------:R-:W-:-:S02]  /*3bb0*/  IADD3 R40, PT, PT, R40, -0x80, RZ ;  /* 0xffffff8028287810 */ /* 0x000fc40007ffe0ff */
[----:B------:R-:W-:Y:S01]  /*3bc0*/  LOP3.LUT R14, R14, 0xff, RZ, 0xc0, !PT ;  /* 0x000000ff0e0e7812 */ /* 0x000fe200078ec0ff */
[----:B------:R-:W1:Y:S01]  /*3bd0*/  I2F.F16 R39, R39 ;  /* 0x0000002700277306 */ /* 0x000e620000200c00 */
[----:B------:R-:W-:Y:S02]  /*3be0*/  PRMT R36, R36, 0x5410, R37 ;  /* 0x0000541024247816 */ /* 0x000fe40000000025 */
[----:B------:R-:W-:Y:S01]  /*3bf0*/  LEA.HI R37, R15, 0xffffff80, RZ, 0x8 ;  /* 0xffffff800f257811 */ /* 0x000fe200078f40ff */
[----:B------:R-:W-:Y:S01]  /*3c00*/  VIADD R14, R14, 0xffffff80 ;  /* 0xffffff800e0e7836 */ /* 0x000fe20000000000 */
[----:B------:R-:W-:Y:S01]  /*3c10*/  F2FP.F16.F32.PACK_AB R38, RZ, R38 ;  /* 0x00000026ff26723e */ /* 0x000fe200000000ff */
[----:B------:R-:W-:Y:S02]  /*3c20*/  HADD2.F32 R15, -RZ, R9.H0_H0 ;  /* 0x20000009ff0f7230 */ /* 0x000fe40000004100 */
[----:B------:R-:W-:Y:S01]  /*3c30*/  HFMA2 R3, R36, 1, 1, R3 ;  /* 0x3c003c0024037831 */ /* 0x000fe20000000003 */
[----:B------:R-:W3:Y:S01]  /*3c40*/  I2F.F16 R40, R40 ;  /* 0x0000002800287306 */ /* 0x000ee20000200c00 */
[----:B0-----:R-:W-:Y:S01]  /*3c50*/  HADD2.F32 R36, -RZ, R13.H0_H0 ;  /* 0x2000000dff247230 */ /* 0x001fe20000004100 */
[----:B------:R-:W-:-:S02]  /*3c60*/  PRMT R38, R38, 0x5410, R19 ;  /* 0x0000541026267816 */ /* 0x000fc40000000013 */
[----:B------:R-:W-:Y:S02]  /*3c70*/  @!P0 IADD3 R19, PT, PT, R2, 0x1, RZ ;  /* 0x0000000102138810 */ /* 0x000fe40007ffe0ff */
[----:B------:R-:W-:Y:S01]  /*3c80*/  FFMA.FTZ R17, R36, R15, R17 ;  /* 0x0000000f24117223 */ /* 0x000fe20000010011 */
[----:B-1----:R-:W-:Y:S01]  /*3c90*/  HADD2.F32 R39, -RZ, R39.H0_H0 ;  /* 0x20000027ff277230 */ /* 0x002fe20000004100 */
[----:B------:R-:W0:Y:S01]  /*3ca0*/  I2F.F16 R14, R14 ;  /* 0x0000000e000e7306 */ /* 0x000e220000200c00 */
[----:B------:R-:W-:Y:S02]  /*3cb0*/  @!P0 IMAD.MOV.U32 R2, RZ, RZ, R19 ;  /* 0x000000ffff028224 */ /* 0x000fe400078e0013 */
[----:B------:R-:W-:Y:S02]  /*3cc0*/  HADD2 R4, R38, R4 ;  /* 0x0000000426047230 */ /* 0x000fe40000000000 */
[----:B------:R-:W-:Y:S02]  /*3cd0*/  HADD2.F32 R36, -RZ, R9.H1_H1 ;  /* 0x30000009ff247230 */ /* 0x000fe40000004100 */
[C---:B------:R-:W-:Y:S01]  /*3ce0*/  FFMA.FTZ R9, R15.reuse, R39, R10 ;  /* 0x000000270f097223 */ /* 0x040fe2000001000a */
[----:B---3--:R-:W-:Y:S01]  /*3cf0*/  HADD2.F32 R41, -RZ, R40.H0_H0 ;  /* 0x20000028ff297230 */ /* 0x008fe20000004100 */
[----:B------:R-:W1:Y:S04]  /*3d00*/  I2F.F16 R18, R18 ;  /* 0x0000001200127306 */ /* 0x000e680000200c00 */
[----:B------:R-:W-:Y:S01]  /*3d10*/  FFMA.FTZ R19, R15, R41, R8 ;  /* 0x000000290f137223 */ /* 0x000fe20000010008 */
[----:B------:R-:W-:-:S02]  /*3d20*/  HADD2.F32 R8, -RZ, R35.H0_H0 ;  /* 0x20000023ff087230 */ /* 0x000fc40000004100 */
[----:B0-----:R-:W-:Y:S01]  /*3d30*/  HADD2.F32 R14, -RZ, R14.H0_H0 ;  /* 0x2000000eff0e7230 */ /* 0x001fe20000004100 */
[----:B------:R-:W0:Y:S02]  /*3d40*/  I2F.F16 R12, R12 ;  /* 0x0000000c000c7306 */ /* 0x000e240000200c00 */
[----:B------:R-:W-:Y:S02]  /*3d50*/  FFMA.FTZ R17, R8, R36, R17 ;  /* 0x0000002408117223 */ /* 0x000fe40000010011 */
[----:B------:R-:W-:Y:S02]  /*3d60*/  FFMA.FTZ R14, R15, R14, R16 ;  /* 0x0000000e0f0e7223 */ /* 0x000fe40000010010 */
[----:B------:R-:W-:Y:S01]  /*3d70*/  FMUL.FTZ R17, R20, R17 ;  /* 0x0000001114117220 */ /* 0x000fe20000410000 */
[----:B-1----:R-:W-:Y:S01]  /*3d80*/  HADD2.F32 R18, -RZ, R18.H0_H0 ;  /* 0x20000012ff127230 */ /* 0x002fe20000004100 */
[----:B------:R-:W1:Y:S03]  /*3d90*/  I2F.F16 R13, R37 ;  /* 0x00000025000d7306 */ /* 0x000e660000200c00 */
[----:B------:R-:W-:Y:S01]  /*3da0*/  F2FP.F16.F32.PACK_AB R17, RZ, R17 ;  /* 0x00000011ff11723e */ /* 0x000fe200000000ff */
[----:B------:R-:W-:Y:S01]  /*3db0*/  FFMA.FTZ R18, R36, R18, R9 ;  /* 0x0000001224127223 */ /* 0x000fe20000010009 */
[----:B0-----:R-:W-:-:S03]  /*3dc0*/  HADD2.F32 R12, -RZ, R12.H0_H0 ;  /* 0x2000000cff0c7230 */ /* 0x001fc60000004100 */
[----:B------:R-:W-:Y:S02]  /*3dd0*/  FMUL.FTZ R18, R21, R18 ;  /* 0x0000001215127220 */ /* 0x000fe40000410000 */
[----:B------:R-:W-:-:S03]  /*3de0*/  FFMA.FTZ R12, R36, R12, R19 ;  /* 0x0000000c240c7223 */ /* 0x000fc60000010013 */
[----:B------:R-:W-:Y:S01]  /*3df0*/  F2FP.F16.F32.PACK_AB R18, RZ, R18 ;  /* 0x00000012ff12723e */ /* 0x000fe200000000ff */
[----:B-1----:R-:W-:Y:S02]  /*3e00*/  HADD2.F32 R13, -RZ, R13.H0_H0 ;  /* 0x2000000dff0d7230 */ /* 0x002fe40000004100 */
[----:B------:R-:W-:Y:S01]  /*3e10*/  FMUL.FTZ R12, R23, R12 ;  /* 0x0000000c170c7220 */ /* 0x000fe20000410000 */
[----:B------:R-:W-:Y:S02]  /*3e20*/  PRMT R17, R17, 0x5410, R18 ;  /* 0x0000541011117816 */ /* 0x000fe40000000012 */
[----:B------:R-:W-:Y:S02]  /*3e30*/  FFMA.FTZ R13, R36, R13, R14 ;  /* 0x0000000d240d7223 */ /* 0x000fe4000001000e */
[----:B------:R-:W-:Y:S01]  /*3e40*/  F2FP.F16.F32.PACK_AB R12, RZ, R12 ;  /* 0x0000000cff0c723e */ /* 0x000fe200000000ff */
[----:B------:R-:W-:Y:S02]  /*3e50*/  HFMA2 R3, R17, 1, 1, R3 ;  /* 0x3c003c0011037831 */ /* 0x000fe40000000003 */
[----:B------:R-:W-:-:S05]  /*3e60*/  FMUL.FTZ R13, R22, R13 ;  /* 0x0000000d160d7220 */ /* 0x000fca0000410000 */
[----:B------:R-:W-:-:S04]  /*3e70*/  F2FP.F16.F32.PACK_AB R13, RZ, R13 ;  /* 0x0000000dff0d723e */ /* 0x000fc800000000ff */
[----:B------:R-:W-:-:S05]  /*3e80*/  PRMT R12, R12, 0x5410, R13 ;  /* 0x000054100c0c7816 */ /* 0x000fca000000000d */
[----:B------:R-:W-:Y:S01]  /*3e90*/  HADD2 R4, R12, R4 ;  /* 0x000000040c047230 */ /* 0x000fe20000000000 */
[----:B--2---:R-:W-:Y:S01]  /*3ea0*/  @!P0 IADD3 R5, PT, PT, R11, R32, RZ ;  /* 0x000000200b058210 */ /* 0x004fe20007ffe0ff */
[----:B------:R-:W-:-:S05]  /*3eb0*/  VIADD R32, R32, 0x20 ;  /* 0x0000002020207836 */ /* 0x000fca0000000000 */
[----:B------:R-:W-:-:S13]  /*3ec0*/  ISETP.GE.AND P0, PT, R32, R27, PT ;  /* 0x0000001b2000720c */ /* 0x000fda0003f06270 */
[----:B------:R-:W-:Y:S05]  /*3ed0*/  @!P0 BRA `(.L_x_4859) ;  /* 0xffffffcc00808947 */ /* 0x000fea000383ffff */
[----:B------:R-:W-:-:S07]  /*3ee0*/  IMAD.WIDE R30, R0, 0x20, R30 ;  /* 0x00000020001e7825 */ /* 0x000fce00078e021e */
.L_x_4858:
[----:B------:R-:W-:-:S04]  /*3ef0*/  VIMNMX R37, PT, PT, R26, UR13, PT ;  /* 0x0000000d1a257c48 */ /* 0x000fc8000bfe0100 */
[----:B------:R-:W-:-:S13]  /*3f00*/  ISETP.GT.AND P0, PT, R37, R32, PT ;  /* 0x000000202500720c */ /* 0x000fda0003f04270 */
[----:B------:R-:W-:Y:S05]  /*3f10*/  @!P0 BRA `(.L_x_4860) ;  /* 0x0000001400fc8947 */ /* 0x000fea0003800000 */
[----:B------:R-:W-:-:S03]  /*3f20*/  IMAD.WIDE.U32 R28, R32, 0x4, R28 ;  /* 0x00000004201c7825 */ /* 0x000fc600078e001c */
[----:B------:R-:W-:-:S05]  /*3f30*/  IADD3 R36, P0, PT, R28, 0x2, RZ ;  /* 0x000000021c247810 */ /* 0x000fca0007f1e0ff */
[----:B------:R-:W-:-:S08]  /*3f40*/  IMAD.X R35, RZ, RZ, R29, P0 ;  /* 0x000000ffff237224 */ /* 0x000fd000000e061d */
.L_x_4861:
[----:B------:R-:W2:Y:S01]  /*3f50*/  LDG.E.128.CONSTANT R8, desc[UR6][R30.64] ;  /* 0x000000061e087981 */ /* 0x000ea2000c1e9d00 */
[----:B------:R-:W-:-:S03]  /*3f60*/  MOV R0, UR12 ;  /* 0x0000000c00007c02 */ /* 0x000fc60008000f00 */
[----:B------:R-:W0:Y:S02]  /*3f70*/  LDS.128 R24, [UR4] ;  /* 0x00000004ff187984 */ /* 0x000e240008000c00 */
[----:B------:R-:W-:-:S05]  /*3f80*/  IMAD.WIDE R20, R0, 0x4, R30 ;  /* 0x0000000400147825 */ /* 0x000fca00078e021e */
[----:B------:R1:W3:Y:S01]  /*3f90*/  LDG.E.128.CONSTANT R12, desc[UR6][R20.64] ;  /* 0x00000006140c7981 */ /* 0x0002e2000c1e9d00 */
[----:B------:R-:W-:-:S05]  /*3fa0*/  IMAD.WIDE R28, R0, 0x4, R20 ;  /* 0x00000004001c7825 */ /* 0x000fca00078e0214 */
[----:B------:R-:W4:Y:S01]  /*3fb0*/  LDG.E.128.CONSTANT R16, desc[UR6][R28.64] ;  /* 0x000000061c107981 */ /* 0x000f22000c1e9d00 */
[----:B------:R-:W-:-:S04]  /*3fc0*/  IMAD.WIDE R44, R0, 0x4, R28 ;  /* 0x00000004002c7825 */ /* 0x000fc800078e021c */
[----:B------:R-:W-:Y:S01]  /*3fd0*/  IMAD.WIDE R42, R0, 0x4, R44 ;  /* 0x00000004002a7825 */ /* 0x000fe200078e022c */
[----:B--2---:R-:W-:Y:S02]  /*3fe0*/  LOP3.LUT R23, R9, 0x3f003f, RZ, 0xc0, !PT ;  /* 0x003f003f09177812 */ /* 0x004fe400078ec0ff */
[----:B------:R-:W-:Y:S02]  /*3ff0*/  LOP3.LUT R38, R10, 0x3f003f, RZ, 0xc0, !PT ;  /* 0x003f003f0a267812 */ /* 0x000fe400078ec0ff */
[----:B------:R-:W-:Y:S02]  /*4000*/  LOP3.LUT R23, R23, 0x64006400, RZ, 0xfc, !PT ;  /* 0x6400640017177812 */ /* 0x000fe400078efcff */
[----:B------:R-:W-:Y:S02]  /*4010*/  LOP3.LUT R22, R8, 0x3f003f, RZ, 0xc0, !PT ;  /* 0x003f003f08167812 */ /* 0x000fe400078ec0ff */
[----:B------:R-:W-:Y:S01]  /*4020*/  LOP3.LUT R38, R38, 0x64006400, RZ, 0xfc, !PT ;  /* 0x6400640026267812 */ /* 0x000fe200078efcff */
[----:B-1----:R-:W-:Y:S01]  /*4030*/  HADD2 R20, R23, -1056, -1056 ;  /* 0xe420e42017147430 */ /* 0x002fe20000000000 */
[----:B------:R-:W-:-:S02]  /*4040*/  LOP3.LUT R22, R22, 0x64006400, RZ, 0xfc, !PT ;  /* 0x6400640016167812 */ /* 0x000fc400078efcff */
[----:B------:R-:W-:Y:S01]  /*4050*/  SHF.R.U32.HI R23, RZ, 0x6, R8 ;  /* 0x00000006ff177819 */ /* 0x000fe20000011608 */
[----:B------:R-:W-:Y:S01]  /*4060*/  HADD2 R21, R38, -1056, -1056 ;  /* 0xe420e42026157430 */ /* 0x000fe20000000000 */
[----:B------:R-:W-:Y:S01]  /*4070*/  SHF.R.U32.HI R31, RZ, 0x6, R10 ;  /* 0x00000006ff1f7819 */ /* 0x000fe2000001160a */
[----:B------:R-:W-:Y:S01]  /*4080*/  HADD2 R22, R22, -1056, -1056 ;  /* 0xe420e42016167430 */ /* 0x000fe20000000000 */
[----:B------:R-:W-:Y:S01]  /*4090*/  LOP3.LUT R39, R11, 0x3f003f, RZ, 0xc0, !PT ;  /* 0x003f003f0b277812 */ /* 0x000fe200078ec0ff */
[-C--:B0-----:R-:W-:Y:S01]  /*40a0*/  HFMA2 R20, R20, R24.reuse, RZ.H0_H0 ;  /* 0x0000001814147231 */ /* 0x081fe200000400ff */
[----:B------:R-:W-:Y:S01]  /*40b0*/  SHF.R.U32.HI R30, RZ, 0x6, R9 ;  /* 0x00000006ff1e7819 */ /* 0x000fe20000011609 */
[-C--:B------:R-:W-:Y:S01]  /*40c0*/  HFMA2 R21, R21, R24.reuse, RZ ;  /* 0x0000001815157231 */ /* 0x080fe200000000ff */
[----:B------:R-:W-:Y:S01]  /*40d0*/  SHF.R.U32.HI R38, RZ, 0x6, R11 ;  /* 0x00000006ff267819 */ /* 0x000fe2000001160b */
[----:B------:R-:W-:Y:S01]  /*40e0*/  HFMA2 R22, R22, R24, RZ ;  /* 0x0000001816167231 */ /* 0x000fe200000000ff */
        /* <DEDUP_REMOVED lines=8> */
[----:B------:R-:W-:Y:S01]  /*4170*/  HFMA2 R24, R39, R24, RZ.H0_H0 ;  /* 0x0000001827187231 */ /* 0x000fe200000400ff */
[----:B------:R-:W-:Y:S01]  /*4180*/  LOP3.LUT R30, R30, 0x64006400, RZ, 0xfc, !PT ;  /* 0x640064001e1e7812 */ /* 0x000fe200078efcff */
[----:B------:R-:W-:Y:S01]  /*4190*/  HADD2 R23, R23, -1056, -1056 ;  /* 0xe420e42017177430 */ /* 0x000fe20000000000 */
[----:B------:R-:W-:Y:S01]  /*41a0*/  LOP3.LUT R38, R38, 0x64006400, RZ, 0xfc, !PT ;  /* 0x6400640026267812 */ /* 0x000fe200078efcff */
[----:B------:R-:W-:Y:S01]  /*41b0*/  HADD2 R31, R31, -1056, -1056 ;  /* 0xe420e4201f1f7430 */ /* 0x000fe20000000000 */
[----:B---3--:R-:W-:Y:S01]  /*41c0*/  LOP3.LUT R39, R15, 0x3f003f, RZ, 0xc0, !PT ;  /* 0x003f003f0f277812 */ /* 0x008fe200078ec0ff */
[----:B------:R-:W-:Y:S01]  /*41d0*/  HADD2 R30, R30, -1056, -1056 ;  /* 0xe420e4201e1e7430 */ /* 0x000fe20000000000 */
[----:B------:R-:W-:Y:S01]  /*41e0*/  SHF.R.U32.HI R8, RZ, 0xc, R8 ;  /* 0x0000000cff087819 */ /* 0x000fe20000011608 */
[----:B------:R-:W-:-:S02]  /*41f0*/  HADD2 R38, R38, -1056, -1056 ;  /* 0xe420e42026267430 */ /* 0x000fc40000000000 */
[-C--:B------:R-:W-:Y:S02]  /*4200*/  HFMA2 R22, R23, R25.reuse, R22 ;  /* 0x0000001917167231 */ /* 0x080fe40000000016 */
[-C--:B------:R-:W-:Y:S02]  /*4210*/  HFMA2 R20, R30, R25.reuse, R20 ;  /* 0x000000191e147231 */ /* 0x080fe40000000014 */
[-C--:B------:R-:W-:Y:S02]  /*4220*/  HFMA2 R21, R31, R25.reuse, R21 ;  /* 0x000000191f157231 */ /* 0x080fe40000000015 */
[----:B------:R-:W-:Y:S01]  /*4230*/  HFMA2 R24, R38, R25, R24 ;  /* 0x0000001926187231 */ /* 0x000fe20000000018 */
[----:B------:R-:W-:Y:S02]  /*4240*/  LOP3.LUT R25, R12, 0x3f003f, RZ, 0xc0, !PT ;  /* 0x003f003f0c197812 */ /* 0x000fe400078ec0ff */
[----:B------:R-:W-:Y:S02]  /*4250*/  LOP3.LUT R38, R14, 0x3f003f, RZ, 0xc0, !PT ;  /* 0x003f003f0e267812 */ /* 0x000fe400078ec0ff */
[----:B------:R-:W-:-:S02]  /*4260*/  LOP3.LUT R30, R13, 0x3f003f, RZ, 0xc0, !PT ;  /* 0x003f003f0d1e7812 */ /* 0x000fc400078ec0ff */
[----:B------:R-:W-:Y:S02]  /*4270*/  LOP3.LUT R25, R25, 0x64006400, RZ, 0xfc, !PT ;  /* 0x6400640019197812 */ /* 0x000fe400078efcff */
[----:B------:R-:W-:Y:S02]  /*4280*/  SHF.R.U32.HI R23, RZ, 0x6, R12 ;  /* 0x00000006ff177819 */ /* 0x000fe4000001160c */
[----:B------:R-:W-:Y:S02]  /*4290*/  LOP3.LUT R38, R38, 0x64006400, RZ, 0xfc, !PT ;  /* 0x6400640026267812 */ /* 0x000fe400078efcff */
[----:B------:R-:W-:Y:S01]  /*42a0*/  LOP3.LUT R31, R30, 0x64006400, RZ, 0xfc, !PT ;  /* 0x640064001e1f7812 */ /* 0x000fe200078efcff */
[----:B------:R-:W-:Y:S01]  /*42b0*/  HADD2 R30, R25, -1056, -1056 ;  /* 0xe420e420191e7430 */ /* 0x000fe20000000000 */
[----:B------:R-:W-:Y:S01]  /*42c0*/  LOP3.LUT R40, R39, 0x64006400, RZ, 0xfc, !PT ;  /* 0x6400640027287812 */ /* 0x000fe200078efcff */
[----:B------:R-:W-:Y:S01]  /*42d0*/  HADD2 R25, R38, -1056, -1056 ;  /* 0xe420e42026197430 */ /* 0x000fe20000000000 */
[----:B------:R-:W-:Y:S01]  /*42e0*/  LOP3.LUT R23, R23, 0x3f003f, RZ, 0xc0, !PT ;  /* 0x003f003f17177812 */ /* 0x000fe200078ec0ff */
[----:B------:R-:W-:Y:S01]  /*42f0*/  HADD2 R39, R31, -1056, -1056 ;  /* 0xe420e4201f277430 */ /* 0x000fe20000000000 */
[----:B------:R-:W-:Y:S01]  /*4300*/  SHF.R.U32.HI R31, RZ, 0x6, R13 ;  /* 0x00000006ff1f7819 */ /* 0x000fe2000001160d */
[----:B------:R-:W-:Y:S01]  /*4310*/  HADD2 R40, R40, -1056, -1056 ;  /* 0xe420e42028287430 */ /* 0x000fe20000000000 */
[----:B------:R-:W-:Y:S01]  /*4320*/  LOP3.LUT R23, R23, 0x64006400, RZ, 0xfc, !PT ;  /* 0x6400640017177812 */ /* 0x000fe200078efcff */
[----:B------:R-:W-:-:S02]  /*4330*/  HFMA2 R30, R30, R26, R22 ;  /* 0x0000001a1e1e7231 */ /* 0x000fc40000000016 */
[-C--:B------:R-:W-:Y:S02]  /*4340*/  HFMA2 R39, R39, R26.reuse, R20 ;  /* 0x0000001a27277231 */ /* 0x080fe40000000014 */
[-C--:B------:R-:W-:Y:S02]  /*4350*/  HFMA2 R25, R25, R26.reuse, R21 ;  /* 0x0000001a19197231 */ /* 0x080fe40000000015 */
[----:B------:R-:W-:Y:S01]  /*4360*/  HFMA2 R26, R40, R26, R24 ;  /* 0x0000001a281a7231 */ /* 0x000fe20000000018 */
[----:B------:R-:W-:Y:S01]  /*4370*/  LOP3.LUT R31, R31, 0x3f003f, RZ, 0xc0, !PT ;  /* 0x003f003f1f1f7812 */ /* 0x000fe200078ec0ff */
[----:B------:R-:W-:Y:S01]  /*4380*/  HADD2 R24, R23, -1056, -1056 ;  /* 0xe420e42017187430 */ /* 0x000fe20000000000 */
[----:B------:R-:W-:Y:S01]  /*4390*/  SHF.R.U32.HI R9, RZ, 0xc, R9 ;  /* 0x0000000cff097819 */ /* 0x000fe20000011609 */
[----:B------:R-:W0:Y:S01]  /*43a0*/  LDS.128 R20, [UR4+0x10] ;  /* 0x00001004ff147984 */ /* 0x000e220008000c00 */
[----:B------:R-:W-:Y:S02]  /*43b0*/  LOP3.LUT R31, R31, 0x64006400, RZ, 0xfc, !PT ;  /* 0x640064001f1f7812 */ /* 0x000fe400078efcff */
[----:B------:R-:W-:Y:S01]  /*43c0*/  LOP3.LUT R9, R9, 0xf000f, RZ, 0xc0, !PT ;  /* 0x000f000f09097812 */ /* 0x000fe200078ec0ff */
[----:B------:R-:W-:Y:S01]  /*43d0*/  HFMA2 R24, R24, R27, R30 ;  /* 0x0000001b18187231 */ /* 0x000fe2000000001e */
[----:B------:R-:W-:Y:S01]  /*43e0*/  SHF.R.U32.HI R30, RZ, 0x6, R14 ;  /* 0x00000006ff1e7819 */ /* 0x000fe2000001160e */
[----:B------:R-:W-:Y:S01]  /*43f0*/  HADD2 R31, R31, -1056, -1056 ;  /* 0xe420e4201f1f7430 */ /* 0x000fe20000000000 */
[----:B----4-:R-:W-:-:S02]  /*4400*/  SHF.R.U32.HI R40, RZ, 0x8, R17 ;  /* 0x00000008ff287819 */ /* 0x010fc40000011611 */
[----:B------:R-:W-:Y:S01]  /*4410*/  LOP3.LUT R30, R30, 0x3f003f, RZ, 0xc0, !PT ;  /* 0x003f003f1e1e7812 */ /* 0x000fe200078ec0ff */
[----:B------:R-:W-:Y:S01]  /*4420*/  HFMA2 R39, R31, R27, R39 ;  /* 0x0000001b1f277231 */ /* 0x000fe20000000027 */
[----:B------:R-:W-:Y:S02]  /*4430*/  LOP3.LUT R31, R8, 0xf000f, RZ, 0xc0, !PT ;  /* 0x000f000f081f7812 */ /* 0x000fe400078ec0ff */
[----:B------:R-:W-:Y:S02]  /*4440*/  LOP3.LUT R30, R30, 0x64006400, RZ, 0xfc, !PT ;  /* 0x640064001e1e7812 */ /* 0x000fe400078efcff */
[----:B------:R-:W-:Y:S02]  /*4450*/  SHF.R.U32.HI R8, RZ, 0xc, R12 ;  /* 0x0000000cff087819 */ /* 0x000fe4000001160c */
[----:B------:R-:W-:Y:S01]  /*4460*/  LOP3.LUT R40, R9, 0x300030, R40, 0xf8, !PT ;  /* 0x0030003009287812 */ /* 0x000fe200078ef828 */
[----:B------:R-:W-:Y:S01]  /*4470*/  HADD2 R38, R30, -1056, -1056 ;  /* 0xe420e4201e267430 */ /* 0x000fe20000000000 */
[----:B------:R-:W-:-:S02]  /*4480*/  SHF.R.U32.HI R30, RZ, 0x8, R16 ;  /* 0x00000008ff1e7819 */ /* 0x000fc40000011610 */
[----:B------:R-:W-:Y:S02]  /*4490*/  LOP3.LUT R9, R17, 0x3f003f, RZ, 0xc0, !PT ;  /* 0x003f003f11097812 */ /* 0x000fe400078ec0ff */
[----:B------:R-:W-:Y:S01]  /*44a0*/  LOP3.LUT R12, R31, 0x300030, R30, 0xf8, !PT ;  /* 0x003000301f0c7812 */ /* 0x000fe200078ef81e */
[----:B------:R-:W-:Y:S01]  /*44b0*/  HFMA2 R25, R38, R27, R25 ;  /* 0x0000001b26197231 */ /* 0x000fe20000000019 */
[----:B------:R-:W-:Y:S02]  /*44c0*/  LOP3.LUT R31, R8, 0xf000f, RZ, 0xc0, !PT ;  /* 0x000f000f081f7812 */ /* 0x000fe400078ec0ff */
[----:B------:R-:W-:Y:S02]  /*44d0*/  LOP3.LUT R8, R16, 0x3f003f, RZ, 0xc0, !PT ;  /* 0x003f003f10087812 */ /* 0x000fe400078ec0ff */
[----:B------:R-:W-:Y:S02]  /*44e0*/  SHF.R.U32.HI R38, RZ, 0x6, R15 ;  /* 0x00000006ff267819 */ /* 0x000fe4000001160f */
[----:B------:R-:W-:-:S02]  /*44f0*/  LOP3.LUT R8, R8, 0x64006400, RZ, 0xfc, !PT ;  /* 0x6400640008087812 */ /* 0x000fc400078efcff */
[----:B------:R-:W-:Y:S02]  /*4500*/  LOP3.LUT R30, R38, 0x3f003f, RZ, 0xc0, !PT ;  /* 0x003f003f261e7812 */ /* 0x000fe400078ec0ff */
[----:B------:R-:W-:Y:S01]  /*4510*/  LOP3.LUT R9, R9, 0x64006400, RZ, 0xfc, !PT ;  /* 0x6400640009097812 */ /* 0x000fe200078efcff */
[----:B------:R-:W-:Y:S01]  /*4520*/  HADD2 R8, R8, -1056, -1056 ;  /* 0xe420e42008087430 */ /* 0x000fe20000000000 */
[----:B------:R-:W-:Y:S02]  /*4530*/  LOP3.LUT R30, R30, 0x64006400, RZ, 0xfc, !PT ;  /* 0x640064001e1e7812 */ /* 0x000fe400078efcff */
[----:B------:R-:W-:-:S03]  /*4540*/  SHF.R.U32.HI R38, RZ, 0xa, R16 ;  /* 0x0000000aff267819 */ /* 0x000fc60000011610 */
[----:B------:R-:W-:Y:S02]  /*4550*/  HADD2 R30, R30, -1056, -1056 ;  /* 0xe420e4201e1e7430 */ /* 0x000fe40000000000 */
[-C--:B0-----:R-:W-:Y:S01]  /*4560*/  HFMA2 R8, R8, R20.reuse, R24 ;  /* 0x0000001408087231 */ /* 0x081fe20000000018 */
[----:B------:R-:W-:Y:S01]  /*4570*/  LOP3.LUT R24, R18, 0x3f003f, RZ, 0xc0, !PT ;  /* 0x003f003f12187812 */ /* 0x000fe200078ec0ff */
[----:B------:R-:W-:Y:S01]  /*4580*/  HFMA2 R26, R30, R27, R26 ;  /* 0x0000001b1e1a7231 */ /* 0x000fe2000000001a */
[----:B------:R-:W-:Y:S02]  /*4590*/  LOP3.LUT R30, R19, 0x3f003f, RZ, 0xc0, !PT ;  /* 0x003f003f131e7812 */ /* 0x000fe400078ec0ff */
[----:B------:R-:W-:Y:S01]  /*45a0*/  LOP3.LUT R27, R24, 0x64006400, RZ, 0xfc, !PT ;  /* 0x64006400181b7812 */ /* 0x000fe200078efcff */
[----:B------:R-:W-:Y:S01]  /*45b0*/  HADD2 R24, R9, -1056, -1056 ;  /* 0xe420e42009187430 */ /* 0x000fe20000000000 */
[----:B------:R-:W-:Y:S02]  /*45c0*/  LOP3.LUT R30, R30, 0x64006400, RZ, 0xfc, !PT ;  /* 0x640064001e1e7812 */ /* 0x000fe400078efcff */
[----:B------:R-:W-:Y:S01]  /*45d0*/  SHF.R.U32.HI R9, RZ, 0x6, R16 ;  /* 0x00000006ff097819 */ /* 0x000fe20000011610 */
[----:B------:R-:W-:Y:S01]  /*45e0*/  HADD2 R27, R27, -1056, -1056 ;  /* 0xe420e4201b1b7430 */ /* 0x000fe20000000000 */
[----:B------:R-:W-:Y:S01]  /*45f0*/  LOP3.LUT R38, R31, 0x300030, R38, 0xf8, !PT ;  /* 0x003000301f267812 */ /* 0x000fe200078ef826 */
[-C--:B------:R-:W-:Y:S01]  /*4600*/  HFMA2 R39, R24, R20.reuse, R39 ;  /* 0x0000001418277231 */ /* 0x080fe20000000027 */
[----:B------:R-:W-:Y:S01]  /*4610*/  SHF.R.U32.HI R24, RZ, 0xc, R13 ;  /* 0x0000000cff187819 */ /* 0x000fe2000001160d */
[----:B------:R-:W-:Y:S01]  /*4620*/  HADD2 R30, R30, -1056, -1056 ;  /* 0xe420e4201e1e7430 */ /* 0x000fe20000000000 */
[----:B------:R-:W-:Y:S01]  /*4630*/  LOP3.LUT R9, R9, 0x3f003f, RZ, 0xc0, !PT ;  /* 0x003f003f09097812 */ /* 0x000fe200078ec0ff */
[-C--:B------:R-:W-:Y:S01]  /*4640*/  HFMA2 R16, R27, R20.reuse, R25 ;  /* 0x000000141b107231 */ /* 0x080fe20000000019 */
[----:B------:R-:W-:Y:S01]  /*4650*/  LOP3.LUT R28, R24, 0xf000f, RZ, 0xc0, !PT ;  /* 0x000f000f181c7812 */ /* 0x000fe200078ec0ff */
[----:B------:R-:W-:Y:S01]  /*4660*/  HFMA2 R20, R30, R20, R26 ;  /* 0x000000141e147231 */ /* 0x000fe2000000001a */
[----:B------:R-:W-:Y:S01]  /*4670*/  LOP3.LUT R13, R9, 0x64006400, RZ, 0xfc, !PT ;  /* 0x64006400090d7812 */ /* 0x000fe200078efcff */
[----:B------:R-:W2:Y:S01]  /*4680*/  LDG.E.128.CONSTANT R24, desc[UR6][R44.64] ;  /* 0x000000062c187981 */ /* 0x000ea2000c1e9d00 */
[----:B------:R-:W-:-:S02]  /*4690*/  SHF.R.U32.HI R9, RZ, 0x6, R17 ;  /* 0x00000006ff097819 */ /* 0x000fc40000011611 */
[----:B------:R-:W-:-:S04]  /*46a0*/  SHF.R.U32.HI R17, RZ, 0xa, R17 ;  /* 0x0000000aff117819 */ /* 0x000fc80000011611 */
[----:B------:R-:W-:Y:S02]  /*46b0*/  LOP3.LUT R17, R28, 0x300030, R17, 0xf8, !PT ;  /* 0x003000301c117812 */ /* 0x000fe400078ef811 */
[----:B------:R0:W3:Y:S01]  /*46c0*/  LDG.E.128.CONSTANT R28, desc[UR6][R42.64] ;  /* 0x000000062a1c7981 */ /* 0x0000e2000c1e9d00 */
[----:B------:R-:W-:Y:S02]  /*46d0*/  LOP3.LUT R9, R9, 0x3f003f, RZ, 0xc0, !PT ;  /* 0x003f003f09097812 */ /* 0x000fe400078ec0ff */
[----:B------:R-:W-:Y:S02]  /*46e0*/  SHF.R.U32.HI R10, RZ, 0xc, R10 ;  /* 0x0000000cff0a7819 */ /* 0x000fe4000001160a */
[----:B------:R-:W-:Y:S02]  /*46f0*/  LOP3.LUT R9, R9, 0x64006400, RZ, 0xfc, !PT ;  /* 0x6400640009097812 */ /* 0x000fe400078efcff */
[----:B------:R-:W-:Y:S01]  /*4700*/  SHF.R.U32.HI R11, RZ, 0xc, R11 ;  /* 0x0000000cff0b7819 */ /* 0x000fe2000001160b */
[----:B------:R-:W-:Y:S01]  /*4710*/  HADD2 R13, R13, -1056, -1056 ;  /* 0xe420e4200d0d7430 */ /* 0x000fe20000000000 */
[----:B------:R-:W-:Y:S01]  /*4720*/  LOP3.LUT R10, R10, 0xf000f, RZ, 0xc0, !PT ;  /* 0x000f000f0a0a7812 */ /* 0x000fe200078ec0ff */
[----:B------:R-:W-:Y:S01]  /*4730*/  HADD2 R9, R9, -1056, -1056 ;  /* 0xe420e42009097430 */ /* 0x000fe20000000000 */
[----:B------:R-:W-:Y:S01]  /*4740*/  LOP3.LUT R11, R11, 0xf000f, RZ, 0xc0, !PT ;  /* 0x000f000f0b0b7812 */ /* 0x000fe200078ec0ff */
[----:B0-----:R-:W-:Y:S01]  /*4750*/  IMAD.WIDE R42, R0, 0x4, R42 ;  /* 0x00000004002a7825 */ /* 0x001fe200078e022a */
[----:B------:R-:W-:-:S02]  /*4760*/  SHF.R.U32.HI R45, RZ, 0x8, R18 ;  /* 0x00000008ff2d7819 */ /* 0x000fc40000011612 */
[----:B------:R-:W-:Y:S01]  /*4770*/  SHF.R.U32.HI R46, RZ, 0x8, R19 ;  /* 0x00000008ff2e7819 */ /* 0x000fe20000011613 */
[-C--:B------:R-:W-:Y:S02]  /*4780*/  HFMA2 R13, R13, R21.reuse, R8 ;  /* 0x000000150d0d7231 */ /* 0x080fe40000000008 */
[----:B------:R-:W-:Y:S01]  /*4790*/  HFMA2 R39, R9, R21, R39 ;  /* 0x0000001509277231 */ /* 0x000fe20000000027 */
[----:B------:R-:W-:Y:S02]  /*47a0*/  LOP3.LUT R45, R10, 0x300030, R45, 0xf8, !PT ;  /* 0x003000300a2d7812 */ /* 0x000fe400078ef82d */
[----:B------:R-:W-:Y:S02]  /*47b0*/  LOP3.LUT R46, R11, 0x300030, R46, 0xf8, !PT ;  /* 0x003000300b2e7812 */ /* 0x000fe400078ef82e */
[----:B------:R-:W4:Y:S01]  /*47c0*/  LDG.E.128.CONSTANT R8, desc[UR6][R42.64] ;  /* 0x000000062a087981 */ /* 0x000f22000c1e9d00 */
[----:B------:R-:W-:Y:S02]  /*47d0*/  SHF.R.U32.HI R14, RZ, 0xc, R14 ;  /* 0x0000000cff0e7819 */ /* 0x000fe4000001160e */
        /* <DEDUP_REMOVED lines=9> */
[----:B------:R-:W-:Y:S02]  /*4870*/  SHF.R.U32.HI R15, RZ, 0x6, R19 ;  /* 0x00000006ff0f7819 */ /* 0x000fe40000011613 */
[----:B------:R-:W-:Y:S02]  /*4880*/  LOP3.LUT R14, R14, 0x64006400, RZ, 0xfc, !PT ;  /* 0x640064000e0e7812 */ /* 0x000fe400078efcff */
[----:B------:R-:W-:-:S03]  /*4890*/  LOP3.LUT R15, R15, 0x3f003f, RZ, 0xc0, !PT ;  /* 0x003f003f0f0f7812 */ /* 0x000fc600078ec0ff */
[----:B------:R-:W-:Y:S01]  /*48a0*/  HADD2 R14, R14, -1056, -1056 ;  /* 0xe420e4200e0e7430 */ /* 0x000fe20000000000 */
[----:B------:R-:W-:Y:S02]  /*48b0*/  LOP3.LUT R15, R15, 0x64006400, RZ, 0xfc, !PT ;  /* 0x640064000f0f7812 */ /* 0x000fe400078efcff */
[----:B------:R-:W-:Y:S02]  /*48c0*/  LOP3.LUT R12, R12, 0x64006400, RZ, 0xfc, !PT ;  /* 0x640064000c0c7812 */ /* 0x000fe400078efcff */
[----:B------:R-:W-:Y:S01]  /*48d0*/  LOP3.LUT R45, R45, 0x64006400, RZ, 0xfc, !PT ;  /* 0x640064002d2d7812 */ /* 0x000fe200078efcff */
[----:B------:R-:W-:Y:S01]  /*48e0*/  HFMA2 R14, R14, R21, R16 ;  /* 0x000000150e0e7231 */ /* 0x000fe20000000010 */
[----:B------:R-:W-:Y:S01]  /*48f0*/  LOP3.LUT R40, R40, 0x64006400, RZ, 0xfc, !PT ;  /* 0x6400640028287812 */ /* 0x000fe200078efcff */
[----:B------:R-:W-:Y:S01]  /*4900*/  HADD2 R15, R15, -1056, -1056 ;  /* 0xe420e4200f0f7430 */ /* 0x000fe20000000000 */
[----:B------:R-:W-:Y:S01]  /*4910*/  LOP3.LUT R46, R46, 0x64006400, RZ, 0xfc, !PT ;  /* 0x640064002e2e7812 */ /* 0x000fe200078efcff */
[----:B------:R-:W-:-:S02]  /*4920*/  HADD2 R16, R12, -1056, -1056 ;  /* 0xe420e4200c107430 */ /* 0x000fc40000000000 */
[----:B------:R-:W-:Y:S02]  /*4930*/  HADD2 R18, R45, -1056, -1056 ;  /* 0xe420e4202d127430 */ /* 0x000fe40000000000 */
[----:B------:R-:W-:Y:S02]  /*4940*/  HFMA2 R15, R15, R21, R20 ;  /* 0x000000150f0f7231 */ /* 0x000fe40000000014 */
[----:B------:R-:W-:Y:S02]  /*4950*/  HADD2 R40, R40, -1056, -1056 ;  /* 0xe420e42028287430 */ /* 0x000fe40000000000 */
[----:B------:R-:W-:Y:S02]  /*4960*/  HADD2 R46, R46, -1056, -1056 ;  /* 0xe420e4202e2e7430 */ /* 0x000fe40000000000 */
[-C--:B------:R-:W-:Y:S02]  /*4970*/  HFMA2 R16, R16, R22.reuse, R13 ;  /* 0x0000001610107231 */ /* 0x080fe4000000000d */
[----:B------:R-:W-:-:S02]  /*4980*/  HFMA2 R39, R40, R22, R39 ;  /* 0x0000001628277231 */ /* 0x000fc40000000027 */
[-C--:B------:R-:W-:Y:S02]  /*4990*/  HFMA2 R18, R18, R22.reuse, R14 ;  /* 0x0000001612127231 */ /* 0x080fe4000000000e */
[----:B------:R-:W-:Y:S02]  /*49a0*/  HFMA2 R22, R46, R22, R15 ;  /* 0x000000162e167231 */ /* 0x000fe4000000000f */
[----:B------:R-:W0:Y:S01]  /*49b0*/  LDS.128 R12, [UR4+0x20] ;  /* 0x00002004ff0c7984 */ /* 0x000e220008000c00 */
[----:B------:R-:W-:Y:S02]  /*49c0*/  LOP3.LUT R38, R38, 0x64006400, RZ, 0xfc, !PT ;  /* 0x6400640026267812 */ /* 0x000fe400078efcff */
[----:B------:R-:W-:-:S03]  /*49d0*/  LOP3.LUT R41, R41, 0x64006400, RZ, 0xfc, !PT ;  /* 0x6400640029297812 */ /* 0x000fc600078efcff */
[----:B------:R-:W-:Y:S01]  /*49e0*/  HADD2 R38, R38, -1056, -1056 ;  /* 0xe420e42026267430 */ /* 0x000fe20000000000 */
[----:B------:R-:W-:Y:S01]  /*49f0*/  LOP3.LUT R17, R17, 0x64006400, RZ, 0xfc, !PT ;  /* 0x6400640011117812 */ /* 0x000fe200078efcff */
[----:B------:R-:W-:Y:S01]  /*4a00*/  HADD2 R41, R41, -1056, -1056 ;  /* 0xe420e42029297430 */ /* 0x000fe20000000000 */
[----:B------:R-:W-:Y:S01]  /*4a10*/  LOP3.LUT R44, R44, 0x64006400, RZ, 0xfc, !PT ;  /* 0x640064002c2c7812 */ /* 0x000fe200078efcff */
[-C--:B------:R-:W-:Y:S02]  /*4a20*/  HFMA2 R16, R38, R23.reuse, R16 ;  /* 0x0000001726107231 */ /* 0x080fe40000000010 */
[----:B------:R-:W-:Y:S02]  /*4a30*/  HADD2 R17, R17, -1056, -1056 ;  /* 0xe420e42011117430 */ /* 0x000fe40000000000 */
[----:B------:R-:W-:Y:S02]  /*4a40*/  HFMA2 R18, R41, R23, R18 ;  /* 0x0000001729127231 */ /* 0x000fe40000000012 */
[----:B------:R-:W-:-:S02]  /*4a50*/  HADD2 R44, R44, -1056, -1056 ;  /* 0xe420e4202c2c7430 */ /* 0x000fc40000000000 */
[-C--:B------:R-:W-:Y:S02]  /*4a60*/  HFMA2 R17, R17, R23.reuse, R39 ;  /* 0x0000001711117231 */ /* 0x080fe40000000027 */
[----:B------:R-:W-:Y:S02]  /*4a70*/  HFMA2 R21, R44, R23, R22 ;  /* 0x000000172c157231 */ /* 0x000fe40000000016 */
[----:B------:R-:W-:Y:S02]  /*4a80*/  HADD2 R20, R17.H0_H0, R17.H1_H1 ;  /* 0x3000001111147230 */ /* 0x000fe40000000800 */
[----:B------:R-:W-:Y:S02]  /*4a90*/  HADD2 R23, R16.H0_H0, R16.H1_H1 ;  /* 0x3000001010177230 */ /* 0x000fe40000000800 */
[----:B------:R-:W-:Y:S01]  /*4aa0*/  HADD2 R22, R18.H0_H0, R18.H1_H1 ;  /* 0x3000001212167230 */ /* 0x000fe20000000800 */
[----:B------:R-:W-:Y:S02]  /*4ab0*/  ISETP.NE.AND P0, PT, R32, R5, PT ;  /* 0x000000052000720c */ /* 0x000fe40003f05270 */
[----:B--2---:R-:W-:-:S02]  /*4ac0*/  LOP3.LUT R19, R24, 0x3f003f, RZ, 0xc0, !PT ;  /* 0x003f003f18137812 */ /* 0x004fc400078ec0ff */
[----:B------:R-:W-:Y:S02]  /*4ad0*/  SHF.R.U32.HI R17, RZ, 0x6, R24 ;  /* 0x00000006ff117819 */ /* 0x000fe40000011618 */
[----:B------:R-:W-:Y:S02]  /*4ae0*/  LOP3.LUT R19, R19, 0x64006400, RZ, 0xfc, !PT ;  /* 0x6400640013137812 */ /* 0x000fe400078efcff */
[----:B------:R-:W-:Y:S02]  /*4af0*/  LOP3.LUT R16, R25, 0x3f003f, RZ, 0xc0, !PT ;  /* 0x003f003f19107812 */ /* 0x000fe400078ec0ff */
[----:B------:R-:W-:Y:S01]  /*4b00*/  SHF.R.U32.HI R18, RZ, 0x6, R25 ;  /* 0x00000006ff127819 */ /* 0x000fe20000011619 */
[----:B------:R-:W-:Y:S01]  /*4b10*/  HADD2 R19, R19, -1056, -1056 ;  /* 0xe420e42013137430 */ /* 0x000fe20000000000 */
[----:B------:R-:W-:Y:S02]  /*4b20*/  LOP3.LUT R17, R17, 0x3f003f, RZ, 0xc0, !PT ;  /* 0x003f003f11117812 */ /* 0x000fe400078ec0ff */
[----:B------:R-:W-:-:S02]  /*4b30*/  LOP3.LUT R16, R16, 0x64006400, RZ, 0xfc, !PT ;  /* 0x6400640010107812 */ /* 0x000fc400078efcff */
[----:B------:R-:W-:Y:S02]  /*4b40*/  LOP3.LUT R18, R18, 0x3f003f, RZ, 0xc0, !PT ;  /* 0x003f003f12127812 */ /* 0x000fe400078ec0ff */
[----:B------:R-:W-:Y:S01]  /*4b50*/  LOP3.LUT R38, R17, 0x64006400, RZ, 0xfc, !PT ;  /* 0x6400640011267812 */ /* 0x000fe200078efcff */
[----:B------:R-:W-:Y:S01]  /*4b60*/  HADD2 R16, R16, -1056, -1056 ;  /* 0xe420e42010107430 */ /* 0x000fe20000000000 */
[----:B------:R-:W-:Y:S01]  /*4b70*/  LOP3.LUT R39, R18, 0x64006400, RZ, 0xfc, !PT ;  /* 0x6400640012277812 */ /* 0x000fe200078efcff */
[-C--:B0-----:R-:W-:Y:S02]  /*4b80*/  HFMA2 R19, R19, R12.reuse, RZ ;  /* 0x0000000c13137231 */ /* 0x081fe400000000ff */
[----:B------:R-:W-:Y:S01]  /*4b90*/  HADD2 R38, R38, -1056, -1056 ;  /* 0xe420e42026267430 */ /* 0x000fe20000000000 */
[----:B---3--:R-:W-:Y:S01]  /*4ba0*/  LOP3.LUT R41, R29, 0x3f003f, RZ, 0xc0, !PT ;  /* 0x003f003f1d297812 */ /* 0x008fe200078ec0ff */
[----:B------:R-:W-:Y:S02]  /*4bb0*/  HFMA2 R16, R16, R12, RZ.H0_H0 ;  /* 0x0000000c10107231 */ /* 0x000fe400000400ff */
[----:B------:R-:W-:Y:S01]  /*4bc0*/  HADD2 R39, R39, -1056, -1056 ;  /* 0xe420e42027277430 */ /* 0x000fe20000000000 */
[----:B------:R-:W-:Y:S01]  /*4bd0*/  LOP3.LUT R40, R28, 0x3f003f, RZ, 0xc0, !PT ;  /* 0x003f003f1c287812 */ /* 0x000fe200078ec0ff */
[-C--:B------:R-:W-:Y:S01]  /*4be0*/  HFMA2 R38, R38, R13.reuse, R19 ;  /* 0x0000000d26267231 */ /* 0x080fe20000000013 */
[----:B------:R-:W-:Y:S01]  /*4bf0*/  LOP3.LUT R41, R41, 0x64006400, RZ, 0xfc, !PT ;  /* 0x6400640029297812 */ /* 0x000fe200078efcff */
[----:B------:R-:W-:-:S02]  /*4c00*/  HFMA2 R39, R39, R13, R16 ;  /* 0x0000000d27277231 */ /* 0x000fc40000000010 */
[----:B------:R-:W0:Y:S01]  /*4c10*/  LDS.128 R16, [UR4+0x30] ;  /* 0x00003004ff107984 */ /* 0x000e220008000c00 */
[----:B------:R-:W-:Y:S01]  /*4c20*/  LOP3.LUT R40, R40, 0x64006400, RZ, 0xfc, !PT ;  /* 0x6400640028287812 */ /* 0x000fe200078efcff */
[----:B------:R-:W-:-:S04]  /*4c30*/  HADD2 R41, R41, -1056, -1056 ;  /* 0xe420e42029297430 */ /* 0x000fc80000000000 */
[----:B------:R-:W-:Y:S02]  /*4c40*/  HADD2 R40, R40, -1056, -1056 ;  /* 0xe420e42028287430 */ /* 0x000fe40000000000 */
[-C--:B------:R-:W-:Y:S01]  /*4c50*/  HFMA2 R39, R41, R14.reuse, R39 ;  /* 0x0000000e29277231 */ /* 0x080fe20000000027 */
[----:B------:R-:W-:Y:S01]  /*4c60*/  SHF.R.U32.HI R41, RZ, 0x6, R29 ;  /* 0x00000006ff297819 */ /* 0x000fe2000001161d */
[----:B------:R-:W-:-:S03]  /*4c70*/  HFMA2 R38, R40, R14, R38 ;  /* 0x0000000e28267231 */ /* 0x000fc60000000026 */
[----:B------:R-:W-:Y:S02]  /*4c80*/  LOP3.LUT R41, R41, 0x3f003f, RZ, 0xc0, !PT ;  /* 0x003f003f29297812 */ /* 0x000fe400078ec0ff */
[----:B------:R-:W-:Y:S02]  /*4c90*/  SHF.R.U32.HI R40, RZ, 0x6, R28 ;  /* 0x00000006ff287819 */ /* 0x000fe4000001161c */
[----:B------:R-:W-:Y:S02]  /*4ca0*/  LOP3.LUT R41, R41, 0x64006400, RZ, 0xfc, !PT ;  /* 0x6400640029297812 */ /* 0x000fe400078efcff */
[----:B------:R-:W-:-:S03]  /*4cb0*/  LOP3.LUT R40, R40, 0x3f003f, RZ, 0xc0, !PT ;  /* 0x003f003f28287812 */ /* 0x000fc600078ec0ff */
[----:B------:R-:W-:Y:S01]  /*4cc0*/  HADD2 R41, R41, -1056, -1056 ;  /* 0xe420e42029297430 */ /* 0x000fe20000000000 */
[----:B------:R-:W-:-:S03]  /*4cd0*/  LOP3.LUT R40, R40, 0x64006400, RZ, 0xfc, !PT ;  /* 0x6400640028287812 */ /* 0x000fc600078efcff */
[----:B------:R-:W-:Y:S01]  /*4ce0*/  HFMA2 R39, R41, R15, R39 ;  /* 0x0000000f29277231 */ /* 0x000fe20000000027 */
[----:B----4-:R-:W-:Y:S01]  /*4cf0*/  LOP3.LUT R41, R9, 0x3f003f, RZ, 0xc0, !PT ;  /* 0x003f003f09297812 */ /* 0x010fe200078ec0ff */
[----:B------:R-:W-:-:S03]  /*4d00*/  HADD2 R40, R40, -1056, -1056 ;  /* 0xe420e42028287430 */ /* 0x000fc60000000000 */
[----:B------:R-:W-:Y:S01]  /*4d10*/  LOP3.LUT R41, R41, 0x64006400, RZ, 0xfc, !PT ;  /* 0x6400640029297812 */ /* 0x000fe200078efcff */
[----:B------:R-:W-:Y:S01]  /*4d20*/  HFMA2 R38, R40, R15, R38 ;  /* 0x0000000f28267231 */ /* 0x000fe20000000026 */
[----:B------:R-:W-:-:S03]  /*4d30*/  LOP3.LUT R40, R8, 0x3f003f, RZ, 0xc0, !PT ;  /* 0x003f003f08287812 */ /* 0x000fc600078ec0ff */
[----:B------:R-:W-:Y:S01]  /*4d40*/  HADD2 R41, R41, -1056, -1056 ;  /* 0xe420e42029297430 */ /* 0x000fe20000000000 */
[----:B------:R-:W-:Y:S02]  /*4d50*/  SHF.R.U32.HI R24, RZ, 0xc, R24 ;  /* 0x0000000cff187819 */ /* 0x000fe40000011618 */
[----:B------:R-:W-:Y:S01]  /*4d60*/  LOP3.LUT R40, R40, 0x64006400, RZ, 0xfc, !PT ;  /* 0x6400640028287812 */ /* 0x000fe200078efcff */
[----:B0-----:R-:W-:Y:S01]  /*4d70*/  HFMA2 R39, R41, R16, R39 ;  /* 0x0000001029277231 */ /* 0x001fe20000000027 */
[----:B------:R-:W-:Y:S02]  /*4d80*/  LOP3.LUT R41, R24, 0xf000f, RZ, 0xc0, !PT ;  /* 0x000f000f18297812 */ /* 0x000fe400078ec0ff */
[----:B------:R-:W-:Y:S01]  /*4d90*/  SHF.R.U32.HI R24, RZ, 0x8, R8 ;  /* 0x00000008ff187819 */ /* 0x000fe20000011608 */
[----:B------:R-:W-:Y:S01]  /*4da0*/  HADD2 R40, R40, -1056, -1056 ;  /* 0xe420e42028287430 */ /* 0x000fe20000000000 */
[----:B------:R-:W-:Y:S02]  /*4db0*/  SHF.R.U32.HI R28, RZ, 0xc, R28 ;  /* 0x0000000cff1c7819 */ /* 0x000fe4000001161c */
[----:B------:R-:W-:-:S02]  /*4dc0*/  LOP3.LUT R24, R41, 0x300030, R24, 0xf8, !PT ;  /* 0x0030003029187812 */ /* 0x000fc400078ef818 */
[----:B------:R-:W-:Y:S02]  /*4dd0*/  LOP3.LUT R28, R28, 0xf000f, RZ, 0xc0, !PT ;  /* 0x000f000f1c1c7812 */ /* 0x000fe400078ec0ff */
[----:B------:R-:W-:Y:S01]  /*4de0*/  SHF.R.U32.HI R41, RZ, 0xa, R8 ;  /* 0x0000000aff297819 */ /* 0x000fe20000011608 */
[----:B------:R-:W-:Y:S01]  /*4df0*/  HFMA2 R38, R40, R16, R38 ;  /* 0x0000001028267231 */ /* 0x000fe20000000026 */
[----:B------:R-:W-:Y:S02]  /*4e00*/  SHF.R.U32.HI R29, RZ, 0xc, R29 ;  /* 0x0000000cff1d7819 */ /* 0x000fe4000001161d */
[----:B------:R-:W-:Y:S02]  /*4e10*/  SHF.R.U32.HI R40, RZ, 0xc, R25 ;  /* 0x0000000cff287819 */ /* 0x000fe40000011619 */
[----:B------:R-:W-:Y:S02]  /*4e20*/  LOP3.LUT R25, R28, 0x300030, R41, 0xf8, !PT ;  /* 0x003000301c197812 */ /* 0x000fe400078ef829 */
[----:B------:R-:W-:-:S02]  /*4e30*/  LOP3.LUT R29, R29, 0xf000f, RZ, 0xc0, !PT ;  /* 0x000f000f1d1d7812 */ /* 0x000fc400078ec0ff */
[--C-:B------:R-:W-:Y:S02]  /*4e40*/  SHF.R.U32.HI R28, RZ, 0xa, R9.reuse ;  /* 0x0000000aff1c7819 */ /* 0x100fe40000011609 */
[----:B------:R-:W-:Y:S02]  /*4e50*/  LOP3.LUT R40, R40, 0xf000f, RZ, 0xc0, !PT ;  /* 0x000f000f28287812 */ /* 0x000fe400078ec0ff */
[----:B------:R-:W-:Y:S02]  /*4e60*/  SHF.R.U32.HI R41, RZ, 0x8, R9 ;  /* 0x00000008ff297819 */ /* 0x000fe40000011609 */
[----:B------:R-:W-:Y:S02]  /*4e70*/  LOP3.LUT R28, R29, 0x300030, R28, 0xf8, !PT ;  /* 0x003000301d1c7812 */ /* 0x000fe400078ef81c */
[----:B------:R-:W-:Y:S02]  /*4e80*/  LOP3.LUT R29, R26, 0x3f003f, RZ, 0xc0, !PT ;  /* 0x003f003f1a1d7812 */ /* 0x000fe400078ec0ff */
[----:B------:R-:W-:-:S02]  /*4e90*/  LOP3.LUT R41, R40, 0x300030, R41, 0xf8, !PT ;  /* 0x0030003028297812 */ /* 0x000fc400078ef829 */
[----:B------:R-:W-:Y:S02]  /*4ea0*/  LOP3.LUT R40, R27, 0x3f003f, RZ, 0xc0, !PT ;  /* 0x003f003f1b287812 */ /* 0x000fe400078ec0ff */
[----:B------:R-:W-:Y:S02]  /*4eb0*/  LOP3.LUT R29, R29, 0x64006400, RZ, 0xfc, !PT ;  /* 0x640064001d1d7812 */ /* 0x000fe400078efcff */
[----:B------:R-:W-:-:S03]  /*4ec0*/  LOP3.LUT R40, R40, 0x64006400, RZ, 0xfc, !PT ;  /* 0x6400640028287812 */ /* 0x000fc600078efcff */
[----:B------:R-:W-:Y:S02]  /*4ed0*/  HADD2 R29, R29, -1056, -1056 ;  /* 0xe420e4201d1d7430 */ /* 0x000fe40000000000 */
[----:B------:R-:W-:Y:S02]  /*4ee0*/  HADD2 R40, R40, -1056, -1056 ;  /* 0xe420e42028287430 */ /* 0x000fe40000000000 */
[-C--:B------:R-:W-:Y:S02]  /*4ef0*/  HFMA2 R29, R29, R12.reuse, RZ ;  /* 0x0000000c1d1d7231 */ /* 0x080fe400000000ff */
[----:B------:R-:W-:Y:S01]  /*4f00*/  HFMA2 R40, R40, R12, RZ.H0_H0 ;  /* 0x0000000c28287231 */ /* 0x000fe200000400ff */
        /* <DEDUP_REMOVED lines=12> */
[----:B------:R-:W-:Y:S02]  /*4fd0*/  SHF.R.U32.HI R8, RZ, 0x6, R8 ;  /* 0x00000006ff087819 */ /* 0x000fe40000011608 */
[----:B------:R-:W-:Y:S02]  /*4fe0*/  LOP3.LUT R13, R13, 0x64006400, RZ, 0xfc, !PT ;  /* 0x640064000d0d7812 */ /* 0x000fe400078efcff */
[----:B------:R-:W-:Y:S02]  /*4ff0*/  SHF.R.U32.HI R9, RZ, 0x6, R9 ;  /* 0x00000006ff097819 */ /* 0x000fe40000011609 */
        /* <DEDUP_REMOVED lines=8> */
[----:B------:R-:W-:Y:S02]  /*5080*/  HFMA2 R12, R12, R14, R40 ;  /* 0x0000000e0c0c7231 */ /* 0x000fe40000000028 */
[----:B------:R-:W-:-:S02]  /*5090*/  HADD2 R13, R8, -1056, -1056 ;  /* 0xe420e420080d7430 */ /* 0x000fc40000000000 */
[----:B------:R-:W-:Y:S02]  /*50a0*/  HADD2 R14, R9, -1056, -1056 ;  /* 0xe420e420090e7430 */ /* 0x000fe40000000000 */
[----:B------:R-:W-:Y:S02]  /*50b0*/  @!P0 IMAD R8, R2, 0x8, R1 ;  /* 0x0000000802088824 */ /* 0x000fe400078e0201 */
[-C--:B------:R-:W-:Y:S02]  /*50c0*/  HFMA2 R14, R14, R17.reuse, R39 ;  /* 0x000000110e0e7231 */ /* 0x080fe40000000027 */
[----:B------:R-:W-:Y:S02]  /*50d0*/  HFMA2 R13, R13, R17, R38 ;  /* 0x000000110d0d7231 */ /* 0x000fe40000000026 */
[----:B------:R-:W-:Y:S01]  /*50e0*/  @!P0 IMAD.MOV.U32 R39, RZ, RZ, R35 ;  /* 0x000000ffff278224 */ /* 0x000fe200078e0023 */
[----:B------:R-:W-:Y:S01]  /*50f0*/  @!P0 MOV R38, R36 ;  /* 0x0000002400268202 */ /* 0x000fe20000000f00 */
[----:B------:R-:W2:Y:S04]  /*5100*/  @!P0 LDL.64 R8, [R8+0x8] ;  /* 0x0000080008088983 */ /* 0x000ea80000100a00 */
[----:B------:R0:W3:Y:S01]  /*5110*/  @!P0 LDG.E.U16.CONSTANT R39, desc[UR6][R38.64] ;  /* 0x0000000626278981 */ /* 0x0000e2000c1e9500 */
        /* <DEDUP_REMOVED lines=11> */
[----:B0-----:R-:W-:Y:S02]  /*51d0*/  LOP3.LUT R38, R11, 0x3f003f, RZ, 0xc0, !PT ;  /* 0x003f003f0b267812 */ /* 0x001fe400078ec0ff */
[----:B------:R-:W-:Y:S02]  /*51e0*/  LOP3.LUT R12, R12, 0x64006400, RZ, 0xfc, !PT ;  /* 0x640064000c0c7812 */ /* 0x000fe400078efcff */
[----:B------:R-:W-:-:S03]  /*51f0*/  LOP3.LUT R38, R38, 0x64006400, RZ, 0xfc, !PT ;  /* 0x6400640026267812 */ /* 0x000fc600078efcff */
[----:B------:R-:W-:Y:S01]  /*5200*/  HADD2 R12, R12, -1056, -1056 ;  /* 0xe420e4200c0c7430 */ /* 0x000fe20000000000 */
[----:B------:R-:W-:Y:S01]  /*5210*/  SHF.R.U32.HI R26, RZ, 0xc, R26 ;  /* 0x0000000cff1a7819 */ /* 0x000fe2000001161a */
[----:B------:R-:W-:Y:S01]  /*5220*/  HADD2 R38, R38, -1056, -1056 ;  /* 0xe420e42026267430 */ /* 0x000fe20000000000 */
[----:B------:R-:W-:Y:S01]  /*5230*/  SHF.R.U32.HI R30, RZ, 0xc, R30 ;  /* 0x0000000cff1e7819 */ /* 0x000fe2000001161e */
[-C--:B------:R-:W-:Y:S02]  /*5240*/  HFMA2 R12, R12, R16.reuse, R29 ;  /* 0x000000100c0c7231 */ /* 0x080fe4000000001d */
[----:B------:R-:W-:Y:S01]  /*5250*/  HFMA2 R16, R38, R16, R15 ;  /* 0x0000001026107231 */ /* 0x000fe2000000000f */
[----:B------:R-:W-:Y:S02]  /*5260*/  LOP3.LUT R26, R26, 0xf000f, RZ, 0xc0, !PT ;  /* 0x000f000f1a1a7812 */ /* 0x000fe400078ec0ff */
[----:B------:R-:W-:Y:S02]  /*5270*/  SHF.R.U32.HI R15, RZ, 0x8, R10 ;  /* 0x00000008ff0f7819 */ /* 0x000fe4000001160a */
[----:B------:R-:W-:-:S02]  /*5280*/  LOP3.LUT R29, R30, 0xf000f, RZ, 0xc0, !PT ;  /* 0x000f000f1e1d7812 */ /* 0x000fc400078ec0ff */
[----:B------:R-:W-:Y:S02]  /*5290*/  LOP3.LUT R15, R26, 0x300030, R15, 0xf8, !PT ;  /* 0x003000301a0f7812 */ /* 0x000fe400078ef80f */
[----:B------:R-:W-:-:S04]  /*52a0*/  SHF.R.U32.HI R26, RZ, 0xa, R10 ;  /* 0x0000000aff1a7819 */ /* 0x000fc8000001160a */
[----:B------:R-:W-:Y:S02]  /*52b0*/  LOP3.LUT R26, R29, 0x300030, R26, 0xf8, !PT ;  /* 0x003000301d1a7812 */ /* 0x000fe400078ef81a */
[----:B------:R-:W-:-:S04]  /*52c0*/  SHF.R.U32.HI R29, RZ, 0x6, R10 ;  /* 0x00000006ff1d7819 */ /* 0x000fc8000001160a */
[----:B------:R-:W-:-:S04]  /*52d0*/  LOP3.LUT R29, R29, 0x3f003f, RZ, 0xc0, !PT ;  /* 0x003f003f1d1d7812 */ /* 0x000fc800078ec0ff */
[----:B------:R-:W-:Y:S02]  /*52e0*/  LOP3.LUT R29, R29, 0x64006400, RZ, 0xfc, !PT ;  /* 0x640064001d1d7812 */ /* 0x000fe400078efcff */
[----:B------:R-:W-:Y:S02]  /*52f0*/  SHF.R.U32.HI R27, RZ, 0xc, R27 ;  /* 0x0000000cff1b7819 */ /* 0x000fe4000001161b */
[----:B------:R-:W-:Y:S01]  /*5300*/  LOP3.LUT R24, R24, 0x64006400, RZ, 0xfc, !PT ;  /* 0x6400640018187812 */ /* 0x000fe200078efcff */
[----:B------:R-:W-:Y:S01]  /*5310*/  HADD2 R29, R29, -1056, -1056 ;  /* 0xe420e4201d1d7430 */ /* 0x000fe20000000000 */
[----:B------:R-:W-:Y:S02]  /*5320*/  LOP3.LUT R27, R27, 0xf000f, RZ, 0xc0, !PT ;  /* 0x000f000f1b1b7812 */ /* 0x000fe400078ec0ff */
[--C-:B------:R-:W-:Y:S02]  /*5330*/  SHF.R.U32.HI R30, RZ, 0x8, R11.reuse ;  /* 0x00000008ff1e7819 */ /* 0x100fe4000001160b */
[----:B------:R-:W-:-:S02]  /*5340*/  SHF.R.U32.HI R10, RZ, 0x6, R11 ;  /* 0x00000006ff0a7819 */ /* 0x000fc4000001160b */
[----:B------:R-:W-:Y:S01]  /*5350*/  LOP3.LUT R15, R15, 0x64006400, RZ, 0xfc, !PT ;  /* 0x640064000f0f7812 */ /* 0x000fe200078efcff */
[----:B------:R-:W-:Y:S01]  /*5360*/  HADD2 R24, R24, -1056, -1056 ;  /* 0xe420e42018187430 */ /* 0x000fe20000000000 */
[----:B------:R-:W-:Y:S01]  /*5370*/  LOP3.LUT R27, R27, 0x300030, R30, 0xf8, !PT ;  /* 0x003000301b1b7812 */ /* 0x000fe200078ef81e */
[----:B------:R-:W-:Y:S01]  /*5380*/  HFMA2 R12, R29, R17, R12 ;  /* 0x000000111d0c7231 */ /* 0x000fe2000000000c */
[----:B------:R-:W-:Y:S01]  /*5390*/  SHF.R.U32.HI R30, RZ, 0xc, R31 ;  /* 0x0000000cff1e7819 */ /* 0x000fe2000001161f */
[----:B------:R-:W-:Y:S01]  /*53a0*/  HADD2 R15, R15, -1056, -1056 ;  /* 0xe420e4200f0f7430 */ /* 0x000fe20000000000 */
[----:B------:R-:W-:Y:S02]  /*53b0*/  LOP3.LUT R10, R10, 0x3f003f, RZ, 0xc0, !PT ;  /* 0x003f003f0a0a7812 */ /* 0x000fe400078ec0ff */
[----:B------:R-:W-:Y:S01]  /*53c0*/  LOP3.LUT R25, R25, 0x64006400, RZ, 0xfc, !PT ;  /* 0x6400640019197812 */ /* 0x000fe200078efcff */
[----:B------:R-:W-:Y:S01]  /*53d0*/  HFMA2 R13, R24, R18, R13 ;  /* 0x00000012180d7231 */ /* 0x000fe2000000000d */
[----:B------:R-:W-:-:S02]  /*53e0*/  SHF.R.U32.HI R11, RZ, 0xa, R11 ;  /* 0x0000000aff0b7819 */ /* 0x000fc4000001160b */
[----:B------:R-:W-:Y:S02]  /*53f0*/  LOP3.LUT R30, R30, 0xf000f, RZ, 0xc0, !PT ;  /* 0x000f000f1e1e7812 */ /* 0x000fe400078ec0ff */
[----:B------:R-:W-:Y:S02]  /*5400*/  LOP3.LUT R10, R10, 0x64006400, RZ, 0xfc, !PT ;  /* 0x640064000a0a7812 */ /* 0x000fe400078efcff */
[----:B------:R-:W-:Y:S01]  /*5410*/  LOP3.LUT R26, R26, 0x64006400, RZ, 0xfc, !PT ;  /* 0x640064001a1a7812 */ /* 0x000fe200078efcff */
[----:B------:R-:W-:Y:S01]  /*5420*/  HADD2 R25, R25, -1056, -1056 ;  /* 0xe420e42019197430 */ /* 0x000fe20000000000 */
[----:B------:R-:W-:Y:S01]  /*5430*/  LOP3.LUT R41, R41, 0x64006400, RZ, 0xfc, !PT ;  /* 0x6400640029297812 */ /* 0x000fe200078efcff */
[----:B------:R-:W-:Y:S01]  /*5440*/  HFMA2 R12, R15, R18, R12 ;  /* 0x000000120f0c7231 */ /* 0x000fe2000000000c */
[----:B------:R-:W-:Y:S01]  /*5450*/  LOP3.LUT R11, R30, 0x300030, R11, 0xf8, !PT ;  /* 0x003000301e0b7812 */ /* 0x000fe200078ef80b */
[----:B------:R-:W-:Y:S01]  /*5460*/  HADD2 R10, R10, -1056, -1056 ;  /* 0xe420e4200a0a7430 */ /* 0x000fe20000000000 */
[----:B------:R-:W-:Y:S01]  /*5470*/  LOP3.LUT R27, R27, 0x64006400, RZ, 0xfc, !PT ;  /* 0x640064001b1b7812 */ /* 0x000fe200078efcff */
[----:B------:R-:W-:Y:S01]  /*5480*/  HADD2 R26, R26, -1056, -1056 ;  /* 0xe420e4201a1a7430 */ /* 0x000fe20000000000 */
[----:B------:R-:W-:Y:S01]  /*5490*/  LOP3.LUT R28, R28, 0x64006400, RZ, 0xfc, !PT ;  /* 0x640064001c1c7812 */ /* 0x000fe200078efcff */
[----:B------:R-:W-:Y:S01]  /*54a0*/  HADD2 R41, R41, -1056, -1056 ;  /* 0xe420e42029297430 */ /* 0x000fe20000000000 */
[----:B------:R-:W-:Y:S01]  /*54b0*/  LOP3.LUT R11, R11, 0x64006400, RZ, 0xfc, !PT ;  /* 0x640064000b0b7812 */ /* 0x000fe200078efcff */
[----:B------:R-:W-:-:S02]  /*54c0*/  HFMA2 R13, R25, R19, R13 ;  /* 0x00000013190d7231 */ /* 0x000fc4000000000d */
[----:B------:R-:W-:Y:S01]  /*54d0*/  HFMA2 R16, R10, R17, R16 ;  /* 0x000000110a107231 */ /* 0x000fe20000000010 */
[----:B------:R-:W-:Y:S01]  /*54e0*/  @!P0 IADD3 R31, PT, PT, R2, 0x1, RZ ;  /* 0x00000001021f8810 */ /* 0x000fe20007ffe0ff */
[----:B------:R-:W-:Y:S02]  /*54f0*/  HADD2 R27, R27, -1056, -1056 ;  /* 0xe420e4201b1b7430 */ /* 0x000fe40000000000 */
[----:B------:R-:W-:Y:S02]  /*5500*/  HFMA2 R12, R26, R19, R12 ;  /* 0x000000131a0c7231 */ /* 0x000fe4000000000c */
[-C--:B------:R-:W-:Y:S02]  /*5510*/  HFMA2 R14, R41, R18.reuse, R14 ;  /* 0x00000012290e7231 */ /* 0x080fe4000000000e */
[----:B------:R-:W-:Y:S02]  /*5520*/  HADD2 R28, R28, -1056, -1056 ;  /* 0xe420e4201c1c7430 */ /* 0x000fe40000000000 */
[----:B------:R-:W-:-:S02]  /*5530*/  HFMA2 R16, R27, R18, R16 ;  /* 0x000000121b107231 */ /* 0x000fc40000000010 */
[----:B------:R-:W-:Y:S02]  /*5540*/  HADD2 R11, R11, -1056, -1056 ;  /* 0xe420e4200b0b7430 */ /* 0x000fe40000000000 */
[----:B------:R-:W-:Y:S02]  /*5550*/  @!P0 IMAD.MOV.U32 R2, RZ, RZ, R31 ;  /* 0x000000ffff028224 */ /* 0x000fe400078e001f */
[-C--:B------:R-:W-:Y:S01]  /*5560*/  HFMA2 R14, R28, R19.reuse, R14 ;  /* 0x000000131c0e7231 */ /* 0x080fe2000000000e */
[----:B------:R-:W-:Y:S01]  /*5570*/  PRMT R23, R23, 0x5410, R20 ;  /* 0x0000541017177816 */ /* 0x000fe20000000014 */
[----:B------:R-:W-:Y:S02]  /*5580*/  HADD2 R21, R21.H0_H0, R21.H1_H1 ;  /* 0x3000001515157230 */ /* 0x000fe40000000800 */
[----:B------:R-:W-:Y:S02]  /*5590*/  HFMA2 R11, R11, R19, R16 ;  /* 0x000000130b0b7231 */ /* 0x000fe40000000010 */
[----:B------:R-:W-:-:S02]  /*55a0*/  HADD2 R13, R13.H0_H0, R13.H1_H1 ;  /* 0x3000000d0d0d7230 */ /* 0x000fc40000000800 */
[----:B------:R-:W-:Y:S01]  /*55b0*/  HADD2 R14, R14.H0_H0, R14.H1_H1 ;  /* 0x3000000e0e0e7230 */ /* 0x000fe20000000800 */
[----:B------:R-:W-:Y:S01]  /*55c0*/  PRMT R22, R22, 0x5410, R21 ;  /* 0x0000541016167816 */ /* 0x000fe20000000015 */
[----:B------:R-:W-:Y:S02]  /*55d0*/  HADD2 R12, R12.H0_H0, R12.H1_H1 ;  /* 0x3000000c0c0c7230 */ /* 0x000fe40000000800 */
[----:B------:R-:W-:Y:S01]  /*55e0*/  HADD2 R11, R11.H0_H0, R11.H1_H1 ;  /* 0x3000000b0b0b7230 */ /* 0x000fe20000000800 */
[----:B------:R-:W-:Y:S01]  /*55f0*/  PRMT R13, R13, 0x5410, R14 ;  /* 0x000054100d0d7816 */ /* 0x000fe2000000000e */
[----:B------:R-:W-:Y:S01]  /*5600*/  UIADD3 UR4, UPT, UPT, UR4, 0x40, URZ ;  /* 0x0000004004047890 */ /* 0x000fe2000fffe0ff */
[----:B------:R-:W-:Y:S02]  /*5610*/  IADD3 R36, P1, PT, R36, 0x80, RZ ;  /* 0x0000008024247810 */ /* 0x000fe40007f3e0ff */
[----:B------:R-:W-:Y:S01]  /*5620*/  PRMT R12, R12, 0x5410, R11 ;  /* 0x000054100c0c7816 */ /* 0x000fe2000000000b */
[----:B------:R-:W-:Y:S01]  /*5630*/  IMAD.WIDE R30, R0, 0x4, R42 ;  /* 0x00000004001e7825 */ /* 0x000fe200078e022a */
[----:B------:R-:W-:-:S02]  /*5640*/  IADD3.X R35, PT, PT, RZ, R35, RZ, P1, !PT ;  /* 0x00000023ff237210 */ /* 0x000fc40000ffe4ff */
[----:B--2---:R-:W-:Y:S02]  /*5650*/  @!P0 PRMT R33, R8, 0x7610, R33 ;  /* 0x0000761008218816 */ /* 0x004fe40000000021 */
[----:B------:R-:W-:Y:S02]  /*5660*/  @!P0 PRMT R34, R9, 0x7610, R34 ;  /* 0x0000761009228816 */ /* 0x000fe40000000022 */
[----:B---3--:R-:W-:Y:S01]  /*5670*/  @!P0 IADD3 R5, PT, PT, R39, R32, RZ ;  /* 0x0000002027058210 */ /* 0x008fe20007ffe0ff */
[----:B------:R-:W-:Y:S01]  /*5680*/  VIADD R32, R32, 0x20 ;  /* 0x0000002020207836 */ /* 0x000fe20000000000 */
        /* <DEDUP_REMOVED lines=8> */
.L_x_4860:
        /* <DEDUP_REMOVED lines=12> */
.L_x_4865:
[----:B------:R-:W0:Y:S02]  /*57d0*/  LDS R2, [R0] ;  /* 0x0000000000027984 */ /* 0x000e240000000800 */
[----:B0-----:R-:W-:-:S05]  /*57e0*/  HADD2 R3, R2, R5 ;  /* 0x0000000502037230 */ /* 0x001fca0000000000 */
[----:B------:R-:W0:Y:S02]  /*57f0*/  ATOMS.CAST.SPIN P0, [R0], R2, R3 ;  /* 0x000000020000758d */ /* 0x000e240001800003 */
[----:B0-----:R-:W-:Y:S05]  /*5800*/  @!P0 BRA `(.L_x_4865) ;  /* 0xfffffffc00f08947 */ /* 0x001fea000383ffff */
[----:B------:R-:W-:Y:S05]  /*5810*/  BRA `(.L_x_4863) ;  /* 0x00000000000c7947 */ /* 0x000fea0003800000 */
.L_x_4864:
[----:B------:R-:W2:Y:S02]  /*5820*/  LD.E R0, desc[UR6][R8.64] ;  /* 0x0000000608007980 */ /* 0x000ea4000c101900 */
[----:B--2---:R-:W-:-:S05]  /*5830*/  IADD3 R3, PT, PT, R5, R0, RZ ;  /* 0x0000000005037210 */ /* 0x004fca0007ffe0ff */
[----:B------:R0:W-:Y:S02]  /*5840*/  ST.E desc[UR6][R8.64], R3 ;  /* 0x0000000308007985 */ /* 0x0001e4000c101906 */
.L_x_4863:
[----:B------:R-:W-:Y:S05]  /*5850*/  BSYNC.RECONVERGENT B0 ;  /* 0x0000000000007941 */ /* 0x000fea0003800200 */
.L_x_4862:
[----:B------:R1:W-:Y:S02]  /*5860*/  ATOM.E.ADD.F16x2.RN.STRONG.GPU P0, RZ, desc[UR6][R8.64+0x4], R7 ;  /* 0x8000040708ff79a2 */ /* 0x0003e4000c10e106 */
[----:B-1----:R-:W-:Y:S05]  /*5870*/  @P0 EXIT ;  /* 0x000000000000094d */ /* 0x002fea0003800000 */
[----:B------:R-:W1:Y:S02]  /*5880*/  QSPC.E.S P0, RZ, [R8+0x4] ;  /* 0x0000040008ff73aa */ /* 0x000e640000000500 */
[----:B-1----:R-:W-:Y:S05]  /*5890*/  @!P0 BRA `(.L_x_4866) ;  /* 0x00000000001c8947 */ /* 0x002fea0003800000 */
[----:B------:R-:W-:-:S05]  /*58a0*/  IMAD.MOV.U32 R2, RZ, RZ, R8 ;  /* 0x000000ffff027224 */ /* 0x000fca00078e0008 */
[----:B------:R-:W-:-:S07]  /*58b0*/  MOV R0, R2 ;  /* 0x0000000200007202 */ /* 0x000fce0000000f00 */
.L_x_4867:
[----:B------:R-:W0:Y:S02]  /*58c0*/  LDS R2, [R0+0x4] ;  /* 0x0000040000027984 */ /* 0x000e240000000800 */
[----:B0-----:R-:W-:-:S05]  /*58d0*/  HFMA2 R3, R2, 1, 1, R7 ;  /* 0x3c003c0002037831 */ /* 0x001fca0000000007 */
[----:B------:R-:W0:Y:S02]  /*58e0*/  ATOMS.CAST.SPIN P0, [R0+0x4], R2, R3 ;  /* 0x000004020000758d */ /* 0x000e240001800003 */
[----:B0-----:R-:W-:Y:S05]  /*58f0*/  @!P0 BRA `(.L_x_4867) ;  /* 0xfffffffc00f08947 */ /* 0x001fea000383ffff */
[----:B------:R-:W-:Y:S05]  /*5900*/  EXIT ;  /* 0x000000000000794d */ /* 0x000fea0003800000 */
.L_x_4866:
[----:B------:R-:W0:Y:S02]  /*5910*/  LD.E R0, desc[UR6][R8.64+0x4] ;  /* 0x0000040608007980 */ /* 0x000e24000c101900 */
[----:B0-----:R-:W-:-:S05]  /*5920*/  IADD3 R3, PT, PT, R7, R0, RZ ;  /* 0x0000000007037210 */ /* 0x001fca0007ffe0ff */
[----:B------:R-:W-:Y:S01]  /*5930*/  ST.E desc[UR6][R8.64+0x4], R3 ;  /* 0x0000040308007985 */ /* 0x000fe2000c101906 */
[----:B------:R-:W-:Y:S05]  /*5940*/  EXIT ;  /* 0x000000000000794d */ /* 0x000fea0003800000 */
.L_x_4868:
        /* <DEDUP_REMOVED lines=11> */
.L_x_5353:


//--------------------- .text._Z23gemm_half_q_half_kernelILi1ELi40ELb1ELb1ELi64EEvPK6__halfPKjS4_S2_PS0_iiiiPKtS7_iiiiiibS2_i --------------------------
	.section	.text._Z23gemm_half_q_half_kernelILi1ELi40ELb1ELb1ELi64EEvPK6__halfPKjS4_S2_PS0_iiiiPKtS7_iiiiiibS2_i,"ax",@progbits
	.align	128
        .global         _Z23gemm_half_q_half_kernelILi1ELi40ELb1ELb1ELi64EEvPK6__halfPKjS4_S2_PS0_iiiiPKtS7_iiiiiibS2_i
        .type           _Z23gemm_half_q_half_kernelILi1ELi40ELb1ELb1ELi64EEvPK6__halfPKjS4_S2_PS0_iiiiPKtS7_iiiiiibS2_i,@function
        .size           _Z23gemm_half_q_half_kernelILi1ELi40ELb1ELb1ELi64EEvPK6__halfPKjS4_S2_PS0_iiiiPKtS7_iiiiiibS2_i,(.L_x_5354 - _Z23gemm_half_q_half_kernelILi1ELi40ELb1ELb1ELi64EEvPK6__halfPKjS4_S2_PS0_iiiiPKtS7_iiiiiibS2_i)
        .other          _Z23gemm_half_q_half_kernelILi1ELi40ELb1ELb1ELi64EEvPK6__halfPKjS4_S2_PS0_iiiiPKtS7_iiiiiibS2_i,@"STO_CUDA_ENTRY STV_DEFAULT"
_Z23gemm_half_q_half_kernelILi1ELi40ELb1ELb1ELi64EEvPK6__halfPKjS4_S2_PS0_iiiiPKtS7_iiiiiibS2_i:
.text._Z23gemm_half_q_half_kernelILi1ELi40ELb1ELb1ELi64EEvPK6__halfPKjS4_S2_PS0_iiiiPKtS7_iiiiiibS2_i:
[----:B------:R-:W0:Y:S08]  /*0000*/  LDC R1, c[0x0][0x37c] ;  /* 0x0000df00ff017b82 */ /* 0x000e300000000800 */
[----:B------:R-:W1:Y:S01]  /*0010*/  S2UR UR6, SR_CTAID.Y ;  /* 0x00000000000679c3 */ /* 0x000e620000002600 */
[----:B------:R-:W2:Y:S01]  /*0020*/  S2R R3, SR_CTAID.X ;  /* 0x0000000000037919 */ /* 0x000ea20000002500 */
[----:B0-----:R-:W-:-:S06]  /*0030*/  IADD3 R1, PT, PT, R1, -0x10, RZ ;  /* 0xfffffff001017810 */ /* 0x001fcc0007ffe0ff */
[----:B------:R-:W1:Y:S02]  /*0040*/  LDC R0, c[0x0][0x3a8] ;  /* 0x0000ea00ff007b82 */ /* 0x000e640000000800 */
[----:B-1----:R-:W-:-:S13]  /*0050*/  ISETP.LE.AND P0, PT, R0, UR6, PT ;  /* 0x0000000600007c0c */ /* 0x002fda000bf03270 */
[----:B--2---:R-:W-:Y:S05]  /*0060*/  @P0 EXIT ;  /* 0x000000000000094d */ /* 0x004fea0003800000 */
[----:B------:R-:W0:Y:S01]  /*0070*/  LDC.64 R6, c[0x0][0x3e8] ;  /* 0x0000fa00ff067b82 */ /* 0x000e220000000a00 */
[----:B------:R-:W0:Y:S02]  /*0080*/  LDCU.64 UR16, c[0x0][0x358] ;  /* 0x00006b00ff1077ac */ /* 0x000e240008000a00 */
[----:B0-----:R-:W2:Y:S02]  /*0090*/  LDG.E.U16 R6, desc[UR16][R6.64] ;  /* 0x0000001006067981 */ /* 0x001ea4000c1e1500 */
[----:B--2---:R-:W-:-:S13]  /*00a0*/  ISETP.NE.AND P0, PT, R6, RZ, PT ;  /* 0x000000ff0600720c */ /* 0x004fda0003f05270 */
[----:B------:R-:W-:Y:S05]  /*00b0*/  @!P0 EXIT ;  /* 0x000000000000894d */ /* 0x000fea0003800000 */
[----:B------:R-:W0:Y:S01]  /*00c0*/  S2UR UR13, SR_CTAID.Z ;  /* 0x00000000000d79c3 */ /* 0x000e220000002700 */
[----:B------:R-:W1:Y:S01]  /*00d0*/  S2R R12, SR_TID.X ;  /* 0x00000000000c7919 */ /* 0x000e620000002100 */
[----:B------:R-:W2:Y:S01]  /*00e0*/  LDCU UR14, c[0x0][0x3ac] ;  /* 0x00007580ff0e77ac */ /* 0x000ea20008000800 */
[----:B------:R-:W-:Y:S05]  /*00f0*/  BSSY.RECONVERGENT B0, `(.L_x_4869) ;  /* 0x000001e000007945 */ /* 0x000fea0003800200 */
[----:B------:R-:W3:Y:S01]  /*0100*/  LDC R2, c[0x0][0x3b0] ;  /* 0x0000ec00ff027b82 */ /* 0x000ee20000000800 */
[----:B0-----:R-:W-:-:S06]  /*0110*/  USHF.L.U32 UR11, UR13, 0x6, URZ ;  /* 0x000000060d0b7899 */ /* 0x001fcc00080006ff */
[----:B------:R-:W-:Y:S02]  /*0120*/  MOV R5, UR11 ;  /* 0x0000000b00057c02 */ /* 0x000fe40008000f00 */
[----:B-1----:R-:W-:Y:S02]  /*0130*/  IADD3 R13, PT, PT, R12, UR11, RZ ;  /* 0x0000000b0c0d7c10 */ /* 0x002fe4000fffe0ff */
[----:B---3--:R-:W-:Y:S02]  /*0140*/  VIADDMNMX R5, R5, 0x40, R2, PT ;  /* 0x0000004005057846 */ /* 0x008fe40003800102 */
[----:B------:R-:W-:Y:S02]  /*0150*/  LEA R3, R3, R12, 0x6 ;  /* 0x0000000c03037211 */ /* 0x000fe400078e30ff */
[----:B------:R-:W-:Y:S02]  /*0160*/  R2UR UR10, R5 ;  /* 0x00000000050a72ca */ /* 0x000fe400000e0000 */
[----:B------:R-:W-:-:S04]  /*0170*/  SHF.L.U32 R7, R3, 0x2, RZ ;  /* 0x0000000203077819 */ /* 0x000fc800000006ff */
[----:B--2---:R-:W-:-:S07]  /*0180*/  ISETP.GE.AND P1, PT, R7, UR14, PT ;  /* 0x0000000e07007c0c */ /* 0x004fce000bf26270 */
[----:B------:R-:W-:-:S13]  /*0190*/  ISETP.GE.AND P0, PT, R13, UR10, PT ;  /* 0x0000000a0d007c0c */ /* 0x000fda000bf06270 */
        /* <DEDUP_REMOVED lines=19> */
.L_x_4870:
[----:B------:R-:W-:Y:S05]  /*02d0*/  BSYNC.RECONVERGENT B0 ;  /* 0x0000000000007941 */ /* 0x000fea0003800200 */
.L_x_4869:
[----:B------:R-:W-:Y:S05]  /*02e0*/  @P1 EXIT ;  /* 0x000000000000194d */ /* 0x000fea0003800000 */
[----:B------:R-:W1:Y:S01]  /*02f0*/  LDCU.U8 UR4, c[0x0][0x3e0] ;  /* 0x00007c00ff0477ac */ /* 0x000e620008000000 */
[----:B0-----:R-:W0:Y:S01]  /*0300*/  S2R R0, SR_CTAID.Y ;  /* 0x0000000000007919 */ /* 0x001e220000002600 */
[----:B------:R-:W-:Y:S01]  /*0310*/  ISETP.LE.AND P1, PT, R2, UR11, PT ;  /* 0x0000000b02007c0c */ /* 0x000fe2000bf23270 */
[----:B------:R-:W2:Y:S01]  /*0320*/  LDCU.64 UR6, c[0x0][0x3b8] ;  /* 0x00007700ff0677ac */ /* 0x000ea20008000a00 */
[----:B------:R-:W-:Y:S02]  /*0330*/  USHF.L.U32 UR8, UR13, 0x7, URZ ;  /* 0x000000070d087899 */ /* 0x000fe400080006ff */
[----:B-1----:R-:W-:Y:S02]  /*0340*/  UPRMT UR4, UR4, 0x8880, URZ ;  /* 0x0000888004047896 */ /* 0x002fe400080000ff */
[----:B--2---:R-:W-:-:S04]  /*0350*/  UIMAD.WIDE.U32 UR8, UR8, 0x2, UR6 ;  /* 0x00000002080878a5 */ /* 0x004fc8000f8e0006 */
[----:B------:R-:W-:-:S04]  /*0360*/  ISETP.NE.AND P0, PT, RZ, UR4, PT ;  /* 0x00000004ff007c0c */ /* 0x000fc8000bf05270 */
[----:B------:R-:W-:-:S13]  /*0370*/  ISETP.NE.OR P0, PT, RZ, UR13, !P0 ;  /* 0x0000000dff007c0c */ /* 0x000fda000c705670 */
[----:B------:R-:W1:Y:S01]  /*0380*/  @!P0 LDC.64 R4, c[0x0][0x3a0] ;  /* 0x0000e800ff048b82 */ /* 0x000e620000000a00 */
[----:B0-----:R-:W-:-:S04]  /*0390*/  @!P0 IMAD R3, R0, UR14, R7 ;  /* 0x0000000e00038c24 */ /* 0x001fc8000f8e0207 */
[----:B-1----:R-:W-:-:S05]  /*03a0*/  @!P0 IMAD.WIDE R4, R3, 0x2, R4 ;  /* 0x0000000203048825 */ /* 0x002fca00078e0204 */
[----:B------:R0:W-:Y:S01]  /*03b0*/  @!P0 STG.E.64 desc[UR16][R4.64], RZ ;  /* 0x000000ff04008986 */ /* 0x0001e2000c101b10 */
[----:B------:R-:W-:Y:S06]  /*03c0*/  BAR.SYNC.DEFER_BLOCKING 0x0 ;  /* 0x0000000000007b1d */ /* 0x000fec0000010000 */
[----:B------:R-:W-:Y:S05]  /*03d0*/  @P1 BRA `(.L_x_4871) ;  /* 0x0000000000e41947 */ /* 0x000fea0003800000 */
[----:B------:R-:W-:Y:S01]  /*03e0*/  MOV R14, UR8 ;  /* 0x00000008000e7c02 */ /* 0x000fe20008000f00 */
[----:B0-----:R-:W0:Y:S01]  /*03f0*/  LDC.64 R4, c[0x0][0x390] ;  /* 0x0000e400ff047b82 */ /* 0x001e220000000a00 */
[----:B------:R-:W-:-:S05]  /*0400*/  MOV R15, UR9 ;  /* 0x00000009000f7c02 */ /* 0x000fca0008000f00 */
[----:B------:R1:W5:Y:S01]  /*0410*/  LDG.E.U16.CONSTANT R3, desc[UR16][R14.64] ;  /* 0x000000100e037981 */ /* 0x000362000c1e9500 */
[----:B------:R-:W-:Y:S01]  /*0420*/  SHF.R.S32.HI R10, RZ, 0x1f, R7 ;  /* 0x0000001fff0a7819 */ /* 0x000fe20000011407 */
[----:B------:R-:W2:Y:S01]  /*0430*/  LDC.64 R8, c[0x0][0x398] ;  /* 0x0000e600ff087b82 */ /* 0x000ea20000000a00 */
[----:B------:R-:W-:Y:S01]  /*0440*/  SHF.L.U32 R11, R12, 0x4, RZ ;  /* 0x000000040c0b7819 */ /* 0x000fe200000006ff */
[----:B------:R-:W-:Y:S01]  /*0450*/  UMOV UR12, UR11 ;  /* 0x0000000b000c7c82 */ /* 0x000fe20008000000 */
[----:B------:R-:W-:Y:S01]  /*0460*/  LEA.HI R12, R10, R7, RZ, 0x3 ;  /* 0x000000070a0c7211 */ /* 0x000fe200078f18ff */
[----:B------:R-:W-:Y:S01]  /*0470*/  HFMA2 R10, -RZ, RZ, 0, 0 ;  /* 0x00000000ff0a7431 */ /* 0x000fe200000001ff */
[----:B------:R-:W-:Y:S02]  /*0480*/  LOP3.LUT R11, R11, 0x10, RZ, 0xc0, !PT ;  /* 0x000000100b0b7812 */ /* 0x000fe400078ec0ff */
[----:B------:R-:W-:-:S07]  /*0490*/  SHF.R.S32.HI R12, RZ, 0x3, R12 ;  /* 0x00000003ff0c7819 */ /* 0x000fce000001140c */
.L_x_4872:
[----:B-----5:R-:W-:-:S05]  /*04a0*/  IADD3 R17, PT, PT, R3, R10, RZ ;  /* 0x0000000a03117210 */ /* 0x020fca0007ffe0ff */
[----:B------:R-:W-:-:S05]  /*04b0*/  IMAD R13, R17, UR14, RZ ;  /* 0x0000000e110d7c24 */ /* 0x000fca000f8e02ff */
[----:B-1----:R-:W-:-:S04]  /*04c0*/  SHF.R.S32.HI R14, RZ, 0x1f, R13 ;  /* 0x0000001fff0e7819 */ /* 0x002fc8000001140d */
        /* <DEDUP_REMOVED lines=42> */
.L_x_4871:
[----:B------:R1:W5:Y:S01]  /*0770*/  LDL.64 R36, [R1] ;  /* 0x0000000001247983 */ /* 0x0003620000100a00 */
[----:B------:R-:W2:Y:S01]  /*0780*/  LDCU UR12, c[0x0][0x3c8] ;  /* 0x00007900ff0c77ac */ /* 0x000ea20008000800 */
[----:B------:R-:W-:Y:S01]  /*0790*/  UMOV UR4, URZ ;  /* 0x000000ff00047c82 */ /* 0x000fe20008000000 */
[----:B--2---:R-:W-:-:S09]  /*07a0*/  UISETP.GT.AND UP0, UPT, UR11, UR12, UPT ;  /* 0x0000000c0b00728c */ /* 0x004fd2000bf04270 */
[----:B-1----:R-:W-:Y:S05]  /*07b0*/  BRA.U !UP0, `(.L_x_4873) ;  /* 0x0000000108207547 */ /* 0x002fea000b800000 */
[----:B------:R-:W1:Y:S02]  /*07c0*/  LDCU UR4, c[0x0][0x3cc] ;  /* 0x00007980ff0477ac */ /* 0x000e640008000800 */
[----:B-1----:R-:W-:-:S04]  /*07d0*/  UISETP.LT.AND UP0, UPT, UR11, UR4, UPT ;  /* 0x000000040b00728c */ /* 0x002fc8000bf01270 */
[----:B------:R-:W-:-:S04]  /*07e0*/  USEL UR4, UR11, UR4, UP0 ;  /* 0x000000040b047287 */ /* 0x000fc80008000000 */
[----:B------:R-:W-:-:S04]  /*07f0*/  UIADD3 UR4, UPT, UPT, UR4, -UR12, URZ ;  /* 0x8000000c04047290 */ /* 0x000fc8000fffe0ff */
[----:B------:R-:W-:-:S04]  /*0800*/  USHF.R.S32.HI UR5, URZ, 0x1f, UR4 ;  /* 0x0000001fff057899 */ /* 0x000fc80008011404 */
[----:B------:R-:W-:-:S04]  /*0810*/  ULEA.HI UR5, UR5, UR4, URZ, 0x5 ;  /* 0x0000000405057291 */ /* 0x000fc8000f8f28ff */
[----:B------:R-:W-:-:S04]  /*0820*/  USHF.R.S32.HI UR5, URZ, 0x5, UR5 ;  /* 0x00000005ff057899 */ /* 0x000fc80008011405 */
[----:B------:R-:W-:-:S12]  /*0830*/  UIMAD UR4, UR5, 0x6, URZ ;  /* 0x00000006050478a4 */ /* 0x000fd8000f8e02ff */
.L_x_4873:
[----:B------:R-:W1:Y:S01]  /*0840*/  LDCU UR15, c[0x0][0x3cc] ;  /* 0x00007980ff0f77ac */ /* 0x000e620008000800 */
[----:B------:R-:W-:Y:S01]  /*0850*/  HFMA2 R3, -RZ, RZ, 0, 0 ;  /* 0x00000000ff037431 */ /* 0x000fe200000001ff */
[----:B-1----:R-:W-:-:S09]  /*0860*/  UISETP.GT.AND UP0, UPT, UR11, UR15, UPT ;  /* 0x0000000f0b00728c */ /* 0x002fd2000bf04270 */
[----:B------:R-:W-:Y:S05]  /*0870*/  BRA.U !UP0, `(.L_x_4874) ;  /* 0x00000001081c7547 */ /* 0x000fea000b800000 */
[----:B------:R-:W1:Y:S02]  /*0880*/  LDC R3, c[0x0][0x3d0] ;  /* 0x0000f400ff037b82 */ /* 0x000e640000000800 */
[----:B-1----:R-:W-:-:S04]  /*0890*/  VIMNMX R3, PT, PT, R3, UR11, PT ;  /* 0x0000000b03037c48 */ /* 0x002fc8000bfe0100 */
[----:B------:R-:W-:-:S04]  /*08a0*/  IADD3 R3, PT, PT, R3, -UR15, RZ ;  /* 0x8000000f03037c10 */ /* 0x000fc8000fffe0ff */
[----:B0-----:R-:W-:-:S04]  /*08b0*/  SHF.R.S32.HI R4, RZ, 0x1f, R3 ;  /* 0x0000001fff047819 */ /* 0x001fc80000011403 */
[----:B------:R-:W-:-:S04]  /*08c0*/  LEA.HI R4, R4, R3, RZ, 0x5 ;  /* 0x0000000304047211 */ /* 0x000fc800078f28ff */
[----:B------:R-:W-:-:S04]  /*08d0*/  SHF.R.S32.HI R4, RZ, 0x5, R4 ;  /* 0x00000005ff047819 */ /* 0x000fc80000011404 */
[----:B------:R-:W-:-:S07]  /*08e0*/  LEA R3, R4, R4, 0x2 ;  /* 0x0000000404037211 */ /* 0x000fce00078e10ff */
.L_x_4874:
[----:B------:R-:W1:Y:S01]  /*08f0*/  LDCU UR5, c[0x0][0x3d0] ;  /* 0x00007a00ff0577ac */ /* 0x000e620008000800 */
[----:B------:R-:W-:Y:S01]  /*0900*/  MOV R8, RZ ;  /* 0x000000ff00087202 */ /* 0x000fe20000000f00 */
[----:B-1----:R-:W-:-:S09]  /*0910*/  UISETP.GT.AND UP0, UPT, UR11, UR5, UPT ;  /* 0x000000050b00728c */ /* 0x002fd2000bf04270 */
[----:B------:R-:W-:Y:S05]  /*0920*/  BRA.U !UP0, `(.L_x_4875) ;  /* 0x00000001081c7547 */ /* 0x000fea000b800000 */
[----:B0-----:R-:W0:Y:S02]  /*0930*/  LDC R4, c[0x0][0x3d4] ;  /* 0x0000f500ff047b82 */ /* 0x001e240000000800 */
[----:B0-----:R-:W-:-:S04]  /*0940*/  VIMNMX R4, PT, PT, R4, UR11, PT ;  /* 0x0000000b04047c48 */ /* 0x001fc8000bfe0100 */
[----:B------:R-:W-:-:S04]  /*0950*/  IADD3 R4, PT, PT, R4, -UR5, RZ ;  /* 0x8000000504047c10 */ /* 0x000fc8000fffe0ff */
[----:B------:R-:W-:-:S04]  /*0960*/  SHF.R.S32.HI R5, RZ, 0x1f, R4 ;  /* 0x0000001fff057819 */ /* 0x000fc80000011404 */
[----:B------:R-:W-:-:S04]  /*0970*/  LEA.HI R5, R5, R4, RZ, 0x5 ;  /* 0x0000000405057211 */ /* 0x000fc800078f28ff */
[----:B------:R-:W-:-:S04]  /*0980*/  SHF.R.S32.HI R5, RZ, 0x5, R5 ;  /* 0x00000005ff057819 */ /* 0x000fc80000011405 */
[----:B------:R-:W-:-:S07]  /*0990*/  SHF.L.U32 R8, R5, 0x2, RZ ;  /* 0x0000000205087819 */ /* 0x000fce00000006ff */
.L_x_4875:
        /* <DEDUP_REMOVED lines=10> */
[----:B------:R-:W-:-:S07]  /*0a40*/  LEA R9, R5, R5, 0x1 ;  /* 0x0000000505097211 */ /* 0x000fce00078e08ff */
.L_x_4876:
[----:B------:R-:W1:Y:S01]  /*0a50*/  LDCU UR5, c[0x0][0x3d8] ;  /* 0x00007b00ff0577ac */ /* 0x000e620008000800 */
[----:B------:R-:W-:Y:S01]  /*0a60*/  HFMA2 R10, -RZ, RZ, 0, 0 ;  /* 0x00000000ff0a7431 */ /* 0x000fe200000001ff */
        /* <DEDUP_REMOVED lines=9> */
.L_x_4877:
[----:B0-----:R-:W-:Y:S02]  /*0b00*/  MOV R5, UR9 ;  /* 0x0000000900057c02 */ /* 0x001fe40008000f00 */
[----:B------:R-:W-:-:S05]  /*0b10*/  MOV R4, UR8 ;  /* 0x0000000800047c02 */ /* 0x000fca0008000f00 */
[----:B------:R0:W2:Y:S01]  /*0b20*/  LDG.E.U16.CONSTANT R5, desc[UR16][R4.64+0x2] ;  /* 0x0000021004057981 */ /* 0x0000a2000c1e9500 */
[----:B------:R-:W-:Y:S01]  /*0b30*/  UISETP.LT.AND UP0, UPT, UR11, UR12, UPT ;  /* 0x0000000c0b00728c */ /* 0x000fe2000bf01270 */
[----:B------:R-:W-:-:S03]  /*0b40*/  VIMNMX R2, PT, PT, R2, UR15, PT ;  /* 0x0000000f02027c48 */ /* 0x000fc6000bfe0100 */
[----:B------:R-:W-:-:S04]  /*0b50*/  USEL UR5, UR11, UR12, UP0 ;  /* 0x0000000c0b057287 */ /* 0x000fc80008000000 */
[----:B------:R-:W-:-:S04]  /*0b60*/  USHF.R.S32.HI UR8, URZ, 0x1f, UR5 ;  /* 0x0000001fff087899 */ /* 0x000fc80008011405 */
[----:B------:R-:W-:-:S03]  /*0b70*/  ULEA.HI UR8, UR8, UR5, URZ, 0x5 ;  /* 0x0000000508087291 */ /* 0x000fc6000f8f28ff */
[----:B------:R-:W1:Y:S01]  /*0b80*/  S2UR UR5, SR_CgaCtaId ;  /* 0x00000000000579c3 */ /* 0x000e620000008800 */
[----:B------:R-:W-:-:S04]  /*0b90*/  USHF.R.S32.HI UR8, URZ, 0x5, UR8 ;  /* 0x00000005ff087899 */ /* 0x000fc80008011408 */
[----:B------:R-:W-:-:S06]  /*0ba0*/  ULEA UR4, UR8, UR4, 0x3 ;  /* 0x0000000408047291 */ /* 0x000fcc000f8e18ff */
[----:B------:R-:W-:Y:S01]  /*0bb0*/  IADD3 R3, PT, PT, R8, UR4, R3 ;  /* 0x0000000408037c10 */ /* 0x000fe2000fffe003 */
[----:B------:R-:W3:Y:S03]  /*0bc0*/  LDCU.64 UR8, c[0x0][0x388] ;  /* 0x00007100ff0877ac */ /* 0x000ee60008000a00 */
[----:B------:R-:W-:Y:S01]  /*0bd0*/  IADD3 R3, PT, PT, R10, R3, R9 ;  /* 0x000000030a037210 */ /* 0x000fe20007ffe009 */
[----:B------:R-:W-:-:S04]  /*0be0*/  UMOV UR4, 0x400 ;  /* 0x0000040000047882 */ /* 0x000fc80000000000 */
[----:B0-----:R-:W-:Y:S01]  /*0bf0*/  IMAD R4, R3, UR14, RZ ;  /* 0x0000000e03047c24 */ /* 0x001fe2000f8e02ff */
[----:B------:R-:W-:-:S04]  /*0c00*/  SHF.R.S32.HI R3, RZ, 0x1f, R7 ;  /* 0x0000001fff037819 */ /* 0x000fc80000011407 */
[----:B------:R-:W-:-:S04]  /*0c10*/  IADD3 R8, P0, PT, R7, R4, RZ ;  /* 0x0000000407087210 */ /* 0x000fc80007f1e0ff */
[----:B------:R-:W-:Y:S02]  /*0c20*/  LEA.HI.X.SX32 R3, R4, R3, 0x1, P0 ;  /* 0x0000000304037211 */ /* 0x000fe400000f0eff */
[----:B------:R-:W-:Y:S02]  /*0c30*/  ISETP.GT.AND P0, PT, R2, UR11, PT ;  /* 0x0000000b02007c0c */ /* 0x000fe4000bf04270 */
[C---:B------:R-:W-:Y:S02]  /*0c40*/  SHF.L.U32 R2, R8.reuse, 0x2, RZ ;  /* 0x0000000208027819 */ /* 0x040fe400000006ff */
[----:B------:R-:W-:Y:S02]  /*0c50*/  SHF.L.U64.HI R3, R8, 0x2, R3 ;  /* 0x0000000208037819 */ /* 0x000fe40000010203 */
[----:B---3--:R-:W-:Y:S01]  /*0c60*/  IADD3 R42, P1, PT, R2, UR8, RZ ;  /* 0x00000008022a7c10 */ /* 0x008fe2000ff3e0ff */
[----:B-1----:R-:W-:Y:S01]  /*0c70*/  ULEA UR8, UR5, UR4, 0x18 ;  /* 0x0000000405087291 */ /* 0x002fe2000f8ec0ff */
[----:B------:R-:W-:-:S02]  /*0c80*/  MOV R2, RZ ;  /* 0x000000ff00027202 */ /* 0x000fc40000000f00 */
[----:B------:R-:W-:Y:S02]  /*0c90*/  IADD3.X R43, PT, PT, R3, UR9, RZ, P1, !PT ;  /* 0x00000009032b7c10 */ /* 0x000fe40008ffe4ff */
[----:B------:R-:W-:Y:S02]  /*0ca0*/  PRMT R3, RZ, 0x5410, RZ ;  /* 0x00005410ff037816 */ /* 0x000fe400000000ff */
[----:B------:R-:W-:Y:S01]  /*0cb0*/  UMOV UR4, UR8 ;  /* 0x0000000800047c82 */ /* 0x000fe20008000000 */
[----:B------:R-:W-:Y:S02]  /*0cc0*/  PRMT R4, RZ, 0x5410, RZ ;  /* 0x00005410ff047816 */ /* 0x000fe400000000ff */
[----:B------:R-:W-:Y:S02]  /*0cd0*/  MOV R34, R42 ;  /* 0x0000002a00227202 */ /* 0x000fe40000000f00 */
[----:B------:R-:W-:Y:S02]  /*0ce0*/  MOV R35, R43 ;  /* 0x0000002b00237202 */ /* 0x000fe40000000f00 */
[----:B--2---:R-:W-:Y:S01]  /*0cf0*/  IADD3 R5, PT, PT, R5, UR11, RZ ;  /* 0x0000000b05057c10 */ /* 0x004fe2000fffe0ff */
[----:B------:R-:W-:Y:S06]  /*0d00*/  @!P0 BRA `(.L_x_4878) ;  /* 0x0000001800388947 */ /* 0x000fec0003800000 */
[----:B------:R-:W-:Y:S01]  /*0d10*/  UIMAD.WIDE.U32 UR4, UR13, 0x100, UR6 ;  /* 0x000001000d0478a5 */ /* 0x000fe2000f8e0006 */
[----:B------:R-:W-:Y:S01]  /*0d20*/  MOV R2, RZ ;  /* 0x000000ff00027202 */ /* 0x000fe20000000f00 */
[----:B------:R-:W-:Y:S01]  /*0d30*/  UISETP.LT.AND UP1, UPT, UR10, UR15, UPT ;  /* 0x0000000f0a00728c */ /* 0x000fe2000bf21270 */
[----:B------:R-:W-:Y:S01]  /*0d40*/  PRMT R4, RZ, 0x5410, RZ ;  /* 0x00005410ff047816 */ /* 0x000fe200000000ff */
[----:B------:R-:W-:Y:S01]  /*0d50*/  UIADD3 UR9, UP0, UPT, UR4, 0x2, URZ ;  /* 0x0000000204097890 */ /* 0x000fe2000ff1e0ff */
[----:B------:R-:W-:-:S03]  /*0d60*/  PRMT R3, RZ, 0x5410, RZ ;  /* 0x00005410ff037816 */ /* 0x000fc600000000ff */
[----:B------:R-:W-:Y:S02]  /*0d70*/  UIADD3.X UR4, UPT, UPT, URZ, UR5, URZ, UP0, !UPT ;  /* 0x00000005ff047290 */ /* 0x000fe400087fe4ff */
[----:B------:R-:W-:Y:S01]  /*0d80*/  MOV R32, UR9 ;  /* 0x0000000900207c02 */ /* 0x000fe20008000f00 */
[----:B------:R-:W-:-:S03]  /*0d90*/  USEL UR5, UR10, UR15, UP1 ;  /* 0x0000000f0a057287 */ /* 0x000fc60008800000 */
[----:B------:R-:W-:Y:S01]  /*0da0*/  MOV R33, UR4 ;  /* 0x0000000400217c02 */ /* 0x000fe20008000f00 */
[----:B------:R-:W-:-:S08]  /*0db0*/  UMOV UR4, UR8 ;  /* 0x0000000800047c82 */ /* 0x000fd00008000000 */
.L_x_4879:
[----:B------:R-:W-:Y:S01]  /*0dc0*/  MOV R34, R42 ;  /* 0x0000002a00227202 */ /* 0x000fe20000000f00 */
[----:B------:R-:W0:Y:S01]  /*0dd0*/  LDS.128 R24, [UR4] ;  /* 0x00000004ff187984 */ /* 0x000e220008000c00 */
[----:B------:R-:W-:-:S05]  /*0de0*/  MOV R35, R43 ;  /* 0x0000002b00237202 */ /* 0x000fca0000000f00 */
[----:B------:R-:W2:Y:S01]  /*0df0*/  LDG.E.128.CONSTANT R8, desc[UR16][R34.64] ;  /* 0x0000001022087981 */ /* 0x000ea2000c1e9d00 */
[----:B------:R-:W-:-:S05]  /*0e00*/  MOV R21, UR14 ;  /* 0x0000000e00157c02 */ /* 0x000fca0008000f00 */
[----:B------:R-:W-:-:S05]  /*0e10*/  IMAD.WIDE R20, R21, 0x4, R34 ;  /* 0x0000000415147825 */ /* 0x000fca00078e0222 */
[----:B------:R1:W3:Y:S01]  /*0e20*/  LDG.E.128.CONSTANT R12, desc[UR16][R20.64] ;  /* 0x00000010140c7981 */ /* 0x0002e2000c1e9d00 */
[----:B------:R-:W-:-:S05]  /*0e30*/  MOV R29, UR14 ;  /* 0x0000000e001d7c02 */ /* 0x000fca0008000f00 */
[----:B------:R-:W-:-:S05]  /*0e40*/  IMAD.WIDE R28, R29, 0x4, R20 ;  /* 0x000000041d1c7825 */ /* 0x000fca00078e0214 */
[----:B------:R-:W4:Y:S01]  /*0e50*/  LDG.E.128.CONSTANT R16, desc[UR16][R28.64] ;  /* 0x000000101c107981 */ /* 0x000f22000c1e9d00 */
[----:B------:R-:W-:Y:S02]  /*0e60*/  MOV R47, UR14 ;  /* 0x0000000e002f7c02 */ /* 0x000fe40008000f00 */
[----:B------:R-:W-:Y:S02]  /*0e70*/  MOV R43, UR14 ;  /* 0x0000000e002b7c02 */ /* 0x000fe40008000f00 */
[----:B--2---:R-:W-:Y:S02]  /*0e80*/  LOP3.LUT R22, R8, 0x3f003f, RZ, 0xc0, !PT ;  /* 0x003f003f08167812 */ /* 0x004fe400078ec0ff */
[----:B------:R-:W-:Y:S02]  /*0e90*/  LOP3.LUT R30, R10, 0x3f003f, RZ, 0xc0, !PT ;  /* 0x003f003f0a1e7812 */ /* 0x000fe400078ec0ff */
[----:B------:R-:W-:Y:S02]  /*0ea0*/  LOP3.LUT R23, R9, 0x3f003f, RZ, 0xc0, !PT ;  /* 0x003f003f09177812 */ /* 0x000fe400078ec0ff */
[----:B------:R-:W-:-:S02]  /*0eb0*/  LOP3.LUT R31, R11, 0x3f003f, RZ, 0xc0, !PT ;  /* 0x003f003f0b1f7812 */ /* 0x000fc400078ec0ff */
[----:B------:R-:W-:Y:S02]  /*0ec0*/  LOP3.LUT R22, R22, 0x64006400, RZ, 0xfc, !PT ;  /* 0x6400640016167812 */ /* 0x000fe400078efcff */
[----:B------:R-:W-:Y:S02]  /*0ed0*/  LOP3.LUT R30, R30, 0x64006400, RZ, 0xfc, !PT ;  /* 0x640064001e1e7812 */ /* 0x000fe400078efcff */
[----:B------:R-:W-:Y:S01]  /*0ee0*/  LOP3.LUT R23, R23, 0x64006400, RZ, 0xfc, !PT ;  /* 0x6400640017177812 */ /* 0x000fe200078efcff */
[----:B-1----:R-:W-:Y:S01]  /*0ef0*/  HADD2 R21, R22, -1056, -1056 ;  /* 0xe420e42016157430 */ /* 0x002fe20000000000 */
[----:B------:R-:W-:Y:S01]  /*0f00*/  LOP3.LUT R31, R31, 0x64006400, RZ, 0xfc, !PT ;  /* 0x640064001f1f7812 */ /* 0x000fe200078efcff */
[----:B------:R-:W-:Y:S01]  /*0f10*/  HADD2 R30, R30, -1056, -1056 ;  /* 0xe420e4201e1e7430 */ /* 0x000fe20000000000 */
[----:B------:R-:W-:Y:S01]  /*0f20*/  SHF.R.U32.HI R22, RZ, 0x6, R8 ;  /* 0x00000006ff167819 */ /* 0x000fe20000011608 */
[----:B------:R-:W-:Y:S01]  /*0f30*/  HADD2 R20, R23, -1056, -1056 ;  /* 0xe420e42017147430 */ /* 0x000fe20000000000 */
[----:B------:R-:W-:Y:S01]  /*0f40*/  SHF.R.U32.HI R23, RZ, 0x6, R9 ;  /* 0x00000006ff177819 */ /* 0x000fe20000011609 */
[----:B------:R-:W-:-:S02]  /*0f50*/  HADD2 R31, R31, -1056, -1056 ;  /* 0xe420e4201f1f7430 */ /* 0x000fc40000000000 */
[-C--:B0-----:R-:W-:Y:S02]  /*0f60*/  HFMA2 R21, R21, R24.reuse, RZ ;  /* 0x0000001815157231 */ /* 0x081fe400000000ff */
[-C--:B------:R-:W-:Y:S02]  /*0f70*/  HFMA2 R20, R20, R24.reuse, RZ.H0_H0 ;  /* 0x0000001814147231 */ /* 0x080fe400000400ff */
[-C--:B------:R-:W-:Y:S02]  /*0f80*/  HFMA2 R30, R30, R24.reuse, RZ ;  /* 0x000000181e1e7231 */ /* 0x080fe400000000ff */
[----:B------:R-:W-:Y:S01]  /*0f90*/  HFMA2 R24, R31, R24, RZ.H0_H0 ;  /* 0x000000181f187231 */ /* 0x000fe200000400ff */
        /* <DEDUP_REMOVED lines=12> */
[----:B---3--:R-:W-:Y:S01]  /*1060*/  LOP3.LUT R39, R15, 0x3f003f, RZ, 0xc0, !PT ;  /* 0x003f003f0f277812 */ /* 0x008fe200078ec0ff */
[----:B------:R-:W-:Y:S01]  /*1070*/  HADD2 R31, R31, -1056, -1056 ;  /* 0xe420e4201f1f7430 */ /* 0x000fe20000000000 */
[----:B------:R-:W-:Y:S01]  /*1080*/  SHF.R.U32.HI R9, RZ, 0xc, R9 ;  /* 0x0000000cff097819 */ /* 0x000fe20000011609 */
[----:B------:R-:W-:Y:S01]  /*1090*/  HADD2 R38, R38, -1056, -1056 ;  /* 0xe420e42026267430 */ /* 0x000fe20000000000 */
[----:B------:R-:W-:Y:S01]  /*10a0*/  LOP3.LUT R39, R39, 0x64006400, RZ, 0xfc, !PT ;  /* 0x6400640027277812 */ /* 0x000fe200078efcff */
[-C--:B------:R-:W-:Y:S01]  /*10b0*/  HFMA2 R20, R23, R25.reuse, R20 ;  /* 0x0000001917147231 */ /* 0x080fe20000000014 */
[----:B------:R-:W-:Y:S01]  /*10c0*/  LOP3.LUT R23, R12, 0x3f003f, RZ, 0xc0, !PT ;  /* 0x003f003f0c177812 */ /* 0x000fe200078ec0ff */
[-C--:B------:R-:W-:Y:S01]  /*10d0*/  HFMA2 R24, R38, R25.reuse, R24 ;  /* 0x0000001926187231 */ /* 0x080fe20000000018 */
[----:B------:R-:W-:Y:S01]  /*10e0*/  LOP3.LUT R38, R14, 0x3f003f, RZ, 0xc0, !PT ;  /* 0x003f003f0e267812 */ /* 0x000fe200078ec0ff */
[-C--:B------:R-:W-:Y:S01]  /*10f0*/  HFMA2 R21, R22, R25.reuse, R21 ;  /* 0x0000001916157231 */ /* 0x080fe20000000015 */
[----:B------:R-:W-:Y:S01]  /*1100*/  SHF.R.U32.HI R22, RZ, 0x6, R12 ;  /* 0x00000006ff167819 */ /* 0x000fe2000001160c */
[----:B------:R-:W-:Y:S01]  /*1110*/  HFMA2 R30, R31, R25, R30 ;  /* 0x000000191f1e7231 */ /* 0x000fe2000000001e */
[----:B------:R-:W-:Y:S01]  /*1120*/  LOP3.LUT R25, R13, 0x3f003f, RZ, 0xc0, !PT ;  /* 0x003f003f0d197812 */ /* 0x000fe200078ec0ff */
[----:B------:R-:W-:Y:S01]  /*1130*/  HADD2 R39, R39, -1056, -1056 ;  /* 0xe420e42027277430 */ /* 0x000fe20000000000 */
[----:B------:R-:W-:-:S02]  /*1140*/  LOP3.LUT R23, R23, 0x64006400, RZ, 0xfc, !PT ;  /* 0x6400640017177812 */ /* 0x000fc400078efcff */
[----:B------:R-:W-:Y:S01]  /*1150*/  LOP3.LUT R38, R38, 0x64006400, RZ, 0xfc, !PT ;  /* 0x6400640026267812 */ /* 0x000fe200078efcff */
[-C--:B------:R-:W-:Y:S01]  /*1160*/  HFMA2 R24, R39, R26.reuse, R24 ;  /* 0x0000001a27187231 */ /* 0x080fe20000000018 */
[----:B------:R-:W-:Y:S01]  /*1170*/  LOP3.LUT R31, R25, 0x64006400, RZ, 0xfc, !PT ;  /* 0x64006400191f7812 */ /* 0x000fe200078efcff */
[----:B------:R-:W-:Y:S01]  /*1180*/  HADD2 R25, R23, -1056, -1056 ;  /* 0xe420e42017197430 */ /* 0x000fe20000000000 */
[----:B------:R-:W-:Y:S01]  /*1190*/  LOP3.LUT R22, R22, 0x3f003f, RZ, 0xc0, !PT ;  /* 0x003f003f16167812 */ /* 0x000fe200078ec0ff */
[----:B------:R-:W-:Y:S01]  /*11a0*/  HADD2 R38, R38, -1056, -1056 ;  /* 0xe420e42026267430 */ /* 0x000fe20000000000 */
[----:B----4-:R-:W-:Y:S01]  /*11b0*/  SHF.R.U32.HI R40, RZ, 0x8, R17 ;  /* 0x00000008ff287819 */ /* 0x010fe20000011611 */
[----:B------:R-:W-:Y:S01]  /*11c0*/  HADD2 R31, R31, -1056, -1056 ;  /* 0xe420e4201f1f7430 */ /* 0x000fe20000000000 */
[----:B------:R-:W-:Y:S01]  /*11d0*/  LOP3.LUT R22, R22, 0x64006400, RZ, 0xfc, !PT ;  /* 0x6400640016167812 */ /* 0x000fe200078efcff */
[-C--:B------:R-:W-:Y:S02]  /*11e0*/  HFMA2 R25, R25, R26.reuse, R21 ;  /* 0x0000001a19197231 */ /* 0x080fe40000000015 */
[----:B------:R-:W-:-:S02]  /*11f0*/  HFMA2 R31, R31, R26, R20 ;  /* 0x0000001a1f1f7231 */ /* 0x000fc40000000014 */
[----:B------:R-:W-:Y:S02]  /*1200*/  HFMA2 R30, R38, R26, R30 ;  /* 0x0000001a261e7231 */ /* 0x000fe4000000001e */
[----:B------:R-:W-:Y:S01]  /*1210*/  HADD2 R26, R22, -1056, -1056 ;  /* 0xe420e420161a7430 */ /* 0x000fe20000000000 */
[----:B------:R-:W-:Y:S01]  /*1220*/  SHF.R.U32.HI R38, RZ, 0x6, R13 ;  /* 0x00000006ff267819 */ /* 0x000fe2000001160d */
[----:B------:R-:W0:Y:S03]  /*1230*/  LDS.128 R20, [UR4+0x10] ;  /* 0x00001004ff147984 */ /* 0x000e260008000c00 */
[----:B------:R-:W-:Y:S01]  /*1240*/  LOP3.LUT R38, R38, 0x3f003f, RZ, 0xc0, !PT ;  /* 0x003f003f26267812 */ /* 0x000fe200078ec0ff */
[----:B------:R-:W-:Y:S01]  /*1250*/  HFMA2 R25, R26, R27, R25 ;  /* 0x0000001b1a197231 */ /* 0x000fe20000000019 */
[----:B------:R-:W-:Y:S02]  /*1260*/  SHF.R.U32.HI R26, RZ, 0x6, R14 ;  /* 0x00000006ff1a7819 */ /* 0x000fe4000001160e */
[----:B------:R-:W-:-:S02]  /*1270*/  LOP3.LUT R38, R38, 0x64006400, RZ, 0xfc, !PT ;  /* 0x6400640026267812 */ /* 0x000fc400078efcff */
[----:B------:R-:W-:-:S03]  /*1280*/  LOP3.LUT R26, R26, 0x3f003f, RZ, 0xc0, !PT ;  /* 0x003f003f1a1a7812 */ /* 0x000fc600078ec0ff */
[----:B------:R-:W-:Y:S01]  /*1290*/  HADD2 R38, R38, -1056, -1056 ;  /* 0xe420e42026267430 */ /* 0x000fe20000000000 */
[----:B------:R-:W-:Y:S02]  /*12a0*/  LOP3.LUT R39, R26, 0x64006400, RZ, 0xfc, !PT ;  /* 0x640064001a277812 */ /* 0x000fe400078efcff */
[----:B------:R-:W-:Y:S01]  /*12b0*/  SHF.R.U32.HI R26, RZ, 0xc, R8 ;  /* 0x0000000cff1a7819 */ /* 0x000fe20000011608 */
[----:B------:R-:W-:Y:S01]  /*12c0*/  HFMA2 R8, R38, R27, R31 ;  /* 0x0000001b26087231 */ /* 0x000fe2000000001f */
[----:B------:R-:W-:Y:S01]  /*12d0*/  SHF.R.U32.HI R31, RZ, 0x8, R16 ;  /* 0x00000008ff1f7819 */ /* 0x000fe20000011610 */
[----:B------:R-:W-:Y:S01]  /*12e0*/  HADD2 R39, R39, -1056, -1056 ;  /* 0xe420e42027277430 */ /* 0x000fe20000000000 */
[----:B------:R-:W-:-:S03]  /*12f0*/  LOP3.LUT R38, R26, 0xf000f, RZ, 0xc0, !PT ;  /* 0x000f000f1a267812 */ /* 0x000fc600078ec0ff */
[----:B------:R-:W-:Y:S01]  /*1300*/  HFMA2 R26, R39, R27, R30 ;  /* 0x0000001b271a7231 */ /* 0x000fe2000000001e */
[----:B------:R-:W-:Y:S02]  /*1310*/  SHF.R.U32.HI R30, RZ, 0xc, R12 ;  /* 0x0000000cff1e7819 */ /* 0x000fe4000001160c */
[----:B------:R-:W-:Y:S02]  /*1320*/  SHF.R.U32.HI R39, RZ, 0x6, R15 ;  /* 0x00000006ff277819 */ /* 0x000fe4000001160f */
[----:B------:R-:W-:Y:S02]  /*1330*/  LOP3.LUT R12, R38, 0x300030, R31, 0xf8, !PT ;  /* 0x00300030260c7812 */ /* 0x000fe400078ef81f */
[----:B------:R-:W-:Y:S02]  /*1340*/  LOP3.LUT R31, R30, 0xf000f, RZ, 0xc0, !PT ;  /* 0x000f000f1e1f7812 */ /* 0x000fe400078ec0ff */
[----:B------:R-:W-:Y:S02]  /*1350*/  LOP3.LUT R39, R39, 0x3f003f, RZ, 0xc0, !PT ;  /* 0x003f003f27277812 */ /* 0x000fe400078ec0ff */
[----:B------:R-:W-:-:S02]  /*1360*/  LOP3.LUT R30, R16, 0x3f003f, RZ, 0xc0, !PT ;  /* 0x003f003f101e7812 */ /* 0x000fc400078ec0ff */
[----:B------:R-:W-:Y:S02]  /*1370*/  SHF.R.U32.HI R38, RZ, 0xa, R16 ;  /* 0x0000000aff267819 */ /* 0x000fe40000011610 */
[----:B------:R-:W-:Y:S02]  /*1380*/  LOP3.LUT R39, R39, 0x64006400, RZ, 0xfc, !PT ;  /* 0x6400640027277812 */ /* 0x000fe400078efcff */
[----:B------:R-:W-:Y:S02]  /*1390*/  LOP3.LUT R30, R30, 0x64006400, RZ, 0xfc, !PT ;  /* 0x640064001e1e7812 */ /* 0x000fe400078efcff */
[----:B------:R-:W-:Y:S01]  /*13a0*/  LOP3.LUT R38, R31, 0x300030, R38, 0xf8, !PT ;  /* 0x003000301f267812 */ /* 0x000fe200078ef826 */
[----:B------:R-:W-:Y:S01]  /*13b0*/  HADD2 R39, R39, -1056, -1056 ;  /* 0xe420e42027277430 */ /* 0x000fe20000000000 */
[----:B------:R-:W-:Y:S01]  /*13c0*/  LOP3.LUT R31, R9, 0xf000f, RZ, 0xc0, !PT ;  /* 0x000f000f091f7812 */ /* 0x000fe200078ec0ff */
[----:B------:R-:W-:Y:S01]  /*13d0*/  HADD2 R9, R30, -1056, -1056 ;  /* 0xe420e4201e097430 */ /* 0x000fe20000000000 */
[----:B------:R-:W-:Y:S01]  /*13e0*/  LOP3.LUT R30, R17, 0x3f003f, RZ, 0xc0, !PT ;  /* 0x003f003f111e7812 */ /* 0x000fe200078ec0ff */
[----:B------:R-:W-:Y:S01]  /*13f0*/  HFMA2 R27, R39, R27, R24 ;  /* 0x0000001b271b7231 */ /* 0x000fe20000000018 */
[----:B------:R-:W-:-:S02]  /*1400*/  LOP3.LUT R40, R31, 0x300030, R40, 0xf8, !PT ;  /* 0x003000301f287812 */ /* 0x000fc400078ef828 */
[----:B------:R-:W-:Y:S01]  /*1410*/  LOP3.LUT R31, R18, 0x3f003f, RZ, 0xc0, !PT ;  /* 0x003f003f121f7812 */ /* 0x000fe200078ec0ff */
[----:B0-----:R-:W-:Y:S01]  /*1420*/  HFMA2 R9, R9, R20, R25 ;  /* 0x0000001409097231 */ /* 0x001fe20000000019 */
[----:B------:R-:W-:Y:S02]  /*1430*/  LOP3.LUT R39, R19, 0x3f003f, RZ, 0xc0, !PT ;  /* 0x003f003f13277812 */ /* 0x000fe400078ec0ff */
[----:B------:R-:W-:Y:S02]  /*1440*/  LOP3.LUT R31, R31, 0x64006400, RZ, 0xfc, !PT ;  /* 0x640064001f1f7812 */ /* 0x000fe400078efcff */
[----:B------:R-:W-:Y:S02]  /*1450*/  MOV R25, UR14 ;  /* 0x0000000e00197c02 */ /* 0x000fe40008000f00 */
[----:B------:R-:W-:Y:S01]  /*1460*/  LOP3.LUT R30, R30, 0x64006400, RZ, 0xfc, !PT ;  /* 0x640064001e1e7812 */ /* 0x000fe200078efcff */
[----:B------:R-:W-:Y:S01]  /*1470*/  HADD2 R31, R31, -1056, -1056 ;  /* 0xe420e4201f1f7430 */ /* 0x000fe20000000000 */
[----:B------:R-:W-:Y:S01]  /*1480*/  LOP3.LUT R39, R39, 0x64006400, RZ, 0xfc, !PT ;  /* 0x6400640027277812 */ /* 0x000fe200078efcff */
[----:B------:R-:W-:Y:S01]  /*1490*/  IMAD.WIDE R24, R25, 0x4, R28 ;  /* 0x0000000419187825 */ /* 0x000fe200078e021c */
[----:B------:R-:W-:-:S03]  /*14a0*/  SHF.R.U32.HI R28, RZ, 0x6, R16 ;  /* 0x00000006ff1c7819 */ /* 0x000fc60000011610 */
[----:B------:R-:W-:Y:S02]  /*14b0*/  HADD2 R30, R30, -1056, -1056 ;  /* 0xe420e4201e1e7430 */ /* 0x000fe40000000000 */
[----:B------:R-:W-:Y:S02]  /*14c0*/  HADD2 R39, R39, -1056, -1056 ;  /* 0xe420e42027277430 */ /* 0x000fe40000000000 */
[-C--:B------:R-:W-:Y:S02]  /*14d0*/  HFMA2 R16, R31, R20.reuse, R26 ;  /* 0x000000141f107231 */ /* 0x080fe4000000001a */
[----:B------:R-:W-:Y:S02]  /*14e0*/  HFMA2 R8, R30, R20, R8 ;  /* 0x000000141e087231 */ /* 0x000fe40000000008 */
[----:B------:R-:W-:-:S04]  /*14f0*/  IMAD.WIDE R46, R47, 0x4, R24 ;  /* 0x000000042f2e7825 */ /* 0x000fc800078e0218 */
[----:B------:R-:W-:Y:S01]  /*1500*/  HFMA2 R20, R39, R20, R27 ;  /* 0x0000001427147231 */ /* 0x000fe2000000001b */
[----:B------:R-:W-:Y:S01]  /*1510*/  LOP3.LUT R28, R28, 0x3f003f, RZ, 0xc0, !PT ;  /* 0x003f003f1c1c7812 */ /* 0x000fe200078ec0ff */
[----:B------:R-:W2:Y:S01]  /*1520*/  LDG.E.128.CONSTANT R24, desc[UR16][R24.64] ;  /* 0x0000001018187981 */ /* 0x000ea2000c1e9d00 */
[----:B------:R-:W-:Y:S02]  /*1530*/  SHF.R.U32.HI R30, RZ, 0xc, R13 ;  /* 0x0000000cff1e7819 */ /* 0x000fe4000001160d */
[----:B------:R-:W-:Y:S02]  /*1540*/  LOP3.LUT R28, R28, 0x64006400, RZ, 0xfc, !PT ;  /* 0x640064001c1c7812 */ /* 0x000fe400078efcff */
[--C-:B------:R-:W-:Y:S02]  /*1550*/  SHF.R.U32.HI R13, RZ, 0x6, R17.reuse ;  /* 0x00000006ff0d7819 */ /* 0x100fe40000011611 */
[----:B------:R-:W-:Y:S01]  /*1560*/  LOP3.LUT R30, R30, 0xf000f, RZ, 0xc0, !PT ;  /* 0x000f000f1e1e7812 */ /* 0x000fe200078ec0ff */
[----:B------:R-:W-:Y:S01]  /*1570*/  HADD2 R28, R28, -1056, -1056 ;  /* 0xe420e4201c1c7430 */ /* 0x000fe20000000000 */
[----:B------:R-:W-:-:S02]  /*1580*/  SHF.R.U32.HI R39, RZ, 0xa, R17 ;  /* 0x0000000aff277819 */ /* 0x000fc40000011611 */
[----:B------:R-:W-:Y:S02]  /*1590*/  LOP3.LUT R17, R13, 0x3f003f, RZ, 0xc0, !PT ;  /* 0x003f003f0d117812 */ /* 0x000fe400078ec0ff */
[----:B------:R-:W-:Y:S01]  /*15a0*/  LOP3.LUT R39, R30, 0x300030, R39, 0xf8, !PT ;  /* 0x003000301e277812 */ /* 0x000fe200078ef827 */
[----:B------:R-:W-:Y:S02]  /*15b0*/  HFMA2 R13, R28, R21, R9 ;  /* 0x000000151c0d7231 */ /* 0x000fe40000000009 */
[----:B------:R0:W3:Y:S01]  /*15c0*/  LDG.E.128.CONSTANT R28, desc[UR16][R46.64] ;  /* 0x000000102e1c7981 */ /* 0x0000e2000c1e9d00 */
[----:B------:R-:W-:Y:S02]  /*15d0*/  LOP3.LUT R17, R17, 0x64006400, RZ, 0xfc, !PT ;  /* 0x6400640011117812 */ /* 0x000fe400078efcff */
[----:B------:R-:W-:Y:S02]  /*15e0*/  SHF.R.U32.HI R10, RZ, 0xc, R10 ;  /* 0x0000000cff0a7819 */ /* 0x000fe4000001160a */
[----:B------:R-:W-:Y:S01]  /*15f0*/  SHF.R.U32.HI R11, RZ, 0xc, R11 ;  /* 0x0000000cff0b7819 */ /* 0x000fe2000001160b */
[----:B------:R-:W-:Y:S01]  /*1600*/  IMAD.WIDE R42, R43, 0x4, R46 ;  /* 0x000000042b2a7825 */ /* 0x000fe200078e022e */
[----:B------:R-:W-:-:S03]  /*1610*/  LOP3.LUT R10, R10, 0xf000f, RZ, 0xc0, !PT ;  /* 0x000f000f0a0a7812 */ /* 0x000fc600078ec0ff */
[----:B------:R-:W-:Y:S01]  /*1620*/  HADD2 R17, R17, -1056, -1056 ;  /* 0xe420e42011117430 */ /* 0x000fe20000000000 */
[----:B------:R-:W-:Y:S02]  /*1630*/  LOP3.LUT R11, R11, 0xf000f, RZ, 0xc0, !PT ;  /* 0x000f000f0b0b7812 */ /* 0x000fe400078ec0ff */
[----:B------:R-:W-:Y:S02]  /*1640*/  SHF.R.U32.HI R45, RZ, 0x8, R18 ;  /* 0x00000008ff2d7819 */ /* 0x000fe40000011612 */
[----:B0-----:R-:W-:Y:S01]  /*1650*/  SHF.R.U32.HI R46, RZ, 0x8, R19 ;  /* 0x00000008ff2e7819 */ /* 0x001fe20000011613 */
[----:B------:R-:W-:Y:S01]  /*1660*/  HFMA2 R17, R17, R21, R8 ;  /* 0x0000001511117231 */ /* 0x000fe20000000008 */
[----:B------:R-:W-:Y:S02]  /*1670*/  LOP3.LUT R45, R10, 0x300030, R45, 0xf8, !PT ;  /* 0x003000300a2d7812 */ /* 0x000fe400078ef82d */
[----:B------:R-:W-:Y:S02]  /*1680*/  LOP3.LUT R46, R11, 0x300030, R46, 0xf8, !PT ;  /* 0x003000300b2e7812 */ /* 0x000fe400078ef82e */
[----:B------:R-:W4:Y:S01]  /*1690*/  LDG.E.128.CONSTANT R8, desc[UR16][R42.64] ;  /* 0x000000102a087981 */ /* 0x000f22000c1e9d00 */
[----:B------:R-:W-:-:S02]  /*16a0*/  SHF.R.U32.HI R14, RZ, 0xc, R14 ;  /* 0x0000000cff0e7819 */ /* 0x000fc4000001160e */
[--C-:B------:R-:W-:Y:S02]  /*16b0*/  SHF.R.U32.HI R41, RZ, 0xa, R18.reuse ;  /* 0x0000000aff297819 */ /* 0x100fe40000011612 */
[----:B------:R-:W-:Y:S02]  /*16c0*/  LOP3.LUT R14, R14, 0xf000f, RZ, 0xc0, !PT ;  /* 0x000f000f0e0e7812 */ /* 0x000fe400078ec0ff */
[----:B------:R-:W-:Y:S02]  /*16d0*/  SHF.R.U32.HI R15, RZ, 0xc, R15 ;  /* 0x0000000cff0f7819 */ /* 0x000fe4000001160f */
[----:B------:R-:W-:Y:S02]  /*16e0*/  LOP3.LUT R41, R14, 0x300030, R41, 0xf8, !PT ;  /* 0x003000300e297812 */ /* 0x000fe400078ef829 */
[----:B------:R-:W-:Y:S02]  /*16f0*/  SHF.R.U32.HI R14, RZ, 0x6, R18 ;  /* 0x00000006ff0e7819 */ /* 0x000fe40000011612 */
[----:B------:R-:W-:-:S02]  /*1700*/  LOP3.LUT R15, R15, 0xf000f, RZ, 0xc0, !PT ;  /* 0x000f000f0f0f7812 */ /* 0x000fc400078ec0ff */
[--C-:B------:R-:W-:Y:S02]  /*1710*/  SHF.R.U32.HI R44, RZ, 0xa, R19.reuse ;  /* 0x0000000aff2c7819 */ /* 0x100fe40000011613 */
        /* <DEDUP_REMOVED lines=38> */
[----:B------:R-:W-:Y:S02]  /*1980*/  ISETP.NE.AND P0, PT, R5, UR11, PT ;  /* 0x0000000b05007c0c */ /* 0x000fe4000bf05270 */
        /* <DEDUP_REMOVED lines=72> */
[----:B------:R-:W-:Y:S01]  /*1e10*/  HADD2 R12, R12, -1056, -1056 ;  /* 0xe420e4200c0c7430 */ /* 0x000fe20000000000 */
[----:B------:R-:W-:-:S03]  /*1e20*/  SHF.R.U32.HI R8, RZ, 0x6, R8 ;  /* 0x00000006ff087819 */ /* 0x000fc60000011608 */
[----:B------:R-:W-:Y:S01]  /*1e30*/  HFMA2 R29, R12, R13, R29 ;  /* 0x0000000d0c1d7231 */ /* 0x000fe2000000001d */
[----:B------:R-:W-:-:S04]  /*1e40*/  SHF.R.U32.HI R12, RZ, 0x6, R27 ;  /* 0x00000006ff0c7819 */ /* 0x000fc8000001161b */
[----:B------:R-:W-:Y:S02]  /*1e50*/  LOP3.LUT R12, R12, 0x3f003f, RZ, 0xc0, !PT ;  /* 0x003f003f0c0c7812 */ /* 0x000fe400078ec0ff */
[----:B------:R-:W-:Y:S02]  /*1e60*/  LOP3.LUT R8, R8, 0x3f003f, RZ, 0xc0, !PT ;  /* 0x003f003f08087812 */ /* 0x000fe400078ec0ff */
[----:B------:R-:W-:Y:S02]  /*1e70*/  LOP3.LUT R12, R12, 0x64006400, RZ, 0xfc, !PT ;  /* 0x640064000c0c7812 */ /* 0x000fe400078efcff */
[----:B------:R-:W-:Y:S02]  /*1e80*/  SHF.R.U32.HI R9, RZ, 0x6, R9 ;  /* 0x00000006ff097819 */ /* 0x000fe40000011609 */
[----:B------:R-:W-:Y:S01]  /*1e90*/  LOP3.LUT R8, R8, 0x64006400, RZ, 0xfc, !PT ;  /* 0x6400640008087812 */ /* 0x000fe200078efcff */
[----:B------:R-:W-:Y:S01]  /*1ea0*/  HADD2 R12, R12, -1056, -1056 ;  /* 0xe420e4200c0c7430 */ /* 0x000fe20000000000 */
[----:B------:R-:W-:-:S03]  /*1eb0*/  LOP3.LUT R9, R9, 0x3f003f, RZ, 0xc0, !PT ;  /* 0x003f003f09097812 */ /* 0x000fc600078ec0ff */
[----:B------:R-:W-:Y:S01]  /*1ec0*/  HFMA2 R40, R12, R13, R40 ;  /* 0x0000000d0c287231 */ /* 0x000fe20000000028 */
[----:B------:R-:W-:Y:S01]  /*1ed0*/  LOP3.LUT R13, R30, 0x3f003f, RZ, 0xc0, !PT ;  /* 0x003f003f1e0d7812 */ /* 0x000fe200078ec0ff */
[----:B------:R-:W-:Y:S01]  /*1ee0*/  HADD2 R8, R8, -1056, -1056 ;  /* 0xe420e42008087430 */ /* 0x000fe20000000000 */
[----:B------:R-:W-:Y:S02]  /*1ef0*/  LOP3.LUT R9, R9, 0x64006400, RZ, 0xfc, !PT ;  /* 0x6400640009097812 */ /* 0x000fe400078efcff */
[----:B------:R-:W-:Y:S01]  /*1f00*/  LOP3.LUT R13, R13, 0x64006400, RZ, 0xfc, !PT ;  /* 0x640064000d0d7812 */ /* 0x000fe200078efcff */
[----:B------:R-:W-:Y:S01]  /*1f10*/  HFMA2 R38, R8, R17, R38 ;  /* 0x0000001108267231 */ /* 0x000fe20000000026 */
[----:B------:R-:W-:Y:S01]  /*1f20*/  @!P0 LEA R8, R2, R1, 0x3 ;  /* 0x0000000102088211 */ /* 0x000fe200078e18ff */
[----:B------:R-:W-:Y:S02]  /*1f30*/  HADD2 R9, R9, -1056, -1056 ;  /* 0xe420e42009097430 */ /* 0x000fe40000000000 */
[----:B------:R-:W-:-:S02]  /*1f40*/  HADD2 R13, R13, -1056, -1056 ;  /* 0xe420e4200d0d7430 */ /* 0x000fc40000000000 */
[----:B------:R-:W-:Y:S02]  /*1f50*/  HFMA2 R39, R9, R17, R39 ;  /* 0x0000001109277231 */ /* 0x000fe40000000027 */
[----:B------:R-:W2:Y:S01]  /*1f60*/  @!P0 LDL.64 R8, [R8+0x8] ;  /* 0x0000080008088983 */ /* 0x000ea20000100a00 */
[----:B------:R-:W-:-:S03]  /*1f70*/  HFMA2 R29, R13, R14, R29 ;  /* 0x0000000e0d1d7231 */ /* 0x000fc6000000001d */
[----:B------:R-:W3:Y:S01]  /*1f80*/  @!P0 LDG.E.U16.CONSTANT R13, desc[UR16][R32.64] ;  /* 0x00000010200d8981 */ /* 0x000ee2000c1e9500 */
        /* <DEDUP_REMOVED lines=17> */
[----:B------:R-:W-:Y:S02]  /*20a0*/  LOP3.LUT R14, R14, 0x64006400, RZ, 0xfc, !PT ;  /* 0x640064000e0e7812 */ /* 0x000fe400078efcff */
[----:B------:R-:W-:Y:S01]  /*20b0*/  SHF.R.U32.HI R26, RZ, 0xc, R26 ;  /* 0x0000000cff1a7819 */ /* 0x000fe2000001161a */
[----:B------:R-:W-:-:S02]  /*20c0*/  HADD2 R15, R15, -1056, -1056 ;  /* 0xe420e4200f0f7430 */ /* 0x000fc40000000000 */
[----:B------:R-:W-:Y:S01]  /*20d0*/  HADD2 R14, R14, -1056, -1056 ;  /* 0xe420e4200e0e7430 */ /* 0x000fe20000000000 */
[----:B------:R-:W-:Y:S01]  /*20e0*/  LOP3.LUT R26, R26, 0xf000f, RZ, 0xc0, !PT ;  /* 0x000f000f1a1a7812 */ /* 0x000fe200078ec0ff */
[-C--:B------:R-:W-:Y:S01]  /*20f0*/  HFMA2 R12, R15, R16.reuse, R12 ;  /* 0x000000100f0c7231 */ /* 0x080fe2000000000c */
[----:B------:R-:W-:Y:S02]  /*2100*/  SHF.R.U32.HI R15, RZ, 0x8, R10 ;  /* 0x00000008ff0f7819 */ /* 0x000fe4000001160a */
[----:B------:R-:W-:Y:S02]  /*2110*/  SHF.R.U32.HI R27, RZ, 0xc, R27 ;  /* 0x0000000cff1b7819 */ /* 0x000fe4000001161b */
[----:B------:R-:W-:Y:S01]  /*2120*/  SHF.R.U32.HI R30, RZ, 0xc, R30 ;  /* 0x0000000cff1e7819 */ /* 0x000fe2000001161e */
[----:B------:R-:W-:Y:S01]  /*2130*/  HFMA2 R14, R14, R16, R29 ;  /* 0x000000100e0e7231 */ /* 0x000fe2000000001d */
[----:B------:R-:W-:Y:S02]  /*2140*/  LOP3.LUT R15, R26, 0x300030, R15, 0xf8, !PT ;  /* 0x003000301a0f7812 */ /* 0x000fe400078ef80f */
[----:B------:R-:W-:-:S02]  /*2150*/  LOP3.LUT R26, R27, 0xf000f, RZ, 0xc0, !PT ;  /* 0x000f000f1b1a7812 */ /* 0x000fc400078ec0ff */
[----:B------:R-:W-:Y:S02]  /*2160*/  LOP3.LUT R27, R30, 0xf000f, RZ, 0xc0, !PT ;  /* 0x000f000f1e1b7812 */ /* 0x000fe400078ec0ff */
[----:B------:R-:W-:-:S04]  /*2170*/  SHF.R.U32.HI R16, RZ, 0xa, R10 ;  /* 0x0000000aff107819 */ /* 0x000fc8000001160a */
[----:B------:R-:W-:Y:S02]  /*2180*/  LOP3.LUT R16, R27, 0x300030, R16, 0xf8, !PT ;  /* 0x003000301b107812 */ /* 0x000fe400078ef810 */
[----:B------:R-:W-:-:S04]  /*2190*/  SHF.R.U32.HI R27, RZ, 0x6, R10 ;  /* 0x00000006ff1b7819 */ /* 0x000fc8000001160a */
[----:B------:R-:W-:-:S04]  /*21a0*/  LOP3.LUT R27, R27, 0x3f003f, RZ, 0xc0, !PT ;  /* 0x003f003f1b1b7812 */ /* 0x000fc800078ec0ff */
[----:B------:R-:W-:Y:S02]  /*21b0*/  LOP3.LUT R27, R27, 0x64006400, RZ, 0xfc, !PT ;  /* 0x640064001b1b7812 */ /* 0x000fe400078efcff */
[----:B------:R-:W-:-:S03]  /*21c0*/  LOP3.LUT R24, R24, 0x64006400, RZ, 0xfc, !PT ;  /* 0x6400640018187812 */ /* 0x000fc600078efcff */
[----:B------:R-:W-:Y:S01]  /*21d0*/  HADD2 R27, R27, -1056, -1056 ;  /* 0xe420e4201b1b7430 */ /* 0x000fe20000000000 */
[--C-:B------:R-:W-:Y:S02]  /*21e0*/  SHF.R.U32.HI R10, RZ, 0x6, R11.reuse ;  /* 0x00000006ff0a7819 */ /* 0x100fe4000001160b */
[----:B------:R-:W-:Y:S01]  /*21f0*/  LOP3.LUT R15, R15, 0x64006400, RZ, 0xfc, !PT ;  /* 0x640064000f0f7812 */ /* 0x000fe200078efcff */
[----:B------:R-:W-:Y:S01]  /*2200*/  HADD2 R24, R24, -1056, -1056 ;  /* 0xe420e42018187430 */ /* 0x000fe20000000000 */
[----:B------:R-:W-:Y:S01]  /*2210*/  SHF.R.U32.HI R29, RZ, 0x8, R11 ;  /* 0x00000008ff1d7819 */ /* 0x000fe2000001160b */
[----:B------:R-:W-:Y:S01]  /*2220*/  HFMA2 R14, R27, R17, R14 ;  /* 0x000000111b0e7231 */ /* 0x000fe2000000000e */
[----:B------:R-:W-:Y:S01]  /*2230*/  SHF.R.U32.HI R30, RZ, 0xc, R31 ;  /* 0x0000000cff1e7819 */ /* 0x000fe2000001161f */
[----:B------:R-:W-:Y:S01]  /*2240*/  HADD2 R15, R15, -1056, -1056 ;  /* 0xe420e4200f0f7430 */ /* 0x000fe20000000000 */
[----:B------:R-:W-:Y:S02]  /*2250*/  LOP3.LUT R10, R10, 0x3f003f, RZ, 0xc0, !PT ;  /* 0x003f003f0a0a7812 */ /* 0x000fe400078ec0ff */
[----:B------:R-:W-:Y:S01]  /*2260*/  LOP3.LUT R25, R25, 0x64006400, RZ, 0xfc, !PT ;  /* 0x6400640019197812 */ /* 0x000fe200078efcff */
[----:B------:R-:W-:Y:S01]  /*2270*/  HFMA2 R38, R24, R18, R38 ;  /* 0x0000001218267231 */ /* 0x000fe20000000026 */
[----:B------:R-:W-:-:S02]  /*2280*/  LOP3.LUT R26, R26, 0x300030, R29, 0xf8, !PT ;  /* 0x003000301a1a7812 */ /* 0x000fc400078ef81d */
[----:B------:R-:W-:Y:S02]  /*2290*/  SHF.R.U32.HI R11, RZ, 0xa, R11 ;  /* 0x0000000aff0b7819 */ /* 0x000fe4000001160b */
        /* <DEDUP_REMOVED lines=14> */
[----:B------:R-:W-:Y:S02]  /*2380*/  HFMA2 R12, R10, R17, R12 ;  /* 0x000000110a0c7231 */ /* 0x000fe4000000000c */
[----:B------:R-:W-:Y:S02]  /*2390*/  HADD2 R26, R26, -1056, -1056 ;  /* 0xe420e4201a1a7430 */ /* 0x000fe40000000000 */
[----:B------:R-:W-:Y:S02]  /*23a0*/  HFMA2 R14, R16, R19, R14 ;  /* 0x00000013100e7231 */ /* 0x000fe4000000000e */
[-C--:B------:R-:W-:Y:S02]  /*23b0*/  HFMA2 R39, R41, R18.reuse, R39 ;  /* 0x0000001229277231 */ /* 0x080fe40000000027 */
[----:B------:R-:W-:Y:S02]  /*23c0*/  HADD2 R28, R28, -1056, -1056 ;  /* 0xe420e4201c1c7430 */ /* 0x000fe40000000000 */
[----:B------:R-:W-:-:S02]  /*23d0*/  HFMA2 R12, R26, R18, R12 ;  /* 0x000000121a0c7231 */ /* 0x000fc4000000000c */
[----:B------:R-:W-:Y:S01]  /*23e0*/  HADD2 R11, R11, -1056, -1056 ;  /* 0xe420e4200b0b7430 */ /* 0x000fe20000000000 */
[----:B------:R-:W-:Y:S01]  /*23f0*/  PRMT R23, R23, 0x5410, R20 ;  /* 0x0000541017177816 */ /* 0x000fe20000000014 */
[-C--:B------:R-:W-:Y:S02]  /*2400*/  HFMA2 R28, R28, R19.reuse, R39 ;  /* 0x000000131c1c7231 */ /* 0x080fe40000000027 */
[----:B------:R-:W-:Y:S02]  /*2410*/  HADD2 R21, R21.H0_H0, R21.H1_H1 ;  /* 0x3000001515157230 */ /* 0x000fe40000000800 */
[----:B------:R-:W-:Y:S02]  /*2420*/  HFMA2 R11, R11, R19, R12 ;  /* 0x000000130b0b7231 */ /* 0x000fe4000000000c */
[----:B------:R-:W-:Y:S02]  /*2430*/  HADD2 R25, R25.H0_H0, R25.H1_H1 ;  /* 0x3000001919197230 */ /* 0x000fe40000000800 */
[----:B------:R-:W-:Y:S01]  /*2440*/  HADD2 R28, R28.H0_H0, R28.H1_H1 ;  /* 0x3000001c1c1c7230 */ /* 0x000fe20000000800 */
[----:B------:R-:W-:Y:S01]  /*2450*/  @!P0 IADD3 R29, PT, PT, R2, 0x1, RZ ;  /* 0x00000001021d8810 */ /* 0x000fe20007ffe0ff */
[----:B------:R-:W-:Y:S01]  /*2460*/  HADD2 R14, R14.H0_H0, R14.H1_H1 ;  /* 0x3000000e0e0e7230 */ /* 0x000fe20000000800 */
[----:B------:R-:W-:Y:S01]  /*2470*/  PRMT R22, R22, 0x5410, R21 ;  /* 0x0000541016167816 */ /* 0x000fe20000000015 */
[----:B------:R-:W-:Y:S01]  /*2480*/  HADD2 R11, R11.H0_H0, R11.H1_H1 ;  /* 0x3000000b0b0b7230 */ /* 0x000fe20000000800 */
[----:B------:R-:W-:-:S02]  /*2490*/  PRMT R25, R25, 0x5410, R28 ;  /* 0x0000541019197816 */ /* 0x000fc4000000001c */
[----:B------:R-:W-:Y:S02]  /*24a0*/  MOV R45, UR14 ;  /* 0x0000000e002d7c02 */ /* 0x000fe40008000f00 */
[----:B------:R-:W-:Y:S02]  /*24b0*/  @!P0 MOV R2, R29 ;  /* 0x0000001d00028202 */ /* 0x000fe40000000f00 */
[----:B------:R-:W-:Y:S01]  /*24c0*/  PRMT R14, R14, 0x5410, R11 ;  /* 0x000054100e0e7816 */ /* 0x000fe2000000000b */
[----:B------:R-:W-:Y:S01]  /*24d0*/  IMAD.WIDE R42, R45, 0x4, R42 ;  /* 0x000000042d2a7825 */ /* 0x000fe200078e022a */
[----:B------:R-:W-:Y:S01]  /*24e0*/  UIADD3 UR4, UPT, UPT, UR4, 0x40, URZ ;  /* 0x0000004004047890 */ /* 0x000fe2000fffe0ff */
[----:B--2--5:R-:W-:-:S04]  /*24f0*/  @!P0 PRMT R36, R8, 0x7610, R36 ;  /* 0x0000761008248816 */ /* 0x024fc80000000024 */
[----:B------:R-:W-:Y:S02]  /*2500*/  @!P0 PRMT R36, R36, 0x7610, R8 ;  /* 0x0000761024248816 */ /* 0x000fe40000000008 */
[----:B---3--:R-:W-:Y:S01]  /*2510*/  @!P0 IADD3 R5, PT, PT, R13, UR11, RZ ;  /* 0x0000000b0d058c10 */ /* 0x008fe2000fffe0ff */
[----:B------:R-:W-:Y:S01]  /*2520*/  UIADD3 UR11, UPT, UPT, UR11, 0x20, URZ ;  /* 0x000000200b0b7890 */ /* 0x000fe2000fffe0ff */
[----:B------:R-:W-:Y:S01]  /*2530*/  @!P0 PRMT R37, R9, 0x7610, R37 ;  /* 0x0000761009258816 */ /* 0x000fe20000000025 */
[----:B------:R-:W-:Y:S02]  /*2540*/  HFMA2 R3, R23, R36, R3 ;  /* 0x0000002417037231 */ /* 0x000fe40000000003 */
[----:B------:R-:W-:Y:S01]  /*2550*/  UISETP.GE.AND UP0, UPT, UR11, UR5, UPT ;  /* 0x000000050b00728c */ /* 0x000fe2000bf06270 */
[----:B------:R-:W-:Y:S02]  /*2560*/  @!P0 PRMT R37, R37, 0x7610, R9 ;  /* 0x0000761025258816 */ /* 0x000fe40000000009 */
[----:B------:R-:W-:-:S03]  /*2570*/  IADD3 R32, P0, PT, R32, 0x80, RZ ;  /* 0x0000008020207810 */ /* 0x000fc60007f1e0ff */
[-C--:B------:R-:W-:Y:S02]  /*2580*/  HFMA2 R4, R22, R37.reuse, R4 ;  /* 0x0000002516047231 */ /* 0x080fe40000000004 */
[----:B------:R-:W-:Y:S01]  /*2590*/  HFMA2 R3, R25, R36, R3 ;  /* 0x0000002419037231 */ /* 0x000fe20000000003 */
[----:B------:R-:W-:Y:S01]  /*25a0*/  IADD3.X R33, PT, PT, RZ, R33, RZ, P0, !PT ;  /* 0x00000021ff217210 */ /* 0x000fe200007fe4ff */
[----:B------:R-:W-:Y:S01]  /*25b0*/  HFMA2 R4, R14, R37, R4 ;  /* 0x000000250e047231 */ /* 0x000fe20000000004 */
[----:B------:R-:W-:Y:S06]  /*25c0*/  BRA.U !UP0, `(.L_x_4879) ;  /* 0xffffffe508fc7547 */ /* 0x000fec000b83ffff */
[----:B------:R-:W-:-:S05]  /*25d0*/  MOV R9, UR14 ;  /* 0x0000000e00097c02 */ /* 0x000fca0008000f00 */
[----:B------:R-:W-:-:S07]  /*25e0*/  IMAD.WIDE R34, R9, 0x18, R34 ;  /* 0x0000001809227825 */ /* 0x000fce00078e0222 */
.L_x_4878:
[----:B------:R-:W-:-:S04]  /*25f0*/  UISETP.LT.AND UP0, UPT, UR10, UR18, UPT ;  /* 0x000000120a00728c */ /* 0x000fc8000bf01270 */
[----:B------:R-:W-:-:S04]  /*2600*/  USEL UR10, UR10, UR18, UP0 ;  /* 0x000000120a0a7287 */ /* 0x000fc80008000000 */
[----:B------:R-:W-:-:S09]  /*2610*/  UISETP.GT.AND UP0, UPT, UR10, UR11, UPT ;  /* 0x0000000b0a00728c */ /* 0x000fd2000bf04270 */
[----:B------:R-:W-:Y:S05]  /*2620*/  BRA.U !UP0, `(.L_x_4880) ;  /* 0x0000002508407547 */ /* 0x000fea000b800000 */
[----:B------:R-:W-:-:S04]  /*2630*/  UIMAD.WIDE.U32 UR6, UR11, 0x4, UR6 ;  /* 0x000000040b0678a5 */ /* 0x000fc8000f8e0006 */
[----:B------:R-:W-:-:S04]  /*2640*/  UIADD3 UR5, UP0, UPT, UR6, 0x2, URZ ;  /* 0x0000000206057890 */ /* 0x000fc8000ff1e0ff */
[----:B------:R-:W-:Y:S02]  /*2650*/  UIADD3.X UR6, UPT, UPT, URZ, UR7, URZ, UP0, !UPT ;  /* 0x00000007ff067290 */ /* 0x000fe400087fe4ff */
[----:B------:R-:W-:-:S04]  /*2660*/  MOV R24, UR5 ;  /* 0x0000000500187c02 */ /* 0x000fc80008000f00 */
[----:B------:R-:W-:-:S07]  /*2670*/  MOV R25, UR6 ;  /* 0x0000000600197c02 */ /* 0x000fce0008000f00 */
.L_x_4881:
[----:B------:R-:W2:Y:S01]  /*2680*/  LDG.E.128.CONSTANT R16, desc[UR16][R34.64] ;  /* 0x0000001022107981 */ /* 0x000ea2000c1e9d00 */
[----:B------:R-:W-:-:S03]  /*2690*/  MOV R23, UR14 ;  /* 0x0000000e00177c02 */ /* 0x000fc60008000f00 */
[----:B------:R-:W0:Y:S02]  /*26a0*/  LDS.64 R20, [UR4] ;  /* 0x00000004ff147984 */ /* 0x000e240008000a00 */
[----:B------:R-:W-:-:S05]  /*26b0*/  IMAD.WIDE R22, R23, 0x4, R34 ;  /* 0x0000000417167825 */ /* 0x000fca00078e0222 */
[----:B------:R1:W3:Y:S01]  /*26c0*/  LDG.E.128.CONSTANT R8, desc[UR16][R22.64] ;  /* 0x0000001016087981 */ /* 0x0002e2000c1e9d00 */
[----:B------:R-:W-:-:S05]  /*26d0*/  MOV R47, UR14 ;  /* 0x0000000e002f7c02 */ /* 0x000fca0008000f00 */
[----:B------:R-:W-:-:S05]  /*26e0*/  IMAD.WIDE R46, R47, 0x4, R22 ;  /* 0x000000042f2e7825 */ /* 0x000fca00078e0216 */
[----:B------:R-:W4:Y:S01]  /*26f0*/  LDG.E.128.CONSTANT R12, desc[UR16][R46.64] ;  /* 0x000000102e0c7981 */ /* 0x000f22000c1e9d00 */
[----:B------:R-:W-:Y:S02]  /*2700*/  MOV R30, 0x2c00 ;  /* 0x00002c00001e7802 */ /* 0x000fe40000000f00 */
[----:B------:R-:W-:Y:S02]  /*2710*/  ISETP.NE.AND P0, PT, R5, UR11, PT ;  /* 0x0000000b05007c0c */ /* 0x000fe4000bf05270 */
        /* <DEDUP_REMOVED lines=9> */
[----:B------:R-:W-:Y:S02]  /*27b0*/  HADD2 R29, R27, -1032, -1032 ;  /* 0xe408e4081b1d7430 */ /* 0x000fe40000000000 */
[----:B------:R-:W-:Y:S02]  /*27c0*/  HADD2 R31, R28, -1032, -1032 ;  /* 0xe408e4081c1f7430 */ /* 0x000fe40000000000 */
[----:B------:R-:W-:-:S02]  /*27d0*/  HADD2.F32 R33, -RZ, R23.H1_H1 ;  /* 0x30000017ff217230 */ /* 0x000fc40000004100 */
[----:B------:R-:W-:Y:S02]  /*27e0*/  HADD2 R27, R22, -1032, -1032 ;  /* 0xe408e408161b7430 */ /* 0x000fe40000000000 */
[----:B------:R-:W-:Y:S02]  /*27f0*/  HADD2.F32 R22, -RZ, R23.H0_H0 ;  /* 0x20000017ff167230 */ /* 0x000fe40000004100 */
[--C-:B0-----:R-:W-:Y:S01]  /*2800*/  HADD2.F32 R23, -RZ, R20.reuse.H0_H0 ;  /* 0x20000014ff177230 */ /* 0x101fe20000004100 */
[----:B------:R-:W-:Y:S01]  /*2810*/  PRMT R26, R30, 0x7610, R26 ;  /* 0x000076101e1a7816 */ /* 0x000fe2000000001a */
[----:B------:R-:W-:Y:S02]  /*2820*/  HADD2.F32 R28, -RZ, R31.H0_H0 ;  /* 0x2000001fff1c7230 */ /* 0x000fe40000004100 */
[----:B------:R-:W-:Y:S02]  /*2830*/  HADD2.F32 R32, -RZ, R29.H0_H0 ;  /* 0x2000001dff207230 */ /* 0x000fe40000004100 */
[----:B------:R-:W-:Y:S01]  /*2840*/  FFMA.FTZ R22, R22, R23, RZ ;  /* 0x0000001716167223 */ /* 0x000fe200000100ff */
[----:B------:R-:W-:-:S02]  /*2850*/  HADD2.F32 R20, -RZ, R20.H1_H1 ;  /* 0x30000014ff147230 */ /* 0x000fc40000004100 */
[----:B------:R-:W-:Y:S02]  /*2860*/  HADD2.F32 R30, -RZ, R27.H0_H0 ;  /* 0x2000001bff1e7230 */ /* 0x000fe40000004100 */
[C---:B------:R-:W-:Y:S01]  /*2870*/  FFMA.FTZ R35, R23.reuse, R28, RZ ;  /* 0x0000001c17237223 */ /* 0x040fe200000100ff */
[----:B------:R-:W-:Y:S02]  /*2880*/  HADD2.F32 R29, -RZ, R29.H1_H1 ;  /* 0x3000001dff1d7230 */ /* 0x000fe40000004100 */
[----:B------:R-:W-:Y:S01]  /*2890*/  FFMA.FTZ R39, R23, R32, RZ ;  /* 0x0000002017277223 */ /* 0x000fe200000100ff */
[----:B------:R-:W-:Y:S01]  /*28a0*/  FFMA.FTZ R33, R33, R20, R22 ;  /* 0x0000001421217223 */ /* 0x000fe20000010016 */
[----:B------:R-:W-:Y:S02]  /*28b0*/  HADD2.F32 R28, -RZ, R31.H1_H1 ;  /* 0x3000001fff1c7230 */ /* 0x000fe40000004100 */
[----:B------:R-:W-:Y:S01]  /*28c0*/  FFMA.FTZ R23, R23, R30, RZ ;  /* 0x0000001e17177223 */ /* 0x000fe200000100ff */
[----:B------:R-:W-:Y:S01]  /*28d0*/  LOP3.LUT R22, R16, 0xf000f0, RZ, 0xc0, !PT ;  /* 0x00f000f010167812 */ /* 0x000fe200078ec0ff */
[----:B------:R-:W-:-:S02]  /*28e0*/  HADD2.F32 R32, -RZ, R27.H1_H1 ;  /* 0x3000001bff207230 */ /* 0x000fc40000004100 */
[C---:B------:R-:W-:Y:S01]  /*28f0*/  FFMA.FTZ R31, R20.reuse, R29, R39 ;  /* 0x0000001d141f7223 */ /* 0x040fe20000010027 */
[----:B------:R-:W-:Y:S01]  /*2900*/  FFMA.FTZ R29, R20, R28, R35 ;  /* 0x0000001c141d7223 */ /* 0x000fe20000010023 */
[----:B------:R-:W-:Y:S01]  /*2910*/  LOP3.LUT R27, R22, 0x64006400, RZ, 0xfc, !PT ;  /* 0x64006400161b7812 */ /* 0x000fe200078efcff */
[----:B------:R-:W-:Y:S01]  /*2920*/  FFMA.FTZ R28, R20, R32, R23 ;  /* 0x00000020141c7223 */ /* 0x000fe20000010017 */
[----:B------:R-:W-:Y:S01]  /*2930*/  LOP3.LUT R30, R17, 0xf000f0, RZ, 0xc0, !PT ;  /* 0x00f000f0111e7812 */ /* 0x000fe200078ec0ff */
[----:B------:R-:W0:Y:S02]  /*2940*/  LDS.64 R22, [UR4+0x8] ;  /* 0x00000804ff167984 */ /* 0x000e240008000a00 */
[----:B------:R-:W-:Y:S01]  /*2950*/  HFMA2 R34, R27, R26.H0_H0, -72, -72 ;  /* 0xd480d4801b227431 */ /* 0x000fe2000004001a */
[----:B------:R-:W-:Y:S02]  /*2960*/  LOP3.LUT R35, R30, 0x64006400, RZ, 0xfc, !PT ;  /* 0x640064001e237812 */ /* 0x000fe400078efcff */
[----:B------:R-:W-:-:S02]  /*2970*/  LOP3.LUT R41, R19, 0xf000f0, RZ, 0xc0, !PT ;  /* 0x00f000f013297812 */ /* 0x000fc400078ec0ff */
[----:B------:R-:W-:Y:S01]  /*2980*/  LOP3.LUT R39, R18, 0xf000f0, RZ, 0xc0, !PT ;  /* 0x00f000f012277812 */ /* 0x000fe200078ec0ff */
[-C--:B------:R-:W-:Y:S02]  /*2990*/  HFMA2 R27, R35, R26.reuse.H0_H0, -72, -72 ;  /* 0xd480d480231b7431 */ /* 0x080fe4000004001a */
[----:B------:R-:W-:Y:S01]  /*29a0*/  HADD2.F32 R30, -RZ, R21.H0_H0 ;  /* 0x20000015ff1e7230 */ /* 0x000fe20000004100 */
[----:B------:R-:W-:Y:S01]  /*29b0*/  LOP3.LUT R41, R41, 0x64006400, RZ, 0xfc, !PT ;  /* 0x6400640029297812 */ /* 0x000fe200078efcff */
[----:B------:R-:W-:Y:S01]  /*29c0*/  HADD2.F32 R20, -RZ, R34.H0_H0 ;  /* 0x20000022ff147230 */ /* 0x000fe20000004100 */
[----:B------:R-:W-:Y:S01]  /*29d0*/  LOP3.LUT R39, R39, 0x64006400, RZ, 0xfc, !PT ;  /* 0x6400640027277812 */ /* 0x000fe200078efcff */
[----:B------:R-:W-:Y:S02]  /*29e0*/  HADD2.F32 R35, -RZ, R27.H0_H0 ;  /* 0x2000001bff237230 */ /* 0x000fe40000004100 */
[----:B------:R-:W-:Y:S02]  /*29f0*/  HADD2.F32 R32, -RZ, R21.H1_H1 ;  /* 0x30000015ff207230 */ /* 0x000fe40000004100 */
[----:B------:R-:W-:Y:S01]  /*2a00*/  FFMA.FTZ R20, R20, R30, R33 ;  /* 0x0000001e14147223 */ /* 0x000fe20000010021 */
[----:B------:R-:W-:-:S02]  /*2a10*/  HFMA2 R21, R41, R26.H0_H0, -72, -72 ;  /* 0xd480d48029157431 */ /* 0x000fc4000004001a */
[----:B------:R-:W-:Y:S02]  /*2a20*/  HFMA2 R33, R39, R26.H0_H0, -72, -72 ;  /* 0xd480d48027217431 */ /* 0x000fe4000004001a */
[C---:B------:R-:W-:Y:S01]  /*2a30*/  FFMA.FTZ R31, R30.reuse, R35, R31 ;  /* 0x000000231e1f7223 */ /* 0x040fe2000001001f */
[----:B------:R-:W-:Y:S02]  /*2a40*/  HADD2.F32 R35, -RZ, R34.H1_H1 ;  /* 0x30000022ff237230 */ /* 0x000fe40000004100 */
[----:B------:R-:W-:Y:S01]  /*2a50*/  HADD2.F32 R39, -RZ, R21.H0_H0 ;  /* 0x20000015ff277230 */ /* 0x000fe20000004100 */
[----:B------:R-:W-:Y:S01]  /*2a60*/  SHF.R.U32.HI R16, RZ, 0x8, R16 ;  /* 0x00000008ff107819 */ /* 0x000fe20000011610 */
[----:B------:R-:W-:Y:S01]  /*2a70*/  HADD2.F32 R34, -RZ, R33.H0_H0 ;  /* 0x20000021ff227230 */ /* 0x000fe20000004100 */
[----:B------:R-:W-:Y:S01]  /*2a80*/  SHF.R.U32.HI R17, RZ, 0x8, R17 ;  /* 0x00000008ff117819 */ /* 0x000fe20000011611 */
[----:B------:R-:W-:Y:S02]  /*2a90*/  HADD2.F32 R38, -RZ, R27.H1_H1 ;  /* 0x3000001bff267230 */ /* 0x000fe40000004100 */
[----:B------:R-:W-:Y:S01]  /*2aa0*/  FFMA.FTZ R39, R30, R39, R28 ;  /* 0x000000271e277223 */ /* 0x000fe2000001001c */
[----:B------:R-:W-:Y:S01]  /*2ab0*/  LOP3.LUT R27, R16, 0xf000f, RZ, 0xc0, !PT ;  /* 0x000f000f101b7812 */ /* 0x000fe200078ec0ff */
[----:B------:R-:W-:Y:S01]  /*2ac0*/  FFMA.FTZ R29, R30, R34, R29 ;  /* 0x000000221e1d7223 */ /* 0x000fe2000001001d */
[----:B------:R-:W-:Y:S01]  /*2ad0*/  HADD2.F32 R28, -RZ, R21.H1_H1 ;  /* 0x30000015ff1c7230 */ /* 0x000fe20000004100 */
[----:B------:R-:W-:Y:S01]  /*2ae0*/  LOP3.LUT R21, R17, 0xf000f, RZ, 0xc0, !PT ;  /* 0x000f000f11157812 */ /* 0x000fe200078ec0ff */
[----:B------:R-:W-:Y:S01]  /*2af0*/  HADD2.F32 R30, -RZ, R33.H1_H1 ;  /* 0x30000021ff1e7230 */ /* 0x000fe20000004100 */
[----:B------:R-:W-:-:S02]  /*2b00*/  SHF.R.U32.HI R18, RZ, 0x8, R18 ;  /* 0x00000008ff127819 */ /* 0x000fc40000011612 */
[----:B------:R-:W-:Y:S02]  /*2b10*/  LOP3.LUT R27, R27, 0x64006400, RZ, 0xfc, !PT ;  /* 0x640064001b1b7812 */ /* 0x000fe400078efcff */
[----:B------:R-:W-:Y:S01]  /*2b20*/  LOP3.LUT R21, R21, 0x64006400, RZ, 0xfc, !PT ;  /* 0x6400640015157812 */ /* 0x000fe200078efcff */
[----:B------:R-:W-:Y:S01]  /*2b30*/  FFMA.FTZ R30, R32, R30, R29 ;  /* 0x0000001e201e7223 */ /* 0x000fe2000001001d */
[----:B------:R-:W-:Y:S01]  /*2b40*/  SHF.R.U32.HI R19, RZ, 0x8, R19 ;  /* 0x00000008ff137819 */ /* 0x000fe20000011613 */
[----:B------:R-:W-:Y:S01]  /*2b50*/  FFMA.FTZ R20, R35, R32, R20 ;  /* 0x0000002023147223 */ /* 0x000fe20000010014 */
[----:B------:R-:W-:Y:S01]  /*2b60*/  LOP3.LUT R29, R18, 0xf000f, RZ, 0xc0, !PT ;  /* 0x000f000f121d7812 */ /* 0x000fe200078ec0ff */
[C---:B------:R-:W-:Y:S01]  /*2b70*/  FFMA.FTZ R38, R32.reuse, R38, R31 ;  /* 0x0000002620267223 */ /* 0x040fe2000001001f */
[----:B------:R-:W-:Y:S01]  /*2b80*/  FFMA.FTZ R32, R32, R28, R39 ;  /* 0x0000001c20207223 */ /* 0x000fe20000010027 */
[----:B------:R-:W-:Y:S01]  /*2b90*/  HADD2 R34, R27, -1032, -1032 ;  /* 0xe408e4081b227430 */ /* 0x000fe20000000000 */
[----:B------:R-:W-:Y:S01]  /*2ba0*/  LOP3.LUT R27, R19, 0xf000f, RZ, 0xc0, !PT ;  /* 0x000f000f131b7812 */ /* 0x000fe200078ec0ff */
[----:B------:R-:W-:Y:S01]  /*2bb0*/  HADD2 R28, R21, -1032, -1032 ;  /* 0xe408e408151c7430 */ /* 0x000fe20000000000 */
[----:B------:R-:W-:Y:S01]  /*2bc0*/  LOP3.LUT R21, R29, 0x64006400, RZ, 0xfc, !PT ;  /* 0x640064001d157812 */ /* 0x000fe200078efcff */
[----:B0-----:R-:W-:Y:S01]  /*2bd0*/  HADD2.F32 R33, -RZ, R22.H0_H0 ;  /* 0x20000016ff217230 */ /* 0x001fe20000004100 */
[----:B------:R-:W-:Y:S01]  /*2be0*/  LOP3.LUT R27, R27, 0x64006400, RZ, 0xfc, !PT ;  /* 0x640064001b1b7812 */ /* 0x000fe200078efcff */
[----:B------:R-:W-:-:S02]  /*2bf0*/  HADD2.F32 R31, -RZ, R34.H0_H0 ;  /* 0x20000022ff1f7230 */ /* 0x000fc40000004100 */
[----:B------:R-:W-:-:S03]  /*2c00*/  HADD2 R21, R21, -1032, -1032 ;  /* 0xe408e40815157430 */ /* 0x000fc60000000000 */
[----:B------:R-:W-:Y:S01]  /*2c10*/  FFMA.FTZ R31, R31, R33, R20 ;  /* 0x000000211f1f7223 */ /* 0x000fe20000010014 */
[----:B------:R-:W-:Y:S02]  /*2c20*/  HADD2 R20, R27, -1032, -1032 ;  /* 0xe408e4081b147430 */ /* 0x000fe40000000000 */
[----:B------:R-:W-:Y:S02]  /*2c30*/  HADD2.F32 R35, -RZ, R21.H0_H0 ;  /* 0x20000015ff237230 */ /* 0x000fe40000004100 */
[----:B------:R-:W-:Y:S02]  /*2c40*/  HADD2.F32 R29, -RZ, R28.H0_H0 ;  /* 0x2000001cff1d7230 */ /* 0x000fe40000004100 */
[----:B------:R-:W-:Y:S02]  /*2c50*/  HADD2.F32 R39, -RZ, R20.H0_H0 ;  /* 0x20000014ff277230 */ /* 0x000fe40000004100 */
[----:B------:R-:W-:Y:S01]  /*2c60*/  FFMA.FTZ R35, R33, R35, R30 ;  /* 0x0000002321237223 */ /* 0x000fe2000001001e */
[----:B------:R-:W-:-:S02]  /*2c70*/  HADD2.F32 R22, -RZ, R22.H1_H1 ;  /* 0x30000016ff167230 */ /* 0x000fc40000004100 */
[----:B------:R-:W-:Y:S01]  /*2c80*/  FFMA.FTZ R29, R33, R29, R38 ;  /* 0x0000001d211d7223 */ /* 0x000fe20000010026 */
[----:B------:R-:W-:Y:S01]  /*2c90*/  HADD2.F32 R34, -RZ, R34.H1_H1 ;  /* 0x30000022ff227230 */ /* 0x000fe20000004100 */
[----:B------:R-:W-:Y:S01]  /*2ca0*/  LOP3.LUT R16, R16, 0xf000f0, RZ, 0xc0, !PT ;  /* 0x00f000f010107812 */ /* 0x000fe200078ec0ff */
[----:B------:R-:W-:Y:S01]  /*2cb0*/  HADD2.F32 R30, -RZ, R28.H1_H1 ;  /* 0x3000001cff1e7230 */ /* 0x000fe20000004100 */
[----:B------:R-:W-:Y:S01]  /*2cc0*/  LOP3.LUT R17, R17, 0xf000f0, RZ, 0xc0, !PT ;  /* 0x00f000f011117812 */ /* 0x000fe200078ec0ff */
[----:B------:R-:W-:Y:S01]  /*2cd0*/  FFMA.FTZ R33, R33, R39, R32 ;  /* 0x0000002721217223 */ /* 0x000fe20000010020 */
[----:B------:R-:W-:Y:S02]  /*2ce0*/  HADD2.F32 R32, -RZ, R21.H1_H1 ;  /* 0x30000015ff207230 */ /* 0x000fe40000004100 */
[----:B------:R-:W-:Y:S01]  /*2cf0*/  FFMA.FTZ R28, R34, R22, R31 ;  /* 0x00000016221c7223 */ /* 0x000fe2000001001f */
[----:B------:R-:W-:Y:S01]  /*2d00*/  FFMA.FTZ R30, R22, R30, R29 ;  /* 0x0000001e161e7223 */ /* 0x000fe2000001001d */
[----:B------:R-:W-:-:S02]  /*2d10*/  LOP3.LUT R21, R16, 0x64006400, RZ, 0xfc, !PT ;  /* 0x6400640010157812 */ /* 0x000fc400078efcff */
[----:B------:R-:W-:Y:S02]  /*2d20*/  LOP3.LUT R31, R18, 0xf000f0, RZ, 0xc0, !PT ;  /* 0x00f000f0121f7812 */ /* 0x000fe400078ec0ff */
[----:B------:R-:W-:Y:S02]  /*2d30*/  LOP3.LUT R29, R17, 0x64006400, RZ, 0xfc, !PT ;  /* 0x64006400111d7812 */ /* 0x000fe400078efcff */
[----:B------:R-:W-:Y:S01]  /*2d40*/  LOP3.LUT R19, R19, 0xf000f0, RZ, 0xc0, !PT ;  /* 0x00f000f013137812 */ /* 0x000fe200078ec0ff */
[----:B------:R-:W0:Y:S01]  /*2d50*/  LDS.64 R16, [UR4+0x10] ;  /* 0x00001004ff107984 */ /* 0x000e220008000a00 */
[-C--:B------:R-:W-:Y:S01]  /*2d60*/  HFMA2 R18, R21, R26.reuse.H0_H0, -72, -72 ;  /* 0xd480d48015127431 */ /* 0x080fe2000004001a */
[----:B------:R-:W-:Y:S01]  /*2d70*/  LOP3.LUT R31, R31, 0x64006400, RZ, 0xfc, !PT ;  /* 0x640064001f1f7812 */ /* 0x000fe200078efcff */
[----:B------:R-:W-:Y:S01]  /*2d80*/  HFMA2 R21, R29, R26.H0_H0, -72, -72 ;  /* 0xd480d4801d157431 */ /* 0x000fe2000004001a */
[----:B------:R-:W-:Y:S01]  /*2d90*/  LOP3.LUT R19, R19, 0x64006400, RZ, 0xfc, !PT ;  /* 0x6400640013137812 */ /* 0x000fe200078efcff */
[----:B------:R-:W-:-:S02]  /*2da0*/  HADD2.F32 R34, -RZ, R20.H1_H1 ;  /* 0x30000014ff227230 */ /* 0x000fc40000004100 */
[-C--:B------:R-:W-:Y:S02]  /*2db0*/  HFMA2 R20, R31, R26.reuse.H0_H0, -72, -72 ;  /* 0xd480d4801f147431 */ /* 0x080fe4000004001a */
[----:B------:R-:W-:Y:S02]  /*2dc0*/  HADD2.F32 R27, -RZ, R23.H0_H0 ;  /* 0x20000017ff1b7230 */ /* 0x000fe40000004100 */
[----:B------:R-:W-:Y:S02]  /*2dd0*/  HFMA2 R19, R19, R26.H0_H0, -72, -72 ;  /* 0xd480d48013137431 */ /* 0x000fe4000004001a */
        /* <DEDUP_REMOVED lines=9> */
[----:B------:R-:W-:Y:S02]  /*2e70*/  HADD2.F32 R29, -RZ, R18.H1_H1 ;  /* 0x30000012ff1d7230 */ /* 0x000fe40000004100 */
[C---:B------:R-:W-:Y:S01]  /*2e80*/  FFMA.FTZ R33, R27.reuse, R33, R32 ;  /* 0x000000211b217223 */ /* 0x040fe20000010020 */
[----:B------:R-:W-:Y:S02]  /*2e90*/  HADD2.F32 R20, -RZ, R20.H1_H1 ;  /* 0x30000014ff147230 */ /* 0x000fe40000004100 */
[----:B------:R-:W-:Y:S01]  /*2ea0*/  FFMA.FTZ R22, R27, R31, R22 ;  /* 0x0000001f1b167223 */ /* 0x000fe20000010016 */
[----:B------:R-:W-:-:S02]  /*2eb0*/  FFMA.FTZ R27, R29, R23, R28 ;  /* 0x000000171d1b7223 */ /* 0x000fc4000001001c */
[----:B------:R-:W-:Y:S01]  /*2ec0*/  FFMA.FTZ R28, R23, R20, R33 ;  /* 0x00000014171c7223 */ /* 0x000fe20000010021 */
[----:B---3--:R-:W-:Y:S01]  /*2ed0*/  LOP3.LUT R20, R9, 0xf000f, RZ, 0xc0, !PT ;  /* 0x000f000f09147812 */ /* 0x008fe200078ec0ff */
[----:B------:R-:W-:Y:S01]  /*2ee0*/  HADD2.F32 R30, -RZ, R21.H1_H1 ;  /* 0x30000015ff1e7230 */ /* 0x000fe20000004100 */
[----:B------:R-:W-:Y:S01]  /*2ef0*/  LOP3.LUT R29, R10, 0xf000f, RZ, 0xc0, !PT ;  /* 0x000f000f0a1d7812 */ /* 0x000fe200078ec0ff */
[----:B------:R-:W-:Y:S01]  /*2f00*/  HADD2.F32 R19, -RZ, R19.H1_H1 ;  /* 0x30000013ff137230 */ /* 0x000fe20000004100 */
[----:B------:R-:W-:Y:S02]  /*2f10*/  LOP3.LUT R21, R20, 0x64006400, RZ, 0xfc, !PT ;  /* 0x6400640014157812 */ /* 0x000fe400078efcff */
[----:B------:R-:W-:Y:S02]  /*2f20*/  LOP3.LUT R18, R8, 0xf000f, RZ, 0xc0, !PT ;  /* 0x000f000f08127812 */ /* 0x000fe400078ec0ff */
[----:B------:R-:W-:Y:S01]  /*2f30*/  LOP3.LUT R32, R11, 0xf000f, RZ, 0xc0, !PT ;  /* 0x000f000f0b207812 */ /* 0x000fe200078ec0ff */
[----:B------:R-:W-:Y:S01]  /*2f40*/  HADD2 R21, R21, -1032, -1032 ;  /* 0xe408e40815157430 */ /* 0x000fe20000000000 */
[----:B------:R-:W-:Y:S01]  /*2f50*/  LOP3.LUT R31, R29, 0x64006400, RZ, 0xfc, !PT ;  /* 0x640064001d1f7812 */ /* 0x000fe200078efcff */
[----:B------:R-:W-:Y:S01]  /*2f60*/  FFMA.FTZ R29, R23, R19, R22 ;  /* 0x00000013171d7223 */ /* 0x000fe20000010016 */
[----:B------:R-:W-:-:S02]  /*2f70*/  LOP3.LUT R18, R18, 0x64006400, RZ, 0xfc, !PT ;  /* 0x6400640012127812 */ /* 0x000fc400078efcff */
[----:B------:R-:W-:Y:S01]  /*2f80*/  LOP3.LUT R19, R32, 0x64006400, RZ, 0xfc, !PT ;  /* 0x6400640020137812 */ /* 0x000fe200078efcff */
[----:B------:R-:W-:Y:S01]  /*2f90*/  FFMA.FTZ R30, R23, R30, R34 ;  /* 0x0000001e171e7223 */ /* 0x000fe20000010022 */
[--C-:B------:R-:W-:Y:S02]  /*2fa0*/  HADD2.F32 R34, -RZ, R21.reuse.H0_H0 ;  /* 0x20000015ff227230 */ /* 0x100fe40000004100 */
[----:B------:R-:W-:Y:S02]  /*2fb0*/  HADD2 R20, R18, -1032, -1032 ;  /* 0xe408e40812147430 */ /* 0x000fe40000000000 */
[----:B------:R-:W-:Y:S02]  /*2fc0*/  HADD2.F32 R32, -RZ, R21.H1_H1 ;  /* 0x30000015ff207230 */ /* 0x000fe40000004100 */
[----:B------:R-:W-:Y:S02]  /*2fd0*/  HADD2 R31, R31, -1032, -1032 ;  /* 0xe408e4081f1f7430 */ /* 0x000fe40000000000 */
[----:B------:R-:W-:-:S02]  /*2fe0*/  HADD2 R21, R19, -1032, -1032 ;  /* 0xe408e40813157430 */ /* 0x000fc40000000000 */
[--C-:B------:R-:W-:Y:S02]  /*2ff0*/  HADD2.F32 R18, -RZ, R20.reuse.H0_H0 ;  /* 0x20000014ff127230 */ /* 0x100fe40000004100 */
[----:B------:R-:W-:Y:S02]  /*3000*/  HADD2.F32 R41, -RZ, R20.H1_H1 ;  /* 0x30000014ff297230 */ /* 0x000fe40000004100 */
[----:B------:R-:W-:Y:S02]  /*3010*/  HADD2.F32 R20, -RZ, R31.H0_H0 ;  /* 0x2000001fff147230 */ /* 0x000fe40000004100 */
[----:B0-----:R-:W-:Y:S02]  /*3020*/  HADD2.F32 R19, -RZ, R16.H0_H0 ;  /* 0x20000010ff137230 */ /* 0x001fe40000004100 */
[----:B------:R-:W-:Y:S02]  /*3030*/  HADD2.F32 R22, -RZ, R21.H0_H0 ;  /* 0x20000015ff167230 */ /* 0x000fe40000004100 */
[----:B------:R-:W-:-:S02]  /*3040*/  HADD2.F32 R42, -RZ, R31.H1_H1 ;  /* 0x3000001fff2a7230 */ /* 0x000fc40000004100 */
[C---:B------:R-:W-:Y:S01]  /*3050*/  FFMA.FTZ R31, R19.reuse, R20, RZ ;  /* 0x00000014131f7223 */ /* 0x040fe200000100ff */
[----:B------:R-:W-:Y:S02]  /*3060*/  HADD2.F32 R21, -RZ, R21.H1_H1 ;  /* 0x30000015ff157230 */ /* 0x000fe40000004100 */
[C---:B------:R-:W-:Y:S01]  /*3070*/  FFMA.FTZ R22, R19.reuse, R22, RZ ;  /* 0x0000001613167223 */ /* 0x040fe200000100ff */
[----:B------:R-:W-:Y:S02]  /*3080*/  HADD2.F32 R16, -RZ, R16.H1_H1 ;  /* 0x30000010ff107230 */ /* 0x000fe40000004100 */
[----:B------:R-:W-:Y:S01]  /*3090*/  FFMA.FTZ R23, R19, R34, RZ ;  /* 0x0000002213177223 */ /* 0x000fe200000100ff */
[----:B------:R-:W-:Y:S01]  /*30a0*/  FFMA.FTZ R18, R18, R19, RZ ;  /* 0x0000001312127223 */ /* 0x000fe200000100ff */
[----:B------:R-:W-:Y:S01]  /*30b0*/  LOP3.LUT R19, R8, 0xf000f0, RZ, 0xc0, !PT ;  /* 0x00f000f008137812 */ /* 0x000fe200078ec0ff */
[C---:B------:R-:W-:Y:S01]  /*30c0*/  FFMA.FTZ R42, R16.reuse, R42, R31 ;  /* 0x0000002a102a7223 */ /* 0x040fe2000001001f */
[----:B------:R-:W-:Y:S01]  /*30d0*/  FFMA.FTZ R34, R16, R21, R22 ;  /* 0x0000001510227223 */ /* 0x000fe20000010016 */
[----:B------:R-:W-:Y:S01]  /*30e0*/  LOP3.LUT R31, R9, 0xf000f0, RZ, 0xc0, !PT ;  /* 0x00f000f0091f7812 */ /* 0x000fe200078ec0ff */
[----:B------:R-:W0:Y:S01]  /*30f0*/  LDS.64 R20, [UR4+0x18] ;  /* 0x00001804ff147984 */ /* 0x000e220008000a00 */
[----:B------:R-:W-:-:S02]  /*3100*/  LOP3.LUT R33, R10, 0xf000f0, RZ, 0xc0, !PT ;  /* 0x00f000f00a217812 */ /* 0x000fc400078ec0ff */
[----:B------:R-:W-:Y:S02]  /*3110*/  LOP3.LUT R35, R11, 0xf000f0, RZ, 0xc0, !PT ;  /* 0x00f000f00b237812 */ /* 0x000fe400078ec0ff */
[----:B------:R-:W-:Y:S02]  /*3120*/  LOP3.LUT R19, R19, 0x64006400, RZ, 0xfc, !PT ;  /* 0x6400640013137812 */ /* 0x000fe400078efcff */
[----:B------:R-:W-:Y:S02]  /*3130*/  LOP3.LUT R31, R31, 0x64006400, RZ, 0xfc, !PT ;  /* 0x640064001f1f7812 */ /* 0x000fe400078efcff */
[----:B------:R-:W-:Y:S02]  /*3140*/  LOP3.LUT R33, R33, 0x64006400, RZ, 0xfc, !PT ;  /* 0x6400640021217812 */ /* 0x000fe400078efcff */
[----:B------:R-:W-:Y:S01]  /*3150*/  LOP3.LUT R35, R35, 0x64006400, RZ, 0xfc, !PT ;  /* 0x6400640023237812 */ /* 0x000fe200078efcff */
[----:B------:R-:W-:Y:S01]  /*3160*/  FFMA.FTZ R41, R41, R16, R18 ;  /* 0x0000001029297223 */ /* 0x000fe20000010012 */
[----:B------:R-:W-:Y:S01]  /*3170*/  FFMA.FTZ R32, R16, R32, R23 ;  /* 0x0000002010207223 */ /* 0x000fe20000010017 */
[----:B------:R-:W-:-:S02]  /*3180*/  HFMA2 R19, R19, R26.H0_H0, -72, -72 ;  /* 0xd480d48013137431 */ /* 0x000fc4000004001a */
[-C--:B------:R-:W-:Y:S02]  /*3190*/  HFMA2 R31, R31, R26.reuse.H0_H0, -72, -72 ;  /* 0xd480d4801f1f7431 */ /* 0x080fe4000004001a */
[-C--:B------:R-:W-:Y:S02]  /*31a0*/  HFMA2 R18, R33, R26.reuse.H0_H0, -72, -72 ;  /* 0xd480d48021127431 */ /* 0x080fe4000004001a */
[----:B------:R-:W-:Y:S02]  /*31b0*/  HFMA2 R16, R35, R26.H0_H0, -72, -72 ;  /* 0xd480d48023107431 */ /* 0x000fe4000004001a */
[----:B------:R-:W-:Y:S02]  /*31c0*/  HADD2.F32 R33, -RZ, R17.H0_H0 ;  /* 0x20000011ff217230 */ /* 0x000fe40000004100 */
[----:B------:R-:W-:Y:S02]  /*31d0*/  HADD2.F32 R40, -RZ, R19.H0_H0 ;  /* 0x20000013ff287230 */ /* 0x000fe40000004100 */
[----:B------:R-:W-:-:S02]  /*31e0*/  HADD2.F32 R44, -RZ, R31.H0_H0 ;  /* 0x2000001fff2c7230 */ /* 0x000fc40000004100 */
[----:B------:R-:W-:Y:S02]  /*31f0*/  HADD2.F32 R39, -RZ, R18.H0_H0 ;  /* 0x20000012ff277230 */ /* 0x000fe40000004100 */
[----:B------:R-:W-:Y:S01]  /*3200*/  HADD2.F32 R35, -RZ, R16.H0_H0 ;  /* 0x20000010ff237230 */ /* 0x000fe20000004100 */
[----:B------:R-:W-:Y:S01]  /*3210*/  @!P0 LEA R22, R2, R1, 0x3 ;  /* 0x0000000102168211 */ /* 0x000fe200078e18ff */
[----:B------:R-:W-:Y:S01]  /*3220*/  FFMA.FTZ R40, R40, R33, R41 ;  /* 0x0000002128287223 */ /* 0x000fe20000010029 */
[C---:B------:R-:W-:Y:S01]  /*3230*/  FFMA.FTZ R44, R33.reuse, R44, R32 ;  /* 0x0000002c212c7223 */ /* 0x040fe20000010020 */
[C---:B------:R-:W-:Y:S01]  /*3240*/  FFMA.FTZ R42, R33.reuse, R39, R42 ;  /* 0x00000027212a7223 */ /* 0x040fe2000001002a */
[----:B------:R-:W-:Y:S01]  /*3250*/  FFMA.FTZ R34, R33, R35, R34 ;  /* 0x0000002321227223 */ /* 0x000fe20000010022 */
[----:B------:R-:W-:Y:S01]  /*3260*/  HADD2.F32 R33, -RZ, R19.H1_H1 ;  /* 0x30000013ff217230 */ /* 0x000fe20000004100 */
[----:B------:R-:W2:Y:S01]  /*3270*/  @!P0 LDL.64 R22, [R22+0x8] ;  /* 0x0000080016168983 */ /* 0x000ea20000100a00 */
[----:B------:R-:W-:-:S02]  /*3280*/  HADD2.F32 R17, -RZ, R17.H1_H1 ;  /* 0x30000011ff117230 */ /* 0x000fc40000004100 */
[----:B------:R-:W-:Y:S01]  /*3290*/  HADD2.F32 R19, -RZ, R31.H1_H1 ;  /* 0x3000001fff137230 */ /* 0x000fe20000004100 */
[----:B------:R-:W-:Y:S02]  /*32a0*/  SHF.R.U32.HI R31, RZ, 0x8, R8 ;  /* 0x00000008ff1f7819 */ /* 0x000fe40000011608 */
[----:B------:R-:W-:Y:S01]  /*32b0*/  FFMA.FTZ R40, R33, R17, R40 ;  /* 0x0000001121287223 */ /* 0x000fe20000010028 */
[----:B------:R-:W-:Y:S02]  /*32c0*/  SHF.R.U32.HI R33, RZ, 0x8, R9 ;  /* 0x00000008ff217819 */ /* 0x000fe40000011609 */
[----:B------:R-:W-:Y:S01]  /*32d0*/  LOP3.LUT R8, R31, 0xf000f, RZ, 0xc0, !PT ;  /* 0x000f000f1f087812 */ /* 0x000fe200078ec0ff */
[----:B------:R-:W-:Y:S01]  /*32e0*/  FFMA.FTZ R44, R17, R19, R44 ;  /* 0x00000013112c7223 */ /* 0x000fe2000001002c */
[----:B------:R-:W-:Y:S01]  /*32f0*/  HADD2.F32 R19, -RZ, R16.H1_H1 ;  /* 0x30000010ff137230 */ /* 0x000fe20000004100 */
[----:B------:R-:W-:Y:S02]  /*3300*/  LOP3.LUT R9, R33, 0xf000f, RZ, 0xc0, !PT ;  /* 0x000f000f21097812 */ /* 0x000fe400078ec0ff */
[----:B------:R-:W-:Y:S01]  /*3310*/  LOP3.LUT R8, R8, 0x64006400, RZ, 0xfc, !PT ;  /* 0x6400640008087812 */ /* 0x000fe200078efcff */
[----:B------:R-:W-:-:S02]  /*3320*/  HADD2.F32 R18, -RZ, R18.H1_H1 ;  /* 0x30000012ff127230 */ /* 0x000fc40000004100 */
[----:B------:R-:W-:Y:S01]  /*3330*/  FFMA.FTZ R34, R17, R19, R34 ;  /* 0x0000001311227223 */ /* 0x000fe20000010022 */
[----:B------:R-:W-:Y:S01]  /*3340*/  LOP3.LUT R9, R9, 0x64006400, RZ, 0xfc, !PT ;  /* 0x6400640009097812 */ /* 0x000fe200078efcff */
[----:B------:R-:W-:Y:S01]  /*3350*/  HADD2 R32, R8, -1032, -1032 ;  /* 0xe408e40808207430 */ /* 0x000fe20000000000 */
[----:B------:R-:W-:Y:S01]  /*3360*/  MOV R19, UR14 ;  /* 0x0000000e00137c02 */ /* 0x000fe20008000f00 */
[----:B------:R-:W-:Y:S01]  /*3370*/  FFMA.FTZ R42, R17, R18, R42 ;  /* 0x00000012112a7223 */ /* 0x000fe2000001002a */
[----:B0-----:R-:W-:Y:S02]  /*3380*/  HADD2.F32 R41, -RZ, R20.H0_H0 ;  /* 0x20000014ff297230 */ /* 0x001fe40000004100 */
[----:B------:R-:W-:Y:S02]  /*3390*/  HADD2 R39, R9, -1032, -1032 ;  /* 0xe408e40809277430 */ /* 0x000fe40000000000 */
[----:B------:R-:W-:Y:S02]  /*33a0*/  HADD2.F32 R17, -RZ, R32.H0_H0 ;  /* 0x20000020ff117230 */ /* 0x000fe40000004100 */
[----:B------:R-:W-:-:S04]  /*33b0*/  IMAD.WIDE R8, R19, 0x4, R46 ;  /* 0x0000000413087825 */ /* 0x000fc800078e022e */
[----:B------:R-:W-:Y:S02]  /*33c0*/  FFMA.FTZ R40, R17, R41, R40 ;  /* 0x0000002911287223 */ /* 0x000fe40000010028 */
[----:B------:R-:W3:Y:S01]  /*33d0*/  LDG.E.128.CONSTANT R16, desc[UR16][R8.64] ;  /* 0x0000001008107981 */ /* 0x000ee2000c1e9d00 */
[----:B------:R-:W-:Y:S01]  /*33e0*/  SHF.R.U32.HI R10, RZ, 0x8, R10 ;  /* 0x00000008ff0a7819 */ /* 0x000fe2000001160a */
[----:B------:R-:W-:-:S03]  /*33f0*/  HADD2.F32 R35, -RZ, R39.H0_H0 ;  /* 0x20000027ff237230 */ /* 0x000fc60000004100 */
[----:B------:R-:W-:Y:S02]  /*3400*/  LOP3.LUT R38, R10, 0xf000f, RZ, 0xc0, !PT ;  /* 0x000f000f0a267812 */ /* 0x000fe400078ec0ff */
[----:B------:R-:W-:Y:S01]  /*3410*/  FFMA.FTZ R35, R41, R35, R44 ;  /* 0x0000002329237223 */ /* 0x000fe2000001002c */
[----:B------:R-:W-:Y:S02]  /*3420*/  SHF.R.U32.HI R44, RZ, 0x8, R11 ;  /* 0x00000008ff2c7819 */ /* 0x000fe4000001160b */
[----:B------:R-:W-:Y:S02]  /*3430*/  LOP3.LUT R38, R38, 0x64006400, RZ, 0xfc, !PT ;  /* 0x6400640026267812 */ /* 0x000fe400078efcff */
[----:B------:R-:W-:-:S03]  /*3440*/  LOP3.LUT R11, R44, 0xf000f, RZ, 0xc0, !PT ;  /* 0x000f000f2c0b7812 */ /* 0x000fc600078ec0ff */
[----:B------:R-:W-:Y:S01]  /*3450*/  HADD2 R38, R38, -1032, -1032 ;  /* 0xe408e40826267430 */ /* 0x000fe20000000000 */
[----:B------:R-:W-:-:S04]  /*3460*/  LOP3.LUT R11, R11, 0x64006400, RZ, 0xfc, !PT ;  /* 0x640064000b0b7812 */ /* 0x000fc800078efcff */
[----:B------:R-:W-:Y:S02]  /*3470*/  HADD2.F32 R43, -RZ, R38.H0_H0 ;  /* 0x20000026ff2b7230 */ /* 0x000fe40000004100 */
[----:B------:R-:W-:-:S03]  /*3480*/  HADD2 R11, R11, -1032, -1032 ;  /* 0xe408e4080b0b7430 */ /* 0x000fc60000000000 */
[----:B------:R-:W-:Y:S02]  /*3490*/  FFMA.FTZ R43, R41, R43, R42 ;  /* 0x0000002b292b7223 */ /* 0x000fe4000001002a */
[----:B------:R-:W-:Y:S01]  /*34a0*/  HADD2.F32 R42, -RZ, R11.H0_H0 ;  /* 0x2000000bff2a7230 */ /* 0x000fe20000004100 */
[----:B------:R-:W-:Y:S01]  /*34b0*/  LOP3.LUT R10, R10, 0xf000f0, RZ, 0xc0, !PT ;  /* 0x00f000f00a0a7812 */ /* 0x000fe200078ec0ff */
[----:B------:R-:W-:-:S03]  /*34c0*/  HADD2.F32 R20, -RZ, R20.H1_H1 ;  /* 0x30000014ff147230 */ /* 0x000fc60000004100 */
[----:B------:R-:W-:Y:S01]  /*34d0*/  FFMA.FTZ R34, R41, R42, R34 ;  /* 0x0000002a29227223 */ /* 0x000fe20000010022 */
[----:B------:R-:W-:Y:S02]  /*34e0*/  HADD2.F32 R41, -RZ, R32.H1_H1 ;  /* 0x30000020ff297230 */ /* 0x000fe40000004100 */
[----:B------:R-:W-:Y:S02]  /*34f0*/  HADD2.F32 R11, -RZ, R11.H1_H1 ;  /* 0x3000000bff0b7230 */ /* 0x000fe40000004100 */
[----:B------:R-:W-:Y:S02]  /*3500*/  HADD2.F32 R39, -RZ, R39.H1_H1 ;  /* 0x30000027ff277230 */ /* 0x000fe40000004100 */
[----:B------:R-:W-:Y:S01]  /*3510*/  FFMA.FTZ R40, R41, R20, R40 ;  /* 0x0000001429287223 */ /* 0x000fe20000010028 */
[----:B------:R-:W-:Y:S01]  /*3520*/  LOP3.LUT R33, R33, 0xf000f0, RZ, 0xc0, !PT ;  /* 0x00f000f021217812 */ /* 0x000fe200078ec0ff */
[----:B------:R-:W-:Y:S01]  /*3530*/  FFMA.FTZ R34, R20, R11, R34 ;  /* 0x0000000b14227223 */ /* 0x000fe20000010022 */
[----:B------:R-:W-:Y:S01]  /*3540*/  LOP3.LUT R41, R10, 0x64006400, RZ, 0xfc, !PT ;  /* 0x640064000a297812 */ /* 0x000fe200078efcff */
[----:B------:R-:W-:Y:S01]  /*3550*/  FFMA.FTZ R35, R20, R39, R35 ;  /* 0x0000002714237223 */ /* 0x000fe20000010023 */
[----:B------:R-:W0:Y:S01]  /*3560*/  LDS.64 R10, [UR4+0x20] ;  /* 0x00002004ff0a7984 */ /* 0x000e220008000a00 */
[----:B------:R-:W-:-:S02]  /*3570*/  LOP3.LUT R31, R31, 0xf000f0, RZ, 0xc0, !PT ;  /* 0x00f000f01f1f7812 */ /* 0x000fc400078ec0ff */
[----:B------:R-:W-:Y:S02]  /*3580*/  LOP3.LUT R44, R44, 0xf000f0, RZ, 0xc0, !PT ;  /* 0x00f000f02c2c7812 */ /* 0x000fe400078ec0ff */
[----:B------:R-:W-:Y:S01]  /*3590*/  LOP3.LUT R39, R33, 0x64006400, RZ, 0xfc, !PT ;  /* 0x6400640021277812 */ /* 0x000fe200078efcff */
[----:B------:R-:W-:Y:S01]  /*35a0*/  HADD2.F32 R38, -RZ, R38.H1_H1 ;  /* 0x30000026ff267230 */ /* 0x000fe20000004100 */
[----:B------:R-:W-:Y:S02]  /*35b0*/  LOP3.LUT R31, R31, 0x64006400, RZ, 0xfc, !PT ;  /* 0x640064001f1f7812 */ /* 0x000fe400078efcff */
[----:B------:R-:W-:Y:S01]  /*35c0*/  LOP3.LUT R45, R44, 0x64006400, RZ, 0xfc, !PT ;  /* 0x640064002c2d7812 */ /* 0x000fe200078efcff */
[-C--:B------:R-:W-:Y:S02]  /*35d0*/  HFMA2 R32, R39, R26.reuse.H0_H0, -72, -72 ;  /* 0xd480d48027207431 */ /* 0x080fe4000004001a */
[----:B------:R-:W-:Y:S01]  /*35e0*/  FFMA.FTZ R43, R20, R38, R43 ;  /* 0x00000026142b7223 */ /* 0x000fe2000001002b */
[----:B------:R-:W-:-:S02]  /*35f0*/  HFMA2 R33, R31, R26.H0_H0, -72, -72 ;  /* 0xd480d4801f217431 */ /* 0x000fc4000004001a */
[-C--:B------:R-:W-:Y:S02]  /*3600*/  HFMA2 R20, R45, R26.reuse.H0_H0, -72, -72 ;  /* 0xd480d4802d147431 */ /* 0x080fe4000004001a */
[----:B------:R-:W-:Y:S02]  /*3610*/  HADD2.F32 R44, -RZ, R21.H0_H0 ;  /* 0x20000015ff2c7230 */ /* 0x000fe40000004100 */
[----:B------:R-:W-:Y:S02]  /*3620*/  HFMA2 R31, R41, R26.H0_H0, -72, -72 ;  /* 0xd480d480291f7431 */ /* 0x000fe4000004001a */
[----:B------:R-:W-:Y:S02]  /*3630*/  HADD2.F32 R38, -RZ, R32.H0_H0 ;  /* 0x20000020ff267230 */ /* 0x000fe40000004100 */
[----:B------:R-:W-:Y:S02]  /*3640*/  HADD2.F32 R39, -RZ, R20.H0_H0 ;  /* 0x20000014ff277230 */ /* 0x000fe40000004100 */
[----:B------:R-:W-:-:S02]  /*3650*/  HADD2.F32 R41, -RZ, R33.H0_H0 ;  /* 0x20000021ff297230 */ /* 0x000fc40000004100 */
[C---:B------:R-:W-:Y:S01]  /*3660*/  FFMA.FTZ R35, R44.reuse, R38, R35 ;  /* 0x000000262c237223 */ /* 0x040fe20000010023 */
[----:B------:R-:W-:Y:S02]  /*3670*/  HADD2.F32 R42, -RZ, R31.H0_H0 ;  /* 0x2000001fff2a7230 */ /* 0x000fe40000004100 */
[----:B------:R-:W-:Y:S02]  /*3680*/  HADD2.F32 R38, -RZ, R21.H1_H1 ;  /* 0x30000015ff267230 */ /* 0x000fe40000004100 */
[----:B------:R-:W-:Y:S02]  /*3690*/  HADD2.F32 R32, -RZ, R32.H1_H1 ;  /* 0x30000020ff207230 */ /* 0x000fe40000004100 */
[----:B------:R-:W-:Y:S01]  /*36a0*/  FFMA.FTZ R39, R44, R39, R34 ;  /* 0x000000272c277223 */ /* 0x000fe20000010022 */
[----:B------:R-:W-:Y:S02]  /*36b0*/  HADD2.F32 R20, -RZ, R20.H1_H1 ;  /* 0x30000014ff147230 */ /* 0x000fe40000004100 */
[----:B------:R-:W-:Y:S01]  /*36c0*/  FFMA.FTZ R40, R41, R44, R40 ;  /* 0x0000002c29287223 */ /* 0x000fe20000010028 */
[----:B------:R-:W-:-:S02]  /*36d0*/  HADD2.F32 R33, -RZ, R33.H1_H1 ;  /* 0x30000021ff217230 */ /* 0x000fc40000004100 */
[----:B------:R-:W-:Y:S01]  /*36e0*/  FFMA.FTZ R42, R44, R42, R43 ;  /* 0x0000002a2c2a7223 */ /* 0x000fe2000001002b */
[----:B------:R-:W-:Y:S02]  /*36f0*/  HADD2.F32 R31, -RZ, R31.H1_H1 ;  /* 0x3000001fff1f7230 */ /* 0x000fe40000004100 */
[C---:B------:R-:W-:Y:S01]  /*3700*/  FFMA.FTZ R34, R38.reuse, R32, R35 ;  /* 0x0000002026227223 */ /* 0x040fe20000010023 */
[----:B------:R-:W-:Y:S01]  /*3710*/  FFMA.FTZ R32, R38, R20, R39 ;  /* 0x0000001426207223 */ /* 0x000fe20000010027 */
[----:B------:R-:W-:Y:S01]  /*3720*/  FFMA.FTZ R33, R33, R38, R40 ;  /* 0x0000002621217223 */ /* 0x000fe20000010028 */
[----:B----4-:R-:W-:Y:S01]  /*3730*/  LOP3.LUT R20, R12, 0xf000f, RZ, 0xc0, !PT ;  /* 0x000f000f0c147812 */ /* 0x010fe200078ec0ff */
[----:B------:R-:W-:Y:S01]  /*3740*/  FFMA.FTZ R31, R38, R31, R42 ;  /* 0x0000001f261f7223 */ /* 0x000fe2000001002a */
        /* <DEDUP_REMOVED lines=11> */
[----:B0-----:R-:W-:Y:S02]  /*3800*/  HADD2.F32 R41, -RZ, R10.H0_H0 ;  /* 0x2000000aff297230 */ /* 0x001fe40000004100 */
[----:B------:R-:W-:Y:S02]  /*3810*/  HADD2.F32 R44, -RZ, R39.H0_H0 ;  /* 0x20000027ff2c7230 */ /* 0x000fe40000004100 */
[----:B------:R-:W-:Y:S02]  /*3820*/  HADD2.F32 R42, -RZ, R21.H0_H0 ;  /* 0x20000015ff2a7230 */ /* 0x000fe40000004100 */
[----:B------:R-:W-:-:S02]  /*3830*/  HADD2.F32 R40, -RZ, R35.H0_H0 ;  /* 0x20000023ff287230 */ /* 0x000fc40000004100 */
[----:B------:R-:W-:Y:S02]  /*3840*/  HADD2.F32 R38, -RZ, R20.H0_H0 ;  /* 0x20000014ff267230 */ /* 0x000fe40000004100 */
[----:B------:R-:W-:Y:S01]  /*3850*/  FFMA.FTZ R44, R44, R41, RZ ;  /* 0x000000292c2c7223 */ /* 0x000fe200000100ff */
[C---:B------:R-:W-:Y:S01]  /*3860*/  FFMA.FTZ R42, R41.reuse, R42, RZ ;  /* 0x0000002a292a7223 */ /* 0x040fe200000100ff */
[C---:B------:R-:W-:Y:S01]  /*3870*/  FFMA.FTZ R40, R41.reuse, R40, RZ ;  /* 0x0000002829287223 */ /* 0x040fe200000100ff */
[----:B------:R-:W-:Y:S01]  /*3880*/  FFMA.FTZ R38, R41, R38, RZ ;  /* 0x0000002629267223 */ /* 0x000fe200000100ff */
[----:B------:R-:W-:Y:S02]  /*3890*/  HADD2.F32 R41, -RZ, R39.H1_H1 ;  /* 0x30000027ff297230 */ /* 0x000fe40000004100 */
[----:B------:R-:W-:Y:S01]  /*38a0*/  HADD2.F32 R39, -RZ, R10.H1_H1 ;  /* 0x3000000aff277230 */ /* 0x000fe20000004100 */
[----:B------:R-:W-:Y:S01]  /*38b0*/  LOP3.LUT R10, R12, 0xf000f0, RZ, 0xc0, !PT ;  /* 0x00f000f00c0a7812 */ /* 0x000fe200078ec0ff */
[----:B------:R-:W-:-:S02]  /*38c0*/  HADD2.F32 R43, -RZ, R35.H1_H1 ;  /* 0x30000023ff2b7230 */ /* 0x000fc40000004100 */
[----:B------:R-:W-:Y:S02]  /*38d0*/  HADD2.F32 R21, -RZ, R21.H1_H1 ;  /* 0x30000015ff157230 */ /* 0x000fe40000004100 */
[----:B------:R-:W-:Y:S01]  /*38e0*/  FFMA.FTZ R35, R41, R39, R44 ;  /* 0x0000002729237223 */ /* 0x000fe2000001002c */
[----:B------:R-:W-:Y:S01]  /*38f0*/  HADD2.F32 R20, -RZ, R20.H1_H1 ;  /* 0x30000014ff147230 */ /* 0x000fe20000004100 */
[----:B------:R-:W-:Y:S01]  /*3900*/  LOP3.LUT R41, R10, 0x64006400, RZ, 0xfc, !PT ;  /* 0x640064000a297812 */ /* 0x000fe200078efcff */
[C---:B------:R-:W-:Y:S01]  /*3910*/  FFMA.FTZ R40, R39.reuse, R43, R40 ;  /* 0x0000002b27287223 */ /* 0x040fe20000010028 */
[C---:B------:R-:W-:Y:S02]  /*3920*/  FFMA.FTZ R21, R39.reuse, R21, R42 ;  /* 0x0000001527157223 */ /* 0x040fe4000001002a */
[----:B------:R-:W-:Y:S01]  /*3930*/  FFMA.FTZ R38, R39, R20, R38 ;  /* 0x0000001427267223 */ /* 0x000fe20000010026 */
[----:B------:R-:W-:Y:S02]  /*3940*/  HFMA2 R39, R41, R26.H0_H0, -72, -72 ;  /* 0xd480d48029277431 */ /* 0x000fe4000004001a */
[----:B------:R-:W-:Y:S01]  /*3950*/  HADD2.F32 R20, -RZ, R11.H0_H0 ;  /* 0x2000000bff147230 */ /* 0x000fe20000004100 */
[----:B------:R-:W-:-:S02]  /*3960*/  LOP3.LUT R10, R13, 0xf000f0, RZ, 0xc0, !PT ;  /* 0x00f000f00d0a7812 */ /* 0x000fc400078ec0ff */
[----:B------:R-:W-:Y:S02]  /*3970*/  HADD2.F32 R46, -RZ, R39.H0_H0 ;  /* 0x20000027ff2e7230 */ /* 0x000fe40000004100 */
[----:B------:R-:W-:Y:S02]  /*3980*/  LOP3.LUT R43, R10, 0x64006400, RZ, 0xfc, !PT ;  /* 0x640064000a2b7812 */ /* 0x000fe400078efcff */
[----:B------:R-:W-:Y:S01]  /*3990*/  LOP3.LUT R41, R14, 0xf000f0, RZ, 0xc0, !PT ;  /* 0x00f000f00e297812 */ /* 0x000fe200078ec0ff */
[----:B------:R-:W-:Y:S01]  /*39a0*/  FFMA.FTZ R46, R46, R20, R35 ;  /* 0x000000142e2e7223 */ /* 0x000fe20000010023 */
[----:B------:R-:W-:Y:S01]  /*39b0*/  LOP3.LUT R35, R15, 0xf000f0, RZ, 0xc0, !PT ;  /* 0x00f000f00f237812 */ /* 0x000fe200078ec0ff */
[----:B------:R-:W-:Y:S01]  /*39c0*/  HFMA2 R10, R43, R26.H0_H0, -72, -72 ;  /* 0xd480d4802b0a7431 */ /* 0x000fe2000004001a */
[----:B------:R-:W-:Y:S02]  /*39d0*/  LOP3.LUT R41, R41, 0x64006400, RZ, 0xfc, !PT ;  /* 0x6400640029297812 */ /* 0x000fe400078efcff */
[----:B------:R-:W-:-:S02]  /*39e0*/  LOP3.LUT R35, R35, 0x64006400, RZ, 0xfc, !PT ;  /* 0x6400640023237812 */ /* 0x000fc400078efcff */
[----:B------:R-:W-:Y:S02]  /*39f0*/  HADD2.F32 R44, -RZ, R10.H0_H0 ;  /* 0x2000000aff2c7230 */ /* 0x000fe40000004100 */
[-C--:B------:R-:W-:Y:S02]  /*3a00*/  HFMA2 R42, R41, R26.reuse.H0_H0, -72, -72 ;  /* 0xd480d480292a7431 */ /* 0x080fe4000004001a */
[----:B------:R-:W-:Y:S02]  /*3a10*/  HFMA2 R35, R35, R26.H0_H0, -72, -72 ;  /* 0xd480d48023237431 */ /* 0x000fe4000004001a */
[----:B------:R-:W-:Y:S01]  /*3a20*/  FFMA.FTZ R44, R20, R44, R21 ;  /* 0x0000002c142c7223 */ /* 0x000fe20000010015 */
[----:B------:R-:W-:Y:S02]  /*3a30*/  HADD2.F32 R41, -RZ, R42.H0_H0 ;  /* 0x2000002aff297230 */ /* 0x000fe40000004100 */
[----:B------:R-:W-:-:S03]  /*3a40*/  HADD2.F32 R21, -RZ, R35.H0_H0 ;  /* 0x20000023ff157230 */ /* 0x000fc60000004100 */
[C---:B------:R-:W-:Y:S02]  /*3a50*/  FFMA.FTZ R40, R20.reuse, R41, R40 ;  /* 0x0000002914287223 */ /* 0x040fe40000010028 */
[----:B------:R-:W-:Y:S02]  /*3a60*/  FFMA.FTZ R38, R20, R21, R38 ;  /* 0x0000001514267223 */ /* 0x000fe40000010026 */
[----:B------:R-:W0:Y:S01]  /*3a70*/  LDS.64 R20, [UR4+0x28] ;  /* 0x00002804ff147984 */ /* 0x000e220008000a00 */
[----:B------:R-:W-:Y:S02]  /*3a80*/  HADD2.F32 R41, -RZ, R11.H1_H1 ;  /* 0x3000000bff297230 */ /* 0x000fe40000004100 */
[----:B------:R-:W-:-:S05]  /*3a90*/  HADD2.F32 R35, -RZ, R35.H1_H1 ;  /* 0x30000023ff237230 */ /* 0x000fca0000004100 */
[----:B------:R-:W-:Y:S01]  /*3aa0*/  FFMA.FTZ R35, R41, R35, R38 ;  /* 0x0000002329237223 */ /* 0x000fe20000010026 */
[----:B------:R-:W-:-:S04]  /*3ab0*/  SHF.R.U32.HI R38, RZ, 0x8, R12 ;  /* 0x00000008ff267819 */ /* 0x000fc8000001160c */
[----:B------:R-:W-:-:S04]  /*3ac0*/  LOP3.LUT R12, R38, 0xf000f, RZ, 0xc0, !PT ;  /* 0x000f000f260c7812 */ /* 0x000fc800078ec0ff */
[----:B------:R-:W-:Y:S01]  /*3ad0*/  LOP3.LUT R12, R12, 0x64006400, RZ, 0xfc, !PT ;  /* 0x640064000c0c7812 */ /* 0x000fe200078efcff */
[----:B------:R-:W-:Y:S02]  /*3ae0*/  HADD2.F32 R11, -RZ, R42.H1_H1 ;  /* 0x3000002aff0b7230 */ /* 0x000fe40000004100 */
[----:B------:R-:W-:Y:S02]  /*3af0*/  HADD2.F32 R39, -RZ, R39.H1_H1 ;  /* 0x30000027ff277230 */ /* 0x000fe40000004100 */
[----:B------:R-:W-:Y:S02]  /*3b00*/  HADD2 R12, R12, -1032, -1032 ;  /* 0xe408e4080c0c7430 */ /* 0x000fe40000000000 */
[----:B------:R-:W-:Y:S01]  /*3b10*/  HADD2.F32 R10, -RZ, R10.H1_H1 ;  /* 0x3000000aff0a7230 */ /* 0x000fe20000004100 */
[----:B------:R-:W-:Y:S01]  /*3b20*/  SHF.R.U32.HI R13, RZ, 0x8, R13 ;  /* 0x00000008ff0d7819 */ /* 0x000fe2000001160d */
[----:B------:R-:W-:Y:S01]  /*3b30*/  FFMA.FTZ R11, R41, R11, R40 ;  /* 0x0000000b290b7223 */ /* 0x000fe20000010028 */
[----:B------:R-:W-:Y:S01]  /*3b40*/  FFMA.FTZ R39, R39, R41, R46 ;  /* 0x0000002927277223 */ /* 0x000fe2000001002e */
[----:B------:R-:W-:-:S02]  /*3b50*/  HADD2.F32 R42, -RZ, R12.H0_H0 ;  /* 0x2000000cff2a7230 */ /* 0x000fc40000004100 */
[----:B------:R-:W-:Y:S01]  /*3b60*/  FFMA.FTZ R10, R41, R10, R44 ;  /* 0x0000000a290a7223 */ /* 0x000fe2000001002c */
[----:B------:R-:W-:Y:S02]  /*3b70*/  LOP3.LUT R41, R13, 0xf000f, RZ, 0xc0, !PT ;  /* 0x000f000f0d297812 */ /* 0x000fe400078ec0ff */
[----:B------:R-:W-:Y:S01]  /*3b80*/  SHF.R.U32.HI R14, RZ, 0x8, R14 ;  /* 0x00000008ff0e7819 */ /* 0x000fe2000001160e */
[----:B0-----:R-:W-:-:S05]  /*3b90*/  HADD2.F32 R40, -RZ, R20.H0_H0 ;  /* 0x20000014ff287230 */ /* 0x001fca0000004100 */
[----:B------:R-:W-:Y:S01]  /*3ba0*/  FFMA.FTZ R39, R42, R40, R39 ;  /* 0x000000282a277223 */ /* 0x000fe20000010027 */
[----:B------:R-:W-:Y:S02]  /*3bb0*/  LOP3.LUT R42, R41, 0x64006400, RZ, 0xfc, !PT ;  /* 0x64006400292a7812 */ /* 0x000fe400078efcff */
[----:B------:R-:W-:-:S04]  /*3bc0*/  LOP3.LUT R41, R14, 0xf000f, RZ, 0xc0, !PT ;  /* 0x000f000f0e297812 */ /* 0x000fc800078ec0ff */
[----:B------:R-:W-:-:S05]  /*3bd0*/  LOP3.LUT R41, R41, 0x64006400, RZ, 0xfc, !PT ;  /* 0x6400640029297812 */ /* 0x000fca00078efcff */
[----:B------:R-:W-:Y:S01]  /*3be0*/  HADD2 R41, R41, -1032, -1032 ;  /* 0xe408e40829297430 */ /* 0x000fe20000000000 */
[----:B------:R-:W-:-:S04]  /*3bf0*/  SHF.R.U32.HI R15, RZ, 0x8, R15 ;  /* 0x00000008ff0f7819 */ /* 0x000fc8000001160f */
[----:B------:R-:W-:Y:S02]  /*3c00*/  HADD2.F32 R44, -RZ, R41.H0_H0 ;  /* 0x20000029ff2c7230 */ /* 0x000fe40000004100 */
[----:B------:R-:W-:-:S03]  /*3c10*/  HADD2 R42, R42, -1032, -1032 ;  /* 0xe408e4082a2a7430 */ /* 0x000fc60000000000 */
[----:B------:R-:W-:Y:S01]  /*3c20*/  FFMA.FTZ R44, R40, R44, R11 ;  /* 0x0000002c282c7223 */ /* 0x000fe2000001000b */
[----:B------:R-:W-:-:S04]  /*3c30*/  LOP3.LUT R11, R15, 0xf000f, RZ, 0xc0, !PT ;  /* 0x000f000f0f0b7812 */ /* 0x000fc800078ec0ff */
[----:B------:R-:W-:Y:S01]  /*3c40*/  LOP3.LUT R11, R11, 0x64006400, RZ, 0xfc, !PT ;  /* 0x640064000b0b7812 */ /* 0x000fe200078efcff */
[----:B------:R-:W-:-:S04]  /*3c50*/  HADD2.F32 R43, -RZ, R42.H0_H0 ;  /* 0x2000002aff2b7230 */ /* 0x000fc80000004100 */
[----:B------:R-:W-:Y:S02]  /*3c60*/  HADD2 R11, R11, -1032, -1032 ;  /* 0xe408e4080b0b7430 */ /* 0x000fe40000000000 */
[----:B------:R-:W-:-:S03]  /*3c70*/  FFMA.FTZ R10, R40, R43, R10 ;  /* 0x0000002b280a7223 */ /* 0x000fc6000001000a */
[----:B------:R-:W-:Y:S02]  /*3c80*/  HADD2.F32 R43, -RZ, R11.H0_H0 ;  /* 0x2000000bff2b7230 */ /* 0x000fe40000004100 */
[----:B------:R-:W-:-:S03]  /*3c90*/  HADD2.F32 R12, -RZ, R12.H1_H1 ;  /* 0x3000000cff0c7230 */ /* 0x000fc60000004100 */
[----:B------:R-:W-:Y:S01]  /*3ca0*/  FFMA.FTZ R35, R40, R43, R35 ;  /* 0x0000002b28237223 */ /* 0x000fe20000010023 */
[----:B------:R-:W-:Y:S02]  /*3cb0*/  HADD2.F32 R43, -RZ, R20.H1_H1 ;  /* 0x30000014ff2b7230 */ /* 0x000fe40000004100 */
[----:B------:R-:W-:-:S03]  /*3cc0*/  HADD2.F32 R42, -RZ, R42.H1_H1 ;  /* 0x3000002aff2a7230 */ /* 0x000fc60000004100 */
[----:B------:R-:W-:Y:S02]  /*3cd0*/  FFMA.FTZ R39, R12, R43, R39 ;  /* 0x0000002b0c277223 */ /* 0x000fe40000010027 */
[C---:B------:R-:W-:Y:S01]  /*3ce0*/  FFMA.FTZ R12, R43.reuse, R42, R10 ;  /* 0x0000002a2b0c7223 */ /* 0x040fe2000001000a */
[----:B------:R-:W-:Y:S02]  /*3cf0*/  HADD2.F32 R10, -RZ, R11.H1_H1 ;  /* 0x3000000bff0a7230 */ /* 0x000fe40000004100 */
[----:B------:R-:W-:Y:S01]  /*3d00*/  HADD2.F32 R41, -RZ, R41.H1_H1 ;  /* 0x30000029ff297230 */ /* 0x000fe20000004100 */
[----:B------:R-:W-:Y:S02]  /*3d10*/  LOP3.LUT R38, R38, 0xf000f0, RZ, 0xc0, !PT ;  /* 0x00f000f026267812 */ /* 0x000fe400078ec0ff */
[C---:B------:R-:W-:Y:S02]  /*3d20*/  FFMA.FTZ R35, R43.reuse, R10, R35 ;  /* 0x0000000a2b237223 */ /* 0x040fe40000010023 */
[----:B------:R-:W0:Y:S01]  /*3d30*/  LDS.64 R10, [UR4+0x30] ;  /* 0x00003004ff0a7984 */ /* 0x000e220008000a00 */
[----:B------:R-:W-:Y:S01]  /*3d40*/  FFMA.FTZ R44, R43, R41, R44 ;  /* 0x000000292b2c7223 */ /* 0x000fe2000001002c */
[----:B------:R-:W-:-:S02]  /*3d50*/  LOP3.LUT R41, R38, 0x64006400, RZ, 0xfc, !PT ;  /* 0x6400640026297812 */ /* 0x000fc400078efcff */
[----:B--2--5:R-:W-:Y:S02]  /*3d60*/  @!P0 PRMT R36, R22, 0x7610, R36 ;  /* 0x0000761016248816 */ /* 0x024fe40000000024 */
[----:B------:R-:W-:Y:S02]  /*3d70*/  LOP3.LUT R13, R13, 0xf000f0, RZ, 0xc0, !PT ;  /* 0x00f000f00d0d7812 */ /* 0x000fe400078ec0ff */
[----:B------:R-:W-:Y:S02]  /*3d80*/  LOP3.LUT R14, R14, 0xf000f0, RZ, 0xc0, !PT ;  /* 0x00f000f00e0e7812 */ /* 0x000fe400078ec0ff */
[----:B------:R-:W-:Y:S02]  /*3d90*/  LOP3.LUT R20, R15, 0xf000f0, RZ, 0xc0, !PT ;  /* 0x00f000f00f147812 */ /* 0x000fe400078ec0ff */
[----:B------:R-:W-:Y:S01]  /*3da0*/  @!P0 PRMT R36, R36, 0x7610, R22 ;  /* 0x0000761024248816 */ /* 0x000fe20000000016 */
[----:B------:R-:W-:Y:S01]  /*3db0*/  HFMA2 R22, R41, R26.H0_H0, -72, -72 ;  /* 0xd480d48029167431 */ /* 0x000fe2000004001a */
[----:B------:R-:W-:-:S02]  /*3dc0*/  @!P0 PRMT R37, R23, 0x7610, R37 ;  /* 0x0000761017258816 */ /* 0x000fc40000000025 */
[----:B------:R-:W-:Y:S02]  /*3dd0*/  LOP3.LUT R13, R13, 0x64006400, RZ, 0xfc, !PT ;  /* 0x640064000d0d7812 */ /* 0x000fe400078efcff */
[----:B------:R-:W-:Y:S02]  /*3de0*/  LOP3.LUT R15, R14, 0x64006400, RZ, 0xfc, !PT ;  /* 0x640064000e0f7812 */ /* 0x000fe400078efcff */
[----:B------:R-:W-:Y:S01]  /*3df0*/  LOP3.LUT R41, R20, 0x64006400, RZ, 0xfc, !PT ;  /* 0x6400640014297812 */ /* 0x000fe200078efcff */
[----:B------:R-:W-:Y:S01]  /*3e00*/  HADD2.F32 R38, -RZ, R22.H0_H0 ;  /* 0x20000016ff267230 */ /* 0x000fe20000004100 */
[----:B------:R-:W-:Y:S01]  /*3e10*/  @!P0 PRMT R37, R37, 0x7610, R23 ;  /* 0x0000761025258816 */ /* 0x000fe20000000017 */
[----:B------:R-:W-:Y:S02]  /*3e20*/  HADD2.F32 R23, -RZ, R21.H0_H0 ;  /* 0x20000015ff177230 */ /* 0x000fe40000004100 */
[-C--:B------:R-:W-:Y:S02]  /*3e30*/  HFMA2 R13, R13, R26.reuse.H0_H0, -72, -72 ;  /* 0xd480d4800d0d7431 */ /* 0x080fe4000004001a */
[----:B------:R-:W-:-:S02]  /*3e40*/  HFMA2 R20, R15, R26.H0_H0, -72, -72 ;  /* 0xd480d4800f147431 */ /* 0x000fc4000004001a */
[----:B------:R-:W-:Y:S02]  /*3e50*/  HFMA2 R14, R41, R26.H0_H0, -72, -72 ;  /* 0xd480d480290e7431 */ /* 0x000fe4000004001a */
[----:B------:R-:W-:Y:S01]  /*3e60*/  FFMA.FTZ R38, R38, R23, R39 ;  /* 0x0000001726267223 */ /* 0x000fe20000010027 */
[----:B------:R-:W-:Y:S02]  /*3e70*/  HADD2.F32 R41, -RZ, R13.H0_H0 ;  /* 0x2000000dff297230 */ /* 0x000fe40000004100 */
[----:B------:R-:W-:Y:S02]  /*3e80*/  HADD2.F32 R39, -RZ, R20.H0_H0 ;  /* 0x20000014ff277230 */ /* 0x000fe40000004100 */
[----:B------:R-:W-:Y:S02]  /*3e90*/  HADD2.F32 R40, -RZ, R14.H0_H0 ;  /* 0x2000000eff287230 */ /* 0x000fe40000004100 */
[----:B------:R-:W-:Y:S02]  /*3ea0*/  HADD2.F32 R15, -RZ, R21.H1_H1 ;  /* 0x30000015ff0f7230 */ /* 0x000fe40000004100 */
[----:B------:R-:W-:Y:S01]  /*3eb0*/  FFMA.FTZ R12, R23, R41, R12 ;  /* 0x00000029170c7223 */ /* 0x000fe2000001000c */
[----:B------:R-:W-:-:S02]  /*3ec0*/  HADD2.F32 R21, -RZ, R22.H1_H1 ;  /* 0x30000016ff157230 */ /* 0x000fc40000004100 */
[C---:B------:R-:W-:Y:S01]  /*3ed0*/  FFMA.FTZ R44, R23.reuse, R39, R44 ;  /* 0x00000027172c7223 */ /* 0x040fe2000001002c */
[----:B------:R-:W-:Y:S01]  /*3ee0*/  FFMA.FTZ R40, R23, R40, R35 ;  /* 0x0000002817287223 */ /* 0x000fe20000010023 */
[----:B---3--:R-:W-:Y:S01]  /*3ef0*/  LOP3.LUT R22, R16, 0xf000f, RZ, 0xc0, !PT ;  /* 0x000f000f10167812 */ /* 0x008fe200078ec0ff */
[----:B------:R-:W-:Y:S02]  /*3f00*/  HADD2.F32 R13, -RZ, R13.H1_H1 ;  /* 0x3000000dff0d7230 */ /* 0x000fe40000004100 */
[----:B------:R-:W-:Y:S01]  /*3f10*/  HADD2.F32 R23, -RZ, R20.H1_H1 ;  /* 0x30000014ff177230 */ /* 0x000fe20000004100 */
[----:B------:R-:W-:Y:S01]  /*3f20*/  LOP3.LUT R20, R17, 0xf000f, RZ, 0xc0, !PT ;  /* 0x000f000f11147812 */ /* 0x000fe200078ec0ff */
[----:B------:R-:W-:Y:S01]  /*3f30*/  HADD2.F32 R35, -RZ, R14.H1_H1 ;  /* 0x3000000eff237230 */ /* 0x000fe20000004100 */
[----:B------:R-:W-:Y:S01]  /*3f40*/  LOP3.LUT R22, R22, 0x64006400, RZ, 0xfc, !PT ;  /* 0x6400640016167812 */ /* 0x000fe200078efcff */
[C---:B------:R-:W-:Y:S01]  /*3f50*/  FFMA.FTZ R14, R15.reuse, R13, R12 ;  /* 0x0000000d0f0e7223 */ /* 0x040fe2000001000c */
[----:B------:R-:W-:Y:S01]  /*3f60*/  LOP3.LUT R12, R20, 0x64006400, RZ, 0xfc, !PT ;  /* 0x64006400140c7812 */ /* 0x000fe200078efcff */
[----:B------:R-:W-:Y:S01]  /*3f70*/  FFMA.FTZ R20, R15, R23, R44 ;  /* 0x000000170f147223 */ /* 0x000fe2000001002c */
[----:B------:R-:W-:Y:S01]  /*3f80*/  LOP3.LUT R23, R18, 0xf000f, RZ, 0xc0, !PT ;  /* 0x000f000f12177812 */ /* 0x000fe200078ec0ff */
[----:B------:R-:W-:-:S02]  /*3f90*/  HADD2 R22, R22, -1032, -1032 ;  /* 0xe408e40816167430 */ /* 0x000fc40000000000 */
[----:B------:R-:W-:Y:S02]  /*3fa0*/  HADD2 R12, R12, -1032, -1032 ;  /* 0xe408e4080c0c7430 */ /* 0x000fe40000000000 */
[----:B------:R-:W-:Y:S01]  /*3fb0*/  FFMA.FTZ R21, R21, R15, R38 ;  /* 0x0000000f15157223 */ /* 0x000fe20000010026 */
[----:B0-----:R-:W-:Y:S01]  /*3fc0*/  HADD2.F32 R44, -RZ, R10.H0_H0 ;  /* 0x2000000aff2c7230 */ /* 0x001fe20000004100 */
[----:B------:R-:W-:Y:S01]  /*3fd0*/  LOP3.LUT R23, R23, 0x64006400, RZ, 0xfc, !PT ;  /* 0x6400640017177812 */ /* 0x000fe200078efcff */
[----:B------:R-:W-:Y:S02]  /*3fe0*/  HADD2.F32 R13, -RZ, R22.H0_H0 ;  /* 0x20000016ff0d7230 */ /* 0x000fe40000004100 */
[----:B------:R-:W-:Y:S01]  /*3ff0*/  FFMA.FTZ R15, R15, R35, R40 ;  /* 0x000000230f0f7223 */ /* 0x000fe20000010028 */
[----:B------:R-:W-:Y:S02]  /*4000*/  HADD2.F32 R35, -RZ, R12.H0_H0 ;  /* 0x2000000cff237230 */ /* 0x000fe40000004100 */
[----:B------:R-:W-:-:S02]  /*4010*/  HADD2.F32 R22, -RZ, R22.H1_H1 ;  /* 0x30000016ff167230 */ /* 0x000fc40000004100 */
[----:B------:R-:W-:Y:S01]  /*4020*/  FFMA.FTZ R13, R13, R44, RZ ;  /* 0x0000002c0d0d7223 */ /* 0x000fe200000100ff */
[----:B------:R-:W-:Y:S02]  /*4030*/  HADD2.F32 R45, -RZ, R10.H1_H1 ;  /* 0x3000000aff2d7230 */ /* 0x000fe40000004100 */
[----:B------:R-:W-:Y:S02]  /*4040*/  HADD2 R10, R23, -1032, -1032 ;  /* 0xe408e408170a7430 */ /* 0x000fe40000000000 */
[----:B------:R-:W-:Y:S02]  /*4050*/  HADD2.F32 R12, -RZ, R12.H1_H1 ;  /* 0x3000000cff0c7230 */ /* 0x000fe40000004100 */
[----:B------:R-:W-:Y:S01]  /*4060*/  FFMA.FTZ R38, R44, R35, RZ ;  /* 0x000000232c267223 */ /* 0x000fe200000100ff */
[----:B------:R-:W-:Y:S01]  /*4070*/  FFMA.FTZ R35, R22, R45, R13 ;  /* 0x0000002d16237223 */ /* 0x000fe2000001000d */
[----:B------:R-:W-:Y:S02]  /*4080*/  HADD2.F32 R13, -RZ, R10.H0_H0 ;  /* 0x2000000aff0d7230 */ /* 0x000fe40000004100 */
[----:B------:R-:W-:Y:S01]  /*4090*/  FFMA.FTZ R38, R45, R12, R38 ;  /* 0x0000000c2d267223 */ /* 0x000fe20000010026 */
[----:B------:R-:W-:-:S02]  /*40a0*/  LOP3.LUT R12, R17, 0xf000f0, RZ, 0xc0, !PT ;  /* 0x00f000f0110c7812 */ /* 0x000fc400078ec0ff */
[----:B------:R-:W-:Y:S01]  /*40b0*/  LOP3.LUT R23, R16, 0xf000f0, RZ, 0xc0, !PT ;  /* 0x00f000f010177812 */ /* 0x000fe200078ec0ff */
[----:B------:R-:W-:Y:S02]  /*40c0*/  HADD2.F32 R10, -RZ, R10.H1_H1 ;  /* 0x3000000aff0a7230 */ /* 0x000fe40000004100 */
[----:B------:R-:W-:Y:S01]  /*40d0*/  FFMA.FTZ R40, R44, R13, RZ ;  /* 0x0000000d2c287223 */ /* 0x000fe200000100ff */
[----:B------:R-:W-:Y:S01]  /*40e0*/  LOP3.LUT R13, R12, 0x64006400, RZ, 0xfc, !PT ;  /* 0x640064000c0d7812 */ /* 0x000fe200078efcff */
[----:B------:R-:W-:Y:S01]  /*40f0*/  HADD2.F32 R22, -RZ, R36.H0_H0 ;  /* 0x20000024ff167230 */ /* 0x000fe20000004100 */
[----:B------:R-:W-:Y:S01]  /*4100*/  LOP3.LUT R23, R23, 0x64006400, RZ, 0xfc, !PT ;  /* 0x6400640017177812 */ /* 0x000fe200078efcff */
[----:B------:R-:W-:Y:S01]  /*4110*/  FFMA.FTZ R40, R45, R10, R40 ;  /* 0x0000000a2d287223 */ /* 0x000fe20000010028 */
[----:B------:R-:W-:Y:S01]  /*4120*/  LOP3.LUT R39, R18, 0xf000f0, RZ, 0xc0, !PT ;  /* 0x00f000f012277812 */ /* 0x000fe200078ec0ff */
[-C--:B------:R-:W-:Y:S02]  /*4130*/  HFMA2 R10, R13, R26.reuse.H0_H0, -72, -72 ;  /* 0xd480d4800d0a7431 */ /* 0x080fe4000004001a */
[----:B------:R-:W-:Y:S01]  /*4140*/  FMUL.FTZ R13, R27, R22 ;  /* 0x000000161b0d7220 */ /* 0x000fe20000410000 */
[----:B------:R-:W-:Y:S01]  /*4150*/  HFMA2 R23, R23, R26.H0_H0, -72, -72 ;  /* 0xd480d48017177431 */ /* 0x000fe2000004001a */
[----:B------:R-:W-:Y:S01]  /*4160*/  LOP3.LUT R27, R39, 0x64006400, RZ, 0xfc, !PT ;  /* 0x64006400271b7812 */ /* 0x000fe200078efcff */
[----:B------:R-:W-:-:S02]  /*4170*/  HADD2.F32 R43, -RZ, R11.H0_H0 ;  /* 0x2000000bff2b7230 */ /* 0x000fc40000004100 */
[----:B------:R-:W-:Y:S02]  /*4180*/  HADD2.F32 R12, -RZ, R10.H0_H0 ;  /* 0x2000000aff0c7230 */ /* 0x000fe40000004100 */
[----:B------:R-:W-:Y:S02]  /*4190*/  HADD2.F32 R42, -RZ, R23.H0_H0 ;  /* 0x20000017ff2a7230 */ /* 0x000fe40000004100 */
[----:B------:R-:W-:Y:S02]  /*41a0*/  HFMA2 R27, R27, R26.H0_H0, -72, -72 ;  /* 0xd480d4801b1b7431 */ /* 0x000fe4000004001a */
[----:B------:R-:W-:Y:S02]  /*41b0*/  HADD2.F32 R41, -RZ, R36.H1_H1 ;  /* 0x30000024ff297230 */ /* 0x000fe40000004100 */
[----:B------:R-:W-:Y:S02]  /*41c0*/  HADD2.F32 R39, -RZ, R37.H0_H0 ;  /* 0x20000025ff277230 */ /* 0x000fe40000004100 */
[----:B------:R-:W-:Y:S01]  /*41d0*/  FFMA.FTZ R38, R43, R12, R38 ;  /* 0x0000000c2b267223 */ /* 0x000fe20000010026 */
[----:B------:R-:W-:Y:S01]  /*41e0*/  FFMA.FTZ R35, R42, R43, R35 ;  /* 0x0000002b2a237223 */ /* 0x000fe20000010023 */
[----:B------:R-:W-:Y:S01]  /*41f0*/  F2FP.F16.F32.PACK_AB R12, RZ, R13 ;  /* 0x0000000dff0c723e */ /* 0x000fe200000000ff */
[----:B------:R-:W-:-:S02]  /*4200*/  HADD2.F32 R13, -RZ, R27.H0_H0 ;  /* 0x2000001bff0d7230 */ /* 0x000fc40000004100 */
[----:B------:R-:W-:Y:S01]  /*4210*/  FMUL.FTZ R42, R30, R41 ;  /* 0x000000291e2a7220 */ /* 0x000fe20000410000 */
[----:B------:R-:W-:Y:S02]  /*4220*/  FMUL.FTZ R30, R28, R39 ;  /* 0x000000271c1e7220 */ /* 0x000fe40000410000 */
[----:B------:R-:W-:-:S03]  /*4230*/  FFMA.FTZ R28, R43, R13, R40 ;  /* 0x0000000d2b1c7223 */ /* 0x000fc60000010028 */
[----:B------:R-:W-:Y:S02]  /*4240*/  F2FP.F16.F32.PACK_AB R13, RZ, R30 ;  /* 0x0000001eff0d723e */ /* 0x000fe400000000ff */
[----:B------:R-:W-:-:S04]  /*4250*/  LOP3.LUT R30, R19, 0xf000f, RZ, 0xc0, !PT ;  /* 0x000f000f131e7812 */ /* 0x000fc800078ec0ff */
[----:B------:R-:W-:-:S05]  /*4260*/  LOP3.LUT R30, R30, 0x64006400, RZ, 0xfc, !PT ;  /* 0x640064001e1e7812 */ /* 0x000fca00078efcff */
[----:B------:R-:W-:-:S05]  /*4270*/  HADD2 R30, R30, -1032, -1032 ;  /* 0xe408e4081e1e7430 */ /* 0x000fca0000000000 */
[--C-:B------:R-:W-:Y:S02]  /*4280*/  HADD2.F32 R47, -RZ, R30.reuse.H0_H0 ;  /* 0x2000001eff2f7230 */ /* 0x100fe40000004100 */
[----:B------:R-:W-:-:S03]  /*4290*/  HADD2.F32 R30, -RZ, R30.H1_H1 ;  /* 0x3000001eff1e7230 */ /* 0x000fc60000004100 */
[----:B------:R-:W-:-:S04]  /*42a0*/  FFMA.FTZ R46, R44, R47, RZ ;  /* 0x0000002f2c2e7223 */ /* 0x000fc800000100ff */
[----:B------:R-:W-:Y:S01]  /*42b0*/  FFMA.FTZ R46, R45, R30, R46 ;  /* 0x0000001e2d2e7223 */ /* 0x000fe2000001002e */
[----:B------:R-:W-:-:S04]  /*42c0*/  LOP3.LUT R45, R19, 0xf000f0, RZ, 0xc0, !PT ;  /* 0x00f000f0132d7812 */ /* 0x000fc800078ec0ff */
[----:B------:R-:W-:-:S05]  /*42d0*/  LOP3.LUT R45, R45, 0x64006400, RZ, 0xfc, !PT ;  /* 0x640064002d2d7812 */ /* 0x000fca00078efcff */
[----:B------:R-:W-:-:S05]  /*42e0*/  HFMA2 R30, R45, R26.H0_H0, -72, -72 ;  /* 0xd480d4802d1e7431 */ /* 0x000fca000004001a */
[----:B------:R-:W-:-:S05]  /*42f0*/  HADD2.F32 R44, -RZ, R30.H0_H0 ;  /* 0x2000001eff2c7230 */ /* 0x000fca0000004100 */
[----:B------:R-:W-:Y:S02]  /*4300*/  FFMA.FTZ R43, R43, R44, R46 ;  /* 0x0000002c2b2b7223 */ /* 0x000fe4000001002e */
[----:B------:R-:W2:Y:S01]  /*4310*/  @!P0 LDG.E.U16.CONSTANT R44, desc[UR16][R24.64] ;  /* 0x00000010182c8981 */ /* 0x000ea2000c1e9500 */
[----:B------:R-:W-:Y:S01]  /*4320*/  F2FP.F16.F32.PACK_AB R40, RZ, R42 ;  /* 0x0000002aff28723e */ /* 0x000fe200000000ff */
[----:B------:R-:W-:-:S05]  /*4330*/  HADD2.F32 R42, -RZ, R37.H1_H1 ;  /* 0x30000025ff2a7230 */ /* 0x000fca0000004100 */
[----:B------:R-:W-:Y:S01]  /*4340*/  FMUL.FTZ R29, R29, R42 ;  /* 0x0000002a1d1d7220 */ /* 0x000fe20000410000 */
[----:B------:R-:W-:-:S04]  /*4350*/  PRMT R12, R12, 0x5410, R40 ;  /* 0x000054100c0c7816 */ /* 0x000fc80000000028 */
[----:B------:R-:W-:Y:S01]  /*4360*/  F2FP.F16.F32.PACK_AB R29, RZ, R29 ;  /* 0x0000001dff1d723e */ /* 0x000fe200000000ff */
[----:B------:R-:W-:-:S03]  /*4370*/  HFMA2 R3, R12, 1, 1, R3 ;  /* 0x3c003c000c037831 */ /* 0x000fc60000000003 */
[----:B------:R-:W-:Y:S02]  /*4380*/  PRMT R40, R13, 0x5410, R29 ;  /* 0x000054100d287816 */ /* 0x000fe4000000001d */
[----:B------:R-:W0:Y:S01]  /*4390*/  LDS.64 R12, [UR4+0x38] ;  /* 0x00003804ff0c7984 */ /* 0x000e220008000a00 */
[----:B------:R-:W-:Y:S01]  /*43a0*/  FMUL.FTZ R31, R39, R31 ;  /* 0x0000001f271f7220 */ /* 0x000fe20000410000 */
[----:B------:R-:W-:Y:S01]  /*43b0*/  FMUL.FTZ R32, R42, R32 ;  /* 0x000000202a207220 */ /* 0x000fe20000410000 */
[----:B------:R-:W-:Y:S01]  /*43c0*/  HADD2 R40, R40, R4 ;  /* 0x0000000428287230 */ /* 0x000fe20000000000 */
[----:B------:R-:W-:Y:S02]  /*43d0*/  @!P0 IADD3 R4, PT, PT, R2, 0x1, RZ ;  /* 0x0000000102048810 */ /* 0x000fe40007ffe0ff */
[----:B------:R-:W-:Y:S02]  /*43e0*/  F2FP.F16.F32.PACK_AB R31, RZ, R31 ;  /* 0x0000001fff1f723e */ /* 0x000fe400000000ff */
[----:B------:R-:W-:-:S02]  /*43f0*/  F2FP.F16.F32.PACK_AB R32, RZ, R32 ;  /* 0x00000020ff20723e */ /* 0x000fc400000000ff */
[----:B------:R-:W-:Y:S02]  /*4400*/  SHF.R.U32.HI R16, RZ, 0x8, R16 ;  /* 0x00000008ff107819 */ /* 0x000fe40000011610 */
[----:B------:R-:W-:Y:S01]  /*4410*/  SHF.R.U32.HI R17, RZ, 0x8, R17 ;  /* 0x00000008ff117819 */ /* 0x000fe20000011611 */
[----:B------:R-:W-:Y:S01]  /*4420*/  HADD2.F32 R11, -RZ, R11.H1_H1 ;  /* 0x3000000bff0b7230 */ /* 0x000fe20000004100 */
[----:B------:R-:W-:Y:S01]  /*4430*/  PRMT R31, R31, 0x5410, R32 ;  /* 0x000054101f1f7816 */ /* 0x000fe20000000020 */
[----:B------:R-:W-:Y:S01]  /*4440*/  HADD2.F32 R27, -RZ, R27.H1_H1 ;  /* 0x3000001bff1b7230 */ /* 0x000fe20000004100 */
[----:B------:R-:W-:Y:S01]  /*4450*/  @!P0 MOV R2, R4 ;  /* 0x0000000400028202 */ /* 0x000fe20000000f00 */
[----:B------:R-:W-:Y:S01]  /*4460*/  HADD2.F32 R32, -RZ, R23.H1_H1 ;  /* 0x30000017ff207230 */ /* 0x000fe20000004100 */
[----:B------:R-:W-:Y:S01]  /*4470*/  LOP3.LUT R4, R16, 0xf000f, RZ, 0xc0, !PT ;  /* 0x000f000f10047812 */ /* 0x000fe200078ec0ff */
[----:B------:R-:W-:Y:S01]  /*4480*/  HADD2.F32 R10, -RZ, R10.H1_H1 ;  /* 0x3000000aff0a7230 */ /* 0x000fe20000004100 */
[----:B------:R-:W-:Y:S01]  /*4490*/  SHF.R.U32.HI R18, RZ, 0x8, R18 ;  /* 0x00000008ff127819 */ /* 0x000fe20000011612 */
[----:B------:R-:W-:Y:S01]  /*44a0*/  HADD2.F32 R30, -RZ, R30.H1_H1 ;  /* 0x3000001eff1e7230 */ /* 0x000fe20000004100 */
[----:B------:R-:W-:Y:S01]  /*44b0*/  LOP3.LUT R23, R17, 0xf000f, RZ, 0xc0, !PT ;  /* 0x000f000f11177812 */ /* 0x000fe200078ec0ff */
[----:B------:R-:W-:Y:S01]  /*44c0*/  FFMA.FTZ R27, R11, R27, R28 ;  /* 0x0000001b0b1b7223 */ /* 0x000fe2000001001c */
[----:B------:R-:W-:-:S02]  /*44d0*/  SHF.R.U32.HI R19, RZ, 0x8, R19 ;  /* 0x00000008ff137819 */ /* 0x000fc40000011613 */
[----:B------:R-:W-:Y:S02]  /*44e0*/  LOP3.LUT R4, R4, 0x64006400, RZ, 0xfc, !PT ;  /* 0x6400640004047812 */ /* 0x000fe400078efcff */
[----:B------:R-:W-:Y:S02]  /*44f0*/  LOP3.LUT R28, R18, 0xf000f, RZ, 0xc0, !PT ;  /* 0x000f000f121c7812 */ /* 0x000fe400078ec0ff */
[----:B------:R-:W-:Y:S01]  /*4500*/  LOP3.LUT R23, R23, 0x64006400, RZ, 0xfc, !PT ;  /* 0x6400640017177812 */ /* 0x000fe200078efcff */
[----:B------:R-:W-:Y:S01]  /*4510*/  FFMA.FTZ R32, R32, R11, R35 ;  /* 0x0000000b20207223 */ /* 0x000fe20000010023 */
[C---:B------:R-:W-:Y:S01]  /*4520*/  FFMA.FTZ R10, R11.reuse, R10, R38 ;  /* 0x0000000a0b0a7223 */ /* 0x040fe20000010026 */
[----:B------:R-:W-:Y:S01]  /*4530*/  FFMA.FTZ R43, R11, R30, R43 ;  /* 0x0000001e0b2b7223 */ /* 0x000fe2000001002b */
[----:B------:R-:W-:Y:S01]  /*4540*/  LOP3.LUT R11, R19, 0xf000f, RZ, 0xc0, !PT ;  /* 0x000f000f130b7812 */ /* 0x000fe200078ec0ff */
[----:B------:R-:W-:Y:S01]  /*4550*/  FMUL.FTZ R33, R22, R33 ;  /* 0x0000002116217220 */ /* 0x000fe20000410000 */
[----:B------:R-:W-:Y:S01]  /*4560*/  FMUL.FTZ R34, R41, R34 ;  /* 0x0000002229227220 */ /* 0x000fe20000410000 */
[----:B------:R-:W-:Y:S01]  /*4570*/  LOP3.LUT R28, R28, 0x64006400, RZ, 0xfc, !PT ;  /* 0x640064001c1c7812 */ /* 0x000fe200078efcff */
[----:B------:R-:W-:-:S02]  /*4580*/  HADD2 R30, R4, -1032, -1032 ;  /* 0xe408e408041e7430 */ /* 0x000fc40000000000 */
[----:B------:R-:W-:Y:S01]  /*4590*/  HADD2 R4, R23, -1032, -1032 ;  /* 0xe408e40817047430 */ /* 0x000fe20000000000 */
[----:B------:R-:W-:Y:S01]  /*45a0*/  LOP3.LUT R11, R11, 0x64006400, RZ, 0xfc, !PT ;  /* 0x640064000b0b7812 */ /* 0x000fe200078efcff */
[----:B------:R-:W-:Y:S01]  /*45b0*/  HADD2 R23, R28, -1032, -1032 ;  /* 0xe408e4081c177430 */ /* 0x000fe20000000000 */
[----:B------:R-:W-:Y:S01]  /*45c0*/  F2FP.F16.F32.PACK_AB R33, RZ, R33 ;  /* 0x00000021ff21723e */ /* 0x000fe200000000ff */
[----:B0-----:R-:W-:Y:S01]  /*45d0*/  HADD2.F32 R28, -RZ, R12.H0_H0 ;  /* 0x2000000cff1c7230 */ /* 0x001fe20000004100 */
[----:B------:R-:W-:Y:S01]  /*45e0*/  F2FP.F16.F32.PACK_AB R34, RZ, R34 ;  /* 0x00000022ff22723e */ /* 0x000fe200000000ff */
[----:B------:R-:W-:Y:S02]  /*45f0*/  HADD2.F32 R29, -RZ, R4.H0_H0 ;  /* 0x20000004ff1d7230 */ /* 0x000fe40000004100 */
[----:B------:R-:W-:Y:S02]  /*4600*/  HADD2 R11, R11, -1032, -1032 ;  /* 0xe408e4080b0b7430 */ /* 0x000fe40000000000 */
[----:B------:R-:W-:Y:S01]  /*4610*/  HADD2.F32 R12, -RZ, R12.H1_H1 ;  /* 0x3000000cff0c7230 */ /* 0x000fe20000004100 */
[----:B------:R-:W-:Y:S01]  /*4620*/  PRMT R33, R33, 0x5410, R34 ;  /* 0x0000541021217816 */ /* 0x000fe20000000022 */
[----:B------:R-:W-:-:S02]  /*4630*/  HADD2.F32 R35, -RZ, R4.H1_H1 ;  /* 0x30000004ff237230 */ /* 0x000fc40000004100 */
[----:B------:R-:W-:Y:S01]  /*4640*/  FFMA.FTZ R10, R28, R29, R10 ;  /* 0x0000001d1c0a7223 */ /* 0x000fe2000001000a */
[----:B------:R-:W-:Y:S01]  /*4650*/  HADD2.F32 R34, -RZ, R23.H0_H0 ;  /* 0x20000017ff227230 */ /* 0x000fe20000004100 */
[----:B------:R-:W-:Y:S01]  /*4660*/  LOP3.LUT R16, R16, 0xf000f0, RZ, 0xc0, !PT ;  /* 0x00f000f010107812 */ /* 0x000fe200078ec0ff */
[----:B------:R-:W-:Y:S01]  /*4670*/  HADD2.F32 R29, -RZ, R11.H0_H0 ;  /* 0x2000000bff1d7230 */ /* 0x000fe20000004100 */
[----:B------:R-:W-:Y:S01]  /*4680*/  LOP3.LUT R4, R17, 0xf000f0, RZ, 0xc0, !PT ;  /* 0x00f000f011047812 */ /* 0x000fe200078ec0ff */
[----:B------:R-:W-:Y:S02]  /*4690*/  HFMA2 R3, R33, 1, 1, R3 ;  /* 0x3c003c0021037831 */ /* 0x000fe40000000003 */
[----:B------:R-:W-:Y:S01]  /*46a0*/  FFMA.FTZ R17, R12, R35, R10 ;  /* 0x000000230c117223 */ /* 0x000fe2000001000a */
[----:B------:R-:W-:Y:S01]  /*46b0*/  HADD2.F32 R33, -RZ, R30.H0_H0 ;  /* 0x2000001eff217230 */ /* 0x000fe20000004100 */
[----:B------:R-:W-:Y:S01]  /*46c0*/  LOP3.LUT R18, R18, 0xf000f0, RZ, 0xc0, !PT ;  /* 0x00f000f012127812 */ /* 0x000fe200078ec0ff */
[----:B------:R-:W-:Y:S01]  /*46d0*/  HADD2.F32 R23, -RZ, R23.H1_H1 ;  /* 0x30000017ff177230 */ /* 0x000fe20000004100 */
[----:B------:R-:W-:Y:S01]  /*46e0*/  LOP3.LUT R35, R16, 0x64006400, RZ, 0xfc, !PT ;  /* 0x6400640010237812 */ /* 0x000fe200078efcff */
[C---:B------:R-:W-:Y:S01]  /*46f0*/  FFMA.FTZ R27, R28.reuse, R34, R27 ;  /* 0x000000221c1b7223 */ /* 0x040fe2000001001b */
[----:B------:R-:W-:Y:S01]  /*4700*/  FFMA.FTZ R29, R28, R29, R43 ;  /* 0x0000001d1c1d7223 */ /* 0x000fe2000001002b */
[----:B------:R-:W-:-:S02]  /*4710*/  LOP3.LUT R16, R19, 0xf000f0, RZ, 0xc0, !PT ;  /* 0x00f000f013107812 */ /* 0x000fc400078ec0ff */
[----:B------:R-:W-:Y:S01]  /*4720*/  LOP3.LUT R43, R4, 0x64006400, RZ, 0xfc, !PT ;  /* 0x64006400042b7812 */ /* 0x000fe200078efcff */
[----:B------:R-:W-:Y:S01]  /*4730*/  FFMA.FTZ R32, R33, R28, R32 ;  /* 0x0000001c21207223 */ /* 0x000fe20000010020 */
[----:B------:R-:W-:Y:S01]  /*4740*/  LOP3.LUT R19, R18, 0x64006400, RZ, 0xfc, !PT ;  /* 0x6400640012137812 */ /* 0x000fe200078efcff */
[----:B------:R-:W-:Y:S01]  /*4750*/  FFMA.FTZ R27, R12, R23, R27 ;  /* 0x000000170c1b7223 */ /* 0x000fe2000001001b */
[-C--:B------:R-:W-:Y:S02]  /*4760*/  HFMA2 R10, R35, R26.reuse.H0_H0, -72, -72 ;  /* 0xd480d480230a7431 */ /* 0x080fe4000004001a */
[----:B------:R-:W-:Y:S01]  /*4770*/  HADD2.F32 R33, -RZ, R30.H1_H1 ;  /* 0x3000001eff217230 */ /* 0x000fe20000004100 */
[----:B------:R-:W-:Y:S01]  /*4780*/  LOP3.LUT R23, R16, 0x64006400, RZ, 0xfc, !PT ;  /* 0x6400640010177812 */ /* 0x000fe200078efcff */
[----:B------:R-:W-:Y:S02]  /*4790*/  HFMA2 R4, R43, R26.H0_H0, -72, -72 ;  /* 0xd480d4802b047431 */ /* 0x000fe4000004001a */
[----:B------:R-:W-:-:S02]  /*47a0*/  HADD2.F32 R28, -RZ, R11.H1_H1 ;  /* 0x3000000bff1c7230 */ /* 0x000fc40000004100 */
[-C--:B------:R-:W-:Y:S02]  /*47b0*/  HFMA2 R11, R19, R26.reuse.H0_H0, -72, -72 ;  /* 0xd480d480130b7431 */ /* 0x080fe4000004001a */
[----:B------:R-:W-:Y:S02]  /*47c0*/  HADD2.F32 R30, -RZ, R13.H0_H0 ;  /* 0x2000000dff1e7230 */ /* 0x000fe40000004100 */
[----:B------:R-:W-:Y:S01]  /*47d0*/  FFMA.FTZ R33, R33, R12, R32 ;  /* 0x0000000c21217223 */ /* 0x000fe20000010020 */
[----:B------:R-:W-:Y:S02]  /*47e0*/  HADD2.F32 R16, -RZ, R10.H0_H0 ;  /* 0x2000000aff107230 */ /* 0x000fe40000004100 */
[----:B------:R-:W-:Y:S02]  /*47f0*/  HFMA2 R26, R23, R26.H0_H0, -72, -72 ;  /* 0xd480d480171a7431 */ /* 0x000fe4000004001a */
[----:B------:R-:W-:Y:S02]  /*4800*/  HADD2.F32 R18, -RZ, R4.H0_H0 ;  /* 0x20000004ff127230 */ /* 0x000fe40000004100 */
[----:B------:R-:W-:Y:S01]  /*4810*/  FFMA.FTZ R29, R12, R28, R29 ;  /* 0x0000001c0c1d7223 */ /* 0x000fe2000001001d */
[----:B------:R-:W-:-:S02]  /*4820*/  HADD2.F32 R12, -RZ, R11.H0_H0 ;  /* 0x2000000bff0c7230 */ /* 0x000fc40000004100 */
[----:B------:R-:W-:Y:S01]  /*4830*/  FFMA.FTZ R33, R16, R30, R33 ;  /* 0x0000001e10217223 */ /* 0x000fe20000010021 */
[----:B------:R-:W-:Y:S02]  /*4840*/  HADD2.F32 R16, -RZ, R26.H0_H0 ;  /* 0x2000001aff107230 */ /* 0x000fe40000004100 */
[----:B------:R-:W-:Y:S01]  /*4850*/  FFMA.FTZ R18, R30, R18, R17 ;  /* 0x000000121e127223 */ /* 0x000fe20000010011 */
[----:B------:R-:W-:Y:S02]  /*4860*/  HADD2.F32 R13, -RZ, R13.H1_H1 ;  /* 0x3000000dff0d7230 */ /* 0x000fe40000004100 */
[----:B------:R-:W-:Y:S01]  /*4870*/  FMUL.FTZ R21, R22, R21 ;  /* 0x0000001516157220 */ /* 0x000fe20000410000 */
[----:B------:R-:W-:Y:S02]  /*4880*/  HADD2.F32 R10, -RZ, R10.H1_H1 ;  /* 0x3000000aff0a7230 */ /* 0x000fe40000004100 */
[----:B------:R-:W-:Y:S01]  /*4890*/  FMUL.FTZ R14, R41, R14 ;  /* 0x0000000e290e7220 */ /* 0x000fe20000410000 */
[----:B------:R-:W-:-:S02]  /*48a0*/  HADD2.F32 R4, -RZ, R4.H1_H1 ;  /* 0x30000004ff047230 */ /* 0x000fc40000004100 */
[C---:B------:R-:W-:Y:S01]  /*48b0*/  FFMA.FTZ R27, R30.reuse, R12, R27 ;  /* 0x0000000c1e1b7223 */ /* 0x040fe2000001001b */
[----:B------:R-:W-:Y:S02]  /*48c0*/  HADD2.F32 R12, -RZ, R11.H1_H1 ;  /* 0x3000000bff0c7230 */ /* 0x000fe40000004100 */
[----:B------:R-:W-:Y:S01]  /*48d0*/  FFMA.FTZ R29, R30, R16, R29 ;  /* 0x000000101e1d7223 */ /* 0x000fe2000001001d */
[----:B------:R-:W-:Y:S02]  /*48e0*/  HADD2.F32 R26, -RZ, R26.H1_H1 ;  /* 0x3000001aff1a7230 */ /* 0x000fe40000004100 */
[----:B------:R-:W-:Y:S01]  /*48f0*/  FFMA.FTZ R33, R10, R13, R33 ;  /* 0x0000000d0a217223 */ /* 0x000fe20000010021 */
[C---:B------:R-:W-:Y:S01]  /*4900*/  FFMA.FTZ R4, R13.reuse, R4, R18 ;  /* 0x000000040d047223 */ /* 0x040fe20000010012 */
[----:B------:R-:W-:Y:S02]  /*4910*/  F2FP.F16.F32.PACK_AB R21, RZ, R21 ;  /* 0x00000015ff15723e */ /* 0x000fe400000000ff */
[----:B------:R-:W-:Y:S01]  /*4920*/  F2FP.F16.F32.PACK_AB R14, RZ, R14 ;  /* 0x0000000eff0e723e */ /* 0x000fe200000000ff */
[C---:B------:R-:W-:Y:S01]  /*4930*/  FFMA.FTZ R12, R13.reuse, R12, R27 ;  /* 0x0000000c0d0c7223 */ /* 0x040fe2000001001b */
[----:B------:R-:W-:Y:S01]  /*4940*/  FFMA.FTZ R29, R13, R26, R29 ;  /* 0x0000001a0d1d7223 */ /* 0x000fe2000001001d */
[----:B------:R-:W-:Y:S01]  /*4950*/  FMUL.FTZ R20, R39, R20 ;  /* 0x0000001427147220 */ /* 0x000fe20000410000 */
[----:B------:R-:W-:Y:S01]  /*4960*/  FMUL.FTZ R15, R42, R15 ;  /* 0x0000000f2a0f7220 */ /* 0x000fe20000410000 */
[----:B------:R-:W-:Y:S01]  /*4970*/  FMUL.FTZ R33, R22, R33 ;  /* 0x0000002116217220 */ /* 0x000fe20000410000 */
[----:B------:R-:W-:Y:S01]  /*4980*/  FMUL.FTZ R4, R41, R4 ;  /* 0x0000000429047220 */ /* 0x000fe20000410000 */
[----:B------:R-:W-:Y:S01]  /*4990*/  PRMT R21, R21, 0x5410, R14 ;  /* 0x0000541015157816 */ /* 0x000fe2000000000e */
[----:B------:R-:W-:-:S02]  /*49a0*/  HFMA2 R31, R31, 1, 1, R40 ;  /* 0x3c003c001f1f7831 */ /* 0x000fc40000000028 */
[----:B------:R-:W-:Y:S01]  /*49b0*/  FMUL.FTZ R12, R39, R12 ;  /* 0x0000000c270c7220 */ /* 0x000fe20000410000 */
[----:B------:R-:W-:Y:S01]  /*49c0*/  FMUL.FTZ R29, R42, R29 ;  /* 0x0000001d2a1d7220 */ /* 0x000fe20000410000 */
[----:B------:R-:W-:Y:S02]  /*49d0*/  F2FP.F16.F32.PACK_AB R20, RZ, R20 ;  /* 0x00000014ff14723e */ /* 0x000fe400000000ff */
[----:B------:R-:W-:Y:S02]  /*49e0*/  F2FP.F16.F32.PACK_AB R15, RZ, R15 ;  /* 0x0000000fff0f723e */ /* 0x000fe400000000ff */
[----:B------:R-:W-:Y:S02]  /*49f0*/  F2FP.F16.F32.PACK_AB R33, RZ, R33 ;  /* 0x00000021ff21723e */ /* 0x000fe400000000ff */
[----:B------:R-:W-:Y:S01]  /*4a00*/  F2FP.F16.F32.PACK_AB R4, RZ, R4 ;  /* 0x00000004ff04723e */ /* 0x000fe200000000ff */
[----:B------:R-:W-:Y:S01]  /*4a10*/  HFMA2 R3, R21, 1, 1, R3 ;  /* 0x3c003c0015037831 */ /* 0x000fe20000000003 */
[----:B------:R-:W-:-:S02]  /*4a20*/  F2FP.F16.F32.PACK_AB R12, RZ, R12 ;  /* 0x0000000cff0c723e */ /* 0x000fc400000000ff */
[----:B------:R-:W-:Y:S02]  /*4a30*/  F2FP.F16.F32.PACK_AB R29, RZ, R29 ;  /* 0x0000001dff1d723e */ /* 0x000fe400000000ff */
[----:B------:R-:W-:Y:S02]  /*4a40*/  PRMT R20, R20, 0x5410, R15 ;  /* 0x0000541014147816 */ /* 0x000fe4000000000f */
[----:B------:R-:W-:Y:S02]  /*4a50*/  PRMT R33, R33, 0x5410, R4 ;  /* 0x0000541021217816 */ /* 0x000fe40000000004 */
[----:B------:R-:W-:Y:S01]  /*4a60*/  MOV R35, UR14 ;  /* 0x0000000e00237c02 */ /* 0x000fe20008000f00 */
[----:B------:R-:W-:Y:S01]  /*4a70*/  HADD2 R31, R20, R31 ;  /* 0x0000001f141f7230 */ /* 0x000fe20000000000 */
[----:B------:R-:W-:Y:S01]  /*4a80*/  PRMT R12, R12, 0x5410, R29 ;  /* 0x000054100c0c7816 */ /* 0x000fe2000000001d */
[----:B------:R-:W-:Y:S02]  /*4a90*/  HFMA2 R3, R33, 1, 1, R3 ;  /* 0x3c003c0021037831 */ /* 0x000fe40000000003 */
[----:B------:R-:W-:-:S04]  /*4aa0*/  IMAD.WIDE R34, R35, 0x4, R8 ;  /* 0x0000000423227825 */ /* 0x000fc800078e0208 */
[----:B------:R-:W-:Y:S01]  /*4ab0*/  HADD2 R4, R12, R31 ;  /* 0x0000001f0c047230 */ /* 0x000fe20000000000 */
[----:B------:R-:W-:Y:S01]  /*4ac0*/  UIADD3 UR4, UPT, UPT, UR4, 0x40, URZ ;  /* 0x0000004004047890 */ /* 0x000fe2000fffe0ff */
[----:B--2---:R-:W-:Y:S01]  /*4ad0*/  @!P0 IADD3 R5, PT, PT, R44, UR11, RZ ;  /* 0x0000000b2c058c10 */ /* 0x004fe2000fffe0ff */
[----:B------:R-:W-:-:S04]  /*4ae0*/  UIADD3 UR11, UPT, UPT, UR11, 0x20, URZ ;  /* 0x000000200b0b7890 */ /* 0x000fc8000fffe0ff */
[----:B------:R-:W-:Y:S01]  /*4af0*/  UISETP.GE.AND UP0, UPT, UR11, UR10, UPT ;  /* 0x0000000a0b00728c */ /* 0x000fe2000bf06270 */
[----:B------:R-:W-:-:S04]  /*4b00*/  IADD3 R24, P0, PT, R24, 0x80, RZ ;  /* 0x0000008018187810 */ /* 0x000fc80007f1e0ff */
[----:B------:R-:W-:-:S04]  /*4b10*/  IADD3.X R25, PT, PT, RZ, R25, RZ, P0, !PT ;  /* 0x00000019ff197210 */ /* 0x000fc800007fe4ff */
[----:B------:R-:W-:Y:S05]  /*4b20*/  BRA.U !UP0, `(.L_x_4881) ;  /* 0xffffffd908d47547 */ /* 0x000fea000b83ffff */
.L_x_4880:
        /* <DEDUP_REMOVED lines=12> */
.L_x_4885:
[----:B------:R-:W0:Y:S02]  /*4bf0*/  LDS R2, [R0] ;  /* 0x0000000000027984 */ /* 0x000e240000000800 */
[----:B0-----:R-:W-:-:S05]  /*4c00*/  HFMA2 R3, R2, 1, 1, R5 ;  /* 0x3c003c0002037831 */ /* 0x001fca0000000005 */
[----:B------:R-:W0:Y:S02]  /*4c10*/  ATOMS.CAST.SPIN P0, [R0], R2, R3 ;  /* 0x000000020000758d */ /* 0x000e240001800003 */
[----:B0-----:R-:W-:Y:S05]  /*4c20*/  @!P0 BRA `(.L_x_4885) ;  /* 0xfffffffc00f08947 */ /* 0x001fea000383ffff */
[----:B------:R-:W-:Y:S05]  /*4c30*/  BRA `(.L_x_4883) ;  /* 0x00000000000c7947 */ /* 0x000fea0003800000 */
.L_x_4884:
[----:B------:R-:W2:Y:S02]  /*4c40*/  LD.E R0, desc[UR16][R8.64] ;  /* 0x0000001008007980 */ /* 0x000ea4000c101900 */
[----:B--2---:R-:W-:-:S05]  /*4c50*/  IADD3 R3, PT, PT, R5, R0, RZ ;  /* 0x0000000005037210 */ /* 0x004fca0007ffe0ff */
[----:B------:R0:W-:Y:S02]  /*4c60*/  ST.E desc[UR16][R8.64], R3 ;  /* 0x0000000308007985 */ /* 0x0001e4000c101910 */
.L_x_4883:
[----:B------:R-:W-:Y:S05]  /*4c70*/  BSYNC.RECONVERGENT B0 ;  /* 0x0000000000007941 */ /* 0x000fea0003800200 */
.L_x_4882:
[----:B------:R1:W-:Y:S02]  /*4c80*/  ATOM.E.ADD.F16x2.RN.STRONG.GPU P0, RZ, desc[UR16][R8.64+0x4], R7 ;  /* 0x8000040708ff79a2 */ /* 0x0003e4000c10e110 */
[----:B-1----:R-:W-:Y:S05]  /*4c90*/  @P0 EXIT ;  /* 0x000000000000094d */ /* 0x002fea0003800000 */
[----:B------:R-:W1:Y:S02]  /*4ca0*/  QSPC.E.S P0, RZ, [R8+0x4] ;  /* 0x0000040008ff73aa */ /* 0x000e640000000500 */
[----:B-1----:R-:W-:Y:S05]  /*4cb0*/  @!P0 BRA `(.L_x_4886) ;  /* 0x00000000001c8947 */ /* 0x002fea0003800000 */
[----:B------:R-:W-:-:S04]  /*4cc0*/  MOV R2, R8 ;  /* 0x0000000800027202 */ /* 0x000fc80000000f00 */
[----:B------:R-:W-:-:S07]  /*4cd0*/  MOV R0, R2 ;  /* 0x0000000200007202 */ /* 0x000fce0000000f00 */
.L_x_4887:
[----:B------:R-:W0:Y:S02]  /*4ce0*/  LDS R2, [R0+0x4] ;  /* 0x0000040000027984 */ /* 0x000e240000000800 */
[----:B0-----:R-:W-:-:S05]  /*4cf0*/  HADD2 R3, R2, R7 ;  /* 0x0000000702037230 */ /* 0x001fca0000000000 */
[----:B------:R-:W0:Y:S02]  /*4d00*/  ATOMS.CAST.SPIN P0, [R0+0x4], R2, R3 ;  /* 0x000004020000758d */ /* 0x000e240001800003 */
[----:B0-----:R-:W-:Y:S05]  /*4d10*/  @!P0 BRA `(.L_x_4887) ;  /* 0xfffffffc00f08947 */ /* 0x001fea000383ffff */
[----:B------:R-:W-:Y:S05]  /*4d20*/  EXIT ;  /* 0x000000000000794d */ /* 0x000fea0003800000 */
.L_x_4886:
[----:B------:R-:W0:Y:S02]  /*4d30*/  LD.E R0, desc[UR16][R8.64+0x4] ;  /* 0x0000041008007980 */ /* 0x000e24000c101900 */
[----:B0-----:R-:W-:-:S05]  /*4d40*/  IADD3 R3, PT, PT, R7, R0, RZ ;  /* 0x0000000007037210 */ /* 0x001fca0007ffe0ff */
[----:B------:R-:W-:Y:S01]  /*4d50*/  ST.E desc[UR16][R8.64+0x4], R3 ;  /* 0x0000040308007985 */ /* 0x000fe2000c101910 */
[----:B------:R-:W-:Y:S05]  /*4d60*/  EXIT ;  /* 0x000000000000794d */ /* 0x000fea0003800000 */
.L_x_4888:
        /* <DEDUP_REMOVED lines=9> */
.L_x_5354:


//--------------------- .text._Z23gemm_half_q_half_kernelILi1ELi10ELb1ELb1ELi64EEvPK6__halfPKjS4_S2_PS0_iiiiPKtS7_iiiiiibS2_i --------------------------
	.section	.text._Z23gemm_half_q_half_kernelILi1ELi10ELb1ELb1ELi64EEvPK6__halfPKjS4_S2_PS0_iiiiPKtS7_iiiiiibS2_i,"ax",@progbits
	.align	128
        .global         _Z23gemm_half_q_half_kernelILi1ELi10ELb1ELb1ELi64EEvPK6__halfPKjS4_S2_PS0_iiiiPKtS7_iiiiiibS2_i
        .type           _Z23gemm_half_q_half_kernelILi1ELi10ELb1ELb1ELi64EEvPK6__halfPKjS4_S2_PS0_iiiiPKtS7_iiiiiibS2_i,@function
        .size           _Z23gemm_half_q_half_kernelILi1ELi10ELb1ELb1ELi64EEvPK6__halfPKjS4_S2_PS0_iiiiPKtS7_iiiiiibS2_i,(.L_x_5355 - _Z23gemm_half_q_half_kernelILi1ELi10ELb1ELb1ELi64EEvPK6__halfPKjS4_S2_PS0_iiiiPKtS7_iiiiiibS2_i)
        .other          _Z23gemm_half_q_half_kernelILi1ELi10ELb1ELb1ELi64EEvPK6__halfPKjS4_S2_PS0_iiiiPKtS7_iiiiiibS2_i,@"STO_CUDA_ENTRY STV_DEFAULT"
_Z23gemm_half_q_half_kernelILi1ELi10ELb1ELb1ELi64EEvPK6__halfPKjS4_S2_PS0_iiiiPKtS7_iiiiiibS2_i:
.text._Z23gemm_half_q_half_kernelILi1ELi10ELb1ELb1ELi64EEvPK6__halfPKjS4_S2_PS0_iiiiPKtS7_iiiiiibS2_i:
        /* <DEDUP_REMOVED lines=18> */
[----:B------:R-:W-:Y:S02]  /*0120*/  SHF.L.U32 R3, R0, 0x2, RZ ;  /* 0x0000000200037819 */ /* 0x000fe400000006ff */
[----:B---3--:R-:W-:-:S04]  /*0130*/  MOV R26, UR9 ;  /* 0x00000009001a7c02 */ /* 0x008fc80008000f00 */
[----:B------:R-:W-:Y:S02]  /*0140*/  ISETP.GE.AND P1, PT, R3, R26, PT ;  /* 0x0000001a0300720c */ /* 0x000fe40003f26270 */
[----:B-1----:R-:W-:-:S04]  /*0150*/  SHF.L.U32 R14, R5, 0x6, RZ ;  /* 0x00000006050e7819 */ /* 0x002fc800000006ff */
        /* <DEDUP_REMOVED lines=22> */
.L_x_4890:
[----:B------:R-:W-:Y:S05]  /*02c0*/  BSYNC.RECONVERGENT B0 ;  /* 0x0000000000007941 */ /* 0x000fea0003800200 */
.L_x_4889:
[----:B------:R-:W-:Y:S05]  /*02d0*/  @P1 EXIT ;  /* 0x000000000000194d */ /* 0x000fea0003800000 */
[----:B------:R-:W1:Y:S01]  /*02e0*/  LDC.64 R16, c[0x0][0x3b8] ;  /* 0x0000ee00ff107b82 */ /* 0x000e620000000a00 */
[----:B0-----:R-:W-:Y:S01]  /*02f0*/  SHF.L.U32 R11, R5, 0x7, RZ ;  /* 0x00000007050b7819 */ /* 0x001fe200000006ff */
[----:B------:R-:W0:Y:S04]  /*0300*/  LDCU.U8 UR4, c[0x0][0x3e0] ;  /* 0x00007c00ff0477ac */ /* 0x000e280008000000 */
[----:B-1----:R-:W-:-:S05]  /*0310*/  IMAD.WIDE.U32 R10, R11, 0x2, R16 ;  /* 0x000000020b0a7825 */ /* 0x002fca00078e0010 */
[----:B------:R1:W5:Y:S01]  /*0320*/  LDG.E.U16.CONSTANT R13, desc[UR6][R10.64+0x2] ;  /* 0x000002060a0d7981 */ /* 0x000362000c1e9500 */
[----:B0-----:R-:W-:Y:S01]  /*0330*/  UPRMT UR4, UR4, 0x8880, URZ ;  /* 0x0000888004047896 */ /* 0x001fe200080000ff */
[----:B------:R-:W-:-:S05]  /*0340*/  ISETP.GE.AND P1, PT, R14, R7, PT ;  /* 0x000000070e00720c */ /* 0x000fca0003f26270 */
[----:B------:R-:W-:-:S04]  /*0350*/  ISETP.NE.AND P0, PT, RZ, UR4, PT ;  /* 0x00000004ff007c0c */ /* 0x000fc8000bf05270 */
[----:B------:R-:W-:-:S13]  /*0360*/  ISETP.NE.OR P0, PT, R5, RZ, !P0 ;  /* 0x000000ff0500720c */ /* 0x000fda0004705670 */
[----:B------:R-:W0:Y:S01]  /*0370*/  @!P0 LDC.64 R8, c[0x0][0x3a0] ;  /* 0x0000e800ff088b82 */ /* 0x000e220000000a00 */
[----:B------:R-:W-:-:S04]  /*0380*/  @!P0 IMAD R15, R26, UR8, R3 ;  /* 0x000000081a0f8c24 */ /* 0x000fc8000f8e0203 */
[----:B0-----:R-:W-:-:S05]  /*0390*/  @!P0 IMAD.WIDE R8, R15, 0x2, R8 ;  /* 0x000000020f088825 */ /* 0x001fca00078e0208 */
[----:B------:R1:W-:Y:S01]  /*03a0*/  @!P0 STG.E.64 desc[UR6][R8.64], RZ ;  /* 0x000000ff08008986 */ /* 0x0003e2000c101b06 */
[----:B------:R-:W-:Y:S06]  /*03b0*/  BAR.SYNC.DEFER_BLOCKING 0x0 ;  /* 0x0000000000007b1d */ /* 0x000fec0000010000 */
[----:B------:R-:W-:Y:S05]  /*03c0*/  @P1 BRA `(.L_x_4891) ;  /* 0x0000000000d01947 */ /* 0x000fea0003800000 */
[----:B------:R0:W5:Y:S01]  /*03d0*/  LDG.E.U16.CONSTANT R0, desc[UR6][R10.64] ;  /* 0x000000060a007981 */ /* 0x000162000c1e9500 */
[----:B------:R-:W-:Y:S02]  /*03e0*/  SHF.R.S32.HI R4, RZ, 0x1f, R3 ;  /* 0x0000001fff047819 */ /* 0x000fe40000011403 */
[----:B-1----:R-:W-:Y:S02]  /*03f0*/  SHF.L.U32 R8, R19, 0x4, RZ ;  /* 0x0000000413087819 */ /* 0x002fe400000006ff */
[----:B------:R-:W-:Y:S01]  /*0400*/  LEA.HI R9, R4, R3, RZ, 0x3 ;  /* 0x0000000304097211 */ /* 0x000fe200078f18ff */
[----:B------:R-:W-:Y:S01]  /*0410*/  HFMA2 R4, -RZ, RZ, 0, 0 ;  /* 0x00000000ff047431 */ /* 0x000fe200000001ff */
[----:B------:R-:W-:Y:S02]  /*0420*/  MOV R6, R14 ;  /* 0x0000000e00067202 */ /* 0x000fe40000000f00 */
[----:B------:R-:W-:Y:S02]  /*0430*/  LOP3.LUT R8, R8, 0x10, RZ, 0xc0, !PT ;  /* 0x0000001008087812 */ /* 0x000fe400078ec0ff */
[----:B0-----:R-:W-:-:S07]  /*0440*/  SHF.R.S32.HI R9, RZ, 0x3, R9 ;  /* 0x00000003ff097819 */ /* 0x001fce0000011409 */
.L_x_4892:
        /* <DEDUP_REMOVED lines=44> */
.L_x_4891:
        /* <DEDUP_REMOVED lines=12> */
.L_x_4893:
        /* <DEDUP_REMOVED lines=11> */
.L_x_4894:
        /* <DEDUP_REMOVED lines=11> */
.L_x_4895:
[----:B------:R-:W0:Y:S01]  /*0930*/  LDCU UR12, c[0x0][0x3d4] ;  /* 0x00007a80ff0c77ac */ /* 0x000e220008000800 */
[----:B------:R-:W-:Y:S01]  /*0940*/  HFMA2 R6, -RZ, RZ, 0, 0 ;  /* 0x00000000ff067431 */ /* 0x000fe200000001ff */
        /* <DEDUP_REMOVED lines=9> */
.L_x_4896:
        /* <DEDUP_REMOVED lines=11> */
.L_x_4897:
        /* <DEDUP_REMOVED lines=8> */
[----:B------:R-:W-:-:S02]  /*0b10*/  MOV R12, RZ ;  /* 0x000000ff000c7202 */ /* 0x000fc40000000f00 */
[----:B------:R-:W-:Y:S02]  /*0b20*/  SHF.R.S32.HI R19, RZ, 0x5, R19 ;  /* 0x00000005ff137819 */ /* 0x000fe40000011413 */
[----:B------:R-:W-:Y:S02]  /*0b30*/  PRMT R20, RZ, 0x5410, RZ ;  /* 0x00005410ff147816 */ /* 0x000fe400000000ff */
[----:B------:R-:W-:Y:S02]  /*0b40*/  LEA R0, R19, R0, 0x3 ;  /* 0x0000000013007211 */ /* 0x000fe400078e18ff */
[----:B------:R-:W-:Y:S02]  /*0b50*/  IADD3 R13, PT, PT, R14, R13, RZ ;  /* 0x0000000d0e0d7210 */ /* 0x000fe40007ffe0ff */
[----:B------:R-:W-:Y:S02]  /*0b60*/  IADD3 R0, PT, PT, R11, R0, R4 ;  /* 0x000000000b007210 */ /* 0x000fe40007ffe004 */
[----:B------:R-:W-:-:S02]  /*0b70*/  SHF.R.S32.HI R11, RZ, 0x1f, R3 ;  /* 0x0000001fff0b7819 */ /* 0x000fc40000011403 */
[----:B------:R-:W-:Y:S01]  /*0b80*/  IADD3 R15, PT, PT, R15, R0, R6 ;  /* 0x000000000f0f7210 */ /* 0x000fe20007ffe006 */
[----:B0-----:R-:W-:-:S04]  /*0b90*/  ULEA UR4, UR5, UR4, 0x18 ;  /* 0x0000000405047291 */ /* 0x001fc8000f8ec0ff */
[----:B------:R-:W-:Y:S01]  /*0ba0*/  IMAD R0, R15, R26, RZ ;  /* 0x0000001a0f007224 */ /* 0x000fe200078e02ff */
[----:B------:R-:W-:-:S04]  /*0bb0*/  PRMT R15, RZ, 0x5410, RZ ;  /* 0x00005410ff0f7816 */ /* 0x000fc800000000ff */
[----:B------:R-:W-:-:S04]  /*0bc0*/  IADD3 R4, P0, PT, R3, R0, RZ ;  /* 0x0000000003047210 */ /* 0x000fc80007f1e0ff */
[----:B------:R-:W-:Y:S02]  /*0bd0*/  LEA.HI.X.SX32 R11, R0, R11, 0x1, P0 ;  /* 0x0000000b000b7211 */ /* 0x000fe400000f0eff */
[----:B------:R-:W-:Y:S02]  /*0be0*/  ISETP.GT.AND P0, PT, R7, R14, PT ;  /* 0x0000000e0700720c */ /* 0x000fe40003f04270 */
        /* <DEDUP_REMOVED lines=15> */
.L_x_4899:
[----:B------:R-:W-:Y:S01]  /*0ce0*/  MOV R18, R46 ;  /* 0x0000002e00127202 */ /* 0x000fe20000000f00 */
[----:B------:R-:W0:Y:S01]  /*0cf0*/  LDS.64 R22, [UR4] ;  /* 0x00000004ff167984 */ /* 0x000e220008000a00 */
[----:B------:R-:W-:-:S05]  /*0d00*/  MOV R19, R47 ;  /* 0x0000002f00137202 */ /* 0x000fca0000000f00 */
[----:B------:R-:W2:Y:S01]  /*0d10*/  LDG.E.128.CONSTANT R8, desc[UR6][R18.64] ;  /* 0x0000000612087981 */ /* 0x000ea2000c1e9d00 */
[----:B------:R-:W-:-:S05]  /*0d20*/  MOV R26, UR9 ;  /* 0x00000009001a7c02 */ /* 0x000fca0008000f00 */
[----:B------:R-:W-:-:S05]  /*0d30*/  IMAD.WIDE R44, R26, 0x4, R18 ;  /* 0x000000041a2c7825 */ /* 0x000fca00078e0212 */
[----:B------:R1:W3:Y:S01]  /*0d40*/  LDG.E.128.CONSTANT R4, desc[UR6][R44.64] ;  /* 0x000000062c047981 */ /* 0x0002e2000c1e9d00 */
[----:B------:R-:W-:Y:S02]  /*0d50*/  MOV R34, 0x2c00 ;  /* 0x00002c0000227802 */ /* 0x000fe40000000f00 */
[----:B------:R-:W-:Y:S01]  /*0d60*/  ISETP.NE.AND P0, PT, R14, R13, PT ;  /* 0x0000000d0e00720c */ /* 0x000fe20003f05270 */
[--C-:B0-----:R-:W-:Y:S02]  /*0d70*/  HADD2.F32 R42, -RZ, R23.reuse.H0_H0 ;  /* 0x20000017ff2a7230 */ /* 0x101fe40000004100 */
[----:B------:R-:W-:Y:S02]  /*0d80*/  HADD2.F32 R23, -RZ, R23.H1_H1 ;  /* 0x30000017ff177230 */ /* 0x000fe40000004100 */
[----:B-1----:R-:W-:Y:S01]  /*0d90*/  IMAD.WIDE R44, R26, 0x4, R44 ;  /* 0x000000041a2c7825 */ /* 0x002fe200078e022c */
[----:B--2---:R-:W-:Y:S02]  /*0da0*/  LOP3.LUT R24, R8, 0xf000f, RZ, 0xc0, !PT ;  /* 0x000f000f08187812 */ /* 0x004fe400078ec0ff */
        /* <DEDUP_REMOVED lines=9> */
[----:B------:R-:W-:Y:S01]  /*0e40*/  HADD2.F32 R37, -RZ, R24.H1_H1 ;  /* 0x30000018ff257230 */ /* 0x000fe20000004100 */
[----:B------:R-:W-:Y:S01]  /*0e50*/  PRMT R31, R34, 0x7610, R31 ;  /* 0x00007610221f7816 */ /* 0x000fe2000000001f */
[----:B------:R-:W-:-:S02]  /*0e60*/  HADD2 R35, R25, -1032, -1032 ;  /* 0xe408e40819237430 */ /* 0x000fc40000000000 */
[----:B------:R-:W-:Y:S02]  /*0e70*/  HADD2.F32 R34, -RZ, R24.H0_H0 ;  /* 0x20000018ff227230 */ /* 0x000fe40000004100 */
[----:B------:R-:W-:Y:S02]  /*0e80*/  HADD2 R33, R33, -1032, -1032 ;  /* 0xe408e40821217430 */ /* 0x000fe40000000000 */
[----:B------:R-:W-:Y:S02]  /*0e90*/  HADD2.F32 R25, -RZ, R22.H0_H0 ;  /* 0x20000016ff197230 */ /* 0x000fe40000004100 */
[----:B------:R-:W-:Y:S02]  /*0ea0*/  HADD2.F32 R24, -RZ, R36.H0_H0 ;  /* 0x20000024ff187230 */ /* 0x000fe40000004100 */
[----:B------:R-:W-:Y:S02]  /*0eb0*/  HADD2.F32 R38, -RZ, R35.H0_H0 ;  /* 0x20000023ff267230 */ /* 0x000fe40000004100 */
[----:B------:R-:W-:Y:S01]  /*0ec0*/  FFMA.FTZ R34, R34, R25, RZ ;  /* 0x0000001922227223 */ /* 0x000fe200000100ff */
[----:B------:R-:W-:-:S02]  /*0ed0*/  HADD2.F32 R32, -RZ, R33.H0_H0 ;  /* 0x20000021ff207230 */ /* 0x000fc40000004100 */
[C---:B------:R-:W-:Y:S01]  /*0ee0*/  FFMA.FTZ R43, R25.reuse, R24, RZ ;  /* 0x00000018192b7223 */ /* 0x040fe200000100ff */
[----:B------:R-:W-:Y:S01]  /*0ef0*/  LOP3.LUT R24, R8, 0xf000f0, RZ, 0xc0, !PT ;  /* 0x00f000f008187812 */ /* 0x000fe200078ec0ff */
[----:B------:R-:W-:Y:S02]  /*0f00*/  HADD2.F32 R22, -RZ, R22.H1_H1 ;  /* 0x30000016ff167230 */ /* 0x000fe40000004100 */
[C---:B------:R-:W-:Y:S01]  /*0f10*/  FFMA.FTZ R39, R25.reuse, R38, RZ ;  /* 0x0000002619277223 */ /* 0x040fe200000100ff */
[----:B------:R-:W-:Y:S01]  /*0f20*/  FFMA.FTZ R41, R25, R32, RZ ;  /* 0x0000002019297223 */ /* 0x000fe200000100ff */
[----:B------:R-:W-:Y:S01]  /*0f30*/  LOP3.LUT R24, R24, 0x64006400, RZ, 0xfc, !PT ;  /* 0x6400640018187812 */ /* 0x000fe200078efcff */
[----:B------:R-:W-:Y:S02]  /*0f40*/  HADD2.F32 R35, -RZ, R35.H1_H1 ;  /* 0x30000023ff237230 */ /* 0x000fe40000004100 */
[----:B------:R-:W-:Y:S01]  /*0f50*/  FFMA.FTZ R25, R37, R22, R34 ;  /* 0x0000001625197223 */ /* 0x000fe20000010022 */
[----:B------:R-:W-:Y:S01]  /*0f60*/  HADD2.F32 R32, -RZ, R33.H1_H1 ;  /* 0x30000021ff207230 */ /* 0x000fe20000004100 */
[----:B------:R-:W-:Y:S01]  /*0f70*/  LOP3.LUT R38, R10, 0xf000f0, RZ, 0xc0, !PT ;  /* 0x00f000f00a267812 */ /* 0x000fe200078ec0ff */
[----:B------:R-:W-:-:S02]  /*0f80*/  HFMA2 R34, R24, R31.H0_H0, -72, -72 ;  /* 0xd480d48018227431 */ /* 0x000fc4000004001f */
[----:B------:R-:W-:Y:S01]  /*0f90*/  HADD2.F32 R36, -RZ, R36.H1_H1 ;  /* 0x30000024ff247230 */ /* 0x000fe20000004100 */
[----:B------:R-:W-:Y:S01]  /*0fa0*/  LOP3.LUT R24, R11, 0xf000f0, RZ, 0xc0, !PT ;  /* 0x00f000f00b187812 */ /* 0x000fe200078ec0ff */
[C---:B------:R-:W-:Y:S01]  /*0fb0*/  FFMA.FTZ R33, R22.reuse, R35, R39 ;  /* 0x0000002316217223 */ /* 0x040fe20000010027 */
[----:B------:R-:W-:Y:S01]  /*0fc0*/  FFMA.FTZ R32, R22, R32, R41 ;  /* 0x0000002016207223 */ /* 0x000fe20000010029 */
[----:B------:R-:W-:Y:S01]  /*0fd0*/  HADD2.F32 R40, -RZ, R34.H0_H0 ;  /* 0x20000022ff287230 */ /* 0x000fe20000004100 */
[----:B------:R-:W-:Y:S01]  /*0fe0*/  LOP3.LUT R24, R24, 0x64006400, RZ, 0xfc, !PT ;  /* 0x6400640018187812 */ /* 0x000fe200078efcff */
[----:B------:R-:W-:Y:S01]  /*0ff0*/  FFMA.FTZ R22, R22, R36, R43 ;  /* 0x0000002416167223 */ /* 0x000fe2000001002b */
[----:B------:R-:W-:Y:S02]  /*1000*/  LOP3.LUT R36, R9, 0xf000f0, RZ, 0xc0, !PT ;  /* 0x00f000f009247812 */ /* 0x000fe400078ec0ff */
[----:B------:R-:W-:Y:S01]  /*1010*/  FFMA.FTZ R40, R40, R42, R25 ;  /* 0x0000002a28287223 */ /* 0x000fe20000010019 */
[----:B------:R-:W-:Y:S01]  /*1020*/  HFMA2 R37, R24, R31.H0_H0, -72, -72 ;  /* 0xd480d48018257431 */ /* 0x000fe2000004001f */
[----:B------:R-:W-:Y:S01]  /*1030*/  LOP3.LUT R36, R36, 0x64006400, RZ, 0xfc, !PT ;  /* 0x6400640024247812 */ /* 0x000fe200078efcff */
[----:B------:R-:W0:Y:S01]  /*1040*/  LDS.64 R24, [UR4+0x8] ;  /* 0x00000804ff187984 */ /* 0x000e220008000a00 */
[----:B------:R-:W-:-:S02]  /*1050*/  LOP3.LUT R38, R38, 0x64006400, RZ, 0xfc, !PT ;  /* 0x6400640026267812 */ /* 0x000fc400078efcff */
[--C-:B------:R-:W-:Y:S02]  /*1060*/  HADD2.F32 R41, -RZ, R37.reuse.H0_H0 ;  /* 0x20000025ff297230 */ /* 0x100fe40000004100 */
[-C--:B------:R-:W-:Y:S02]  /*1070*/  HFMA2 R35, R36, R31.reuse.H0_H0, -72, -72 ;  /* 0xd480d48024237431 */ /* 0x080fe4000004001f */
[----:B------:R-:W-:Y:S02]  /*1080*/  HADD2.F32 R37, -RZ, R37.H1_H1 ;  /* 0x30000025ff257230 */ /* 0x000fe40000004100 */
[----:B------:R-:W-:Y:S01]  /*1090*/  HFMA2 R36, R38, R31.H0_H0, -72, -72 ;  /* 0xd480d48026247431 */ /* 0x000fe2000004001f */
[----:B------:R-:W-:Y:S01]  /*10a0*/  SHF.R.U32.HI R10, RZ, 0x8, R10 ;  /* 0x00000008ff0a7819 */ /* 0x000fe2000001160a */
[----:B------:R-:W-:Y:S01]  /*10b0*/  FFMA.FTZ R22, R42, R41, R22 ;  /* 0x000000292a167223 */ /* 0x000fe20000010016 */
[----:B------:R-:W-:Y:S01]  /*10c0*/  HADD2.F32 R38, -RZ, R35.H0_H0 ;  /* 0x20000023ff267230 */ /* 0x000fe20000004100 */
[----:B------:R-:W-:Y:S01]  /*10d0*/  SHF.R.U32.HI R11, RZ, 0x8, R11 ;  /* 0x00000008ff0b7819 */ /* 0x000fe2000001160b */
[----:B------:R-:W-:-:S02]  /*10e0*/  HADD2.F32 R39, -RZ, R36.H0_H0 ;  /* 0x20000024ff277230 */ /* 0x000fc40000004100 */
[----:B------:R-:W-:Y:S02]  /*10f0*/  HADD2.F32 R36, -RZ, R36.H1_H1 ;  /* 0x30000024ff247230 */ /* 0x000fe40000004100 */
[C---:B------:R-:W-:Y:S01]  /*1100*/  FFMA.FTZ R33, R42.reuse, R38, R33 ;  /* 0x000000262a217223 */ /* 0x040fe20000010021 */
[----:B------:R-:W-:Y:S01]  /*1110*/  FFMA.FTZ R32, R42, R39, R32 ;  /* 0x000000272a207223 */ /* 0x000fe20000010020 */
[----:B------:R-:W-:Y:S02]  /*1120*/  HADD2.F32 R39, -RZ, R34.H1_H1 ;  /* 0x30000022ff277230 */ /* 0x000fe40000004100 */
[----:B------:R-:W-:Y:S01]  /*1130*/  HADD2.F32 R34, -RZ, R35.H1_H1 ;  /* 0x30000023ff227230 */ /* 0x000fe20000004100 */
[----:B------:R-:W-:Y:S01]  /*1140*/  SHF.R.U32.HI R35, RZ, 0x8, R9 ;  /* 0x00000008ff237819 */ /* 0x000fe20000011609 */
[----:B------:R-:W-:Y:S01]  /*1150*/  FFMA.FTZ R32, R23, R36, R32 ;  /* 0x0000002417207223 */ /* 0x000fe20000010020 */
[----:B------:R-:W-:Y:S01]  /*1160*/  FFMA.FTZ R40, R39, R23, R40 ;  /* 0x0000001727287223 */ /* 0x000fe20000010028 */
[----:B------:R-:W-:Y:S01]  /*1170*/  LOP3.LUT R36, R11, 0xf000f, RZ, 0xc0, !PT ;  /* 0x000f000f0b247812 */ /* 0x000fe200078ec0ff */
[C---:B------:R-:W-:Y:S01]  /*1180*/  FFMA.FTZ R33, R23.reuse, R34, R33 ;  /* 0x0000002217217223 */ /* 0x040fe20000010021 */
[----:B------:R-:W-:Y:S01]  /*1190*/  SHF.R.U32.HI R34, RZ, 0x8, R8 ;  /* 0x00000008ff227819 */ /* 0x000fe20000011608 */
[----:B------:R-:W-:Y:S01]  /*11a0*/  FFMA.FTZ R23, R23, R37, R22 ;  /* 0x0000002517177223 */ /* 0x000fe20000010016 */
        /* <DEDUP_REMOVED lines=8> */
[----:B------:R-:W-:-:S02]  /*1230*/  HADD2 R36, R8, -1032, -1032 ;  /* 0xe408e40808247430 */ /* 0x000fc40000000000 */
[--C-:B0-----:R-:W-:Y:S02]  /*1240*/  HADD2.F32 R46, -RZ, R24.reuse.H0_H0 ;  /* 0x20000018ff2e7230 */ /* 0x101fe40000004100 */
[----:B------:R-:W-:Y:S02]  /*1250*/  HADD2 R8, R22, -1032, -1032 ;  /* 0xe408e40816087430 */ /* 0x000fe40000000000 */
[----:B------:R-:W-:Y:S02]  /*1260*/  HADD2.F32 R38, -RZ, R9.H0_H0 ;  /* 0x20000009ff267230 */ /* 0x000fe40000004100 */
[----:B------:R-:W-:Y:S02]  /*1270*/  HADD2 R22, R37, -1032, -1032 ;  /* 0xe408e40825167430 */ /* 0x000fe40000000000 */
[----:B------:R-:W-:Y:S01]  /*1280*/  HADD2.F32 R24, -RZ, R24.H1_H1 ;  /* 0x30000018ff187230 */ /* 0x000fe20000004100 */
[----:B------:R-:W-:Y:S01]  /*1290*/  LOP3.LUT R34, R34, 0xf000f0, RZ, 0xc0, !PT ;  /* 0x00f000f022227812 */ /* 0x000fe200078ec0ff */
[----:B------:R-:W-:-:S02]  /*12a0*/  HADD2.F32 R37, -RZ, R8.H0_H0 ;  /* 0x20000008ff257230 */ /* 0x000fc40000004100 */
[----:B------:R-:W-:Y:S01]  /*12b0*/  FFMA.FTZ R33, R46, R38, R33 ;  /* 0x000000262e217223 */ /* 0x000fe20000010021 */
[----:B------:R-:W-:Y:S01]  /*12c0*/  HADD2.F32 R9, -RZ, R9.H1_H1 ;  /* 0x30000009ff097230 */ /* 0x000fe20000004100 */
[----:B------:R-:W-:Y:S01]  /*12d0*/  LOP3.LUT R34, R34, 0x64006400, RZ, 0xfc, !PT ;  /* 0x6400640022227812 */ /* 0x000fe200078efcff */
[----:B------:R-:W-:Y:S02]  /*12e0*/  HADD2.F32 R39, -RZ, R36.H0_H0 ;  /* 0x20000024ff277230 */ /* 0x000fe40000004100 */
[----:B------:R-:W-:Y:S01]  /*12f0*/  FFMA.FTZ R32, R46, R37, R32 ;  /* 0x000000252e207223 */ /* 0x000fe20000010020 */
[----:B------:R-:W-:Y:S02]  /*1300*/  HADD2.F32 R37, -RZ, R8.H1_H1 ;  /* 0x30000008ff257230 */ /* 0x000fe40000004100 */
[----:B------:R-:W-:Y:S01]  /*1310*/  FFMA.FTZ R33, R24, R9, R33 ;  /* 0x0000000918217223 */ /* 0x000fe20000010021 */
[----:B------:R-:W-:Y:S01]  /*1320*/  HADD2.F32 R36, -RZ, R36.H1_H1 ;  /* 0x30000024ff247230 */ /* 0x000fe20000004100 */
[----:B------:R-:W0:Y:S01]  /*1330*/  LDS.64 R8, [UR4+0x10] ;  /* 0x00001004ff087984 */ /* 0x000e220008000a00 */
[----:B------:R-:W-:-:S02]  /*1340*/  HADD2.F32 R42, -RZ, R22.H0_H0 ;  /* 0x20000016ff2a7230 */ /* 0x000fc40000004100 */
[----:B------:R-:W-:Y:S01]  /*1350*/  FFMA.FTZ R39, R39, R46, R40 ;  /* 0x0000002e27277223 */ /* 0x000fe20000010028 */
[----:B------:R-:W-:Y:S01]  /*1360*/  HADD2.F32 R22, -RZ, R22.H1_H1 ;  /* 0x30000016ff167230 */ /* 0x000fe20000004100 */
[----:B------:R-:W-:Y:S01]  /*1370*/  LOP3.LUT R35, R35, 0xf000f0, RZ, 0xc0, !PT ;  /* 0x00f000f023237812 */ /* 0x000fe200078ec0ff */
[----:B------:R-:W-:Y:S01]  /*1380*/  FFMA.FTZ R32, R24, R37, R32 ;  /* 0x0000002518207223 */ /* 0x000fe20000010020 */
[----:B------:R-:W-:Y:S01]  /*1390*/  FFMA.FTZ R39, R36, R24, R39 ;  /* 0x0000001824277223 */ /* 0x000fe20000010027 */
[----:B------:R-:W-:Y:S01]  /*13a0*/  FFMA.FTZ R23, R46, R42, R23 ;  /* 0x0000002a2e177223 */ /* 0x000fe20000010017 */
[----:B------:R-:W-:Y:S02]  /*13b0*/  LOP3.LUT R36, R10, 0xf000f0, RZ, 0xc0, !PT ;  /* 0x00f000f00a247812 */ /* 0x000fe400078ec0ff */
[----:B------:R-:W-:Y:S01]  /*13c0*/  LOP3.LUT R11, R11, 0xf000f0, RZ, 0xc0, !PT ;  /* 0x00f000f00b0b7812 */ /* 0x000fe200078ec0ff */
[----:B------:R-:W-:Y:S01]  /*13d0*/  FFMA.FTZ R23, R24, R22, R23 ;  /* 0x0000001618177223 */ /* 0x000fe20000010017 */
[----:B------:R-:W-:Y:S01]  /*13e0*/  LOP3.LUT R36, R36, 0x64006400, RZ, 0xfc, !PT ;  /* 0x6400640024247812 */ /* 0x000fe200078efcff */
[----:B------:R-:W-:Y:S01]  /*13f0*/  HFMA2 R22, R34, R31.H0_H0, -72, -72 ;  /* 0xd480d48022167431 */ /* 0x000fe2000004001f */
[----:B------:R-:W-:-:S02]  /*1400*/  LOP3.LUT R10, R35, 0x64006400, RZ, 0xfc, !PT ;  /* 0x64006400230a7812 */ /* 0x000fc400078efcff */
[----:B------:R-:W-:Y:S01]  /*1410*/  LOP3.LUT R34, R11, 0x64006400, RZ, 0xfc, !PT ;  /* 0x640064000b227812 */ /* 0x000fe200078efcff */
[-C--:B------:R-:W-:Y:S02]  /*1420*/  HFMA2 R11, R36, R31.reuse.H0_H0, -72, -72 ;  /* 0xd480d480240b7431 */ /* 0x080fe4000004001f */
[----:B------:R-:W-:Y:S02]  /*1430*/  HADD2.F32 R36, -RZ, R25.H0_H0 ;  /* 0x20000019ff247230 */ /* 0x000fe40000004100 */
[-C--:B------:R-:W-:Y:S02]  /*1440*/  HFMA2 R24, R10, R31.reuse.H0_H0, -72, -72 ;  /* 0xd480d4800a187431 */ /* 0x080fe4000004001f */
[----:B------:R-:W-:Y:S02]  /*1450*/  HADD2.F32 R38, -RZ, R22.H0_H0 ;  /* 0x20000016ff267230 */ /* 0x000fe40000004100 */
[----:B------:R-:W-:Y:S02]  /*1460*/  HFMA2 R10, R34, R31.H0_H0, -72, -72 ;  /* 0xd480d480220a7431 */ /* 0x000fe4000004001f */
[----:B------:R-:W-:-:S02]  /*1470*/  HADD2.F32 R35, -RZ, R11.H0_H0 ;  /* 0x2000000bff237230 */ /* 0x000fc40000004100 */
[----:B------:R-:W-:Y:S02]  /*1480*/  HADD2.F32 R34, -RZ, R25.H1_H1 ;  /* 0x30000019ff227230 */ /* 0x000fe40000004100 */
[----:B------:R-:W-:Y:S01]  /*1490*/  FFMA.FTZ R25, R38, R36, R39 ;  /* 0x0000002426197223 */ /* 0x000fe20000010027 */
[----:B------:R-:W-:Y:S02]  /*14a0*/  HADD2.F32 R37, -RZ, R24.H0_H0 ;  /* 0x20000018ff257230 */ /* 0x000fe40000004100 */
[----:B------:R-:W-:Y:S01]  /*14b0*/  FFMA.FTZ R35, R36, R35, R32 ;  /* 0x0000002324237223 */ /* 0x000fe20000010020 */
[----:B------:R-:W-:Y:S01]  /*14c0*/  HADD2.F32 R38, -RZ, R10.H0_H0 ;  /* 0x2000000aff267230 */ /* 0x000fe20000004100 */
[----:B---3--:R-:W-:Y:S01]  /*14d0*/  LOP3.LUT R32, R4, 0xf000f, RZ, 0xc0, !PT ;  /* 0x000f000f04207812 */ /* 0x008fe200078ec0ff */
[----:B------:R-:W-:Y:S02]  /*14e0*/  HADD2.F32 R22, -RZ, R22.H1_H1 ;  /* 0x30000016ff167230 */ /* 0x000fe40000004100 */
[----:B------:R-:W-:Y:S01]  /*14f0*/  FFMA.FTZ R33, R36, R37, R33 ;  /* 0x0000002524217223 */ /* 0x000fe20000010021 */
[----:B------:R-:W-:-:S02]  /*1500*/  HADD2.F32 R24, -RZ, R24.H1_H1 ;  /* 0x30000018ff187230 */ /* 0x000fc40000004100 */
[----:B------:R-:W-:Y:S01]  /*1510*/  FFMA.FTZ R23, R36, R38, R23 ;  /* 0x0000002624177223 */ /* 0x000fe20000010017 */
[----:B------:R-:W-:Y:S01]  /*1520*/  LOP3.LUT R36, R5, 0xf000f, RZ, 0xc0, !PT ;  /* 0x000f000f05247812 */ /* 0x000fe200078ec0ff */
[----:B------:R-:W-:Y:S01]  /*1530*/  FFMA.FTZ R25, R22, R34, R25 ;  /* 0x0000002216197223 */ /* 0x000fe20000010019 */
[----:B------:R-:W-:Y:S01]  /*1540*/  LOP3.LUT R32, R32, 0x64006400, RZ, 0xfc, !PT ;  /* 0x6400640020207812 */ /* 0x000fe200078efcff */
[----:B------:R-:W-:Y:S01]  /*1550*/  HADD2.F32 R22, -RZ, R11.H1_H1 ;  /* 0x3000000bff167230 */ /* 0x000fe20000004100 */
[----:B------:R-:W-:Y:S01]  /*1560*/  LOP3.LUT R36, R36, 0x64006400, RZ, 0xfc, !PT ;  /* 0x6400640024247812 */ /* 0x000fe200078efcff */
[C---:B------:R-:W-:Y:S01]  /*1570*/  FFMA.FTZ R38, R34.reuse, R24, R33 ;  /* 0x0000001822267223 */ /* 0x040fe20000010021 */
[----:B------:R-:W-:Y:S02]  /*1580*/  HADD2.F32 R24, -RZ, R10.H1_H1 ;  /* 0x3000000aff187230 */ /* 0x000fe40000004100 */
[----:B------:R-:W-:Y:S02]  /*1590*/  HADD2 R32, R32, -1032, -1032 ;  /* 0xe408e40820207430 */ /* 0x000fe40000000000 */
[----:B------:R-:W-:Y:S01]  /*15a0*/  FFMA.FTZ R37, R34, R22, R35 ;  /* 0x0000001622257223 */ /* 0x000fe20000010023 */
[----:B------:R-:W-:-:S02]  /*15b0*/  HADD2 R36, R36, -1032, -1032 ;  /* 0xe408e40824247430 */ /* 0x000fc40000000000 */
[----:B0-----:R-:W-:Y:S02]  /*15c0*/  HADD2.F32 R10, -RZ, R8.H0_H0 ;  /* 0x20000008ff0a7230 */ /* 0x001fe40000004100 */
[----:B------:R-:W-:Y:S01]  /*15d0*/  FFMA.FTZ R34, R34, R24, R23 ;  /* 0x0000001822227223 */ /* 0x000fe20000010017 */
[----:B------:R-:W-:Y:S02]  /*15e0*/  HADD2.F32 R11, -RZ, R32.H0_H0 ;  /* 0x20000020ff0b7230 */ /* 0x000fe40000004100 */
[----:B------:R-:W-:Y:S02]  /*15f0*/  HADD2.F32 R23, -RZ, R36.H0_H0 ;  /* 0x20000024ff177230 */ /* 0x000fe40000004100 */
[----:B------:R-:W-:Y:S02]  /*1600*/  HADD2.F32 R32, -RZ, R32.H1_H1 ;  /* 0x30000020ff207230 */ /* 0x000fe40000004100 */
[----:B------:R-:W-:Y:S01]  /*1610*/  FFMA.FTZ R11, R11, R10, RZ ;  /* 0x0000000a0b0b7223 */ /* 0x000fe200000100ff */
[----:B------:R-:W-:Y:S01]  /*1620*/  HADD2.F32 R35, -RZ, R8.H1_H1 ;  /* 0x30000008ff237230 */ /* 0x000fe20000004100 */
[----:B------:R-:W-:Y:S01]  /*1630*/  LOP3.LUT R8, R6, 0xf000f, RZ, 0xc0, !PT ;  /* 0x000f000f06087812 */ /* 0x000fe200078ec0ff */
[----:B------:R-:W-:Y:S01]  /*1640*/  FFMA.FTZ R24, R10, R23, RZ ;  /* 0x000000170a187223 */ /* 0x000fe200000100ff */
[----:B------:R-:W-:Y:S01]  /*1650*/  HADD2.F32 R36, -RZ, R36.H1_H1 ;  /* 0x30000024ff247230 */ /* 0x000fe20000004100 */
[----:B------:R-:W0:Y:S01]  /*1660*/  LDS.64 R22, [UR4+0x18] ;  /* 0x00001804ff167984 */ /* 0x000e220008000a00 */
[----:B------:R-:W-:Y:S01]  /*1670*/  FFMA.FTZ R39, R32, R35, R11 ;  /* 0x0000002320277223 */ /* 0x000fe2000001000b */
[----:B------:R-:W-:-:S02]  /*1680*/  LOP3.LUT R8, R8, 0x64006400, RZ, 0xfc, !PT ;  /* 0x6400640008087812 */ /* 0x000fc400078efcff */
[----:B------:R-:W-:Y:S01]  /*1690*/  LOP3.LUT R32, R5, 0xf000f0, RZ, 0xc0, !PT ;  /* 0x00f000f005207812 */ /* 0x000fe200078ec0ff */
[----:B------:R-:W-:Y:S01]  /*16a0*/  FFMA.FTZ R33, R35, R36, R24 ;  /* 0x0000002423217223 */ /* 0x000fe20000010018 */
[----:B------:R-:W-:Y:S01]  /*16b0*/  LOP3.LUT R11, R4, 0xf000f0, RZ, 0xc0, !PT ;  /* 0x00f000f0040b7812 */ /* 0x000fe200078ec0ff */
[----:B------:R-:W-:Y:S01]  /*16c0*/  HADD2 R8, R8, -1032, -1032 ;  /* 0xe408e40808087430 */ /* 0x000fe20000000000 */
[----:B------:R-:W-:Y:S02]  /*16d0*/  LOP3.LUT R32, R32, 0x64006400, RZ, 0xfc, !PT ;  /* 0x6400640020207812 */ /* 0x000fe400078efcff */
[----:B------:R-:W-:Y:S02]  /*16e0*/  LOP3.LUT R24, R11, 0x64006400, RZ, 0xfc, !PT ;  /* 0x640064000b187812 */ /* 0x000fe400078efcff */
[----:B------:R-:W-:Y:S02]  /*16f0*/  HADD2.F32 R41, -RZ, R8.H0_H0 ;  /* 0x20000008ff297230 */ /* 0x000fe40000004100 */
[----:B------:R-:W-:-:S02]  /*1700*/  HFMA2 R32, R32, R31.H0_H0, -72, -72 ;  /* 0xd480d48020207431 */ /* 0x000fc4000004001f */
[----:B------:R-:W-:Y:S02]  /*1710*/  HADD2.F32 R11, -RZ, R8.H1_H1 ;  /* 0x30000008ff0b7230 */ /* 0x000fe40000004100 */
[----:B------:R-:W-:Y:S02]  /*1720*/  HFMA2 R24, R24, R31.H0_H0, -72, -72 ;  /* 0xd480d48018187431 */ /* 0x000fe4000004001f */
[--C-:B------:R-:W-:Y:S02]  /*1730*/  HADD2.F32 R8, -RZ, R9.reuse.H0_H0 ;  /* 0x20000009ff087230 */ /* 0x100fe40000004100 */
[----:B------:R-:W-:Y:S01]  /*1740*/  FFMA.FTZ R42, R10, R41, RZ ;  /* 0x000000290a2a7223 */ /* 0x000fe200000100ff */
[----:B------:R-:W-:Y:S01]  /*1750*/  HADD2.F32 R40, -RZ, R32.H0_H0 ;  /* 0x20000020ff287230 */ /* 0x000fe20000004100 */
[----:B------:R-:W-:Y:S01]  /*1760*/  SHF.R.U32.HI R41, RZ, 0x8, R5 ;  /* 0x00000008ff297819 */ /* 0x000fe20000011605 */
[----:B------:R-:W-:Y:S02]  /*1770*/  HADD2.F32 R36, -RZ, R24.H0_H0 ;  /* 0x20000018ff247230 */ /* 0x000fe40000004100 */
[----:B------:R-:W-:Y:S01]  /*1780*/  FFMA.FTZ R11, R35, R11, R42 ;  /* 0x0000000b230b7223 */ /* 0x000fe2000001002a */
[----:B------:R-:W-:-:S02]  /*1790*/  HADD2.F32 R9, -RZ, R9.H1_H1 ;  /* 0x30000009ff097230 */ /* 0x000fc40000004100 */
[----:B------:R-:W-:Y:S01]  /*17a0*/  FFMA.FTZ R42, R8, R40, R33 ;  /* 0x00000028082a7223 */ /* 0x000fe20000010021 */
[----:B------:R-:W-:Y:S01]  /*17b0*/  SHF.R.U32.HI R40, RZ, 0x8, R4 ;  /* 0x00000008ff287819 */ /* 0x000fe20000011604 */
[----:B------:R-:W-:Y:S02]  /*17c0*/  HADD2.F32 R47, -RZ, R24.H1_H1 ;  /* 0x30000018ff2f7230 */ /* 0x000fe40000004100 */
[----:B------:R-:W-:Y:S01]  /*17d0*/  FFMA.FTZ R36, R36, R8, R39 ;  /* 0x0000000824247223 */ /* 0x000fe20000010027 */
[----:B------:R-:W-:Y:S01]  /*17e0*/  HADD2.F32 R32, -RZ, R32.H1_H1 ;  /* 0x30000020ff207230 */ /* 0x000fe20000004100 */
[----:B------:R-:W-:Y:S02]  /*17f0*/  LOP3.LUT R4, R40, 0xf000f, RZ, 0xc0, !PT ;  /* 0x000f000f28047812 */ /* 0x000fe400078ec0ff */
[----:B------:R-:W-:Y:S02]  /*1800*/  FFMA.FTZ R47, R47, R9, R36 ;  /* 0x000000092f2f7223 */ /* 0x000fe40000010024 */
[----:B------:R-:W-:Y:S01]  /*1810*/  LOP3.LUT R4, R4, 0x64006400, RZ, 0xfc, !PT ;  /* 0x6400640004047812 */ /* 0x000fe200078efcff */
[----:B------:R-:W-:Y:S01]  /*1820*/  FFMA.FTZ R43, R9, R32, R42 ;  /* 0x00000020092b7223 */ /* 0x000fe2000001002a */
[----:B------:R-:W-:-:S03]  /*1830*/  LOP3.LUT R42, R7, 0xf000f0, RZ, 0xc0, !PT ;  /* 0x00f000f0072a7812 */ /* 0x000fc600078ec0ff */
[----:B------:R-:W-:Y:S02]  /*1840*/  HADD2 R36, R4, -1032, -1032 ;  /* 0xe408e40804247430 */ /* 0x000fe40000000000 */
[----:B0-----:R-:W-:-:S03]  /*1850*/  HADD2.F32 R24, -RZ, R22.H0_H0 ;  /* 0x20000016ff187230 */ /* 0x001fc60000004100 */
[----:B------:R-:W-:-:S05]  /*1860*/  HADD2.F32 R4, -RZ, R36.H0_H0 ;  /* 0x20000024ff047230 */ /* 0x000fca0000004100 */
[----:B------:R-:W-:Y:S01]  /*1870*/  FFMA.FTZ R47, R4, R24, R47 ;  /* 0x00000018042f7223 */ /* 0x000fe2000001002f */
[----:B------:R-:W-:-:S04]  /*1880*/  LOP3.LUT R4, R41, 0xf000f, RZ, 0xc0, !PT ;  /* 0x000f000f29047812 */ /* 0x000fc800078ec0ff */
[----:B------:R-:W-:Y:S02]  /*1890*/  LOP3.LUT R39, R4, 0x64006400, RZ, 0xfc, !PT ;  /* 0x6400640004277812 */ /* 0x000fe400078efcff */
[----:B------:R-:W-:-:S03]  /*18a0*/  LOP3.LUT R4, R7, 0xf000f, RZ, 0xc0, !PT ;  /* 0x000f000f07047812 */ /* 0x000fc600078ec0ff */
[----:B------:R-:W-:Y:S01]  /*18b0*/  HADD2 R39, R39, -1032, -1032 ;  /* 0xe408e40827277430 */ /* 0x000fe20000000000 */
[----:B------:R-:W-:-:S04]  /*18c0*/  LOP3.LUT R4, R4, 0x64006400, RZ, 0xfc, !PT ;  /* 0x6400640004047812 */ /* 0x000fc800078efcff */
[----:B------:R-:W-:Y:S02]  /*18d0*/  HADD2.F32 R5, -RZ, R39.H0_H0 ;  /* 0x20000027ff057230 */ /* 0x000fe40000004100 */
[----:B------:R-:W-:-:S03]  /*18e0*/  HADD2 R4, R4, -1032, -1032 ;  /* 0xe408e40804047430 */ /* 0x000fc60000000000 */
[----:B------:R-:W-:Y:S02]  /*18f0*/  FFMA.FTZ R43, R24, R5, R43 ;  /* 0x00000005182b7223 */ /* 0x000fe4000001002b */
[--C-:B------:R-:W-:Y:S02]  /*1900*/  HADD2.F32 R5, -RZ, R4.reuse.H0_H0 ;  /* 0x20000004ff057230 */ /* 0x100fe40000004100 */
[----:B------:R-:W-:-:S03]  /*1910*/  HADD2.F32 R4, -RZ, R4.H1_H1 ;  /* 0x30000004ff047230 */ /* 0x000fc60000004100 */
[----:B------:R-:W-:-:S04]  /*1920*/  FFMA.FTZ R10, R10, R5, RZ ;  /* 0x000000050a0a7223 */ /* 0x000fc800000100ff */
[----:B------:R-:W-:Y:S01]  /*1930*/  FFMA.FTZ R35, R35, R4, R10 ;  /* 0x0000000423237223 */ /* 0x000fe2000001000a */
[----:B------:R-:W-:-:S04]  /*1940*/  LOP3.LUT R4, R6, 0xf000f0, RZ, 0xc0, !PT ;  /* 0x00f000f006047812 */ /* 0x000fc800078ec0ff */
[----:B------:R-:W-:-:S05]  /*1950*/  LOP3.LUT R4, R4, 0x64006400, RZ, 0xfc, !PT ;  /* 0x6400640004047812 */ /* 0x000fca00078efcff */
[-C--:B------:R-:W-:Y:S01]  /*1960*/  HFMA2 R32, R4, R31.reuse.H0_H0, -72, -72 ;  /* 0xd480d48004207431 */ /* 0x080fe2000004001f */
[----:B------:R-:W-:Y:S02]  /*1970*/  @!P0 LEA R4, R12, R1, 0x3 ;  /* 0x000000010c048211 */ /* 0x000fe400078e18ff */
[----:B------:R-:W-:Y:S02]  /*1980*/  LOP3.LUT R42, R42, 0x64006400, RZ, 0xfc, !PT ;  /* 0x640064002a2a7812 */ /* 0x000fe400078efcff */
[----:B------:R-:W-:Y:S02]  /*1990*/  HADD2.F32 R10, -RZ, R32.H0_H0 ;  /* 0x20000020ff0a7230 */ /* 0x000fe40000004100 */
[----:B------:R-:W2:Y:S03]  /*19a0*/  @!P0 LDL.64 R4, [R4+0x8] ;  /* 0x0000080004048983 */ /* 0x000ea60000100a00 */
[----:B------:R-:W-:Y:S01]  /*19b0*/  FFMA.FTZ R10, R8, R10, R11 ;  /* 0x0000000a080a7223 */ /* 0x000fe2000001000b */
[----:B------:R-:W-:-:S05]  /*19c0*/  HFMA2 R11, R42, R31.H0_H0, -72, -72 ;  /* 0xd480d4802a0b7431 */ /* 0x000fca000004001f */
[----:B------:R-:W-:-:S05]  /*19d0*/  HADD2.F32 R33, -RZ, R11.H0_H0 ;  /* 0x2000000bff217230 */ /* 0x000fca0000004100 */
[----:B------:R-:W-:Y:S01]  /*19e0*/  FFMA.FTZ R8, R8, R33, R35 ;  /* 0x0000002108087223 */ /* 0x000fe20000010023 */
[----:B------:R-:W-:Y:S02]  /*19f0*/  HADD2.F32 R35, -RZ, R32.H1_H1 ;  /* 0x30000020ff237230 */ /* 0x000fe40000004100 */
[----:B------:R-:W-:-:S03]  /*1a00*/  HADD2.F32 R33, -RZ, R11.H1_H1 ;  /* 0x3000000bff217230 */ /* 0x000fc60000004100 */
[C---:B------:R-:W-:Y:S02]  /*1a10*/  FFMA.FTZ R35, R9.reuse, R35, R10 ;  /* 0x0000002309237223 */ /* 0x040fe4000001000a */
[----:B------:R-:W-:Y:S02]  /*1a20*/  FFMA.FTZ R33, R9, R33, R8 ;  /* 0x0000002109217223 */ /* 0x000fe40000010008 */
[----:B------:R-:W3:Y:S01]  /*1a30*/  LDG.E.128.CONSTANT R8, desc[UR6][R44.64] ;  /* 0x000000062c087981 */ /* 0x000ee2000c1e9d00 */
[----:B------:R-:W-:Y:S02]  /*1a40*/  HADD2.F32 R36, -RZ, R36.H1_H1 ;  /* 0x30000024ff247230 */ /* 0x000fe40000004100 */
[----:B------:R-:W-:-:S05]  /*1a50*/  HADD2.F32 R22, -RZ, R22.H1_H1 ;  /* 0x30000016ff167230 */ /* 0x000fca0000004100 */
[----:B------:R-:W-:Y:S01]  /*1a60*/  FFMA.FTZ R47, R36, R22, R47 ;  /* 0x00000016242f7223 */ /* 0x000fe2000001002f */
[----:B------:R-:W-:Y:S01]  /*1a70*/  LOP3.LUT R36, R40, 0xf000f0, RZ, 0xc0, !PT ;  /* 0x00f000f028247812 */ /* 0x000fe200078ec0ff */
[----:B------:R-:W-:-:S03]  /*1a80*/  HADD2.F32 R39, -RZ, R39.H1_H1 ;  /* 0x30000027ff277230 */ /* 0x000fc60000004100 */
[----:B------:R-:W-:Y:S02]  /*1a90*/  LOP3.LUT R36, R36, 0x64006400, RZ, 0xfc, !PT ;  /* 0x6400640024247812 */ /* 0x000fe400078efcff */
[----:B------:R-:W-:-:S03]  /*1aa0*/  FFMA.FTZ R43, R22, R39, R43 ;  /* 0x00000027162b7223 */ /* 0x000fc6000001002b */
[----:B------:R-:W-:Y:S02]  /*1ab0*/  HFMA2 R39, R36, R31.H0_H0, -72, -72 ;  /* 0xd480d48024277431 */ /* 0x000fe4000004001f */
[----:B------:R-:W-:-:S03]  /*1ac0*/  HADD2.F32 R40, -RZ, R23.H0_H0 ;  /* 0x20000017ff287230 */ /* 0x000fc60000004100 */
[----:B------:R-:W-:-:S05]  /*1ad0*/  HADD2.F32 R36, -RZ, R39.H0_H0 ;  /* 0x20000027ff247230 */ /* 0x000fca0000004100 */
[----:B------:R-:W-:Y:S01]  /*1ae0*/  FFMA.FTZ R47, R36, R40, R47 ;  /* 0x00000028242f7223 */ /* 0x000fe2000001002f */
[----:B------:R-:W-:-:S04]  /*1af0*/  LOP3.LUT R36, R41, 0xf000f0, RZ, 0xc0, !PT ;  /* 0x00f000f029247812 */ /* 0x000fc800078ec0ff */
[----:B------:R-:W-:-:S05]  /*1b00*/  LOP3.LUT R36, R36, 0x64006400, RZ, 0xfc, !PT ;  /* 0x6400640024247812 */ /* 0x000fca00078efcff */
[----:B------:R-:W-:-:S05]  /*1b10*/  HFMA2 R36, R36, R31.H0_H0, -72, -72 ;  /* 0xd480d48024247431 */ /* 0x000fca000004001f */
[----:B------:R-:W-:Y:S01]  /*1b20*/  HADD2.F32 R41, -RZ, R36.H0_H0 ;  /* 0x20000024ff297230 */ /* 0x000fe20000004100 */
[----:B------:R-:W-:-:S04]  /*1b30*/  SHF.R.U32.HI R6, RZ, 0x8, R6 ;  /* 0x00000008ff067819 */ /* 0x000fc80000011606 */
[----:B------:R-:W-:Y:S01]  /*1b40*/  FFMA.FTZ R43, R40, R41, R43 ;  /* 0x00000029282b7223 */ /* 0x000fe2000001002b */
[----:B------:R-:W-:Y:S02]  /*1b50*/  SHF.R.U32.HI R41, RZ, 0x8, R7 ;  /* 0x00000008ff297819 */ /* 0x000fe40000011607 */
[----:B------:R-:W-:Y:S02]  /*1b60*/  LOP3.LUT R32, R6, 0xf000f, RZ, 0xc0, !PT ;  /* 0x000f000f06207812 */ /* 0x000fe400078ec0ff */
[----:B------:R-:W-:Y:S02]  /*1b70*/  LOP3.LUT R7, R41, 0xf000f, RZ, 0xc0, !PT ;  /* 0x000f000f29077812 */ /* 0x000fe400078ec0ff */
[----:B------:R-:W-:Y:S02]  /*1b80*/  LOP3.LUT R32, R32, 0x64006400, RZ, 0xfc, !PT ;  /* 0x6400640020207812 */ /* 0x000fe400078efcff */
[----:B------:R-:W-:Y:S02]  /*1b90*/  LOP3.LUT R7, R7, 0x64006400, RZ, 0xfc, !PT ;  /* 0x6400640007077812 */ /* 0x000fe400078efcff */
[----:B------:R-:W-:Y:S01]  /*1ba0*/  LOP3.LUT R6, R6, 0xf000f0, RZ, 0xc0, !PT ;  /* 0x00f000f006067812 */ /* 0x000fe200078ec0ff */
[----:B------:R-:W-:-:S02]  /*1bb0*/  HADD2 R32, R32, -1032, -1032 ;  /* 0xe408e40820207430 */ /* 0x000fc40000000000 */
[----:B------:R-:W-:Y:S01]  /*1bc0*/  HADD2 R7, R7, -1032, -1032 ;  /* 0xe408e40807077430 */ /* 0x000fe20000000000 */
[----:B------:R-:W-:Y:S01]  /*1bd0*/  LOP3.LUT R6, R6, 0x64006400, RZ, 0xfc, !PT ;  /* 0x6400640006067812 */ /* 0x000fe200078efcff */
[----:B------:R-:W-:Y:S02]  /*1be0*/  HADD2.F32 R46, -RZ, R39.H1_H1 ;  /* 0x30000027ff2e7230 */ /* 0x000fe40000004100 */
[--C-:B------:R-:W-:Y:S02]  /*1bf0*/  HADD2.F32 R42, -RZ, R32.reuse.H0_H0 ;  /* 0x20000020ff2a7230 */ /* 0x100fe40000004100 */
[----:B------:R-:W-:Y:S02]  /*1c00*/  HADD2.F32 R39, -RZ, R7.H0_H0 ;  /* 0x20000007ff277230 */ /* 0x000fe40000004100 */
[----:B------:R-:W-:Y:S02]  /*1c10*/  HFMA2 R6, R6, R31.H0_H0, -72, -72 ;  /* 0xd480d48006067431 */ /* 0x000fe4000004001f */
[----:B------:R-:W-:-:S02]  /*1c20*/  HADD2.F32 R32, -RZ, R32.H1_H1 ;  /* 0x30000020ff207230 */ /* 0x000fc40000004100 */
[C---:B------:R-:W-:Y:S01]  /*1c30*/  FFMA.FTZ R35, R24.reuse, R42, R35 ;  /* 0x0000002a18237223 */ /* 0x040fe20000010023 */
[----:B------:R-:W-:Y:S01]  /*1c40*/  FFMA.FTZ R33, R24, R39, R33 ;  /* 0x0000002718217223 */ /* 0x000fe20000010021 */
[----:B------:R-:W-:Y:S01]  /*1c50*/  HADD2.F32 R24, -RZ, R7.H1_H1 ;  /* 0x30000007ff187230 */ /* 0x000fe20000004100 */
[----:B------:R-:W-:Y:S01]  /*1c60*/  LOP3.LUT R41, R41, 0xf000f0, RZ, 0xc0, !PT ;  /* 0x00f000f029297812 */ /* 0x000fe200078ec0ff */
[----:B------:R-:W-:Y:S02]  /*1c70*/  HADD2.F32 R7, -RZ, R6.H0_H0 ;  /* 0x20000006ff077230 */ /* 0x000fe40000004100 */
[C---:B------:R-:W-:Y:S01]  /*1c80*/  FFMA.FTZ R35, R22.reuse, R32, R35 ;  /* 0x0000002016237223 */ /* 0x040fe20000010023 */
[----:B------:R-:W-:Y:S01]  /*1c90*/  FFMA.FTZ R33, R22, R24, R33 ;  /* 0x0000001816217223 */ /* 0x000fe20000010021 */
[----:B------:R-:W-:Y:S02]  /*1ca0*/  LOP3.LUT R22, R41, 0x64006400, RZ, 0xfc, !PT ;  /* 0x6400640029167812 */ /* 0x000fe400078efcff */
[----:B------:R-:W-:Y:S01]  /*1cb0*/  FFMA.FTZ R7, R40, R7, R35 ;  /* 0x0000000728077223 */ /* 0x000fe20000010023 */
[----:B------:R-:W-:-:S02]  /*1cc0*/  HADD2.F32 R42, -RZ, R23.H1_H1 ;  /* 0x30000017ff2a7230 */ /* 0x000fc40000004100 */
[----:B------:R-:W-:Y:S02]  /*1cd0*/  HADD2.F32 R35, -RZ, R6.H1_H1 ;  /* 0x30000006ff237230 */ /* 0x000fe40000004100 */
[----:B------:R-:W-:-:S03]  /*1ce0*/  HFMA2 R22, R22, R31.H0_H0, -72, -72 ;  /* 0xd480d48016167431 */ /* 0x000fc6000004001f */
[----:B------:R-:W-:Y:S02]  /*1cf0*/  FFMA.FTZ R35, R42, R35, R7 ;  /* 0x000000232a237223 */ /* 0x000fe40000010007 */
[----:B------:R-:W0:Y:S01]  /*1d00*/  LDS.64 R6, [UR4+0x20] ;  /* 0x00002004ff067984 */ /* 0x000e220008000a00 */
[----:B------:R-:W-:Y:S02]  /*1d10*/  HADD2.F32 R24, -RZ, R22.H0_H0 ;  /* 0x20000016ff187230 */ /* 0x000fe40000004100 */
[----:B------:R-:W-:Y:S02]  /*1d20*/  HADD2.F32 R36, -RZ, R36.H1_H1 ;  /* 0x30000024ff247230 */ /* 0x000fe40000004100 */
[----:B------:R-:W-:Y:S02]  /*1d30*/  HADD2.F32 R22, -RZ, R22.H1_H1 ;  /* 0x30000016ff167230 */ /* 0x000fe40000004100 */
[----:B------:R-:W-:Y:S01]  /*1d40*/  FFMA.FTZ R39, R40, R24, R33 ;  /* 0x0000001828277223 */ /* 0x000fe20000010021 */
[----:B------:R-:W-:Y:S01]  /*1d50*/  FFMA.FTZ R23, R46, R42, R47 ;  /* 0x0000002a2e177223 */ /* 0x000fe2000001002f */
[----:B------:R-:W-:-:S02]  /*1d60*/  FFMA.FTZ R36, R42, R36, R43 ;  /* 0x000000242a247223 */ /* 0x000fc4000001002b */
[----:B------:R-:W-:Y:S01]  /*1d70*/  FFMA.FTZ R42, R42, R22, R39 ;  /* 0x000000162a2a7223 */ /* 0x000fe20000010027 */
[----:B0-----:R-:W-:Y:S01]  /*1d80*/  HADD2.F32 R43, -RZ, R6.H1_H1 ;  /* 0x30000006ff2b7230 */ /* 0x001fe20000004100 */
[----:B--2---:R-:W-:-:S04]  /*1d90*/  @!P0 PRMT R0, R4, 0x7610, R0 ;  /* 0x0000761004008816 */ /* 0x004fc80000000000 */
[----:B------:R-:W-:Y:S02]  /*1da0*/  @!P0 PRMT R0, R0, 0x7610, R4 ;  /* 0x0000761000008816 */ /* 0x000fe40000000004 */
[----:B------:R-:W-:-:S03]  /*1db0*/  @!P0 PRMT R30, R5, 0x7610, R30 ;  /* 0x00007610051e8816 */ /* 0x000fc6000000001e */
[--C-:B------:R-:W-:Y:S02]  /*1dc0*/  HADD2.F32 R33, -RZ, R0.reuse.H1_H1 ;  /* 0x30000000ff217230 */ /* 0x100fe40000004100 */
[----:B------:R-:W-:Y:S01]  /*1dd0*/  HADD2.F32 R24, -RZ, R0.H0_H0 ;  /* 0x20000000ff187230 */ /* 0x000fe20000004100 */
[----:B------:R-:W-:Y:S02]  /*1de0*/  @!P0 PRMT R30, R30, 0x7610, R5 ;  /* 0x000076101e1e8816 */ /* 0x000fe40000000005 */
[----:B------:R-:W-:Y:S02]  /*1df0*/  FMUL.FTZ R22, R38, R33 ;  /* 0x0000002126167220 */ /* 0x000fe40000410000 */
[----:B------:R-:W-:Y:S01]  /*1e00*/  FMUL.FTZ R4, R25, R24 ;  /* 0x0000001819047220 */ /* 0x000fe20000410000 */
[--C-:B------:R-:W-:Y:S02]  /*1e10*/  HADD2.F32 R32, -RZ, R30.reuse.H0_H0 ;  /* 0x2000001eff207230 */ /* 0x100fe40000004100 */
[----:B------:R-:W-:Y:S01]  /*1e20*/  HADD2.F32 R25, -RZ, R30.H1_H1 ;  /* 0x3000001eff197230 */ /* 0x000fe20000004100 */
[----:B------:R-:W-:-:S02]  /*1e30*/  F2FP.F16.F32.PACK_AB R22, RZ, R22 ;  /* 0x00000016ff16723e */ /* 0x000fc400000000ff */
[----:B------:R-:W-:Y:S01]  /*1e40*/  F2FP.F16.F32.PACK_AB R4, RZ, R4 ;  /* 0x00000004ff04723e */ /* 0x000fe200000000ff */
[----:B------:R-:W-:Y:S01]  /*1e50*/  FMUL.FTZ R38, R37, R32 ;  /* 0x0000002025267220 */ /* 0x000fe20000410000 */
[----:B------:R-:W-:Y:S01]  /*1e60*/  FMUL.FTZ R37, R34, R25 ;  /* 0x0000001922257220 */ /* 0x000fe20000410000 */
[----:B------:R-:W-:Y:S01]  /*1e70*/  FMUL.FTZ R34, R24, R23 ;  /* 0x0000001718227220 */ /* 0x000fe20000410000 */
[----:B------:R-:W-:Y:S02]  /*1e80*/  PRMT R4, R4, 0x5410, R22 ;  /* 0x0000541004047816 */ /* 0x000fe40000000016 */
[----:B------:R-:W0:Y:S01]  /*1e90*/  LDS.64 R22, [UR4+0x28] ;  /* 0x00002804ff167984 */ /* 0x000e220008000a00 */
[----:B---3--:R-:W-:Y:S02]  /*1ea0*/  LOP3.LUT R5, R8, 0xf000f, RZ, 0xc0, !PT ;  /* 0x000f000f08057812 */ /* 0x008fe400078ec0ff */
[----:B------:R-:W-:Y:S02]  /*1eb0*/  F2FP.F16.F32.PACK_AB R38, RZ, R38 ;  /* 0x00000026ff26723e */ /* 0x000fe400000000ff */
[----:B------:R-:W-:-:S02]  /*1ec0*/  F2FP.F16.F32.PACK_AB R37, RZ, R37 ;  /* 0x00000025ff25723e */ /* 0x000fc400000000ff */
[----:B------:R-:W-:Y:S02]  /*1ed0*/  LOP3.LUT R5, R5, 0x64006400, RZ, 0xfc, !PT ;  /* 0x6400640005057812 */ /* 0x000fe400078efcff */
[----:B------:R-:W-:-:S03]  /*1ee0*/  PRMT R38, R38, 0x5410, R37 ;  /* 0x0000541026267816 */ /* 0x000fc60000000025 */
[----:B------:R-:W-:Y:S01]  /*1ef0*/  HADD2 R37, R5, -1032, -1032 ;  /* 0xe408e40805257430 */ /* 0x000fe20000000000 */
[----:B------:R-:W-:Y:S01]  /*1f00*/  LOP3.LUT R40, R8, 0xf000f0, RZ, 0xc0, !PT ;  /* 0x00f000f008287812 */ /* 0x000fe200078ec0ff */
[----:B------:R-:W-:Y:S02]  /*1f10*/  HFMA2 R20, R4, 1, 1, R20 ;  /* 0x3c003c0004147831 */ /* 0x000fe40000000014 */
[----:B------:R-:W-:Y:S02]  /*1f20*/  HADD2.F32 R4, -RZ, R6.H0_H0 ;  /* 0x20000006ff047230 */ /* 0x000fe40000004100 */
[----:B------:R-:W-:Y:S01]  /*1f30*/  HADD2.F32 R5, -RZ, R37.H0_H0 ;  /* 0x20000025ff057230 */ /* 0x000fe20000004100 */
[----:B------:R-:W-:Y:S01]  /*1f40*/  LOP3.LUT R40, R40, 0x64006400, RZ, 0xfc, !PT ;  /* 0x6400640028287812 */ /* 0x000fe200078efcff */
[----:B------:R-:W-:Y:S02]  /*1f50*/  HFMA2 R15, R38, 1, 1, R15 ;  /* 0x3c003c00260f7831 */ /* 0x000fe4000000000f */
[----:B------:R-:W-:Y:S01]  /*1f60*/  HADD2.F32 R38, -RZ, R37.H1_H1 ;  /* 0x30000025ff267230 */ /* 0x000fe20000004100 */
[----:B------:R-:W-:Y:S01]  /*1f70*/  SHF.R.U32.HI R8, RZ, 0x8, R8 ;  /* 0x00000008ff087819 */ /* 0x000fe20000011608 */
[----:B------:R-:W-:Y:S01]  /*1f80*/  FFMA.FTZ R5, R5, R4, RZ ;  /* 0x0000000405057223 */ /* 0x000fe200000100ff */
[----:B------:R-:W-:-:S03]  /*1f90*/  HFMA2 R6, R40, R31.H0_H0, -72, -72 ;  /* 0xd480d48028067431 */ /* 0x000fc6000004001f */
[----:B------:R-:W-:Y:S01]  /*1fa0*/  FFMA.FTZ R37, R38, R43, R5 ;  /* 0x0000002b26257223 */ /* 0x000fe20000010005 */
[----:B------:R-:W-:Y:S01]  /*1fb0*/  LOP3.LUT R38, R8, 0xf000f, RZ, 0xc0, !PT ;  /* 0x000f000f08267812 */ /* 0x000fe200078ec0ff */
[--C-:B------:R-:W-:Y:S02]  /*1fc0*/  HADD2.F32 R5, -RZ, R7.reuse.H0_H0 ;  /* 0x20000007ff057230 */ /* 0x100fe40000004100 */
[----:B------:R-:W-:Y:S01]  /*1fd0*/  HADD2.F32 R40, -RZ, R6.H0_H0 ;  /* 0x20000006ff287230 */ /* 0x000fe20000004100 */
[----:B------:R-:W-:Y:S01]  /*1fe0*/  LOP3.LUT R38, R38, 0x64006400, RZ, 0xfc, !PT ;  /* 0x6400640026267812 */ /* 0x000fe200078efcff */
[----:B------:R-:W-:-:S03]  /*1ff0*/  HADD2.F32 R7, -RZ, R7.H1_H1 ;  /* 0x30000007ff077230 */ /* 0x000fc60000004100 */
[----:B------:R-:W-:Y:S01]  /*2000*/  FFMA.FTZ R40, R40, R5, R37 ;  /* 0x0000000528287223 */ /* 0x000fe20000010025 */
[----:B------:R-:W-:Y:S02]  /*2010*/  HADD2.F32 R37, -RZ, R6.H1_H1 ;  /* 0x30000006ff257230 */ /* 0x000fe40000004100 */
[----:B------:R-:W-:Y:S01]  /*2020*/  HADD2 R38, R38, -1032, -1032 ;  /* 0xe408e40826267430 */ /* 0x000fe20000000000 */
[----:B------:R-:W-:Y:S01]  /*2030*/  LOP3.LUT R6, R9, 0xf000f, RZ, 0xc0, !PT ;  /* 0x000f000f09067812 */ /* 0x000fe200078ec0ff */
[----:B0-----:R-:W-:Y:S02]  /*2040*/  HADD2.F32 R39, -RZ, R22.H0_H0 ;  /* 0x20000016ff277230 */ /* 0x001fe40000004100 */
[----:B------:R-:W-:Y:S01]  /*2050*/  FFMA.FTZ R37, R37, R7, R40 ;  /* 0x0000000725257223 */ /* 0x000fe20000010028 */
[----:B------:R-:W-:Y:S01]  /*2060*/  HADD2.F32 R40, -RZ, R38.H0_H0 ;  /* 0x20000026ff287230 */ /* 0x000fe20000004100 */
[----:B------:R-:W-:-:S04]  /*2070*/  LOP3.LUT R6, R6, 0x64006400, RZ, 0xfc, !PT ;  /* 0x6400640006067812 */ /* 0x000fc800078efcff */
[----:B------:R-:W-:Y:S01]  /*2080*/  FFMA.FTZ R40, R40, R39, R37 ;  /* 0x0000002728287223 */ /* 0x000fe20000010025 */
[----:B------:R-:W-:Y:S01]  /*2090*/  FMUL.FTZ R37, R33, R36 ;  /* 0x0000002421257220 */ /* 0x000fe20000410000 */
[----:B------:R-:W-:Y:S02]  /*20a0*/  HADD2 R6, R6, -1032, -1032 ;  /* 0xe408e40806067430 */ /* 0x000fe40000000000 */
[----:B------:R-:W-:Y:S02]  /*20b0*/  FMUL.FTZ R36, R32, R35 ;  /* 0x0000002320247220 */ /* 0x000fe40000410000 */
[----:B------:R-:W-:Y:S01]  /*20c0*/  F2FP.F16.F32.PACK_AB R35, RZ, R37 ;  /* 0x00000025ff23723e */ /* 0x000fe200000000ff */
[--C-:B------:R-:W-:Y:S02]  /*20d0*/  HADD2.F32 R37, -RZ, R6.reuse.H0_H0 ;  /* 0x20000006ff257230 */ /* 0x100fe40000004100 */
[----:B------:R-:W-:-:S03]  /*20e0*/  HADD2.F32 R6, -RZ, R6.H1_H1 ;  /* 0x30000006ff067230 */ /* 0x000fc60000004100 */
[----:B------:R-:W-:-:S04]  /*20f0*/  FFMA.FTZ R46, R4, R37, RZ ;  /* 0x00000025042e7223 */ /* 0x000fc800000100ff */
[----:B------:R-:W-:Y:S01]  /*2100*/  FFMA.FTZ R46, R43, R6, R46 ;  /* 0x000000062b2e7223 */ /* 0x000fe2000001002e */
[----:B------:R-:W-:Y:S01]  /*2110*/  LOP3.LUT R6, R9, 0xf000f0, RZ, 0xc0, !PT ;  /* 0x00f000f009067812 */ /* 0x000fe200078ec0ff */
[----:B------:R-:W-:Y:S01]  /*2120*/  FMUL.FTZ R37, R25, R42 ;  /* 0x0000002a19257220 */ /* 0x000fe20000410000 */
[----:B------:R-:W-:Y:S02]  /*2130*/  SHF.R.U32.HI R42, RZ, 0x8, R9 ;  /* 0x00000008ff2a7819 */ /* 0x000fe40000011609 */
[----:B------:R-:W-:Y:S02]  /*2140*/  LOP3.LUT R6, R6, 0x64006400, RZ, 0xfc, !PT ;  /* 0x6400640006067812 */ /* 0x000fe400078efcff */
[----:B------:R-:W-:-:S03]  /*2150*/  LOP3.LUT R9, R42, 0xf000f, RZ, 0xc0, !PT ;  /* 0x000f000f2a097812 */ /* 0x000fc600078ec0ff */
[----:B------:R-:W-:Y:S01]  /*2160*/  HFMA2 R6, R6, R31.H0_H0, -72, -72 ;  /* 0xd480d48006067431 */ /* 0x000fe2000004001f */
[----:B------:R-:W-:-:S04]  /*2170*/  LOP3.LUT R9, R9, 0x64006400, RZ, 0xfc, !PT ;  /* 0x6400640009097812 */ /* 0x000fc800078efcff */
[--C-:B------:R-:W-:Y:S02]  /*2180*/  HADD2.F32 R41, -RZ, R6.reuse.H0_H0 ;  /* 0x20000006ff297230 */ /* 0x100fe40000004100 */
[----:B------:R-:W-:Y:S02]  /*2190*/  HADD2 R9, R9, -1032, -1032 ;  /* 0xe408e40809097430 */ /* 0x000fe40000000000 */
[----:B------:R-:W-:Y:S02]  /*21a0*/  HADD2.F32 R6, -RZ, R6.H1_H1 ;  /* 0x30000006ff067230 */ /* 0x000fe40000004100 */
[----:B------:R-:W-:-:S04]  /*21b0*/  FFMA.FTZ R46, R5, R41, R46 ;  /* 0x00000029052e7223 */ /* 0x000fc8000001002e */
[----:B------:R-:W-:Y:S01]  /*21c0*/  FFMA.FTZ R46, R7, R6, R46 ;  /* 0x00000006072e7223 */ /* 0x000fe2000001002e */
[----:B------:R-:W-:-:S05]  /*21d0*/  HADD2.F32 R6, -RZ, R9.H0_H0 ;  /* 0x20000009ff067230 */ /* 0x000fca0000004100 */
[----:B------:R-:W-:Y:S01]  /*21e0*/  FFMA.FTZ R41, R39, R6, R46 ;  /* 0x0000000627297223 */ /* 0x000fe2000001002e */
        /* <DEDUP_REMOVED lines=9> */
[----:B------:R-:W-:-:S05]  /*2280*/  HADD2 R6, R6, -1032, -1032 ;  /* 0xe408e40806067430 */ /* 0x000fca0000000000 */
[--C-:B------:R-:W-:Y:S02]  /*2290*/  HADD2.F32 R47, -RZ, R6.reuse.H0_H0 ;  /* 0x20000006ff2f7230 */ /* 0x100fe40000004100 */
[----:B------:R-:W-:-:S03]  /*22a0*/  HADD2.F32 R6, -RZ, R6.H1_H1 ;  /* 0x30000006ff067230 */ /* 0x000fc60000004100 */
[----:B------:R-:W-:Y:S01]  /*22b0*/  FFMA.FTZ R48, R4, R47, RZ ;  /* 0x0000002f04307223 */ /* 0x000fe200000100ff */
[----:B------:R-:W-:-:S03]  /*22c0*/  LOP3.LUT R4, R10, 0xf000f0, RZ, 0xc0, !PT ;  /* 0x00f000f00a047812 */ /* 0x000fc600078ec0ff */
[----:B------:R-:W-:Y:S01]  /*22d0*/  FFMA.FTZ R48, R43, R6, R48 ;  /* 0x000000062b307223 */ /* 0x000fe20000010030 */
[----:B------:R-:W-:Y:S02]  /*22e0*/  LOP3.LUT R4, R4, 0x64006400, RZ, 0xfc, !PT ;  /* 0x6400640004047812 */ /* 0x000fe400078efcff */
[----:B------:R-:W-:-:S03]  /*22f0*/  LOP3.LUT R6, R11, 0xf000f0, RZ, 0xc0, !PT ;  /* 0x00f000f00b067812 */ /* 0x000fc600078ec0ff */
[----:B------:R-:W-:Y:S01]  /*2300*/  HFMA2 R4, R4, R31.H0_H0, -72, -72 ;  /* 0xd480d48004047431 */ /* 0x000fe2000004001f */
[----:B------:R-:W-:-:S04]  /*2310*/  LOP3.LUT R6, R6, 0x64006400, RZ, 0xfc, !PT ;  /* 0x6400640006067812 */ /* 0x000fc800078efcff */
[----:B------:R-:W-:Y:S02]  /*2320*/  HADD2.F32 R43, -RZ, R4.H0_H0 ;  /* 0x20000004ff2b7230 */ /* 0x000fe40000004100 */
[----:B------:R-:W-:-:S03]  /*2330*/  HFMA2 R6, R6, R31.H0_H0, -72, -72 ;  /* 0xd480d48006067431 */ /* 0x000fc6000004001f */
[C---:B------:R-:W-:Y:S02]  /*2340*/  FFMA.FTZ R43, R5.reuse, R43, R46 ;  /* 0x0000002b052b7223 */ /* 0x040fe4000001002e */
[----:B------:R-:W-:Y:S02]  /*2350*/  HADD2.F32 R46, -RZ, R6.H0_H0 ;  /* 0x20000006ff2e7230 */ /* 0x000fe40000004100 */
[----:B------:R-:W-:Y:S02]  /*2360*/  HADD2.F32 R4, -RZ, R4.H1_H1 ;  /* 0x30000004ff047230 */ /* 0x000fe40000004100 */
[----:B------:R-:W-:Y:S02]  /*2370*/  HADD2.F32 R6, -RZ, R6.H1_H1 ;  /* 0x30000006ff067230 */ /* 0x000fe40000004100 */
[----:B------:R-:W-:Y:S01]  /*2380*/  FFMA.FTZ R5, R5, R46, R48 ;  /* 0x0000002e05057223 */ /* 0x000fe20000010030 */
[----:B------:R-:W-:-:S04]  /*2390*/  IMAD.WIDE R46, R26, 0x4, R44 ;  /* 0x000000041a2e7825 */ /* 0x000fc800078e022c */
[C---:B------:R-:W-:Y:S01]  /*23a0*/  FFMA.FTZ R44, R7.reuse, R4, R43 ;  /* 0x00000004072c7223 */ /* 0x040fe2000001002b */
[----:B------:R-:W-:Y:S02]  /*23b0*/  FFMA.FTZ R48, R7, R6, R5 ;  /* 0x0000000607307223 */ /* 0x000fe40000010005 */
[----:B------:R-:W2:Y:S01]  /*23c0*/  LDG.E.128.CONSTANT R4, desc[UR6][R46.64] ;  /* 0x000000062e047981 */ /* 0x000ea2000c1e9d00 */
[----:B------:R-:W-:-:S04]  /*23d0*/  LOP3.LUT R8, R8, 0xf000f0, RZ, 0xc0, !PT ;  /* 0x00f000f008087812 */ /* 0x000fc800078ec0ff */
[----:B------:R-:W-:Y:S01]  /*23e0*/  LOP3.LUT R8, R8, 0x64006400, RZ, 0xfc, !PT ;  /* 0x6400640008087812 */ /* 0x000fe200078efcff */
[----:B------:R-:W-:Y:S02]  /*23f0*/  HADD2.F32 R49, -RZ, R38.H1_H1 ;  /* 0x30000026ff317230 */ /* 0x000fe40000004100 */
[----:B------:R-:W-:Y:S02]  /*2400*/  HADD2.F32 R22, -RZ, R22.H1_H1 ;  /* 0x30000016ff167230 */ /* 0x000fe40000004100 */
[----:B------:R-:W-:Y:S02]  /*2410*/  HFMA2 R8, R8, R31.H0_H0, -72, -72 ;  /* 0xd480d48008087431 */ /* 0x000fe4000004001f */
[----:B------:R-:W-:Y:S02]  /*2420*/  HADD2.F32 R38, -RZ, R23.H0_H0 ;  /* 0x20000017ff267230 */ /* 0x000fe40000004100 */
[----:B------:R-:W-:Y:S01]  /*2430*/  FFMA.FTZ R49, R49, R22, R40 ;  /* 0x0000001631317223 */ /* 0x000fe20000010028 */
[----:B------:R-:W-:-:S05]  /*2440*/  HADD2.F32 R40, -RZ, R8.H0_H0 ;  /* 0x20000008ff287230 */ /* 0x000fca0000004100 */
[----:B------:R-:W-:Y:S01]  /*2450*/  FFMA.FTZ R49, R40, R38, R49 ;  /* 0x0000002628317223 */ /* 0x000fe20000010031 */
[----:B------:R-:W-:Y:S01]  /*2460*/  LOP3.LUT R40, R42, 0xf000f0, RZ, 0xc0, !PT ;  /* 0x00f000f02a287812 */ /* 0x000fe200078ec0ff */
[----:B------:R-:W-:-:S03]  /*2470*/  HADD2.F32 R9, -RZ, R9.H1_H1 ;  /* 0x30000009ff097230 */ /* 0x000fc60000004100 */
[----:B------:R-:W-:Y:S02]  /*2480*/  LOP3.LUT R40, R40, 0x64006400, RZ, 0xfc, !PT ;  /* 0x6400640028287812 */ /* 0x000fe400078efcff */
[----:B------:R-:W-:-:S03]  /*2490*/  FFMA.FTZ R41, R22, R9, R41 ;  /* 0x0000000916297223 */ /* 0x000fc60000010029 */
[----:B------:R-:W-:-:S05]  /*24a0*/  HFMA2 R9, R40, R31.H0_H0, -72, -72 ;  /* 0xd480d48028097431 */ /* 0x000fca000004001f */
[----:B------:R-:W-:Y:S02]  /*24b0*/  HADD2.F32 R40, -RZ, R9.H0_H0 ;  /* 0x20000009ff287230 */ /* 0x000fe40000004100 */
[----:B------:R-:W-:-:S03]  /*24c0*/  HADD2.F32 R8, -RZ, R8.H1_H1 ;  /* 0x30000008ff087230 */ /* 0x000fc60000004100 */
[----:B------:R-:W-:Y:S01]  /*24d0*/  FFMA.FTZ R41, R38, R40, R41 ;  /* 0x0000002826297223 */ /* 0x000fe20000010029 */
[----:B------:R-:W-:Y:S01]  /*24e0*/  HADD2.F32 R40, -RZ, R23.H1_H1 ;  /* 0x30000017ff287230 */ /* 0x000fe20000004100 */
[----:B------:R-:W-:-:S04]  /*24f0*/  SHF.R.U32.HI R11, RZ, 0x8, R11 ;  /* 0x00000008ff0b7819 */ /* 0x000fc8000001160b */
[----:B------:R-:W-:Y:S01]  /*2500*/  FFMA.FTZ R49, R8, R40, R49 ;  /* 0x0000002808317223 */ /* 0x000fe20000010031 */
[----:B------:R-:W-:Y:S02]  /*2510*/  LOP3.LUT R8, R11, 0xf000f, RZ, 0xc0, !PT ;  /* 0x000f000f0b087812 */ /* 0x000fe400078ec0ff */
[----:B------:R-:W-:Y:S02]  /*2520*/  SHF.R.U32.HI R45, RZ, 0x8, R10 ;  /* 0x00000008ff2d7819 */ /* 0x000fe4000001160a */
[----:B------:R-:W-:Y:S02]  /*2530*/  LOP3.LUT R8, R8, 0x64006400, RZ, 0xfc, !PT ;  /* 0x6400640008087812 */ /* 0x000fe400078efcff */
[----:B------:R-:W-:Y:S01]  /*2540*/  LOP3.LUT R10, R45, 0xf000f, RZ, 0xc0, !PT ;  /* 0x000f000f2d0a7812 */ /* 0x000fe200078ec0ff */
[----:B------:R-:W-:Y:S02]  /*2550*/  HADD2.F32 R9, -RZ, R9.H1_H1 ;  /* 0x30000009ff097230 */ /* 0x000fe40000004100 */
[----:B------:R-:W-:Y:S01]  /*2560*/  HADD2 R8, R8, -1032, -1032 ;  /* 0xe408e40808087430 */ /* 0x000fe20000000000 */
[----:B------:R-:W-:-:S02]  /*2570*/  LOP3.LUT R10, R10, 0x64006400, RZ, 0xfc, !PT ;  /* 0x640064000a0a7812 */ /* 0x000fc400078efcff */
[----:B------:R-:W-:Y:S02]  /*2580*/  FFMA.FTZ R42, R40, R9, R41 ;  /* 0x00000009282a7223 */ /* 0x000fe40000010029 */
[--C-:B------:R-:W-:Y:S02]  /*2590*/  HADD2.F32 R9, -RZ, R8.reuse.H0_H0 ;  /* 0x20000008ff097230 */ /* 0x100fe40000004100 */
[----:B------:R-:W-:Y:S02]  /*25a0*/  HADD2 R10, R10, -1032, -1032 ;  /* 0xe408e4080a0a7430 */ /* 0x000fe40000000000 */
[----:B------:R-:W-:Y:S02]  /*25b0*/  HADD2.F32 R8, -RZ, R8.H1_H1 ;  /* 0x30000008ff087230 */ /* 0x000fe40000004100 */
[----:B------:R-:W-:Y:S01]  /*25c0*/  FFMA.FTZ R9, R39, R9, R48 ;  /* 0x0000000927097223 */ /* 0x000fe20000010030 */
[--C-:B------:R-:W-:Y:S02]  /*25d0*/  HADD2.F32 R43, -RZ, R10.reuse.H0_H0 ;  /* 0x2000000aff2b7230 */ /* 0x100fe40000004100 */
[----:B------:R-:W-:-:S02]  /*25e0*/  HADD2.F32 R10, -RZ, R10.H1_H1 ;  /* 0x3000000aff0a7230 */ /* 0x000fc40000004100 */
[C---:B------:R-:W-:Y:S01]  /*25f0*/  FFMA.FTZ R23, R22.reuse, R8, R9 ;  /* 0x0000000816177223 */ /* 0x040fe20000010009 */
[----:B------:R-:W-:Y:S01]  /*2600*/  LOP3.LUT R45, R45, 0xf000f0, RZ, 0xc0, !PT ;  /* 0x00f000f02d2d7812 */ /* 0x000fe200078ec0ff */
[----:B------:R-:W-:Y:S01]  /*2610*/  FFMA.FTZ R43, R39, R43, R44 ;  /* 0x0000002b272b7223 */ /* 0x000fe2000001002c */
[----:B------:R-:W0:Y:S03]  /*2620*/  LDS.64 R8, [UR4+0x30] ;  /* 0x00003004ff087984 */ /* 0x000e260008000a00 */
[----:B------:R-:W-:Y:S01]  /*2630*/  FFMA.FTZ R43, R22, R10, R43 ;  /* 0x0000000a162b7223 */ /* 0x000fe2000001002b */
[----:B------:R-:W-:Y:S02]  /*2640*/  LOP3.LUT R10, R45, 0x64006400, RZ, 0xfc, !PT ;  /* 0x640064002d0a7812 */ /* 0x000fe400078efcff */
[----:B------:R-:W-:-:S03]  /*2650*/  LOP3.LUT R44, R11, 0xf000f0, RZ, 0xc0, !PT ;  /* 0x00f000f00b2c7812 */ /* 0x000fc600078ec0ff */
[----:B------:R-:W-:Y:S01]  /*2660*/  HFMA2 R10, R10, R31.H0_H0, -72, -72 ;  /* 0xd480d4800a0a7431 */ /* 0x000fe2000004001f */
[----:B------:R-:W-:-:S04]  /*2670*/  LOP3.LUT R44, R44, 0x64006400, RZ, 0xfc, !PT ;  /* 0x640064002c2c7812 */ /* 0x000fc800078efcff */
[--C-:B------:R-:W-:Y:S02]  /*2680*/  HADD2.F32 R22, -RZ, R10.reuse.H0_H0 ;  /* 0x2000000aff167230 */ /* 0x100fe40000004100 */
[----:B------:R-:W-:Y:S02]  /*2690*/  HFMA2 R11, R44, R31.H0_H0, -72, -72 ;  /* 0xd480d4802c0b7431 */ /* 0x000fe4000004001f */
[----:B------:R-:W-:Y:S02]  /*26a0*/  HADD2.F32 R10, -RZ, R10.H1_H1 ;  /* 0x3000000aff0a7230 */ /* 0x000fe40000004100 */
[----:B------:R-:W-:Y:S01]  /*26b0*/  FFMA.FTZ R43, R38, R22, R43 ;  /* 0x00000016262b7223 */ /* 0x000fe2000001002b */
[----:B------:R-:W-:-:S03]  /*26c0*/  HADD2.F32 R22, -RZ, R11.H0_H0 ;  /* 0x2000000bff167230 */ /* 0x000fc60000004100 */
[----:B------:R-:W-:Y:S02]  /*26d0*/  FFMA.FTZ R43, R40, R10, R43 ;  /* 0x0000000a282b7223 */ /* 0x000fe4000001002b */
[----:B------:R-:W-:Y:S01]  /*26e0*/  FFMA.FTZ R23, R38, R22, R23 ;  /* 0x0000001626177223 */ /* 0x000fe20000010017 */
[----:B------:R-:W-:Y:S01]  /*26f0*/  HADD2.F32 R22, -RZ, R11.H1_H1 ;  /* 0x3000000bff167230 */ /* 0x000fe20000004100 */
[----:B------:R-:W-:Y:S02]  /*2700*/  F2FP.F16.F32.PACK_AB R34, RZ, R34 ;  /* 0x00000022ff22723e */ /* 0x000fe400000000ff */
[----:B------:R-:W-:Y:S02]  /*2710*/  F2FP.F16.F32.PACK_AB R36, RZ, R36 ;  /* 0x00000024ff24723e */ /* 0x000fe400000000ff */
[----:B------:R-:W-:Y:S01]  /*2720*/  F2FP.F16.F32.PACK_AB R37, RZ, R37 ;  /* 0x00000025ff25723e */ /* 0x000fe200000000ff */
[----:B------:R-:W-:Y:S01]  /*2730*/  FFMA.FTZ R40, R40, R22, R23 ;  /* 0x0000001628287223 */ /* 0x000fe20000010017 */
[----:B------:R-:W-:Y:S01]  /*2740*/  PRMT R34, R34, 0x5410, R35 ;  /* 0x0000541022227816 */ /* 0x000fe20000000023 */
[----:B------:R-:W-:Y:S01]  /*2750*/  FMUL.FTZ R22, R24, R49 ;  /* 0x0000003118167220 */ /* 0x000fe20000410000 */
[----:B------:R-:W-:Y:S01]  /*2760*/  FMUL.FTZ R35, R33, R42 ;  /* 0x0000002a21237220 */ /* 0x000fe20000410000 */
[----:B------:R-:W-:-:S02]  /*2770*/  PRMT R36, R36, 0x5410, R37 ;  /* 0x0000541024247816 */ /* 0x000fc40000000025 */
[----:B------:R-:W-:Y:S01]  /*2780*/  HFMA2 R20, R34, 1, 1, R20 ;  /* 0x3c003c0022147831 */ /* 0x000fe20000000014 */
[----:B------:R-:W-:Y:S02]  /*2790*/  F2FP.F16.F32.PACK_AB R22, RZ, R22 ;  /* 0x00000016ff16723e */ /* 0x000fe400000000ff */
[----:B------:R-:W-:Y:S01]  /*27a0*/  HADD2 R34, R36, R15 ;  /* 0x0000000f24227230 */ /* 0x000fe20000000000 */
[----:B------:R-:W-:Y:S01]  /*27b0*/  F2FP.F16.F32.PACK_AB R35, RZ, R35 ;  /* 0x00000023ff23723e */ /* 0x000fe200000000ff */
[----:B0-----:R-:W-:-:S03]  /*27c0*/  HADD2.F32 R15, -RZ, R8.H0_H0 ;  /* 0x20000008ff0f7230 */ /* 0x001fc60000004100 */
[----:B------:R-:W-:Y:S01]  /*27d0*/  PRMT R22, R22, 0x5410, R35 ;  /* 0x0000541016167816 */ /* 0x000fe20000000023 */
[----:B------:R-:W-:-:S04]  /*27e0*/  FMUL.FTZ R39, R25, R40 ;  /* 0x0000002819277220 */ /* 0x000fc80000410000 */
[----:B------:R-:W-:Y:S01]  /*27f0*/  HFMA2 R20, R22, 1, 1, R20 ;  /* 0x3c003c0016147831 */ /* 0x000fe20000000014 */
[----:B------:R-:W-:Y:S02]  /*2800*/  F2FP.F16.F32.PACK_AB R39, RZ, R39 ;  /* 0x00000027ff27723e */ /* 0x000fe400000000ff */
[----:B--2---:R-:W-:Y:S02]  /*2810*/  LOP3.LUT R10, R4, 0xf000f, RZ, 0xc0, !PT ;  /* 0x000f000f040a7812 */ /* 0x004fe400078ec0ff */
[----:B------:R-:W-:Y:S02]  /*2820*/  LOP3.LUT R11, R5, 0xf000f, RZ, 0xc0, !PT ;  /* 0x000f000f050b7812 */ /* 0x000fe400078ec0ff */
[----:B------:R-:W-:Y:S02]  /*2830*/  LOP3.LUT R10, R10, 0x64006400, RZ, 0xfc, !PT ;  /* 0x640064000a0a7812 */ /* 0x000fe400078efcff */
[----:B------:R-:W-:-:S03]  /*2840*/  LOP3.LUT R11, R11, 0x64006400, RZ, 0xfc, !PT ;  /* 0x640064000b0b7812 */ /* 0x000fc600078efcff */
[----:B------:R-:W-:Y:S02]  /*2850*/  HADD2 R23, R10, -1032, -1032 ;  /* 0xe408e4080a177430 */ /* 0x000fe40000000000 */
[----:B------:R-:W-:-:S03]  /*2860*/  HADD2 R11, R11, -1032, -1032 ;  /* 0xe408e4080b0b7430 */ /* 0x000fc60000000000 */
[--C-:B------:R-:W-:Y:S02]  /*2870*/  HADD2.F32 R10, -RZ, R23.reuse.H0_H0 ;  /* 0x20000017ff0a7230 */ /* 0x100fe40000004100 */
[----:B------:R-:W-:Y:S02]  /*2880*/  HADD2.F32 R36, -RZ, R23.H1_H1 ;  /* 0x30000017ff247230 */ /* 0x000fe40000004100 */
[--C-:B------:R-:W-:Y:S02]  /*2890*/  HADD2.F32 R38, -RZ, R11.reuse.H0_H0 ;  /* 0x2000000bff267230 */ /* 0x100fe40000004100 */
[----:B------:R-:W-:Y:S01]  /*28a0*/  FFMA.FTZ R37, R10, R15, RZ ;  /* 0x0000000f0a257223 */ /* 0x000fe200000100ff */
[----:B------:R-:W-:Y:S01]  /*28b0*/  HADD2.F32 R23, -RZ, R8.H1_H1 ;  /* 0x30000008ff177230 */ /* 0x000fe20000004100 */
[----:B------:R-:W-:Y:S01]  /*28c0*/  LOP3.LUT R22, R4, 0xf000f0, RZ, 0xc0, !PT ;  /* 0x00f000f004167812 */ /* 0x000fe200078ec0ff */
[----:B------:R-:W-:Y:S02]  /*28d0*/  HADD2.F32 R11, -RZ, R11.H1_H1 ;  /* 0x3000000bff0b7230 */ /* 0x000fe40000004100 */
[----:B------:R-:W-:Y:S01]  /*28e0*/  FFMA.FTZ R38, R15, R38, RZ ;  /* 0x000000260f267223 */ /* 0x000fe200000100ff */
[----:B------:R-:W-:Y:S01]  /*28f0*/  FFMA.FTZ R35, R36, R23, R37 ;  /* 0x0000001724237223 */ /* 0x000fe20000010025 */
[----:B------:R-:W-:Y:S01]  /*2900*/  LOP3.LUT R36, R5, 0xf000f0, RZ, 0xc0, !PT ;  /* 0x00f000f005247812 */ /* 0x000fe200078ec0ff */
[----:B------:R-:W-:Y:S01]  /*2910*/  FMUL.FTZ R8, R32, R43 ;  /* 0x0000002b20087220 */ /* 0x000fe20000410000 */
[----:B------:R-:W-:Y:S01]  /*2920*/  FFMA.FTZ R37, R23, R11, R38 ;  /* 0x0000000b17257223 */ /* 0x000fe20000010026 */
[----:B------:R-:W-:Y:S01]  /*2930*/  LOP3.LUT R22, R22, 0x64006400, RZ, 0xfc, !PT ;  /* 0x6400640016167812 */ /* 0x000fe200078efcff */
[----:B------:R-:W0:Y:S01]  /*2940*/  LDS.64 R10, [UR4+0x38] ;  /* 0x00003804ff0a7984 */ /* 0x000e220008000a00 */
[----:B------:R-:W-:-:S02]  /*2950*/  LOP3.LUT R38, R36, 0x64006400, RZ, 0xfc, !PT ;  /* 0x6400640024267812 */ /* 0x000fc400078efcff */
[----:B------:R-:W-:Y:S01]  /*2960*/  F2FP.F16.F32.PACK_AB R8, RZ, R8 ;  /* 0x00000008ff08723e */ /* 0x000fe200000000ff */
[-C--:B------:R-:W-:Y:S02]  /*2970*/  HFMA2 R36, R22, R31.reuse.H0_H0, -72, -72 ;  /* 0xd480d48016247431 */ /* 0x080fe4000004001f */
[----:B------:R-:W-:Y:S01]  /*2980*/  HFMA2 R38, R38, R31.H0_H0, -72, -72 ;  /* 0xd480d48026267431 */ /* 0x000fe2000004001f */
[----:B------:R-:W-:Y:S01]  /*2990*/  PRMT R8, R8, 0x5410, R39 ;  /* 0x0000541008087816 */ /* 0x000fe20000000027 */
[----:B------:R-:W-:Y:S02]  /*29a0*/  HADD2.F32 R22, -RZ, R9.H0_H0 ;  /* 0x20000009ff167230 */ /* 0x000fe40000004100 */
[----:B------:R-:W-:Y:S02]  /*29b0*/  HADD2.F32 R40, -RZ, R36.H0_H0 ;  /* 0x20000024ff287230 */ /* 0x000fe40000004100 */
[----:B------:R-:W-:Y:S02]  /*29c0*/  HADD2.F32 R39, -RZ, R38.H0_H0 ;  /* 0x20000026ff277230 */ /* 0x000fe40000004100 */
[----:B------:R-:W-:-:S02]  /*29d0*/  HFMA2 R8, R8, 1, 1, R34 ;  /* 0x3c003c0008087831 */ /* 0x000fc40000000022 */
[----:B------:R-:W-:Y:S02]  /*29e0*/  HADD2.F32 R9, -RZ, R9.H1_H1 ;  /* 0x30000009ff097230 */ /* 0x000fe40000004100 */
[----:B------:R-:W-:Y:S01]  /*29f0*/  FFMA.FTZ R40, R40, R22, R35 ;  /* 0x0000001628287223 */ /* 0x000fe20000010023 */
[----:B------:R-:W-:Y:S02]  /*2a00*/  HADD2.F32 R38, -RZ, R38.H1_H1 ;  /* 0x30000026ff267230 */ /* 0x000fe40000004100 */
[----:B------:R-:W-:Y:S01]  /*2a10*/  FFMA.FTZ R34, R22, R39, R37 ;  /* 0x0000002716227223 */ /* 0x000fe20000010025 */
[----:B------:R-:W-:Y:S01]  /*2a20*/  HADD2.F32 R35, -RZ, R36.H1_H1 ;  /* 0x30000024ff237230 */ /* 0x000fe20000004100 */
[----:B------:R-:W-:Y:S02]  /*2a30*/  LOP3.LUT R36, R6, 0xf000f, RZ, 0xc0, !PT ;  /* 0x000f000f06247812 */ /* 0x000fe400078ec0ff */
[----:B------:R-:W-:Y:S02]  /*2a40*/  FFMA.FTZ R34, R9, R38, R34 ;  /* 0x0000002609227223 */ /* 0x000fe40000010022 */
[----:B------:R-:W-:-:S02]  /*2a50*/  LOP3.LUT R38, R36, 0x64006400, RZ, 0xfc, !PT ;  /* 0x6400640024267812 */ /* 0x000fc400078efcff */
[----:B------:R-:W-:-:S03]  /*2a60*/  SHF.R.U32.HI R41, RZ, 0x8, R5 ;  /* 0x00000008ff297819 */ /* 0x000fc60000011605 */
[----:B------:R-:W-:Y:S02]  /*2a70*/  HADD2 R38, R38, -1032, -1032 ;  /* 0xe408e40826267430 */ /* 0x000fe40000000000 */
[----:B------:R-:W-:Y:S01]  /*2a80*/  FFMA.FTZ R42, R35, R9, R40 ;  /* 0x00000009232a7223 */ /* 0x000fe20000010028 */
[----:B------:R-:W-:Y:S02]  /*2a90*/  LOP3.LUT R36, R41, 0xf000f, RZ, 0xc0, !PT ;  /* 0x000f000f29247812 */ /* 0x000fe400078ec0ff */
[--C-:B------:R-:W-:Y:S01]  /*2aa0*/  HADD2.F32 R40, -RZ, R38.reuse.H0_H0 ;  /* 0x20000026ff287230 */ /* 0x100fe20000004100 */
[----:B------:R-:W-:Y:S01]  /*2ab0*/  SHF.R.U32.HI R4, RZ, 0x8, R4 ;  /* 0x00000008ff047819 */ /* 0x000fe20000011604 */
[----:B------:R-:W-:Y:S01]  /*2ac0*/  HADD2.F32 R38, -RZ, R38.H1_H1 ;  /* 0x30000026ff267230 */ /* 0x000fe20000004100 */
[----:B------:R-:W-:Y:S02]  /*2ad0*/  LOP3.LUT R36, R36, 0x64006400, RZ, 0xfc, !PT ;  /* 0x6400640024247812 */ /* 0x000fe400078efcff */
[----:B------:R-:W-:Y:S01]  /*2ae0*/  FFMA.FTZ R40, R15, R40, RZ ;  /* 0x000000280f287223 */ /* 0x000fe200000100ff */
[----:B------:R-:W-:-:S02]  /*2af0*/  LOP3.LUT R35, R4, 0xf000f, RZ, 0xc0, !PT ;  /* 0x000f000f04237812 */ /* 0x000fc400078ec0ff */
[----:B------:R-:W-:Y:S02]  /*2b00*/  HADD2 R36, R36, -1032, -1032 ;  /* 0xe408e40824247430 */ /* 0x000fe40000000000 */
[----:B------:R-:W-:Y:S01]  /*2b10*/  FFMA.FTZ R43, R23, R38, R40 ;  /* 0x00000026172b7223 */ /* 0x000fe20000010028 */
[----:B------:R-:W-:Y:S02]  /*2b20*/  LOP3.LUT R38, R6, 0xf000f0, RZ, 0xc0, !PT ;  /* 0x00f000f006267812 */ /* 0x000fe400078ec0ff */
[----:B------:R-:W-:Y:S01]  /*2b30*/  LOP3.LUT R5, R35, 0x64006400, RZ, 0xfc, !PT ;  /* 0x6400640023057812 */ /* 0x000fe200078efcff */
[----:B0-----:R-:W-:Y:S01]  /*2b40*/  HADD2.F32 R35, -RZ, R10.H0_H0 ;  /* 0x2000000aff237230 */ /* 0x001fe20000004100 */
[----:B------:R-:W-:Y:S01]  /*2b50*/  LOP3.LUT R38, R38, 0x64006400, RZ, 0xfc, !PT ;  /* 0x6400640026267812 */ /* 0x000fe200078efcff */
[----:B------:R-:W-:Y:S01]  /*2b60*/  HADD2.F32 R39, -RZ, R36.H0_H0 ;  /* 0x20000024ff277230 */ /* 0x000fe20000004100 */
[----:B------:R-:W-:Y:S01]  /*2b70*/  SHF.R.U32.HI R6, RZ, 0x8, R6 ;  /* 0x00000008ff067819 */ /* 0x000fe20000011606 */
[----:B------:R-:W-:-:S02]  /*2b80*/  HADD2 R5, R5, -1032, -1032 ;  /* 0xe408e40805057430 */ /* 0x000fc40000000000 */
[----:B------:R-:W-:Y:S02]  /*2b90*/  HFMA2 R38, R38, R31.H0_H0, -72, -72 ;  /* 0xd480d48026267431 */ /* 0x000fe4000004001f */
[----:B------:R-:W-:Y:S01]  /*2ba0*/  FFMA.FTZ R34, R35, R39, R34 ;  /* 0x0000002723227223 */ /* 0x000fe20000010022 */
[----:B------:R-:W-:Y:S01]  /*2bb0*/  LOP3.LUT R39, R6, 0xf000f, RZ, 0xc0, !PT ;  /* 0x000f000f06277812 */ /* 0x000fe200078ec0ff */
[--C-:B------:R-:W-:Y:S02]  /*2bc0*/  HADD2.F32 R37, -RZ, R5.reuse.H0_H0 ;  /* 0x20000005ff257230 */ /* 0x100fe40000004100 */
[----:B------:R-:W-:Y:S01]  /*2bd0*/  HADD2.F32 R40, -RZ, R5.H1_H1 ;  /* 0x30000005ff287230 */ /* 0x000fe20000004100 */
[----:B------:R-:W-:Y:S01]  /*2be0*/  LOP3.LUT R39, R39, 0x64006400, RZ, 0xfc, !PT ;  /* 0x6400640027277812 */ /* 0x000fe200078efcff */
[----:B------:R-:W-:Y:S02]  /*2bf0*/  HADD2.F32 R5, -RZ, R10.H1_H1 ;  /* 0x3000000aff057230 */ /* 0x000fe40000004100 */
[----:B------:R-:W-:-:S02]  /*2c00*/  HADD2.F32 R10, -RZ, R38.H0_H0 ;  /* 0x20000026ff0a7230 */ /* 0x000fc40000004100 */
[----:B------:R-:W-:Y:S02]  /*2c10*/  HADD2.F32 R38, -RZ, R38.H1_H1 ;  /* 0x30000026ff267230 */ /* 0x000fe40000004100 */
[----:B------:R-:W-:Y:S02]  /*2c20*/  HADD2 R39, R39, -1032, -1032 ;  /* 0xe408e40827277430 */ /* 0x000fe40000000000 */
[----:B------:R-:W-:-:S04]  /*2c30*/  FFMA.FTZ R10, R22, R10, R43 ;  /* 0x0000000a160a7223 */ /* 0x000fc8000001002b */
[----:B------:R-:W-:Y:S01]  /*2c40*/  FFMA.FTZ R10, R9, R38, R10 ;  /* 0x00000026090a7223 */ /* 0x000fe2000001000a */
[----:B------:R-:W-:-:S05]  /*2c50*/  HADD2.F32 R38, -RZ, R39.H0_H0 ;  /* 0x20000027ff267230 */ /* 0x000fca0000004100 */
[----:B------:R-:W-:Y:S01]  /*2c60*/  FFMA.FTZ R10, R35, R38, R10 ;  /* 0x00000026230a7223 */ /* 0x000fe2000001000a */
[----:B------:R-:W-:-:S04]  /*2c70*/  LOP3.LUT R38, R7, 0xf000f, RZ, 0xc0, !PT ;  /* 0x000f000f07267812 */ /* 0x000fc800078ec0ff */
[----:B------:R-:W-:Y:S01]  /*2c80*/  LOP3.LUT R38, R38, 0x64006400, RZ, 0xfc, !PT ;  /* 0x6400640026267812 */ /* 0x000fe200078efcff */
[----:B------:R-:W-:-:S04]  /*2c90*/  HADD2.F32 R36, -RZ, R36.H1_H1 ;  /* 0x30000024ff247230 */ /* 0x000fc80000004100 */
[----:B------:R-:W-:Y:S02]  /*2ca0*/  HADD2 R38, R38, -1032, -1032 ;  /* 0xe408e40826267430 */ /* 0x000fe40000000000 */
[----:B------:R-:W-:-:S03]  /*2cb0*/  FFMA.FTZ R34, R5, R36, R34 ;  /* 0x0000002405227223 */ /* 0x000fc60000010022 */
[--C-:B------:R-:W-:Y:S02]  /*2cc0*/  HADD2.F32 R36, -RZ, R38.reuse.H0_H0 ;  /* 0x20000026ff247230 */ /* 0x100fe40000004100 */
[----:B------:R-:W-:-:S03]  /*2cd0*/  HADD2.F32 R38, -RZ, R38.H1_H1 ;  /* 0x30000026ff267230 */ /* 0x000fc60000004100 */
[----:B------:R-:W-:Y:S01]  /*2ce0*/  FFMA.FTZ R36, R15, R36, RZ ;  /* 0x000000240f247223 */ /* 0x000fe200000100ff */
[----:B------:R-:W-:-:S03]  /*2cf0*/  LOP3.LUT R15, R7, 0xf000f0, RZ, 0xc0, !PT ;  /* 0x00f000f0070f7812 */ /* 0x000fc600078ec0ff */
[----:B------:R-:W-:Y:S01]  /*2d00*/  FFMA.FTZ R23, R23, R38, R36 ;  /* 0x0000002617177223 */ /* 0x000fe20000010024 */
[----:B------:R-:W-:-:S05]  /*2d10*/  LOP3.LUT R36, R15, 0x64006400, RZ, 0xfc, !PT ;  /* 0x640064000f247812 */ /* 0x000fca00078efcff */
[----:B------:R-:W-:-:S05]  /*2d20*/  HFMA2 R15, R36, R31.H0_H0, -72, -72 ;  /* 0xd480d480240f7431 */ /* 0x000fca000004001f */
[----:B------:R-:W-:-:S05]  /*2d30*/  HADD2.F32 R36, -RZ, R15.H0_H0 ;  /* 0x2000000fff247230 */ /* 0x000fca0000004100 */
[----:B------:R-:W-:Y:S01]  /*2d40*/  FFMA.FTZ R36, R22, R36, R23 ;  /* 0x0000002416247223 */ /* 0x000fe20000010017 */
[----:B------:R-:W-:Y:S02]  /*2d50*/  @!P0 MOV R23, R27 ;  /* 0x0000001b00178202 */ /* 0x000fe40000000f00 */
[----:B------:R-:W-:-:S05]  /*2d60*/  @!P0 MOV R22, R28 ;  /* 0x0000001c00168202 */ /* 0x000fca0000000f00 */
[----:B------:R0:W2:Y:S01]  /*2d70*/  @!P0 LDG.E.U16.CONSTANT R23, desc[UR6][R22.64] ;  /* 0x0000000616178981 */ /* 0x0000a2000c1e9500 */
[----:B------:R-:W-:Y:S01]  /*2d80*/  SHF.R.U32.HI R7, RZ, 0x8, R7 ;  /* 0x00000008ff077819 */ /* 0x000fe20000011607 */
[----:B------:R-:W-:-:S03]  /*2d90*/  HADD2.F32 R15, -RZ, R15.H1_H1 ;  /* 0x3000000fff0f7230 */ /* 0x000fc60000004100 */
[----:B------:R-:W-:-:S04]  /*2da0*/  LOP3.LUT R38, R7, 0xf000f, RZ, 0xc0, !PT ;  /* 0x000f000f07267812 */ /* 0x000fc800078ec0ff */
[----:B------:R-:W-:Y:S01]  /*2db0*/  LOP3.LUT R38, R38, 0x64006400, RZ, 0xfc, !PT ;  /* 0x6400640026267812 */ /* 0x000fe200078efcff */
[----:B------:R-:W-:-:S04]  /*2dc0*/  FFMA.FTZ R36, R9, R15, R36 ;  /* 0x0000000f09247223 */ /* 0x000fc80000010024 */
[----:B------:R-:W-:Y:S01]  /*2dd0*/  HADD2 R9, R38, -1032, -1032 ;  /* 0xe408e40826097430 */ /* 0x000fe20000000000 */
[----:B------:R-:W-:-:S04]  /*2de0*/  LOP3.LUT R38, R4, 0xf000f0, RZ, 0xc0, !PT ;  /* 0x00f000f004267812 */ /* 0x000fc800078ec0ff */
[----:B------:R-:W-:Y:S01]  /*2df0*/  HADD2.F32 R4, -RZ, R9.H0_H0 ;  /* 0x20000009ff047230 */ /* 0x000fe20000004100 */
[----:B------:R-:W-:-:S04]  /*2e00*/  LOP3.LUT R41, R41, 0xf000f0, RZ, 0xc0, !PT ;  /* 0x00f000f029297812 */ /* 0x000fc800078ec0ff */
[----:B------:R-:W-:Y:S01]  /*2e10*/  FFMA.FTZ R4, R35, R4, R36 ;  /* 0x0000000423047223 */ /* 0x000fe20000010024 */
[----:B------:R-:W-:Y:S02]  /*2e20*/  LOP3.LUT R36, R6, 0xf000f0, RZ, 0xc0, !PT ;  /* 0x00f000f006247812 */ /* 0x000fe400078ec0ff */
[----:B------:R-:W-:Y:S02]  /*2e30*/  LOP3.LUT R6, R41, 0x64006400, RZ, 0xfc, !PT ;  /* 0x6400640029067812 */ /* 0x000fe400078efcff */
[----:B------:R-:W-:Y:S02]  /*2e40*/  LOP3.LUT R36, R36, 0x64006400, RZ, 0xfc, !PT ;  /* 0x6400640024247812 */ /* 0x000fe400078efcff */
[----:B0-----:R-:W-:Y:S01]  /*2e50*/  LOP3.LUT R22, R7, 0xf000f0, RZ, 0xc0, !PT ;  /* 0x00f000f007167812 */ /* 0x001fe200078ec0ff */
[-C--:B------:R-:W-:Y:S01]  /*2e60*/  HFMA2 R6, R6, R31.reuse.H0_H0, -72, -72 ;  /* 0xd480d48006067431 */ /* 0x080fe2000004001f */
[----:B------:R-:W-:Y:S01]  /*2e70*/  LOP3.LUT R38, R38, 0x64006400, RZ, 0xfc, !PT ;  /* 0x6400640026267812 */ /* 0x000fe200078efcff */
[----:B------:R-:W-:Y:S01]  /*2e80*/  HFMA2 R7, R36, R31.H0_H0, -72, -72 ;  /* 0xd480d48024077431 */ /* 0x000fe2000004001f */
[----:B------:R-:W-:Y:S01]  /*2e90*/  LOP3.LUT R36, R22, 0x64006400, RZ, 0xfc, !PT ;  /* 0x6400640016247812 */ /* 0x000fe200078efcff */
[----:B------:R-:W-:Y:S01]  /*2ea0*/  FFMA.FTZ R37, R37, R35, R42 ;  /* 0x0000002325257223 */ /* 0x000fe2000001002a */
[----:B------:R-:W-:-:S02]  /*2eb0*/  HADD2.F32 R35, -RZ, R11.H0_H0 ;  /* 0x2000000bff237230 */ /* 0x000fc40000004100 */
[-C--:B------:R-:W-:Y:S02]  /*2ec0*/  HFMA2 R15, R38, R31.reuse.H0_H0, -72, -72 ;  /* 0xd480d480260f7431 */ /* 0x080fe4000004001f */
[----:B------:R-:W-:Y:S02]  /*2ed0*/  HADD2.F32 R22, -RZ, R6.H0_H0 ;  /* 0x20000006ff167230 */ /* 0x000fe40000004100 */
[----:B------:R-:W-:Y:S02]  /*2ee0*/  HFMA2 R31, R36, R31.H0_H0, -72, -72 ;  /* 0xd480d480241f7431 */ /* 0x000fe4000004001f */
[----:B------:R-:W-:Y:S02]  /*2ef0*/  HADD2.F32 R39, -RZ, R39.H1_H1 ;  /* 0x30000027ff277230 */ /* 0x000fe40000004100 */
[----:B------:R-:W-:Y:S02]  /*2f00*/  HADD2.F32 R9, -RZ, R9.H1_H1 ;  /* 0x30000009ff097230 */ /* 0x000fe40000004100 */
[----:B------:R-:W-:Y:S01]  /*2f10*/  FFMA.FTZ R37, R40, R5, R37 ;  /* 0x0000000528257223 */ /* 0x000fe20000010025 */
[----:B------:R-:W-:-:S02]  /*2f20*/  HADD2.F32 R38, -RZ, R15.H0_H0 ;  /* 0x2000000fff267230 */ /* 0x000fc40000004100 */
[----:B------:R-:W-:Y:S01]  /*2f30*/  FFMA.FTZ R34, R35, R22, R34 ;  /* 0x0000001623227223 */ /* 0x000fe20000010022 */
[C---:B------:R-:W-:Y:S01]  /*2f40*/  FFMA.FTZ R10, R5.reuse, R39, R10 ;  /* 0x00000027050a7223 */ /* 0x040fe2000001000a */
[----:B------:R-:W-:Y:S01]  /*2f50*/  FFMA.FTZ R22, R5, R9, R4 ;  /* 0x0000000905167223 */ /* 0x000fe20000010004 */
[----:B------:R-:W-:Y:S02]  /*2f60*/  HADD2.F32 R39, -RZ, R7.H0_H0 ;  /* 0x20000007ff277230 */ /* 0x000fe40000004100 */
[----:B------:R-:W-:Y:S02]  /*2f70*/  HADD2.F32 R5, -RZ, R31.H0_H0 ;  /* 0x2000001fff057230 */ /* 0x000fe40000004100 */
[----:B------:R-:W-:Y:S01]  /*2f80*/  FFMA.FTZ R37, R38, R35, R37 ;  /* 0x0000002326257223 */ /* 0x000fe20000010025 */
[----:B------:R-:W-:Y:S02]  /*2f90*/  HADD2.F32 R11, -RZ, R11.H1_H1 ;  /* 0x3000000bff0b7230 */ /* 0x000fe40000004100 */
[----:B------:R-:W-:-:S02]  /*2fa0*/  HADD2.F32 R4, -RZ, R15.H1_H1 ;  /* 0x3000000fff047230 */ /* 0x000fc40000004100 */
[----:B------:R-:W-:Y:S02]  /*2fb0*/  HADD2.F32 R6, -RZ, R6.H1_H1 ;  /* 0x30000006ff067230 */ /* 0x000fe40000004100 */
[C---:B------:R-:W-:Y:S01]  /*2fc0*/  FFMA.FTZ R10, R35.reuse, R39, R10 ;  /* 0x00000027230a7223 */ /* 0x040fe2000001000a */
[----:B------:R-:W-:Y:S02]  /*2fd0*/  HADD2.F32 R7, -RZ, R7.H1_H1 ;  /* 0x30000007ff077230 */ /* 0x000fe40000004100 */
[----:B------:R-:W-:Y:S01]  /*2fe0*/  FFMA.FTZ R5, R35, R5, R22 ;  /* 0x0000000523057223 */ /* 0x000fe20000010016 */
[----:B------:R-:W-:Y:S02]  /*2ff0*/  HADD2.F32 R36, -RZ, R31.H1_H1 ;  /* 0x3000001fff247230 */ /* 0x000fe40000004100 */
[----:B------:R-:W-:Y:S01]  /*3000*/  FFMA.FTZ R37, R4, R11, R37 ;  /* 0x0000000b04257223 */ /* 0x000fe20000010025 */
[C---:B------:R-:W-:Y:S01]  /*3010*/  FFMA.FTZ R6, R11.reuse, R6, R34 ;  /* 0x000000060b067223 */ /* 0x040fe20000010022 */
[----:B------:R-:W-:Y:S01]  /*3020*/  @!P0 IADD3 R38, PT, PT, R12, 0x1, RZ ;  /* 0x000000010c268810 */ /* 0x000fe20007ffe0ff */
[C---:B------:R-:W-:Y:S01]  /*3030*/  FFMA.FTZ R7, R11.reuse, R7, R10 ;  /* 0x000000070b077223 */ /* 0x040fe2000001000a */
[----:B------:R-:W-:Y:S01]  /*3040*/  FFMA.FTZ R36, R11, R36, R5 ;  /* 0x000000240b247223 */ /* 0x000fe20000010005 */
[----:B------:R-:W-:Y:S01]  /*3050*/  FMUL.FTZ R37, R24, R37 ;  /* 0x0000002518257220 */ /* 0x000fe20000410000 */
[----:B------:R-:W-:Y:S01]  /*3060*/  FMUL.FTZ R6, R33, R6 ;  /* 0x0000000621067220 */ /* 0x000fe20000410000 */
[----:B------:R-:W-:Y:S01]  /*3070*/  @!P0 MOV R12, R38 ;  /* 0x00000026000c8202 */ /* 0x000fe20000000f00 */
        /* <DEDUP_REMOVED lines=13> */
[----:B------:R-:W-:Y:S02]  /*3150*/  IADD3.X R27, PT, PT, RZ, R27, RZ, P1, !PT ;  /* 0x0000001bff1b7210 */ /* 0x000fe40000ffe4ff */
[----:B--2---:R-:W-:Y:S02]  /*3160*/  @!P0 IADD3 R13, PT, PT, R23, R14, RZ ;  /* 0x0000000e170d8210 */ /* 0x004fe40007ffe0ff */
[----:B------:R-:W-:-:S04]  /*3170*/  IADD3 R14, PT, PT, R14, 0x20, RZ ;  /* 0x000000200e0e7810 */ /* 0x000fc80007ffe0ff */
[----:B------:R-:W-:-:S13]  /*3180*/  ISETP.GE.AND P0, PT, R14, R29, PT ;  /* 0x0000001d0e00720c */ /* 0x000fda0003f06270 */
[----:B------:R-:W-:Y:S05]  /*3190*/  @!P0 BRA `(.L_x_4899) ;  /* 0xffffffd800d08947 */ /* 0x000fea000383ffff */
[----:B------:R-:W-:-:S07]  /*31a0*/  IMAD.WIDE R18, R26, 0x10, R18 ;  /* 0x000000101a127825 */ /* 0x000fce00078e0212 */
.L_x_4898:
[----:B------:R-:W0:Y:S02]  /*31b0*/  LDCU UR5, c[0x0][0x3dc] ;  /* 0x00007b80ff0577ac */ /* 0x000e240008000800 */
[----:B0-----:R-:W-:-:S04]  /*31c0*/  VIMNMX R21, PT, PT, R21, UR5, PT ;  /* 0x0000000515157c48 */ /* 0x001fc8000bfe0100 */
[----:B------:R-:W-:-:S13]  /*31d0*/  ISETP.GT.AND P0, PT, R21, R14, PT ;  /* 0x0000000e1500720c */ /* 0x000fda0003f04270 */
[----:B------:R-:W-:Y:S05]  /*31e0*/  @!P0 BRA `(.L_x_4900) ;  /* 0x0000000800b08947 */ /* 0x000fea0003800000 */
[----:B------:R-:W-:-:S03]  /*31f0*/  IMAD.WIDE.U32 R22, R14, 0x4, R16 ;  /* 0x000000040e167825 */ /* 0x000fc600078e0010 */
[----:B------:R-:W-:-:S04]  /*3200*/  IADD3 R17, P0, PT, R22, 0x2, RZ ;  /* 0x0000000216117810 */ /* 0x000fc80007f1e0ff */
[----:B------:R-:W-:-:S09]  /*3210*/  IADD3.X R22, PT, PT, RZ, R23, RZ, P0, !PT ;  /* 0x00000017ff167210 */ /* 0x000fd200007fe4ff */
.L_x_4901:
[----:B------:R-:W2:Y:S01]  /*3220*/  LDG.E.128.CONSTANT R8, desc[UR6][R18.64] ;  /* 0x0000000612087981 */ /* 0x000ea2000c1e9d00 */
[----:B------:R-:W-:Y:S01]  /*3230*/  HFMA2 R16, -RZ, RZ, 0, 0.0625 ;  /* 0x00002c00ff107431 */ /* 0x000fe200000001ff */
[----:B------:R-:W-:Y:S02]  /*3240*/  MOV R23, 0x2400 ;  /* 0x0000240000177802 */ /* 0x000fe40000000f00 */
[----:B------:R-:W0:Y:S01]  /*3250*/  LDS.128 R4, [UR4] ;  /* 0x00000004ff047984 */ /* 0x000e220008000c00 */
[----:B------:R-:W-:Y:S02]  /*3260*/  MOV R29, 0x3400 ;  /* 0x00003400001d7802 */ /* 0x000fe40000000f00 */
[----:B------:R-:W-:Y:S02]  /*3270*/  ISETP.NE.AND P0, PT, R14, R13, PT ;  /* 0x0000000d0e00720c */ /* 0x000fe40003f05270 */
[----:B------:R-:W-:Y:S02]  /*3280*/  PRMT R16, R23, 0x5410, R16 ;  /* 0x0000541017107816 */ /* 0x000fe40000000010 */
[----:B--2---:R-:W-:-:S02]  /*3290*/  LOP3.LUT R23, R8, 0x30003, RZ, 0xc0, !PT ;  /* 0x0003000308177812 */ /* 0x004fc400078ec0ff */
[----:B------:R-:W-:Y:S02]  /*32a0*/  LOP3.LUT R26, R10, 0x30003, RZ, 0xc0, !PT ;  /* 0x000300030a1a7812 */ /* 0x000fe400078ec0ff */
[----:B------:R-:W-:Y:S02]  /*32b0*/  LOP3.LUT R23, R23, 0x64006400, RZ, 0xfc, !PT ;  /* 0x6400640017177812 */ /* 0x000fe400078efcff */
[----:B------:R-:W-:Y:S02]  /*32c0*/  LOP3.LUT R25, R9, 0x30003, RZ, 0xc0, !PT ;  /* 0x0003000309197812 */ /* 0x000fe400078ec0ff */
[----:B------:R-:W-:Y:S01]  /*32d0*/  LOP3.LUT R24, R8, 0xc000c, RZ, 0xc0, !PT ;  /* 0x000c000c08187812 */ /* 0x000fe200078ec0ff */
[----:B------:R-:W-:Y:S01]  /*32e0*/  HADD2 R23, R23, -1026, -1026 ;  /* 0xe402e40217177430 */ /* 0x000fe20000000000 */
[----:B------:R-:W-:Y:S02]  /*32f0*/  LOP3.LUT R26, R26, 0x64006400, RZ, 0xfc, !PT ;  /* 0x640064001a1a7812 */ /* 0x000fe400078efcff */
[----:B------:R-:W-:-:S02]  /*3300*/  LOP3.LUT R25, R25, 0x64006400, RZ, 0xfc, !PT ;  /* 0x6400640019197812 */ /* 0x000fc400078efcff */
[C---:B------:R-:W-:Y:S01]  /*3310*/  LOP3.LUT R27, R11.reuse, 0x30003, RZ, 0xc0, !PT ;  /* 0x000300030b1b7812 */ /* 0x040fe200078ec0ff */
[----:B------:R-:W-:Y:S01]  /*3320*/  HADD2 R36, R26, -1026, -1026 ;  /* 0xe402e4021a247430 */ /* 0x000fe20000000000 */
[----:B------:R-:W-:Y:S01]  /*3330*/  LOP3.LUT R24, R24, 0x64006400, RZ, 0xfc, !PT ;  /* 0x6400640018187812 */ /* 0x000fe200078efcff */
[-C--:B0-----:R-:W-:Y:S01]  /*3340*/  HFMA2 R23, R23, R4.reuse, RZ ;  /* 0x0000000417177231 */ /* 0x081fe200000000ff */
[----:B------:R-:W-:Y:S01]  /*3350*/  LOP3.LUT R35, R11, 0xc000c, RZ, 0xc0, !PT ;  /* 0x000c000c0b237812 */ /* 0x000fe200078ec0ff */
[----:B------:R-:W-:Y:S01]  /*3360*/  HADD2 R28, R25, -1026, -1026 ;  /* 0xe402e402191c7430 */ /* 0x000fe20000000000 */
[----:B------:R-:W-:Y:S01]  /*3370*/  LOP3.LUT R27, R27, 0x64006400, RZ, 0xfc, !PT ;  /* 0x640064001b1b7812 */ /* 0x000fe200078efcff */
[----:B------:R-:W-:Y:S01]  /*3380*/  HFMA2 R31, R24, R29.H0_H0, -258, -258 ;  /* 0xdc08dc08181f7431 */ /* 0x000fe2000004001d */
[----:B------:R-:W-:Y:S01]  /*3390*/  LOP3.LUT R26, R8, 0x300030, RZ, 0xc0, !PT ;  /* 0x00300030081a7812 */ /* 0x000fe200078ec0ff */
[-C--:B------:R-:W-:Y:S01]  /*33a0*/  HFMA2 R36, R36, R4.reuse, RZ ;  /* 0x0000000424247231 */ /* 0x080fe200000000ff */
[----:B------:R-:W-:Y:S01]  /*33b0*/  LOP3.LUT R25, R9, 0xc000c, RZ, 0xc0, !PT ;  /* 0x000c000c09197812 */ /* 0x000fe200078ec0ff */
[----:B------:R-:W-:Y:S01]  /*33c0*/  HADD2 R37, R27, -1026, -1026 ;  /* 0xe402e4021b257430 */ /* 0x000fe20000000000 */
[----:B------:R-:W-:Y:S01]  /*33d0*/  LOP3.LUT R33, R10, 0xc000c, RZ, 0xc0, !PT ;  /* 0x000c000c0a217812 */ /* 0x000fe200078ec0ff */
[----:B------:R-:W-:Y:S01]  /*33e0*/  HFMA2 R31, R31, R5, R23 ;  /* 0x000000051f1f7231 */ /* 0x000fe20000000017 */
[----:B------:R-:W-:Y:S01]  /*33f0*/  LOP3.LUT R42, R35, 0x64006400, RZ, 0xfc, !PT ;  /* 0x64006400232a7812 */ /* 0x000fe200078efcff */
[-C--:B------:R-:W-:Y:S01]  /*3400*/  HFMA2 R28, R28, R4.reuse, RZ.H0_H0 ;  /* 0x000000041c1c7231 */ /* 0x080fe200000400ff */
[----:B------:R-:W-:Y:S01]  /*3410*/  LOP3.LUT R35, R26, 0x64006400, RZ, 0xfc, !PT ;  /* 0x640064001a237812 */ /* 0x000fe200078efcff */
[----:B------:R-:W-:Y:S01]  /*3420*/  HFMA2 R37, R37, R4, RZ.H0_H0 ;  /* 0x0000000425257231 */ /* 0x000fe200000400ff */
[----:B------:R-:W-:Y:S01]  /*3430*/  LOP3.LUT R38, R25, 0x64006400, RZ, 0xfc, !PT ;  /* 0x6400640019267812 */ /* 0x000fe200078efcff */
[-C--:B------:R-:W-:Y:S01]  /*3440*/  HFMA2 R42, R42, R29.reuse.H0_H0, -258, -258 ;  /* 0xdc08dc082a2a7431 */ /* 0x080fe2000004001d */
[----:B------:R-:W-:Y:S01]  /*3450*/  LOP3.LUT R40, R33, 0x64006400, RZ, 0xfc, !PT ;  /* 0x6400640021287812 */ /* 0x000fe200078efcff */
[----:B------:R-:W-:Y:S01]  /*3460*/  HFMA2 R35, R35, R16.H1_H1, -66, -66 ;  /* 0xd420d42023237431 */ /* 0x000fe20000060010 */
[----:B------:R-:W-:Y:S01]  /*3470*/  LOP3.LUT R34, R8, 0xc000c0, RZ, 0xc0, !PT ;  /* 0x00c000c008227812 */ /* 0x000fe200078ec0ff */
[-C--:B------:R-:W-:Y:S01]  /*3480*/  HFMA2 R38, R38, R29.reuse.H0_H0, -258, -258 ;  /* 0xdc08dc0826267431 */ /* 0x080fe2000004001d */
[----:B------:R-:W-:Y:S01]  /*3490*/  SHF.R.U32.HI R4, RZ, 0x8, R8 ;  /* 0x00000008ff047819 */ /* 0x000fe20000011608 */
[----:B------:R-:W-:Y:S01]  /*34a0*/  HFMA2 R40, R40, R29.H0_H0, -258, -258 ;  /* 0xdc08dc0828287431 */ /* 0x000fe2000004001d */
[C---:B------:R-:W-:Y:S01]  /*34b0*/  LOP3.LUT R27, R9.reuse, 0x300030, RZ, 0xc0, !PT ;  /* 0x00300030091b7812 */ /* 0x040fe200078ec0ff */
[----:B------:R-:W-:Y:S01]  /*34c0*/  HFMA2 R31, R35, R6, R31 ;  /* 0x00000006231f7231 */ /* 0x000fe2000000001f */
[----:B------:R-:W-:Y:S01]  /*34d0*/  LOP3.LUT R8, R9, 0xc000c0, RZ, 0xc0, !PT ;  /* 0x00c000c009087812 */ /* 0x000fe200078ec0ff */
[-C--:B------:R-:W-:Y:S01]  /*34e0*/  HFMA2 R36, R40, R5.reuse, R36 ;  /* 0x0000000528247231 */ /* 0x080fe20000000024 */
[----:B------:R-:W-:Y:S01]  /*34f0*/  SHF.R.U32.HI R23, RZ, 0x8, R9 ;  /* 0x00000008ff177819 */ /* 0x000fe20000011609 */
[----:B------:R-:W-:Y:S01]  /*3500*/  HFMA2 R37, R42, R5, R37 ;  /* 0x000000052a257231 */ /* 0x000fe20000000025 */
[----:B------:R-:W-:-:S02]  /*3510*/  LOP3.LUT R9, R10, 0x300030, RZ, 0xc0, !PT ;  /* 0x003000300a097812 */ /* 0x000fc400078ec0ff */
[----:B------:R-:W-:Y:S02]  /*3520*/  LOP3.LUT R32, R10, 0xc000c0, RZ, 0xc0, !PT ;  /* 0x00c000c00a207812 */ /* 0x000fe400078ec0ff */
[----:B------:R-:W-:Y:S02]  /*3530*/  SHF.R.U32.HI R24, RZ, 0x8, R10 ;  /* 0x00000008ff187819 */ /* 0x000fe4000001160a */
[C---:B------:R-:W-:Y:S02]  /*3540*/  LOP3.LUT R10, R11.reuse, 0x300030, RZ, 0xc0, !PT ;  /* 0x003000300b0a7812 */ /* 0x040fe400078ec0ff */
[----:B------:R-:W-:Y:S02]  /*3550*/  LOP3.LUT R33, R11, 0xc000c0, RZ, 0xc0, !PT ;  /* 0x00c000c00b217812 */ /* 0x000fe400078ec0ff */
[----:B------:R-:W-:Y:S01]  /*3560*/  SHF.R.U32.HI R25, RZ, 0x8, R11 ;  /* 0x00000008ff197819 */ /* 0x000fe2000001160b */
[----:B------:R-:W-:Y:S01]  /*3570*/  HFMA2 R11, R38, R5, R28 ;  /* 0x00000005260b7231 */ /* 0x000fe2000000001c */
        /* <DEDUP_REMOVED lines=8> */
[----:B------:R-:W-:Y:S01]  /*3600*/  LOP3.LUT R41, R32, 0x64006400, RZ, 0xfc, !PT ;  /* 0x6400640020297812 */ /* 0x000fe200078efcff */
[----:B------:R-:W-:Y:S02]  /*3610*/  HFMA2 R36, R35, R6, R36 ;  /* 0x0000000623247231 */ /* 0x000fe40000000024 */
[----:B------:R-:W-:-:S02]  /*3620*/  HFMA2 R35, R9, R16.H0_H0, -18, -18 ;  /* 0xcc80cc8009237431 */ /* 0x000fc40000040010 */
[-C--:B------:R-:W-:Y:S01]  /*3630*/  HFMA2 R34, R10, R6.reuse, R11 ;  /* 0x000000060a227231 */ /* 0x080fe2000000000b */
[----:B------:R-:W-:Y:S01]  /*3640*/  LOP3.LUT R28, R23, 0xc000c, RZ, 0xc0, !PT ;  /* 0x000c000c171c7812 */ /* 0x000fe200078ec0ff */
[----:B------:R-:W0:Y:S01]  /*3650*/  LDS.128 R8, [UR4+0x10] ;  /* 0x00001004ff087984 */ /* 0x000e220008000c00 */
[----:B------:R-:W-:Y:S01]  /*3660*/  LOP3.LUT R26, R4, 0xc000c, RZ, 0xc0, !PT ;  /* 0x000c000c041a7812 */ /* 0x000fe200078ec0ff */
[----:B------:R-:W-:Y:S01]  /*3670*/  HFMA2 R37, R39, R6, R37 ;  /* 0x0000000627257231 */ /* 0x000fe20000000025 */
[----:B------:R-:W-:Y:S01]  /*3680*/  LOP3.LUT R40, R24, 0xc000c, RZ, 0xc0, !PT ;  /* 0x000c000c18287812 */ /* 0x000fe200078ec0ff */
[-C--:B------:R-:W-:Y:S01]  /*3690*/  HFMA2 R6, R41, R16.reuse.H0_H0, -18, -18 ;  /* 0xcc80cc8029067431 */ /* 0x080fe20000040010 */
[----:B------:R-:W-:Y:S01]  /*36a0*/  LOP3.LUT R38, R25, 0xc000c, RZ, 0xc0, !PT ;  /* 0x000c000c19267812 */ /* 0x000fe200078ec0ff */
[-C--:B------:R-:W-:Y:S01]  /*36b0*/  HFMA2 R5, R5, R16.reuse.H0_H0, -18, -18 ;  /* 0xcc80cc8005057431 */ /* 0x080fe20000040010 */
[----:B------:R-:W-:Y:S02]  /*36c0*/  LOP3.LUT R28, R28, 0x64006400, RZ, 0xfc, !PT ;  /* 0x640064001c1c7812 */ /* 0x000fe400078efcff */
[----:B------:R-:W-:Y:S01]  /*36d0*/  LOP3.LUT R39, R24, 0x300030, RZ, 0xc0, !PT ;  /* 0x0030003018277812 */ /* 0x000fe200078ec0ff */
[----:B------:R-:W-:Y:S01]  /*36e0*/  HFMA2 R36, R6, R7, R36 ;  /* 0x0000000706247231 */ /* 0x000fe20000000024 */
[----:B------:R-:W-:Y:S01]  /*36f0*/  LOP3.LUT R26, R26, 0x64006400, RZ, 0xfc, !PT ;  /* 0x640064001a1a7812 */ /* 0x000fe200078efcff */
[----:B------:R-:W-:Y:S01]  /*3700*/  HFMA2 R27, R28, R29.H0_H0, -258, -258 ;  /* 0xdc08dc081c1b7431 */ /* 0x000fe2000004001d */
[----:B------:R-:W-:Y:S01]  /*3710*/  LOP3.LUT R40, R40, 0x64006400, RZ, 0xfc, !PT ;  /* 0x6400640028287812 */ /* 0x000fe200078efcff */
[----:B------:R-:W-:Y:S01]  /*3720*/  HFMA2 R5, R5, R7, R31 ;  /* 0x0000000705057231 */ /* 0x000fe2000000001f */
[----:B------:R-:W-:Y:S01]  /*3730*/  LOP3.LUT R38, R38, 0x64006400, RZ, 0xfc, !PT ;  /* 0x6400640026267812 */ /* 0x000fe200078efcff */
[-C--:B------:R-:W-:Y:S01]  /*3740*/  HFMA2 R26, R26, R29.reuse.H0_H0, -258, -258 ;  /* 0xdc08dc081a1a7431 */ /* 0x080fe2000004001d */
[C---:B------:R-:W-:Y:S01]  /*3750*/  LOP3.LUT R43, R4.reuse, 0x300030, RZ, 0xc0, !PT ;  /* 0x00300030042b7812 */ /* 0x040fe200078ec0ff */
[-C--:B------:R-:W-:Y:S01]  /*3760*/  HFMA2 R28, R40, R29.reuse.H0_H0, -258, -258 ;  /* 0xdc08dc08281c7431 */ /* 0x080fe2000004001d */
[----:B------:R-:W-:Y:S01]  /*3770*/  LOP3.LUT R33, R33, 0x64006400, RZ, 0xfc, !PT ;  /* 0x6400640021217812 */ /* 0x000fe200078efcff */
[----:B------:R-:W-:Y:S01]  /*3780*/  HFMA2 R29, R38, R29.H0_H0, -258, -258 ;  /* 0xdc08dc08261d7431 */ /* 0x000fe2000004001d */
[----:B------:R-:W-:Y:S01]  /*3790*/  LOP3.LUT R39, R39, 0x64006400, RZ, 0xfc, !PT ;  /* 0x6400640027277812 */ /* 0x000fe200078efcff */
[-C--:B------:R-:W-:Y:S01]  /*37a0*/  HFMA2 R31, R35, R7.reuse, R34 ;  /* 0x00000007231f7231 */ /* 0x080fe20000000022 */
[----:B------:R-:W-:Y:S01]  /*37b0*/  LOP3.LUT R43, R43, 0x64006400, RZ, 0xfc, !PT ;  /* 0x640064002b2b7812 */ /* 0x000fe200078efcff */
[-C--:B------:R-:W-:Y:S01]  /*37c0*/  HFMA2 R38, R33, R16.reuse.H0_H0, -18, -18 ;  /* 0xcc80cc8021267431 */ /* 0x080fe20000040010 */
[C---:B------:R-:W-:Y:S01]  /*37d0*/  LOP3.LUT R6, R4.reuse, 0x30003, RZ, 0xc0, !PT ;  /* 0x0003000304067812 */ /* 0x040fe200078ec0ff */
[-C--:B------:R-:W-:Y:S01]  /*37e0*/  HFMA2 R34, R39, R16.reuse.H1_H1, -66, -66 ;  /* 0xd420d42027227431 */ /* 0x080fe20000060010 */
[----:B------:R-:W-:Y:S01]  /*37f0*/  LOP3.LUT R39, R4, 0xc000c0, RZ, 0xc0, !PT ;  /* 0x00c000c004277812 */ /* 0x000fe200078ec0ff */
[----:B------:R-:W-:Y:S01]  /*3800*/  HFMA2 R32, R43, R16.H1_H1, -66, -66 ;  /* 0xd420d4202b207431 */ /* 0x000fe20000060010 */
[----:B------:R-:W-:Y:S01]  /*3810*/  LOP3.LUT R4, R6, 0x64006400, RZ, 0xfc, !PT ;  /* 0x6400640006047812 */ /* 0x000fe200078efcff */
[----:B------:R-:W-:Y:S01]  /*3820*/  HFMA2 R37, R38, R7, R37 ;  /* 0x0000000726257231 */ /* 0x000fe20000000025 */
        /* <DEDUP_REMOVED lines=11> */
[-C--:B------:R-:W-:Y:S01]  /*38e0*/  HFMA2 R33, R45, R16.reuse.H1_H1, -66, -66 ;  /* 0xd420d4202d217431 */ /* 0x080fe20000060010 */
[----:B------:R-:W-:Y:S01]  /*38f0*/  LOP3.LUT R43, R43, 0x64006400, RZ, 0xfc, !PT ;  /* 0x640064002b2b7812 */ /* 0x000fe200078efcff */
[-C--:B------:R-:W-:Y:S01]  /*3900*/  HFMA2 R35, R35, R16.reuse.H1_H1, -66, -66 ;  /* 0xd420d42023237431 */ /* 0x080fe20000060010 */
[----:B------:R-:W-:Y:S01]  /*3910*/  LOP3.LUT R7, R7, 0x64006400, RZ, 0xfc, !PT ;  /* 0x6400640007077812 */ /* 0x000fe200078efcff */
[-C--:B------:R-:W-:Y:S01]  /*3920*/  HFMA2 R39, R41, R16.reuse.H0_H0, -18, -18 ;  /* 0xcc80cc8029277431 */ /* 0x080fe20000040010 */
[----:B------:R-:W-:Y:S01]  /*3930*/  @!P0 LEA R6, R12, R1, 0x3 ;  /* 0x000000010c068211 */ /* 0x000fe200078e18ff */
[----:B------:R-:W-:Y:S02]  /*3940*/  HFMA2 R38, R43, R16.H0_H0, -18, -18 ;  /* 0xcc80cc802b267431 */ /* 0x000fe40000040010 */
[----:B0-----:R-:W-:-:S02]  /*3950*/  HFMA2 R41, R4, R8, R5 ;  /* 0x0000000804297231 */ /* 0x001fc40000000005 */
[----:B------:R-:W-:Y:S01]  /*3960*/  HFMA2 R16, R7, R16.H0_H0, -18, -18 ;  /* 0xcc80cc8007107431 */ /* 0x000fe20000040010 */
[----:B------:R-:W-:Y:S01]  /*3970*/  @!P0 MOV R7, R22 ;  /* 0x0000001600078202 */ /* 0x000fe20000000f00 */
[----:B------:R0:W2:Y:S02]  /*3980*/  @!P0 LDL.64 R4, [R6+0x8] ;  /* 0x0000080006048983 */ /* 0x0000a40000100a00 */
[----:B0-----:R-:W-:-:S05]  /*3990*/  @!P0 MOV R6, R17 ;  /* 0x0000001100068202 */ /* 0x001fca0000000f00 */
[----:B------:R0:W3:Y:S01]  /*39a0*/  @!P0 LDG.E.U16.CONSTANT R7, desc[UR6][R6.64] ;  /* 0x0000000606078981 */ /* 0x0000e2000c1e9500 */
[----:B------:R-:W-:Y:S01]  /*39b0*/  LOP3.LUT R24, R24, 0x30003, RZ, 0xc0, !PT ;  /* 0x0003000318187812 */ /* 0x000fe200078ec0ff */
[----:B------:R-:W-:Y:S01]  /*39c0*/  HFMA2 R26, R26, R9, R41 ;  /* 0x000000091a1a7231 */ /* 0x000fe20000000029 */
[----:B------:R-:W-:Y:S01]  /*39d0*/  LOP3.LUT R23, R23, 0x30003, RZ, 0xc0, !PT ;  /* 0x0003000317177812 */ /* 0x000fe200078ec0ff */
[----:B------:R-:W-:Y:S01]  /*39e0*/  UIADD3 UR4, UPT, UPT, UR4, 0x20, URZ ;  /* 0x0000002004047890 */ /* 0x000fe2000fffe0ff */
[----:B------:R-:W-:Y:S02]  /*39f0*/  LOP3.LUT R24, R24, 0x64006400, RZ, 0xfc, !PT ;  /* 0x6400640018187812 */ /* 0x000fe400078efcff */
[----:B------:R-:W-:Y:S02]  /*3a00*/  LOP3.LUT R25, R25, 0x30003, RZ, 0xc0, !PT ;  /* 0x0003000319197812 */ /* 0x000fe400078ec0ff */
[----:B------:R-:W-:Y:S01]  /*3a10*/  LOP3.LUT R23, R23, 0x64006400, RZ, 0xfc, !PT ;  /* 0x6400640017177812 */ /* 0x000fe200078efcff */
[----:B------:R-:W-:Y:S01]  /*3a20*/  HADD2 R24, R24, -1026, -1026 ;  /* 0xe402e40218187430 */ /* 0x000fe20000000000 */
[----:B------:R-:W-:Y:S01]  /*3a30*/  LOP3.LUT R25, R25, 0x64006400, RZ, 0xfc, !PT ;  /* 0x6400640019197812 */ /* 0x000fe200078efcff */
[----:B------:R-:W-:Y:S01]  /*3a40*/  HFMA2 R26, R32, R10, R26 ;  /* 0x0000000a201a7231 */ /* 0x000fe2000000001a */
[----:B0-----:R-:W-:Y:S01]  /*3a50*/  @!P0 IADD3 R6, PT, PT, R12, 0x1, RZ ;  /* 0x000000010c068810 */ /* 0x001fe20007ffe0ff */
[----:B------:R-:W-:Y:S01]  /*3a60*/  HADD2 R23, R23, -1026, -1026 ;  /* 0xe402e40217177430 */ /* 0x000fe20000000000 */
[----:B------:R-:W-:Y:S01]  /*3a70*/  IADD3 R17, P1, PT, R17, 0x40, RZ ;  /* 0x0000004011117810 */ /* 0x000fe20007f3e0ff */
[----:B------:R-:W-:-:S02]  /*3a80*/  HFMA2 R36, R24, R8, R36 ;  /* 0x0000000818247231 */ /* 0x000fc40000000024 */
[----:B------:R-:W-:Y:S01]  /*3a90*/  HADD2 R25, R25, -1026, -1026 ;  /* 0xe402e40219197430 */ /* 0x000fe20000000000 */
[----:B------:R-:W-:Y:S01]  /*3aa0*/  @!P0 MOV R12, R6 ;  /* 0x00000006000c8202 */ /* 0x000fe20000000f00 */
[-C--:B------:R-:W-:Y:S02]  /*3ab0*/  HFMA2 R31, R23, R8.reuse, R31 ;  /* 0x00000008171f7231 */ /* 0x080fe4000000001f */
[----:B------:R-:W-:Y:S02]  /*3ac0*/  HFMA2 R26, R40, R11, R26 ;  /* 0x0000000b281a7231 */ /* 0x000fe4000000001a */
[----:B------:R-:W-:Y:S01]  /*3ad0*/  HFMA2 R25, R25, R8, R37 ;  /* 0x0000000819197231 */ /* 0x000fe20000000025 */
[----:B------:R-:W-:Y:S01]  /*3ae0*/  IADD3.X R22, PT, PT, RZ, R22, RZ, P1, !PT ;  /* 0x00000016ff167210 */ /* 0x000fe20000ffe4ff */
        /* <DEDUP_REMOVED lines=8> */
[----:B------:R-:W-:Y:S02]  /*3b70*/  HADD2 R26, R26.H0_H0, R26.H1_H1 ;  /* 0x3000001a1a1a7230 */ /* 0x000fe40000000800 */
[----:B------:R-:W-:Y:S02]  /*3b80*/  HADD2 R27, R27.H0_H0, R27.H1_H1 ;  /* 0x3000001b1b1b7230 */ /* 0x000fe40000000800 */
[----:B------:R-:W-:Y:S02]  /*3b90*/  HADD2 R8, R8.H0_H0, R8.H1_H1 ;  /* 0x3000000808087230 */ /* 0x000fe40000000800 */
[----:B------:R-:W-:-:S04]  /*3ba0*/  HFMA2 R28, R38, R11, R28 ;  /* 0x0000000b261c7231 */ /* 0x000fc8000000001c */
[----:B------:R-:W-:-:S05]  /*3bb0*/  HADD2 R28, R28.H0_H0, R28.H1_H1 ;  /* 0x3000001c1c1c7230 */ /* 0x000fca0000000800 */
[----:B------:R-:W-:Y:S02]  /*3bc0*/  PRMT R28, R28, 0x5410, R8 ;  /* 0x000054101c1c7816 */ /* 0x000fe40000000008 */
[----:B--2---:R-:W-:Y:S02]  /*3bd0*/  @!P0 PRMT R0, R4, 0x7610, R0 ;  /* 0x0000761004008816 */ /* 0x004fe40000000000 */
[----:B------:R-:W-:Y:S02]  /*3be0*/  @!P0 PRMT R30, R5, 0x7610, R30 ;  /* 0x00007610051e8816 */ /* 0x000fe4000000001e */
[----:B------:R-:W-:Y:S02]  /*3bf0*/  @!P0 PRMT R0, R0, 0x7610, R4 ;  /* 0x0000761000008816 */ /* 0x000fe40000000004 */
[----:B------:R-:W-:Y:S02]  /*3c00*/  @!P0 PRMT R30, R30, 0x7610, R5 ;  /* 0x000076101e1e8816 */ /* 0x000fe40000000005 */
[----:B------:R-:W-:-:S02]  /*3c10*/  MOV R5, R20 ;  /* 0x0000001400057202 */ /* 0x000fc40000000f00 */
[----:B------:R-:W-:Y:S01]  /*3c20*/  PRMT R20, R26, 0x5410, R27 ;  /* 0x000054101a147816 */ /* 0x000fe2000000001b */
[----:B------:R-:W-:Y:S01]  /*3c30*/  HFMA2 R15, R28, R30, R15 ;  /* 0x0000001e1c0f7231 */ /* 0x000fe2000000000f */
[----:B------:R-:W-:Y:S02]  /*3c40*/  MOV R26, UR9 ;  /* 0x00000009001a7c02 */ /* 0x000fe40008000f00 */
[----:B---3--:R-:W-:Y:S02]  /*3c50*/  @!P0 IADD3 R13, PT, PT, R7, R14, RZ ;  /* 0x0000000e070d8210 */ /* 0x008fe40007ffe0ff */
[----:B------:R-:W-:Y:S01]  /*3c60*/  IADD3 R14, PT, PT, R14, 0x10, RZ ;  /* 0x000000100e0e7810 */ /* 0x000fe20007ffe0ff */
[----:B------:R-:W-:Y:S02]  /*3c70*/  HFMA2 R20, R20, R0, R5 ;  /* 0x0000000014147231 */ /* 0x000fe40000000005 */
[----:B------:R-:W-:Y:S01]  /*3c80*/  IMAD.WIDE R18, R26, 0x4, R18 ;  /* 0x000000041a127825 */ /* 0x000fe200078e0212 */
[----:B------:R-:W-:-:S13]  /*3c90*/  ISETP.GE.AND P0, PT, R14, R21, PT ;  /* 0x000000150e00720c */ /* 0x000fda0003f06270 */
[----:B------:R-:W-:Y:S05]  /*3ca0*/  @!P0 BRA `(.L_x_4901) ;  /* 0xfffffff4005c8947 */ /* 0x000fea000383ffff */
.L_x_4900:
        /* <DEDUP_REMOVED lines=12> */
.L_x_4905:
[----:B------:R-:W0:Y:S02]  /*3d70*/  LDS R2, [R0] ;  /* 0x0000000000027984 */ /* 0x000e240000000800 */
[----:B0-----:R-:W-:-:S05]  /*3d80*/  HADD2 R3, R2, R7 ;  /* 0x0000000702037230 */ /* 0x001fca0000000000 */
[----:B------:R-:W0:Y:S02]  /*3d90*/  ATOMS.CAST.SPIN P0, [R0], R2, R3 ;  /* 0x000000020000758d */ /* 0x000e240001800003 */
[----:B0-----:R-:W-:Y:S05]  /*3da0*/  @!P0 BRA `(.L_x_4905) ;  /* 0xfffffffc00f08947 */ /* 0x001fea000383ffff */
[----:B------:R-:W-:Y:S05]  /*3db0*/  BRA `(.L_x_4903) ;  /* 0x00000000000c7947 */ /* 0x000fea0003800000 */
.L_x_4904:
[----:B------:R-:W2:Y:S02]  /*3dc0*/  LD.E R0, desc[UR6][R4.64] ;  /* 0x0000000604007980 */ /* 0x000ea4000c101900 */
[----:B--2---:R-:W-:-:S05]  /*3dd0*/  IADD3 R3, PT, PT, R7, R0, RZ ;  /* 0x0000000007037210 */ /* 0x004fca0007ffe0ff */
[----:B------:R0:W-:Y:S02]  /*3de0*/  ST.E desc[UR6][R4.64], R3 ;  /* 0x0000000304007985 */ /* 0x0001e4000c101906 */
.L_x_4903:
[----:B------:R-:W-:Y:S05]  /*3df0*/  BSYNC.RECONVERGENT B0 ;  /* 0x0000000000007941 */ /* 0x000fea0003800200 */
.L_x_4902:
[----:B------:R1:W-:Y:S02]  /*3e00*/  ATOM.E.ADD.F16x2.RN.STRONG.GPU P0, RZ, desc[UR6][R4.64+0x4], R15 ;  /* 0x8000040f04ff79a2 */ /* 0x0003e4000c10e106 */
[----:B-1----:R-:W-:Y:S05]  /*3e10*/  @P0 EXIT ;  /* 0x000000000000094d */ /* 0x002fea0003800000 */
[----:B------:R-:W1:Y:S02]  /*3e20*/  QSPC.E.S P0, RZ, [R4+0x4] ;  /* 0x0000040004ff73aa */ /* 0x000e640000000500 */
[----:B-1----:R-:W-:Y:S05]  /*3e30*/  @!P0 BRA `(.L_x_4906) ;  /* 0x00000000001c8947 */ /* 0x002fea0003800000 */
[----:B------:R-:W-:-:S04]  /*3e40*/  MOV R2, R4 ;  /* 0x0000000400027202 */ /* 0x000fc80000000f00 */
[----:B------:R-:W-:-:S07]  /*3e50*/  MOV R0, R2 ;  /* 0x0000000200007202 */ /* 0x000fce0000000f00 */
.L_x_4907:
[----:B------:R-:W0:Y:S02]  /*3e60*/  LDS R2, [R0+0x4] ;  /* 0x0000040000027984 */ /* 0x000e240000000800 */
[----:B0-----:R-:W-:-:S05]  /*3e70*/  HFMA2 R3, R2, 1, 1, R15 ;  /* 0x3c003c0002037831 */ /* 0x001fca000000000f */
[----:B------:R-:W0:Y:S02]  /*3e80*/  ATOMS.CAST.SPIN P0, [R0+0x4], R2, R3 ;  /* 0x000004020000758d */ /* 0x000e240001800003 */
[----:B0-----:R-:W-:Y:S05]  /*3e90*/  @!P0 BRA `(.L_x_4907) ;  /* 0xfffffffc00f08947 */ /* 0x001fea000383ffff */
[----:B------:R-:W-:Y:S05]  /*3ea0*/  EXIT ;  /* 0x000000000000794d */ /* 0x000fea0003800000 */
.L_x_4906:
[----:B------:R-:W0:Y:S02]  /*3eb0*/  LD.E R0, desc[UR6][R4.64+0x4] ;  /* 0x0000040604007980 */ /* 0x000e24000c101900 */
[----:B0-----:R-:W-:-:S05]  /*3ec0*/  IADD3 R3, PT, PT, R15, R0, RZ ;  /* 0x000000000f037210 */ /* 0x001fca0007ffe0ff */
[----:B------:R-:W-:Y:S01]  /*3ed0*/  ST.E desc[UR6][R4.64+0x4], R3 ;  /* 0x0000040304007985 */ /* 0x000fe2000c101906 */
[----:B------:R-:W-:Y:S05]  /*3ee0*/  EXIT ;  /* 0x000000000000794d */ /* 0x000fea0003800000 */
.L_x_4908:
        /* <DEDUP_REMOVED lines=9> */
.L_x_5355:


//--------------------- .text._Z23gemm_half_q_half_kernelILi1ELi172ELb1ELb1ELi64EEvPK6__halfPKjS4_S2_PS0_iiiiPKtS7_iiiiiibS2_i --------------------------
	.section	.text._Z23gemm_half_q_half_kernelILi1ELi172ELb1ELb1ELi64EEvPK6__halfPKjS4_S2_PS0_iiiiPKtS7_iiiiiibS2_i,"ax",@progbits
	.align	128
        .global         _Z23gemm_half_q_half_kernelILi1ELi172ELb1ELb1ELi64EEvPK6__halfPKjS4_S2_PS0_iiiiPKtS7_iiiiiibS2_i
        .type           _Z23gemm_half_q_half_kernelILi1ELi172ELb1ELb1ELi64EEvPK6__halfPKjS4_S2_PS0_iiiiPKtS7_iiiiiibS2_i,@function
        .size           _Z23gemm_half_q_half_kernelILi1ELi172ELb1ELb1ELi64EEvPK6__halfPKjS4_S2_PS0_iiiiPKtS7_iiiiiibS2_i,(.L_x_5356 - _Z23gemm_half_q_half_kernelILi1ELi172ELb1ELb1ELi64EEvPK6__halfPKjS4_S2_PS0_iiiiPKtS7_iiiiiibS2_i)
        .other          _Z23gemm_half_q_half_kernelILi1ELi172ELb1ELb1ELi64EEvPK6__halfPKjS4_S2_PS0_iiiiPKtS7_iiiiiibS2_i,@"STO_CUDA_ENTRY STV_DEFAULT"
_Z23gemm_half_q_half_kernelILi1ELi172ELb1ELb1ELi64EEvPK6__halfPKjS4_S2_PS0_iiiiPKtS7_iiiiiibS2_i:
.text._Z23gemm_half_q_half_kernelILi1ELi172ELb1ELb1ELi64EEvPK6__halfPKjS4_S2_PS0_iiiiPKtS7_iiiiiibS2_i:
        /* <DEDUP_REMOVED lines=9> */
[----:B0-----:R-:W2:Y:S01]  /*0090*/  LDG.E.U16 R36, desc[UR6][R36.64] ;  /* 0x0000000624247981 */ /* 0x001ea2000c1e1500 */
[----:B------:R-:W0:Y:S01]  /*00a0*/  S2R R12, SR_TID.X ;  /* 0x00000000000c7919 */ /* 0x000e220000002100 */
[----:B--2---:R-:W-:-:S13]  /*00b0*/  ISETP.NE.AND P0, PT, R36, RZ, PT ;  /* 0x000000ff2400720c */ /* 0x004fda0003f05270 */
[----:B0-----:R-:W-:Y:S05]  /*00c0*/  @!P0 EXIT ;  /* 0x000000000000894d */ /* 0x001fea0003800000 */
[----:B------:R-:W0:Y:S01]  /*00d0*/  S2R R5, SR_CTAID.Z ;  /* 0x0000000000057919 */ /* 0x000e220000002700 */
[----:B------:R-:W1:Y:S01]  /*00e0*/  LDC R4, c[0x0][0x3b0] ;  /* 0x0000ec00ff047b82 */ /* 0x000e620000000800 */
[----:B------:R-:W2:Y:S01]  /*00f0*/  LDCU UR12, c[0x0][0x3ac] ;  /* 0x00007580ff0c77ac */ /* 0x000ea20008000800 */
[----:B------:R-:W-:Y:S01]  /*0100*/  LEA R3, R3, R12, 0x6 ;  /* 0x0000000c03037211 */ /* 0x000fe200078e30ff */
[----:B------:R-:W-:Y:S03]  /*0110*/  BSSY.RECONVERGENT B0, `(.L_x_4909) ;  /* 0x000001b000007945 */ /* 0x000fe60003800200 */
[----:B------:R-:W-:Y:S02]  /*0120*/  SHF.L.U32 R39, R3, 0x2, RZ ;  /* 0x0000000203277819 */ /* 0x000fe400000006ff */
[----:B--2---:R-:W-:-:S04]  /*0130*/  MOV R2, UR12 ;  /* 0x0000000c00027c02 */ /* 0x004fc80008000f00 */
[----:B------:R-:W-:Y:S02]  /*0140*/  ISETP.GE.AND P1, PT, R39, R2, PT ;  /* 0x000000022700720c */ /* 0x000fe40003f26270 */
[----:B0-----:R-:W-:-:S04]  /*0150*/  SHF.L.U32 R37, R5, 0x6, RZ ;  /* 0x0000000605257819 */ /* 0x001fc800000006ff */
[C---:B------:R-:W-:Y:S02]  /*0160*/  IADD3 R13, PT, PT, R37.reuse, R12, RZ ;  /* 0x0000000c250d7210 */ /* 0x040fe40007ffe0ff */
[----:B-1----:R-:W-:-:S04]  /*0170*/  VIADDMNMX R38, R37, 0x40, R4, PT ;  /* 0x0000004025267846 */ /* 0x002fc80003800104 */
        /* <DEDUP_REMOVED lines=20> */
.L_x_4910:
[----:B------:R-:W-:Y:S05]  /*02c0*/  BSYNC.RECONVERGENT B0 ;  /* 0x0000000000007941 */ /* 0x000fea0003800200 */
.L_x_4909:
        /* <DEDUP_REMOVED lines=10> */
[----:B------:R-:W2:Y:S01]  /*0370*/  @!P0 LDC.64 R6, c[0x0][0x3a0] ;  /* 0x0000e800ff068b82 */ /* 0x000ea20000000a00 */
[----:B0-----:R-:W-:-:S04]  /*0380*/  @!P0 IMAD R3, R2, UR8, R39 ;  /* 0x0000000802038c24 */ /* 0x001fc8000f8e0227 */
[----:B--2---:R-:W-:-:S05]  /*0390*/  @!P0 IMAD.WIDE R6, R3, 0x2, R6 ;  /* 0x0000000203068825 */ /* 0x004fca00078e0206 */
[----:B------:R1:W-:Y:S01]  /*03a0*/  @!P0 STG.E.64 desc[UR6][R6.64], RZ ;  /* 0x000000ff06008986 */ /* 0x0003e2000c101b06 */
[----:B------:R-:W-:Y:S06]  /*03b0*/  BAR.SYNC.DEFER_BLOCKING 0x0 ;  /* 0x0000000000007b1d */ /* 0x000fec0000010000 */
[----:B------:R-:W-:Y:S05]  /*03c0*/  @P1 BRA `(.L_x_4911) ;  /* 0x0000000000d01947 */ /* 0x000fea0003800000 */
[----:B------:R0:W5:Y:S01]  /*03d0*/  LDG.E.U16.CONSTANT R0, desc[UR6][R10.64] ;  /* 0x000000060a007981 */ /* 0x000162000c1e9500 */
[----:B------:R-:W-:Y:S01]  /*03e0*/  SHF.R.S32.HI R8, RZ, 0x1f, R39 ;  /* 0x0000001fff087819 */ /* 0x000fe20000011427 */
[----:B------:R-:W-:Y:S01]  /*03f0*/  HFMA2 R3, -RZ, RZ, 0, 0 ;  /* 0x00000000ff037431 */ /* 0x000fe200000001ff */
[----:B-1----:R-:W-:Y:S02]  /*0400*/  SHF.L.U32 R6, R12, 0x4, RZ ;  /* 0x000000040c067819 */ /* 0x002fe400000006ff */
[----:B------:R-:W-:Y:S02]  /*0410*/  LEA.HI R8, R8, R39, RZ, 0x3 ;  /* 0x0000002708087211 */ /* 0x000fe400078f18ff */
[----:B------:R-:W-:Y:S02]  /*0420*/  MOV R7, R37 ;  /* 0x0000002500077202 */ /* 0x000fe40000000f00 */
[----:B------:R-:W-:Y:S02]  /*0430*/  LOP3.LUT R6, R6, 0x10, RZ, 0xc0, !PT ;  /* 0x0000001006067812 */ /* 0x000fe400078ec0ff */
[----:B0-----:R-:W-:-:S07]  /*0440*/  SHF.R.S32.HI R8, RZ, 0x3, R8 ;  /* 0x00000003ff087819 */ /* 0x001fce0000011408 */
.L_x_4912:
        /* <DEDUP_REMOVED lines=44> */
.L_x_4911:
[----:B------:R0:W5:Y:S01]  /*0710*/  LDL.64 R34, [R1] ;  /* 0x0000000001227983 */ /* 0x0001620000100a00 */
[----:B------:R-:W2:Y:S01]  /*0720*/  LDCU UR9, c[0x0][0x3c8] ;  /* 0x00007900ff0977ac */ /* 0x000ea20008000800 */
[----:B------:R-:W-:Y:S01]  /*0730*/  HFMA2 R0, -RZ, RZ, 0, 0 ;  /* 0x00000000ff007431 */ /* 0x000fe200000001ff */
[----:B--2---:R-:W-:-:S13]  /*0740*/  ISETP.GT.AND P0, PT, R37, UR9, PT ;  /* 0x0000000925007c0c */ /* 0x004fda000bf04270 */
        /* <DEDUP_REMOVED lines=8> */
.L_x_4913:
[----:B------:R-:W0:Y:S01]  /*07d0*/  LDCU UR13, c[0x0][0x3cc] ;  /* 0x00007980ff0d77ac */ /* 0x000e220008000800 */
[----:B------:R-:W-:Y:S02]  /*07e0*/  MOV R3, RZ ;  /* 0x000000ff00037202 */ /* 0x000fe40000000f00 */
[----:B0-----:R-:W-:-:S13]  /*07f0*/  ISETP.GT.AND P0, PT, R37, UR13, PT ;  /* 0x0000000d25007c0c */ /* 0x001fda000bf04270 */
[----:B------:R-:W-:Y:S05]  /*0800*/  @!P0 BRA `(.L_x_4914) ;  /* 0x00000000001c8947 */ /* 0x000fea0003800000 */
[----:B-1----:R-:W0:Y:S02]  /*0810*/  LDC R6, c[0x0][0x3d0] ;  /* 0x0000f400ff067b82 */ /* 0x002e240000000800 */
[----:B0-----:R-:W-:-:S04]  /*0820*/  VIMNMX R3, PT, PT, R37, R6, PT ;  /* 0x0000000625037248 */ /* 0x001fc80003fe0100 */
[----:B------:R-:W-:-:S04]  /*0830*/  IADD3 R3, PT, PT, R3, -UR13, RZ ;  /* 0x8000000d03037c10 */ /* 0x000fc8000fffe0ff */
[----:B------:R-:W-:-:S04]  /*0840*/  SHF.R.S32.HI R6, RZ, 0x1f, R3 ;  /* 0x0000001fff067819 */ /* 0x000fc80000011403 */
[----:B------:R-:W-:-:S04]  /*0850*/  LEA.HI R6, R6, R3, RZ, 0x5 ;  /* 0x0000000306067211 */ /* 0x000fc800078f28ff */
[----:B------:R-:W-:-:S05]  /*0860*/  SHF.R.S32.HI R6, RZ, 0x5, R6 ;  /* 0x00000005ff067819 */ /* 0x000fca0000011406 */
[----:B------:R-:W-:-:S07]  /*0870*/  IMAD R3, R6, 0x5, RZ ;  /* 0x0000000506037824 */ /* 0x000fce00078e02ff */
.L_x_4914:
[----:B------:R-:W0:Y:S01]  /*0880*/  LDCU UR4, c[0x0][0x3d0] ;  /* 0x00007a00ff0477ac */ /* 0x000e220008000800 */
[----:B-1----:R-:W-:Y:S02]  /*0890*/  MOV R6, RZ ;  /* 0x000000ff00067202 */ /* 0x002fe40000000f00 */
        /* <DEDUP_REMOVED lines=9> */
.L_x_4915:
        /* <DEDUP_REMOVED lines=11> */
.L_x_4916:
        /* <DEDUP_REMOVED lines=11> */
.L_x_4917:
[C---:B------:R-:W-:Y:S01]  /*0a90*/  VIMNMX R9, PT, PT, R37.reuse, UR9, PT ;  /* 0x0000000925097c48 */ /* 0x040fe2000bfe0100 */
[----:B------:R-:W0:Y:S01]  /*0aa0*/  S2UR UR5, SR_CgaCtaId ;  /* 0x00000000000579c3 */ /* 0x000e220000008800 */
[----:B------:R-:W1:Y:S01]  /*0ab0*/  LDCU.64 UR10, c[0x0][0x388] ;  /* 0x00007100ff0a77ac */ /* 0x000e620008000a00 */
[----:B------:R-:W-:Y:S02]  /*0ac0*/  VIMNMX R4, PT, PT, R4, UR9, PT ;  /* 0x0000000904047c48 */ /* 0x000fe4000bfe0100 */
[----:B------:R-:W-:Y:S01]  /*0ad0*/  SHF.R.S32.HI R10, RZ, 0x1f, R9 ;  /* 0x0000001fff0a7819 */ /* 0x000fe20000011409 */
[----:B------:R-:W-:Y:S01]  /*0ae0*/  UMOV UR4, 0x400 ;  /* 0x0000040000047882 */ /* 0x000fe20000000000 */
[----:B------:R-:W-:Y:S02]  /*0af0*/  PRMT R33, RZ, 0x5410, RZ ;  /* 0x00005410ff217816 */ /* 0x000fe400000000ff */
[----:B------:R-:W-:Y:S02]  /*0b00*/  LEA.HI R10, R10, R9, RZ, 0x5 ;  /* 0x000000090a0a7211 */ /* 0x000fe400078f28ff */
[----:B-----5:R-:W-:-:S02]  /*0b10*/  IADD3 R32, PT, PT, R37, R32, RZ ;  /* 0x0000002025207210 */ /* 0x020fc40007ffe0ff */
        /* <DEDUP_REMOVED lines=15> */
[----:B------:R-:W-:Y:S02]  /*0c10*/  MOV R3, RZ ;  /* 0x000000ff00037202 */ /* 0x000fe40000000f00 */
[----:B------:R-:W-:Y:S02]  /*0c20*/  PRMT R34, RZ, 0x5410, RZ ;  /* 0x00005410ff227816 */ /* 0x000fe400000000ff */
[----:B------:R-:W-:Y:S02]  /*0c30*/  MOV R46, R44 ;  /* 0x0000002c002e7202 */ /* 0x000fe40000000f00 */
[----:B------:R-:W-:Y:S01]  /*0c40*/  MOV R47, R45 ;  /* 0x0000002d002f7202 */ /* 0x000fe20000000f00 */
[----:B------:R-:W-:Y:S06]  /*0c50*/  @!P0 BRA `(.L_x_4918) ;  /* 0x0000003000a08947 */ /* 0x000fec0003800000 */
[----:B------:R-:W-:Y:S01]  /*0c60*/  IMAD.WIDE.U32 R2, R5, 0x100, R40 ;  /* 0x0000010005027825 */ /* 0x000fe200078e0028 */
[----:B------:R-:W-:Y:S02]  /*0c70*/  VIMNMX R26, PT, PT, R38, UR9, PT ;  /* 0x00000009261a7c48 */ /* 0x000fe4000bfe0100 */
[----:B------:R-:W-:Y:S02]  /*0c80*/  PRMT R33, RZ, 0x5410, RZ ;  /* 0x00005410ff217816 */ /* 0x000fe400000000ff */
[----:B------:R-:W-:Y:S02]  /*0c90*/  IADD3 R24, P0, PT, R2, 0x2, RZ ;  /* 0x0000000202187810 */ /* 0x000fe40007f1e0ff */
[----:B------:R-:W-:Y:S02]  /*0ca0*/  PRMT R34, RZ, 0x5410, RZ ;  /* 0x00005410ff227816 */ /* 0x000fe400000000ff */
[----:B------:R-:W-:Y:S01]  /*0cb0*/  IADD3.X R25, PT, PT, RZ, R3, RZ, P0, !PT ;  /* 0x00000003ff197210 */ /* 0x000fe200007fe4ff */
[----:B------:R-:W-:-:S08]  /*0cc0*/  HFMA2 R3, -RZ, RZ, 0, 0 ;  /* 0x00000000ff037431 */ /* 0x000fd000000001ff */
.L_x_4919:
[----:B------:R-:W-:Y:S01]  /*0cd0*/  MOV R28, R44 ;  /* 0x0000002c001c7202 */ /* 0x000fe20000000f00 */
[----:B------:R-:W0:Y:S01]  /*0ce0*/  LDS.64 R20, [UR4] ;  /* 0x00000004ff147984 */ /* 0x000e220008000a00 */
[----:B------:R-:W-:-:S05]  /*0cf0*/  MOV R29, R45 ;  /* 0x0000002d001d7202 */ /* 0x000fca0000000f00 */
        /* <DEDUP_REMOVED lines=9> */
[----:B------:R-:W-:Y:S02]  /*0d90*/  IADD3 R8, PT, PT, R8, -0x80, RZ ;  /* 0xffffff8008087810 */ /* 0x000fe40007ffe0ff */
[----:B------:R-:W-:Y:S02]  /*0da0*/  IADD3 R11, PT, PT, R10, -0x80, RZ ;  /* 0xffffff800a0b7810 */ /* 0x000fe40007ffe0ff */
[----:B------:R-:W-:Y:S01]  /*0db0*/  SHF.R.U32.HI R10, RZ, 0x8, R16 ;  /* 0x00000008ff0a7819 */ /* 0x000fe20000011610 */
[----:B------:R1:W2:Y:S01]  /*0dc0*/  I2F.F16 R9, R8 ;  /* 0x0000000800097306 */ /* 0x0002a20000200c00 */
[----:B------:R-:W-:-:S02]  /*0dd0*/  LOP3.LUT R22, R17, 0xff, RZ, 0xc0, !PT ;  /* 0x000000ff11167812 */ /* 0x000fc400078ec0ff */
[----:B------:R-:W-:Y:S02]  /*0de0*/  LOP3.LUT R10, R10, 0xff, RZ, 0xc0, !PT ;  /* 0x000000ff0a0a7812 */ /* 0x000fe400078ec0ff */
[----:B------:R-:W-:Y:S02]  /*0df0*/  LOP3.LUT R23, R19, 0xff, RZ, 0xc0, !PT ;  /* 0x000000ff13177812 */ /* 0x000fe400078ec0ff */
[----:B------:R-:W-:Y:S01]  /*0e00*/  IADD3 R22, PT, PT, R22, -0x80, RZ ;  /* 0xffffff8016167810 */ /* 0x000fe20007ffe0ff */
[----:B------:R-:W5:Y:S01]  /*0e10*/  I2F.F16 R11, R11 ;  /* 0x0000000b000b7306 */ /* 0x000f620000200c00 */
[----:B-1----:R-:W-:Y:S01]  /*0e20*/  SHF.R.U32.HI R8, RZ, 0x8, R17 ;  /* 0x00000008ff087819 */ /* 0x002fe20000011611 */
[----:B------:R-:W-:Y:S01]  /*0e30*/  VIADD R23, R23, 0xffffff80 ;  /* 0xffffff8017177836 */ /* 0x000fe20000000000 */
[----:B------:R-:W-:Y:S02]  /*0e40*/  IADD3 R30, PT, PT, R10, -0x80, RZ ;  /* 0xffffff800a1e7810 */ /* 0x000fe40007ffe0ff */
[----:B------:R-:W-:-:S02]  /*0e50*/  LOP3.LUT R8, R8, 0xff, RZ, 0xc0, !PT ;  /* 0x000000ff08087812 */ /* 0x000fc400078ec0ff */
[----:B------:R-:W-:Y:S01]  /*0e60*/  SHF.R.U32.HI R10, RZ, 0x8, R18 ;  /* 0x00000008ff0a7819 */ /* 0x000fe20000011612 */
[----:B------:R-:W1:Y:S01]  /*0e70*/  I2F.F16 R22, R22 ;  /* 0x0000001600167306 */ /* 0x000e620000200c00 */
[----:B------:R-:W-:Y:S01]  /*0e80*/  IADD3 R31, PT, PT, R8, -0x80, RZ ;  /* 0xffffff80081f7810 */ /* 0x000fe20007ffe0ff */
[----:B--2---:R-:W-:Y:S01]  /*0e90*/  HADD2.F32 R9, -RZ, R9.H0_H0 ;  /* 0x20000009ff097230 */ /* 0x004fe20000004100 */
[----:B------:R-:W-:Y:S02]  /*0ea0*/  LOP3.LUT R10, R10, 0xff, RZ, 0xc0, !PT ;  /* 0x000000ff0a0a7812 */ /* 0x000fe400078ec0ff */
[----:B------:R-:W-:Y:S02]  /*0eb0*/  SHF.R.U32.HI R8, RZ, 0x8, R19 ;  /* 0x00000008ff087819 */ /* 0x000fe40000011613 */
[----:B------:R-:W-:Y:S01]  /*0ec0*/  IADD3 R10, PT, PT, R10, -0x80, RZ ;  /* 0xffffff800a0a7810 */ /* 0x000fe20007ffe0ff */
[----:B------:R-:W2:Y:S01]  /*0ed0*/  I2F.F16 R23, R23 ;  /* 0x0000001700177306 */ /* 0x000ea20000200c00 */
[----:B------:R-:W-:Y:S01]  /*0ee0*/  LOP3.LUT R42, R8, 0xff, RZ, 0xc0, !PT ;  /* 0x000000ff082a7812 */ /* 0x000fe200078ec0ff */
[--C-:B0-----:R-:W-:Y:S01]  /*0ef0*/  HADD2.F32 R8, -RZ, R20.reuse.H0_H0 ;  /* 0x20000014ff087230 */ /* 0x101fe20000004100 */
[----:B------:R-:W-:Y:S01]  /*0f00*/  LEA.HI R27, R16, 0xffffff80, RZ, 0x8 ;  /* 0xffffff80101b7811 */ /* 0x000fe200078f40ff */
[----:B------:R-:W-:Y:S01]  /*0f10*/  HADD2.F32 R20, -RZ, R20.H1_H1 ;  /* 0x30000014ff147230 */ /* 0x000fe20000004100 */
[----:B------:R-:W-:Y:S01]  /*0f20*/  IADD3 R46, PT, PT, R42, -0x80, RZ ;  /* 0xffffff802a2e7810 */ /* 0x000fe20007ffe0ff */
[----:B-----5:R-:W-:-:S02]  /*0f30*/  HADD2.F32 R11, -RZ, R11.H0_H0 ;  /* 0x2000000bff0b7230 */ /* 0x020fc40000004100 */
[----:B------:R-:W-:Y:S01]  /*0f40*/  FFMA.FTZ R42, R9, R8, RZ ;  /* 0x00000008092a7223 */ /* 0x000fe200000100ff */
[----:B------:R-:W0:Y:S01]  /*0f50*/  I2F.F16 R31, R31 ;  /* 0x0000001f001f7306 */ /* 0x000e220000200c00 */
[----:B-1----:R-:W-:Y:S01]  /*0f60*/  HADD2.F32 R43, -RZ, R22.H0_H0 ;  /* 0x20000016ff2b7230 */ /* 0x002fe20000004100 */
[----:B------:R-:W-:Y:S02]  /*0f70*/  SHF.R.U32.HI R16, RZ, 0x10, R16 ;  /* 0x00000010ff107819 */ /* 0x000fe40000011610 */
[----:B------:R-:W-:Y:S02]  /*0f80*/  LEA.HI R48, R17, 0xffffff80, RZ, 0x8 ;  /* 0xffffff8011307811 */ /* 0x000fe400078f40ff */
[C---:B------:R-:W-:Y:S01]  /*0f90*/  FFMA.FTZ R9, R8.reuse, R43, RZ ;  /* 0x0000002b08097223 */ /* 0x040fe200000100ff */
[----:B--2---:R-:W-:Y:S01]  /*0fa0*/  HADD2.F32 R23, -RZ, R23.H0_H0 ;  /* 0x20000017ff177230 */ /* 0x004fe20000004100 */
[----:B------:R-:W1:Y:S04]  /*0fb0*/  I2F.F16 R10, R10 ;  /* 0x0000000a000a7306 */ /* 0x000e680000200c00 */
[----:B------:R-:W-:Y:S01]  /*0fc0*/  FFMA.FTZ R43, R8, R23, RZ ;  /* 0x00000017082b7223 */ /* 0x000fe200000100ff */
[----:B0-----:R-:W-:-:S03]  /*0fd0*/  HADD2.F32 R47, -RZ, R31.H0_H0 ;  /* 0x2000001fff2f7230 */ /* 0x001fc60000004100 */
        /* <DEDUP_REMOVED lines=16> */
[----:B------:R-:W-:-:S02]  /*10e0*/  IADD3 R22, PT, PT, R46, -0x80, RZ ;  /* 0xffffff802e167810 */ /* 0x000fc40007ffe0ff */
[----:B------:R-:W-:Y:S01]  /*10f0*/  SHF.R.U32.HI R47, RZ, 0x10, R18 ;  /* 0x00000010ff2f7819 */ /* 0x000fe20000011612 */
[----:B------:R-:W-:Y:S01]  /*1100*/  FFMA.FTZ R30, R20, R30, R43 ;  /* 0x0000001e141e7223 */ /* 0x000fe2000001002b */
[----:B------:R-:W-:Y:S02]  /*1110*/  SHF.R.U32.HI R20, RZ, 0x10, R19 ;  /* 0x00000010ff147819 */ /* 0x000fe40000011613 */
[----:B------:R-:W-:Y:S01]  /*1120*/  LOP3.LUT R47, R47, 0xff, RZ, 0xc0, !PT ;  /* 0x000000ff2f2f7812 */ /* 0x000fe200078ec0ff */
[----:B------:R-:W0:Y:S01]  /*1130*/  I2F.F16 R22, R22 ;  /* 0x0000001600167306 */ /* 0x000e220000200c00 */
[----:B------:R-:W-:Y:S02]  /*1140*/  LOP3.LUT R20, R20, 0xff, RZ, 0xc0, !PT ;  /* 0x000000ff14147812 */ /* 0x000fe400078ec0ff */
[----:B------:R-:W-:Y:S02]  /*1150*/  IADD3 R46, PT, PT, R47, -0x80, RZ ;  /* 0xffffff802f2e7810 */ /* 0x000fe40007ffe0ff */
[----:B------:R-:W-:-:S03]  /*1160*/  IADD3 R20, PT, PT, R20, -0x80, RZ ;  /* 0xffffff8014147810 */ /* 0x000fc60007ffe0ff */
[----:B------:R-:W-:Y:S01]  /*1170*/  I2F.F16 R17, R17 ;  /* 0x0000001100117306 */ /* 0x000fe20000200c00 */
[----:B------:R-:W-:-:S07]  /*1180*/  HADD2.F32 R43, -RZ, R21.H0_H0 ;  /* 0x20000015ff2b7230 */ /* 0x000fce0000004100 */
[----:B------:R-:W1:Y:S01]  /*1190*/  I2F.F16 R46, R46 ;  /* 0x0000002e002e7306 */ /* 0x000e620000200c00 */
[----:B0-----:R-:W-:-:S07]  /*11a0*/  HADD2.F32 R22, -RZ, R22.H0_H0 ;  /* 0x20000016ff167230 */ /* 0x001fce0000004100 */
[----:B------:R-:W0:Y:S01]  /*11b0*/  I2F.F16 R20, R20 ;  /* 0x0000001400147306 */ /* 0x000e220000200c00 */
[----:B------:R-:W-:Y:S02]  /*11c0*/  LEA.HI R47, R18, 0xffffff80, RZ, 0x8 ;  /* 0xffffff80122f7811 */ /* 0x000fe400078f40ff */
[----:B------:R-:W-:Y:S01]  /*11d0*/  LEA.HI R18, R19, 0xffffff80, RZ, 0x8 ;  /* 0xffffff8013127811 */ /* 0x000fe200078f40ff */
[----:B------:R-:W-:Y:S02]  /*11e0*/  FFMA.FTZ R19, R43, R22, R23 ;  /* 0x000000162b137223 */ /* 0x000fe40000010017 */
[----:B------:R-:W2:Y:S01]  /*11f0*/  LDS.64 R22, [UR4+0x8] ;  /* 0x00000804ff167984 */ /* 0x000ea20008000a00 */
[----:B-1----:R-:W-:Y:S02]  /*1200*/  HADD2.F32 R48, -RZ, R46.H0_H0 ;  /* 0x2000002eff307230 */ /* 0x002fe40000004100 */
[----:B------:R-:W-:Y:S02]  /*1210*/  HADD2.F32 R49, -RZ, R17.H0_H0 ;  /* 0x20000011ff317230 */ /* 0x000fe40000004100 */
[----:B------:R1:W5:Y:S01]  /*1220*/  I2F.F16 R17, R47 ;  /* 0x0000002f00117306 */ /* 0x0003620000200c00 */
[----:B0-----:R-:W-:-:S02]  /*1230*/  HADD2.F32 R46, -RZ, R20.H0_H0 ;  /* 0x20000014ff2e7230 */ /* 0x001fc40000004100 */
[----:B------:R-:W-:Y:S01]  /*1240*/  FFMA.FTZ R42, R49, R43, R42 ;  /* 0x0000002b312a7223 */ /* 0x000fe2000001002a */
[----:B------:R-:W-:-:S04]  /*1250*/  FFMA.FTZ R31, R43, R48, R31 ;  /* 0x000000302b1f7223 */ /* 0x000fc8000001001f */
[----:B------:R-:W0:Y:S01]  /*1260*/  I2F.F16 R18, R18 ;  /* 0x0000001200127306 */ /* 0x000e220000200c00 */
[----:B------:R-:W-:Y:S01]  /*1270*/  FFMA.FTZ R30, R43, R46, R30 ;  /* 0x0000002e2b1e7223 */ /* 0x000fe2000001001e */
[----:B---3--:R-:W-:Y:S01]  /*1280*/  LOP3.LUT R43, R4, 0xff, RZ, 0xc0, !PT ;  /* 0x000000ff042b7812 */ /* 0x008fe200078ec0ff */
[----:B------:R-:W-:-:S03]  /*1290*/  HADD2.F32 R46, -RZ, R21.H1_H1 ;  /* 0x30000015ff2e7230 */ /* 0x000fc60000004100 */
[----:B-1----:R-:W-:Y:S01]  /*12a0*/  IADD3 R47, PT, PT, R43, -0x80, RZ ;  /* 0xffffff802b2f7810 */ /* 0x002fe20007ffe0ff */
[----:B------:R-:W-:Y:S02]  /*12b0*/  HADD2.F32 R43, -RZ, R16.H0_H0 ;  /* 0x20000010ff2b7230 */ /* 0x000fe40000004100 */
[----:B------:R-:W-:Y:S01]  /*12c0*/  HADD2.F32 R27, -RZ, R27.H0_H0 ;  /* 0x2000001bff1b7230 */ /* 0x000fe20000004100 */
[----:B------:R-:W-:Y:S02]  /*12d0*/  LOP3.LUT R16, R5, 0xff, RZ, 0xc0, !PT ;  /* 0x000000ff05107812 */ /* 0x000fe400078ec0ff */
[----:B------:R-:W-:Y:S01]  /*12e0*/  FFMA.FTZ R19, R46, R43, R19 ;  /* 0x0000002b2e137223 */ /* 0x000fe20000010013 */
[----:B-----5:R-:W-:Y:S01]  /*12f0*/  HADD2.F32 R43, -RZ, R17.H0_H0 ;  /* 0x20000011ff2b7230 */ /* 0x020fe20000004100 */
[----:B------:R-:W-:Y:S01]  /*1300*/  LOP3.LUT R17, R6, 0xff, RZ, 0xc0, !PT ;  /* 0x000000ff06117812 */ /* 0x000fe200078ec0ff */
[----:B------:R-:W-:Y:S01]  /*1310*/  FFMA.FTZ R27, R27, R46, R42 ;  /* 0x0000002e1b1b7223 */ /* 0x000fe2000001002a */
[----:B0-----:R-:W-:Y:S01]  /*1320*/  HADD2.F32 R49, -RZ, R18.H0_H0 ;  /* 0x20000012ff317230 */ /* 0x001fe20000004100 */
[----:B------:R-:W0:Y:S01]  /*1330*/  I2F.F16 R42, R47 ;  /* 0x0000002f002a7306 */ /* 0x000e220000200c00 */
[----:B------:R-:W-:-:S02]  /*1340*/  IADD3 R16, PT, PT, R16, -0x80, RZ ;  /* 0xffffff8010107810 */ /* 0x000fc40007ffe0ff */
[----:B------:R-:W-:-:S05]  /*1350*/  IADD3 R18, PT, PT, R17, -0x80, RZ ;  /* 0xffffff8011127810 */ /* 0x000fca0007ffe0ff */
[----:B------:R-:W1:Y:S01]  /*1360*/  I2F.F16 R16, R16 ;  /* 0x0000001000107306 */ /* 0x000e620000200c00 */
[----:B------:R-:W-:Y:S01]  /*1370*/  LEA.HI R48, R5, 0xffffff80, RZ, 0x8 ;  /* 0xffffff8005307811 */ /* 0x000fe200078f40ff */
[----:B------:R-:W-:-:S06]  /*1380*/  FFMA.FTZ R43, R46, R43, R31 ;  /* 0x0000002b2e2b7223 */ /* 0x000fcc000001001f */
[----:B------:R-:W3:Y:S01]  /*1390*/  I2F.F16 R18, R18 ;  /* 0x0000001200127306 */ /* 0x000ee20000200c00 */
[----:B------:R-:W-:Y:S01]  /*13a0*/  FFMA.FTZ R31, R46, R49, R30 ;  /* 0x000000312e1f7223 */ /* 0x000fe2000001001e */
[----:B------:R-:W-:Y:S01]  /*13b0*/  LOP3.LUT R17, R7, 0xff, RZ, 0xc0, !PT ;  /* 0x000000ff07117812 */ /* 0x000fe200078ec0ff */
[----:B--2---:R-:W-:Y:S02]  /*13c0*/  HADD2.F32 R30, -RZ, R22.H0_H0 ;  /* 0x20000016ff1e7230 */ /* 0x004fe40000004100 */
[----:B0-----:R-:W-:Y:S01]  /*13d0*/  HADD2.F32 R46, -RZ, R42.H0_H0 ;  /* 0x2000002aff2e7230 */ /* 0x001fe20000004100 */
[----:B------:R-:W-:Y:S02]  /*13e0*/  SHF.R.U32.HI R42, RZ, 0x8, R4 ;  /* 0x00000008ff2a7819 */ /* 0x000fe40000011604 */
[----:B------:R0:W-:Y:S01]  /*13f0*/  I2F.F16 R21, R48 ;  /* 0x0000003000157306 */ /* 0x0001e20000200c00 */
[----:B-1----:R-:W-:Y:S01]  /*1400*/  HADD2.F32 R47, -RZ, R16.H0_H0 ;  /* 0x20000010ff2f7230 */ /* 0x002fe20000004100 */
[----:B------:R-:W-:-:S02]  /*1410*/  SHF.R.U32.HI R16, RZ, 0x8, R5 ;  /* 0x00000008ff107819 */ /* 0x000fc40000011605 */
[----:B0-----:R-:W-:Y:S01]  /*1420*/  IADD3 R48, PT, PT, R17, -0x80, RZ ;  /* 0xffffff8011307810 */ /* 0x001fe20007ffe0ff */
[----:B------:R-:W-:Y:S01]  /*1430*/  FFMA.FTZ R17, R46, R30, R27 ;  /* 0x0000001e2e117223 */ /* 0x000fe2000001001b */
[----:B------:R-:W-:Y:S01]  /*1440*/  LOP3.LUT R27, R42, 0xff, RZ, 0xc0, !PT ;  /* 0x000000ff2a1b7812 */ /* 0x000fe200078ec0ff */
[----:B---3--:R-:W-:Y:S01]  /*1450*/  HADD2.F32 R49, -RZ, R18.H0_H0 ;  /* 0x20000012ff317230 */ /* 0x008fe20000004100 */
[----:B------:R0:W1:Y:S01]  /*1460*/  I2F.F16 R42, R48 ;  /* 0x00000030002a7306 */ /* 0x0000620000200c00 */
[----:B------:R-:W-:Y:S02]  /*1470*/  SHF.R.U32.HI R18, RZ, 0x8, R6 ;  /* 0x00000008ff127819 */ /* 0x000fe40000011606 */
[----:B------:R-:W-:Y:S02]  /*1480*/  IADD3 R46, PT, PT, R27, -0x80, RZ ;  /* 0xffffff801b2e7810 */ /* 0x000fe40007ffe0ff */
[----:B------:R-:W-:Y:S02]  /*1490*/  LOP3.LUT R16, R16, 0xff, RZ, 0xc0, !PT ;  /* 0x000000ff10107812 */ /* 0x000fe400078ec0ff */
[----:B------:R-:W-:-:S02]  /*14a0*/  LOP3.LUT R18, R18, 0xff, RZ, 0xc0, !PT ;  /* 0x000000ff12127812 */ /* 0x000fc400078ec0ff */
[----:B0-----:R-:W-:Y:S01]  /*14b0*/  SHF.R.U32.HI R48, RZ, 0x8, R7 ;  /* 0x00000008ff307819 */ /* 0x001fe20000011607 */
[----:B------:R-:W-:Y:S01]  /*14c0*/  FFMA.FTZ R27, R30, R47, R19 ;  /* 0x0000002f1e1b7223 */ /* 0x000fe20000010013 */
[----:B------:R-:W-:Y:S02]  /*14d0*/  IADD3 R18, PT, PT, R18, -0x80, RZ ;  /* 0xffffff8012127810 */ /* 0x000fe40007ffe0ff */
[----:B------:R-:W-:Y:S01]  /*14e0*/  LOP3.LUT R48, R48, 0xff, RZ, 0xc0, !PT ;  /* 0x000000ff30307812 */ /* 0x000fe200078ec0ff */
[----:B------:R1:W0:Y:S01]  /*14f0*/  I2F.F16 R19, R46 ;  /* 0x0000002e00137306 */ /* 0x0002220000200c00 */
[----:B------:R-:W-:Y:S02]  /*1500*/  VIADD R47, R16, 0xffffff80 ;  /* 0xffffff80102f7836 */ /* 0x000fe40000000000 */
[----:B------:R-:W-:Y:S01]  /*1510*/  IADD3 R48, PT, PT, R48, -0x80, RZ ;  /* 0xffffff8030307810 */ /* 0x000fe20007ffe0ff */
[----:B------:R-:W-:-:S04]  /*1520*/  FFMA.FTZ R16, R30, R49, R43 ;  /* 0x000000311e107223 */ /* 0x000fc8000001002b */
[----:B------:R-:W2:Y:S01]  /*1530*/  I2F.F16 R43, R47 ;  /* 0x0000002f002b7306 */ /* 0x000ea20000200c00 */
[----:B-1----:R-:W-:-:S07]  /*1540*/  HADD2.F32 R46, -RZ, R42.H0_H0 ;  /* 0x2000002aff2e7230 */ /* 0x002fce0000004100 */
[----:B------:R-:W1:Y:S01]  /*1550*/  I2F.F16 R18, R18 ;  /* 0x0000001200127306 */ /* 0x000e620000200c00 */
[----:B------:R-:W-:-:S07]  /*1560*/  FFMA.FTZ R30, R30, R46, R31 ;  /* 0x0000002e1e1e7223 */ /* 0x000fce000001001f */
[----:B------:R-:W3:Y:S01]  /*1570*/  I2F.F16 R42, R48 ;  /* 0x00000030002a7306 */ /* 0x000ee20000200c00 */
[----:B------:R-:W-:Y:S02]  /*1580*/  HADD2.F32 R31, -RZ, R22.H1_H1 ;  /* 0x30000016ff1f7230 */ /* 0x000fe40000004100 */
[----:B0-----:R-:W-:Y:S01]  /*1590*/  HADD2.F32 R22, -RZ, R19.H0_H0 ;  /* 0x20000013ff167230 */ /* 0x001fe20000004100 */
[----:B------:R-:W-:Y:S01]  /*15a0*/  SHF.R.U32.HI R19, RZ, 0x10, R6 ;  /* 0x00000010ff137819 */ /* 0x000fe20000011606 */
[----:B--2---:R-:W-:Y:S02]  /*15b0*/  HADD2.F32 R46, -RZ, R43.H0_H0 ;  /* 0x2000002bff2e7230 */ /* 0x004fe40000004100 */
[----:B-1----:R-:W-:Y:S02]  /*15c0*/  HADD2.F32 R18, -RZ, R18.H0_H0 ;  /* 0x20000012ff127230 */ /* 0x002fe40000004100 */
[----:B------:R-:W-:Y:S01]  /*15d0*/  FFMA.FTZ R22, R22, R31, R17 ;  /* 0x0000001f16167223 */ /* 0x000fe20000010011 */
[----:B------:R-:W-:Y:S01]  /*15e0*/  LOP3.LUT R19, R19, 0xff, RZ, 0xc0, !PT ;  /* 0x000000ff13137812 */ /* 0x000fe200078ec0ff */
[----:B------:R-:W-:-:S04]  /*15f0*/  IMAD.WIDE R44, R2, 0x4, R44 ;  /* 0x00000004022c7825 */ /* 0x000fc800078e022c */
[----:B------:R-:W-:Y:S01]  /*1600*/  FFMA.FTZ R27, R31, R46, R27 ;  /* 0x0000002e1f1b7223 */ /* 0x000fe2000001001b */
[----:B---3--:R-:W-:Y:S01]  /*1610*/  HADD2.F32 R17, -RZ, R42.H0_H0 ;  /* 0x2000002aff117230 */ /* 0x008fe20000004100 */
[----:B------:R-:W-:Y:S01]  /*1620*/  IADD3 R46, PT, PT, R19, -0x80, RZ ;  /* 0xffffff80132e7810 */ /* 0x000fe20007ffe0ff */
[----:B------:R-:W-:-:S03]  /*1630*/  FFMA.FTZ R42, R31, R18, R16 ;  /* 0x000000121f2a7223 */ /* 0x000fc60000010010 */
[----:B------:R-:W-:Y:S02]  /*1640*/  FFMA.FTZ R30, R31, R17, R30 ;  /* 0x000000111f1e7223 */ /* 0x000fe4000001001e */
[----:B------:R0:W2:Y:S01]  /*1650*/  LDG.E.128.CONSTANT R16, desc[UR6][R44.64] ;  /* 0x000000062c107981 */ /* 0x0000a2000c1e9d00 */
[----:B------:R-:W-:Y:S02]  /*1660*/  LEA.HI R20, R4, 0xffffff80, RZ, 0x8 ;  /* 0xffffff8004147811 */ /* 0x000fe400078f40ff */
[----:B------:R-:W-:Y:S02]  /*1670*/  SHF.R.U32.HI R4, RZ, 0x10, R4 ;  /* 0x00000010ff047819 */ /* 0x000fe40000011604 */
[----:B------:R-:W-:Y:S02]  /*1680*/  SHF.R.U32.HI R5, RZ, 0x10, R5 ;  /* 0x00000010ff057819 */ /* 0x000fe40000011605 */
[----:B------:R-:W-:Y:S02]  /*1690*/  LOP3.LUT R4, R4, 0xff, RZ, 0xc0, !PT ;  /* 0x000000ff04047812 */ /* 0x000fe400078ec0ff */
[----:B------:R-:W-:-:S02]  /*16a0*/  LOP3.LUT R5, R5, 0xff, RZ, 0xc0, !PT ;  /* 0x000000ff05057812 */ /* 0x000fc400078ec0ff */
[----:B------:R-:W-:Y:S02]  /*16b0*/  IADD3 R4, PT, PT, R4, -0x80, RZ ;  /* 0xffffff8004047810 */ /* 0x000fe40007ffe0ff */
[----:B------:R-:W-:Y:S01]  /*16c0*/  IADD3 R5, PT, PT, R5, -0x80, RZ ;  /* 0xffffff8005057810 */ /* 0x000fe20007ffe0ff */
[----:B------:R-:W-:Y:S01]  /*16d0*/  I2F.F16 R46, R46 ;  /* 0x0000002e002e7306 */ /* 0x000fe20000200c00 */
[----:B------:R-:W-:-:S07]  /*16e0*/  SHF.R.U32.HI R43, RZ, 0x10, R7 ;  /* 0x00000010ff2b7819 */ /* 0x000fce0000011607 */
[----:B------:R-:W1:Y:S01]  /*16f0*/  I2F.F16 R4, R4 ;  /* 0x0000000400047306 */ /* 0x000e620000200c00 */
[----:B------:R-:W-:-:S07]  /*1700*/  LOP3.LUT R43, R43, 0xff, RZ, 0xc0, !PT ;  /* 0x000000ff2b2b7812 */ /* 0x000fce00078ec0ff */
[----:B------:R-:W3:Y:S01]  /*1710*/  I2F.F16 R5, R5 ;  /* 0x0000000500057306 */ /* 0x000ee20000200c00 */
[----:B------:R-:W-:Y:S01]  /*1720*/  IADD3 R31, PT, PT, R43, -0x80, RZ ;  /* 0xffffff802b1f7810 */ /* 0x000fe20007ffe0ff */
[----:B------:R-:W-:Y:S02]  /*1730*/  HADD2.F32 R43, -RZ, R23.H0_H0 ;  /* 0x20000017ff2b7230 */ /* 0x000fe40000004100 */
[----:B-1----:R-:W-:-:S04]  /*1740*/  HADD2.F32 R47, -RZ, R4.H0_H0 ;  /* 0x20000004ff2f7230 */ /* 0x002fc80000004100 */
[----:B------:R-:W1:Y:S01]  /*1750*/  I2F.F16 R31, R31 ;  /* 0x0000001f001f7306 */ /* 0x000e620000200c00 */
[----:B---3--:R-:W-:Y:S02]  /*1760*/  HADD2.F32 R4, -RZ, R5.H0_H0 ;  /* 0x20000005ff047230 */ /* 0x008fe40000004100 */
[----:B------:R-:W-:-:S03]  /*1770*/  HADD2.F32 R5, -RZ, R46.H0_H0 ;  /* 0x2000002eff057230 */ /* 0x000fc60000004100 */
[C---:B------:R-:W-:Y:S02]  /*1780*/  FFMA.FTZ R46, R43.reuse, R4, R27 ;  /* 0x000000042b2e7223 */ /* 0x040fe4000001001b */
[----:B------:R-:W-:Y:S02]  /*1790*/  FFMA.FTZ R42, R43, R5, R42 ;  /* 0x000000052b2a7223 */ /* 0x000fe4000001002a */
[----:B------:R-:W3:Y:S01]  /*17a0*/  LDS.64 R4, [UR4+0x10] ;  /* 0x00001004ff047984 */ /* 0x000ee20008000a00 */
[----:B------:R-:W5:Y:S01]  /*17b0*/  I2F.F16 R20, R20 ;  /* 0x0000001400147306 */ /* 0x000f620000200c00 */
[----:B------:R-:W-:Y:S02]  /*17c0*/  LEA.HI R6, R6, 0xffffff80, RZ, 0x8 ;  /* 0xffffff8006067811 */ /* 0x000fe400078f40ff */
[----:B------:R-:W-:Y:S01]  /*17d0*/  LEA.HI R48, R7, 0xffffff80, RZ, 0x8 ;  /* 0xffffff8007307811 */ /* 0x000fe200078f40ff */
[----:B-1----:R-:W-:Y:S01]  /*17e0*/  HADD2.F32 R7, -RZ, R31.H0_H0 ;  /* 0x2000001fff077230 */ /* 0x002fe20000004100 */
[----:B----4-:R-:W-:Y:S01]  /*17f0*/  LOP3.LUT R27, R12, 0xff, RZ, 0xc0, !PT ;  /* 0x000000ff0c1b7812 */ /* 0x010fe200078ec0ff */
[----:B------:R-:W-:-:S02]  /*1800*/  FFMA.FTZ R22, R47, R43, R22 ;  /* 0x0000002b2f167223 */ /* 0x000fc40000010016 */
[----:B------:R-:W1:Y:S01]  /*1810*/  I2F.F16 R6, R6 ;  /* 0x0000000600067306 */ /* 0x000e620000200c00 */
[----:B------:R-:W-:Y:S01]  /*1820*/  FFMA.FTZ R43, R43, R7, R30 ;  /* 0x000000072b2b7223 */ /* 0x000fe2000001001e */
[----:B------:R-:W-:Y:S01]  /*1830*/  IADD3 R7, PT, PT, R27, -0x80, RZ ;  /* 0xffffff801b077810 */ /* 0x000fe20007ffe0ff */
[----:B------:R-:W-:Y:S01]  /*1840*/  HADD2.F32 R47, -RZ, R23.H1_H1 ;  /* 0x30000017ff2f7230 */ /* 0x000fe20000004100 */
[----:B------:R-:W-:Y:S02]  /*1850*/  LOP3.LUT R27, R13, 0xff, RZ, 0xc0, !PT ;  /* 0x000000ff0d1b7812 */ /* 0x000fe400078ec0ff */
[----:B------:R-:W-:Y:S01]  /*1860*/  LOP3.LUT R30, R14, 0xff, RZ, 0xc0, !PT ;  /* 0x000000ff0e1e7812 */ /* 0x000fe200078ec0ff */
[----:B-----5:R-:W-:Y:S01]  /*1870*/  HADD2.F32 R23, -RZ, R20.H0_H0 ;  /* 0x20000014ff177230 */ /* 0x020fe20000004100 */
[----:B------:R-:W-:Y:S01]  /*1880*/  LOP3.LUT R20, R15, 0xff, RZ, 0xc0, !PT ;  /* 0x000000ff0f147812 */ /* 0x000fe200078ec0ff */
[----:B------:R-:W4:Y:S01]  /*1890*/  I2F.F16 R31, R48 ;  /* 0x00000030001f7306 */ /* 0x000f220000200c00 */
[----:B------:R-:W-:Y:S01]  /*18a0*/  IADD3 R27, PT, PT, R27, -0x80, RZ ;  /* 0xffffff801b1b7810 */ /* 0x000fe20007ffe0ff */
[----:B------:R-:W-:Y:S01]  /*18b0*/  HADD2.F32 R21, -RZ, R21.H0_H0 ;  /* 0x20000015ff157230 */ /* 0x000fe20000004100 */
[----:B------:R-:W-:-:S02]  /*18c0*/  IADD3 R30, PT, PT, R30, -0x80, RZ ;  /* 0xffffff801e1e7810 */ /* 0x000fc40007ffe0ff */
[----:B------:R-:W-:Y:S02]  /*18d0*/  IADD3 R49, PT, PT, R20, -0x80, RZ ;  /* 0xffffff8014317810 */ /* 0x000fe40007ffe0ff */
[----:B------:R-:W-:Y:S01]  /*18e0*/  SHF.R.U32.HI R20, RZ, 0x8, R12 ;  /* 0x00000008ff147819 */ /* 0x000fe2000001160c */
[----:B------:R-:W5:Y:S01]  /*18f0*/  I2F.F16 R7, R7 ;  /* 0x0000000700077306 */ /* 0x000f620000200c00 */
[----:B------:R-:W-:Y:S01]  /*1900*/  FFMA.FTZ R23, R23, R47, R22 ;  /* 0x0000002f17177223 */ /* 0x000fe20000010016 */
[----:B-1----:R-:W-:Y:S02]  /*1910*/  HADD2.F32 R6, -RZ, R6.H0_H0 ;  /* 0x20000006ff067230 */ /* 0x002fe40000004100 */
[----:B------:R-:W-:Y:S01]  /*1920*/  FFMA.FTZ R22, R47, R21, R46 ;  /* 0x000000152f167223 */ /* 0x000fe2000001002e */
[----:B------:R-:W-:-:S03]  /*1930*/  LOP3.LUT R21, R20, 0xff, RZ, 0xc0, !PT ;  /* 0x000000ff14157812 */ /* 0x000fc600078ec0ff */
[----:B------:R-:W1:Y:S01]  /*1940*/  I2F.F16 R27, R27 ;  /* 0x0000001b001b7306 */ /* 0x000e620000200c00 */
[----:B------:R-:W-:Y:S01]  /*1950*/  FFMA.FTZ R20, R47, R6, R42 ;  /* 0x000000062f147223 */ /* 0x000fe2000001002a */
[----:B------:R-:W-:-:S06]  /*1960*/  IADD3 R42, PT, PT, R21, -0x80, RZ ;  /* 0xffffff80152a7810 */ /* 0x000fcc0007ffe0ff */
[----:B------:R-:W0:Y:S01]  /*1970*/  I2F.F16 R30, R30 ;  /* 0x0000001e001e7306 */ /* 0x000e220000200c00 */
[----:B----4-:R-:W-:-:S07]  /*1980*/  HADD2.F32 R48, -RZ, R31.H0_H0 ;  /* 0x2000001fff307230 */ /* 0x010fce0000004100 */
[----:B------:R-:W4:Y:S01]  /*1990*/  I2F.F16 R46, R49 ;  /* 0x00000031002e7306 */ /* 0x000f220000200c00 */
[----:B------:R-:W-:Y:S01]  /*19a0*/  FFMA.FTZ R21, R47, R48, R43 ;  /* 0x000000302f157223 */ /* 0x000fe2000001002b */
[----:B---3--:R-:W-:Y:S02]  /*19b0*/  HADD2.F32 R6, -RZ, R4.H0_H0 ;  /* 0x20000004ff067230 */ /* 0x008fe40000004100 */
[----:B-----5:R-:W-:-:S04]  /*19c0*/  HADD2.F32 R7, -RZ, R7.H0_H0 ;  /* 0x20000007ff077230 */ /* 0x020fc80000004100 */
[----:B------:R-:W3:Y:S01]  /*19d0*/  I2F.F16 R42, R42 ;  /* 0x0000002a002a7306 */ /* 0x000ee20000200c00 */
[----:B-1----:R-:W-:Y:S02]  /*19e0*/  HADD2.F32 R43, -RZ, R27.H0_H0 ;  /* 0x2000001bff2b7230 */ /* 0x002fe40000004100 */
[----:B0-----:R-:W-:Y:S02]  /*19f0*/  HADD2.F32 R27, -RZ, R30.H0_H0 ;  /* 0x2000001eff1b7230 */ /* 0x001fe40000004100 */
[----:B------:R-:W-:Y:S01]  /*1a00*/  FFMA.FTZ R47, R7, R6, RZ ;  /* 0x00000006072f7223 */ /* 0x000fe200000100ff */
[----:B----4-:R-:W-:Y:S02]  /*1a10*/  HADD2.F32 R31, -RZ, R46.H0_H0 ;  /* 0x2000002eff1f7230 */ /* 0x010fe40000004100 */
[----:B------:R-:W-:-:S03]  /*1a20*/  FFMA.FTZ R7, R6, R27, RZ ;  /* 0x0000001b06077223 */ /* 0x000fc600000100ff */
[----:B------:R-:W-:Y:S01]  /*1a30*/  FFMA.FTZ R27, R6, R31, RZ ;  /* 0x0000001f061b7223 */ /* 0x000fe200000100ff */
[----:B------:R-:W-:Y:S01]  /*1a40*/  SHF.R.U32.HI R31, RZ, 0x8, R13 ;  /* 0x00000008ff1f7819 */ /* 0x000fe2000001160d */
[----:B------:R-:W-:Y:S01]  /*1a50*/  HADD2.F32 R30, -RZ, R4.H1_H1 ;  /* 0x30000004ff1e7230 */ /* 0x000fe20000004100 */
[----:B------:R-:W-:Y:S01]  /*1a60*/  SHF.R.U32.HI R46, RZ, 0x8, R14 ;  /* 0x00000008ff2e7819 */ /* 0x000fe2000001160e */
[----:B---3--:R-:W-:Y:S01]  /*1a70*/  HADD2.F32 R48, -RZ, R42.H0_H0 ;  /* 0x2000002aff307230 */ /* 0x008fe20000004100 */
[----:B------:R-:W-:Y:S02]  /*1a80*/  LOP3.LUT R31, R31, 0xff, RZ, 0xc0, !PT ;  /* 0x000000ff1f1f7812 */ /* 0x000fe400078ec0ff */
[----:B------:R-:W-:Y:S02]  /*1a90*/  LOP3.LUT R46, R46, 0xff, RZ, 0xc0, !PT ;  /* 0x000000ff2e2e7812 */ /* 0x000fe400078ec0ff */
[----:B------:R-:W-:Y:S01]  /*1aa0*/  IADD3 R42, PT, PT, R31, -0x80, RZ ;  /* 0xffffff801f2a7810 */ /* 0x000fe20007ffe0ff */
[----:B------:R-:W-:Y:S01]  /*1ab0*/  FFMA.FTZ R31, R48, R30, R47 ;  /* 0x0000001e301f7223 */ /* 0x000fe2000001002f */
[----:B------:R-:W-:Y:S01]  /*1ac0*/  SHF.R.U32.HI R47, RZ, 0x8, R15 ;  /* 0x00000008ff2f7819 */ /* 0x000fe2000001160f */
[----:B------:R-:W-:Y:S01]  /*1ad0*/  FFMA.FTZ R43, R6, R43, RZ ;  /* 0x0000002b062b7223 */ /* 0x000fe200000100ff */
[----:B------:R-:W-:-:S02]  /*1ae0*/  IADD3 R46, PT, PT, R46, -0x80, RZ ;  /* 0xffffff802e2e7810 */ /* 0x000fc40007ffe0ff */
[----:B------:R-:W-:Y:S02]  /*1af0*/  LEA.HI R6, R12, 0xffffff80, RZ, 0x8 ;  /* 0xffffff800c067811 */ /* 0x000fe400078f40ff */
[----:B------:R-:W-:Y:S01]  /*1b00*/  LOP3.LUT R47, R47, 0xff, RZ, 0xc0, !PT ;  /* 0x000000ff2f2f7812 */ /* 0x000fe200078ec0ff */
[----:B------:R-:W0:Y:S01]  /*1b10*/  I2F.F16 R42, R42 ;  /* 0x0000002a002a7306 */ /* 0x000e220000200c00 */
[----:B------:R-:W-:-:S07]  /*1b20*/  SHF.R.U32.HI R12, RZ, 0x10, R12 ;  /* 0x00000010ff0c7819 */ /* 0x000fce000001160c */
[----:B------:R1:W-:Y:S08]  /*1b30*/  I2F.F16 R4, R6 ;  /* 0x0000000600047306 */ /* 0x0003f00000200c00 */
[----:B------:R-:W3:Y:S01]  /*1b40*/  I2F.F16 R46, R46 ;  /* 0x0000002e002e7306 */ /* 0x000ee20000200c00 */
[----:B-1----:R-:W-:Y:S01]  /*1b50*/  VIADD R6, R47, 0xffffff80 ;  /* 0xffffff802f067836 */ /* 0x002fe20000000000 */
[----:B------:R-:W-:-:S02]  /*1b60*/  SHF.R.U32.HI R47, RZ, 0x10, R13 ;  /* 0x00000010ff2f7819 */ /* 0x000fc4000001160d */
[----:B------:R-:W-:-:S04]  /*1b70*/  LOP3.LUT R12, R12, 0xff, RZ, 0xc0, !PT ;  /* 0x000000ff0c0c7812 */ /* 0x000fc800078ec0ff */
[----:B------:R-:W1:Y:S01]  /*1b80*/  I2F.F16 R6, R6 ;  /* 0x0000000600067306 */ /* 0x000e620000200c00 */
[----:B------:R-:W-:Y:S01]  /*1b90*/  LOP3.LUT R47, R47, 0xff, RZ, 0xc0, !PT ;  /* 0x000000ff2f2f7812 */ /* 0x000fe200078ec0ff */
[----:B0-----:R-:W-:Y:S01]  /*1ba0*/  HADD2.F32 R48, -RZ, R42.H0_H0 ;  /* 0x2000002aff307230 */ /* 0x001fe20000004100 */
[----:B------:R-:W-:Y:S02]  /*1bb0*/  IADD3 R12, PT, PT, R12, -0x80, RZ ;  /* 0xffffff800c0c7810 */ /* 0x000fe40007ffe0ff */
[----:B------:R-:W-:Y:S01]  /*1bc0*/  IADD3 R42, PT, PT, R47, -0x80, RZ ;  /* 0xffffff802f2a7810 */ /* 0x000fe20007ffe0ff */
[----:B---3--:R-:W-:-:S03]  /*1bd0*/  HADD2.F32 R46, -RZ, R46.H0_H0 ;  /* 0x2000002eff2e7230 */ /* 0x008fc60000004100 */
[----:B------:R-:W0:Y:S02]  /*1be0*/  I2F.F16 R12, R12 ;  /* 0x0000000c000c7306 */ /* 0x000e240000200c00 */
[----:B------:R-:W-:Y:S01]  /*1bf0*/  FFMA.FTZ R7, R30, R46, R7 ;  /* 0x0000002e1e077223 */ /* 0x000fe20000010007 */
[----:B------:R-:W-:Y:S01]  /*1c00*/  SHF.R.U32.HI R46, RZ, 0x10, R14 ;  /* 0x00000010ff2e7819 */ /* 0x000fe2000001160e */
[----:B-1----:R-:W-:-:S04]  /*1c10*/  HADD2.F32 R47, -RZ, R6.H0_H0 ;  /* 0x20000006ff2f7230 */ /* 0x002fc80000004100 */
[----:B------:R-:W1:Y:S01]  /*1c20*/  I2F.F16 R42, R42 ;  /* 0x0000002a002a7306 */ /* 0x000e620000200c00 */
[----:B------:R-:W-:Y:S01]  /*1c30*/  LOP3.LUT R46, R46, 0xff, RZ, 0xc0, !PT ;  /* 0x000000ff2e2e7812 */ /* 0x000fe200078ec0ff */
[C---:B------:R-:W-:Y:S01]  /*1c40*/  FFMA.FTZ R43, R30.reuse, R48, R43 ;  /* 0x000000301e2b7223 */ /* 0x040fe2000001002b */
        /* <DEDUP_REMOVED lines=8> */
[----:B-1----:R-:W-:-:S02]  /*1cd0*/  HADD2.F32 R48, -RZ, R42.H0_H0 ;  /* 0x2000002aff307230 */ /* 0x002fc40000004100 */
[----:B------:R-:W-:Y:S01]  /*1ce0*/  FFMA.FTZ R42, R12, R30, R31 ;  /* 0x0000001e0c2a7223 */ /* 0x000fe2000001001f */
[----:B------:R-:W-:Y:S02]  /*1cf0*/  LEA.HI R14, R14, 0xffffff80, RZ, 0x8 ;  /* 0xffffff800e0e7811 */ /* 0x000fe400078f40ff */
[----:B------:R-:W-:Y:S01]  /*1d00*/  FFMA.FTZ R31, R30, R48, R43 ;  /* 0x000000301e1f7223 */ /* 0x000fe2000001002b */
[----:B------:R-:W1:Y:S01]  /*1d10*/  I2F.F16 R46, R46 ;  /* 0x0000002e002e7306 */ /* 0x000e620000200c00 */
[----:B------:R-:W-:Y:S02]  /*1d20*/  LEA.HI R43, R15, 0xffffff80, RZ, 0x8 ;  /* 0xffffff800f2b7811 */ /* 0x000fe400078f40ff */
[----:B------:R-:W-:-:S05]  /*1d30*/  LEA.HI R13, R13, 0xffffff80, RZ, 0x8 ;  /* 0xffffff800d0d7811 */ /* 0x000fca00078f40ff */
[----:B------:R3:W4:Y:S01]  /*1d40*/  I2F.F16 R6, R13 ;  /* 0x0000000d00067306 */ /* 0x0007220000200c00 */
[----:B0-----:R-:W-:-:S07]  /*1d50*/  HADD2.F32 R47, -RZ, R47.H0_H0 ;  /* 0x2000002fff2f7230 */ /* 0x001fce0000004100 */
[----:B------:R-:W0:Y:S08]  /*1d60*/  I2F.F16 R14, R14 ;  /* 0x0000000e000e7306 */ /* 0x000e300000200c00 */
[----:B------:R-:W5:Y:S01]  /*1d70*/  I2F.F16 R43, R43 ;  /* 0x0000002b002b7306 */ /* 0x000f620000200c00 */
[----:B------:R-:W-:Y:S01]  /*1d80*/  FFMA.FTZ R7, R30, R47, R7 ;  /* 0x0000002f1e077223 */ /* 0x000fe20000010007 */
[----:B------:R-:W-:Y:S01]  /*1d90*/  HADD2.F32 R48, -RZ, R5.H1_H1 ;  /* 0x30000005ff307230 */ /* 0x000fe20000004100 */
[----:B---3--:R-:W3:Y:S01]  /*1da0*/  LDS.64 R12, [UR4+0x18] ;  /* 0x00001804ff0c7984 */ /* 0x008ee20008000a00 */
[----:B-1----:R-:W-:-:S02]  /*1db0*/  HADD2.F32 R5, -RZ, R46.H0_H0 ;  /* 0x2000002eff057230 */ /* 0x002fc40000004100 */
[----:B------:R-:W-:Y:S01]  /*1dc0*/  HADD2.F32 R47, -RZ, R4.H0_H0 ;  /* 0x20000004ff2f7230 */ /* 0x000fe20000004100 */
[----:B------:R-:W-:Y:S01]  /*1dd0*/  LOP3.LUT R4, R8, 0xff, RZ, 0xc0, !PT ;  /* 0x000000ff08047812 */ /* 0x000fe200078ec0ff */
[----:B----4-:R-:W-:Y:S02]  /*1de0*/  HADD2.F32 R6, -RZ, R6.H0_H0 ;  /* 0x20000006ff067230 */ /* 0x010fe40000004100 */
[----:B------:R-:W-:Y:S01]  /*1df0*/  FFMA.FTZ R5, R30, R5, R27 ;  /* 0x000000051e057223 */ /* 0x000fe2000001001b */
[----:B0-----:R-:W-:Y:S01]  /*1e00*/  HADD2.F32 R14, -RZ, R14.H0_H0 ;  /* 0x2000000eff0e7230 */ /* 0x001fe20000004100 */
[----:B------:R-:W-:Y:S01]  /*1e10*/  IADD3 R15, PT, PT, R4, -0x80, RZ ;  /* 0xffffff80040f7810 */ /* 0x000fe20007ffe0ff */
[----:B------:R-:W-:Y:S01]  /*1e20*/  IMAD.WIDE R44, R2, 0x4, R44 ;  /* 0x00000004022c7825 */ /* 0x000fe200078e022c */
[----:B------:R-:W-:-:S03]  /*1e30*/  LOP3.LUT R4, R9, 0xff, RZ, 0xc0, !PT ;  /* 0x000000ff09047812 */ /* 0x000fc600078ec0ff */
[----:B-----5:R-:W-:Y:S02]  /*1e40*/  HADD2.F32 R30, -RZ, R43.H0_H0 ;  /* 0x2000002bff1e7230 */ /* 0x020fe40000004100 */
[----:B------:R-:W-:Y:S01]  /*1e50*/  FFMA.FTZ R27, R48, R6, R31 ;  /* 0x00000006301b7223 */ /* 0x000fe2000001001f */
[----:B------:R-:W-:Y:S01]  /*1e60*/  IADD3 R43, PT, PT, R4, -0x80, RZ ;  /* 0xffffff80042b7810 */ /* 0x000fe20007ffe0ff */
[C---:B------:R-:W-:Y:S01]  /*1e70*/  FFMA.FTZ R14, R48.reuse, R14, R7 ;  /* 0x0000000e300e7223 */ /* 0x040fe20000010007 */
[----:B------:R-:W-:Y:S02]  /*1e80*/  FFMA.FTZ R30, R48, R30, R5 ;  /* 0x0000001e301e7223 */ /* 0x000fe40000010005 */
[----:B------:R0:W4:Y:S01]  /*1e90*/  LDG.E.128.CONSTANT R4, desc[UR6][R44.64] ;  /* 0x000000062c047981 */ /* 0x000122000c1e9d00 */
[----:B------:R-:W1:Y:S01]  /*1ea0*/  I2F.F16 R15, R15 ;  /* 0x0000000f000f7306 */ /* 0x000e620000200c00 */
[----:B------:R-:W-:Y:S02]  /*1eb0*/  LOP3.LUT R31, R10, 0xff, RZ, 0xc0, !PT ;  /* 0x000000ff0a1f7812 */ /* 0x000fe400078ec0ff */
[----:B------:R-:W-:-:S05]  /*1ec0*/  LOP3.LUT R46, R11, 0xff, RZ, 0xc0, !PT ;  /* 0x000000ff0b2e7812 */ /* 0x000fca00078ec0ff */
[----:B------:R-:W5:Y:S01]  /*1ed0*/  I2F.F16 R43, R43 ;  /* 0x0000002b002b7306 */ /* 0x000f620000200c00 */
[----:B------:R-:W-:Y:S01]  /*1ee0*/  FFMA.FTZ R42, R47, R48, R42 ;  /* 0x000000302f2a7223 */ /* 0x000fe2000001002a */
[----:B------:R-:W-:Y:S02]  /*1ef0*/  IADD3 R47, PT, PT, R31, -0x80, RZ ;  /* 0xffffff801f2f7810 */ /* 0x000fe40007ffe0ff */
[----:B------:R-:W-:Y:S01]  /*1f00*/  IADD3 R48, PT, PT, R46, -0x80, RZ ;  /* 0xffffff802e307810 */ /* 0x000fe20007ffe0ff */
[----:B-1----:R-:W-:-:S03]  /*1f10*/  HADD2.F32 R49, -RZ, R15.H0_H0 ;  /* 0x2000000fff317230 */ /* 0x002fc60000004100 */
[----:B------:R-:W1:Y:S08]  /*1f20*/  I2F.F16 R46, R48 ;  /* 0x00000030002e7306 */ /* 0x000e700000200c00 */
[----:B------:R1:W0:Y:S01]  /*1f30*/  I2F.F16 R15, R47 ;  /* 0x0000002f000f7306 */ /* 0x0002220000200c00 */
[----:B-----5:R-:W-:Y:S01]  /*1f40*/  HADD2.F32 R50, -RZ, R43.H0_H0 ;  /* 0x2000002bff327230 */ /* 0x020fe20000004100 */
[----:B------:R-:W-:-:S04]  /*1f50*/  SHF.R.U32.HI R43, RZ, 0x8, R8 ;  /* 0x00000008ff2b7819 */ /* 0x000fc80000011608 */
[----:B------:R-:W-:Y:S01]  /*1f60*/  LOP3.LUT R43, R43, 0xff, RZ, 0xc0, !PT ;  /* 0x000000ff2b2b7812 */ /* 0x000fe200078ec0ff */
[----:B---3--:R-:W-:-:S03]  /*1f70*/  HADD2.F32 R31, -RZ, R12.H0_H0 ;  /* 0x2000000cff1f7230 */ /* 0x008fc60000004100 */
[----:B------:R-:W-:Y:S01]  /*1f80*/  IADD3 R43, PT, PT, R43, -0x80, RZ ;  /* 0xffffff802b2b7810 */ /* 0x000fe20007ffe0ff */
[----:B-1----:R-:W-:Y:S02]  /*1f90*/  HADD2.F32 R47, -RZ, R46.H0_H0 ;  /* 0x2000002eff2f7230 */ /* 0x002fe40000004100 */
[----:B0-----:R-:W-:-:S03]  /*1fa0*/  HADD2.F32 R15, -RZ, R15.H0_H0 ;  /* 0x2000000fff0f7230 */ /* 0x001fc60000004100 */
[----:B------:R-:W0:Y:S01]  /*1fb0*/  I2F.F16 R43, R43 ;  /* 0x0000002b002b7306 */ /* 0x000e220000200c00 */
[----:B------:R-:W-:Y:S01]  /*1fc0*/  FFMA.FTZ R42, R49, R31, R42 ;  /* 0x0000001f312a7223 */ /* 0x000fe2000001002a */
[C---:B------:R-:W-:Y:S01]  /*1fd0*/  FFMA.FTZ R27, R31.reuse, R50, R27 ;  /* 0x000000321f1b7223 */ /* 0x040fe2000001001b */
[C---:B------:R-:W-:Y:S01]  /*1fe0*/  FFMA.FTZ R30, R31.reuse, R47, R30 ;  /* 0x0000002f1f1e7223 */ /* 0x040fe2000001001e */
[----:B------:R-:W-:Y:S01]  /*1ff0*/  FFMA.FTZ R15, R31, R15, R14 ;  /* 0x0000000f1f0f7223 */ /* 0x000fe2000001000e */
[----:B------:R-:W-:Y:S02]  /*2000*/  SHF.R.U32.HI R31, RZ, 0x8, R10 ;  /* 0x00000008ff1f7819 */ /* 0x000fe4000001160a */
[----:B------:R-:W-:Y:S02]  /*2010*/  SHF.R.U32.HI R14, RZ, 0x8, R9 ;  /* 0x00000008ff0e7819 */ /* 0x000fe40000011609 */
[----:B------:R-:W-:Y:S02]  /*2020*/  LOP3.LUT R31, R31, 0xff, RZ, 0xc0, !PT ;  /* 0x000000ff1f1f7812 */ /* 0x000fe400078ec0ff */
[----:B------:R-:W-:-:S02]  /*2030*/  LOP3.LUT R14, R14, 0xff, RZ, 0xc0, !PT ;  /* 0x000000ff0e0e7812 */ /* 0x000fc400078ec0ff */
[----:B------:R-:W-:Y:S02]  /*2040*/  SHF.R.U32.HI R47, RZ, 0x8, R11 ;  /* 0x00000008ff2f7819 */ /* 0x000fe4000001160b */
[----:B------:R-:W-:Y:S02]  /*2050*/  IADD3 R31, PT, PT, R31, -0x80, RZ ;  /* 0xffffff801f1f7810 */ /* 0x000fe40007ffe0ff */
[----:B------:R-:W-:Y:S02]  /*2060*/  IADD3 R46, PT, PT, R14, -0x80, RZ ;  /* 0xffffff800e2e7810 */ /* 0x000fe40007ffe0ff */
[----:B------:R-:W-:Y:S01]  /*2070*/  LOP3.LUT R47, R47, 0xff, RZ, 0xc0, !PT ;  /* 0x000000ff2f2f7812 */ /* 0x000fe200078ec0ff */
[----:B0-----:R-:W-:Y:S01]  /*2080*/  HADD2.F32 R49, -RZ, R43.H0_H0 ;  /* 0x2000002bff317230 */ /* 0x001fe20000004100 */
[----:B------:R-:W0:Y:S02]  /*2090*/  I2F.F16 R31, R31 ;  /* 0x0000001f001f7306 */ /* 0x000e240000200c00 */
[----:B------:R-:W-:-:S06]  /*20a0*/  IADD3 R43, PT, PT, R47, -0x80, RZ ;  /* 0xffffff802f2b7810 */ /* 0x000fcc0007ffe0ff */
[----:B------:R-:W1:Y:S01]  /*20b0*/  I2F.F16 R46, R46 ;  /* 0x0000002e002e7306 */ /* 0x000e620000200c00 */
[----:B------:R-:W-:-:S07]  /*20c0*/  LEA.HI R48, R9, 0xffffff80, RZ, 0x8 ;  /* 0xffffff8009307811 */ /* 0x000fce00078f40ff */
[----:B------:R-:W3:Y:S01]  /*20d0*/  I2F.F16 R43, R43 ;  /* 0x0000002b002b7306 */ /* 0x000ee20000200c00 */
[----:B------:R-:W-:Y:S01]  /*20e0*/  SHF.R.U32.HI R9, RZ, 0x10, R9 ;  /* 0x00000010ff097819 */ /* 0x000fe20000011609 */
[----:B------:R-:W-:Y:S02]  /*20f0*/  HADD2.F32 R12, -RZ, R12.H1_H1 ;  /* 0x3000000cff0c7230 */ /* 0x000fe40000004100 */
[----:B0-----:R-:W-:Y:S01]  /*2100*/  HADD2.F32 R47, -RZ, R31.H0_H0 ;  /* 0x2000001fff2f7230 */ /* 0x001fe20000004100 */
[----:B------:R-:W-:Y:S01]  /*2110*/  LOP3.LUT R9, R9, 0xff, RZ, 0xc0, !PT ;  /* 0x000000ff09097812 */ /* 0x000fe200078ec0ff */
[----:B-1----:R-:W-:Y:S01]  /*2120*/  HADD2.F32 R46, -RZ, R46.H0_H0 ;  /* 0x2000002eff2e7230 */ /* 0x002fe20000004100 */
[----:B------:R-:W-:Y:S01]  /*2130*/  LEA.HI R14, R8, 0xffffff80, RZ, 0x8 ;  /* 0xffffff80080e7811 */ /* 0x000fe200078f40ff */
[----:B------:R-:W-:Y:S01]  /*2140*/  FFMA.FTZ R42, R49, R12, R42 ;  /* 0x0000000c312a7223 */ /* 0x000fe2000001002a */
[----:B------:R-:W-:Y:S01]  /*2150*/  SHF.R.U32.HI R8, RZ, 0x10, R8 ;  /* 0x00000010ff087819 */ /* 0x000fe20000011608 */
[----:B------:R-:W-:Y:S01]  /*2160*/  FFMA.FTZ R15, R12, R47, R15 ;  /* 0x0000002f0c0f7223 */ /* 0x000fe2000001000f */
[----:B------:R-:W-:-:S02]  /*2170*/  VIADD R47, R9, 0xffffff80 ;  /* 0xffffff80092f7836 */ /* 0x000fc40000000000 */
[----:B------:R-:W-:Y:S01]  /*2180*/  FFMA.FTZ R27, R12, R46, R27 ;  /* 0x0000002e0c1b7223 */ /* 0x000fe2000001001b */
[----:B------:R-:W-:Y:S01]  /*2190*/  SHF.R.U32.HI R9, RZ, 0x10, R11 ;  /* 0x00000010ff097819 */ /* 0x000fe2000001160b */
[----:B---3--:R-:W-:Y:S01]  /*21a0*/  HADD2.F32 R49, -RZ, R43.H0_H0 ;  /* 0x2000002bff317230 */ /* 0x008fe20000004100 */
[----:B------:R-:W-:Y:S02]  /*21b0*/  SHF.R.U32.HI R43, RZ, 0x10, R10 ;  /* 0x00000010ff2b7819 */ /* 0x000fe4000001160a */
[----:B------:R-:W-:Y:S02]  /*21c0*/  LOP3.LUT R46, R8, 0xff, RZ, 0xc0, !PT ;  /* 0x000000ff082e7812 */ /* 0x000fe400078ec0ff */
[----:B------:R-:W-:Y:S02]  /*21d0*/  LOP3.LUT R43, R43, 0xff, RZ, 0xc0, !PT ;  /* 0x000000ff2b2b7812 */ /* 0x000fe400078ec0ff */
[----:B------:R-:W-:Y:S02]  /*21e0*/  LOP3.LUT R9, R9, 0xff, RZ, 0xc0, !PT ;  /* 0x000000ff09097812 */ /* 0x000fe400078ec0ff */
[----:B------:R-:W-:-:S02]  /*21f0*/  IADD3 R31, PT, PT, R46, -0x80, RZ ;  /* 0xffffff802e1f7810 */ /* 0x000fc40007ffe0ff */
[----:B------:R-:W-:Y:S02]  /*2200*/  IADD3 R43, PT, PT, R43, -0x80, RZ ;  /* 0xffffff802b2b7810 */ /* 0x000fe40007ffe0ff */
[----:B------:R-:W-:Y:S01]  /*2210*/  IADD3 R9, PT, PT, R9, -0x80, RZ ;  /* 0xffffff8009097810 */ /* 0x000fe20007ffe0ff */
[----:B------:R-:W-:Y:S01]  /*2220*/  FFMA.FTZ R30, R12, R49, R30 ;  /* 0x000000310c1e7223 */ /* 0x000fe2000001001e */
[----:B------:R-:W0:Y:S01]  /*2230*/  I2F.F16 R31, R31 ;  /* 0x0000001f001f7306 */ /* 0x000e220000200c00 */
[----:B------:R-:W-:Y:S02]  /*2240*/  LEA.HI R10, R10, 0xffffff80, RZ, 0x8 ;  /* 0xffffff800a0a7811 */ /* 0x000fe400078f40ff */
[----:B------:R-:W-:-:S05]  /*2250*/  LEA.HI R11, R11, 0xffffff80, RZ, 0x8 ;  /* 0xffffff800b0b7811 */ /* 0x000fca00078f40ff */
[----:B------:R-:W1:Y:S08]  /*2260*/  I2F.F16 R12, R47 ;  /* 0x0000002f000c7306 */ /* 0x000e700000200c00 */
[----:B------:R-:W3:Y:S08]  /*2270*/  I2F.F16 R43, R43 ;  /* 0x0000002b002b7306 */ /* 0x000ef00000200c00 */
[----:B------:R-:W5:Y:S08]  /*2280*/  I2F.F16 R9, R9 ;  /* 0x0000000900097306 */ /* 0x000f700000200c00 */
[----:B------:R3:W2:Y:S08]  /*2290*/  I2F.F16 R8, R48 ;  /* 0x0000003000087306 */ /* 0x0006b00000200c00 */
[----:B------:R-:W2:Y:S08]  /*22a0*/  I2F.F16 R14, R14 ;  /* 0x0000000e000e7306 */ /* 0x000eb00000200c00 */
[----:B------:R-:W2:Y:S01]  /*22b0*/  I2F.F16 R10, R10 ;  /* 0x0000000a000a7306 */ /* 0x000ea20000200c00 */
[----:B0-----:R-:W-:-:S07]  /*22c0*/  HADD2.F32 R31, -RZ, R31.H0_H0 ;  /* 0x2000001fff1f7230 */ /* 0x001fce0000004100 */
[----:B------:R-:W0:Y:S01]  /*22d0*/  I2F.F16 R11, R11 ;  /* 0x0000000b000b7306 */ /* 0x000e220000200c00 */
[----:B------:R-:W-:Y:S02]  /*22e0*/  HADD2.F32 R46, -RZ, R13.H0_H0 ;  /* 0x2000000dff2e7230 */ /* 0x000fe40000004100 */
[----:B-1----:R-:W-:Y:S02]  /*22f0*/  HADD2.F32 R12, -RZ, R12.H0_H0 ;  /* 0x2000000cff0c7230 */ /* 0x002fe40000004100 */
[----:B---3--:R-:W-:Y:S02]  /*2300*/  HADD2.F32 R48, -RZ, R43.H0_H0 ;  /* 0x2000002bff307230 */ /* 0x008fe40000004100 */
[----:B-----5:R-:W-:Y:S02]  /*2310*/  HADD2.F32 R9, -RZ, R9.H0_H0 ;  /* 0x20000009ff097230 */ /* 0x020fe40000004100 */
[----:B------:R-:W-:Y:S01]  /*2320*/  FFMA.FTZ R31, R31, R46, R42 ;  /* 0x0000002e1f1f7223 */ /* 0x000fe2000001002a */
[----:B------:R-:W-:-:S02]  /*2330*/  HADD2.F32 R42, -RZ, R13.H1_H1 ;  /* 0x3000000dff2a7230 */ /* 0x000fc40000004100 */
[C---:B------:R-:W-:Y:S01]  /*2340*/  FFMA.FTZ R27, R46.reuse, R12, R27 ;  /* 0x0000000c2e1b7223 */ /* 0x040fe2000001001b */
[----:B--2---:R-:W-:Y:S02]  /*2350*/  HADD2.F32 R8, -RZ, R8.H0_H0 ;  /* 0x20000008ff087230 */ /* 0x004fe40000004100 */
[C---:B------:R-:W-:Y:S01]  /*2360*/  FFMA.FTZ R48, R46.reuse, R48, R15 ;  /* 0x000000302e307223 */ /* 0x040fe2000001000f */
[----:B------:R-:W-:Y:S02]  /*2370*/  HADD2.F32 R14, -RZ, R14.H0_H0 ;  /* 0x2000000eff0e7230 */ /* 0x000fe40000004100 */
[----:B------:R-:W-:Y:S01]  /*2380*/  FFMA.FTZ R9, R46, R9, R30 ;  /* 0x000000092e097223 */ /* 0x000fe2000001001e */
[----:B------:R-:W-:Y:S01]  /*2390*/  HADD2.F32 R13, -RZ, R10.H0_H0 ;  /* 0x2000000aff0d7230 */ /* 0x000fe20000004100 */
[----:B------:R-:W-:Y:S01]  /*23a0*/  LOP3.LUT R10, R16, 0xff, RZ, 0xc0, !PT ;  /* 0x000000ff100a7812 */ /* 0x000fe200078ec0ff */
[----:B0-----:R-:W-:Y:S02]  /*23b0*/  HADD2.F32 R11, -RZ, R11.H0_H0 ;  /* 0x2000000bff0b7230 */ /* 0x001fe40000004100 */
[----:B------:R-:W-:-:S04]  /*23c0*/  IMAD.WIDE R44, R2, 0x4, R44 ;  /* 0x00000004022c7825 */ /* 0x000fc800078e022c */
[----:B------:R-:W-:Y:S01]  /*23d0*/  FFMA.FTZ R30, R42, R8, R27 ;  /* 0x000000082a1e7223 */ /* 0x000fe2000001001b */
[----:B------:R-:W-:Y:S01]  /*23e0*/  FFMA.FTZ R31, R14, R42, R31 ;  /* 0x0000002a0e1f7223 */ /* 0x000fe2000001001f */
[----:B------:R-:W-:Y:S01]  /*23f0*/  FFMA.FTZ R27, R42, R13, R48 ;  /* 0x0000000d2a1b7223 */ /* 0x000fe20000010030 */
[----:B------:R-:W-:Y:S01]  /*2400*/  IADD3 R47, PT, PT, R10, -0x80, RZ ;  /* 0xffffff800a2f7810 */ /* 0x000fe20007ffe0ff */
[----:B------:R-:W-:Y:S01]  /*2410*/  FFMA.FTZ R42, R42, R11, R9 ;  /* 0x0000000b2a2a7223 */ /* 0x000fe20000010009 */
[----:B------:R-:W0:Y:S04]  /*2420*/  LDS.64 R12, [UR4+0x20] ;  /* 0x00002004ff0c7984 */ /* 0x000e280008000a00 */
[----:B------:R-:W2:Y:S01]  /*2430*/  LDG.E.128.CONSTANT R8, desc[UR6][R44.64] ;  /* 0x000000062c087981 */ /* 0x000ea2000c1e9d00 */
[----:B------:R-:W-:-:S04]  /*2440*/  LOP3.LUT R14, R17, 0xff, RZ, 0xc0, !PT ;  /* 0x000000ff110e7812 */ /* 0x000fc800078ec0ff */
[----:B------:R-:W-:Y:S02]  /*2450*/  IADD3 R49, PT, PT, R14, -0x80, RZ ;  /* 0xffffff800e317810 */ /* 0x000fe40007ffe0ff */
[----:B------:R-:W-:-:S04]  /*2460*/  LOP3.LUT R14, R18, 0xff, RZ, 0xc0, !PT ;  /* 0x000000ff120e7812 */ /* 0x000fc800078ec0ff */
[----:B------:R-:W-:Y:S02]  /*2470*/  IADD3 R15, PT, PT, R14, -0x80, RZ ;  /* 0xffffff800e0f7810 */ /* 0x000fe40007ffe0ff */
[----:B------:R-:W-:Y:S02]  /*2480*/  SHF.R.U32.HI R14, RZ, 0x8, R16 ;  /* 0x00000008ff0e7819 */ /* 0x000fe40000011610 */
[----:B------:R-:W-:Y:S02]  /*2490*/  LOP3.LUT R43, R19, 0xff, RZ, 0xc0, !PT ;  /* 0x000000ff132b7812 */ /* 0x000fe400078ec0ff */
[----:B------:R-:W-:Y:S02]  /*24a0*/  LOP3.LUT R14, R14, 0xff, RZ, 0xc0, !PT ;  /* 0x000000ff0e0e7812 */ /* 0x000fe400078ec0ff */
[----:B------:R-:W-:Y:S02]  /*24b0*/  IADD3 R43, PT, PT, R43, -0x80, RZ ;  /* 0xffffff802b2b7810 */ /* 0x000fe40007ffe0ff */
[----:B------:R-:W-:-:S02]  /*24c0*/  IADD3 R50, PT, PT, R14, -0x80, RZ ;  /* 0xffffff800e327810 */ /* 0x000fc40007ffe0ff */
[----:B------:R-:W-:Y:S01]  /*24d0*/  SHF.R.U32.HI R14, RZ, 0x8, R17 ;  /* 0x00000008ff0e7819 */ /* 0x000fe20000011611 */
[----:B------:R-:W1:Y:S03]  /*24e0*/  I2F.F16 R47, R47 ;  /* 0x0000002f002f7306 */ /* 0x000e660000200c00 */
[----:B------:R-:W-:-:S05]  /*24f0*/  LOP3.LUT R14, R14, 0xff, RZ, 0xc0, !PT ;  /* 0x000000ff0e0e7812 */ /* 0x000fca00078ec0ff */
[----:B------:R-:W3:Y:S01]  /*2500*/  I2F.F16 R49, R49 ;  /* 0x0000003100317306 */ /* 0x000ee20000200c00 */
[----:B------:R-:W-:-:S07]  /*2510*/  IADD3 R46, PT, PT, R14, -0x80, RZ ;  /* 0xffffff800e2e7810 */ /* 0x000fce0007ffe0ff */
[----:B------:R-:W5:Y:S08]  /*2520*/  I2F.F16 R15, R15 ;  /* 0x0000000f000f7306 */ /* 0x000f700000200c00 */
[----:B------:R-:W5:Y:S01]  /*2530*/  I2F.F16 R43, R43 ;  /* 0x0000002b002b7306 */ /* 0x000f620000200c00 */
[----:B0-----:R-:W-:-:S07]  /*2540*/  HADD2.F32 R14, -RZ, R12.H0_H0 ;  /* 0x2000000cff0e7230 */ /* 0x001fce0000004100 */
[----:B------:R-:W0:Y:S01]  /*2550*/  I2F.F16 R46, R46 ;  /* 0x0000002e002e7306 */ /* 0x000e220000200c00 */
[----:B-1----:R-:W-:Y:S02]  /*2560*/  HADD2.F32 R47, -RZ, R47.H0_H0 ;  /* 0x2000002fff2f7230 */ /* 0x002fe40000004100 */
[----:B---3--:R-:W-:Y:S02]  /*2570*/  HADD2.F32 R49, -RZ, R49.H0_H0 ;  /* 0x20000031ff317230 */ /* 0x008fe40000004100 */
        /* <DEDUP_REMOVED lines=17> */
[----:B------:R-:W0:Y:S03]  /*2690*/  I2F.F16 R51, R50 ;  /* 0x0000003200337306 */ /* 0x000e260000200c00 */
[----:B------:R-:W-:-:S05]  /*26a0*/  IADD3 R14, PT, PT, R14, -0x80, RZ ;  /* 0xffffff800e0e7810 */ /* 0x000fca0007ffe0ff */
[----:B------:R-:W1:Y:S08]  /*26b0*/  I2F.F16 R46, R46 ;  /* 0x0000002e002e7306 */ /* 0x000e700000200c00 */
[----:B------:R-:W3:Y:S08]  /*26c0*/  I2F.F16 R47, R47 ;  /* 0x0000002f002f7306 */ /* 0x000ef00000200c00 */
[----:B------:R-:W5:Y:S01]  /*26d0*/  I2F.F16 R14, R14 ;  /* 0x0000000e000e7306 */ /* 0x000f620000200c00 */
[----:B0-----:R-:W-:-:S02]  /*26e0*/  HADD2.F32 R51, -RZ, R51.H0_H0 ;  /* 0x20000033ff337230 */ /* 0x001fc40000004100 */
[----:B-1----:R-:W-:Y:S02]  /*26f0*/  HADD2.F32 R50, -RZ, R46.H0_H0 ;  /* 0x2000002eff327230 */ /* 0x002fe40000004100 */
[----:B---3--:R-:W-:Y:S01]  /*2700*/  HADD2.F32 R52, -RZ, R47.H0_H0 ;  /* 0x2000002fff347230 */ /* 0x008fe20000004100 */
        /* <DEDUP_REMOVED lines=12> */
[----:B------:R-:W-:-:S03]  /*27d0*/  LOP3.LUT R14, R14, 0xff, RZ, 0xc0, !PT ;  /* 0x000000ff0e0e7812 */ /* 0x000fc600078ec0ff */
[----:B------:R-:W-:Y:S01]  /*27e0*/  VIADD R52, R46, 0xffffff80 ;  /* 0xffffff802e347836 */ /* 0x000fe20000000000 */
[----:B------:R-:W-:-:S03]  /*27f0*/  IADD3 R50, PT, PT, R14, -0x80, RZ ;  /* 0xffffff800e327810 */ /* 0x000fc60007ffe0ff */
[----:B------:R-:W0:Y:S01]  /*2800*/  I2F.F16 R46, R52 ;  /* 0x00000034002e7306 */ /* 0x000e220000200c00 */
[----:B------:R-:W-:Y:S02]  /*2810*/  LEA.HI R14, R16, 0xffffff80, RZ, 0x8 ;  /* 0xffffff80100e7811 */ /* 0x000fe400078f40ff */
[----:B------:R-:W-:-:S05]  /*2820*/  LEA.HI R17, R17, 0xffffff80, RZ, 0x8 ;  /* 0xffffff8011117811 */ /* 0x000fca00078f40ff */
[----:B------:R-:W1:Y:S08]  /*2830*/  I2F.F16 R47, R51 ;  /* 0x00000033002f7306 */ /* 0x000e700000200c00 */
[----:B------:R-:W3:Y:S01]  /*2840*/  I2F.F16 R50, R50 ;  /* 0x0000003200327306 */ /* 0x000ee20000200c00 */
[----:B0-----:R-:W-:-:S07]  /*2850*/  HADD2.F32 R46, -RZ, R46.H0_H0 ;  /* 0x2000002eff2e7230 */ /* 0x001fce0000004100 */
[----:B------:R-:W0:Y:S01]  /*2860*/  I2F.F16 R14, R14 ;  /* 0x0000000e000e7306 */ /* 0x000e220000200c00 */
[----:B-1----:R-:W-:Y:S02]  /*2870*/  HADD2.F32 R47, -RZ, R47.H0_H0 ;  /* 0x2000002fff2f7230 */ /* 0x002fe40000004100 */
[----:B------:R-:W-:Y:S01]  /*2880*/  FFMA.FTZ R43, R12, R46, R43 ;  /* 0x0000002e0c2b7223 */ /* 0x000fe2000001002b */
[----:B------:R-:W-:-:S04]  /*2890*/  LEA.HI R46, R18, 0xffffff80, RZ, 0x8 ;  /* 0xffffff80122e7811 */ /* 0x000fc800078f40ff */
[----:B------:R-:W1:Y:S01]  /*28a0*/  I2F.F16 R17, R17 ;  /* 0x0000001100117306 */ /* 0x000e620000200c00 */
[----:B---3--:R-:W-:Y:S02]  /*28b0*/  HADD2.F32 R16, -RZ, R50.H0_H0 ;  /* 0x20000032ff107230 */ /* 0x008fe40000004100 */
[----:B------:R-:W-:-:S03]  /*28c0*/  FFMA.FTZ R49, R12, R47, R49 ;  /* 0x0000002f0c317223 */ /* 0x000fc60000010031 */
[----:B------:R-:W-:Y:S01]  /*28d0*/  FFMA.FTZ R15, R12, R16, R15 ;  /* 0x000000100c0f7223 */ /* 0x000fe2000001000f */
[----:B0-----:R-:W-:Y:S01]  /*28e0*/  HADD2.F32 R47, -RZ, R14.H0_H0 ;  /* 0x2000000eff2f7230 */ /* 0x001fe20000004100 */
[----:B------:R-:W0:Y:S01]  /*28f0*/  I2F.F16 R46, R46 ;  /* 0x0000002e002e7306 */ /* 0x000e220000200c00 */
[----:B------:R-:W-:Y:S01]  /*2900*/  LEA.HI R14, R19, 0xffffff80, RZ, 0x8 ;  /* 0xffffff80130e7811 */ /* 0x000fe200078f40ff */
[----:B------:R-:W-:Y:S02]  /*2910*/  HADD2.F32 R16, -RZ, R13.H1_H1 ;  /* 0x3000000dff107230 */ /* 0x000fe40000004100 */
[----:B------:R-:W3:Y:S01]  /*2920*/  LDS.64 R12, [UR4+0x28] ;  /* 0x00002804ff0c7984 */ /* 0x000ee20008000a00 */
[----:B-1----:R-:W-:-:S03]  /*2930*/  HADD2.F32 R19, -RZ, R17.H0_H0 ;  /* 0x20000011ff137230 */ /* 0x002fc60000004100 */
[----:B------:R-:W1:Y:S01]  /*2940*/  I2F.F16 R14, R14 ;  /* 0x0000000e000e7306 */ /* 0x000e620000200c00 */
[----:B----4-:R-:W-:Y:S01]  /*2950*/  LOP3.LUT R17, R4, 0xff, RZ, 0xc0, !PT ;  /* 0x000000ff04117812 */ /* 0x010fe200078ec0ff */
[----:B------:R-:W-:-:S03]  /*2960*/  FFMA.FTZ R49, R16, R19, R49 ;  /* 0x0000001310317223 */ /* 0x000fc60000010031 */
[----:B------:R-:W-:Y:S01]  /*2970*/  IADD3 R19, PT, PT, R17, -0x80, RZ ;  /* 0xffffff8011137810 */ /* 0x000fe20007ffe0ff */
[----:B------:R-:W-:Y:S01]  /*2980*/  FFMA.FTZ R18, R47, R16, R48 ;  /* 0x000000102f127223 */ /* 0x000fe20000010030 */
[----:B0-----:R-:W-:-:S04]  /*2990*/  HADD2.F32 R47, -RZ, R46.H0_H0 ;  /* 0x2000002eff2f7230 */ /* 0x001fc80000004100 */
[----:B------:R-:W0:Y:S01]  /*29a0*/  I2F.F16 R19, R19 ;  /* 0x0000001300137306 */ /* 0x000e220000200c00 */
        /* <DEDUP_REMOVED lines=12> */
[----:B---3--:R-:W-:-:S07]  /*2a70*/  HADD2.F32 R14, -RZ, R12.H0_H0 ;  /* 0x2000000cff0e7230 */ /* 0x008fce0000004100 */
[----:B------:R-:W3:Y:S01]  /*2a80*/  I2F.F16 R19, R19 ;  /* 0x0000001300137306 */ /* 0x000ee20000200c00 */
[----:B-1----:R-:W-:Y:S01]  /*2a90*/  SHF.R.U32.HI R46, RZ, 0x8, R4 ;  /* 0x00000008ff2e7819 */ /* 0x002fe20000011604 */
[----:B------:R-:W-:-:S03]  /*2aa0*/  FFMA.FTZ R18, R47, R14, R18 ;  /* 0x0000000e2f127223 */ /* 0x000fc60000010012 */
[----:B------:R-:W-:Y:S01]  /*2ab0*/  LOP3.LUT R46, R46, 0xff, RZ, 0xc0, !PT ;  /* 0x000000ff2e2e7812 */ /* 0x000fe200078ec0ff */
[----:B0-----:R-:W-:-:S03]  /*2ac0*/  HADD2.F32 R47, -RZ, R43.H0_H0 ;  /* 0x2000002bff2f7230 */ /* 0x001fc60000004100 */
[----:B------:R-:W-:Y:S02]  /*2ad0*/  IADD3 R43, PT, PT, R46, -0x80, RZ ;  /* 0xffffff802e2b7810 */ /* 0x000fe40007ffe0ff */
[----:B------:R-:W-:Y:S01]  /*2ae0*/  FFMA.FTZ R15, R14, R47, R15 ;  /* 0x0000002f0e0f7223 */ /* 0x000fe2000001000f */
[----:B------:R-:W-:-:S03]  /*2af0*/  SHF.R.U32.HI R47, RZ, 0x8, R5 ;  /* 0x00000008ff2f7819 */ /* 0x000fc60000011605 */
[----:B------:R-:W0:Y:S01]  /*2b00*/  I2F.F16 R43, R43 ;  /* 0x0000002b002b7306 */ /* 0x000e220000200c00 */
[----:B---3--:R-:W-:Y:S01]  /*2b10*/  HADD2.F32 R46, -RZ, R19.H0_H0 ;  /* 0x20000013ff2e7230 */ /* 0x008fe20000004100 */
        /* <DEDUP_REMOVED lines=11> */
[----:B------:R-:W-:Y:S01]  /*2bd0*/  IADD3 R43, PT, PT, R48, -0x80, RZ ;  /* 0xffffff80302b7810 */ /* 0x000fe20007ffe0ff */
[----:B------:R-:W0:Y:S08]  /*2be0*/  I2F.F16 R47, R47 ;  /* 0x0000002f002f7306 */ /* 0x000e300000200c00 */
        /* <DEDUP_REMOVED lines=8> */
[----:B------:R-:W-:Y:S02]  /*2c70*/  SHF.R.U32.HI R19, RZ, 0x10, R5 ;  /* 0x00000010ff137819 */ /* 0x000fe40000011605 */
[----:B------:R-:W-:Y:S01]  /*2c80*/  LOP3.LUT R16, R4, 0xff, RZ, 0xc0, !PT ;  /* 0x000000ff04107812 */ /* 0x000fe200078ec0ff */
[----:B---3--:R-:W-:Y:S01]  /*2c90*/  HADD2.F32 R43, -RZ, R43.H0_H0 ;  /* 0x2000002bff2b7230 */ /* 0x008fe20000004100 */
[----:B------:R-:W-:Y:S02]  /*2ca0*/  LEA.HI R47, R5, 0xffffff80, RZ, 0x8 ;  /* 0xffffff80052f7811 */ /* 0x000fe400078f40ff */
[----:B------:R-:W-:Y:S02]  /*2cb0*/  LOP3.LUT R19, R19, 0xff, RZ, 0xc0, !PT ;  /* 0x000000ff13137812 */ /* 0x000fe400078ec0ff */
[----:B------:R-:W-:Y:S01]  /*2cc0*/  IADD3 R5, PT, PT, R16, -0x80, RZ ;  /* 0xffffff8010057810 */ /* 0x000fe20007ffe0ff */
        /* <DEDUP_REMOVED lines=8> */
[----:B------:R-:W0:Y:S01]  /*2d50*/  I2F.F16 R19, R19 ;  /* 0x0000001300137306 */ /* 0x000e220000200c00 */
[----:B------:R-:W-:-:S02]  /*2d60*/  IADD3 R46, PT, PT, R16, -0x80, RZ ;  /* 0xffffff80102e7810 */ /* 0x000fc40007ffe0ff */
[----:B------:R-:W-:-:S05]  /*2d70*/  IADD3 R43, PT, PT, R43, -0x80, RZ ;  /* 0xffffff802b2b7810 */ /* 0x000fca0007ffe0ff */
[----:B------:R-:W-:Y:S08]  /*2d80*/  I2F.F16 R5, R5 ;  /* 0x0000000500057306 */ /* 0x000ff00000200c00 */
        /* <DEDUP_REMOVED lines=14> */
[----:B------:R-:W-:-:S02]  /*2e70*/  HADD2.F32 R18, -RZ, R13.H1_H1 ;  /* 0x3000000dff127230 */ /* 0x000fc40000004100 */
[----:B---3--:R-:W-:Y:S01]  /*2e80*/  HADD2.F32 R14, -RZ, R14.H0_H0 ;  /* 0x2000000eff0e7230 */ /* 0x008fe20000004100 */
[----:B------:R-:W0:Y:S01]  /*2e90*/  I2F.F16 R5, R5 ;  /* 0x0000000500057306 */ /* 0x000e220000200c00 */
[----:B--2---:R-:W-:Y:S01]  /*2ea0*/  LOP3.LUT R13, R8, 0xff, RZ, 0xc0, !PT ;  /* 0x000000ff080d7812 */ /* 0x004fe200078ec0ff */
[C---:B------:R-:W-:Y:S01]  /*2eb0*/  FFMA.FTZ R7, R16.reuse, R7, R15 ;  /* 0x0000000710077223 */ /* 0x040fe2000001000f */
[----:B------:R-:W-:Y:S01]  /*2ec0*/  FFMA.FTZ R51, R16, R12, R17 ;  /* 0x0000000c10337223 */ /* 0x000fe20000010011 */
[----:B------:R-:W-:Y:S01]  /*2ed0*/  FFMA.FTZ R16, R14, R18, R47 ;  /* 0x000000120e107223 */ /* 0x000fe2000001002f */
[----:B------:R-:W-:Y:S01]  /*2ee0*/  @!P0 IMAD R14, R3, 0x8, R1 ;  /* 0x00000008030e8824 */ /* 0x000fe200078e0201 */
[----:B------:R-:W-:Y:S02]  /*2ef0*/  IADD3 R43, PT, PT, R13, -0x80, RZ ;  /* 0xffffff800d2b7810 */ /* 0x000fe40007ffe0ff */
[----:B------:R-:W1:Y:S01]  /*2f00*/  LDS.64 R12, [UR4+0x30] ;  /* 0x00003004ff0c7984 */ /* 0x000e620008000a00 */
[----:B------:R-:W2:Y:S01]  /*2f10*/  I2F.F16 R6, R6 ;  /* 0x0000000600067306 */ /* 0x000ea20000200c00 */
[----:B----4-:R-:W-:-:S02]  /*2f20*/  HADD2.F32 R4, -RZ, R4.H0_H0 ;  /* 0x20000004ff047230 */ /* 0x010fc40000004100 */
[----:B------:R-:W3:Y:S01]  /*2f30*/  @!P0 LDL.64 R14, [R14+0x8] ;  /* 0x000008000e0e8983 */ /* 0x000ee20000100a00 */
[----:B------:R-:W-:Y:S01]  /*2f40*/  LOP3.LUT R17, R9, 0xff, RZ, 0xc0, !PT ;  /* 0x000000ff09117812 */ /* 0x000fe200078ec0ff */
[----:B0-----:R-:W-:Y:S02]  /*2f50*/  HADD2.F32 R5, -RZ, R5.H0_H0 ;  /* 0x20000005ff057230 */ /* 0x001fe40000004100 */
[----:B------:R-:W-:Y:S01]  /*2f60*/  FFMA.FTZ R19, R18, R4, R19 ;  /* 0x0000000412137223 */ /* 0x000fe20000010013 */
[----:B------:R-:W-:Y:S02]  /*2f70*/  LOP3.LUT R4, R10, 0xff, RZ, 0xc0, !PT ;  /* 0x000000ff0a047812 */ /* 0x000fe400078ec0ff */
[----:B------:R-:W-:Y:S01]  /*2f80*/  IADD3 R49, PT, PT, R17, -0x80, RZ ;  /* 0xffffff8011317810 */ /* 0x000fe20007ffe0ff */
[----:B------:R-:W-:Y:S01]  /*2f90*/  FFMA.FTZ R17, R18, R5, R7 ;  /* 0x0000000512117223 */ /* 0x000fe20000010007 */
[----:B------:R-:W-:Y:S02]  /*2fa0*/  IADD3 R7, PT, PT, R4, -0x80, RZ ;  /* 0xffffff8004077810 */ /* 0x000fe40007ffe0ff */
[----:B------:R-:W-:Y:S01]  /*2fb0*/  SHF.R.U32.HI R4, RZ, 0x8, R8 ;  /* 0x00000008ff047819 */ /* 0x000fe20000011608 */
[----:B--2---:R-:W-:Y:S01]  /*2fc0*/  HADD2.F32 R6, -RZ, R6.H0_H0 ;  /* 0x20000006ff067230 */ /* 0x004fe20000004100 */
[----:B------:R-:W-:-:S02]  /*2fd0*/  LOP3.LUT R5, R11, 0xff, RZ, 0xc0, !PT ;  /* 0x000000ff0b057812 */ /* 0x000fc400078ec0ff */
[----:B------:R-:W-:Y:S02]  /*2fe0*/  LOP3.LUT R4, R4, 0xff, RZ, 0xc0, !PT ;  /* 0x000000ff04047812 */ /* 0x000fe400078ec0ff */
[----:B------:R-:W-:Y:S01]  /*2ff0*/  FFMA.FTZ R18, R18, R6, R51 ;  /* 0x0000000612127223 */ /* 0x000fe20000010033 */
[----:B------:R-:W-:Y:S02]  /*3000*/  IADD3 R5, PT, PT, R5, -0x80, RZ ;  /* 0xffffff8005057810 */ /* 0x000fe40007ffe0ff */
[----:B------:R-:W-:Y:S02]  /*3010*/  SHF.R.U32.HI R6, RZ, 0x8, R9 ;  /* 0x00000008ff067819 */ /* 0x000fe40000011609 */
[----:B------:R-:W-:Y:S02]  /*3020*/  IADD3 R47, PT, PT, R4, -0x80, RZ ;  /* 0xffffff80042f7810 */ /* 0x000fe40007ffe0ff */
[----:B------:R-:W-:Y:S01]  /*3030*/  SHF.R.U32.HI R4, RZ, 0x8, R10 ;  /* 0x00000008ff047819 */ /* 0x000fe2000001160a */
[----:B------:R-:W0:Y:S01]  /*3040*/  I2F.F16 R43, R43 ;  /* 0x0000002b002b7306 */ /* 0x000e220000200c00 */
[----:B------:R-:W-:-:S02]  /*3050*/  LOP3.LUT R6, R6, 0xff, RZ, 0xc0, !PT ;  /* 0x000000ff06067812 */ /* 0x000fc400078ec0ff */
        /* <DEDUP_REMOVED lines=13> */
[----:B------:R-:W-:Y:S01]  /*3130*/  FFMA.FTZ R48, R43, R4, RZ ;  /* 0x000000042b307223 */ /* 0x000fe200000100ff */
[----:B------:R-:W-:-:S04]  /*3140*/  FFMA.FTZ R43, R4, R49, RZ ;  /* 0x00000031042b7223 */ /* 0x000fc800000100ff */
[----:B------:R-:W2:Y:S01]  /*3150*/  I2F.F16 R47, R47 ;  /* 0x0000002f002f7306 */ /* 0x000ea20000200c00 */
        /* <DEDUP_REMOVED lines=8> */
[----:B------:R-:W-:Y:S01]  /*31e0*/  FFMA.FTZ R43, R12, R46, R43 ;  /* 0x0000002e0c2b7223 */ /* 0x000fe2000001002b */
[----:B------:R-:W-:Y:S01]  /*31f0*/  IADD3 R50, PT, PT, R4, -0x80, RZ ;  /* 0xffffff8004327810 */ /* 0x000fe20007ffe0ff */
[----:B------:R-:W-:Y:S01]  /*3200*/  FFMA.FTZ R46, R12, R6, R7 ;  /* 0x000000060c2e7223 */ /* 0x000fe20000010007 */
[----:B--2---:R-:W-:Y:S01]  /*3210*/  HADD2.F32 R47, -RZ, R47.H0_H0 ;  /* 0x2000002fff2f7230 */ /* 0x004fe20000004100 */
[----:B------:R-:W2:Y:S04]  /*3220*/  LDG.E.128.CONSTANT R4, desc[UR6][R44.64] ;  /* 0x000000062c047981 */ /* 0x000ea8000c1e9d00 */
        /* <DEDUP_REMOVED lines=20> */
[----:B------:R-:W-:Y:S02]  /*3370*/  IADD3 R51, PT, PT, R51, -0x80, RZ ;  /* 0xffffff8033337810 */ /* 0x000fe40007ffe0ff */
[----:B------:R-:W-:-:S04]  /*3380*/  IADD3 R48, PT, PT, R48, -0x80, RZ ;  /* 0xffffff8030307810 */ /* 0x000fc80007ffe0ff */
        /* <DEDUP_REMOVED lines=17> */
[--C-:B------:R-:W-:Y:S02]  /*34a0*/  HADD2.F32 R14, -RZ, R0.reuse.H0_H0 ;  /* 0x20000000ff0e7230 */ /* 0x100fe40000004100 */
[----:B------:R-:W-:-:S03]  /*34b0*/  HADD2.F32 R15, -RZ, R0.H1_H1 ;  /* 0x30000000ff0f7230 */ /* 0x000fc60000004100 */
[----:B------:R-:W-:Y:S02]  /*34c0*/  FMUL.FTZ R23, R23, R14 ;  /* 0x0000000e17177220 */ /* 0x000fe40000410000 */
[----:B------:R-:W-:-:S03]  /*34d0*/  FMUL.FTZ R48, R22, R15 ;  /* 0x0000000f16307220 */ /* 0x000fc60000410000 */
[----:B------:R-:W-:Y:S02]  /*34e0*/  F2FP.F16.F32.PACK_AB R23, RZ, R23 ;  /* 0x00000017ff17723e */ /* 0x000fe400000000ff */
[----:B------:R-:W-:-:S04]  /*34f0*/  F2FP.F16.F32.PACK_AB R48, RZ, R48 ;  /* 0x00000030ff30723e */ /* 0x000fc800000000ff */
[----:B------:R-:W-:Y:S01]  /*3500*/  PRMT R23, R23, 0x5410, R48 ;  /* 0x0000541017177816 */ /* 0x000fe20000000030 */
[----:B------:R-:W-:-:S04]  /*3510*/  HADD2.F32 R22, -RZ, R35.H0_H0 ;  /* 0x20000023ff167230 */ /* 0x000fc80000004100 */
[----:B------:R-:W-:Y:S02]  /*3520*/  HFMA2 R34, R23, 1, 1, R34 ;  /* 0x3c003c0017227831 */ /* 0x000fe40000000022 */
[----:B------:R-:W-:Y:S02]  /*3530*/  HADD2.F32 R23, -RZ, R35.H1_H1 ;  /* 0x30000023ff177230 */ /* 0x000fe40000004100 */
[----:B------:R-:W-:-:S03]  /*3540*/  FMUL.FTZ R20, R20, R22 ;  /* 0x0000001614147220 */ /* 0x000fc60000410000 */
[----:B------:R-:W-:Y:S02]  /*3550*/  FMUL.FTZ R21, R21, R23 ;  /* 0x0000001715157220 */ /* 0x000fe40000410000 */
[----:B------:R-:W-:-:S03]  /*3560*/  F2FP.F16.F32.PACK_AB R20, RZ, R20 ;  /* 0x00000014ff14723e */ /* 0x000fc600000000ff */
[----:B------:R-:W-:Y:S02]  /*3570*/  F2FP.F16.F32.PACK_AB R21, RZ, R21 ;  /* 0x00000015ff15723e */ /* 0x000fe400000000ff */
[----:B------:R-:W-:Y:S02]  /*3580*/  LEA.HI R48, R11, 0xffffff80, RZ, 0x8 ;  /* 0xffffff800b307811 */ /* 0x000fe400078f40ff */
[----:B------:R-:W-:Y:S01]  /*3590*/  PRMT R20, R20, 0x5410, R21 ;  /* 0x0000541014147816 */ /* 0x000fe20000000015 */
[----:B------:R-:W-:Y:S01]  /*35a0*/  FMUL.FTZ R11, R15, R30 ;  /* 0x0000001e0f0b7220 */ /* 0x000fe20000410000 */
[----:B------:R-:W-:Y:S01]  /*35b0*/  LEA.HI R21, R10, 0xffffff80, RZ, 0x8 ;  /* 0xffffff800a157811 */ /* 0x000fe200078f40ff */
[----:B------:R-:W-:Y:S01]  /*35c0*/  FMUL.FTZ R10, R14, R31 ;  /* 0x0000001f0e0a7220 */ /* 0x000fe20000410000 */
[----:B------:R-:W-:Y:S01]  /*35d0*/  FMUL.FTZ R31, R22, R27 ;  /* 0x0000001b161f7220 */ /* 0x000fe20000410000 */
[----:B------:R-:W-:Y:S01]  /*35e0*/  FMUL.FTZ R42, R23, R42 ;  /* 0x0000002a172a7220 */ /* 0x000fe20000410000 */
[----:B------:R-:W-:Y:S01]  /*35f0*/  F2FP.F16.F32.PACK_AB R27, RZ, R11 ;  /* 0x0000000bff1b723e */ /* 0x000fe200000000ff */
[----:B------:R-:W-:Y:S01]  /*3600*/  HFMA2 R20, R20, 1, 1, R33 ;  /* 0x3c003c0014147831 */ /* 0x000fe20000000021 */
[----:B------:R-:W-:Y:S01]  /*3610*/  F2FP.F16.F32.PACK_AB R10, RZ, R10 ;  /* 0x0000000aff0a723e */ /* 0x000fe200000000ff */
[----:B------:R0:W1:Y:S01]  /*3620*/  I2F.F16 R30, R48 ;  /* 0x00000030001e7306 */ /* 0x0000620000200c00 */
[----:B------:R-:W-:-:S02]  /*3630*/  F2FP.F16.F32.PACK_AB R33, RZ, R31 ;  /* 0x0000001fff21723e */ /* 0x000fc400000000ff */
[----:B------:R-:W-:Y:S02]  /*3640*/  F2FP.F16.F32.PACK_AB R31, RZ, R42 ;  /* 0x0000002aff1f723e */ /* 0x000fe400000000ff */
[----:B------:R-:W-:Y:S01]  /*3650*/  PRMT R42, R10, 0x5410, R27 ;  /* 0x000054100a2a7816 */ /* 0x000fe2000000001b */
[----:B0-----:R-:W-:Y:S01]  /*3660*/  HADD2.F32 R48, -RZ, R8.H0_H0 ;  /* 0x20000008ff307230 */ /* 0x001fe20000004100 */
[----:B------:R-:W-:-:S03]  /*3670*/  PRMT R33, R33, 0x5410, R31 ;  /* 0x0000541021217816 */ /* 0x000fc6000000001f */
[----:B------:R-:W-:Y:S02]  /*3680*/  HADD2 R34, R42, R34 ;  /* 0x000000222a227230 */ /* 0x000fe40000000000 */
[----:B------:R-:W-:Y:S01]  /*3690*/  HADD2.F32 R42, -RZ, R13.H1_H1 ;  /* 0x3000000dff2a7230 */ /* 0x000fe20000004100 */
[----:B------:R-:W0:Y:S04]  /*36a0*/  I2F.F16 R21, R21 ;  /* 0x0000001500157306 */ /* 0x000e280000200c00 */
[----:B------:R-:W-:Y:S01]  /*36b0*/  FFMA.FTZ R43, R42, R9, R43 ;  /* 0x000000092a2b7223 */ /* 0x000fe2000001002b */
[----:B--2---:R-:W-:-:S04]  /*36c0*/  LOP3.LUT R8, R4, 0xff, RZ, 0xc0, !PT ;  /* 0x000000ff04087812 */ /* 0x004fc800078ec0ff */
[----:B------:R-:W-:Y:S02]  /*36d0*/  IADD3 R31, PT, PT, R8, -0x80, RZ ;  /* 0xffffff80081f7810 */ /* 0x000fe40007ffe0ff */
[----:B------:R-:W-:-:S04]  /*36e0*/  LOP3.LUT R8, R5, 0xff, RZ, 0xc0, !PT ;  /* 0x000000ff05087812 */ /* 0x000fc800078ec0ff */
[----:B------:R-:W-:Y:S02]  /*36f0*/  IADD3 R27, PT, PT, R8, -0x80, RZ ;  /* 0xffffff80081b7810 */ /* 0x000fe40007ffe0ff */
[----:B------:R-:W2:Y:S01]  /*3700*/  LDS.64 R8, [UR4+0x38] ;  /* 0x00003804ff087984 */ /* 0x000ea20008000a00 */
[----:B------:R-:W-:Y:S01]  /*3710*/  HFMA2 R20, R33, 1, 1, R20 ;  /* 0x3c003c0021147831 */ /* 0x000fe20000000014 */
[----:B------:R-:W-:Y:S01]  /*3720*/  LEA.HI R33, R6, 0xffffff80, RZ, 0x8 ;  /* 0xffffff8006217811 */ /* 0x000fe200078f40ff */
[----:B-1----:R-:W-:-:S03]  /*3730*/  HADD2.F32 R30, -RZ, R30.H0_H0 ;  /* 0x2000001eff1e7230 */ /* 0x002fc60000004100 */
[----:B------:R1:W-:Y:S01]  /*3740*/  I2F.F16 R13, R33 ;  /* 0x00000021000d7306 */ /* 0x0003e20000200c00 */
[----:B0-----:R-:W-:Y:S02]  /*3750*/  HADD2.F32 R51, -RZ, R21.H0_H0 ;  /* 0x20000015ff337230 */ /* 0x001fe40000004100 */
[----:B------:R-:W-:Y:S01]  /*3760*/  FFMA.FTZ R49, R42, R30, R49 ;  /* 0x0000001e2a317223 */ /* 0x000fe20000010031 */
[----:B------:R-:W-:Y:S01]  /*3770*/  FMUL.FTZ R30, R14, R16 ;  /* 0x000000100e1e7220 */ /* 0x000fe20000410000 */
[----:B-1----:R-:W-:-:S03]  /*3780*/  LOP3.LUT R33, R6, 0xff, RZ, 0xc0, !PT ;  /* 0x000000ff06217812 */ /* 0x002fc600078ec0ff */
[----:B------:R0:W-:Y:S02]  /*3790*/  I2F.F16 R21, R31 ;  /* 0x0000001f00157306 */ /* 0x0001e40000200c00 */
[----:B------:R-:W-:Y:S01]  /*37a0*/  VIADD R16, R33, 0xffffff80 ;  /* 0xffffff8021107836 */ /* 0x000fe20000000000 */
[----:B------:R-:W-:Y:S01]  /*37b0*/  SHF.R.U32.HI R33, RZ, 0x8, R4 ;  /* 0x00000008ff217819 */ /* 0x000fe20000011604 */
[----:B0-----:R-:W-:Y:S01]  /*37c0*/  FMUL.FTZ R31, R15, R19 ;  /* 0x000000130f1f7220 */ /* 0x001fe20000410000 */
[----:B------:R-:W-:Y:S01]  /*37d0*/  FFMA.FTZ R47, R48, R42, R47 ;  /* 0x0000002a302f7223 */ /* 0x000fe2000001002f */
[----:B------:R-:W-:Y:S02]  /*37e0*/  FFMA.FTZ R46, R42, R51, R46 ;  /* 0x000000332a2e7223 */ /* 0x000fe4000001002e */
[----:B------:R-:W0:Y:S01]  /*37f0*/  I2F.F16 R27, R27 ;  /* 0x0000001b001b7306 */ /* 0x000e220000200c00 */
[----:B------:R-:W-:Y:S01]  /*3800*/  F2FP.F16.F32.PACK_AB R30, RZ, R30 ;  /* 0x0000001eff1e723e */ /* 0x000fe200000000ff */
[----:B------:R-:W-:Y:S01]  /*3810*/  FMUL.FTZ R17, R22, R17 ;  /* 0x0000001116117220 */ /* 0x000fe20000410000 */
[----:B------:R-:W-:Y:S01]  /*3820*/  F2FP.F16.F32.PACK_AB R31, RZ, R31 ;  /* 0x0000001fff1f723e */ /* 0x000fe200000000ff */
[----:B------:R-:W-:Y:S01]  /*3830*/  FMUL.FTZ R42, R23, R18 ;  /* 0x00000012172a7220 */ /* 0x000fe20000410000 */
[----:B------:R-:W-:-:S02]  /*3840*/  LOP3.LUT R33, R33, 0xff, RZ, 0xc0, !PT ;  /* 0x000000ff21217812 */ /* 0x000fc400078ec0ff */
[----:B------:R-:W-:Y:S02]  /*3850*/  LEA.HI R11, R4, 0xffffff80, RZ, 0x8 ;  /* 0xffffff80040b7811 */ /* 0x000fe400078f40ff */
[----:B------:R-:W-:Y:S02]  /*3860*/  SHF.R.U32.HI R48, RZ, 0x10, R4 ;  /* 0x00000010ff307819 */ /* 0x000fe40000011604 */
[----:B------:R-:W-:Y:S02]  /*3870*/  PRMT R30, R30, 0x5410, R31 ;  /* 0x000054101e1e7816 */ /* 0x000fe4000000001f */
[----:B------:R-:W-:Y:S02]  /*3880*/  IADD3 R4, PT, PT, R33, -0x80, RZ ;  /* 0xffffff8021047810 */ /* 0x000fe40007ffe0ff */
[----:B------:R-:W-:Y:S02]  /*3890*/  F2FP.F16.F32.PACK_AB R18, RZ, R17 ;  /* 0x00000011ff12723e */ /* 0x000fe400000000ff */
[----:B------:R-:W-:-:S02]  /*38a0*/  F2FP.F16.F32.PACK_AB R33, RZ, R42 ;  /* 0x0000002aff21723e */ /* 0x000fc400000000ff */
[----:B------:R-:W-:Y:S02]  /*38b0*/  LOP3.LUT R19, R7, 0xff, RZ, 0xc0, !PT ;  /* 0x000000ff07137812 */ /* 0x000fe400078ec0ff */
[----:B------:R-:W-:Y:S01]  /*38c0*/  SHF.R.U32.HI R42, RZ, 0x8, R5 ;  /* 0x00000008ff2a7819 */ /* 0x000fe20000011605 */
[----:B------:R-:W-:Y:S01]  /*38d0*/  HFMA2 R34, R30, 1, 1, R34 ;  /* 0x3c003c001e227831 */ /* 0x000fe20000000022 */
[----:B------:R-:W-:Y:S02]  /*38e0*/  PRMT R18, R18, 0x5410, R33 ;  /* 0x0000541012127816 */ /* 0x000fe40000000021 */
[----:B------:R-:W-:Y:S02]  /*38f0*/  SHF.R.U32.HI R30, RZ, 0x10, R5 ;  /* 0x00000010ff1e7819 */ /* 0x000fe40000011605 */
[----:B------:R-:W-:Y:S02]  /*3900*/  IADD3 R19, PT, PT, R19, -0x80, RZ ;  /* 0xffffff8013137810 */ /* 0x000fe40007ffe0ff */
[----:B------:R-:W-:Y:S01]  /*3910*/  LOP3.LUT R42, R42, 0xff, RZ, 0xc0, !PT ;  /* 0x000000ff2a2a7812 */ /* 0x000fe200078ec0ff */
[----:B------:R-:W-:Y:S01]  /*3920*/  HADD2 R20, R18, R20 ;  /* 0x0000001412147230 */ /* 0x000fe20000000000 */
[----:B------:R-:W-:Y:S01]  /*3930*/  SHF.R.U32.HI R31, RZ, 0x8, R6 ;  /* 0x00000008ff1f7819 */ /* 0x000fe20000011606 */
[----:B0-----:R-:W-:Y:S01]  /*3940*/  HADD2.F32 R33, -RZ, R27.H0_H0 ;  /* 0x2000001bff217230 */ /* 0x001fe20000004100 */
[----:B------:R-:W-:Y:S01]  /*3950*/  LEA.HI R10, R5, 0xffffff80, RZ, 0x8 ;  /* 0xffffff80050a7811 */ /* 0x000fe200078f40ff */
[----:B------:R-:W0:Y:S01]  /*3960*/  I2F.F16 R16, R16 ;  /* 0x0000001000107306 */ /* 0x000e220000200c00 */
[----:B------:R-:W-:Y:S01]  /*3970*/  LOP3.LUT R30, R30, 0xff, RZ, 0xc0, !PT ;  /* 0x000000ff1e1e7812 */ /* 0x000fe200078ec0ff */
[----:B--2---:R-:W-:Y:S01]  /*3980*/  HADD2.F32 R18, -RZ, R8.H0_H0 ;  /* 0x20000008ff127230 */ /* 0x004fe20000004100 */
[----:B------:R-:W-:-:S02]  /*3990*/  IADD3 R5, PT, PT, R42, -0x80, RZ ;  /* 0xffffff802a057810 */ /* 0x000fc40007ffe0ff */
[----:B------:R-:W-:Y:S01]  /*39a0*/  SHF.R.U32.HI R27, RZ, 0x8, R7 ;  /* 0x00000008ff1b7819 */ /* 0x000fe20000011607 */
[----:B------:R-:W-:Y:S01]  /*39b0*/  HADD2.F32 R42, -RZ, R21.H0_H0 ;  /* 0x20000015ff2a7230 */ /* 0x000fe20000004100 */
[----:B------:R-:W-:Y:S01]  /*39c0*/  LOP3.LUT R31, R31, 0xff, RZ, 0xc0, !PT ;  /* 0x000000ff1f1f7812 */ /* 0x000fe200078ec0ff */
[----:B------:R-:W1:Y:S01]  /*39d0*/  I2F.F16 R19, R19 ;  /* 0x0000001300137306 */ /* 0x000e620000200c00 */
[----:B------:R-:W-:Y:S02]  /*39e0*/  LOP3.LUT R48, R48, 0xff, RZ, 0xc0, !PT ;  /* 0x000000ff30307812 */ /* 0x000fe400078ec0ff */
[----:B------:R-:W-:Y:S01]  /*39f0*/  IADD3 R21, PT, PT, R30, -0x80, RZ ;  /* 0xffffff801e157810 */ /* 0x000fe20007ffe0ff */
[----:B------:R-:W-:Y:S01]  /*3a00*/  FFMA.FTZ R43, R18, R33, R43 ;  /* 0x00000021122b7223 */ /* 0x000fe2000001002b */
[----:B------:R-:W-:Y:S02]  /*3a10*/  SHF.R.U32.HI R30, RZ, 0x10, R6 ;  /* 0x00000010ff1e7819 */ /* 0x000fe40000011606 */
[----:B------:R-:W-:Y:S01]  /*3a20*/  LOP3.LUT R27, R27, 0xff, RZ, 0xc0, !PT ;  /* 0x000000ff1b1b7812 */ /* 0x000fe200078ec0ff */
[----:B------:R-:W2:Y:S01]  /*3a30*/  I2F.F16 R5, R5 ;  /* 0x0000000500057306 */ /* 0x000ea20000200c00 */
[----:B------:R-:W-:-:S02]  /*3a40*/  IADD3 R6, PT, PT, R31, -0x80, RZ ;  /* 0xffffff801f067810 */ /* 0x000fc40007ffe0ff */
[----:B------:R-:W-:Y:S02]  /*3a50*/  SHF.R.U32.HI R33, RZ, 0x10, R7 ;  /* 0x00000010ff217819 */ /* 0x000fe40000011607 */
[----:B------:R-:W-:Y:S02]  /*3a60*/  IADD3 R17, PT, PT, R48, -0x80, RZ ;  /* 0xffffff8030117810 */ /* 0x000fe40007ffe0ff */
[----:B------:R-:W-:Y:S01]  /*3a70*/  LOP3.LUT R30, R30, 0xff, RZ, 0xc0, !PT ;  /* 0x000000ff1e1e7812 */ /* 0x000fe200078ec0ff */
[----:B------:R-:W3:Y:S01]  /*3a80*/  I2F.F16 R4, R4 ;  /* 0x0000000400047306 */ /* 0x000ee20000200c00 */
[----:B------:R-:W-:Y:S02]  /*3a90*/  IADD3 R27, PT, PT, R27, -0x80, RZ ;  /* 0xffffff801b1b7810 */ /* 0x000fe40007ffe0ff */
[----:B------:R-:W-:Y:S02]  /*3aa0*/  LOP3.LUT R33, R33, 0xff, RZ, 0xc0, !PT ;  /* 0x000000ff21217812 */ /* 0x000fe400078ec0ff */
[----:B------:R-:W-:-:S03]  /*3ab0*/  IADD3 R31, PT, PT, R30, -0x80, RZ ;  /* 0xffffff801e1f7810 */ /* 0x000fc60007ffe0ff */
[----:B------:R-:W5:Y:S01]  /*3ac0*/  I2F.F16 R6, R6 ;  /* 0x0000000600067306 */ /* 0x000f620000200c00 */
[----:B------:R-:W-:Y:S01]  /*3ad0*/  IADD3 R33, PT, PT, R33, -0x80, RZ ;  /* 0xffffff8021217810 */ /* 0x000fe20007ffe0ff */
[----:B0-----:R-:W-:Y:S02]  /*3ae0*/  HADD2.F32 R51, -RZ, R16.H0_H0 ;  /* 0x20000010ff337230 */ /* 0x001fe40000004100 */
[----:B------:R-:W-:Y:S01]  /*3af0*/  FFMA.FTZ R47, R42, R18, R47 ;  /* 0x000000122a2f7223 */ /* 0x000fe2000001002f */
[----:B------:R-:W-:-:S03]  /*3b00*/  LEA.HI R7, R7, 0xffffff80, RZ, 0x8 ;  /* 0xffffff8007077811 */ /* 0x000fc600078f40ff */
[----:B------:R-:W0:Y:S01]  /*3b10*/  I2F.F16 R17, R17 ;  /* 0x0000001100117306 */ /* 0x000e220000200c00 */
[----:B-1----:R-:W-:Y:S01]  /*3b20*/  HADD2.F32 R42, -RZ, R19.H0_H0 ;  /* 0x20000013ff2a7230 */ /* 0x002fe20000004100 */
[----:B------:R-:W-:-:S06]  /*3b30*/  @!P0 IADD3 R30, PT, PT, R3, 0x1, RZ ;  /* 0x00000001031e8810 */ /* 0x000fcc0007ffe0ff */
[----:B------:R-:W1:Y:S01]  /*3b40*/  I2F.F16 R27, R27 ;  /* 0x0000001b001b7306 */ /* 0x000e620000200c00 */
[----:B------:R-:W-:-:S07]  /*3b50*/  HADD2.F32 R8, -RZ, R8.H1_H1 ;  /* 0x30000008ff087230 */ /* 0x000fce0000004100 */
[----:B------:R-:W4:Y:S01]  /*3b60*/  I2F.F16 R21, R21 ;  /* 0x0000001500157306 */ /* 0x000f220000200c00 */
[----:B--2---:R-:W-:-:S07]  /*3b70*/  HADD2.F32 R5, -RZ, R5.H0_H0 ;  /* 0x20000005ff057230 */ /* 0x004fce0000004100 */
[----:B------:R-:W2:Y:S01]  /*3b80*/  I2F.F16 R16, R31 ;  /* 0x0000001f00107306 */ /* 0x000ea20000200c00 */
[----:B------:R-:W-:Y:S01]  /*3b90*/  @!P0 MOV R3, R30 ;  /* 0x0000001e00038202 */ /* 0x000fe20000000f00 */
[----:B---3--:R-:W-:-:S06]  /*3ba0*/  HADD2.F32 R30, -RZ, R4.H0_H0 ;  /* 0x20000004ff1e7230 */ /* 0x008fcc0000004100 */
[----:B------:R-:W3:Y:S01]  /*3bb0*/  I2F.F16 R19, R33 ;  /* 0x0000002100137306 */ /* 0x000ee20000200c00 */
[----:B------:R-:W-:-:S07]  /*3bc0*/  FFMA.FTZ R43, R8, R5, R43 ;  /* 0x00000005082b7223 */ /* 0x000fce000001002b */
[----:B------:R-:W3:Y:S08]  /*3bd0*/  I2F.F16 R11, R11 ;  /* 0x0000000b000b7306 */ /* 0x000ef00000200c00 */
[----:B------:R-:W3:Y:S01]  /*3be0*/  I2F.F16 R10, R10 ;  /* 0x0000000a000a7306 */ /* 0x000ee20000200c00 */
[----:B-----5:R-:W-:Y:S02]  /*3bf0*/  HADD2.F32 R5, -RZ, R6.H0_H0 ;  /* 0x20000006ff057230 */ /* 0x020fe40000004100 */
[----:B------:R-:W-:-:S05]  /*3c00*/  FFMA.FTZ R46, R18, R51, R46 ;  /* 0x00000033122e7223 */ /* 0x000fca000001002e */
[----:B------:R-:W5:Y:S01]  /*3c10*/  I2F.F16 R7, R7 ;  /* 0x0000000700077306 */ /* 0x000f620000200c00 */
[----:B------:R-:W-:Y:S01]  /*3c20*/  FFMA.FTZ R49, R18, R42, R49 ;  /* 0x0000002a12317223 */ /* 0x000fe20000010031 */
[----:B------:R-:W-:Y:S02]  /*3c30*/  HADD2.F32 R4, -RZ, R9.H0_H0 ;  /* 0x20000009ff047230 */ /* 0x000fe40000004100 */
[----:B------:R-:W-:Y:S01]  /*3c40*/  FFMA.FTZ R47, R30, R8, R47 ;  /* 0x000000081e2f7223 */ /* 0x000fe2000001002f */
[----:B0-----:R-:W-:Y:S02]  /*3c50*/  HADD2.F32 R6, -RZ, R17.H0_H0 ;  /* 0x20000011ff067230 */ /* 0x001fe40000004100 */
[----:B-1----:R-:W-:Y:S02]  /*3c60*/  HADD2.F32 R18, -RZ, R27.H0_H0 ;  /* 0x2000001bff127230 */ /* 0x002fe40000004100 */
[----:B----4-:R-:W-:Y:S02]  /*3c70*/  HADD2.F32 R21, -RZ, R21.H0_H0 ;  /* 0x20000015ff157230 */ /* 0x010fe40000004100 */
[----:B------:R-:W-:Y:S01]  /*3c80*/  FFMA.FTZ R5, R8, R5, R46 ;  /* 0x0000000508057223 */ /* 0x000fe2000001002e */
[----:B--2---:R-:W-:-:S02]  /*3c90*/  HADD2.F32 R16, -RZ, R16.H0_H0 ;  /* 0x20000010ff107230 */ /* 0x004fc40000004100 */
[----:B------:R-:W-:Y:S01]  /*3ca0*/  FFMA.FTZ R47, R6, R4, R47 ;  /* 0x00000004062f7223 */ /* 0x000fe2000001002f */
[----:B---3--:R-:W-:Y:S02]  /*3cb0*/  HADD2.F32 R19, -RZ, R19.H0_H0 ;  /* 0x20000013ff137230 */ /* 0x008fe40000004100 */
[----:B------:R-:W-:Y:S01]  /*3cc0*/  FFMA.FTZ R49, R8, R18, R49 ;  /* 0x0000001208317223 */ /* 0x000fe20000010031 */
[----:B------:R-:W-:Y:S02]  /*3cd0*/  HADD2.F32 R9, -RZ, R9.H1_H1 ;  /* 0x30000009ff097230 */ /* 0x000fe40000004100 */
[C---:B------:R-:W-:Y:S01]  /*3ce0*/  FFMA.FTZ R8, R4.reuse, R21, R43 ;  /* 0x0000001504087223 */ /* 0x040fe2000001002b */
[----:B------:R-:W-:Y:S02]  /*3cf0*/  HADD2.F32 R6, -RZ, R11.H0_H0 ;  /* 0x2000000bff067230 */ /* 0x000fe40000004100 */
[----:B------:R-:W-:Y:S02]  /*3d00*/  HADD2.F32 R10, -RZ, R10.H0_H0 ;  /* 0x2000000aff0a7230 */ /* 0x000fe40000004100 */
[----:B------:R-:W-:Y:S01]  /*3d10*/  FFMA.FTZ R5, R4, R16, R5 ;  /* 0x0000001004057223 */ /* 0x000fe20000010005 */
[----:B------:R-:W-:-:S02]  /*3d20*/  HADD2.F32 R16, -RZ, R13.H0_H0 ;  /* 0x2000000dff107230 */ /* 0x000fc40000004100 */
[----:B------:R-:W-:Y:S01]  /*3d30*/  FFMA.FTZ R19, R4, R19, R49 ;  /* 0x0000001304137223 */ /* 0x000fe20000010031 */
[----:B-----5:R-:W-:Y:S02]  /*3d40*/  HADD2.F32 R18, -RZ, R7.H0_H0 ;  /* 0x20000007ff127230 */ /* 0x020fe40000004100 */
[----:B------:R-:W-:Y:S01]  /*3d50*/  FFMA.FTZ R47, R6, R9, R47 ;  /* 0x00000009062f7223 */ /* 0x000fe2000001002f */
[C---:B------:R-:W-:Y:S01]  /*3d60*/  FFMA.FTZ R8, R9.reuse, R10, R8 ;  /* 0x0000000a09087223 */ /* 0x040fe20000010008 */
[----:B------:R-:W-:Y:S01]  /*3d70*/  @!P0 IADD3 R32, PT, PT, R12, R37, RZ ;  /* 0x000000250c208210 */ /* 0x000fe20007ffe0ff */
[----:B------:R-:W-:Y:S01]  /*3d80*/  FFMA.FTZ R5, R9, R16, R5 ;  /* 0x0000001009057223 */ /* 0x000fe20000010005 */
        /* <DEDUP_REMOVED lines=12> */
[----:B------:R-:W-:Y:S02]  /*3e50*/  IADD3 R24, P1, PT, R24, 0x80, RZ ;  /* 0x0000008018187810 */ /* 0x000fe40007f3e0ff */
[----:B------:R-:W-:Y:S01]  /*3e60*/  PRMT R5, R5, 0x5410, R18 ;  /* 0x0000541005057816 */ /* 0x000fe20000000012 */
[----:B------:R-:W-:Y:S01]  /*3e70*/  UIADD3 UR4, UPT, UPT, UR4, 0x40, URZ ;  /* 0x0000004004047890 */ /* 0x000fe2000fffe0ff */
[----:B------:R-:W-:-:S02]  /*3e80*/  HFMA2 R34, R47, 1, 1, R34 ;  /* 0x3c003c002f227831 */ /* 0x000fc40000000022 */
[----:B------:R-:W-:-:S04]  /*3e90*/  IMAD.WIDE R44, R2, 0x4, R44 ;  /* 0x00000004022c7825 */ /* 0x000fc800078e022c */
[----:B------:R-:W-:Y:S02]  /*3ea0*/  HADD2 R33, R5, R20 ;  /* 0x0000001405217230 */ /* 0x000fe40000000000 */
[----:B------:R-:W-:Y:S01]  /*3eb0*/  IMAD.X R25, RZ, RZ, R25, P1 ;  /* 0x000000ffff197224 */ /* 0x000fe200008e0619 */
[----:B------:R-:W-:Y:S06]  /*3ec0*/  @!P0 BRA `(.L_x_4919) ;  /* 0xffffffcc00808947 */ /* 0x000fec000383ffff */
[----:B------:R-:W-:-:S07]  /*3ed0*/  IMAD.WIDE R46, R2, 0x20, R28 ;  /* 0x00000020022e7825 */ /* 0x000fce00078e021c */
.L_x_4918:
[----:B------:R-:W-:-:S04]  /*3ee0*/  VIMNMX R44, PT, PT, R38, UR13, PT ;  /* 0x0000000d262c7c48 */ /* 0x000fc8000bfe0100 */
[----:B------:R-:W-:-:S13]  /*3ef0*/  ISETP.GT.AND P0, PT, R44, R37, PT ;  /* 0x000000252c00720c */ /* 0x000fda0003f04270 */
[----:B------:R-:W-:Y:S05]  /*3f00*/  @!P0 BRA `(.L_x_4920) ;  /* 0x0000001800008947 */ /* 0x000fea0003800000 */
[----:B------:R-:W-:-:S03]  /*3f10*/  IMAD.WIDE.U32 R4, R37, 0x4, R40 ;  /* 0x0000000425047825 */ /* 0x000fc600078e0028 */
[----:B------:R-:W-:-:S04]  /*3f20*/  IADD3 R42, P0, PT, R4, 0x2, RZ ;  /* 0x00000002042a7810 */ /* 0x000fc80007f1e0ff */
[----:B------:R-:W-:-:S09]  /*3f30*/  IADD3.X R43, PT, PT, RZ, R5, RZ, P0, !PT ;  /* 0x00000005ff2b7210 */ /* 0x000fd200007fe4ff */
.L_x_4921:
        /* <DEDUP_REMOVED lines=13> */
[----:B------:R-:W-:Y:S01]  /*4010*/  LOP3.LUT R29, R19, 0x3f003f, RZ, 0xc0, !PT ;  /* 0x003f003f131d7812 */ /* 0x000fe200078ec0ff */
[----:B------:R-:W-:Y:S01]  /*4020*/  HADD2 R8, R8, -1056, -1056 ;  /* 0xe420e42008087430 */ /* 0x000fe20000000000 */
[----:B------:R-:W-:Y:S02]  /*4030*/  SHF.R.U32.HI R28, RZ, 0x6, R18 ;  /* 0x00000006ff1c7819 */ /* 0x000fe40000011612 */
[----:B------:R-:W-:Y:S02]  /*4040*/  SHF.R.U32.HI R11, RZ, 0x6, R19 ;  /* 0x00000006ff0b7819 */ /* 0x000fe40000011613 */
[----:B------:R-:W-:Y:S01]  /*4050*/  LOP3.LUT R12, R12, 0x3f003f, RZ, 0xc0, !PT ;  /* 0x003f003f0c0c7812 */ /* 0x000fe200078ec0ff */
[----:B0-----:R-:W-:Y:S01]  /*4060*/  HFMA2 R8, R8, R24, RZ ;  /* 0x0000001808087231 */ /* 0x001fe200000000ff */
[----:B------:R-:W-:Y:S02]  /*4070*/  LOP3.LUT R10, R15, 0x64006400, RZ, 0xfc, !PT ;  /* 0x640064000f0a7812 */ /* 0x000fe400078efcff */
[----:B------:R-:W-:-:S02]  /*4080*/  SHF.R.U32.HI R14, RZ, 0x6, R17 ;  /* 0x00000006ff0e7819 */ /* 0x000fc40000011611 */
        /* <DEDUP_REMOVED lines=8> */
[-C--:B------:R-:W-:Y:S01]  /*4110*/  HFMA2 R49, R49, R24.reuse, RZ ;  /* 0x0000001831317231 */ /* 0x080fe200000000ff */
[----:B------:R-:W-:Y:S01]  /*4120*/  LOP3.LUT R14, R14, 0x3f003f, RZ, 0xc0, !PT ;  /* 0x003f003f0e0e7812 */ /* 0x000fe200078ec0ff */
[-C--:B------:R-:W-:Y:S01]  /*4130*/  HFMA2 R10, R13, R24.reuse, RZ.H0_H0 ;  /* 0x000000180d0a7231 */ /* 0x080fe200000400ff */
[----:B------:R-:W-:Y:S01]  /*4140*/  LOP3.LUT R11, R28, 0x64006400, RZ, 0xfc, !PT ;  /* 0x640064001c0b7812 */ /* 0x000fe200078efcff */
[----:B------:R-:W-:Y:S01]  /*4150*/  HADD2 R48, R15, -1056, -1056 ;  /* 0xe420e4200f307430 */ /* 0x000fe20000000000 */
[----:B------:R-:W-:Y:S01]  /*4160*/  LOP3.LUT R12, R29, 0x64006400, RZ, 0xfc, !PT ;  /* 0x640064001d0c7812 */ /* 0x000fe200078efcff */
[----:B------:R-:W-:Y:S01]  /*4170*/  HFMA2 R9, R9, R24, RZ.H0_H0 ;  /* 0x0000001809097231 */ /* 0x000fe200000400ff */
[----:B------:R-:W-:Y:S01]  /*4180*/  LOP3.LUT R14, R14, 0x64006400, RZ, 0xfc, !PT ;  /* 0x640064000e0e7812 */ /* 0x000fe200078efcff */
[----:B------:R-:W-:-:S02]  /*4190*/  HADD2 R11, R11, -1056, -1056 ;  /* 0xe420e4200b0b7430 */ /* 0x000fc40000000000 */
[----:B------:R-:W-:Y:S02]  /*41a0*/  HADD2 R13, R12, -1056, -1056 ;  /* 0xe420e4200c0d7430 */ /* 0x000fe40000000000 */
[-C--:B------:R-:W-:Y:S02]  /*41b0*/  HFMA2 R48, R48, R25.reuse, R8 ;  /* 0x0000001930307231 */ /* 0x080fe40000000008 */
[----:B------:R-:W-:Y:S01]  /*41c0*/  HADD2 R24, R14, -1056, -1056 ;  /* 0xe420e4200e187430 */ /* 0x000fe20000000000 */
[----:B---3--:R-:W-:Y:S01]  /*41d0*/  LOP3.LUT R8, R20, 0x3f003f, RZ, 0xc0, !PT ;  /* 0x003f003f14087812 */ /* 0x008fe200078ec0ff */
[-C--:B------:R-:W-:Y:S01]  /*41e0*/  HFMA2 R13, R13, R25.reuse, R10 ;  /* 0x000000190d0d7231 */ /* 0x080fe2000000000a */
[----:B------:R-:W-:Y:S01]  /*41f0*/  LOP3.LUT R10, R21, 0x3f003f, RZ, 0xc0, !PT ;  /* 0x003f003f150a7812 */ /* 0x000fe200078ec0ff */
[-C--:B------:R-:W-:Y:S02]  /*4200*/  HFMA2 R24, R24, R25.reuse, R9 ;  /* 0x0000001918187231 */ /* 0x080fe40000000009 */
[----:B------:R-:W-:Y:S01]  /*4210*/  HFMA2 R49, R11, R25, R49 ;  /* 0x000000190b317231 */ /* 0x000fe20000000031 */
[----:B------:R-:W-:-:S02]  /*4220*/  LOP3.LUT R12, R23, 0x3f003f, RZ, 0xc0, !PT ;  /* 0x003f003f170c7812 */ /* 0x000fc400078ec0ff */
[----:B------:R-:W-:Y:S02]  /*4230*/  LOP3.LUT R8, R8, 0x64006400, RZ, 0xfc, !PT ;  /* 0x6400640008087812 */ /* 0x000fe400078efcff */
[----:B------:R-:W-:Y:S02]  /*4240*/  SHF.R.U32.HI R9, RZ, 0x6, R20 ;  /* 0x00000006ff097819 */ /* 0x000fe40000011614 */
        /* <DEDUP_REMOVED lines=9> */
[----:B------:R-:W-:-:S02]  /*42e0*/  HFMA2 R48, R8, R26, R48 ;  /* 0x0000001a08307231 */ /* 0x000fc40000000030 */
[-C--:B------:R-:W-:Y:S02]  /*42f0*/  HFMA2 R24, R12, R26.reuse, R24 ;  /* 0x0000001a0c187231 */ /* 0x080fe40000000018 */
[----:B------:R-:W-:Y:S02]  /*4300*/  HADD2 R11, R11, -1056, -1056 ;  /* 0xe420e4200b0b7430 */ /* 0x000fe40000000000 */
[-C--:B------:R-:W-:Y:S02]  /*4310*/  HFMA2 R50, R50, R26.reuse, R13 ;  /* 0x0000001a32327231 */ /* 0x080fe4000000000d */
[----:B------:R-:W-:Y:S01]  /*4320*/  HADD2 R25, R9, -1056, -1056 ;  /* 0xe420e42009197430 */ /* 0x000fe20000000000 */
[----:B------:R0:W2:Y:S01]  /*4330*/  LDG.E.128.CONSTANT R12, desc[UR6][R52.64] ;  /* 0x00000006340c7981 */ /* 0x0000a2000c1e9d00 */
[----:B------:R-:W-:-:S03]  /*4340*/  HFMA2 R49, R11, R26, R49 ;  /* 0x0000001a0b317231 */ /* 0x000fc60000000031 */
        /* <DEDUP_REMOVED lines=57> */
[-C--:B------:R-:W-:Y:S01]  /*46e0*/  HFMA2 R20, R20, R9.reuse, R45 ;  /* 0x0000000914147231 */ /* 0x080fe2000000002d */
[----:B------:R-:W-:Y:S01]  /*46f0*/  SHF.R.U32.HI R45, RZ, 0x6, R6 ;  /* 0x00000006ff2d7819 */ /* 0x000fe20000011606 */
[----:B------:R-:W-:Y:S01]  /*4700*/  HFMA2 R4, R4, R9, R48 ;  /* 0x0000000904047231 */ /* 0x000fe20000000030 */
[----:B------:R-:W-:Y:S02]  /*4710*/  SHF.R.U32.HI R48, RZ, 0x6, R7 ;  /* 0x00000006ff307819 */ /* 0x000fe40000011607 */
[----:B------:R-:W-:Y:S02]  /*4720*/  LOP3.LUT R45, R45, 0x3f003f, RZ, 0xc0, !PT ;  /* 0x003f003f2d2d7812 */ /* 0x000fe400078ec0ff */
[----:B------:R-:W-:Y:S02]  /*4730*/  LOP3.LUT R48, R48, 0x3f003f, RZ, 0xc0, !PT ;  /* 0x003f003f30307812 */ /* 0x000fe400078ec0ff */
[----:B------:R-:W-:Y:S02]  /*4740*/  LOP3.LUT R45, R45, 0x64006400, RZ, 0xfc, !PT ;  /* 0x640064002d2d7812 */ /* 0x000fe400078efcff */
[----:B------:R-:W-:-:S02]  /*4750*/  LOP3.LUT R16, R16, 0x64006400, RZ, 0xfc, !PT ;  /* 0x6400640010107812 */ /* 0x000fc400078efcff */
[----:B------:R-:W-:Y:S01]  /*4760*/  LOP3.LUT R48, R48, 0x64006400, RZ, 0xfc, !PT ;  /* 0x6400640030307812 */ /* 0x000fe200078efcff */
[----:B------:R-:W-:Y:S02]  /*4770*/  HADD2 R45, R45, -1056, -1056 ;  /* 0xe420e4202d2d7430 */ /* 0x000fe40000000000 */
[----:B------:R-:W-:Y:S01]  /*4780*/  HADD2 R16, R16, -1056, -1056 ;  /* 0xe420e42010107430 */ /* 0x000fe20000000000 */
[----:B------:R-:W-:Y:S01]  /*4790*/  SHF.R.U32.HI R18, RZ, 0xc, R18 ;  /* 0x0000000cff127819 */ /* 0x000fe20000011612 */
[----:B------:R-:W-:Y:S01]  /*47a0*/  HADD2 R48, R48, -1056, -1056 ;  /* 0xe420e42030307430 */ /* 0x000fe20000000000 */
[----:B------:R-:W-:Y:S01]  /*47b0*/  SHF.R.U32.HI R19, RZ, 0xc, R19 ;  /* 0x0000000cff137819 */ /* 0x000fe20000011613 */
[-C--:B------:R-:W-:Y:S01]  /*47c0*/  HFMA2 R45, R45, R9.reuse, R49 ;  /* 0x000000092d2d7231 */ /* 0x080fe20000000031 */
[----:B------:R-:W-:Y:S01]  /*47d0*/  LOP3.LUT R18, R18, 0xf000f, RZ, 0xc0, !PT ;  /* 0x000f000f12127812 */ /* 0x000fe200078ec0ff */
[----:B------:R-:W-:Y:S02]  /*47e0*/  HFMA2 R48, R48, R9, R50 ;  /* 0x0000000930307231 */ /* 0x000fe40000000032 */
[----:B------:R-:W-:Y:S01]  /*47f0*/  HFMA2 R4, R16, R10, R4 ;  /* 0x0000000a10047231 */ /* 0x000fe20000000004 */
[----:B------:R-:W-:-:S02]  /*4800*/  SHF.R.U32.HI R9, RZ, 0x8, R6 ;  /* 0x00000008ff097819 */ /* 0x000fc40000011606 */
[----:B------:R-:W-:Y:S02]  /*4810*/  LOP3.LUT R19, R19, 0xf000f, RZ, 0xc0, !PT ;  /* 0x000f000f13137812 */ /* 0x000fe400078ec0ff */
[----:B------:R-:W-:Y:S02]  /*4820*/  SHF.R.U32.HI R16, RZ, 0x8, R7 ;  /* 0x00000008ff107819 */ /* 0x000fe40000011607 */
[----:B------:R-:W-:Y:S02]  /*4830*/  LOP3.LUT R9, R18, 0x300030, R9, 0xf8, !PT ;  /* 0x0030003012097812 */ /* 0x000fe400078ef809 */
[----:B------:R-:W-:Y:S02]  /*4840*/  LOP3.LUT R16, R19, 0x300030, R16, 0xf8, !PT ;  /* 0x0030003013107812 */ /* 0x000fe400078ef810 */
[----:B------:R-:W-:Y:S02]  /*4850*/  LOP3.LUT R18, R9, 0x64006400, RZ, 0xfc, !PT ;  /* 0x6400640009127812 */ /* 0x000fe400078efcff */
[----:B------:R-:W-:-:S02]  /*4860*/  LOP3.LUT R16, R16, 0x64006400, RZ, 0xfc, !PT ;  /* 0x6400640010107812 */ /* 0x000fc400078efcff */
[----:B------:R-:W-:Y:S01]  /*4870*/  LOP3.LUT R17, R17, 0x64006400, RZ, 0xfc, !PT ;  /* 0x6400640011117812 */ /* 0x000fe200078efcff */
[----:B------:R-:W-:Y:S02]  /*4880*/  HADD2 R18, R18, -1056, -1056 ;  /* 0xe420e42012127430 */ /* 0x000fe40000000000 */
[----:B------:R-:W-:Y:S02]  /*4890*/  HADD2 R16, R16, -1056, -1056 ;  /* 0xe420e42010107430 */ /* 0x000fe40000000000 */
[----:B------:R-:W-:Y:S02]  /*48a0*/  HADD2 R9, R17, -1056, -1056 ;  /* 0xe420e42011097430 */ /* 0x000fe40000000000 */
[-C--:B------:R-:W-:Y:S02]  /*48b0*/  HFMA2 R45, R18, R10.reuse, R45 ;  /* 0x0000000a122d7231 */ /* 0x080fe4000000002d */
[----:B------:R-:W-:Y:S02]  /*48c0*/  HFMA2 R48, R16, R10, R48 ;  /* 0x0000000a10307231 */ /* 0x000fe40000000030 */
[----:B------:R-:W0:Y:S01]  /*48d0*/  LDS.128 R16, [UR4+0x20] ;  /* 0x00002004ff107984 */ /* 0x000e220008000c00 */
[----:B------:R-:W-:-:S02]  /*48e0*/  SHF.R.U32.HI R21, RZ, 0xc, R21 ;  /* 0x0000000cff157819 */ /* 0x000fc40000011615 */
[----:B------:R-:W-:Y:S01]  /*48f0*/  SHF.R.U32.HI R22, RZ, 0xc, R22 ;  /* 0x0000000cff167819 */ /* 0x000fe20000011616 */
[----:B------:R-:W-:Y:S01]  /*4900*/  HFMA2 R9, R9, R10, R20 ;  /* 0x0000000a09097231 */ /* 0x000fe20000000014 */
[----:B------:R-:W-:Y:S02]  /*4910*/  SHF.R.U32.HI R23, RZ, 0xc, R23 ;  /* 0x0000000cff177819 */ /* 0x000fe40000011617 */
[----:B------:R-:W-:Y:S02]  /*4920*/  SHF.R.U32.HI R10, RZ, 0xa, R7 ;  /* 0x0000000aff0a7819 */ /* 0x000fe40000011607 */
[----:B------:R-:W-:Y:S02]  /*4930*/  LOP3.LUT R8, R8, 0x64006400, RZ, 0xfc, !PT ;  /* 0x6400640008087812 */ /* 0x000fe400078efcff */
[----:B------:R-:W-:Y:S02]  /*4940*/  SHF.R.U32.HI R5, RZ, 0xa, R5 ;  /* 0x0000000aff057819 */ /* 0x000fe40000011605 */
[----:B------:R-:W-:-:S02]  /*4950*/  LOP3.LUT R50, R21, 0xf000f, RZ, 0xc0, !PT ;  /* 0x000f000f15327812 */ /* 0x000fc400078ec0ff */
[----:B------:R-:W-:Y:S02]  /*4960*/  SHF.R.U32.HI R6, RZ, 0xa, R6 ;  /* 0x0000000aff067819 */ /* 0x000fe40000011606 */
[----:B------:R-:W-:Y:S01]  /*4970*/  LOP3.LUT R7, R22, 0xf000f, RZ, 0xc0, !PT ;  /* 0x000f000f16077812 */ /* 0x000fe200078ec0ff */
[----:B------:R-:W-:Y:S01]  /*4980*/  HADD2 R20, R8, -1056, -1056 ;  /* 0xe420e42008147430 */ /* 0x000fe20000000000 */
[----:B------:R-:W-:Y:S02]  /*4990*/  LOP3.LUT R23, R23, 0xf000f, RZ, 0xc0, !PT ;  /* 0x000f000f17177812 */ /* 0x000fe400078ec0ff */
[----:B------:R-:W-:Y:S02]  /*49a0*/  LOP3.LUT R5, R50, 0x300030, R5, 0xf8, !PT ;  /* 0x0030003032057812 */ /* 0x000fe400078ef805 */
[----:B------:R-:W-:Y:S02]  /*49b0*/  LOP3.LUT R6, R7, 0x300030, R6, 0xf8, !PT ;  /* 0x0030003007067812 */ /* 0x000fe400078ef806 */
[----:B------:R-:W-:-:S02]  /*49c0*/  LOP3.LUT R10, R23, 0x300030, R10, 0xf8, !PT ;  /* 0x00300030170a7812 */ /* 0x000fc400078ef80a */
[----:B------:R-:W-:Y:S02]  /*49d0*/  LOP3.LUT R5, R5, 0x64006400, RZ, 0xfc, !PT ;  /* 0x6400640005057812 */ /* 0x000fe400078efcff */
[----:B------:R-:W-:Y:S01]  /*49e0*/  LOP3.LUT R6, R6, 0x64006400, RZ, 0xfc, !PT ;  /* 0x6400640006067812 */ /* 0x000fe200078efcff */
[-C--:B------:R-:W-:Y:S01]  /*49f0*/  HFMA2 R20, R20, R11.reuse, R4 ;  /* 0x0000000b14147231 */ /* 0x080fe20000000004 */
[----:B------:R-:W-:Y:S01]  /*4a00*/  LOP3.LUT R7, R10, 0x64006400, RZ, 0xfc, !PT ;  /* 0x640064000a077812 */ /* 0x000fe200078efcff */
[----:B------:R-:W-:Y:S02]  /*4a10*/  HADD2 R8, R5, -1056, -1056 ;  /* 0xe420e42005087430 */ /* 0x000fe40000000000 */
[----:B------:R-:W-:Y:S02]  /*4a20*/  HADD2 R10, R6, -1056, -1056 ;  /* 0xe420e420060a7430 */ /* 0x000fe40000000000 */
[----:B------:R-:W-:Y:S02]  /*4a30*/  HADD2 R7, R7, -1056, -1056 ;  /* 0xe420e42007077430 */ /* 0x000fe40000000000 */
[----:B------:R-:W-:-:S02]  /*4a40*/  HFMA2 R8, R8, R11, R9 ;  /* 0x0000000b08087231 */ /* 0x000fc40000000009 */
[-C--:B------:R-:W-:Y:S02]  /*4a50*/  HFMA2 R10, R10, R11.reuse, R45 ;  /* 0x0000000b0a0a7231 */ /* 0x080fe4000000002d */
[----:B------:R-:W-:Y:S01]  /*4a60*/  HFMA2 R11, R7, R11, R48 ;  /* 0x0000000b070b7231 */ /* 0x000fe20000000030 */
[----:B------:R-:W-:-:S13]  /*4a70*/  ISETP.NE.AND P0, PT, R37, R32, PT ;  /* 0x000000202500720c */ /* 0x000fda0003f05270 */
[----:B------:R-:W5:Y:S01]  /*4a80*/  @!P0 LDG.E.U16.CONSTANT R48, desc[UR6][R42.64] ;  /* 0x000000062a308981 */ /* 0x000f62000c1e9500 */
        /* <DEDUP_REMOVED lines=13> */
[----:B0-----:R-:W-:Y:S02]  /*4b60*/  HFMA2 R6, R4, R16, RZ ;  /* 0x0000001004067231 */ /* 0x001fe400000000ff */
[----:B------:R-:W-:-:S02]  /*4b70*/  HADD2 R22, R9, -1056, -1056 ;  /* 0xe420e42009167430 */ /* 0x000fc40000000000 */
[----:B------:R-:W-:Y:S02]  /*4b80*/  HADD2 R9, R5, -1056, -1056 ;  /* 0xe420e42005097430 */ /* 0x000fe40000000000 */
[----:B------:R-:W-:Y:S02]  /*4b90*/  HADD2 R7, R7, -1056, -1056 ;  /* 0xe420e42007077430 */ /* 0x000fe40000000000 */
[----:B------:R-:W-:Y:S01]  /*4ba0*/  HFMA2 R9, R9, R17, R6 ;  /* 0x0000001109097231 */ /* 0x000fe20000000006 */
[----:B------:R-:W-:Y:S01]  /*4bb0*/  SHF.R.U32.HI R6, RZ, 0x6, R14 ;  /* 0x00000006ff067819 */ /* 0x000fe2000001160e */
[----:B------:R-:W-:Y:S01]  /*4bc0*/  HFMA2 R4, R7, R16, RZ ;  /* 0x0000001007047231 */ /* 0x000fe200000000ff */
[----:B------:R-:W-:Y:S02]  /*4bd0*/  SHF.R.U32.HI R7, RZ, 0x6, R15 ;  /* 0x00000006ff077819 */ /* 0x000fe4000001160f */
[----:B------:R-:W-:Y:S02]  /*4be0*/  LOP3.LUT R6, R6, 0x3f003f, RZ, 0xc0, !PT ;  /* 0x003f003f06067812 */ /* 0x000fe400078ec0ff */
[----:B------:R-:W-:-:S02]  /*4bf0*/  SHF.R.U32.HI R5, RZ, 0x6, R13 ;  /* 0x00000006ff057819 */ /* 0x000fc4000001160d */
[----:B------:R-:W-:Y:S02]  /*4c00*/  LOP3.LUT R7, R7, 0x3f003f, RZ, 0xc0, !PT ;  /* 0x003f003f07077812 */ /* 0x000fe400078ec0ff */
[----:B------:R-:W-:Y:S02]  /*4c10*/  LOP3.LUT R6, R6, 0x64006400, RZ, 0xfc, !PT ;  /* 0x6400640006067812 */ /* 0x000fe400078efcff */
[----:B------:R-:W-:Y:S02]  /*4c20*/  LOP3.LUT R5, R5, 0x3f003f, RZ, 0xc0, !PT ;  /* 0x003f003f05057812 */ /* 0x000fe400078ec0ff */
[----:B------:R-:W-:Y:S01]  /*4c30*/  LOP3.LUT R7, R7, 0x64006400, RZ, 0xfc, !PT ;  /* 0x6400640007077812 */ /* 0x000fe200078efcff */
[-C--:B------:R-:W-:Y:S02]  /*4c40*/  HFMA2 R21, R21, R16.reuse, RZ.H0_H0 ;  /* 0x0000001015157231 */ /* 0x080fe400000400ff */
[----:B------:R-:W-:Y:S01]  /*4c50*/  HFMA2 R22, R22, R16, RZ.H0_H0 ;  /* 0x0000001016167231 */ /* 0x000fe200000400ff */
[----:B------:R-:W-:Y:S01]  /*4c60*/  LOP3.LUT R5, R5, 0x64006400, RZ, 0xfc, !PT ;  /* 0x6400640005057812 */ /* 0x000fe200078efcff */
[----:B------:R-:W-:-:S02]  /*4c70*/  HADD2 R16, R6, -1056, -1056 ;  /* 0xe420e42006107430 */ /* 0x000fc40000000000 */
[----:B------:R-:W-:Y:S02]  /*4c80*/  HADD2 R7, R7, -1056, -1056 ;  /* 0xe420e42007077430 */ /* 0x000fe40000000000 */
[----:B------:R-:W-:Y:S02]  /*4c90*/  HADD2 R5, R5, -1056, -1056 ;  /* 0xe420e42005057430 */ /* 0x000fe40000000000 */
[-C--:B------:R-:W-:Y:S02]  /*4ca0*/  HFMA2 R16, R16, R17.reuse, R4 ;  /* 0x0000001110107231 */ /* 0x080fe40000000004 */
[-C--:B------:R-:W-:Y:S01]  /*4cb0*/  HFMA2 R22, R7, R17.reuse, R22 ;  /* 0x0000001107167231 */ /* 0x080fe20000000016 */
[----:B---3--:R-:W-:Y:S02]  /*4cc0*/  LOP3.LUT R4, R24, 0x3f003f, RZ, 0xc0, !PT ;  /* 0x003f003f18047812 */ /* 0x008fe400078ec0ff */
[----:B------:R-:W-:Y:S02]  /*4cd0*/  LOP3.LUT R7, R26, 0x3f003f, RZ, 0xc0, !PT ;  /* 0x003f003f1a077812 */ /* 0x000fe400078ec0ff */
[----:B------:R-:W-:Y:S01]  /*4ce0*/  LOP3.LUT R6, R25, 0x3f003f, RZ, 0xc0, !PT ;  /* 0x003f003f19067812 */ /* 0x000fe200078ec0ff */
[----:B------:R-:W-:Y:S01]  /*4cf0*/  HFMA2 R21, R5, R17, R21 ;  /* 0x0000001105157231 */ /* 0x000fe20000000015 */
[----:B------:R-:W-:-:S02]  /*4d00*/  LOP3.LUT R5, R4, 0x64006400, RZ, 0xfc, !PT ;  /* 0x6400640004057812 */ /* 0x000fc400078efcff */
[----:B------:R-:W-:Y:S02]  /*4d10*/  LOP3.LUT R7, R7, 0x64006400, RZ, 0xfc, !PT ;  /* 0x6400640007077812 */ /* 0x000fe400078efcff */
[----:B------:R-:W-:Y:S02]  /*4d20*/  LOP3.LUT R6, R6, 0x64006400, RZ, 0xfc, !PT ;  /* 0x6400640006067812 */ /* 0x000fe400078efcff */
[----:B------:R-:W-:Y:S01]  /*4d30*/  LOP3.LUT R4, R27, 0x3f003f, RZ, 0xc0, !PT ;  /* 0x003f003f1b047812 */ /* 0x000fe200078ec0ff */
[----:B------:R-:W-:Y:S02]  /*4d40*/  HADD2 R5, R5, -1056, -1056 ;  /* 0xe420e42005057430 */ /* 0x000fe40000000000 */
[----:B------:R-:W-:Y:S01]  /*4d50*/  HADD2 R7, R7, -1056, -1056 ;  /* 0xe420e42007077430 */ /* 0x000fe20000000000 */
[----:B------:R-:W-:Y:S01]  /*4d60*/  LOP3.LUT R4, R4, 0x64006400, RZ, 0xfc, !PT ;  /* 0x6400640004047812 */ /* 0x000fe200078efcff */
[----:B------:R-:W-:Y:S02]  /*4d70*/  HADD2 R6, R6, -1056, -1056 ;  /* 0xe420e42006067430 */ /* 0x000fe40000000000 */
[----:B------:R-:W-:-:S02]  /*4d80*/  HFMA2 R9, R5, R18, R9 ;  /* 0x0000001205097231 */ /* 0x000fc40000000009 */
        /* <DEDUP_REMOVED lines=13> */
[----:B------:R-:W-:Y:S02]  /*4e60*/  HFMA2 R9, R18, R19, R9 ;  /* 0x0000001312097231 */ /* 0x000fe40000000009 */
[----:B------:R-:W-:Y:S01]  /*4e70*/  HADD2 R18, R8, -1056, -1056 ;  /* 0xe420e42008127430 */ /* 0x000fe20000000000 */
[----:B----4-:R-:W-:-:S03]  /*4e80*/  LOP3.LUT R8, R28, 0x3f003f, RZ, 0xc0, !PT ;  /* 0x003f003f1c087812 */ /* 0x010fc600078ec0ff */
[----:B------:R-:W-:Y:S01]  /*4e90*/  HFMA2 R18, R18, R19, R21 ;  /* 0x0000001312127231 */ /* 0x000fe20000000015 */
[----:B------:R-:W-:Y:S02]  /*4ea0*/  LOP3.LUT R8, R8, 0x64006400, RZ, 0xfc, !PT ;  /* 0x6400640008087812 */ /* 0x000fe400078efcff */
[----:B------:R-:W-:-:S04]  /*4eb0*/  LOP3.LUT R21, R29, 0x3f003f, RZ, 0xc0, !PT ;  /* 0x003f003f1d157812 */ /* 0x000fc800078ec0ff */
[----:B------:R-:W-:Y:S01]  /*4ec0*/  LOP3.LUT R23, R21, 0x64006400, RZ, 0xfc, !PT ;  /* 0x6400640015177812 */ /* 0x000fe200078efcff */
[----:B------:R-:W-:Y:S01]  /*4ed0*/  HADD2 R21, R8, -1056, -1056 ;  /* 0xe420e42008157430 */ /* 0x000fe20000000000 */
[----:B------:R-:W-:-:S03]  /*4ee0*/  @!P0 LEA R8, R3, R1, 0x3 ;  /* 0x0000000103088211 */ /* 0x000fc600078e18ff */
[----:B0-----:R-:W-:Y:S02]  /*4ef0*/  HFMA2 R21, R21, R4, R9 ;  /* 0x0000000415157231 */ /* 0x001fe40000000009 */
[----:B------:R-:W-:-:S04]  /*4f00*/  HADD2 R9, R23, -1056, -1056 ;  /* 0xe420e42017097430 */ /* 0x000fc80000000000 */
[----:B------:R-:W-:Y:S02]  /*4f10*/  HFMA2 R18, R9, R4, R18 ;  /* 0x0000000409127231 */ /* 0x000fe40000000012 */
[----:B------:R-:W2:Y:S01]  /*4f20*/  @!P0 LDL.64 R8, [R8+0x8] ;  /* 0x0000080008088983 */ /* 0x000ea20000100a00 */
        /* <DEDUP_REMOVED lines=10> */
[----:B------:R-:W-:-:S04]  /*4fd0*/  LOP3.LUT R19, R30, 0x3f003f, RZ, 0xc0, !PT ;  /* 0x003f003f1e137812 */ /* 0x000fc800078ec0ff */
[----:B------:R-:W-:Y:S02]  /*4fe0*/  LOP3.LUT R19, R19, 0x64006400, RZ, 0xfc, !PT ;  /* 0x6400640013137812 */ /* 0x000fe400078efcff */
[----:B------:R-:W-:-:S03]  /*4ff0*/  LOP3.LUT R23, R31, 0x3f003f, RZ, 0xc0, !PT ;  /* 0x003f003f1f177812 */ /* 0x000fc600078ec0ff */
[----:B------:R-:W-:Y:S01]  /*5000*/  HADD2 R19, R19, -1056, -1056 ;  /* 0xe420e42013137430 */ /* 0x000fe20000000000 */
[----:B------:R-:W-:Y:S02]  /*5010*/  SHF.R.U32.HI R12, RZ, 0xc, R12 ;  /* 0x0000000cff0c7819 */ /* 0x000fe4000001160c */
[----:B------:R-:W-:Y:S01]  /*5020*/  LOP3.LUT R23, R23, 0x64006400, RZ, 0xfc, !PT ;  /* 0x6400640017177812 */ /* 0x000fe200078efcff */
[----:B------:R-:W-:Y:S01]  /*5030*/  HFMA2 R16, R19, R4, R16 ;  /* 0x0000000413107231 */ /* 0x000fe20000000010 */
[----:B------:R-:W-:-:S03]  /*5040*/  LOP3.LUT R19, R12, 0xf000f, RZ, 0xc0, !PT ;  /* 0x000f000f0c137812 */ /* 0x000fc600078ec0ff */
[----:B------:R-:W-:Y:S01]  /*5050*/  HADD2 R23, R23, -1056, -1056 ;  /* 0xe420e42017177430 */ /* 0x000fe20000000000 */
[----:B------:R-:W-:Y:S02]  /*5060*/  SHF.R.U32.HI R12, RZ, 0x8, R28 ;  /* 0x00000008ff0c7819 */ /* 0x000fe4000001161c */
[----:B------:R-:W-:Y:S01]  /*5070*/  SHF.R.U32.HI R24, RZ, 0xc, R24 ;  /* 0x0000000cff187819 */ /* 0x000fe20000011618 */
[----:B------:R-:W-:Y:S01]  /*5080*/  HFMA2 R4, R23, R4, R22 ;  /* 0x0000000417047231 */ /* 0x000fe20000000016 */
[----:B------:R-:W-:Y:S02]  /*5090*/  LOP3.LUT R12, R19, 0x300030, R12, 0xf8, !PT ;  /* 0x00300030130c7812 */ /* 0x000fe400078ef80c */
[----:B------:R-:W-:Y:S02]  /*50a0*/  LOP3.LUT R24, R24, 0xf000f, RZ, 0xc0, !PT ;  /* 0x000f000f18187812 */ /* 0x000fe400078ec0ff */
[----:B------:R-:W-:Y:S02]  /*50b0*/  SHF.R.U32.HI R19, RZ, 0xa, R28 ;  /* 0x0000000aff137819 */ /* 0x000fe4000001161c */
[----:B------:R-:W-:-:S02]  /*50c0*/  SHF.R.U32.HI R22, RZ, 0xc, R13 ;  /* 0x0000000cff167819 */ /* 0x000fc4000001160d */
[----:B------:R-:W-:Y:S02]  /*50d0*/  @!P0 IADD3 R23, PT, PT, R3, 0x1, RZ ;  /* 0x0000000103178810 */ /* 0x000fe40007ffe0ff */
[----:B------:R-:W-:Y:S02]  /*50e0*/  LOP3.LUT R13, R24, 0x300030, R19, 0xf8, !PT ;  /* 0x00300030180d7812 */ /* 0x000fe400078ef813 */
[----:B------:R-:W-:Y:S02]  /*50f0*/  LOP3.LUT R22, R22, 0xf000f, RZ, 0xc0, !PT ;  /* 0x000f000f16167812 */ /* 0x000fe400078ec0ff */
[----:B------:R-:W-:Y:S02]  /*5100*/  SHF.R.U32.HI R19, RZ, 0x8, R29 ;  /* 0x00000008ff137819 */ /* 0x000fe4000001161d */
[----:B------:R-:W-:Y:S02]  /*5110*/  SHF.R.U32.HI R25, RZ, 0xc, R25 ;  /* 0x0000000cff197819 */ /* 0x000fe40000011619 */
[----:B------:R-:W-:-:S02]  /*5120*/  @!P0 MOV R3, R23 ;  /* 0x0000001700038202 */ /* 0x000fc40000000f00 */
[----:B------:R-:W-:Y:S02]  /*5130*/  SHF.R.U32.HI R23, RZ, 0xc, R14 ;  /* 0x0000000cff177819 */ /* 0x000fe4000001160e */
[----:B------:R-:W-:Y:S02]  /*5140*/  LOP3.LUT R14, R22, 0x300030, R19, 0xf8, !PT ;  /* 0x00300030160e7812 */ /* 0x000fe400078ef813 */
[----:B------:R-:W-:Y:S02]  /*5150*/  LOP3.LUT R24, R25, 0xf000f, RZ, 0xc0, !PT ;  /* 0x000f000f19187812 */ /* 0x000fe400078ec0ff */
[----:B------:R-:W-:Y:S02]  /*5160*/  SHF.R.U32.HI R19, RZ, 0xa, R29 ;  /* 0x0000000aff137819 */ /* 0x000fe4000001161d */
[----:B------:R-:W-:Y:S02]  /*5170*/  LOP3.LUT R22, R23, 0xf000f, RZ, 0xc0, !PT ;  /* 0x000f000f17167812 */ /* 0x000fe400078ec0ff */
[----:B------:R-:W-:-:S02]  /*5180*/  SHF.R.U32.HI R23, RZ, 0x8, R30 ;  /* 0x00000008ff177819 */ /* 0x000fc4000001161e */
[----:B------:R-:W-:Y:S02]  /*5190*/  SHF.R.U32.HI R26, RZ, 0xc, R26 ;  /* 0x0000000cff1a7819 */ /* 0x000fe4000001161a */
[----:B------:R-:W-:Y:S02]  /*51a0*/  LOP3.LUT R19, R24, 0x300030, R19, 0xf8, !PT ;  /* 0x0030003018137812 */ /* 0x000fe400078ef813 */
[----:B------:R-:W-:Y:S02]  /*51b0*/  SHF.R.U32.HI R24, RZ, 0xc, R15 ;  /* 0x0000000cff187819 */ /* 0x000fe4000001160f */
[----:B------:R-:W-:Y:S02]  /*51c0*/  LOP3.LUT R15, R22, 0x300030, R23, 0xf8, !PT ;  /* 0x00300030160f7812 */ /* 0x000fe400078ef817 */
[----:B------:R-:W-:Y:S02]  /*51d0*/  LOP3.LUT R23, R26, 0xf000f, RZ, 0xc0, !PT ;  /* 0x000f000f1a177812 */ /* 0x000fe400078ec0ff */
[----:B------:R-:W-:-:S02]  /*51e0*/  SHF.R.U32.HI R22, RZ, 0xa, R30 ;  /* 0x0000000aff167819 */ /* 0x000fc4000001161e */
[----:B------:R-:W-:Y:S02]  /*51f0*/  LOP3.LUT R26, R24, 0xf000f, RZ, 0xc0, !PT ;  /* 0x000f000f181a7812 */ /* 0x000fe400078ec0ff */
[----:B------:R-:W-:Y:S02]  /*5200*/  SHF.R.U32.HI R25, RZ, 0x8, R31 ;  /* 0x00000008ff197819 */ /* 0x000fe4000001161f */
[----:B------:R-:W-:Y:S02]  /*5210*/  SHF.R.U32.HI R28, RZ, 0x6, R28 ;  /* 0x00000006ff1c7819 */ /* 0x000fe4000001161c */
[----:B------:R-:W-:Y:S02]  /*5220*/  LOP3.LUT R22, R23, 0x300030, R22, 0xf8, !PT ;  /* 0x0030003017167812 */ /* 0x000fe400078ef816 */
[----:B------:R-:W-:Y:S02]  /*5230*/  LOP3.LUT R23, R26, 0x300030, R25, 0xf8, !PT ;  /* 0x003000301a177812 */ /* 0x000fe400078ef819 */
[----:B------:R-:W-:-:S02]  /*5240*/  SHF.R.U32.HI R30, RZ, 0x6, R30 ;  /* 0x00000006ff1e7819 */ /* 0x000fc4000001161e */
[----:B------:R-:W-:Y:S02]  /*5250*/  LOP3.LUT R25, R28, 0x3f003f, RZ, 0xc0, !PT ;  /* 0x003f003f1c197812 */ /* 0x000fe400078ec0ff */
[----:B------:R-:W-:Y:S02]  /*5260*/  LOP3.LUT R30, R30, 0x3f003f, RZ, 0xc0, !PT ;  /* 0x003f003f1e1e7812 */ /* 0x000fe400078ec0ff */
[----:B------:R-:W-:Y:S02]  /*5270*/  LOP3.LUT R25, R25, 0x64006400, RZ, 0xfc, !PT ;  /* 0x6400640019197812 */ /* 0x000fe400078efcff */
[----:B------:R-:W-:-:S03]  /*5280*/  LOP3.LUT R30, R30, 0x64006400, RZ, 0xfc, !PT ;  /* 0x640064001e1e7812 */ /* 0x000fc600078efcff */
[----:B------:R-:W-:Y:S01]  /*5290*/  HADD2 R25, R25, -1056, -1056 ;  /* 0xe420e42019197430 */ /* 0x000fe20000000000 */
[----:B------:R-:W-:Y:S01]  /*52a0*/  SHF.R.U32.HI R29, RZ, 0x6, R29 ;  /* 0x00000006ff1d7819 */ /* 0x000fe2000001161d */
[----:B------:R-:W-:Y:S01]  /*52b0*/  HADD2 R30, R30, -1056, -1056 ;  /* 0xe420e4201e1e7430 */ /* 0x000fe20000000000 */
[----:B------:R-:W-:Y:S02]  /*52c0*/  LOP3.LUT R12, R12, 0x64006400, RZ, 0xfc, !PT ;  /* 0x640064000c0c7812 */ /* 0x000fe400078efcff */
[----:B------:R-:W-:Y:S01]  /*52d0*/  SHF.R.U32.HI R24, RZ, 0xc, R27 ;  /* 0x0000000cff187819 */ /* 0x000fe2000001161b */
[-C--:B------:R-:W-:Y:S01]  /*52e0*/  HFMA2 R21, R25, R5.reuse, R21 ;  /* 0x0000000519157231 */ /* 0x080fe20000000015 */
[--C-:B------:R-:W-:Y:S02]  /*52f0*/  SHF.R.U32.HI R27, RZ, 0xa, R31.reuse ;  /* 0x0000000aff1b7819 */ /* 0x100fe4000001161f */
        /* <DEDUP_REMOVED lines=9> */
[-C--:B------:R-:W-:Y:S01]  /*5390*/  HFMA2 R21, R12, R6.reuse, R21 ;  /* 0x000000060c157231 */ /* 0x080fe20000000015 */
[----:B------:R-:W-:Y:S02]  /*53a0*/  LOP3.LUT R24, R24, 0xf000f, RZ, 0xc0, !PT ;  /* 0x000f000f18187812 */ /* 0x000fe400078ec0ff */
[----:B------:R-:W-:Y:S02]  /*53b0*/  LOP3.LUT R31, R31, 0x64006400, RZ, 0xfc, !PT ;  /* 0x640064001f1f7812 */ /* 0x000fe400078efcff */
[----:B------:R-:W-:Y:S01]  /*53c0*/  LOP3.LUT R22, R22, 0x64006400, RZ, 0xfc, !PT ;  /* 0x6400640016167812 */ /* 0x000fe200078efcff */
[----:B------:R-:W-:Y:S01]  /*53d0*/  HADD2 R26, R26, -1056, -1056 ;  /* 0xe420e4201a1a7430 */ /* 0x000fe20000000000 */
[----:B------:R-:W-:Y:S01]  /*53e0*/  LOP3.LUT R14, R14, 0x64006400, RZ, 0xfc, !PT ;  /* 0x640064000e0e7812 */ /* 0x000fe200078efcff */
[----:B------:R-:W-:Y:S02]  /*53f0*/  HADD2 R13, R13, -1056, -1056 ;  /* 0xe420e4200d0d7430 */ /* 0x000fe40000000000 */
[----:B------:R-:W-:Y:S01]  /*5400*/  HFMA2 R15, R15, R6, R16 ;  /* 0x000000060f0f7231 */ /* 0x000fe20000000010 */
[----:B------:R-:W-:Y:S01]  /*5410*/  LOP3.LUT R24, R24, 0x300030, R27, 0xf8, !PT ;  /* 0x0030003018187812 */ /* 0x000fe200078ef81b */
[----:B------:R-:W-:Y:S01]  /*5420*/  HADD2 R31, R31, -1056, -1056 ;  /* 0xe420e4201f1f7430 */ /* 0x000fe20000000000 */
[----:B------:R-:W-:Y:S01]  /*5430*/  LOP3.LUT R23, R23, 0x64006400, RZ, 0xfc, !PT ;  /* 0x6400640017177812 */ /* 0x000fe200078efcff */
[----:B------:R-:W-:Y:S01]  /*5440*/  HADD2 R22, R22, -1056, -1056 ;  /* 0xe420e42016167430 */ /* 0x000fe20000000000 */
[----:B------:R-:W-:Y:S01]  /*5450*/  LOP3.LUT R19, R19, 0x64006400, RZ, 0xfc, !PT ;  /* 0x6400640013137812 */ /* 0x000fe200078efcff */
[----:B------:R-:W-:-:S02]  /*5460*/  HFMA2 R18, R26, R5, R18 ;  /* 0x000000051a127231 */ /* 0x000fc40000000012 */
[----:B------:R-:W-:Y:S01]  /*5470*/  HADD2 R14, R14, -1056, -1056 ;  /* 0xe420e4200e0e7430 */ /* 0x000fe20000000000 */
[----:B------:R-:W-:Y:S01]  /*5480*/  LOP3.LUT R24, R24, 0x64006400, RZ, 0xfc, !PT ;  /* 0x6400640018187812 */ /* 0x000fe200078efcff */
[----:B------:R-:W-:Y:S02]  /*5490*/  HFMA2 R13, R13, R7, R21 ;  /* 0x000000070d0d7231 */ /* 0x000fe40000000015 */
[----:B------:R-:W-:Y:S02]  /*54a0*/  HFMA2 R4, R31, R5, R4 ;  /* 0x000000051f047231 */ /* 0x000fe40000000004 */
[----:B------:R-:W-:Y:S02]  /*54b0*/  HADD2 R23, R23, -1056, -1056 ;  /* 0xe420e42017177430 */ /* 0x000fe40000000000 */
[----:B------:R-:W-:Y:S02]  /*54c0*/  HFMA2 R15, R22, R7, R15 ;  /* 0x00000007160f7231 */ /* 0x000fe4000000000f */
[----:B------:R-:W-:Y:S01]  /*54d0*/  HADD2 R20, R20.H0_H0, R20.H1_H1 ;  /* 0x3000001414147230 */ /* 0x000fe20000000800 */
[----:B-----5:R-:W-:Y:S01]  /*54e0*/  @!P0 IADD3 R32, PT, PT, R48, R37, RZ ;  /* 0x0000002530208210 */ /* 0x020fe20007ffe0ff */
[----:B------:R-:W-:-:S02]  /*54f0*/  HFMA2 R18, R14, R6, R18 ;  /* 0x000000060e127231 */ /* 0x000fc40000000012 */
[----:B------:R-:W-:Y:S01]  /*5500*/  HADD2 R19, R19, -1056, -1056 ;  /* 0xe420e42013137430 */ /* 0x000fe20000000000 */
[----:B------:R-:W-:Y:S01]  /*5510*/  IADD3 R37, PT, PT, R37, 0x20, RZ ;  /* 0x0000002025257810 */ /* 0x000fe20007ffe0ff */
[----:B------:R-:W-:Y:S02]  /*5520*/  HFMA2 R12, R23, R6, R4 ;  /* 0x00000006170c7231 */ /* 0x000fe40000000004 */
[----:B------:R-:W-:Y:S01]  /*5530*/  HADD2 R24, R24, -1056, -1056 ;  /* 0xe420e42018187430 */ /* 0x000fe20000000000 */
[----:B------:R-:W-:Y:S01]  /*5540*/  PRMT R20, R20, 0x5410, R17 ;  /* 0x0000541014147816 */ /* 0x000fe20000000011 */
[----:B------:R-:W-:Y:S02]  /*5550*/  HFMA2 R18, R19, R7, R18 ;  /* 0x0000000713127231 */ /* 0x000fe40000000012 */
[----:B------:R-:W-:Y:S02]  /*5560*/  HADD2 R10, R10.H0_H0, R10.H1_H1 ;  /* 0x3000000a0a0a7230 */ /* 0x000fe40000000800 */
[----:B------:R-:W-:-:S02]  /*5570*/  HADD2 R11, R11.H0_H0, R11.H1_H1 ;  /* 0x3000000b0b0b7230 */ /* 0x000fc40000000800 */
[----:B------:R-:W-:Y:S02]  /*5580*/  HFMA2 R12, R24, R7, R12 ;  /* 0x00000007180c7231 */ /* 0x000fe4000000000c */
[----:B------:R-:W-:Y:S02]  /*5590*/  HADD2 R13, R13.H0_H0, R13.H1_H1 ;  /* 0x3000000d0d0d7230 */ /* 0x000fe40000000800 */
[----:B------:R-:W-:Y:S01]  /*55a0*/  HADD2 R18, R18.H0_H0, R18.H1_H1 ;  /* 0x3000001212127230 */ /* 0x000fe20000000800 */
[----:B------:R-:W-:Y:S01]  /*55b0*/  PRMT R10, R10, 0x5410, R11 ;  /* 0x000054100a0a7816 */ /* 0x000fe2000000000b */
[----:B------:R-:W-:Y:S02]  /*55c0*/  HADD2 R15, R15.H0_H0, R15.H1_H1 ;  /* 0x3000000f0f0f7230 */ /* 0x000fe40000000800 */
[----:B------:R-:W-:Y:S01]  /*55d0*/  HADD2 R12, R12.H0_H0, R12.H1_H1 ;  /* 0x3000000c0c0c7230 */ /* 0x000fe20000000800 */
[----:B------:R-:W-:Y:S01]  /*55e0*/  PRMT R13, R13, 0x5410, R18 ;  /* 0x000054100d0d7816 */ /* 0x000fe20000000012 */
[----:B------:R-:W-:Y:S01]  /*55f0*/  UIADD3 UR4, UPT, UPT, UR4, 0x40, URZ ;  /* 0x0000004004047890 */ /* 0x000fe2000fffe0ff */
[----:B------:R-:W-:-:S02]  /*5600*/  IADD3 R42, P1, PT, R42, 0x80, RZ ;  /* 0x000000802a2a7810 */ /* 0x000fc40007f3e0ff */
[----:B------:R-:W-:Y:S02]  /*5610*/  PRMT R15, R15, 0x5410, R12 ;  /* 0x000054100f0f7816 */ /* 0x000fe4000000000c */
[----:B------:R-:W-:Y:S02]  /*5620*/  MOV R4, R46 ;  /* 0x0000002e00047202 */ /* 0x000fe40000000f00 */
[----:B------:R-:W-:Y:S01]  /*5630*/  MOV R5, R47 ;  /* 0x0000002f00057202 */ /* 0x000fe20000000f00 */
[----:B------:R-:W-:Y:S01]  /*5640*/  IMAD.WIDE R46, R2, 0x4, R52 ;  /* 0x00000004022e7825 */ /* 0x000fe200078e0234 */
[----:B------:R-:W-:Y:S02]  /*5650*/  IADD3.X R43, PT, PT, RZ, R43, RZ, P1, !PT ;  /* 0x0000002bff2b7210 */ /* 0x000fe40000ffe4ff */
[----:B--2---:R-:W-:Y:S02]  /*5660*/  @!P0 PRMT R0, R8, 0x7610, R0 ;  /* 0x0000761008008816 */ /* 0x004fe40000000000 */
[----:B------:R-:W-:-:S02]  /*5670*/  @!P0 PRMT R35, R9, 0x7610, R35 ;  /* 0x0000761009238816 */ /* 0x000fc40000000023 */
[----:B------:R-:W-:Y:S02]  /*5680*/  @!P0 PRMT R0, R0, 0x7610, R8 ;  /* 0x0000761000008816 */ /* 0x000fe40000000008 */
[----:B------:R-:W-:Y:S02]  /*5690*/  @!P0 PRMT R35, R35, 0x7610, R9 ;  /* 0x0000761023238816 */ /* 0x000fe40000000009 */
[----:B------:R-:W-:Y:S01]  /*56a0*/  ISETP.GE.AND P0, PT, R37, R44, PT ;  /* 0x0000002c2500720c */ /* 0x000fe20003f06270 */
[----:B------:R-:W-:Y:S02]  /*56b0*/  HFMA2 R34, R20, R0, R34 ;  /* 0x0000000014227231 */ /* 0x000fe40000000022 */
[----:B------:R-:W-:-:S04]  /*56c0*/  HFMA2 R33, R10, R35, R33 ;  /* 0x000000230a217231 */ /* 0x000fc80000000021 */
[----:B------:R-:W-:Y:S02]  /*56d0*/  HFMA2 R33, R15, R35, R33 ;  /* 0x000000230f217231 */ /* 0x000fe40000000021 */
[----:B------:R-:W-:-:S04]  /*56e0*/  HFMA2 R34, R13, R0, R34 ;  /* 0x000000000d227231 */ /* 0x000fc80000000022 */
[----:B------:R-:W-:Y:S05]  /*56f0*/  @!P0 BRA `(.L_x_4921) ;  /* 0xffffffe800108947 */ /* 0x000fea000383ffff */
[----:B------:R-:W-:-:S07]  /*5700*/  IMAD.WIDE R46, R2, 0x18, R4 ;  /* 0x00000018022e7825 */ /* 0x000fce00078e0204 */
.L_x_4920:
[----:B------:R-:W-:-:S04]  /*5710*/  VIMNMX R24, PT, PT, R38, UR14, PT ;  /* 0x0000000e26187c48 */ /* 0x000fc8000bfe0100 */
[----:B------:R-:W-:-:S13]  /*5720*/  ISETP.GT.AND P0, PT, R24, R37, PT ;  /* 0x000000251800720c */ /* 0x000fda0003f04270 */
[----:B------:R-:W-:Y:S05]  /*5730*/  @!P0 BRA `(.L_x_4922) ;  /* 0x0000002400488947 */ /* 0x000fea0003800000 */
[----:B------:R-:W-:Y:S01]  /*5740*/  IMAD.WIDE.U32 R4, R37, 0x4, R40 ;  /* 0x0000000425047825 */ /* 0x000fe200078e0028 */
[----:B------:R-:W-:Y:S02]  /*5750*/  MOV R18, R46 ;  /* 0x0000002e00127202 */ /* 0x000fe40000000f00 */
[----:B------:R-:W-:Y:S02]  /*5760*/  MOV R19, R47 ;  /* 0x0000002f00137202 */ /* 0x000fe40000000f00 */
[----:B------:R-:W-:-:S04]  /*5770*/  IADD3 R26, P0, PT, R4, 0x2, RZ ;  /* 0x00000002041a7810 */ /* 0x000fc80007f1e0ff */
[----:B------:R-:W-:-:S09]  /*5780*/  IADD3.X R17, PT, PT, RZ, R5, RZ, P0, !PT ;  /* 0x00000005ff117210 */ /* 0x000fd200007fe4ff */
.L_x_4923:
        /* <DEDUP_REMOVED lines=20> */
[----:B------:R-:W-:Y:S01]  /*58d0*/  PRMT R16, R29, 0x7610, R16 ;  /* 0x000076101d107816 */ /* 0x000fe20000000010 */
[----:B------:R-:W-:Y:S02]  /*58e0*/  HADD2 R25, R22, -1032, -1032 ;  /* 0xe408e40816197430 */ /* 0x000fe40000000000 */
[----:B------:R-:W-:-:S02]  /*58f0*/  HADD2.F32 R22, -RZ, R23.H0_H0 ;  /* 0x20000017ff167230 */ /* 0x000fc40000004100 */
[----:B------:R-:W-:Y:S02]  /*5900*/  HADD2 R29, R28, -1032, -1032 ;  /* 0xe408e4081c1d7430 */ /* 0x000fe40000000000 */
[----:B------:R-:W-:Y:S02]  /*5910*/  HADD2.F32 R31, -RZ, R23.H1_H1 ;  /* 0x30000017ff1f7230 */ /* 0x000fe40000004100 */
[--C-:B0-----:R-:W-:Y:S02]  /*5920*/  HADD2.F32 R23, -RZ, R20.reuse.H0_H0 ;  /* 0x20000014ff177230 */ /* 0x101fe40000004100 */
[----:B------:R-:W-:Y:S02]  /*5930*/  HADD2.F32 R42, -RZ, R27.H0_H0 ;  /* 0x2000001bff2a7230 */ /* 0x000fe40000004100 */
[----:B------:R-:W-:Y:S02]  /*5940*/  HADD2.F32 R28, -RZ, R25.H0_H0 ;  /* 0x20000019ff1c7230 */ /* 0x000fe40000004100 */
[----:B------:R-:W-:Y:S01]  /*5950*/  FFMA.FTZ R22, R22, R23, RZ ;  /* 0x0000001716167223 */ /* 0x000fe200000100ff */
[----:B------:R-:W-:-:S02]  /*5960*/  HADD2.F32 R20, -RZ, R20.H1_H1 ;  /* 0x30000014ff147230 */ /* 0x000fc40000004100 */
[C---:B------:R-:W-:Y:S01]  /*5970*/  FFMA.FTZ R43, R23.reuse, R42, RZ ;  /* 0x0000002a172b7223 */ /* 0x040fe200000100ff */
[----:B------:R-:W-:Y:S02]  /*5980*/  HADD2.F32 R30, -RZ, R29.H0_H0 ;  /* 0x2000001dff1e7230 */ /* 0x000fe40000004100 */
[----:B------:R-:W-:Y:S01]  /*5990*/  FFMA.FTZ R45, R23, R28, RZ ;  /* 0x0000001c172d7223 */ /* 0x000fe200000100ff */
[----:B------:R-:W-:Y:S02]  /*59a0*/  HADD2.F32 R27, -RZ, R27.H1_H1 ;  /* 0x3000001bff1b7230 */ /* 0x000fe40000004100 */
[----:B------:R-:W-:Y:S01]  /*59b0*/  FFMA.FTZ R31, R31, R20, R22 ;  /* 0x000000141f1f7223 */ /* 0x000fe20000010016 */
[----:B------:R-:W-:Y:S01]  /*59c0*/  LOP3.LUT R22, R4, 0xf000f0, RZ, 0xc0, !PT ;  /* 0x00f000f004167812 */ /* 0x000fe200078ec0ff */
[----:B------:R-:W-:Y:S01]  /*59d0*/  FFMA.FTZ R23, R23, R30, RZ ;  /* 0x0000001e17177223 */ /* 0x000fe200000100ff */
[----:B------:R-:W-:Y:S01]  /*59e0*/  HADD2.F32 R30, -RZ, R25.H1_H1 ;  /* 0x30000019ff1e7230 */ /* 0x000fe20000004100 */
[----:B------:R-:W-:Y:S01]  /*59f0*/  LOP3.LUT R28, R5, 0xf000f0, RZ, 0xc0, !PT ;  /* 0x00f000f0051c7812 */ /* 0x000fe200078ec0ff */
[----:B------:R-:W-:Y:S01]  /*5a00*/  HADD2.F32 R42, -RZ, R29.H1_H1 ;  /* 0x3000001dff2a7230 */ /* 0x000fe20000004100 */
[----:B------:R-:W-:Y:S01]  /*5a10*/  LOP3.LUT R29, R22, 0x64006400, RZ, 0xfc, !PT ;  /* 0x64006400161d7812 */ /* 0x000fe200078efcff */
[C---:B------:R-:W-:Y:S01]  /*5a20*/  FFMA.FTZ R43, R20.reuse, R27, R43 ;  /* 0x0000001b142b7223 */ /* 0x040fe2000001002b */
[----:B------:R-:W-:Y:S01]  /*5a30*/  FFMA.FTZ R25, R20, R30, R45 ;  /* 0x0000001e14197223 */ /* 0x000fe2000001002d */
[----:B------:R-:W-:Y:S01]  /*5a40*/  LOP3.LUT R45, R28, 0x64006400, RZ, 0xfc, !PT ;  /* 0x640064001c2d7812 */ /* 0x000fe200078efcff */
[----:B------:R-:W-:Y:S01]  /*5a50*/  FFMA.FTZ R27, R20, R42, R23 ;  /* 0x0000002a141b7223 */ /* 0x000fe20000010017 */
[-C--:B------:R-:W-:Y:S01]  /*5a60*/  HFMA2 R20, R29, R16.reuse.H0_H0, -72, -72 ;  /* 0xd480d4801d147431 */ /* 0x080fe20000040010 */
[----:B------:R-:W-:Y:S01]  /*5a70*/  LOP3.LUT R30, R6, 0xf000f0, RZ, 0xc0, !PT ;  /* 0x00f000f0061e7812 */ /* 0x000fe200078ec0ff */
[----:B------:R-:W0:Y:S01]  /*5a80*/  LDS.64 R22, [UR4+0x8] ;  /* 0x00000804ff167984 */ /* 0x000e220008000a00 */
[----:B------:R-:W-:Y:S01]  /*5a90*/  LOP3.LUT R42, R7, 0xf000f0, RZ, 0xc0, !PT ;  /* 0x00f000f0072a7812 */ /* 0x000fe200078ec0ff */
[-C--:B------:R-:W-:Y:S01]  /*5aa0*/  HFMA2 R29, R45, R16.reuse.H0_H0, -72, -72 ;  /* 0xd480d4802d1d7431 */ /* 0x080fe20000040010 */
[----:B------:R-:W-:Y:S01]  /*5ab0*/  LOP3.LUT R45, R30, 0x64006400, RZ, 0xfc, !PT ;  /* 0x640064001e2d7812 */ /* 0x000fe200078efcff */
[----:B------:R-:W-:Y:S01]  /*5ac0*/  HADD2.F32 R28, -RZ, R21.H0_H0 ;  /* 0x20000015ff1c7230 */ /* 0x000fe20000004100 */
[----:B------:R-:W-:Y:S01]  /*5ad0*/  LOP3.LUT R47, R42, 0x64006400, RZ, 0xfc, !PT ;  /* 0x640064002a2f7812 */ /* 0x000fe200078efcff */
[----:B------:R-:W-:Y:S01]  /*5ae0*/  HADD2.F32 R46, -RZ, R20.H0_H0 ;  /* 0x20000014ff2e7230 */ /* 0x000fe20000004100 */
[----:B------:R-:W-:Y:S01]  /*5af0*/  SHF.R.U32.HI R4, RZ, 0x8, R4 ;  /* 0x00000008ff047819 */ /* 0x000fe20000011604 */
[----:B------:R-:W-:-:S02]  /*5b00*/  HFMA2 R42, R45, R16.H0_H0, -72, -72 ;  /* 0xd480d4802d2a7431 */ /* 0x000fc40000040010 */
[----:B------:R-:W-:Y:S01]  /*5b10*/  HADD2.F32 R44, -RZ, R29.H0_H0 ;  /* 0x2000001dff2c7230 */ /* 0x000fe20000004100 */
[----:B------:R-:W-:Y:S01]  /*5b20*/  SHF.R.U32.HI R5, RZ, 0x8, R5 ;  /* 0x00000008ff057819 */ /* 0x000fe20000011605 */
[----:B------:R-:W-:Y:S01]  /*5b30*/  FFMA.FTZ R30, R46, R28, R31 ;  /* 0x0000001c2e1e7223 */ /* 0x000fe2000001001f */
[----:B------:R-:W-:Y:S02]  /*5b40*/  HFMA2 R31, R47, R16.H0_H0, -72, -72 ;  /* 0xd480d4802f1f7431 */ /* 0x000fe40000040010 */
[----:B------:R-:W-:Y:S02]  /*5b50*/  HADD2.F32 R46, -RZ, R42.H0_H0 ;  /* 0x2000002aff2e7230 */ /* 0x000fe40000004100 */
[----:B------:R-:W-:Y:S01]  /*5b60*/  FFMA.FTZ R44, R28, R44, R43 ;  /* 0x0000002c1c2c7223 */ /* 0x000fe2000001002b */
[----:B------:R-:W-:Y:S01]  /*5b70*/  HADD2.F32 R43, -RZ, R20.H1_H1 ;  /* 0x30000014ff2b7230 */ /* 0x000fe20000004100 */
[----:B------:R-:W-:Y:S01]  /*5b80*/  SHF.R.U32.HI R20, RZ, 0x8, R7 ;  /* 0x00000008ff147819 */ /* 0x000fe20000011607 */
[----:B------:R-:W-:-:S02]  /*5b90*/  HADD2.F32 R48, -RZ, R31.H0_H0 ;  /* 0x2000001fff307230 */ /* 0x000fc40000004100 */
[----:B------:R-:W-:Y:S01]  /*5ba0*/  FFMA.FTZ R46, R28, R46, R25 ;  /* 0x0000002e1c2e7223 */ /* 0x000fe20000010019 */
[----:B------:R-:W-:Y:S01]  /*5bb0*/  HADD2.F32 R25, -RZ, R29.H1_H1 ;  /* 0x3000001dff197230 */ /* 0x000fe20000004100 */
[----:B------:R-:W-:Y:S01]  /*5bc0*/  LOP3.LUT R7, R4, 0xf000f, RZ, 0xc0, !PT ;  /* 0x000f000f04077812 */ /* 0x000fe200078ec0ff */
[----:B------:R-:W-:Y:S02]  /*5bd0*/  HADD2.F32 R21, -RZ, R21.H1_H1 ;  /* 0x30000015ff157230 */ /* 0x000fe40000004100 */
[----:B------:R-:W-:Y:S01]  /*5be0*/  FFMA.FTZ R28, R28, R48, R27 ;  /* 0x000000301c1c7223 */ /* 0x000fe2000001001b */
[----:B------:R-:W-:Y:S01]  /*5bf0*/  HADD2.F32 R29, -RZ, R42.H1_H1 ;  /* 0x3000002aff1d7230 */ /* 0x000fe20000004100 */
[----:B------:R-:W-:Y:S01]  /*5c00*/  LOP3.LUT R27, R5, 0xf000f, RZ, 0xc0, !PT ;  /* 0x000f000f051b7812 */ /* 0x000fe200078ec0ff */
[----:B------:R-:W-:Y:S01]  /*5c10*/  HADD2.F32 R31, -RZ, R31.H1_H1 ;  /* 0x3000001fff1f7230 */ /* 0x000fe20000004100 */
[----:B------:R-:W-:Y:S01]  /*5c20*/  SHF.R.U32.HI R6, RZ, 0x8, R6 ;  /* 0x00000008ff067819 */ /* 0x000fe20000011606 */
[----:B------:R-:W-:Y:S01]  /*5c30*/  FFMA.FTZ R43, R43, R21, R30 ;  /* 0x000000152b2b7223 */ /* 0x000fe2000001001e */
[----:B------:R-:W-:Y:S01]  /*5c40*/  LOP3.LUT R45, R7, 0x64006400, RZ, 0xfc, !PT ;  /* 0x64006400072d7812 */ /* 0x000fe200078efcff */
[C---:B------:R-:W-:Y:S01]  /*5c50*/  FFMA.FTZ R25, R21.reuse, R25, R44 ;  /* 0x0000001915197223 */ /* 0x040fe2000001002c */
[----:B------:R-:W-:Y:S01]  /*5c60*/  FFMA.FTZ R7, R21, R29, R46 ;  /* 0x0000001d15077223 */ /* 0x000fe2000001002e */
[----:B------:R-:W-:Y:S01]  /*5c70*/  LOP3.LUT R27, R27, 0x64006400, RZ, 0xfc, !PT ;  /* 0x640064001b1b7812 */ /* 0x000fe200078efcff */
[----:B------:R-:W-:Y:S01]  /*5c80*/  FFMA.FTZ R31, R21, R31, R28 ;  /* 0x0000001f151f7223 */ /* 0x000fe2000001001c */
[----:B------:R-:W-:Y:S01]  /*5c90*/  LOP3.LUT R21, R6, 0xf000f, RZ, 0xc0, !PT ;  /* 0x000f000f06157812 */ /* 0x000fe200078ec0ff */
[----:B------:R-:W-:Y:S01]  /*5ca0*/  HADD2 R45, R45, -1032, -1032 ;  /* 0xe408e4082d2d7430 */ /* 0x000fe20000000000 */
[----:B------:R-:W-:Y:S01]  /*5cb0*/  LOP3.LUT R28, R20, 0xf000f, RZ, 0xc0, !PT ;  /* 0x000f000f141c7812 */ /* 0x000fe200078ec0ff */
[----:B------:R-:W-:Y:S01]  /*5cc0*/  HADD2 R29, R27, -1032, -1032 ;  /* 0xe408e4081b1d7430 */ /* 0x000fe20000000000 */
[----:B------:R-:W-:-:S02]  /*5cd0*/  LOP3.LUT R21, R21, 0x64006400, RZ, 0xfc, !PT ;  /* 0x6400640015157812 */ /* 0x000fc400078efcff */
[----:B------:R-:W-:Y:S01]  /*5ce0*/  LOP3.LUT R27, R28, 0x64006400, RZ, 0xfc, !PT ;  /* 0x640064001c1b7812 */ /* 0x000fe200078efcff */
[----:B0-----:R-:W-:Y:S01]  /*5cf0*/  HADD2.F32 R44, -RZ, R22.H0_H0 ;  /* 0x20000016ff2c7230 */ /* 0x001fe20000004100 */
[----:B------:R-:W-:Y:S01]  /*5d00*/  LOP3.LUT R4, R4, 0xf000f0, RZ, 0xc0, !PT ;  /* 0x00f000f004047812 */ /* 0x000fe200078ec0ff */
[----:B------:R-:W-:Y:S02]  /*5d10*/  HADD2 R28, R21, -1032, -1032 ;  /* 0xe408e408151c7430 */ /* 0x000fe40000000000 */
[----:B------:R-:W-:Y:S02]  /*5d20*/  HADD2.F32 R42, -RZ, R45.H0_H0 ;  /* 0x2000002dff2a7230 */ /* 0x000fe40000004100 */
[----:B------:R-:W-:Y:S02]  /*5d30*/  HADD2 R21, R27, -1032, -1032 ;  /* 0xe408e4081b157430 */ /* 0x000fe40000000000 */
[----:B------:R-:W-:Y:S02]  /*5d40*/  HADD2.F32 R30, -RZ, R29.H0_H0 ;  /* 0x2000001dff1e7230 */ /* 0x000fe40000004100 */
[----:B------:R-:W-:-:S02]  /*5d50*/  HADD2.F32 R46, -RZ, R28.H0_H0 ;  /* 0x2000001cff2e7230 */ /* 0x000fc40000004100 */
[----:B------:R-:W-:Y:S01]  /*5d60*/  FFMA.FTZ R42, R42, R44, R43 ;  /* 0x0000002c2a2a7223 */ /* 0x000fe2000001002b */
[----:B------:R-:W-:Y:S02]  /*5d70*/  HADD2.F32 R48, -RZ, R21.H0_H0 ;  /* 0x20000015ff307230 */ /* 0x000fe40000004100 */
[C---:B------:R-:W-:Y:S01]  /*5d80*/  FFMA.FTZ R30, R44.reuse, R30, R25 ;  /* 0x0000001e2c1e7223 */ /* 0x040fe20000010019 */
[----:B------:R-:W-:Y:S02]  /*5d90*/  HADD2.F32 R27, -RZ, R22.H1_H1 ;  /* 0x30000016ff1b7230 */ /* 0x000fe40000004100 */
[C---:B------:R-:W-:Y:S01]  /*5da0*/  FFMA.FTZ R46, R44.reuse, R46, R7 ;  /* 0x0000002e2c2e7223 */ /* 0x040fe20000010007 */
[----:B------:R-:W-:Y:S01]  /*5db0*/  LOP3.LUT R7, R5, 0xf000f0, RZ, 0xc0, !PT ;  /* 0x00f000f005077812 */ /* 0x000fe200078ec0ff */
[----:B------:R-:W-:Y:S01]  /*5dc0*/  FFMA.FTZ R44, R44, R48, R31 ;  /* 0x000000302c2c7223 */ /* 0x000fe2000001001f */
[----:B------:R-:W-:Y:S01]  /*5dd0*/  HADD2.F32 R31, -RZ, R28.H1_H1 ;  /* 0x3000001cff1f7230 */ /* 0x000fe20000004100 */
[----:B------:R-:W-:Y:S01]  /*5de0*/  LOP3.LUT R28, R6, 0xf000f0, RZ, 0xc0, !PT ;  /* 0x00f000f0061c7812 */ /* 0x000fe200078ec0ff */
[----:B------:R-:W-:Y:S01]  /*5df0*/  HADD2.F32 R29, -RZ, R29.H1_H1 ;  /* 0x3000001dff1d7230 */ /* 0x000fe20000004100 */
[----:B------:R-:W-:Y:S01]  /*5e00*/  LOP3.LUT R43, R7, 0x64006400, RZ, 0xfc, !PT ;  /* 0x64006400072b7812 */ /* 0x000fe200078efcff */
[----:B------:R-:W-:-:S02]  /*5e10*/  HADD2.F32 R22, -RZ, R23.H0_H0 ;  /* 0x20000017ff167230 */ /* 0x000fc40000004100 */
[C---:B------:R-:W-:Y:S01]  /*5e20*/  FFMA.FTZ R5, R27.reuse, R31, R46 ;  /* 0x0000001f1b057223 */ /* 0x040fe2000001002e */
[----:B------:R-:W-:Y:S01]  /*5e30*/  LOP3.LUT R31, R4, 0x64006400, RZ, 0xfc, !PT ;  /* 0x64006400041f7812 */ /* 0x000fe200078efcff */
[----:B------:R-:W0:Y:S01]  /*5e40*/  LDS.64 R6, [UR4+0x10] ;  /* 0x00001004ff067984 */ /* 0x000e220008000a00 */
[----:B------:R-:W-:Y:S01]  /*5e50*/  FFMA.FTZ R29, R27, R29, R30 ;  /* 0x0000001d1b1d7223 */ /* 0x000fe2000001001e */
[----:B------:R-:W-:Y:S01]  /*5e60*/  LOP3.LUT R30, R20, 0xf000f0, RZ, 0xc0, !PT ;  /* 0x00f000f0141e7812 */ /* 0x000fe200078ec0ff */
[----:B------:R-:W-:Y:S02]  /*5e70*/  HADD2.F32 R25, -RZ, R23.H1_H1 ;  /* 0x30000017ff197230 */ /* 0x000fe40000004100 */
[-C--:B------:R-:W-:Y:S01]  /*5e80*/  HFMA2 R4, R31, R16.reuse.H0_H0, -72, -72 ;  /* 0xd480d4801f047431 */ /* 0x080fe20000040010 */
[----:B------:R-:W-:Y:S01]  /*5e90*/  LOP3.LUT R31, R28, 0x64006400, RZ, 0xfc, !PT ;  /* 0x640064001c1f7812 */ /* 0x000fe200078efcff */
[----:B------:R-:W-:Y:S02]  /*5ea0*/  HADD2.F32 R23, -RZ, R45.H1_H1 ;  /* 0x3000002dff177230 */ /* 0x000fe40000004100 */
[----:B------:R-:W-:Y:S01]  /*5eb0*/  HFMA2 R20, R43, R16.H0_H0, -72, -72 ;  /* 0xd480d4802b147431 */ /* 0x000fe20000040010 */
[----:B------:R-:W-:Y:S01]  /*5ec0*/  LOP3.LUT R43, R30, 0x64006400, RZ, 0xfc, !PT ;  /* 0x640064001e2b7812 */ /* 0x000fe200078efcff */
[----:B------:R-:W-:-:S02]  /*5ed0*/  HADD2.F32 R30, -RZ, R4.H0_H0 ;  /* 0x20000004ff1e7230 */ /* 0x000fc40000004100 */
[-C--:B------:R-:W-:Y:S02]  /*5ee0*/  HFMA2 R28, R31, R16.reuse.H0_H0, -72, -72 ;  /* 0xd480d4801f1c7431 */ /* 0x080fe40000040010 */
[----:B------:R-:W-:Y:S01]  /*5ef0*/  FFMA.FTZ R23, R23, R27, R42 ;  /* 0x0000001b17177223 */ /* 0x000fe2000001002a */
[----:B------:R-:W-:Y:S02]  /*5f00*/  HADD2.F32 R42, -RZ, R21.H1_H1 ;  /* 0x30000015ff2a7230 */ /* 0x000fe40000004100 */
[----:B------:R-:W-:Y:S02]  /*5f10*/  HFMA2 R21, R43, R16.H0_H0, -72, -72 ;  /* 0xd480d4802b157431 */ /* 0x000fe40000040010 */
[----:B------:R-:W-:Y:S02]  /*5f20*/  HADD2.F32 R31, -RZ, R20.H0_H0 ;  /* 0x20000014ff1f7230 */ /* 0x000fe40000004100 */
[----:B------:R-:W-:Y:S01]  /*5f30*/  FFMA.FTZ R23, R30, R22, R23 ;  /* 0x000000161e177223 */ /* 0x000fe20000010017 */
[----:B------:R-:W-:-:S02]  /*5f40*/  HADD2.F32 R43, -RZ, R28.H0_H0 ;  /* 0x2000001cff2b7230 */ /* 0x000fc40000004100 */
[----:B------:R-:W-:Y:S01]  /*5f50*/  FFMA.FTZ R27, R27, R42, R44 ;  /* 0x0000002a1b1b7223 */ /* 0x000fe2000001002c */
[--C-:B------:R-:W-:Y:S02]  /*5f60*/  HADD2.F32 R44, -RZ, R21.reuse.H0_H0 ;  /* 0x20000015ff2c7230 */ /* 0x100fe40000004100 */
[C---:B------:R-:W-:Y:S01]  /*5f70*/  FFMA.FTZ R42, R22.reuse, R31, R29 ;  /* 0x0000001f162a7223 */ /* 0x040fe2000001001d */
[----:B------:R-:W-:Y:S02]  /*5f80*/  HADD2.F32 R28, -RZ, R28.H1_H1 ;  /* 0x3000001cff1c7230 */ /* 0x000fe40000004100 */
[C---:B------:R-:W-:Y:S01]  /*5f90*/  FFMA.FTZ R5, R22.reuse, R43, R5 ;  /* 0x0000002b16057223 */ /* 0x040fe20000010005 */
[----:B------:R-:W-:Y:S01]  /*5fa0*/  HADD2.F32 R20, -RZ, R20.H1_H1 ;  /* 0x30000014ff147230 */ /* 0x000fe20000004100 */
[----:B---3--:R-:W-:Y:S01]  /*5fb0*/  LOP3.LUT R29, R11, 0xf000f, RZ, 0xc0, !PT ;  /* 0x000f000f0b1d7812 */ /* 0x008fe200078ec0ff */
[----:B------:R-:W-:Y:S02]  /*5fc0*/  HADD2.F32 R30, -RZ, R4.H1_H1 ;  /* 0x30000004ff1e7230 */ /* 0x000fe40000004100 */
[----:B------:R-:W-:Y:S01]  /*5fd0*/  FFMA.FTZ R4, R22, R44, R27 ;  /* 0x0000002c16047223 */ /* 0x000fe2000001001b */
[C---:B------:R-:W-:Y:S01]  /*5fe0*/  FFMA.FTZ R22, R25.reuse, R28, R5 ;  /* 0x0000001c19167223 */ /* 0x040fe20000010005 */
[----:B------:R-:W-:Y:S01]  /*5ff0*/  FFMA.FTZ R27, R25, R20, R42 ;  /* 0x00000014191b7223 */ /* 0x000fe2000001002a */
[----:B------:R-:W-:Y:S01]  /*6000*/  LOP3.LUT R5, R9, 0xf000f, RZ, 0xc0, !PT ;  /* 0x000f000f09057812 */ /* 0x000fe200078ec0ff */
[----:B------:R-:W-:Y:S01]  /*6010*/  HADD2.F32 R21, -RZ, R21.H1_H1 ;  /* 0x30000015ff157230 */ /* 0x000fe20000004100 */
[----:B------:R-:W-:Y:S01]  /*6020*/  LOP3.LUT R20, R8, 0xf000f, RZ, 0xc0, !PT ;  /* 0x000f000f08147812 */ /* 0x000fe200078ec0ff */
[----:B------:R-:W-:Y:S01]  /*6030*/  FFMA.FTZ R23, R30, R25, R23 ;  /* 0x000000191e177223 */ /* 0x000fe20000010017 */
[----:B------:R-:W-:-:S02]  /*6040*/  LOP3.LUT R28, R10, 0xf000f, RZ, 0xc0, !PT ;  /* 0x000f000f0a1c7812 */ /* 0x000fc400078ec0ff */
[----:B------:R-:W-:Y:S01]  /*6050*/  LOP3.LUT R5, R5, 0x64006400, RZ, 0xfc, !PT ;  /* 0x6400640005057812 */ /* 0x000fe200078efcff */
[----:B------:R-:W-:Y:S01]  /*6060*/  FFMA.FTZ R25, R25, R21, R4 ;  /* 0x0000001519197223 */ /* 0x000fe20000010004 */
[----:B------:R-:W-:Y:S02]  /*6070*/  LOP3.LUT R20, R20, 0x64006400, RZ, 0xfc, !PT ;  /* 0x6400640014147812 */ /* 0x000fe400078efcff */
[----:B------:R-:W-:Y:S01]  /*6080*/  LOP3.LUT R28, R28, 0x64006400, RZ, 0xfc, !PT ;  /* 0x640064001c1c7812 */ /* 0x000fe200078efcff */
[----:B------:R-:W-:Y:S01]  /*6090*/  HADD2 R5, R5, -1032, -1032 ;  /* 0xe408e40805057430 */ /* 0x000fe20000000000 */
[----:B------:R-:W-:Y:S01]  /*60a0*/  LOP3.LUT R29, R29, 0x64006400, RZ, 0xfc, !PT ;  /* 0x640064001d1d7812 */ /* 0x000fe200078efcff */
[----:B------:R-:W-:Y:S02]  /*60b0*/  HADD2 R20, R20, -1032, -1032 ;  /* 0xe408e40814147430 */ /* 0x000fe40000000000 */
[----:B0-----:R-:W-:Y:S02]  /*60c0*/  HADD2.F32 R42, -RZ, R6.H1_H1 ;  /* 0x30000006ff2a7230 */ /* 0x001fe40000004100 */
[----:B------:R-:W-:-:S02]  /*60d0*/  HADD2 R28, R28, -1032, -1032 ;  /* 0xe408e4081c1c7430 */ /* 0x000fc40000000000 */
[--C-:B------:R-:W-:Y:S02]  /*60e0*/  HADD2.F32 R44, -RZ, R5.reuse.H0_H0 ;  /* 0x20000005ff2c7230 */ /* 0x100fe40000004100 */
[----:B------:R-:W-:Y:S02]  /*60f0*/  HADD2 R29, R29, -1032, -1032 ;  /* 0xe408e4081d1d7430 */ /* 0x000fe40000000000 */
[----:B------:R-:W-:Y:S02]  /*6100*/  HADD2.F32 R30, -RZ, R5.H1_H1 ;  /* 0x30000005ff1e7230 */ /* 0x000fe40000004100 */
[--C-:B------:R-:W-:Y:S02]  /*6110*/  HADD2.F32 R4, -RZ, R20.reuse.H0_H0 ;  /* 0x20000014ff047230 */ /* 0x100fe40000004100 */
[----:B------:R-:W-:Y:S02]  /*6120*/  HADD2.F32 R49, -RZ, R20.H1_H1 ;  /* 0x30000014ff317230 */ /* 0x000fe40000004100 */
[----:B------:R-:W-:-:S02]  /*6130*/  HADD2.F32 R5, -RZ, R6.H0_H0 ;  /* 0x20000006ff057230 */ /* 0x000fc40000004100 */
[--C-:B------:R-:W-:Y:S02]  /*6140*/  HADD2.F32 R20, -RZ, R28.reuse.H0_H0 ;  /* 0x2000001cff147230 */ /* 0x100fe40000004100 */
[----:B------:R-:W-:Y:S02]  /*6150*/  HADD2.F32 R21, -RZ, R28.H1_H1 ;  /* 0x3000001cff157230 */ /* 0x000fe40000004100 */
[C---:B------:R-:W-:Y:S01]  /*6160*/  FFMA.FTZ R31, R5.reuse, R44, RZ ;  /* 0x0000002c051f7223 */ /* 0x040fe200000100ff */
[--C-:B------:R-:W-:Y:S02]  /*6170*/  HADD2.F32 R28, -RZ, R29.reuse.H0_H0 ;  /* 0x2000001dff1c7230 */ /* 0x100fe40000004100 */
[----:B------:R-:W-:Y:S01]  /*6180*/  FFMA.FTZ R4, R4, R5, RZ ;  /* 0x0000000504047223 */ /* 0x000fe200000100ff */
[----:B------:R-:W-:Y:S02]  /*6190*/  HADD2.F32 R29, -RZ, R29.H1_H1 ;  /* 0x3000001dff1d7230 */ /* 0x000fe40000004100 */
[C---:B------:R-:W-:Y:S01]  /*61a0*/  FFMA.FTZ R20, R5.reuse, R20, RZ ;  /* 0x0000001405147223 */ /* 0x040fe200000100ff */
[C---:B------:R-:W-:Y:S01]  /*61b0*/  FFMA.FTZ R6, R42.reuse, R30, R31 ;  /* 0x0000001e2a067223 */ /* 0x040fe2000001001f */
[----:B------:R-:W-:Y:S01]  /*61c0*/  FFMA.FTZ R44, R5, R28, RZ ;  /* 0x0000001c052c7223 */ /* 0x000fe200000100ff */
[----:B------:R-:W-:Y:S01]  /*61d0*/  LOP3.LUT R30, R9, 0xf000f0, RZ, 0xc0, !PT ;  /* 0x00f000f0091e7812 */ /* 0x000fe200078ec0ff */
[----:B------:R-:W-:Y:S01]  /*61e0*/  FFMA.FTZ R49, R49, R42, R4 ;  /* 0x0000002a31317223 */ /* 0x000fe20000010004 */
        /* <DEDUP_REMOVED lines=10> */
[-C--:B------:R-:W-:Y:S01]  /*6290*/  HFMA2 R31, R31, R16.reuse.H0_H0, -72, -72 ;  /* 0xd480d4801f1f7431 */ /* 0x080fe20000040010 */
[----:B------:R-:W-:Y:S01]  /*62a0*/  SHF.R.U32.HI R10, RZ, 0x8, R10 ;  /* 0x00000008ff0a7819 */ /* 0x000fe2000001160a */
[-C--:B------:R-:W-:Y:S01]  /*62b0*/  HFMA2 R42, R43, R16.reuse.H0_H0, -72, -72 ;  /* 0xd480d4802b2a7431 */ /* 0x080fe20000040010 */
[----:B------:R-:W-:Y:S01]  /*62c0*/  @!P0 LEA R20, R3, R1, 0x3 ;  /* 0x0000000103148211 */ /* 0x000fe200078e18ff */
[----:B------:R-:W-:-:S02]  /*62d0*/  HFMA2 R30, R21, R16.H0_H0, -72, -72 ;  /* 0xd480d480151e7431 */ /* 0x000fc40000040010 */
[----:B------:R-:W-:Y:S02]  /*62e0*/  HFMA2 R43, R45, R16.H0_H0, -72, -72 ;  /* 0xd480d4802d2b7431 */ /* 0x000fe40000040010 */
[----:B------:R-:W-:Y:S02]  /*62f0*/  HADD2.F32 R45, -RZ, R7.H0_H0 ;  /* 0x20000007ff2d7230 */ /* 0x000fe40000004100 */
[----:B------:R-:W-:Y:S01]  /*6300*/  HADD2.F32 R46, -RZ, R31.H0_H0 ;  /* 0x2000001fff2e7230 */ /* 0x000fe20000004100 */
[----:B------:R-:W-:Y:S01]  /*6310*/  SHF.R.U32.HI R11, RZ, 0x8, R11 ;  /* 0x00000008ff0b7819 */ /* 0x000fe2000001160b */
[----:B------:R-:W-:Y:S01]  /*6320*/  HADD2.F32 R44, -RZ, R30.H0_H0 ;  /* 0x2000001eff2c7230 */ /* 0x000fe20000004100 */
[----:B------:R-:W2:Y:S01]  /*6330*/  @!P0 LDL.64 R20, [R20+0x8] ;  /* 0x0000080014148983 */ /* 0x000ea20000100a00 */
        /* <DEDUP_REMOVED lines=136> */
[----:B------:R-:W-:Y:S01]  /*6bc0*/  LOP3.LUT R8, R12, 0xf000f, RZ, 0xc0, !PT ;  /* 0x000f000f0c087812 */ /* 0x000fe200078ec0ff */
[----:B------:R-:W-:-:S03]  /*6bd0*/  HADD2.F32 R45, -RZ, R45.H1_H1 ;  /* 0x3000002dff2d7230 */ /* 0x000fc60000004100 */
[----:B------:R-:W-:Y:S01]  /*6be0*/  LOP3.LUT R8, R8, 0x64006400, RZ, 0xfc, !PT ;  /* 0x6400640008087812 */ /* 0x000fe200078efcff */
[----:B------:R-:W-:Y:S02]  /*6bf0*/  HADD2.F32 R47, -RZ, R47.H1_H1 ;  /* 0x3000002fff2f7230 */ /* 0x000fe40000004100 */
[C---:B------:R-:W-:Y:S01]  /*6c00*/  FFMA.FTZ R46, R9.reuse, R45, R46 ;  /* 0x0000002d092e7223 */ /* 0x040fe2000001002e */
[----:B------:R-:W-:Y:S01]  /*6c10*/  SHF.R.U32.HI R13, RZ, 0x8, R13 ;  /* 0x00000008ff0d7819 */ /* 0x000fe2000001160d */
[----:B------:R-:W-:Y:S01]  /*6c20*/  HADD2 R8, R8, -1032, -1032 ;  /* 0xe408e40808087430 */ /* 0x000fe20000000000 */
[----:B------:R-:W-:Y:S01]  /*6c30*/  SHF.R.U32.HI R45, RZ, 0x8, R15 ;  /* 0x00000008ff2d7819 */ /* 0x000fe2000001160f */
[C---:B------:R-:W-:Y:S01]  /*6c40*/  FFMA.FTZ R42, R9.reuse, R47, R42 ;  /* 0x0000002f092a7223 */ /* 0x040fe2000001002a */
[----:B------:R-:W-:Y:S01]  /*6c50*/  FFMA.FTZ R44, R9, R43, R44 ;  /* 0x0000002b092c7223 */ /* 0x000fe2000001002c */
[----:B------:R-:W-:Y:S01]  /*6c60*/  LOP3.LUT R43, R13, 0xf000f, RZ, 0xc0, !PT ;  /* 0x000f000f0d2b7812 */ /* 0x000fe200078ec0ff */
[----:B------:R-:W-:Y:S01]  /*6c70*/  HADD2.F32 R9, -RZ, R8.H0_H0 ;  /* 0x20000008ff097230 */ /* 0x000fe20000004100 */
[----:B------:R-:W-:-:S02]  /*6c80*/  LOP3.LUT R15, R45, 0xf000f, RZ, 0xc0, !PT ;  /* 0x000f000f2d0f7812 */ /* 0x000fc400078ec0ff */
[----:B------:R-:W-:Y:S02]  /*6c90*/  SHF.R.U32.HI R14, RZ, 0x8, R14 ;  /* 0x00000008ff0e7819 */ /* 0x000fe4000001160e */
[----:B------:R-:W-:Y:S02]  /*6ca0*/  LOP3.LUT R43, R43, 0x64006400, RZ, 0xfc, !PT ;  /* 0x640064002b2b7812 */ /* 0x000fe400078efcff */
[----:B------:R-:W-:Y:S01]  /*6cb0*/  LOP3.LUT R15, R15, 0x64006400, RZ, 0xfc, !PT ;  /* 0x640064000f0f7812 */ /* 0x000fe200078efcff */
[----:B0-----:R-:W-:Y:S02]  /*6cc0*/  HADD2.F32 R49, -RZ, R10.H0_H0 ;  /* 0x2000000aff317230 */ /* 0x001fe40000004100 */
[----:B------:R-:W-:-:S03]  /*6cd0*/  HADD2 R47, R43, -1032, -1032 ;  /* 0xe408e4082b2f7430 */ /* 0x000fc60000000000 */
[----:B------:R-:W-:Y:S01]  /*6ce0*/  FFMA.FTZ R9, R9, R49, R48 ;  /* 0x0000003109097223 */ /* 0x000fe20000010030 */
[----:B------:R-:W-:Y:S01]  /*6cf0*/  LOP3.LUT R48, R14, 0xf000f, RZ, 0xc0, !PT ;  /* 0x000f000f0e307812 */ /* 0x000fe200078ec0ff */
[----:B------:R-:W-:-:S03]  /*6d00*/  HADD2 R15, R15, -1032, -1032 ;  /* 0xe408e4080f0f7430 */ /* 0x000fc60000000000 */
[----:B------:R-:W-:Y:S01]  /*6d10*/  LOP3.LUT R48, R48, 0x64006400, RZ, 0xfc, !PT ;  /* 0x6400640030307812 */ /* 0x000fe200078efcff */
[----:B------:R-:W-:Y:S02]  /*6d20*/  HADD2.F32 R43, -RZ, R47.H0_H0 ;  /* 0x2000002fff2b7230 */ /* 0x000fe40000004100 */
[----:B------:R-:W-:Y:S02]  /*6d30*/  HADD2.F32 R51, -RZ, R15.H0_H0 ;  /* 0x2000000fff337230 */ /* 0x000fe40000004100 */
[----:B------:R-:W-:Y:S02]  /*6d40*/  HADD2 R48, R48, -1032, -1032 ;  /* 0xe408e40830307430 */ /* 0x000fe40000000000 */
[C---:B------:R-:W-:Y:S01]  /*6d50*/  FFMA.FTZ R43, R49.reuse, R43, R42 ;  /* 0x0000002b312b7223 */ /* 0x040fe2000001002a */
[----:B------:R-:W-:Y:S01]  /*6d60*/  @!P0 MOV R50, R26 ;  /* 0x0000001a00328202 */ /* 0x000fe20000000f00 */
[----:B------:R-:W-:Y:S01]  /*6d70*/  FFMA.FTZ R44, R49, R51, R44 ;  /* 0x00000033312c7223 */ /* 0x000fe2000001002c */
[----:B------:R-:W-:Y:S01]  /*6d80*/  @!P0 MOV R51, R17 ;  /* 0x0000001100338202 */ /* 0x000fe20000000f00 */
[----:B------:R-:W-:-:S05]  /*6d90*/  HADD2.F32 R42, -RZ, R48.H0_H0 ;  /* 0x20000030ff2a7230 */ /* 0x000fca0000004100 */
[----:B------:R-:W-:Y:S02]  /*6da0*/  FFMA.FTZ R46, R49, R42, R46 ;  /* 0x0000002a312e7223 */ /* 0x000fe4000001002e */
[----:B------:R0:W4:Y:S01]  /*6db0*/  @!P0 LDG.E.U16.CONSTANT R42, desc[UR6][R50.64] ;  /* 0x00000006322a8981 */ /* 0x000122000c1e9500 */
[----:B------:R-:W-:Y:S02]  /*6dc0*/  HADD2.F32 R8, -RZ, R8.H1_H1 ;  /* 0x30000008ff087230 */ /* 0x000fe40000004100 */
[----:B------:R-:W-:Y:S01]  /*6dd0*/  HADD2.F32 R10, -RZ, R10.H1_H1 ;  /* 0x3000000aff0a7230 */ /* 0x000fe20000004100 */
[----:B------:R-:W-:Y:S02]  /*6de0*/  LOP3.LUT R12, R12, 0xf000f0, RZ, 0xc0, !PT ;  /* 0x00f000f00c0c7812 */ /* 0x000fe400078ec0ff */
[----:B------:R-:W-:Y:S02]  /*6df0*/  LOP3.LUT R14, R14, 0xf000f0, RZ, 0xc0, !PT ;  /* 0x00f000f00e0e7812 */ /* 0x000fe400078ec0ff */
[----:B------:R-:W-:Y:S01]  /*6e00*/  FFMA.FTZ R9, R8, R10, R9 ;  /* 0x0000000a08097223 */ /* 0x000fe20000010009 */
[----:B------:R-:W-:Y:S01]  /*6e10*/  LOP3.LUT R8, R13, 0xf000f0, RZ, 0xc0, !PT ;  /* 0x00f000f00d087812 */ /* 0x000fe200078ec0ff */
[----:B------:R-:W-:Y:S01]  /*6e20*/  HADD2.F32 R15, -RZ, R15.H1_H1 ;  /* 0x3000000fff0f7230 */ /* 0x000fe20000004100 */
[----:B------:R-:W-:-:S02]  /*6e30*/  LOP3.LUT R13, R12, 0x64006400, RZ, 0xfc, !PT ;  /* 0x640064000c0d7812 */ /* 0x000fc400078efcff */
[----:B------:R-:W-:Y:S01]  /*6e40*/  LOP3.LUT R45, R45, 0xf000f0, RZ, 0xc0, !PT ;  /* 0x00f000f02d2d7812 */ /* 0x000fe200078ec0ff */
[----:B------:R-:W-:Y:S02]  /*6e50*/  HADD2.F32 R47, -RZ, R47.H1_H1 ;  /* 0x3000002fff2f7230 */ /* 0x000fe40000004100 */
[----:B------:R-:W-:Y:S01]  /*6e60*/  FFMA.FTZ R44, R10, R15, R44 ;  /* 0x0000000f0a2c7223 */ /* 0x000fe2000001002c */
[-C--:B------:R-:W-:Y:S01]  /*6e70*/  HFMA2 R13, R13, R16.reuse.H0_H0, -72, -72 ;  /* 0xd480d4800d0d7431 */ /* 0x080fe20000040010 */
[----:B------:R-:W-:Y:S02]  /*6e80*/  LOP3.LUT R15, R8, 0x64006400, RZ, 0xfc, !PT ;  /* 0x64006400080f7812 */ /* 0x000fe400078efcff */
[----:B------:R-:W-:Y:S01]  /*6e90*/  LOP3.LUT R45, R45, 0x64006400, RZ, 0xfc, !PT ;  /* 0x640064002d2d7812 */ /* 0x000fe200078efcff */
[----:B------:R-:W-:Y:S02]  /*6ea0*/  FFMA.FTZ R43, R10, R47, R43 ;  /* 0x0000002f0a2b7223 */ /* 0x000fe4000001002b */
[----:B------:R-:W-:Y:S01]  /*6eb0*/  HFMA2 R12, R15, R16.H0_H0, -72, -72 ;  /* 0xd480d4800f0c7431 */ /* 0x000fe20000040010 */
[----:B--2---:R-:W-:-:S04]  /*6ec0*/  @!P0 PRMT R0, R20, 0x7610, R0 ;  /* 0x0000761014008816 */ /* 0x004fc80000000000 */
[----:B------:R-:W-:-:S05]  /*6ed0*/  @!P0 PRMT R0, R0, 0x7610, R20 ;  /* 0x0000761000008816 */ /* 0x000fca0000000014 */
[--C-:B0-----:R-:W-:Y:S02]  /*6ee0*/  HADD2.F32 R50, -RZ, R0.reuse.H0_H0 ;  /* 0x20000000ff327230 */ /* 0x101fe40000004100 */
[----:B------:R-:W-:-:S03]  /*6ef0*/  HADD2.F32 R20, -RZ, R0.H1_H1 ;  /* 0x30000000ff147230 */ /* 0x000fc60000004100 */
[----:B------:R-:W-:Y:S02]  /*6f00*/  FMUL.FTZ R49, R23, R50 ;  /* 0x0000003217317220 */ /* 0x000fe40000410000 */
[----:B------:R-:W-:Y:S01]  /*6f10*/  FMUL.FTZ R27, R27, R20 ;  /* 0x000000141b1b7220 */ /* 0x000fe20000410000 */
[----:B------:R-:W-:Y:S02]  /*6f20*/  @!P0 PRMT R35, R21, 0x7610, R35 ;  /* 0x0000761015238816 */ /* 0x000fe40000000023 */
[----:B------:R-:W-:Y:S02]  /*6f30*/  F2FP.F16.F32.PACK_AB R49, RZ, R49 ;  /* 0x00000031ff31723e */ /* 0x000fe400000000ff */
[----:B------:R-:W-:Y:S02]  /*6f40*/  F2FP.F16.F32.PACK_AB R27, RZ, R27 ;  /* 0x0000001bff1b723e */ /* 0x000fe400000000ff */
[----:B------:R-:W-:Y:S02]  /*6f50*/  @!P0 PRMT R35, R35, 0x7610, R21 ;  /* 0x0000761023238816 */ /* 0x000fe40000000015 */
[----:B------:R-:W-:Y:S01]  /*6f60*/  PRMT R49, R49, 0x5410, R27 ;  /* 0x0000541031317816 */ /* 0x000fe2000000001b */
[----:B------:R-:W-:-:S02]  /*6f70*/  HADD2.F32 R27, -RZ, R48.H1_H1 ;  /* 0x30000030ff1b7230 */ /* 0x000fc40000004100 */
[--C-:B------:R-:W-:Y:S02]  /*6f80*/  HADD2.F32 R21, -RZ, R35.reuse.H0_H0 ;  /* 0x20000023ff157230 */ /* 0x100fe40000004100 */
[----:B------:R-:W-:Y:S02]  /*6f90*/  HADD2.F32 R23, -RZ, R35.H1_H1 ;  /* 0x30000023ff177230 */ /* 0x000fe40000004100 */
[----:B------:R-:W-:Y:S01]  /*6fa0*/  FFMA.FTZ R46, R10, R27, R46 ;  /* 0x0000001b0a2e7223 */ /* 0x000fe2000001002e */
[----:B------:R-:W-:Y:S01]  /*6fb0*/  LOP3.LUT R27, R14, 0x64006400, RZ, 0xfc, !PT ;  /* 0x640064000e1b7812 */ /* 0x000fe200078efcff */
[----:B------:R-:W-:Y:S01]  /*6fc0*/  FMUL.FTZ R51, R22, R21 ;  /* 0x0000001516337220 */ /* 0x000fe20000410000 */
[----:B------:R-:W-:-:S03]  /*6fd0*/  FMUL.FTZ R22, R25, R23 ;  /* 0x0000001719167220 */ /* 0x000fc60000410000 */
[-C--:B------:R-:W-:Y:S02]  /*6fe0*/  HFMA2 R8, R27, R16.reuse.H0_H0, -72, -72 ;  /* 0xd480d4801b087431 */ /* 0x080fe40000040010 */
[----:B------:R-:W-:Y:S02]  /*6ff0*/  HFMA2 R49, R49, 1, 1, R34 ;  /* 0x3c003c0031317831 */ /* 0x000fe40000000022 */
[----:B------:R-:W-:Y:S01]  /*7000*/  HADD2.F32 R14, -RZ, R11.H0_H0 ;  /* 0x2000000bff0e7230 */ /* 0x000fe20000004100 */
[----:B------:R-:W-:Y:S01]  /*7010*/  F2FP.F16.F32.PACK_AB R25, RZ, R51 ;  /* 0x00000033ff19723e */ /* 0x000fe200000000ff */
[----:B------:R-:W-:Y:S01]  /*7020*/  HADD2.F32 R34, -RZ, R13.H0_H0 ;  /* 0x2000000dff227230 */ /* 0x000fe20000004100 */
[----:B------:R-:W-:Y:S01]  /*7030*/  F2FP.F16.F32.PACK_AB R22, RZ, R22 ;  /* 0x00000016ff16723e */ /* 0x000fe200000000ff */
[----:B------:R-:W-:Y:S02]  /*7040*/  HFMA2 R10, R45, R16.H0_H0, -72, -72 ;  /* 0xd480d4802d0a7431 */ /* 0x000fe40000040010 */
[----:B------:R-:W-:Y:S01]  /*7050*/  HADD2.F32 R15, -RZ, R8.H0_H0 ;  /* 0x20000008ff0f7230 */ /* 0x000fe20000004100 */
[----:B------:R-:W-:Y:S01]  /*7060*/  PRMT R25, R25, 0x5410, R22 ;  /* 0x0000541019197816 */ /* 0x000fe20000000016 */
[----:B------:R-:W-:Y:S01]  /*7070*/  FFMA.FTZ R34, R34, R14, R9 ;  /* 0x0000000e22227223 */ /* 0x000fe20000010009 */
[----:B------:R-:W-:-:S02]  /*7080*/  HADD2.F32 R11, -RZ, R11.H1_H1 ;  /* 0x3000000bff0b7230 */ /* 0x000fc40000004100 */
[C---:B------:R-:W-:Y:S01]  /*7090*/  FFMA.FTZ R46, R14.reuse, R15, R46 ;  /* 0x0000000f0e2e7223 */ /* 0x040fe2000001002e */
[----:B------:R-:W-:Y:S02]  /*70a0*/  HADD2.F32 R22, -RZ, R12.H0_H0 ;  /* 0x2000000cff167230 */ /* 0x000fe40000004100 */
[----:B------:R-:W-:Y:S02]  /*70b0*/  HADD2.F32 R27, -RZ, R10.H0_H0 ;  /* 0x2000000aff1b7230 */ /* 0x000fe40000004100 */
[----:B------:R-:W-:Y:S02]  /*70c0*/  HADD2.F32 R9, -RZ, R13.H1_H1 ;  /* 0x3000000dff097230 */ /* 0x000fe40000004100 */
[----:B------:R-:W-:Y:S02]  /*70d0*/  HADD2.F32 R8, -RZ, R8.H1_H1 ;  /* 0x30000008ff087230 */ /* 0x000fe40000004100 */
[----:B------:R-:W-:Y:S01]  /*70e0*/  FFMA.FTZ R22, R14, R22, R43 ;  /* 0x000000160e167223 */ /* 0x000fe2000001002b */
[----:B------:R-:W-:-:S02]  /*70f0*/  HADD2.F32 R12, -RZ, R12.H1_H1 ;  /* 0x3000000cff0c7230 */ /* 0x000fc40000004100 */
        /* <DEDUP_REMOVED lines=9> */
[----:B------:R-:W-:Y:S01]  /*7190*/  FMUL.FTZ R11, R8, R21 ;  /* 0x00000015080b7220 */ /* 0x000fe20000410000 */
[----:B------:R-:W-:Y:S01]  /*71a0*/  F2FP.F16.F32.PACK_AB R29, RZ, R29 ;  /* 0x0000001dff1d723e */ /* 0x000fe200000000ff */
[----:B------:R-:W0:Y:S01]  /*71b0*/  LDS.64 R8, [UR4+0x30] ;  /* 0x00003004ff087984 */ /* 0x000e220008000a00 */
[----:B------:R-:W-:Y:S01]  /*71c0*/  F2FP.F16.F32.PACK_AB R31, RZ, R31 ;  /* 0x0000001fff1f723e */ /* 0x000fe200000000ff */
[----:B------:R-:W-:Y:S01]  /*71d0*/  FMUL.FTZ R30, R30, R21 ;  /* 0x000000151e1e7220 */ /* 0x000fe20000410000 */
[-C--:B------:R-:W-:Y:S01]  /*71e0*/  FMUL.FTZ R28, R28, R23.reuse ;  /* 0x000000171c1c7220 */ /* 0x080fe20000410000 */
[----:B------:R-:W-:Y:S01]  /*71f0*/  FMUL.FTZ R13, R13, R20 ;  /* 0x000000140d0d7220 */ /* 0x000fe20000410000 */
[----:B------:R-:W-:Y:S01]  /*7200*/  PRMT R29, R29, 0x5410, R31 ;  /* 0x000054101d1d7816 */ /* 0x000fe2000000001f */
[----:B------:R-:W-:Y:S01]  /*7210*/  FMUL.FTZ R44, R44, R23 ;  /* 0x000000172c2c7220 */ /* 0x000fe20000410000 */
[----:B------:R-:W-:-:S02]  /*7220*/  F2FP.F16.F32.PACK_AB R30, RZ, R30 ;  /* 0x0000001eff1e723e */ /* 0x000fc400000000ff */
[----:B------:R-:W-:Y:S02]  /*7230*/  F2FP.F16.F32.PACK_AB R28, RZ, R28 ;  /* 0x0000001cff1c723e */ /* 0x000fe400000000ff */
[----:B------:R-:W-:Y:S02]  /*7240*/  F2FP.F16.F32.PACK_AB R10, RZ, R10 ;  /* 0x0000000aff0a723e */ /* 0x000fe400000000ff */
[----:B------:R-:W-:Y:S01]  /*7250*/  F2FP.F16.F32.PACK_AB R13, RZ, R13 ;  /* 0x0000000dff0d723e */ /* 0x000fe200000000ff */
[----:B------:R-:W-:Y:S01]  /*7260*/  HADD2 R25, R25, R33 ;  /* 0x0000002119197230 */ /* 0x000fe20000000000 */
[----:B------:R-:W-:Y:S01]  /*7270*/  F2FP.F16.F32.PACK_AB R11, RZ, R11 ;  /* 0x0000000bff0b723e */ /* 0x000fe200000000ff */
[----:B------:R-:W-:Y:S01]  /*7280*/  HFMA2 R34, R29, 1, 1, R49 ;  /* 0x3c003c001d227831 */ /* 0x000fe20000000031 */
[----:B------:R-:W-:Y:S02]  /*7290*/  F2FP.F16.F32.PACK_AB R44, RZ, R44 ;  /* 0x0000002cff2c723e */ /* 0x000fe400000000ff */
[----:B------:R-:W-:-:S02]  /*72a0*/  PRMT R30, R30, 0x5410, R28 ;  /* 0x000054101e1e7816 */ /* 0x000fc4000000001c */
[----:B------:R-:W-:Y:S02]  /*72b0*/  PRMT R10, R10, 0x5410, R13 ;  /* 0x000054100a0a7816 */ /* 0x000fe4000000000d */
[----:B------:R-:W-:Y:S01]  /*72c0*/  PRMT R11, R11, 0x5410, R44 ;  /* 0x000054100b0b7816 */ /* 0x000fe2000000002c */
[----:B------:R-:W-:Y:S02]  /*72d0*/  HADD2 R25, R30, R25 ;  /* 0x000000191e197230 */ /* 0x000fe40000000000 */
[----:B------:R-:W-:Y:S02]  /*72e0*/  HFMA2 R34, R10, 1, 1, R34 ;  /* 0x3c003c000a227831 */ /* 0x000fe40000000022 */
[----:B------:R-:W-:Y:S01]  /*72f0*/  HADD2 R33, R11, R25 ;  /* 0x000000190b217230 */ /* 0x000fe20000000000 */
[C---:B---3--:R-:W-:Y:S02]  /*7300*/  LOP3.LUT R10, R4.reuse, 0xf000f, RZ, 0xc0, !PT ;  /* 0x000f000f040a7812 */ /* 0x048fe400078ec0ff */
        /* <DEDUP_REMOVED lines=8> */
[----:B------:R-:W-:Y:S01]  /*7390*/  LOP3.LUT R10, R10, 0x64006400, RZ, 0xfc, !PT ;  /* 0x640064000a0a7812 */ /* 0x000fe200078efcff */
[----:B------:R-:W-:Y:S02]  /*73a0*/  HADD2 R29, R4, -1032, -1032 ;  /* 0xe408e408041d7430 */ /* 0x000fe40000000000 */
[----:B------:R-:W-:Y:S02]  /*73b0*/  HADD2 R31, R5, -1032, -1032 ;  /* 0xe408e408051f7430 */ /* 0x000fe40000000000 */
[----:B------:R-:W1:Y:S01]  /*73c0*/  LDS.64 R4, [UR4+0x38] ;  /* 0x00003804ff047984 */ /* 0x000e620008000a00 */
[----:B------:R-:W-:Y:S01]  /*73d0*/  LOP3.LUT R22, R6, 0xf000f0, RZ, 0xc0, !PT ;  /* 0x00f000f006167812 */ /* 0x000fe200078ec0ff */
[----:B------:R-:W-:Y:S01]  /*73e0*/  HADD2 R10, R10, -1032, -1032 ;  /* 0xe408e4080a0a7430 */ /* 0x000fe20000000000 */
[----:B------:R-:W-:-:S02]  /*73f0*/  SHF.R.U32.HI R25, RZ, 0x8, R6 ;  /* 0x00000008ff197819 */ /* 0x000fc40000011606 */
[----:B------:R-:W-:Y:S02]  /*7400*/  LOP3.LUT R6, R7, 0xf000f, RZ, 0xc0, !PT ;  /* 0x000f000f07067812 */ /* 0x000fe400078ec0ff */
[----:B------:R-:W-:Y:S02]  /*7410*/  @!P0 IADD3 R12, PT, PT, R3, 0x1, RZ ;  /* 0x00000001030c8810 */ /* 0x000fe40007ffe0ff */
[----:B------:R-:W-:Y:S02]  /*7420*/  LOP3.LUT R27, R7, 0xf000f0, RZ, 0xc0, !PT ;  /* 0x00f000f0071b7812 */ /* 0x000fe400078ec0ff */
[----:B------:R-:W-:Y:S01]  /*7430*/  SHF.R.U32.HI R28, RZ, 0x8, R7 ;  /* 0x00000008ff1c7819 */ /* 0x000fe20000011607 */
[----:B0-----:R-:W-:Y:S01]  /*7440*/  HADD2.F32 R7, -RZ, R8.H0_H0 ;  /* 0x20000008ff077230 */ /* 0x001fe20000004100 */
[----:B------:R-:W-:Y:S01]  /*7450*/  LOP3.LUT R30, R6, 0x64006400, RZ, 0xfc, !PT ;  /* 0x64006400061e7812 */ /* 0x000fe200078efcff */
[----:B------:R-:W-:Y:S01]  /*7460*/  HADD2.F32 R6, -RZ, R10.H0_H0 ;  /* 0x2000000aff067230 */ /* 0x000fe20000004100 */
[----:B------:R-:W-:Y:S01]  /*7470*/  @!P0 MOV R3, R12 ;  /* 0x0000000c00038202 */ /* 0x000fe20000000f00 */
[----:B------:R-:W-:-:S02]  /*7480*/  HADD2.F32 R12, -RZ, R31.H0_H0 ;  /* 0x2000001fff0c7230 */ /* 0x000fc40000004100 */
[----:B------:R-:W-:Y:S02]  /*7490*/  HADD2.F32 R43, -RZ, R10.H1_H1 ;  /* 0x3000000aff2b7230 */ /* 0x000fe40000004100 */
[----:B------:R-:W-:Y:S01]  /*74a0*/  FFMA.FTZ R6, R6, R7, RZ ;  /* 0x0000000706067223 */ /* 0x000fe200000100ff */
[----:B------:R-:W-:Y:S02]  /*74b0*/  HADD2.F32 R8, -RZ, R8.H1_H1 ;  /* 0x30000008ff087230 */ /* 0x000fe40000004100 */
[----:B------:R-:W-:Y:S01]  /*74c0*/  FFMA.FTZ R47, R7, R12, RZ ;  /* 0x0000000c072f7223 */ /* 0x000fe200000100ff */
[----:B------:R-:W-:Y:S02]  /*74d0*/  HADD2.F32 R44, -RZ, R29.H0_H0 ;  /* 0x2000001dff2c7230 */ /* 0x000fe40000004100 */
[----:B------:R-:W-:Y:S02]  /*74e0*/  HADD2 R30, R30, -1032, -1032 ;  /* 0xe408e4081e1e7430 */ /* 0x000fe40000000000 */
[----:B------:R-:W-:Y:S01]  /*74f0*/  HADD2.F32 R12, -RZ, R31.H1_H1 ;  /* 0x3000001fff0c7230 */ /* 0x000fe20000004100 */
[----:B------:R-:W-:Y:S01]  /*7500*/  LOP3.LUT R31, R22, 0x64006400, RZ, 0xfc, !PT ;  /* 0x64006400161f7812 */ /* 0x000fe200078efcff */
[----:B------:R-:W-:Y:S01]  /*7510*/  FFMA.FTZ R43, R43, R8, R6 ;  /* 0x000000082b2b7223 */ /* 0x000fe20000010006 */
[----:B------:R-:W-:-:S02]  /*7520*/  HADD2.F32 R6, -RZ, R29.H1_H1 ;  /* 0x3000001dff067230 */ /* 0x000fc40000004100 */
[----:B------:R-:W-:Y:S01]  /*7530*/  FFMA.FTZ R45, R7, R44, RZ ;  /* 0x0000002c072d7223 */ /* 0x000fe200000100ff */
[----:B------:R-:W-:Y:S01]  /*7540*/  LOP3.LUT R11, R11, 0x64006400, RZ, 0xfc, !PT ;  /* 0x640064000b0b7812 */ /* 0x000fe200078efcff */
[----:B------:R-:W-:Y:S01]  /*7550*/  HADD2.F32 R10, -RZ, R30.H0_H0 ;  /* 0x2000001eff0a7230 */ /* 0x000fe20000004100 */
[----:B------:R-:W-:Y:S01]  /*7560*/  LOP3.LUT R29, R14, 0x64006400, RZ, 0xfc, !PT ;  /* 0x640064000e1d7812 */ /* 0x000fe200078efcff */
[C---:B------:R-:W-:Y:S01]  /*7570*/  FFMA.FTZ R47, R8.reuse, R12, R47 ;  /* 0x0000000c082f7223 */ /* 0x040fe2000001002f */
[-C--:B------:R-:W-:Y:S01]  /*7580*/  HFMA2 R12, R31, R16.reuse.H0_H0, -72, -72 ;  /* 0xd480d4801f0c7431 */ /* 0x080fe20000040010 */
[----:B------:R-:W-:Y:S01]  /*7590*/  LOP3.LUT R27, R27, 0x64006400, RZ, 0xfc, !PT ;  /* 0x640064001b1b7812 */ /* 0x000fe200078efcff */
[----:B------:R-:W-:Y:S01]  /*75a0*/  FFMA.FTZ R45, R8, R6, R45 ;  /* 0x00000006082d7223 */ /* 0x000fe2000001002d */
[-C--:B------:R-:W-:Y:S02]  /*75b0*/  HFMA2 R6, R11, R16.reuse.H0_H0, -72, -72 ;  /* 0xd480d4800b067431 */ /* 0x080fe40000040010 */
[----:B------:R-:W-:Y:S01]  /*75c0*/  FFMA.FTZ R7, R7, R10, RZ ;  /* 0x0000000a07077223 */ /* 0x000fe200000100ff */
[----:B------:R-:W-:-:S02]  /*75d0*/  HFMA2 R11, R29, R16.H0_H0, -72, -72 ;  /* 0xd480d4801d0b7431 */ /* 0x000fc40000040010 */
[----:B------:R-:W-:Y:S02]  /*75e0*/  HADD2.F32 R10, -RZ, R9.H0_H0 ;  /* 0x20000009ff0a7230 */ /* 0x000fe40000004100 */
[----:B------:R-:W-:Y:S02]  /*75f0*/  HFMA2 R14, R27, R16.H0_H0, -72, -72 ;  /* 0xd480d4801b0e7431 */ /* 0x000fe40000040010 */
[----:B------:R-:W-:Y:S02]  /*7600*/  HADD2.F32 R22, -RZ, R12.H0_H0 ;  /* 0x2000000cff167230 */ /* 0x000fe40000004100 */
[----:B------:R-:W-:Y:S02]  /*7610*/  HADD2.F32 R31, -RZ, R30.H1_H1 ;  /* 0x3000001eff1f7230 */ /* 0x000fe40000004100 */
        /* <DEDUP_REMOVED lines=9> */
[----:B------:R-:W-:Y:S02]  /*76b0*/  HADD2.F32 R11, -RZ, R11.H1_H1 ;  /* 0x3000000bff0b7230 */ /* 0x000fe40000004100 */
[----:B------:R-:W-:-:S02]  /*76c0*/  HADD2.F32 R6, -RZ, R12.H1_H1 ;  /* 0x3000000cff067230 */ /* 0x000fc40000004100 */
[----:B------:R-:W-:Y:S01]  /*76d0*/  FFMA.FTZ R7, R10, R22, R7 ;  /* 0x000000160a077223 */ /* 0x000fe20000010007 */
[----:B------:R-:W-:Y:S01]  /*76e0*/  FFMA.FTZ R10, R27, R9, R8 ;  /* 0x000000091b0a7223 */ /* 0x000fe20000010008 */
[C---:B------:R-:W-:Y:S01]  /*76f0*/  FFMA.FTZ R12, R9.reuse, R11, R30 ;  /* 0x0000000b090c7223 */ /* 0x040fe2000001001e */
[----:B------:R-:W-:Y:S02]  /*7700*/  HADD2.F32 R14, -RZ, R14.H1_H1 ;  /* 0x3000000eff0e7230 */ /* 0x000fe40000004100 */
[----:B------:R-:W-:Y:S01]  /*7710*/  FFMA.FTZ R8, R9, R6, R47 ;  /* 0x0000000609087223 */ /* 0x000fe2000001002f */
[--C-:B-1----:R-:W-:Y:S02]  /*7720*/  HADD2.F32 R11, -RZ, R4.reuse.H0_H0 ;  /* 0x20000004ff0b7230 */ /* 0x102fe40000004100 */
[----:B------:R-:W-:Y:S01]  /*7730*/  HADD2.F32 R6, -RZ, R4.H1_H1 ;  /* 0x30000004ff067230 */ /* 0x000fe20000004100 */
[----:B------:R-:W-:Y:S01]  /*7740*/  LOP3.LUT R4, R13, 0xf000f, RZ, 0xc0, !PT ;  /* 0x000f000f0d047812 */ /* 0x000fe200078ec0ff */
        /* <DEDUP_REMOVED lines=10> */
[----:B------:R-:W-:Y:S02]  /*77f0*/  HADD2 R4, R29, -1032, -1032 ;  /* 0xe408e4081d047430 */ /* 0x000fe40000000000 */
[--C-:B------:R-:W-:Y:S02]  /*7800*/  HADD2.F32 R29, -RZ, R27.reuse.H0_H0 ;  /* 0x2000001bff1d7230 */ /* 0x100fe40000004100 */
[----:B------:R-:W-:Y:S01]  /*7810*/  HADD2 R14, R14, -1032, -1032 ;  /* 0xe408e4080e0e7430 */ /* 0x000fe20000000000 */
[----:B------:R-:W-:Y:S01]  /*7820*/  LOP3.LUT R13, R13, 0xf000f0, RZ, 0xc0, !PT ;  /* 0x00f000f00d0d7812 */ /* 0x000fe200078ec0ff */
[----:B------:R-:W-:Y:S01]  /*7830*/  HADD2.F32 R43, -RZ, R22.H0_H0 ;  /* 0x20000016ff2b7230 */ /* 0x000fe20000004100 */
[----:B------:R-:W-:Y:S01]  /*7840*/  LOP3.LUT R15, R15, 0xf000f0, RZ, 0xc0, !PT ;  /* 0x00f000f00f0f7812 */ /* 0x000fe200078ec0ff */
[----:B------:R-:W-:Y:S02]  /*7850*/  HADD2.F32 R31, -RZ, R27.H1_H1 ;  /* 0x3000001bff1f7230 */ /* 0x000fe40000004100 */
        /* <DEDUP_REMOVED lines=13> */
[----:B------:R-:W-:-:S02]  /*7930*/  HFMA2 R14, R13, R16.H0_H0, -72, -72 ;  /* 0xd480d4800d0e7431 */ /* 0x000fc40000040010 */
[-C--:B------:R-:W-:Y:S01]  /*7940*/  HFMA2 R13, R15, R16.reuse.H0_H0, -72, -72 ;  /* 0xd480d4800f0d7431 */ /* 0x080fe20000040010 */
[----:B------:R-:W-:Y:S01]  /*7950*/  LOP3.LUT R15, R28, 0x64006400, RZ, 0xfc, !PT ;  /* 0x640064001c0f7812 */ /* 0x000fe200078efcff */
[----:B------:R-:W-:Y:S02]  /*7960*/  HADD2.F32 R12, -RZ, R22.H1_H1 ;  /* 0x30000016ff0c7230 */ /* 0x000fe40000004100 */
[-C--:B------:R-:W-:Y:S02]  /*7970*/  HFMA2 R11, R11, R16.reuse.H0_H0, -72, -72 ;  /* 0xd480d4800b0b7431 */ /* 0x080fe40000040010 */
[----:B------:R-:W-:Y:S02]  /*7980*/  HADD2.F32 R7, -RZ, R5.H0_H0 ;  /* 0x20000005ff077230 */ /* 0x000fe40000004100 */
[----:B------:R-:W-:Y:S02]  /*7990*/  HADD2.F32 R22, -RZ, R4.H1_H1 ;  /* 0x30000004ff167230 */ /* 0x000fe40000004100 */
[----:B------:R-:W-:-:S02]  /*79a0*/  HFMA2 R15, R15, R16.H0_H0, -72, -72 ;  /* 0xd480d4800f0f7431 */ /* 0x000fc40000040010 */
        /* <DEDUP_REMOVED lines=17> */
[C---:B------:R-:W-:Y:S01]  /*7ac0*/  FFMA.FTZ R7, R5.reuse, R4, R10 ;  /* 0x0000000405077223 */ /* 0x040fe2000001000a */
[----:B----4-:R-:W-:Y:S01]  /*7ad0*/  @!P0 IADD3 R32, PT, PT, R42, R37, RZ ;  /* 0x000000252a208210 */ /* 0x010fe20007ffe0ff */
        /* <DEDUP_REMOVED lines=16> */
[----:B------:R-:W-:Y:S01]  /*7be0*/  HFMA2 R34, R25, 1, 1, R34 ;  /* 0x3c003c0019227831 */ /* 0x000fe20000000022 */
[----:B------:R-:W-:Y:S01]  /*7bf0*/  MOV R46, R18 ;  /* 0x00000012002e7202 */ /* 0x000fe20000000f00 */
[----:B------:R-:W-:Y:S01]  /*7c00*/  HADD2 R33, R6, R33 ;  /* 0x0000002106217230 */ /* 0x000fe20000000000 */
[----:B------:R-:W-:Y:S01]  /*7c10*/  MOV R47, R19 ;  /* 0x00000013002f7202 */ /* 0x000fe20000000f00 */
[----:B------:R-:W-:Y:S01]  /*7c20*/  IMAD.WIDE R18, R2, 0x4, R52 ;  /* 0x0000000402127825 */ /* 0x000fe200078e0234 */
[----:B------:R-:W-:Y:S01]  /*7c30*/  IADD3.X R17, PT, PT, RZ, R17, RZ, P1, !PT ;  /* 0x00000011ff117210 */ /* 0x000fe20000ffe4ff */
[----:B------:R-:W-:Y:S06]  /*7c40*/  @!P0 BRA `(.L_x_4923) ;  /* 0xffffffd800d08947 */ /* 0x000fec000383ffff */
[----:B------:R-:W-:-:S07]  /*7c50*/  IMAD.WIDE R46, R2, 0x10, R46 ;  /* 0x00000010022e7825 */ /* 0x000fce00078e022e */
.L_x_4922:
[----:B------:R-:W-:-:S04]  /*7c60*/  VIMNMX R38, PT, PT, R38, UR15, PT ;  /* 0x0000000f26267c48 */ /* 0x000fc8000bfe0100 */
[----:B------:R-:W-:-:S13]  /*7c70*/  ISETP.GT.AND P0, PT, R38, R37, PT ;  /* 0x000000252600720c */ /* 0x000fda0003f04270 */
[----:B------:R-:W-:Y:S05]  /*7c80*/  @!P0 BRA `(.L_x_4924) ;  /* 0x0000001400308947 */ /* 0x000fea0003800000 */
[----:B------:R-:W-:-:S03]  /*7c90*/  IMAD.WIDE.U32 R30, R37, 0x4, R40 ;  /* 0x00000004251e7825 */ /* 0x000fc600078e0028 */
[----:B------:R-:W-:-:S04]  /*7ca0*/  IADD3 R29, P0, PT, R30, 0x2, RZ ;  /* 0x000000021e1d7810 */ /* 0x000fc80007f1e0ff */
[----:B------:R-:W-:-:S09]  /*7cb0*/  IADD3.X R30, PT, PT, RZ, R31, RZ, P0, !PT ;  /* 0x0000001fff1e7210 */ /* 0x000fd200007fe4ff */
.L_x_4925:
[----:B------:R-:W2:Y:S01]  /*7cc0*/  LDG.E.128.CONSTANT R4, desc[UR6][R46.64] ;  /* 0x000000062e047981 */ /* 0x000ea2000c1e9d00 */
[----:B------:R-:W-:-:S03]  /*7cd0*/  MOV R2, UR12 ;  /* 0x0000000c00027c02 */ /* 0x000fc60008000f00 */
[----:B------:R-:W0:Y:S02]  /*7ce0*/  LDS.128 R16, [UR4] ;  /* 0x00000004ff107984 */ /* 0x000e240008000c00 */
[----:B------:R-:W-:-:S05]  /*7cf0*/  IMAD.WIDE R20, R2, 0x4, R46 ;  /* 0x0000000402147825 */ /* 0x000fca00078e022e */
[----:B------:R1:W3:Y:S01]  /*7d00*/  LDG.E.128.CONSTANT R8, desc[UR6][R20.64] ;  /* 0x0000000614087981 */ /* 0x0002e2000c1e9d00 */
[----:B------:R-:W-:-:S05]  /*7d10*/  IMAD.WIDE R26, R2, 0x4, R20 ;  /* 0x00000004021a7825 */ /* 0x000fca00078e0214 */
[----:B------:R-:W4:Y:S01]  /*7d20*/  LDG.E.128.CONSTANT R12, desc[UR6][R26.64] ;  /* 0x000000061a0c7981 */ /* 0x000f22000c1e9d00 */
[----:B------:R-:W-:Y:S01]  /*7d30*/  ISETP.NE.AND P0, PT, R37, R32, PT ;  /* 0x000000202500720c */ /* 0x000fe20003f05270 */
[----:B------:R-:W-:-:S12]  /*7d40*/  IMAD.MOV.U32 R28, RZ, RZ, 0x3000 ;  /* 0x00003000ff1c7424 */ /* 0x000fd800078e00ff */
[----:B-1----:R-:W-:Y:S02]  /*7d50*/  @!P0 MOV R20, R29 ;  /* 0x0000001d00148202 */ /* 0x002fe40000000f00 */
[----:B------:R-:W-:Y:S02]  /*7d60*/  @!P0 MOV R21, R30 ;  /* 0x0000001e00158202 */ /* 0x000fe40000000f00 */
[----:B------:R-:W-:-:S03]  /*7d70*/  @!P0 LEA R47, R3, R1, 0x3 ;  /* 0x00000001032f8211 */ /* 0x000fc600078e18ff */
[----:B------:R1:W5:Y:S01]  /*7d80*/  @!P0 LDG.E.U16.CONSTANT R40, desc[UR6][R20.64] ;  /* 0x0000000614288981 */ /* 0x000362000c1e9500 */
[----:B--2---:R-:W-:Y:S02]  /*7d90*/  LOP3.LUT R24, R5, 0x70007, RZ, 0xc0, !PT ;  /* 0x0007000705187812 */ /* 0x004fe400078ec0ff */
[----:B------:R-:W-:Y:S02]  /*7da0*/  LOP3.LUT R23, R4, 0x380038, RZ, 0xc0, !PT ;  /* 0x0038003804177812 */ /* 0x000fe400078ec0ff */
[----:B------:R-:W-:Y:S02]  /*7db0*/  LOP3.LUT R25, R6, 0x380038, RZ, 0xc0, !PT ;  /* 0x0038003806197812 */ /* 0x000fe400078ec0ff */
[----:B-1----:R-:W-:Y:S02]  /*7dc0*/  LOP3.LUT R21, R23, 0x64006400, RZ, 0xfc, !PT ;  /* 0x6400640017157812 */ /* 0x002fe400078efcff */
[----:B------:R-:W-:Y:S02]  /*7dd0*/  LOP3.LUT R20, R24, 0x64006400, RZ, 0xfc, !PT ;  /* 0x6400640018147812 */ /* 0x000fe400078efcff */
[----:B------:R-:W-:-:S02]  /*7de0*/  LOP3.LUT R23, R25, 0x64006400, RZ, 0xfc, !PT ;  /* 0x6400640019177812 */ /* 0x000fc400078efcff */
[----:B------:R1:W2:Y:S01]  /*7df0*/  @!P0 LDL.64 R24, [R47+0x8] ;  /* 0x000008002f188983 */ /* 0x0002a20000100a00 */
        /* <DEDUP_REMOVED lines=14> */
[-C--:B0-----:R-:W-:Y:S02]  /*7ee0*/  HFMA2 R22, R22, R16.reuse, RZ ;  /* 0x0000001016167231 */ /* 0x081fe400000000ff */
[----:B------:R-:W-:-:S02]  /*7ef0*/  HFMA2 R45, R20, R16, RZ.H0_H0 ;  /* 0x00000010142d7231 */ /* 0x000fc400000400ff */
[-C--:B------:R-:W-:Y:S02]  /*7f00*/  HFMA2 R42, R42, R16.reuse, RZ ;  /* 0x000000102a2a7231 */ /* 0x080fe400000000ff */
[----:B------:R-:W-:Y:S02]  /*7f10*/  HFMA2 R46, R43, R16, RZ.H0_H0 ;  /* 0x000000102b2e7231 */ /* 0x000fe400000400ff */
[-C--:B------:R-:W-:Y:S02]  /*7f20*/  HFMA2 R16, R41, R28.reuse.H0_H0, -132, -132 ;  /* 0xd820d82029107431 */ /* 0x080fe4000004001c */
[-C--:B------:R-:W-:Y:S02]  /*7f30*/  HFMA2 R44, R21, R28.reuse.H0_H0, -132, -132 ;  /* 0xd820d820152c7431 */ /* 0x080fe4000004001c */
[-C--:B------:R-:W-:Y:S02]  /*7f40*/  HFMA2 R20, R23, R28.reuse.H0_H0, -132, -132 ;  /* 0xd820d82017147431 */ /* 0x080fe4000004001c */
[----:B------:R-:W-:-:S02]  /*7f50*/  HFMA2 R43, R31, R28.H0_H0, -132, -132 ;  /* 0xd820d8201f2b7431 */ /* 0x000fc4000004001c */
[-C--:B------:R-:W-:Y:S01]  /*7f60*/  HFMA2 R16, R16, R17.reuse, R45 ;  /* 0x0000001110107231 */ /* 0x080fe2000000002d */
[----:B------:R-:W-:Y:S01]  /*7f70*/  SHF.R.U32.HI R45, RZ, 0x6, R4 ;  /* 0x00000006ff2d7819 */ /* 0x000fe20000011604 */
[-C--:B------:R-:W-:Y:S02]  /*7f80*/  HFMA2 R44, R44, R17.reuse, R22 ;  /* 0x000000112c2c7231 */ /* 0x080fe40000000016 */
[-C--:B------:R-:W-:Y:S02]  /*7f90*/  HFMA2 R43, R43, R17.reuse, R46 ;  /* 0x000000112b2b7231 */ /* 0x080fe4000000002e */
[----:B------:R-:W-:Y:S01]  /*7fa0*/  HFMA2 R20, R20, R17, R42 ;  /* 0x0000001114147231 */ /* 0x000fe2000000002a */
[----:B------:R-:W-:Y:S02]  /*7fb0*/  SHF.R.U32.HI R31, RZ, 0x6, R6 ;  /* 0x00000006ff1f7819 */ /* 0x000fe40000011606 */
[----:B------:R-:W-:Y:S02]  /*7fc0*/  LOP3.LUT R17, R45, 0x70007, RZ, 0xc0, !PT ;  /* 0x000700072d117812 */ /* 0x000fe400078ec0ff */
[----:B------:R-:W-:-:S02]  /*7fd0*/  SHF.R.U32.HI R41, RZ, 0x6, R5 ;  /* 0x00000006ff297819 */ /* 0x000fc40000011605 */
[----:B------:R-:W-:Y:S02]  /*7fe0*/  SHF.R.U32.HI R42, RZ, 0x6, R7 ;  /* 0x00000006ff2a7819 */ /* 0x000fe40000011607 */
        /* <DEDUP_REMOVED lines=8> */
[----:B------:R-:W-:Y:S02]  /*8070*/  HADD2 R17, R23, -1028, -1028 ;  /* 0xe404e40417117430 */ /* 0x000fe40000000000 */
[-C--:B------:R-:W-:Y:S02]  /*8080*/  HFMA2 R44, R22, R18.reuse, R44 ;  /* 0x00000012162c7231 */ /* 0x080fe4000000002c */
[----:B------:R-:W-:Y:S02]  /*8090*/  HADD2 R21, R21, -1028, -1028 ;  /* 0xe404e40415157430 */ /* 0x000fe40000000000 */
[----:B------:R-:W-:Y:S02]  /*80a0*/  HADD2 R22, R46, -1028, -1028 ;  /* 0xe404e4042e167430 */ /* 0x000fe40000000000 */
[-C--:B------:R-:W-:Y:S02]  /*80b0*/  HFMA2 R17, R17, R18.reuse, R20 ;  /* 0x0000001211117231 */ /* 0x080fe40000000014 */
[----:B------:R-:W-:-:S02]  /*80c0*/  HFMA2 R16, R21, R18, R16 ;  /* 0x0000001215107231 */ /* 0x000fc40000000010 */
[----:B------:R-:W-:Y:S01]  /*80d0*/  HFMA2 R43, R22, R18, R43 ;  /* 0x00000012162b7231 */ /* 0x000fe2000000002b */
[----:B------:R-:W-:Y:S01]  /*80e0*/  LOP3.LUT R18, R41, 0x380038, RZ, 0xc0, !PT ;  /* 0x0038003829127812 */ /* 0x000fe200078ec0ff */
[----:B------:R-:W0:Y:S01]  /*80f0*/  LDS.128 R20, [UR4+0x10] ;  /* 0x00001004ff147984 */ /* 0x000e220008000c00 */
[----:B------:R-:W-:Y:S02]  /*8100*/  LOP3.LUT R46, R45, 0x380038, RZ, 0xc0, !PT ;  /* 0x003800382d2e7812 */ /* 0x000fe400078ec0ff */
[----:B------:R-:W-:Y:S02]  /*8110*/  LOP3.LUT R49, R18, 0x64006400, RZ, 0xfc, !PT ;  /* 0x6400640012317812 */ /* 0x000fe400078efcff */
[----:B-1----:R-:W-:-:S03]  /*8120*/  LOP3.LUT R47, R46, 0x64006400, RZ, 0xfc, !PT ;  /* 0x640064002e2f7812 */ /* 0x002fc600078efcff */
[-C--:B------:R-:W-:Y:S02]  /*8130*/  HFMA2 R18, R49, R28.reuse.H0_H0, -132, -132 ;  /* 0xd820d82031127431 */ /* 0x080fe4000004001c */
[----:B------:R-:W-:Y:S01]  /*8140*/  HFMA2 R47, R47, R28.H0_H0, -132, -132 ;  /* 0xd820d8202f2f7431 */ /* 0x000fe2000004001c */
[----:B------:R-:W-:Y:S01]  /*8150*/  LOP3.LUT R46, R31, 0x380038, RZ, 0xc0, !PT ;  /* 0x003800381f2e7812 */ /* 0x000fe200078ec0ff */
[-C--:B------:R-:W-:Y:S01]  /*8160*/  HFMA2 R18, R18, R19.reuse, R16 ;  /* 0x0000001312127231 */ /* 0x080fe20000000010 */
[----:B------:R-:W-:Y:S01]  /*8170*/  LOP3.LUT R16, R42, 0x380038, RZ, 0xc0, !PT ;  /* 0x003800382a107812 */ /* 0x000fe200078ec0ff */
[----:B------:R-:W-:Y:S01]  /*8180*/  HFMA2 R44, R47, R19, R44 ;  /* 0x000000132f2c7231 */ /* 0x000fe2000000002c */
[----:B------:R-:W-:Y:S02]  /*8190*/  LOP3.LUT R51, R46, 0x64006400, RZ, 0xfc, !PT ;  /* 0x640064002e337812 */ /* 0x000fe400078efcff */
[----:B------:R-:W-:Y:S02]  /*81a0*/  LOP3.LUT R47, R16, 0x64006400, RZ, 0xfc, !PT ;  /* 0x64006400102f7812 */ /* 0x000fe400078efcff */
[----:B------:R-:W-:-:S02]  /*81b0*/  MOV R46, 0x2400 ;  /* 0x00002400002e7802 */ /* 0x000fc40000000f00 */
[----:B------:R-:W-:Y:S01]  /*81c0*/  LOP3.LUT R41, R41, 0x1c001c0, RZ, 0xc0, !PT ;  /* 0x01c001c029297812 */ /* 0x000fe200078ec0ff */
[-C--:B------:R-:W-:Y:S01]  /*81d0*/  HFMA2 R47, R47, R28.reuse.H0_H0, -132, -132 ;  /* 0xd820d8202f2f7431 */ /* 0x080fe2000004001c */
[----:B------:R-:W-:Y:S01]  /*81e0*/  LOP3.LUT R31, R31, 0x1c001c0, RZ, 0xc0, !PT ;  /* 0x01c001c01f1f7812 */ /* 0x000fe200078ec0ff */
[----:B------:R-:W-:Y:S01]  /*81f0*/  HFMA2 R51, R51, R28.H0_H0, -132, -132 ;  /* 0xd820d82033337431 */ /* 0x000fe2000004001c */
[----:B------:R-:W-:Y:S02]  /*8200*/  PRMT R16, R46, 0x7610, R16 ;  /* 0x000076102e107816 */ /* 0x000fe40000000010 */
[----:B------:R-:W-:Y:S02]  /*8210*/  SHF.R.U32.HI R4, RZ, 0xf, R4 ;  /* 0x0000000fff047819 */ /* 0x000fe40000011604 */
[----:B------:R-:W-:Y:S02]  /*8220*/  LOP3.LUT R45, R45, 0x1c001c0, RZ, 0xc0, !PT ;  /* 0x01c001c02d2d7812 */ /* 0x000fe400078ec0ff */
[----:B------:R-:W-:-:S02]  /*8230*/  LOP3.LUT R42, R42, 0x1c001c0, RZ, 0xc0, !PT ;  /* 0x01c001c02a2a7812 */ /* 0x000fc400078ec0ff */
[----:B------:R-:W-:Y:S01]  /*8240*/  LOP3.LUT R41, R41, 0x64006400, RZ, 0xfc, !PT ;  /* 0x6400640029297812 */ /* 0x000fe200078efcff */
[-C--:B------:R-:W-:Y:S01]  /*8250*/  HFMA2 R17, R51, R19.reuse, R17 ;  /* 0x0000001333117231 */ /* 0x080fe20000000011 */
[----:B------:R-:W-:Y:S01]  /*8260*/  LOP3.LUT R31, R31, 0x64006400, RZ, 0xfc, !PT ;  /* 0x640064001f1f7812 */ /* 0x000fe200078efcff */
[----:B------:R-:W-:Y:S01]  /*8270*/  HFMA2 R43, R47, R19, R43 ;  /* 0x000000132f2b7231 */ /* 0x000fe2000000002b */
[----:B------:R-:W-:Y:S02]  /*8280*/  LOP3.LUT R45, R45, 0x64006400, RZ, 0xfc, !PT ;  /* 0x640064002d2d7812 */ /* 0x000fe400078efcff */
[----:B------:R-:W-:Y:S02]  /*8290*/  LOP3.LUT R47, R42, 0x64006400, RZ, 0xfc, !PT ;  /* 0x640064002a2f7812 */ /* 0x000fe400078efcff */
[----:B------:R-:W-:Y:S01]  /*82a0*/  LOP3.LUT R19, R4, 0x10001, RZ, 0xc0, !PT ;  /* 0x0001000104137812 */ /* 0x000fe200078ec0ff */
[-C--:B------:R-:W-:Y:S01]  /*82b0*/  HFMA2 R4, R41, R16.reuse.H0_H0, -20, -20 ;  /* 0xcd00cd0029047431 */ /* 0x080fe20000040010 */
[----:B---3--:R-:W-:Y:S01]  /*82c0*/  SHF.R.U32.HI R46, RZ, 0xe, R8 ;  /* 0x0000000eff2e7819 */ /* 0x008fe20000011608 */
[-C--:B------:R-:W-:Y:S01]  /*82d0*/  HFMA2 R31, R31, R16.reuse.H0_H0, -20, -20 ;  /* 0xcd00cd001f1f7431 */ /* 0x080fe20000040010 */
[----:B------:R-:W-:Y:S01]  /*82e0*/  SHF.R.U32.HI R6, RZ, 0xf, R6 ;  /* 0x0000000fff067819 */ /* 0x000fe20000011606 */
[----:B------:R-:W-:-:S02]  /*82f0*/  HFMA2 R45, R45, R16.H0_H0, -20, -20 ;  /* 0xcd00cd002d2d7431 */ /* 0x000fc40000040010 */
[----:B------:R-:W-:Y:S02]  /*8300*/  HFMA2 R42, R47, R16.H0_H0, -20, -20 ;  /* 0xcd00cd002f2a7431 */ /* 0x000fe40000040010 */
[-C--:B0-----:R-:W-:Y:S02]  /*8310*/  HFMA2 R4, R4, R20.reuse, R18 ;  /* 0x0000001404047231 */ /* 0x081fe40000000012 */
[----:B------:R-:W-:Y:S01]  /*8320*/  HFMA2 R31, R31, R20, R17 ;  /* 0x000000141f1f7231 */ /* 0x000fe20000000011 */
[----:B------:R-:W-:Y:S02]  /*8330*/  SHF.R.U32.HI R5, RZ, 0xf, R5 ;  /* 0x0000000fff057819 */ /* 0x000fe40000011605 */
[----:B------:R-:W-:Y:S02]  /*8340*/  LOP3.LUT R17, R19, 0x20002, R46, 0xf8, !PT ;  /* 0x0002000213117812 */ /* 0x000fe400078ef82e */
[----:B------:R-:W-:Y:S02]  /*8350*/  LOP3.LUT R18, R8, 0x70007, RZ, 0xc0, !PT ;  /* 0x0007000708127812 */ /* 0x000fe400078ec0ff */
[----:B------:R-:W-:-:S02]  /*8360*/  LOP3.LUT R6, R6, 0x10001, RZ, 0xc0, !PT ;  /* 0x0001000106067812 */ /* 0x000fc400078ec0ff */
[----:B------:R-:W-:Y:S01]  /*8370*/  SHF.R.U32.HI R19, RZ, 0xe, R10 ;  /* 0x0000000eff137819 */ /* 0x000fe2000001160a */
[-C--:B------:R-:W-:Y:S01]  /*8380*/  HFMA2 R44, R45, R20.reuse, R44 ;  /* 0x000000142d2c7231 */ /* 0x080fe2000000002c */
[----:B------:R-:W-:Y:S01]  /*8390*/  SHF.R.U32.HI R7, RZ, 0xf, R7 ;  /* 0x0000000fff077819 */ /* 0x000fe20000011607 */
[----:B------:R-:W-:Y:S01]  /*83a0*/  HFMA2 R42, R42, R20, R43 ;  /* 0x000000142a2a7231 */ /* 0x000fe2000000002b */
[----:B------:R-:W-:Y:S02]  /*83b0*/  LOP3.LUT R5, R5, 0x10001, RZ, 0xc0, !PT ;  /* 0x0001000105057812 */ /* 0x000fe400078ec0ff */
[----:B------:R-:W-:Y:S02]  /*83c0*/  SHF.R.U32.HI R20, RZ, 0xe, R9 ;  /* 0x0000000eff147819 */ /* 0x000fe40000011609 */
[----:B------:R-:W-:Y:S02]  /*83d0*/  LOP3.LUT R18, R18, 0x64006400, RZ, 0xfc, !PT ;  /* 0x6400640012127812 */ /* 0x000fe400078efcff */
[----:B------:R-:W-:-:S02]  /*83e0*/  LOP3.LUT R19, R6, 0x20002, R19, 0xf8, !PT ;  /* 0x0002000206137812 */ /* 0x000fc400078ef813 */
[----:B------:R-:W-:Y:S02]  /*83f0*/  LOP3.LUT R7, R7, 0x10001, RZ, 0xc0, !PT ;  /* 0x0001000107077812 */ /* 0x000fe400078ec0ff */
[----:B------:R-:W-:Y:S02]  /*8400*/  SHF.R.U32.HI R46, RZ, 0xe, R11 ;  /* 0x0000000eff2e7819 */ /* 0x000fe4000001160b */
[----:B------:R-:W-:Y:S02]  /*8410*/  LOP3.LUT R6, R9, 0x70007, RZ, 0xc0, !PT ;  /* 0x0007000709067812 */ /* 0x000fe400078ec0ff */
[----:B------:R-:W-:Y:S01]  /*8420*/  LOP3.LUT R20, R5, 0x20002, R20, 0xf8, !PT ;  /* 0x0002000205147812 */ /* 0x000fe200078ef814 */
[----:B------:R-:W-:Y:S01]  /*8430*/  HADD2 R5, R18, -1028, -1028 ;  /* 0xe404e40412057430 */ /* 0x000fe20000000000 */
[----:B------:R-:W-:Y:S02]  /*8440*/  LOP3.LUT R18, R7, 0x20002, R46, 0xf8, !PT ;  /* 0x0002000207127812 */ /* 0x000fe400078ef82e */
[----:B------:R-:W-:-:S02]  /*8450*/  LOP3.LUT R41, R11, 0x70007, RZ, 0xc0, !PT ;  /* 0x000700070b297812 */ /* 0x000fc400078ec0ff */
[----:B------:R-:W-:Y:S02]  /*8460*/  LOP3.LUT R6, R6, 0x64006400, RZ, 0xfc, !PT ;  /* 0x6400640006067812 */ /* 0x000fe400078efcff */
[----:B------:R-:W-:Y:S01]  /*8470*/  LOP3.LUT R7, R10, 0x70007, RZ, 0xc0, !PT ;  /* 0x000700070a077812 */ /* 0x000fe200078ec0ff */
[----:B------:R-:W-:Y:S01]  /*8480*/  HFMA2 R44, R5, R21, R44 ;  /* 0x00000015052c7231 */ /* 0x000fe2000000002c */
[----:B------:R-:W-:Y:S01]  /*8490*/  LOP3.LUT R45, R41, 0x64006400, RZ, 0xfc, !PT ;  /* 0x64006400292d7812 */ /* 0x000fe200078efcff */
[----:B------:R-:W-:Y:S01]  /*84a0*/  HADD2 R41, R6, -1028, -1028 ;  /* 0xe404e40406297430 */ /* 0x000fe20000000000 */
[----:B------:R-:W-:Y:S02]  /*84b0*/  LOP3.LUT R43, R7, 0x64006400, RZ, 0xfc, !PT ;  /* 0x64006400072b7812 */ /* 0x000fe400078efcff */
[----:B------:R-:W-:-:S03]  /*84c0*/  LOP3.LUT R5, R8, 0x380038, RZ, 0xc0, !PT ;  /* 0x0038003808057812 */ /* 0x000fc600078ec0ff */
[----:B------:R-:W-:Y:S01]  /*84d0*/  HADD2 R43, R43, -1028, -1028 ;  /* 0xe404e4042b2b7430 */ /* 0x000fe20000000000 */
[----:B------:R-:W-:Y:S01]  /*84e0*/  LOP3.LUT R5, R5, 0x64006400, RZ, 0xfc, !PT ;  /* 0x6400640005057812 */ /* 0x000fe200078efcff */
[-C--:B------:R-:W-:Y:S02]  /*84f0*/  HFMA2 R41, R41, R21.reuse, R4 ;  /* 0x0000001529297231 */ /* 0x080fe40000000004 */
[----:B------:R-:W-:Y:S02]  /*8500*/  HADD2 R4, R45, -1028, -1028 ;  /* 0xe404e4042d047430 */ /* 0x000fe40000000000 */
[-C--:B------:R-:W-:Y:S02]  /*8510*/  HFMA2 R31, R43, R21.reuse, R31 ;  /* 0x000000152b1f7231 */ /* 0x080fe4000000001f */
[----:B------:R-:W-:Y:S01]  /*8520*/  HFMA2 R43, R5, R28.H0_H0, -132, -132 ;  /* 0xd820d820052b7431 */ /* 0x000fe2000004001c */
[----:B------:R-:W-:Y:S01]  /*8530*/  LOP3.LUT R7, R9, 0x380038, RZ, 0xc0, !PT ;  /* 0x0038003809077812 */ /* 0x000fe200078ec0ff */
[----:B------:R-:W-:-:S02]  /*8540*/  HFMA2 R42, R4, R21, R42 ;  /* 0x00000015042a7231 */ /* 0x000fc4000000002a */
[----:B------:R-:W-:Y:S01]  /*8550*/  HFMA2 R21, R43, R22, R44 ;  /* 0x000000162b157231 */ /* 0x000fe2000000002c */
[----:B------:R-:W-:Y:S02]  /*8560*/  LOP3.LUT R43, R10, 0x380038, RZ, 0xc0, !PT ;  /* 0x003800380a2b7812 */ /* 0x000fe400078ec0ff */
[----:B------:R-:W-:Y:S02]  /*8570*/  LOP3.LUT R7, R7, 0x64006400, RZ, 0xfc, !PT ;  /* 0x6400640007077812 */ /* 0x000fe400078efcff */
[----:B------:R-:W-:Y:S02]  /*8580*/  SHF.R.U32.HI R8, RZ, 0x6, R8 ;  /* 0x00000006ff087819 */ /* 0x000fe40000011608 */
[----:B------:R-:W-:Y:S02]  /*8590*/  LOP3.LUT R44, R11, 0x380038, RZ, 0xc0, !PT ;  /* 0x003800380b2c7812 */ /* 0x000fe400078ec0ff */
[----:B------:R-:W-:Y:S01]  /*85a0*/  LOP3.LUT R47, R43, 0x64006400, RZ, 0xfc, !PT ;  /* 0x640064002b2f7812 */ /* 0x000fe200078efcff */
[----:B------:R-:W-:Y:S01]  /*85b0*/  HFMA2 R45, R7, R28.H0_H0, -132, -132 ;  /* 0xd820d820072d7431 */ /* 0x000fe2000004001c */
[----:B------:R-:W-:Y:S01]  /*85c0*/  LOP3.LUT R43, R8, 0x70007, RZ, 0xc0, !PT ;  /* 0x00070007082b7812 */ /* 0x000fe200078ec0ff */
[----:B------:R-:W0:Y:S01]  /*85d0*/  LDS.128 R4, [UR4+0x20] ;  /* 0x00002004ff047984 */ /* 0x000e220008000c00 */
[----:B------:R-:W-:-:S02]  /*85e0*/  LOP3.LUT R49, R44, 0x64006400, RZ, 0xfc, !PT ;  /* 0x640064002c317812 */ /* 0x000fc400078efcff */
[----:B------:R-:W-:Y:S01]  /*85f0*/  LOP3.LUT R44, R43, 0x64006400, RZ, 0xfc, !PT ;  /* 0x640064002b2c7812 */ /* 0x000fe200078efcff */
[-C--:B------:R-:W-:Y:S01]  /*8600*/  HFMA2 R47, R47, R28.reuse.H0_H0, -132, -132 ;  /* 0xd820d8202f2f7431 */ /* 0x080fe2000004001c */
[----:B------:R-:W-:Y:S01]  /*8610*/  SHF.R.U32.HI R9, RZ, 0x6, R9 ;  /* 0x00000006ff097819 */ /* 0x000fe20000011609 */
[----:B------:R-:W-:Y:S02]  /*8620*/  HFMA2 R49, R49, R28.H0_H0, -132, -132 ;  /* 0xd820d82031317431 */ /* 0x000fe4000004001c */
[----:B------:R-:W-:Y:S02]  /*8630*/  HADD2 R44, R44, -1028, -1028 ;  /* 0xe404e4042c2c7430 */ /* 0x000fe40000000000 */
[----:B------:R-:W-:Y:S01]  /*8640*/  HFMA2 R41, R45, R22, R41 ;  /* 0x000000162d297231 */ /* 0x000fe20000000029 */
[----:B------:R-:W-:Y:S02]  /*8650*/  SHF.R.U32.HI R10, RZ, 0x6, R10 ;  /* 0x00000006ff0a7819 */ /* 0x000fe4000001160a */
[----:B------:R-:W-:-:S02]  /*8660*/  SHF.R.U32.HI R11, RZ, 0x6, R11 ;  /* 0x00000006ff0b7819 */ /* 0x000fc4000001160b */
[----:B------:R-:W-:Y:S01]  /*8670*/  LOP3.LUT R45, R9, 0x70007, RZ, 0xc0, !PT ;  /* 0x00070007092d7812 */ /* 0x000fe200078ec0ff */
[-C--:B------:R-:W-:Y:S02]  /*8680*/  HFMA2 R31, R47, R22.reuse, R31 ;  /* 0x000000162f1f7231 */ /* 0x080fe4000000001f */
[----:B------:R-:W-:Y:S02]  /*8690*/  HFMA2 R42, R49, R22, R42 ;  /* 0x00000016312a7231 */ /* 0x000fe4000000002a */
[----:B------:R-:W-:Y:S01]  /*86a0*/  HFMA2 R21, R44, R23, R21 ;  /* 0x000000172c157231 */ /* 0x000fe20000000015 */
        /* <DEDUP_REMOVED lines=8> */
[-C--:B------:R-:W-:Y:S01]  /*8730*/  HFMA2 R41, R43, R23.reuse, R41 ;  /* 0x000000172b297231 */ /* 0x080fe20000000029 */
[----:B------:R-:W-:Y:S01]  /*8740*/  LOP3.LUT R43, R8, 0x380038, RZ, 0xc0, !PT ;  /* 0x00380038082b7812 */ /* 0x000fe200078ec0ff */
[-C--:B------:R-:W-:Y:S01]  /*8750*/  HFMA2 R22, R22, R23.reuse, R31 ;  /* 0x0000001716167231 */ /* 0x080fe2000000001f */
[----:B------:R-:W-:Y:S01]  /*8760*/  LOP3.LUT R44, R10, 0x380038, RZ, 0xc0, !PT ;  /* 0x003800380a2c7812 */ /* 0x000fe200078ec0ff */
[----:B------:R-:W-:Y:S01]  /*8770*/  HFMA2 R42, R46, R23, R42 ;  /* 0x000000172e2a7231 */ /* 0x000fe2000000002a */
        /* <DEDUP_REMOVED lines=12> */
[-C--:B0-----:R-:W-:Y:S01]  /*8840*/  HFMA2 R21, R43, R4.reuse, R21 ;  /* 0x000000042b157231 */ /* 0x081fe20000000015 */
[----:B------:R-:W-:Y:S02]  /*8850*/  LOP3.LUT R43, R11, 0x1c001c0, RZ, 0xc0, !PT ;  /* 0x01c001c00b2b7812 */ /* 0x000fe400078ec0ff */
        /* <DEDUP_REMOVED lines=8> */
[----:B------:R-:W-:-:S02]  /*88e0*/  HFMA2 R11, R11, R16.H0_H0, -20, -20 ;  /* 0xcd00cd000b0b7431 */ /* 0x000fc40000040010 */
[-C--:B------:R-:W-:Y:S02]  /*88f0*/  HFMA2 R10, R9, R16.reuse.H0_H0, -20, -20 ;  /* 0xcd00cd00090a7431 */ /* 0x080fe40000040010 */
[-C--:B------:R-:W-:Y:S02]  /*8900*/  HFMA2 R23, R23, R16.reuse.H0_H0, -20, -20 ;  /* 0xcd00cd0017177431 */ /* 0x080fe40000040010 */
[----:B------:R-:W-:Y:S02]  /*8910*/  HFMA2 R8, R43, R16.H0_H0, -20, -20 ;  /* 0xcd00cd002b087431 */ /* 0x000fe40000040010 */
[-C--:B------:R-:W-:Y:S01]  /*8920*/  HFMA2 R9, R11, R5.reuse, R22 ;  /* 0x000000050b097231 */ /* 0x080fe20000000016 */
[----:B----4-:R-:W-:Y:S01]  /*8930*/  LOP3.LUT R11, R12, 0x70007, RZ, 0xc0, !PT ;  /* 0x000700070c0b7812 */ /* 0x010fe200078ec0ff */
[-C--:B------:R-:W-:Y:S01]  /*8940*/  HFMA2 R10, R10, R5.reuse, R21 ;  /* 0x000000050a0a7231 */ /* 0x080fe20000000015 */
[----:B------:R-:W-:Y:S01]  /*8950*/  LOP3.LUT R31, R14, 0x70007, RZ, 0xc0, !PT ;  /* 0x000700070e1f7812 */ /* 0x000fe200078ec0ff */
[-C--:B------:R-:W-:Y:S01]  /*8960*/  HFMA2 R21, R23, R5.reuse, R41 ;  /* 0x0000000517157231 */ /* 0x080fe20000000029 */
[C---:B------:R-:W-:Y:S01]  /*8970*/  LOP3.LUT R23, R13.reuse, 0x70007, RZ, 0xc0, !PT ;  /* 0x000700070d177812 */ /* 0x040fe200078ec0ff */
[----:B------:R-:W-:Y:S01]  /*8980*/  HFMA2 R8, R8, R5, R4 ;  /* 0x0000000508087231 */ /* 0x000fe20000000004 */
        /* <DEDUP_REMOVED lines=17> */
[----:B------:R-:W-:Y:S01]  /*8aa0*/  LOP3.LUT R14, R20, 0x40004, R43, 0xf8, !PT ;  /* 0x00040004140e7812 */ /* 0x000fe200078ef82b */
[----:B------:R-:W-:Y:S01]  /*8ab0*/  HADD2 R20, R11, -1028, -1028 ;  /* 0xe404e4040b147430 */ /* 0x000fe20000000000 */
[----:B------:R-:W-:Y:S01]  /*8ac0*/  LOP3.LUT R18, R18, 0x40004, R15, 0xf8, !PT ;  /* 0x0004000412127812 */ /* 0x000fe200078ef80f */
[----:B------:R-:W-:-:S02]  /*8ad0*/  HADD2 R15, R31, -1028, -1028 ;  /* 0xe404e4041f0f7430 */ /* 0x000fc40000000000 */
[----:B------:R-:W-:Y:S02]  /*8ae0*/  HADD2 R23, R23, -1028, -1028 ;  /* 0xe404e40417177430 */ /* 0x000fe40000000000 */
[----:B------:R-:W-:Y:S02]  /*8af0*/  HADD2 R41, R41, -1028, -1028 ;  /* 0xe404e40429297430 */ /* 0x000fe40000000000 */
[-C--:B------:R-:W-:Y:S02]  /*8b00*/  HFMA2 R20, R20, R6.reuse, R10 ;  /* 0x0000000614147231 */ /* 0x080fe4000000000a */
[-C--:B------:R-:W-:Y:S02]  /*8b10*/  HFMA2 R21, R23, R6.reuse, R21 ;  /* 0x0000000617157231 */ /* 0x080fe40000000015 */
[-C--:B------:R-:W-:Y:S02]  /*8b20*/  HFMA2 R15, R15, R6.reuse, R9 ;  /* 0x000000060f0f7231 */ /* 0x080fe40000000009 */
[----:B------:R-:W-:-:S02]  /*8b30*/  HFMA2 R6, R41, R6, R8 ;  /* 0x0000000629067231 */ /* 0x000fc40000000008 */
[----:B------:R-:W0:Y:S01]  /*8b40*/  LDS.128 R8, [UR4+0x30] ;  /* 0x00003004ff087984 */ /* 0x000e220008000c00 */
[----:B------:R-:W-:Y:S02]  /*8b50*/  LOP3.LUT R22, R22, 0x64006400, RZ, 0xfc, !PT ;  /* 0x6400640016167812 */ /* 0x000fe400078efcff */
[----:B------:R-:W-:Y:S02]  /*8b60*/  LOP3.LUT R44, R44, 0x64006400, RZ, 0xfc, !PT ;  /* 0x640064002c2c7812 */ /* 0x000fe400078efcff */
[C---:B------:R-:W-:Y:S02]  /*8b70*/  LOP3.LUT R51, R4.reuse, 0x380038, RZ, 0xc0, !PT ;  /* 0x0038003804337812 */ /* 0x040fe400078ec0ff */
[C---:B------:R-:W-:Y:S01]  /*8b80*/  LOP3.LUT R23, R4.reuse, 0x1c001c0, RZ, 0xc0, !PT ;  /* 0x01c001c004177812 */ /* 0x040fe200078ec0ff */
[----:B------:R-:W-:Y:S01]  /*8b90*/  HFMA2 R22, R22, R28.H0_H0, -132, -132 ;  /* 0xd820d82016167431 */ /* 0x000fe2000004001c */
[----:B------:R-:W-:Y:S02]  /*8ba0*/  LOP3.LUT R4, R4, 0x70007, RZ, 0xc0, !PT ;  /* 0x0007000704047812 */ /* 0x000fe400078ec0ff */
[----:B------:R-:W-:-:S02]  /*8bb0*/  LOP3.LUT R43, R12, 0x380038, RZ, 0xc0, !PT ;  /* 0x003800380c2b7812 */ /* 0x000fc400078ec0ff */
[C---:B------:R-:W-:Y:S01]  /*8bc0*/  LOP3.LUT R45, R12.reuse, 0x1c001c0, RZ, 0xc0, !PT ;  /* 0x01c001c00c2d7812 */ /* 0x040fe200078ec0ff */
[----:B------:R-:W-:Y:S01]  /*8bd0*/  HFMA2 R44, R44, R28.H0_H0, -132, -132 ;  /* 0xd820d8202c2c7431 */ /* 0x000fe2000004001c */
[----:B------:R-:W-:Y:S02]  /*8be0*/  LOP3.LUT R12, R12, 0x70007, RZ, 0xc0, !PT ;  /* 0x000700070c0c7812 */ /* 0x000fe400078ec0ff */
[----:B------:R-:W-:Y:S01]  /*8bf0*/  LOP3.LUT R4, R4, 0x64006400, RZ, 0xfc, !PT ;  /* 0x6400640004047812 */ /* 0x000fe200078efcff */
[-C--:B------:R-:W-:Y:S01]  /*8c00*/  HFMA2 R20, R22, R7.reuse, R20 ;  /* 0x0000000716147231 */ /* 0x080fe20000000014 */
[----:B------:R-:W-:Y:S02]  /*8c10*/  LOP3.LUT R12, R12, 0x64006400, RZ, 0xfc, !PT ;  /* 0x640064000c0c7812 */ /* 0x000fe400078efcff */
[C---:B------:R-:W-:Y:S01]  /*8c20*/  LOP3.LUT R31, R5.reuse, 0x380038, RZ, 0xc0, !PT ;  /* 0x00380038051f7812 */ /* 0x040fe200078ec0ff */
[----:B------:R-:W-:Y:S01]  /*8c30*/  HADD2 R4, R4, -1028, -1028 ;  /* 0xe404e40404047430 */ /* 0x000fe20000000000 */
[----:B------:R-:W-:Y:S01]  /*8c40*/  LOP3.LUT R41, R5, 0x1c001c0, RZ, 0xc0, !PT ;  /* 0x01c001c005297812 */ /* 0x000fe200078ec0ff */
[----:B------:R-:W-:Y:S01]  /*8c50*/  HFMA2 R15, R44, R7, R15 ;  /* 0x000000072c0f7231 */ /* 0x000fe2000000000f */
[----:B------:R-:W-:-:S02]  /*8c60*/  LOP3.LUT R42, R42, 0x64006400, RZ, 0xfc, !PT ;  /* 0x640064002a2a7812 */ /* 0x000fc400078efcff */
[----:B------:R-:W-:Y:S01]  /*8c70*/  LOP3.LUT R5, R5, 0x70007, RZ, 0xc0, !PT ;  /* 0x0007000705057812 */ /* 0x000fe200078ec0ff */
[----:B------:R-:W-:Y:S01]  /*8c80*/  HADD2 R12, R12, -1028, -1028 ;  /* 0xe404e4040c0c7430 */ /* 0x000fe20000000000 */
[----:B------:R-:W-:Y:S01]  /*8c90*/  LOP3.LUT R51, R51, 0x64006400, RZ, 0xfc, !PT ;  /* 0x6400640033337812 */ /* 0x000fe200078efcff */
[-C--:B------:R-:W-:Y:S01]  /*8ca0*/  HFMA2 R42, R42, R28.reuse.H0_H0, -132, -132 ;  /* 0xd820d8202a2a7431 */ /* 0x080fe2000004001c */
[----:B------:R-:W-:Y:S02]  /*8cb0*/  LOP3.LUT R5, R5, 0x64006400, RZ, 0xfc, !PT ;  /* 0x6400640005057812 */ /* 0x000fe400078efcff */
[----:B------:R-:W-:Y:S01]  /*8cc0*/  LOP3.LUT R43, R43, 0x64006400, RZ, 0xfc, !PT ;  /* 0x640064002b2b7812 */ /* 0x000fe200078efcff */
[----:B------:R-:W-:Y:S02]  /*8cd0*/  HFMA2 R51, R51, R28.H0_H0, -132, -132 ;  /* 0xd820d82033337431 */ /* 0x000fe4000004001c */
[----:B------:R-:W-:Y:S02]  /*8ce0*/  HFMA2 R21, R42, R7, R21 ;  /* 0x000000072a157231 */ /* 0x000fe40000000015 */
[----:B0-----:R-:W-:-:S02]  /*8cf0*/  HFMA2 R4, R4, R8, R20 ;  /* 0x0000000804047231 */ /* 0x001fc40000000014 */
[----:B------:R-:W-:Y:S02]  /*8d00*/  HADD2 R5, R5, -1028, -1028 ;  /* 0xe404e40405057430 */ /* 0x000fe40000000000 */
[----:B------:R-:W-:Y:S01]  /*8d10*/  HFMA2 R12, R12, R8, R15 ;  /* 0x000000080c0c7231 */ /* 0x000fe2000000000f */
[----:B------:R-:W-:Y:S01]  /*8d20*/  LOP3.LUT R23, R23, 0x64006400, RZ, 0xfc, !PT ;  /* 0x6400640017177812 */ /* 0x000fe200078efcff */
[----:B------:R-:W-:Y:S01]  /*8d30*/  HFMA2 R43, R43, R28.H0_H0, -132, -132 ;  /* 0xd820d8202b2b7431 */ /* 0x000fe2000004001c */
[C---:B------:R-:W-:Y:S01]  /*8d40*/  LOP3.LUT R47, R13.reuse, 0x380038, RZ, 0xc0, !PT ;  /* 0x003800380d2f7812 */ /* 0x040fe200078ec0ff */
[----:B------:R-:W-:Y:S01]  /*8d50*/  HFMA2 R21, R5, R8, R21 ;  /* 0x0000000805157231 */ /* 0x000fe20000000015 */
[----:B------:R-:W-:Y:S01]  /*8d60*/  LOP3.LUT R49, R13, 0x1c001c0, RZ, 0xc0, !PT ;  /* 0x01c001c00d317812 */ /* 0x000fe200078ec0ff */
[----:B------:R-:W-:Y:S01]  /*8d70*/  HFMA2 R5, R51, R9, R4 ;  /* 0x0000000933057231 */ /* 0x000fe20000000004 */
[----:B------:R-:W-:Y:S02]  /*8d80*/  LOP3.LUT R53, R53, 0x64006400, RZ, 0xfc, !PT ;  /* 0x6400640035357812 */ /* 0x000fe400078efcff */
[----:B------:R-:W-:-:S02]  /*8d90*/  LOP3.LUT R45, R45, 0x64006400, RZ, 0xfc, !PT ;  /* 0x640064002d2d7812 */ /* 0x000fc400078efcff */
[----:B------:R-:W-:Y:S01]  /*8da0*/  LOP3.LUT R13, R13, 0x70007, RZ, 0xc0, !PT ;  /* 0x000700070d0d7812 */ /* 0x000fe200078ec0ff */
[----:B------:R-:W-:Y:S01]  /*8db0*/  HFMA2 R23, R23, R16.H0_H0, -20, -20 ;  /* 0xcd00cd0017177431 */ /* 0x000fe20000040010 */
[----:B------:R-:W-:Y:S01]  /*8dc0*/  LOP3.LUT R17, R17, 0x40004, R46, 0xf8, !PT ;  /* 0x0004000411117812 */ /* 0x000fe200078ef82e */
[----:B------:R-:W-:Y:S01]  /*8dd0*/  HFMA2 R12, R43, R9, R12 ;  /* 0x000000092b0c7231 */ /* 0x000fe2000000000c */
[----:B------:R-:W-:Y:S01]  /*8de0*/  LOP3.LUT R19, R19, 0x40004, R48, 0xf8, !PT ;  /* 0x0004000413137812 */ /* 0x000fe200078ef830 */
[----:B------:R-:W-:Y:S01]  /*8df0*/  HFMA2 R46, R53, R28.H0_H0, -132, -132 ;  /* 0xd820d820352e7431 */ /* 0x000fe2000004001c */
[----:B------:R-:W-:Y:S01]  /*8e00*/  LOP3.LUT R13, R13, 0x64006400, RZ, 0xfc, !PT ;  /* 0x640064000d0d7812 */ /* 0x000fe200078efcff */
[----:B------:R-:W-:Y:S01]  /*8e10*/  HFMA2 R45, R45, R16.H0_H0, -20, -20 ;  /* 0xcd00cd002d2d7431 */ /* 0x000fe20000040010 */
[----:B------:R-:W-:Y:S02]  /*8e20*/  LOP3.LUT R31, R31, 0x64006400, RZ, 0xfc, !PT ;  /* 0x640064001f1f7812 */ /* 0x000fe400078efcff */
[----:B------:R-:W-:Y:S01]  /*8e30*/  LOP3.LUT R17, R17, 0x64006400, RZ, 0xfc, !PT ;  /* 0x6400640011117812 */ /* 0x000fe200078efcff */
[----:B------:R-:W-:Y:S01]  /*8e40*/  HFMA2 R5, R23, R10, R5 ;  /* 0x0000000a17057231 */ /* 0x000fe20000000005 */
[----:B------:R-:W-:Y:S01]  /*8e50*/  LOP3.LUT R47, R47, 0x64006400, RZ, 0xfc, !PT ;  /* 0x640064002f2f7812 */ /* 0x000fe200078efcff */
[----:B------:R-:W-:Y:S01]  /*8e60*/  HFMA2 R6, R46, R7, R6 ;  /* 0x000000072e067231 */ /* 0x000fe20000000006 */
[----:B------:R-:W-:Y:S01]  /*8e70*/  LOP3.LUT R19, R19, 0x64006400, RZ, 0xfc, !PT ;  /* 0x6400640013137812 */ /* 0x000fe200078efcff */
[----:B------:R-:W-:Y:S01]  /*8e80*/  HADD2 R13, R13, -1028, -1028 ;  /* 0xe404e4040d0d7430 */ /* 0x000fe20000000000 */
[----:B------:R-:W-:Y:S01]  /*8e90*/  LOP3.LUT R41, R41, 0x64006400, RZ, 0xfc, !PT ;  /* 0x6400640029297812 */ /* 0x000fe200078efcff */
[----:B------:R-:W-:-:S02]  /*8ea0*/  HFMA2 R31, R31, R28.H0_H0, -132, -132 ;  /* 0xd820d8201f1f7431 */ /* 0x000fc4000004001c */
[----:B------:R-:W-:Y:S02]  /*8eb0*/  HFMA2 R12, R45, R10, R12 ;  /* 0x0000000a2d0c7231 */ /* 0x000fe4000000000c */
[----:B------:R-:W-:Y:S01]  /*8ec0*/  HADD2 R17, R17, -1028, -1028 ;  /* 0xe404e40411117430 */ /* 0x000fe20000000000 */
[----:B------:R-:W-:Y:S01]  /*8ed0*/  LOP3.LUT R49, R49, 0x64006400, RZ, 0xfc, !PT ;  /* 0x6400640031317812 */ /* 0x000fe200078efcff */
[----:B------:R-:W-:Y:S01]  /*8ee0*/  HFMA2 R28, R47, R28.H0_H0, -132, -132 ;  /* 0xd820d8202f1c7431 */ /* 0x000fe2000004001c */
[----:B------:R-:W-:Y:S01]  /*8ef0*/  LOP3.LUT R14, R14, 0x64006400, RZ, 0xfc, !PT ;  /* 0x640064000e0e7812 */ /* 0x000fe200078efcff */
[----:B------:R-:W-:Y:S02]  /*8f00*/  HFMA2 R6, R13, R8, R6 ;  /* 0x000000080d067231 */ /* 0x000fe40000000006 */
[----:B------:R-:W-:Y:S02]  /*8f10*/  HADD2 R19, R19, -1028, -1028 ;  /* 0xe404e40413137430 */ /* 0x000fe40000000000 */
[----:B------:R-:W-:-:S02]  /*8f20*/  HFMA2 R41, R41, R16.H0_H0, -20, -20 ;  /* 0xcd00cd0029297431 */ /* 0x000fc40000040010 */
[----:B------:R-:W-:Y:S01]  /*8f30*/  HFMA2 R21, R31, R9, R21 ;  /* 0x000000091f157231 */ /* 0x000fe20000000015 */
[----:B------:R-:W-:Y:S01]  /*8f40*/  LOP3.LUT R18, R18, 0x64006400, RZ, 0xfc, !PT ;  /* 0x6400640012127812 */ /* 0x000fe200078efcff */
[----:B------:R-:W-:Y:S02]  /*8f50*/  HFMA2 R5, R17, R11, R5 ;  /* 0x0000000b11057231 */ /* 0x000fe40000000005 */
[----:B------:R-:W-:Y:S02]  /*8f60*/  HFMA2 R16, R49, R16.H0_H0, -20, -20 ;  /* 0xcd00cd0031107431 */ /* 0x000fe40000040010 */
[----:B------:R-:W-:Y:S01]  /*8f70*/  HFMA2 R8, R28, R9, R6 ;  /* 0x000000091c087231 */ /* 0x000fe20000000006 */
[----:B------:R-:W-:Y:S01]  /*8f80*/  @!P0 IADD3 R22, PT, PT, R3, 0x1, RZ ;  /* 0x0000000103168810 */ /* 0x000fe20007ffe0ff */
[----:B------:R-:W-:Y:S02]  /*8f90*/  HFMA2 R7, R41, R10, R21 ;  /* 0x0000000a29077231 */ /* 0x000fe40000000015 */
[----:B------:R-:W-:-:S02]  /*8fa0*/  HFMA2 R12, R19, R11, R12 ;  /* 0x0000000b130c7231 */ /* 0x000fc4000000000c */
[----:B------:R-:W-:Y:S01]  /*8fb0*/  HADD2 R14, R14, -1028, -1028 ;  /* 0xe404e4040e0e7430 */ /* 0x000fe20000000000 */
[----:B--2---:R-:W-:Y:S02]  /*8fc0*/  @!P0 PRMT R0, R24, 0x7610, R0 ;  /* 0x0000761018008816 */ /* 0x004fe40000000000 */
[----:B------:R-:W-:Y:S02]  /*8fd0*/  @!P0 PRMT R35, R25, 0x7610, R35 ;  /* 0x0000761019238816 */ /* 0x000fe40000000023 */
[----:B-----5:R-:W-:Y:S01]  /*8fe0*/  @!P0 IADD3 R32, PT, PT, R40, R37, RZ ;  /* 0x0000002528208210 */ /* 0x020fe20007ffe0ff */
        /* <DEDUP_REMOVED lines=13> */
[----:B------:R-:W-:Y:S01]  /*90c0*/  PRMT R5, R5, 0x5410, R7 ;  /* 0x0000541005057816 */ /* 0x000fe20000000007 */
[----:B------:R-:W-:Y:S01]  /*90d0*/  UIADD3 UR4, UPT, UPT, UR4, 0x40, URZ ;  /* 0x0000004004047890 */ /* 0x000fe2000fffe0ff */
[----:B------:R-:W-:-:S02]  /*90e0*/  IADD3 R29, P1, PT, R29, 0x80, RZ ;  /* 0x000000801d1d7810 */ /* 0x000fc40007f3e0ff */
[----:B------:R-:W-:Y:S01]  /*90f0*/  PRMT R12, R12, 0x5410, R6 ;  /* 0x000054100c0c7816 */ /* 0x000fe20000000006 */
[----:B------:R-:W-:Y:S01]  /*9100*/  HFMA2 R34, R5, R0, R34 ;  /* 0x0000000005227231 */ /* 0x000fe20000000022 */
[----:B------:R-:W-:Y:S01]  /*9110*/  IADD3.X R30, PT, PT, RZ, R30, RZ, P1, !PT ;  /* 0x0000001eff1e7210 */ /* 0x000fe20000ffe4ff */
[----:B------:R-:W-:-:S04]  /*9120*/  IMAD.WIDE R46, R2, 0x4, R26 ;  /* 0x00000004022e7825 */ /* 0x000fc800078e021a */
[----:B------:R-:W-:Y:S01]  /*9130*/  HFMA2 R33, R12, R35, R33 ;  /* 0x000000230c217231 */ /* 0x000fe20000000021 */
[----:B------:R-:W-:Y:S06]  /*9140*/  @!P0 BRA `(.L_x_4925) ;  /* 0xffffffe800dc8947 */ /* 0x000fec000383ffff */
.L_x_4924:
        /* <DEDUP_REMOVED lines=12> */
.L_x_4929:
[----:B------:R-:W0:Y:S02]  /*9210*/  LDS R2, [R0] ;  /* 0x0000000000027984 */ /* 0x000e240000000800 */
[----:B0-----:R-:W-:-:S05]  /*9220*/  HADD2 R3, R2, R7 ;  /* 0x0000000702037230 */ /* 0x001fca0000000000 */
[----:B------:R-:W0:Y:S02]  /*9230*/  ATOMS.CAST.SPIN P0, [R0], R2, R3 ;  /* 0x000000020000758d */ /* 0x000e240001800003 */
[----:B0-----:R-:W-:Y:S05]  /*9240*/  @!P0 BRA `(.L_x_4929) ;  /* 0xfffffffc00f08947 */ /* 0x001fea000383ffff */
[----:B------:R-:W-:Y:S05]  /*9250*/  BRA `(.L_x_4927) ;  /* 0x00000000000c7947 */ /* 0x000fea0003800000 */
.L_x_4928:
[----:B------:R-:W2:Y:S02]  /*9260*/  LD.E R0, desc[UR6][R4.64] ;  /* 0x0000000604007980 */ /* 0x000ea4000c101900 */
[----:B--2---:R-:W-:-:S05]  /*9270*/  IADD3 R3, PT, PT, R7, R0, RZ ;  /* 0x0000000007037210 */ /* 0x004fca0007ffe0ff */
[----:B------:R0:W-:Y:S02]  /*9280*/  ST.E desc[UR6][R4.64], R3 ;  /* 0x0000000304007985 */ /* 0x0001e4000c101906 */
.L_x_4927:
[----:B------:R-:W-:Y:S05]  /*9290*/  BSYNC.RECONVERGENT B0 ;  /* 0x0000000000007941 */ /* 0x000fea0003800200 */
.L_x_4926:
[----:B------:R1:W-:Y:S02]  /*92a0*/  ATOM.E.ADD.F16x2.RN.STRONG.GPU P0, RZ, desc[UR6][R4.64+0x4], R33 ;  /* 0x8000042104ff79a2 */ /* 0x0003e4000c10e106 */
[----:B-1----:R-:W-:Y:S05]  /*92b0*/  @P0 EXIT ;  /* 0x000000000000094d */ /* 0x002fea0003800000 */
[----:B------:R-:W1:Y:S02]  /*92c0*/  QSPC.E.S P0, RZ, [R4+0x4] ;  /* 0x0000040004ff73aa */ /* 0x000e640000000500 */
[----:B-1----:R-:W-:Y:S05]  /*92d0*/  @!P0 BRA `(.L_x_4930) ;  /* 0x00000000001c8947 */ /* 0x002fea0003800000 */
[----:B------:R-:W-:-:S04]  /*92e0*/  MOV R2, R4 ;  /* 0x0000000400027202 */ /* 0x000fc80000000f00 */
[----:B------:R-:W-:-:S07]  /*92f0*/  MOV R0, R2 ;  /* 0x0000000200007202 */ /* 0x000fce0000000f00 */
.L_x_4931:
[----:B------:R-:W0:Y:S02]  /*9300*/  LDS R2, [R0+0x4] ;  /* 0x0000040000027984 */ /* 0x000e240000000800 */
[----:B0-----:R-:W-:-:S05]  /*9310*/  HFMA2 R3, R2, 1, 1, R33 ;  /* 0x3c003c0002037831 */ /* 0x001fca0000000021 */
[----:B------:R-:W0:Y:S02]  /*9320*/  ATOMS.CAST.SPIN P0, [R0+0x4], R2, R3 ;  /* 0x000004020000758d */ /* 0x000e240001800003 */
[----:B0-----:R-:W-:Y:S05]  /*9330*/  @!P0 BRA `(.L_x_4931) ;  /* 0xfffffffc00f08947 */ /* 0x001fea000383ffff */
[----:B------:R-:W-:Y:S05]  /*9340*/  EXIT ;  /* 0x000000000000794d */ /* 0x000fea0003800000 */
.L_x_4930:
[----:B------:R-:W0:Y:S02]  /*9350*/  LD.E R0, desc[UR6][R4.64+0x4] ;  /* 0x0000040604007980 */ /* 0x000e24000c101900 */
[----:B0-----:R-:W-:-:S05]  /*9360*/  IADD3 R3, PT, PT, R33, R0, RZ ;  /* 0x0000000021037210 */ /* 0x001fca0007ffe0ff */
[----:B------:R-:W-:Y:S01]  /*9370*/  ST.E desc[UR6][R4.64+0x4], R3 ;  /* 0x0000040304007985 */ /* 0x000fe2000c101906 */
[----:B------:R-:W-:Y:S05]  /*9380*/  EXIT ;  /* 0x000000000000794d */ /* 0x000fea0003800000 */
.L_x_4932:
        /* <DEDUP_REMOVED lines=15> */
.L_x_5356:


//--------------------- .text._Z23gemm_half_q_half_kernelILi1ELi176ELb1ELb1ELi64EEvPK6__halfPKjS4_S2_PS0_iiiiPKtS7_iiiiiibS2_i --------------------------
	.section	.text._Z23gemm_half_q_half_kernelILi1ELi176ELb1ELb1ELi64EEvPK6__halfPKjS4_S2_PS0_iiiiPKtS7_iiiiiibS2_i,"ax",@progbits
	.align	128
        .global         _Z23gemm_half_q_half_kernelILi1ELi176ELb1ELb1ELi64EEvPK6__halfPKjS4_S2_PS0_iiiiPKtS7_iiiiiibS2_i
        .type           _Z23gemm_half_q_half_kernelILi1ELi176ELb1ELb1ELi64EEvPK6__halfPKjS4_S2_PS0_iiiiPKtS7_iiiiiibS2_i,@function
        .size           _Z23gemm_half_q_half_kernelILi1ELi176ELb1ELb1ELi64EEvPK6__halfPKjS4_S2_PS0_iiiiPKtS7_iiiiiibS2_i,(.L_x_5357 - _Z23gemm_half_q_half_kernelILi1ELi176ELb1ELb1ELi64EEvPK6__halfPKjS4_S2_PS0_iiiiPKtS7_iiiiiibS2_i)
        .other          _Z23gemm_half_q_half_kernelILi1ELi176ELb1ELb1ELi64EEvPK6__halfPKjS4_S2_PS0_iiiiPKtS7_iiiiiibS2_i,@"STO_CUDA_ENTRY STV_DEFAULT"
_Z23gemm_half_q_half_kernelILi1ELi176ELb1ELb1ELi64EEvPK6__halfPKjS4_S2_PS0_iiiiPKtS7_iiiiiibS2_i:
.text._Z23gemm_half_q_half_kernelILi1ELi176ELb1ELb1ELi64EEvPK6__halfPKjS4_S2_PS0_iiiiPKtS7_iiiiiibS2_i:
        /* <DEDUP_REMOVED lines=17> */
[----:B------:R-:W-:Y:S04]  /*0110*/  BSSY.RECONVERGENT B0, `(.L_x_4933) ;  /* 0x000001b000007945 */ /* 0x000fe80003800200 */
[----:B------:R-:W-:Y:S01]  /*0120*/  SHF.L.U32 R37, R0, 0x2, RZ ;  /* 0x0000000200257819 */ /* 0x000fe200000006ff */
[----:B---3--:R-:W-:-:S05]  /*0130*/  IMAD.U32 R2, RZ, RZ, UR12 ;  /* 0x0000000cff027e24 */ /* 0x008fca000f8e00ff */
[----:B------:R-:W-:Y:S01]  /*0140*/  ISETP.GE.AND P1, PT, R37, R2, PT ;  /* 0x000000022500720c */ /* 0x000fe20003f26270 */
[----:B-1----:R-:W-:-:S04]  /*0150*/  IMAD.SHL.U32 R38, R9, 0x40, RZ ;  /* 0x0000004009267824 */ /* 0x002fc800078e00ff */
[C---:B------:R-:W-:Y:S01]  /*0160*/  IMAD.IADD R13, R38.reuse, 0x1, R15 ;  /* 0x00000001260d7824 */ /* 0x040fe200078e020f */
        /* <DEDUP_REMOVED lines=21> */
.L_x_4934:
[----:B------:R-:W-:Y:S05]  /*02c0*/  BSYNC.RECONVERGENT B0 ;  /* 0x0000000000007941 */ /* 0x000fea0003800200 */
.L_x_4933:
        /* <DEDUP_REMOVED lines=17> */
[----:B-1----:R-:W-:Y:S01]  /*03e0*/  SHF.R.S32.HI R4, RZ, 0x1f, R37 ;  /* 0x0000001fff047819 */ /* 0x002fe20000011425 */
[----:B------:R-:W-:Y:S01]  /*03f0*/  IMAD.MOV.U32 R6, RZ, RZ, R38 ;  /* 0x000000ffff067224 */ /* 0x000fe200078e0026 */
[----:B------:R-:W-:Y:S02]  /*0400*/  SHF.L.U32 R5, R15, 0x4, RZ ;  /* 0x000000040f057819 */ /* 0x000fe400000006ff */
[----:B------:R-:W-:Y:S01]  /*0410*/  LEA.HI R7, R4, R37, RZ, 0x3 ;  /* 0x0000002504077211 */ /* 0x000fe200078f18ff */
[----:B------:R-:W-:Y:S01]  /*0420*/  IMAD.MOV.U32 R4, RZ, RZ, RZ ;  /* 0x000000ffff047224 */ /* 0x000fe200078e00ff */
[----:B------:R-:W-:Y:S02]  /*0430*/  LOP3.LUT R5, R5, 0x10, RZ, 0xc0, !PT ;  /* 0x0000001005057812 */ /* 0x000fe400078ec0ff */
[----:B------:R-:W-:-:S07]  /*0440*/  SHF.R.S32.HI R7, RZ, 0x3, R7 ;  /* 0x00000003ff077819 */ /* 0x000fce0000011407 */
.L_x_4936:
[----:B0-----:R-:W0:Y:S01]  /*0450*/  LDC.64 R12, c[0x0][0x390] ;  /* 0x0000e400ff0c7b82 */ /* 0x001e220000000a00 */
[----:B-----5:R-:W-:-:S04]  /*0460*/  IMAD.IADD R17, R0, 0x1, R4 ;  /* 0x0000000100117824 */ /* 0x020fc800078e0204 */
[----:B--2---:R-:W-:-:S05]  /*0470*/  IMAD R8, R17, R2, RZ ;  /* 0x0000000211087224 */ /* 0x004fca00078e02ff */
        /* <DEDUP_REMOVED lines=8> */
[----:B------:R-:W-:Y:S01]  /*0500*/  IMAD.WIDE.U32 R16, R17, 0x2, R44 ;  /* 0x0000000211107825 */ /* 0x000fe200078e002c */
[----:B------:R-:W3:Y:S05]  /*0510*/  LDG.E.U16.CONSTANT R14, desc[UR6][R14.64] ;  /* 0x000000060e0e7981 */ /* 0x000eea000c1e9500 */
[----:B------:R-:W4:Y:S01]  /*0520*/  LDG.E.U16.CONSTANT R17, desc[UR6][R16.64+0x2] ;  /* 0x0000020610117981 */ /* 0x000f22000c1e9500 */
        /* <DEDUP_REMOVED lines=12> */
[----:B------:R-:W-:Y:S02]  /*05f0*/  IADD3 R19, PT, PT, R10, 0x1, R19 ;  /* 0x000000010a137810 */ /* 0x000fe40007ffe013 */
[----:B------:R-:W-:Y:S01]  /*0600*/  IADD3 R12, PT, PT, R12, 0x1, R13 ;  /* 0x000000010c0c7810 */ /* 0x000fe20007ffe00d */
[C---:B------:R-:W-:Y:S01]  /*0610*/  IMAD R13, R8.reuse, R8, R8 ;  /* 0x00000008080d7224 */ /* 0x040fe200078e0208 */
[----:B------:R-:W-:Y:S04]  /*0620*/  I2F.F16 R18, R18 ;  /* 0x0000001200127306 */ /* 0x000fe80000200c00 */
[----:B------:R-:W-:Y:S01]  /*0630*/  IADD3 R13, PT, PT, R8, 0x1, R13 ;  /* 0x00000001080d7810 */ /* 0x000fe20007ffe00d */
[----:B------:R-:W-:-:S02]  /*0640*/  IMAD R8, R4, 0x8, R1 ;  /* 0x0000000804087824 */ /* 0x000fc400078e0201 */
[----:B----4-:R-:W-:Y:S01]  /*0650*/  IMAD.IADD R6, R17, 0x1, R6 ;  /* 0x0000000111067824 */ /* 0x010fe200078e0206 */
[----:B------:R-:W0:Y:S01]  /*0660*/  I2F.F16 R19, R19 ;  /* 0x0000001300137306 */ /* 0x000e220000200c00 */
[----:B------:R-:W-:-:S03]  /*0670*/  VIADD R4, R4, 0x1 ;  /* 0x0000000104047836 */ /* 0x000fc60000000000 */
[----:B------:R-:W-:-:S04]  /*0680*/  ISETP.GE.AND P0, PT, R6, R39, PT ;  /* 0x000000270600720c */ /* 0x000fc80003f06270 */
        /* <DEDUP_REMOVED lines=8> */
.L_x_4935:
[----:B-1----:R0:W5:Y:S01]  /*0710*/  LDL.64 R4, [R1] ;  /* 0x0000000001047983 */ /* 0x0021620000100a00 */
[----:B------:R-:W1:Y:S01]  /*0720*/  LDCU UR9, c[0x0][0x3c8] ;  /* 0x00007900ff0977ac */ /* 0x000e620008000800 */
[----:B------:R-:W-:Y:S01]  /*0730*/  HFMA2 R0, -RZ, RZ, 0, 0 ;  /* 0x00000000ff007431 */ /* 0x000fe200000001ff */
        /* <DEDUP_REMOVED lines=9> */
.L_x_4937:
[----:B------:R-:W0:Y:S01]  /*07d0*/  LDCU UR13, c[0x0][0x3cc] ;  /* 0x00007980ff0d77ac */ /* 0x000e220008000800 */
[----:B------:R-:W-:Y:S01]  /*07e0*/  IMAD.MOV.U32 R6, RZ, RZ, RZ ;  /* 0x000000ffff067224 */ /* 0x000fe200078e00ff */
        /* <DEDUP_REMOVED lines=9> */
.L_x_4938:
[----:B------:R-:W0:Y:S01]  /*0880*/  LDCU UR14, c[0x0][0x3d0] ;  /* 0x00007a00ff0e77ac */ /* 0x000e220008000800 */
[----:B------:R-:W-:Y:S02]  /*0890*/  MOV R7, RZ ;  /* 0x000000ff00077202 */ /* 0x000fe40000000f00 */
[----:B0-----:R-:W-:-:S13]  /*08a0*/  ISETP.GT.AND P0, PT, R38, UR14, PT ;  /* 0x0000000e26007c0c */ /* 0x001fda000bf04270 */
[----:B------:R-:W-:Y:S05]  /*08b0*/  @!P0 BRA `(.L_x_4939) ;  /* 0x00000000001c8947 */ /* 0x000fea0003800000 */
[----:B------:R-:W0:Y:S02]  /*08c0*/  LDC R7, c[0x0][0x3d4] ;  /* 0x0000f500ff077b82 */ /* 0x000e240000000800 */
[----:B0-----:R-:W-:-:S05]  /*08d0*/  VIMNMX R7, PT, PT, R38, R7, PT ;  /* 0x0000000726077248 */ /* 0x001fca0003fe0100 */
[----:B------:R-:W-:-:S05]  /*08e0*/  VIADD R7, R7, -UR14 ;  /* 0x8000000e07077c36 */ /* 0x000fca0008000000 */
[----:B--2---:R-:W-:-:S04]  /*08f0*/  SHF.R.S32.HI R8, RZ, 0x1f, R7 ;  /* 0x0000001fff087819 */ /* 0x004fc80000011407 */
[----:B------:R-:W-:-:S04]  /*0900*/  LEA.HI R8, R8, R7, RZ, 0x5 ;  /* 0x0000000708087211 */ /* 0x000fc800078f28ff */
[----:B------:R-:W-:-:S05]  /*0910*/  SHF.R.S32.HI R8, RZ, 0x5, R8 ;  /* 0x00000005ff087819 */ /* 0x000fca0000011408 */
[----:B------:R-:W-:-:S07]  /*0920*/  IMAD.SHL.U32 R7, R8, 0x4, RZ ;  /* 0x0000000408077824 */ /* 0x000fce00078e00ff */
.L_x_4939:
[----:B------:R-:W0:Y:S01]  /*0930*/  LDCU UR4, c[0x0][0x3d4] ;  /* 0x00007a80ff0477ac */ /* 0x000e220008000800 */
[----:B--2---:R-:W-:Y:S01]  /*0940*/  IMAD.MOV.U32 R8, RZ, RZ, RZ ;  /* 0x000000ffff087224 */ /* 0x004fe200078e00ff */
        /* <DEDUP_REMOVED lines=9> */
.L_x_4940:
        /* <DEDUP_REMOVED lines=11> */
.L_x_4941:
[----:B------:R-:W-:Y:S01]  /*0a90*/  VIMNMX R10, PT, PT, R38, UR9, PT ;  /* 0x00000009260a7c48 */ /* 0x000fe2000bfe0100 */
[----:B------:R-:W0:Y:S01]  /*0aa0*/  S2UR UR5, SR_CgaCtaId ;  /* 0x00000000000579c3 */ /* 0x000e220000008800 */
[----:B------:R-:W1:Y:S01]  /*0ab0*/  LDCU.64 UR10, c[0x0][0x388] ;  /* 0x00007100ff0a77ac */ /* 0x000e620008000a00 */
[----:B------:R-:W-:Y:S02]  /*0ac0*/  VIMNMX R3, PT, PT, R3, UR9, PT ;  /* 0x0000000903037c48 */ /* 0x000fe4000bfe0100 */
[----:B------:R-:W-:Y:S01]  /*0ad0*/  SHF.R.S32.HI R15, RZ, 0x1f, R10 ;  /* 0x0000001fff0f7819 */ /* 0x000fe2000001140a */
[----:B------:R-:W-:-:S03]  /*0ae0*/  UMOV UR4, 0x400 ;  /* 0x0000040000047882 */ /* 0x000fc60000000000 */
[----:B------:R-:W-:-:S04]  /*0af0*/  LEA.HI R15, R15, R10, RZ, 0x5 ;  /* 0x0000000a0f0f7211 */ /* 0x000fc800078f28ff */
[----:B------:R-:W-:-:S04]  /*0b00*/  SHF.R.S32.HI R15, RZ, 0x5, R15 ;  /* 0x00000005ff0f7819 */ /* 0x000fc8000001140f */
        /* <DEDUP_REMOVED lines=8> */
[----:B------:R-:W-:Y:S01]  /*0b90*/  ISETP.GT.AND P0, PT, R3, R38, PT ;  /* 0x000000260300720c */ /* 0x000fe20003f04270 */
[C---:B------:R-:W-:Y:S01]  /*0ba0*/  IMAD.SHL.U32 R3, R6.reuse, 0x4, RZ ;  /* 0x0000000406037824 */ /* 0x040fe200078e00ff */
[----:B------:R-:W-:Y:S02]  /*0bb0*/  SHF.L.U64.HI R0, R6, 0x2, R7 ;  /* 0x0000000206007819 */ /* 0x000fe40000010207 */
[----:B-----5:R-:W-:Y:S02]  /*0bc0*/  PRMT R7, R4, 0x7610, R5 ;  /* 0x0000761004077816 */ /* 0x020fe40000000005 */
[----:B-1----:R-:W-:Y:S01]  /*0bd0*/  IADD3 R42, P1, PT, R3, UR10, RZ ;  /* 0x0000000a032a7c10 */ /* 0x002fe2000ff3e0ff */
[----:B------:R-:W-:Y:S01]  /*0be0*/  IMAD.IADD R3, R38, 0x1, R11 ;  /* 0x0000000126037824 */ /* 0x000fe200078e020b */
[----:B------:R-:W-:-:S02]  /*0bf0*/  PRMT R6, R5, 0x7610, R4 ;  /* 0x0000761005067816 */ /* 0x000fc40000000004 */
[----:B------:R-:W-:Y:S01]  /*0c00*/  IADD3.X R43, PT, PT, R0, UR11, RZ, P1, !PT ;  /* 0x0000000b002b7c10 */ /* 0x000fe20008ffe4ff */
[----:B------:R-:W-:Y:S01]  /*0c10*/  IMAD.MOV.U32 R0, RZ, RZ, RZ ;  /* 0x000000ffff007224 */ /* 0x000fe200078e00ff */
[----:B------:R-:W-:Y:S02]  /*0c20*/  PRMT R5, RZ, 0x5410, RZ ;  /* 0x00005410ff057816 */ /* 0x000fe400000000ff */
[----:B------:R-:W-:Y:S01]  /*0c30*/  PRMT R4, RZ, 0x5410, RZ ;  /* 0x00005410ff047816 */ /* 0x000fe200000000ff */
[----:B------:R-:W-:Y:S01]  /*0c40*/  IMAD.MOV.U32 R47, RZ, RZ, R43 ;  /* 0x000000ffff2f7224 */ /* 0x000fe200078e002b */
[----:B------:R-:W-:Y:S01]  /*0c50*/  MOV R46, R42 ;  /* 0x0000002a002e7202 */ /* 0x000fe20000000f00 */
[----:B------:R-:W-:Y:S06]  /*0c60*/  @!P0 BRA `(.L_x_4942) ;  /* 0x0000003000a08947 */ /* 0x000fec0003800000 */
[----:B------:R-:W-:Y:S01]  /*0c70*/  IMAD.WIDE.U32 R4, R9, 0x100, R44 ;  /* 0x0000010009047825 */ /* 0x000fe200078e002c */
[----:B------:R-:W-:-:S03]  /*0c80*/  VIMNMX R31, PT, PT, R39, UR9, PT ;  /* 0x00000009271f7c48 */ /* 0x000fc6000bfe0100 */
[----:B------:R-:W-:Y:S01]  /*0c90*/  IMAD.MOV.U32 R0, RZ, RZ, RZ ;  /* 0x000000ffff007224 */ /* 0x000fe200078e00ff */
[----:B------:R-:W-:Y:S02]  /*0ca0*/  IADD3 R28, P0, PT, R4, 0x2, RZ ;  /* 0x00000002041c7810 */ /* 0x000fe40007f1e0ff */
[----:B------:R-:W-:-:S03]  /*0cb0*/  PRMT R4, RZ, 0x5410, RZ ;  /* 0x00005410ff047816 */ /* 0x000fc600000000ff */
[----:B------:R-:W-:Y:S01]  /*0cc0*/  IMAD.X R29, RZ, RZ, R5, P0 ;  /* 0x000000ffff1d7224 */ /* 0x000fe200000e0605 */
[----:B------:R-:W-:-:S07]  /*0cd0*/  PRMT R5, RZ, 0x5410, RZ ;  /* 0x00005410ff057816 */ /* 0x000fce00000000ff */
.L_x_4943:
[----:B------:R-:W-:Y:S01]  /*0ce0*/  MOV R32, R42 ;  /* 0x0000002a00207202 */ /* 0x000fe20000000f00 */
[----:B------:R-:W-:Y:S01]  /*0cf0*/  IMAD.MOV.U32 R33, RZ, RZ, R43 ;  /* 0x000000ffff217224 */ /* 0x000fe200078e002b */
[----:B------:R-:W0:Y:S04]  /*0d00*/  LDS.64 R24, [UR4] ;  /* 0x00000004ff187984 */ /* 0x000e280008000a00 */
[----:B------:R-:W2:Y:S01]  /*0d10*/  LDG.E.128.CONSTANT R20, desc[UR6][R32.64] ;  /* 0x0000000620147981 */ /* 0x000ea2000c1e9d00 */
[----:B------:R-:W-:-:S04]  /*0d20*/  IMAD.U32 R2, RZ, RZ, UR12 ;  /* 0x0000000cff027e24 */ /* 0x000fc8000f8e00ff */
        /* <DEDUP_REMOVED lines=9> */
[----:B------:R-:W-:Y:S01]  /*0dc0*/  SHF.R.U32.HI R14, RZ, 0x8, R20 ;  /* 0x00000008ff0e7819 */ /* 0x000fe20000011614 */
[----:B------:R-:W-:Y:S01]  /*0dd0*/  VIADD R12, R12, 0xffffff80 ;  /* 0xffffff800c0c7836 */ /* 0x000fe20000000000 */
[----:B------:R-:W-:-:S02]  /*0de0*/  LOP3.LUT R27, R23, 0xff, RZ, 0xc0, !PT ;  /* 0x000000ff171b7812 */ /* 0x000fc400078ec0ff */
[----:B------:R-:W-:Y:S01]  /*0df0*/  LOP3.LUT R14, R14, 0xff, RZ, 0xc0, !PT ;  /* 0x000000ff0e0e7812 */ /* 0x000fe200078ec0ff */
[----:B------:R1:W2:Y:S01]  /*0e00*/  I2F.F16 R13, R12 ;  /* 0x0000000c000d7306 */ /* 0x0002a20000200c00 */
[----:B------:R-:W-:Y:S01]  /*0e10*/  IADD3 R26, PT, PT, R26, -0x80, RZ ;  /* 0xffffff801a1a7810 */ /* 0x000fe20007ffe0ff */
[----:B------:R-:W-:Y:S01]  /*0e20*/  VIADD R27, R27, 0xffffff80 ;  /* 0xffffff801b1b7836 */ /* 0x000fe20000000000 */
[----:B------:R-:W-:Y:S01]  /*0e30*/  LEA.HI R30, R20, 0xffffff80, RZ, 0x8 ;  /* 0xffffff80141e7811 */ /* 0x000fe200078f40ff */
[----:B------:R-:W-:Y:S01]  /*0e40*/  VIADD R34, R14, 0xffffff80 ;  /* 0xffffff800e227836 */ /* 0x000fe20000000000 */
[----:B------:R-:W-:Y:S02]  /*0e50*/  SHF.R.U32.HI R14, RZ, 0x8, R22 ;  /* 0x00000008ff0e7819 */ /* 0x000fe40000011616 */
[----:B------:R-:W-:Y:S01]  /*0e60*/  SHF.R.U32.HI R20, RZ, 0x10, R20 ;  /* 0x00000010ff147819 */ /* 0x000fe20000011614 */
[----:B------:R-:W5:Y:S01]  /*0e70*/  I2F.F16 R26, R26 ;  /* 0x0000001a001a7306 */ /* 0x000f620000200c00 */
[----:B-1----:R-:W-:-:S02]  /*0e80*/  SHF.R.U32.HI R12, RZ, 0x8, R21 ;  /* 0x00000008ff0c7819 */ /* 0x002fc40000011615 */
[----:B------:R-:W-:Y:S02]  /*0e90*/  LOP3.LUT R14, R14, 0xff, RZ, 0xc0, !PT ;  /* 0x000000ff0e0e7812 */ /* 0x000fe400078ec0ff */
[----:B------:R-:W-:Y:S01]  /*0ea0*/  LOP3.LUT R12, R12, 0xff, RZ, 0xc0, !PT ;  /* 0x000000ff0c0c7812 */ /* 0x000fe200078ec0ff */
[----:B--2---:R-:W-:Y:S02]  /*0eb0*/  HADD2.F32 R13, -RZ, R13.H0_H0 ;  /* 0x2000000dff0d7230 */ /* 0x004fe40000004100 */
[----:B------:R-:W1:Y:S01]  /*0ec0*/  I2F.F16 R27, R27 ;  /* 0x0000001b001b7306 */ /* 0x000e620000200c00 */
[----:B------:R-:W-:Y:S01]  /*0ed0*/  IADD3 R35, PT, PT, R12, -0x80, RZ ;  /* 0xffffff800c237810 */ /* 0x000fe20007ffe0ff */
[----:B------:R-:W-:Y:S01]  /*0ee0*/  VIADD R14, R14, 0xffffff80 ;  /* 0xffffff800e0e7836 */ /* 0x000fe20000000000 */
[----:B------:R-:W-:Y:S02]  /*0ef0*/  SHF.R.U32.HI R12, RZ, 0x8, R23 ;  /* 0x00000008ff0c7819 */ /* 0x000fe40000011617 */
[----:B------:R-:W-:-:S02]  /*0f00*/  LEA.HI R48, R21, 0xffffff80, RZ, 0x8 ;  /* 0xffffff8015307811 */ /* 0x000fc400078f40ff */
[----:B------:R-:W-:Y:S01]  /*0f10*/  LOP3.LUT R40, R12, 0xff, RZ, 0xc0, !PT ;  /* 0x000000ff0c287812 */ /* 0x000fe200078ec0ff */
[----:B------:R-:W2:Y:S01]  /*0f20*/  I2F.F16 R35, R35 ;  /* 0x0000002300237306 */ /* 0x000ea20000200c00 */
[----:B0-----:R-:W-:Y:S02]  /*0f30*/  HADD2.F32 R12, -RZ, R24.H0_H0 ;  /* 0x20000018ff0c7230 */ /* 0x001fe40000004100 */
[----:B-----5:R-:W-:Y:S02]  /*0f40*/  HADD2.F32 R41, -RZ, R26.H0_H0 ;  /* 0x2000001aff297230 */ /* 0x020fe40000004100 */
[----:B------:R-:W-:Y:S02]  /*0f50*/  VIADD R46, R40, 0xffffff80 ;  /* 0xffffff80282e7836 */ /* 0x000fe40000000000 */
[----:B------:R-:W-:Y:S01]  /*0f60*/  FFMA.FTZ R40, R13, R12, RZ ;  /* 0x0000000c0d287223 */ /* 0x000fe200000100ff */
[----:B-1----:R-:W-:Y:S01]  /*0f70*/  HADD2.F32 R27, -RZ, R27.H0_H0 ;  /* 0x2000001bff1b7230 */ /* 0x002fe20000004100 */
[----:B------:R-:W0:Y:S01]  /*0f80*/  I2F.F16 R15, R15 ;  /* 0x0000000f000f7306 */ /* 0x000e220000200c00 */
[----:B------:R-:W-:-:S02]  /*0f90*/  HADD2.F32 R24, -RZ, R24.H1_H1 ;  /* 0x30000018ff187230 */ /* 0x000fc40000004100 */
[C---:B------:R-:W-:Y:S01]  /*0fa0*/  FFMA.FTZ R13, R12.reuse, R41, RZ ;  /* 0x000000290c0d7223 */ /* 0x040fe200000100ff */
[----:B------:R-:W-:Y:S01]  /*0fb0*/  FFMA.FTZ R41, R12, R27, RZ ;  /* 0x0000001b0c297223 */ /* 0x000fe200000100ff */
[----:B--2---:R-:W-:-:S03]  /*0fc0*/  HADD2.F32 R47, -RZ, R35.H0_H0 ;  /* 0x20000023ff2f7230 */ /* 0x004fc60000004100 */
[----:B------:R-:W1:Y:S02]  /*0fd0*/  I2F.F16 R14, R14 ;  /* 0x0000000e000e7306 */ /* 0x000e640000200c00 */
[----:B------:R-:W-:Y:S01]  /*0fe0*/  FFMA.FTZ R27, R24, R47, R13 ;  /* 0x0000002f181b7223 */ /* 0x000fe2000001000d */
[----:B0-----:R-:W-:-:S05]  /*0ff0*/  HADD2.F32 R15, -RZ, R15.H0_H0 ;  /* 0x2000000fff0f7230 */ /* 0x001fca0000004100 */
[----:B------:R-:W0:Y:S01]  /*1000*/  I2F.F16 R34, R34 ;  /* 0x0000002200227306 */ /* 0x000e220000200c00 */
[----:B------:R-:W-:Y:S01]  /*1010*/  FFMA.FTZ R35, R12, R15, RZ ;  /* 0x0000000f0c237223 */ /* 0x000fe200000100ff */
[----:B-1----:R-:W-:-:S06]  /*1020*/  HADD2.F32 R47, -RZ, R14.H0_H0 ;  /* 0x2000000eff2f7230 */ /* 0x002fcc0000004100 */
[----:B------:R1:W2:Y:S01]  /*1030*/  I2F.F16 R26, R46 ;  /* 0x0000002e001a7306 */ /* 0x0002a20000200c00 */
[----:B------:R5:W4:Y:S01]  /*1040*/  LDG.E.128.CONSTANT R12, desc[UR6][R42.64] ;  /* 0x000000062a0c7981 */ /* 0x000b22000c1e9d00 */
[----:B0-----:R-:W-:Y:S01]  /*1050*/  HADD2.F32 R49, -RZ, R34.H0_H0 ;  /* 0x20000022ff317230 */ /* 0x001fe20000004100 */
[----:B------:R-:W-:-:S05]  /*1060*/  LOP3.LUT R34, R20, 0xff, RZ, 0xc0, !PT ;  /* 0x000000ff14227812 */ /* 0x000fca00078ec0ff */
[----:B------:R-:W-:Y:S01]  /*1070*/  I2F.F16 R30, R30 ;  /* 0x0000001e001e7306 */ /* 0x000fe20000200c00 */
[----:B-1----:R-:W-:Y:S01]  /*1080*/  SHF.R.U32.HI R46, RZ, 0x10, R21 ;  /* 0x00000010ff2e7819 */ /* 0x002fe20000011615 */
[----:B------:R-:W-:Y:S01]  /*1090*/  FFMA.FTZ R35, R24, R47, R35 ;  /* 0x0000002f18237223 */ /* 0x000fe20000010023 */
[----:B------:R-:W-:Y:S01]  /*10a0*/  FFMA.FTZ R40, R49, R24, R40 ;  /* 0x0000001831287223 */ /* 0x000fe20000010028 */
[----:B------:R-:W-:Y:S01]  /*10b0*/  VIADD R21, R34, 0xffffff80 ;  /* 0xffffff8022157836 */ /* 0x000fe20000000000 */
[----:B------:R-:W-:Y:S01]  /*10c0*/  LOP3.LUT R46, R46, 0xff, RZ, 0xc0, !PT ;  /* 0x000000ff2e2e7812 */ /* 0x000fe200078ec0ff */
[----:B--2---:R-:W-:Y:S01]  /*10d0*/  HADD2.F32 R34, -RZ, R26.H0_H0 ;  /* 0x2000001aff227230 */ /* 0x004fe20000004100 */
[----:B------:R-:W-:Y:S01]  /*10e0*/  SHF.R.U32.HI R47, RZ, 0x10, R22 ;  /* 0x00000010ff2f7819 */ /* 0x000fe20000011616 */
[----:B------:R-:W-:Y:S01]  /*10f0*/  I2F.F16 R20, R48 ;  /* 0x0000003000147306 */ /* 0x000fe20000200c00 */
[----:B------:R-:W-:Y:S02]  /*1100*/  IADD3 R26, PT, PT, R46, -0x80, RZ ;  /* 0xffffff802e1a7810 */ /* 0x000fe40007ffe0ff */
[----:B------:R-:W-:Y:S01]  /*1110*/  FFMA.FTZ R34, R24, R34, R41 ;  /* 0x0000002218227223 */ /* 0x000fe20000010029 */
[----:B------:R-:W-:-:S02]  /*1120*/  SHF.R.U32.HI R24, RZ, 0x10, R23 ;  /* 0x00000010ff187819 */ /* 0x000fc40000011617 */
[----:B------:R-:W-:Y:S02]  /*1130*/  LOP3.LUT R47, R47, 0xff, RZ, 0xc0, !PT ;  /* 0x000000ff2f2f7812 */ /* 0x000fe400078ec0ff */
[----:B------:R-:W0:Y:S01]  /*1140*/  I2F.F16 R26, R26 ;  /* 0x0000001a001a7306 */ /* 0x000e220000200c00 */
[----:B------:R-:W-:Y:S02]  /*1150*/  LOP3.LUT R24, R24, 0xff, RZ, 0xc0, !PT ;  /* 0x000000ff18187812 */ /* 0x000fe400078ec0ff */
[----:B------:R-:W-:-:S03]  /*1160*/  VIADD R46, R47, 0xffffff80 ;  /* 0xffffff802f2e7836 */ /* 0x000fc60000000000 */
[----:B------:R-:W-:Y:S02]  /*1170*/  VIADD R24, R24, 0xffffff80 ;  /* 0xffffff8018187836 */ /* 0x000fe40000000000 */
        /* <DEDUP_REMOVED lines=11> */
[----:B------:R-:W1:Y:S01]  /*1230*/  I2F.F16 R21, R47 ;  /* 0x0000002f00157306 */ /* 0x000e620000200c00 */
[----:B0-----:R-:W-:-:S02]  /*1240*/  HADD2.F32 R46, -RZ, R24.H0_H0 ;  /* 0x20000018ff2e7230 */ /* 0x001fc40000004100 */
[----:B------:R-:W-:Y:S01]  /*1250*/  FFMA.FTZ R40, R49, R41, R40 ;  /* 0x0000002931287223 */ /* 0x000fe20000010028 */
[C---:B------:R-:W-:Y:S01]  /*1260*/  FFMA.FTZ R35, R41.reuse, R48, R35 ;  /* 0x0000003029237223 */ /* 0x040fe20000010023 */
[----:B------:R-:W-:Y:S02]  /*1270*/  HADD2.F32 R49, -RZ, R30.H0_H0 ;  /* 0x2000001eff317230 */ /* 0x000fe40000004100 */
[----:B------:R-:W-:Y:S01]  /*1280*/  FFMA.FTZ R34, R41, R46, R34 ;  /* 0x0000002e29227223 */ /* 0x000fe20000010022 */
[----:B---3--:R-:W-:Y:S01]  /*1290*/  LOP3.LUT R41, R8, 0xff, RZ, 0xc0, !PT ;  /* 0x000000ff08297812 */ /* 0x008fe200078ec0ff */
[----:B------:R-:W-:Y:S01]  /*12a0*/  HADD2.F32 R46, -RZ, R25.H1_H1 ;  /* 0x30000019ff2e7230 */ /* 0x000fe20000004100 */
[----:B------:R-:W0:Y:S03]  /*12b0*/  I2F.F16 R22, R22 ;  /* 0x0000001600167306 */ /* 0x000e260000200c00 */
[----:B------:R-:W-:-:S02]  /*12c0*/  VIADD R30, R41, 0xffffff80 ;  /* 0xffffff80291e7836 */ /* 0x000fc40000000000 */
[----:B------:R-:W-:Y:S01]  /*12d0*/  FFMA.FTZ R41, R49, R46, R40 ;  /* 0x0000002e31297223 */ /* 0x000fe20000010028 */
[----:B------:R-:W-:Y:S01]  /*12e0*/  HADD2.F32 R40, -RZ, R20.H0_H0 ;  /* 0x20000014ff287230 */ /* 0x000fe20000004100 */
[----:B------:R-:W-:-:S04]  /*12f0*/  LOP3.LUT R20, R9, 0xff, RZ, 0xc0, !PT ;  /* 0x000000ff09147812 */ /* 0x000fc800078ec0ff */
[----:B------:R-:W-:Y:S01]  /*1300*/  FFMA.FTZ R23, R46, R40, R23 ;  /* 0x000000282e177223 */ /* 0x000fe20000010017 */
[----:B-1----:R-:W-:Y:S01]  /*1310*/  HADD2.F32 R40, -RZ, R21.H0_H0 ;  /* 0x20000015ff287230 */ /* 0x002fe20000004100 */
[----:B------:R-:W1:Y:S01]  /*1320*/  I2F.F16 R30, R30 ;  /* 0x0000001e001e7306 */ /* 0x000e620000200c00 */
[----:B------:R-:W-:Y:S02]  /*1330*/  IADD3 R20, PT, PT, R20, -0x80, RZ ;  /* 0xffffff8014147810 */ /* 0x000fe40007ffe0ff */
[----:B------:R-:W-:Y:S01]  /*1340*/  LOP3.LUT R21, R10, 0xff, RZ, 0xc0, !PT ;  /* 0x000000ff0a157812 */ /* 0x000fe200078ec0ff */
[----:B0-----:R-:W-:Y:S01]  /*1350*/  HADD2.F32 R49, -RZ, R22.H0_H0 ;  /* 0x20000016ff317230 */ /* 0x001fe20000004100 */
[----:B------:R-:W-:-:S03]  /*1360*/  LEA.HI R47, R9, 0xffffff80, RZ, 0x8 ;  /* 0xffffff80092f7811 */ /* 0x000fc600078f40ff */
[----:B------:R-:W-:Y:S01]  /*1370*/  VIADD R22, R21, 0xffffff80 ;  /* 0xffffff8015167836 */ /* 0x000fe20000000000 */
[----:B------:R-:W0:Y:S01]  /*1380*/  I2F.F16 R20, R20 ;  /* 0x0000001400147306 */ /* 0x000e220000200c00 */
[----:B------:R-:W-:-:S07]  /*1390*/  LOP3.LUT R21, R11, 0xff, RZ, 0xc0, !PT ;  /* 0x000000ff0b157812 */ /* 0x000fce00078ec0ff */
[----:B------:R-:W3:Y:S08]  /*13a0*/  I2F.F16 R22, R22 ;  /* 0x0000001600167306 */ /* 0x000ef00000200c00 */
[----:B------:R5:W-:Y:S02]  /*13b0*/  I2F.F16 R25, R47 ;  /* 0x0000002f00197306 */ /* 0x000be40000200c00 */
[C---:B-----5:R-:W-:Y:S01]  /*13c0*/  FFMA.FTZ R47, R46.reuse, R40, R35 ;  /* 0x000000282e2f7223 */ /* 0x060fe20000010023 */
[----:B------:R-:W-:Y:S01]  /*13d0*/  FFMA.FTZ R35, R46, R49, R34 ;  /* 0x000000312e237223 */ /* 0x000fe20000010022 */
[----:B--2---:R-:W-:-:S02]  /*13e0*/  HADD2.F32 R34, -RZ, R26.H0_H0 ;  /* 0x2000001aff227230 */ /* 0x004fc40000004100 */
[----:B-1----:R-:W-:Y:S01]  /*13f0*/  HADD2.F32 R46, -RZ, R30.H0_H0 ;  /* 0x2000001eff2e7230 */ /* 0x002fe20000004100 */
[----:B------:R-:W-:Y:S01]  /*1400*/  SHF.R.U32.HI R30, RZ, 0x8, R8 ;  /* 0x00000008ff1e7819 */ /* 0x000fe20000011608 */
[----:B------:R-:W-:-:S03]  /*1410*/  VIADD R40, R21, 0xffffff80 ;  /* 0xffffff8015287836 */ /* 0x000fc60000000000 */
[----:B------:R-:W-:Y:S01]  /*1420*/  FFMA.FTZ R21, R46, R34, R41 ;  /* 0x000000222e157223 */ /* 0x000fe20000010029 */
[----:B0-----:R-:W-:Y:S01]  /*1430*/  HADD2.F32 R41, -RZ, R20.H0_H0 ;  /* 0x20000014ff297230 */ /* 0x001fe20000004100 */
[----:B------:R-:W-:Y:S02]  /*1440*/  SHF.R.U32.HI R20, RZ, 0x8, R9 ;  /* 0x00000008ff147819 */ /* 0x000fe40000011609 */
[----:B------:R-:W-:Y:S01]  /*1450*/  LOP3.LUT R30, R30, 0xff, RZ, 0xc0, !PT ;  /* 0x000000ff1e1e7812 */ /* 0x000fe200078ec0ff */
[----:B---3--:R-:W-:Y:S01]  /*1460*/  HADD2.F32 R48, -RZ, R22.H0_H0 ;  /* 0x20000016ff307230 */ /* 0x008fe20000004100 */
[----:B------:R-:W-:Y:S01]  /*1470*/  LOP3.LUT R20, R20, 0xff, RZ, 0xc0, !PT ;  /* 0x000000ff14147812 */ /* 0x000fe200078ec0ff */
[----:B------:R-:W0:Y:S02]  /*1480*/  I2F.F16 R40, R40 ;  /* 0x0000002800287306 */ /* 0x000e240000200c00 */
[----:B------:R-:W-:Y:S02]  /*1490*/  VIADD R46, R30, 0xffffff80 ;  /* 0xffffff801e2e7836 */ /* 0x000fe40000000000 */
        /* <DEDUP_REMOVED lines=8> */
[----:B------:R-:W-:Y:S02]  /*1520*/  VIADD R22, R22, 0xffffff80 ;  /* 0xffffff8016167836 */ /* 0x000fe40000000000 */
[----:B------:R-:W-:-:S04]  /*1530*/  VIADD R47, R47, 0xffffff80 ;  /* 0xffffff802f2f7836 */ /* 0x000fc80000000000 */
        /* <DEDUP_REMOVED lines=11> */
[----:B0-----:R-:W-:-:S03]  /*15f0*/  HADD2.F32 R21, -RZ, R40.H0_H0 ;  /* 0x20000028ff157230 */ /* 0x001fc60000004100 */
[----:B------:R-:W-:Y:S01]  /*1600*/  FFMA.FTZ R40, R35, R22, R20 ;  /* 0x0000001623287223 */ /* 0x000fe20000010014 */
[----:B------:R-:W-:Y:S02]  /*1610*/  VIADD R46, R23, 0xffffff80 ;  /* 0xffffff80172e7836 */ /* 0x000fe40000000000 */
[----:B------:R-:W-:Y:S02]  /*1620*/  FFMA.FTZ R34, R35, R21, R34 ;  /* 0x0000001523227223 */ /* 0x000fe40000010022 */
[----:B------:R0:W2:Y:S01]  /*1630*/  LDG.E.128.CONSTANT R20, desc[UR6][R42.64] ;  /* 0x000000062a147981 */ /* 0x0000a2000c1e9d00 */
[----:B------:R-:W1:Y:S01]  /*1640*/  I2F.F16 R41, R41 ;  /* 0x0000002900297306 */ /* 0x000e620000200c00 */
[----:B------:R-:W-:Y:S02]  /*1650*/  SHF.R.U32.HI R9, RZ, 0x10, R9 ;  /* 0x00000010ff097819 */ /* 0x000fe40000011609 */
[----:B------:R-:W-:Y:S02]  /*1660*/  LEA.HI R24, R8, 0xffffff80, RZ, 0x8 ;  /* 0xffffff8008187811 */ /* 0x000fe400078f40ff */
[----:B------:R-:W-:-:S02]  /*1670*/  SHF.R.U32.HI R8, RZ, 0x10, R8 ;  /* 0x00000010ff087819 */ /* 0x000fc40000011608 */
[----:B------:R-:W-:Y:S02]  /*1680*/  LOP3.LUT R9, R9, 0xff, RZ, 0xc0, !PT ;  /* 0x000000ff09097812 */ /* 0x000fe400078ec0ff */
[----:B------:R-:W-:Y:S02]  /*1690*/  LOP3.LUT R8, R8, 0xff, RZ, 0xc0, !PT ;  /* 0x000000ff08087812 */ /* 0x000fe400078ec0ff */
[----:B------:R-:W-:Y:S01]  /*16a0*/  IADD3 R9, PT, PT, R9, -0x80, RZ ;  /* 0xffffff8009097810 */ /* 0x000fe20007ffe0ff */
[----:B-1----:R-:W-:Y:S02]  /*16b0*/  HADD2.F32 R41, -RZ, R41.H0_H0 ;  /* 0x20000029ff297230 */ /* 0x002fe40000004100 */
[----:B------:R-:W-:-:S03]  /*16c0*/  VIADD R8, R8, 0xffffff80 ;  /* 0xffffff8008087836 */ /* 0x000fc60000000000 */
[----:B------:R-:W1:Y:S01]  /*16d0*/  I2F.F16 R9, R9 ;  /* 0x0000000900097306 */ /* 0x000e620000200c00 */
[----:B------:R-:W-:Y:S01]  /*16e0*/  FFMA.FTZ R30, R35, R41, R30 ;  /* 0x00000029231e7223 */ /* 0x000fe2000001001e */
[----:B------:R-:W-:-:S04]  /*16f0*/  SHF.R.U32.HI R41, RZ, 0x10, R11 ;  /* 0x00000010ff297819 */ /* 0x000fc8000001160b */
[----:B------:R-:W-:Y:S02]  /*1700*/  LOP3.LUT R41, R41, 0xff, RZ, 0xc0, !PT ;  /* 0x000000ff29297812 */ /* 0x000fe400078ec0ff */
[----:B------:R-:W3:Y:S03]  /*1710*/  I2F.F16 R46, R46 ;  /* 0x0000002e002e7306 */ /* 0x000ee60000200c00 */
[----:B------:R-:W-:-:S05]  /*1720*/  VIADD R35, R41, 0xffffff80 ;  /* 0xffffff8029237836 */ /* 0x000fca0000000000 */
[----:B------:R-:W5:Y:S01]  /*1730*/  I2F.F16 R8, R8 ;  /* 0x0000000800087306 */ /* 0x000f620000200c00 */
[----:B------:R-:W-:Y:S02]  /*1740*/  HADD2.F32 R41, -RZ, R27.H0_H0 ;  /* 0x2000001bff297230 */ /* 0x000fe40000004100 */
[----:B-1----:R-:W-:-:S05]  /*1750*/  HADD2.F32 R9, -RZ, R9.H0_H0 ;  /* 0x20000009ff097230 */ /* 0x002fca0000004100 */
        /* <DEDUP_REMOVED lines=12> */
[----:B------:R-:W-:Y:S01]  /*1820*/  HADD2.F32 R47, -RZ, R27.H1_H1 ;  /* 0x3000001bff2f7230 */ /* 0x000fe20000004100 */
[----:B----4-:R-:W-:Y:S01]  /*1830*/  LOP3.LUT R30, R16, 0xff, RZ, 0xc0, !PT ;  /* 0x000000ff101e7812 */ /* 0x010fe200078ec0ff */
[----:B------:R-:W-:Y:S01]  /*1840*/  FFMA.FTZ R41, R41, R11, R34 ;  /* 0x0000000b29297223 */ /* 0x000fe20000010022 */
[----:B------:R-:W-:Y:S01]  /*1850*/  LOP3.LUT R34, R18, 0xff, RZ, 0xc0, !PT ;  /* 0x000000ff12227812 */ /* 0x000fe200078ec0ff */
[----:B---3--:R-:W-:Y:S01]  /*1860*/  HADD2.F32 R27, -RZ, R24.H0_H0 ;  /* 0x20000018ff1b7230 */ /* 0x008fe20000004100 */
[----:B------:R-:W-:Y:S01]  /*1870*/  LOP3.LUT R24, R19, 0xff, RZ, 0xc0, !PT ;  /* 0x000000ff13187812 */ /* 0x000fe200078ec0ff */
[----:B------:R-:W-:Y:S01]  /*1880*/  VIADD R11, R30, 0xffffff80 ;  /* 0xffffff801e0b7836 */ /* 0x000fe20000000000 */
[----:B------:R-:W-:Y:S01]  /*1890*/  LOP3.LUT R30, R17, 0xff, RZ, 0xc0, !PT ;  /* 0x000000ff111e7812 */ /* 0x000fe200078ec0ff */
[----:B------:R-:W-:Y:S02]  /*18a0*/  HADD2.F32 R25, -RZ, R25.H0_H0 ;  /* 0x20000019ff197230 */ /* 0x000fe40000004100 */
[----:B------:R-:W-:-:S02]  /*18b0*/  VIADD R34, R34, 0xffffff80 ;  /* 0xffffff8022227836 */ /* 0x000fc40000000000 */
[----:B------:R-:W-:Y:S01]  /*18c0*/  VIADD R49, R24, 0xffffff80 ;  /* 0xffffff8018317836 */ /* 0x000fe20000000000 */
[----:B------:R-:W-:Y:S01]  /*18d0*/  SHF.R.U32.HI R24, RZ, 0x8, R16 ;  /* 0x00000008ff187819 */ /* 0x000fe20000011610 */
[----:B------:R-:W3:Y:S01]  /*18e0*/  I2F.F16 R35, R48 ;  /* 0x0000003000237306 */ /* 0x000ee20000200c00 */
[----:B------:R-:W-:Y:S01]  /*18f0*/  FFMA.FTZ R27, R27, R47, R26 ;  /* 0x0000002f1b1b7223 */ /* 0x000fe2000001001a */
[----:B------:R-:W-:Y:S01]  /*1900*/  IADD3 R30, PT, PT, R30, -0x80, RZ ;  /* 0xffffff801e1e7810 */ /* 0x000fe20007ffe0ff */
[----:B------:R-:W-:Y:S01]  /*1910*/  FFMA.FTZ R26, R47, R25, R46 ;  /* 0x000000192f1a7223 */ /* 0x000fe2000001002e */
[----:B-1----:R-:W-:Y:S01]  /*1920*/  HADD2.F32 R10, -RZ, R10.H0_H0 ;  /* 0x2000000aff0a7230 */ /* 0x002fe20000004100 */
[----:B------:R-:W-:-:S03]  /*1930*/  LOP3.LUT R25, R24, 0xff, RZ, 0xc0, !PT ;  /* 0x000000ff18197812 */ /* 0x000fc600078ec0ff */
[----:B------:R-:W1:Y:S01]  /*1940*/  I2F.F16 R34, R34 ;  /* 0x0000002200227306 */ /* 0x000e620000200c00 */
[----:B------:R-:W-:Y:S01]  /*1950*/  FFMA.FTZ R24, R47, R10, R40 ;  /* 0x0000000a2f187223 */ /* 0x000fe20000010028 */
[----:B------:R-:W-:-:S06]  /*1960*/  VIADD R40, R25, 0xffffff80 ;  /* 0xffffff8019287836 */ /* 0x000fcc0000000000 */
[----:B------:R-:W4:Y:S08]  /*1970*/  I2F.F16 R11, R11 ;  /* 0x0000000b000b7306 */ /* 0x000f300000200c00 */
[----:B------:R-:W0:Y:S08]  /*1980*/  I2F.F16 R46, R49 ;  /* 0x00000031002e7306 */ /* 0x000e300000200c00 */
[----:B------:R-:W0:Y:S01]  /*1990*/  I2F.F16 R30, R30 ;  /* 0x0000001e001e7306 */ /* 0x000e220000200c00 */
[----:B---3--:R-:W-:-:S02]  /*19a0*/  HADD2.F32 R48, -RZ, R35.H0_H0 ;  /* 0x20000023ff307230 */ /* 0x008fc40000004100 */
[----:B-----5:R-:W-:-:S05]  /*19b0*/  HADD2.F32 R10, -RZ, R8.H0_H0 ;  /* 0x20000008ff0a7230 */ /* 0x020fca0000004100 */
[----:B------:R-:W3:Y:S01]  /*19c0*/  I2F.F16 R40, R40 ;  /* 0x0000002800287306 */ /* 0x000ee20000200c00 */
[----:B-1----:R-:W-:Y:S02]  /*19d0*/  HADD2.F32 R35, -RZ, R34.H0_H0 ;  /* 0x20000022ff237230 */ /* 0x002fe40000004100 */
[----:B------:R-:W-:Y:S01]  /*19e0*/  FFMA.FTZ R25, R47, R48, R41 ;  /* 0x000000302f197223 */ /* 0x000fe20000010029 */
[----:B----4-:R-:W-:Y:S02]  /*19f0*/  HADD2.F32 R11, -RZ, R11.H0_H0 ;  /* 0x2000000bff0b7230 */ /* 0x010fe40000004100 */
[----:B0-----:R-:W-:Y:S02]  /*1a00*/  HADD2.F32 R41, -RZ, R46.H0_H0 ;  /* 0x2000002eff297230 */ /* 0x001fe40000004100 */
[----:B------:R-:W-:Y:S02]  /*1a10*/  HADD2.F32 R47, -RZ, R30.H0_H0 ;  /* 0x2000001eff2f7230 */ /* 0x000fe40000004100 */
[C---:B------:R-:W-:Y:S01]  /*1a20*/  FFMA.FTZ R30, R10.reuse, R35, RZ ;  /* 0x000000230a1e7223 */ /* 0x040fe200000100ff */
[----:B------:R-:W-:Y:S01]  /*1a30*/  SHF.R.U32.HI R35, RZ, 0x8, R17 ;  /* 0x00000008ff237819 */ /* 0x000fe20000011611 */
[----:B------:R-:W-:Y:S01]  /*1a40*/  FFMA.FTZ R46, R11, R10, RZ ;  /* 0x0000000a0b2e7223 */ /* 0x000fe200000100ff */
[C---:B------:R-:W-:Y:S01]  /*1a50*/  FFMA.FTZ R34, R10.reuse, R41, RZ ;  /* 0x000000290a227223 */ /* 0x040fe200000100ff */
[----:B------:R-:W-:Y:S01]  /*1a60*/  FFMA.FTZ R11, R10, R47, RZ ;  /* 0x0000002f0a0b7223 */ /* 0x000fe200000100ff */
[----:B------:R-:W-:Y:S01]  /*1a70*/  SHF.R.U32.HI R41, RZ, 0x8, R18 ;  /* 0x00000008ff297819 */ /* 0x000fe20000011612 */
[----:B------:R-:W-:Y:S01]  /*1a80*/  HADD2.F32 R47, -RZ, R8.H1_H1 ;  /* 0x30000008ff2f7230 */ /* 0x000fe20000004100 */
[----:B------:R-:W-:Y:S01]  /*1a90*/  LOP3.LUT R35, R35, 0xff, RZ, 0xc0, !PT ;  /* 0x000000ff23237812 */ /* 0x000fe200078ec0ff */
[----:B---3--:R-:W-:Y:S01]  /*1aa0*/  HADD2.F32 R49, -RZ, R40.H0_H0 ;  /* 0x20000028ff317230 */ /* 0x008fe20000004100 */
        /* <DEDUP_REMOVED lines=16> */
[----:B0-----:R-:W-:Y:S02]  /*1bb0*/  HADD2.F32 R48, -RZ, R40.H0_H0 ;  /* 0x20000028ff307230 */ /* 0x001fe40000004100 */
[----:B------:R-:W-:Y:S01]  /*1bc0*/  VIADD R16, R16, 0xffffff80 ;  /* 0xffffff8010107836 */ /* 0x000fe20000000000 */
[----:B------:R-:W-:Y:S01]  /*1bd0*/  IADD3 R40, PT, PT, R46, -0x80, RZ ;  /* 0xffffff802e287810 */ /* 0x000fe20007ffe0ff */
[----:B---3--:R-:W-:Y:S02]  /*1be0*/  HADD2.F32 R49, -RZ, R41.H0_H0 ;  /* 0x20000029ff317230 */ /* 0x008fe40000004100 */
[C---:B------:R-:W-:Y:S02]  /*1bf0*/  FFMA.FTZ R41, R47.reuse, R48, R11 ;  /* 0x000000302f297223 */ /* 0x040fe4000001000b */
[----:B------:R-:W0:Y:S01]  /*1c00*/  I2F.F16 R16, R16 ;  /* 0x0000001000107306 */ /* 0x000e220000200c00 */
[----:B------:R-:W-:Y:S01]  /*1c10*/  FFMA.FTZ R11, R47, R49, R30 ;  /* 0x000000312f0b7223 */ /* 0x000fe2000001001e */
[----:B------:R-:W-:Y:S01]  /*1c20*/  SHF.R.U32.HI R30, RZ, 0x10, R18 ;  /* 0x00000010ff1e7819 */ /* 0x000fe20000011612 */
[----:B-1----:R-:W-:-:S05]  /*1c30*/  HADD2.F32 R48, -RZ, R10.H0_H0 ;  /* 0x2000000aff307230 */ /* 0x002fca0000004100 */
[----:B------:R-:W1:Y:S01]  /*1c40*/  I2F.F16 R40, R40 ;  /* 0x0000002800287306 */ /* 0x000e620000200c00 */
[----:B------:R-:W-:Y:S01]  /*1c50*/  LOP3.LUT R46, R30, 0xff, RZ, 0xc0, !PT ;  /* 0x000000ff1e2e7812 */ /* 0x000fe200078ec0ff */
[----:B------:R-:W-:Y:S01]  /*1c60*/  FFMA.FTZ R30, R47, R48, R34 ;  /* 0x000000302f1e7223 */ /* 0x000fe20000010022 */
[----:B------:R-:W-:-:S03]  /*1c70*/  SHF.R.U32.HI R34, RZ, 0x10, R19 ;  /* 0x00000010ff227819 */ /* 0x000fc60000011613 */
[----:B------:R-:W-:Y:S01]  /*1c80*/  VIADD R47, R46, 0xffffff80 ;  /* 0xffffff802e2f7836 */ /* 0x000fe20000000000 */
[----:B------:R-:W-:Y:S01]  /*1c90*/  LOP3.LUT R46, R34, 0xff, RZ, 0xc0, !PT ;  /* 0x000000ff222e7812 */ /* 0x000fe200078ec0ff */
[----:B0-----:R-:W-:Y:S02]  /*1ca0*/  HADD2.F32 R16, -RZ, R16.H0_H0 ;  /* 0x20000010ff107230 */ /* 0x001fe40000004100 */
[----:B------:R-:W-:Y:S02]  /*1cb0*/  HADD2.F32 R34, -RZ, R9.H0_H0 ;  /* 0x20000009ff227230 */ /* 0x000fe40000004100 */
[----:B------:R-:W0:Y:S01]  /*1cc0*/  I2F.F16 R47, R47 ;  /* 0x0000002f002f7306 */ /* 0x000e220000200c00 */
[----:B------:R-:W-:Y:S02]  /*1cd0*/  VIADD R46, R46, 0xffffff80 ;  /* 0xffffff802e2e7836 */ /* 0x000fe40000000000 */
[----:B-1----:R-:W-:Y:S01]  /*1ce0*/  HADD2.F32 R48, -RZ, R40.H0_H0 ;  /* 0x20000028ff307230 */ /* 0x002fe20000004100 */
[----:B------:R-:W-:Y:S01]  /*1cf0*/  LEA.HI R17, R17, 0xffffff80, RZ, 0x8 ;  /* 0xffffff8011117811 */ /* 0x000fe200078f40ff */
[----:B------:R-:W-:Y:S01]  /*1d00*/  FFMA.FTZ R40, R16, R34, R35 ;  /* 0x0000002210287223 */ /* 0x000fe20000010023 */
[----:B------:R-:W-:-:S02]  /*1d10*/  LEA.HI R18, R18, 0xffffff80, RZ, 0x8 ;  /* 0xffffff8012127811 */ /* 0x000fc400078f40ff */
[----:B------:R-:W-:Y:S01]  /*1d20*/  FFMA.FTZ R35, R34, R48, R41 ;  /* 0x0000003022237223 */ /* 0x000fe20000010029 */
[----:B------:R-:W1:Y:S01]  /*1d30*/  I2F.F16 R46, R46 ;  /* 0x0000002e002e7306 */ /* 0x000e620000200c00 */
[----:B------:R-:W-:-:S07]  /*1d40*/  LEA.HI R41, R19, 0xffffff80, RZ, 0x8 ;  /* 0xffffff8013297811 */ /* 0x000fce00078f40ff */
        /* <DEDUP_REMOVED lines=20> */
[----:B------:R-:W1:Y:S01]  /*1e90*/  I2F.F16 R19, R19 ;  /* 0x0000001300137306 */ /* 0x000e620000200c00 */
[----:B------:R-:W-:Y:S02]  /*1ea0*/  FFMA.FTZ R34, R48, R34, R9 ;  /* 0x0000002230227223 */ /* 0x000fe40000010009 */
[----:B------:R3:W4:Y:S01]  /*1eb0*/  LDG.E.128.CONSTANT R8, desc[UR6][R42.64] ;  /* 0x000000062a087981 */ /* 0x000722000c1e9d00 */
[----:B------:R-:W-:-:S04]  /*1ec0*/  LOP3.LUT R35, R14, 0xff, RZ, 0xc0, !PT ;  /* 0x000000ff0e237812 */ /* 0x000fc800078ec0ff */
[----:B------:R-:W5:Y:S01]  /*1ed0*/  I2F.F16 R41, R41 ;  /* 0x0000002900297306 */ /* 0x000f620000200c00 */
[----:B------:R-:W-:Y:S01]  /*1ee0*/  FFMA.FTZ R40, R47, R48, R40 ;  /* 0x000000302f287223 */ /* 0x000fe20000010028 */
[----:B------:R-:W-:Y:S01]  /*1ef0*/  LOP3.LUT R46, R15, 0xff, RZ, 0xc0, !PT ;  /* 0x000000ff0f2e7812 */ /* 0x000fe200078ec0ff */
[----:B------:R-:W-:Y:S02]  /*1f00*/  VIADD R47, R35, 0xffffff80 ;  /* 0xffffff80232f7836 */ /* 0x000fe40000000000 */
[----:B0-----:R-:W-:Y:S02]  /*1f10*/  HADD2.F32 R35, -RZ, R16.H0_H0 ;  /* 0x20000010ff237230 */ /* 0x001fe40000004100 */
[----:B-1----:R-:W-:Y:S02]  /*1f20*/  HADD2.F32 R49, -RZ, R19.H0_H0 ;  /* 0x20000013ff317230 */ /* 0x002fe40000004100 */
[----:B------:R-:W-:Y:S01]  /*1f30*/  VIADD R48, R46, 0xffffff80 ;  /* 0xffffff802e307836 */ /* 0x000fe20000000000 */
[----:B------:R-:W0:Y:S02]  /*1f40*/  I2F.F16 R19, R47 ;  /* 0x0000002f00137306 */ /* 0x000e240000200c00 */
[----:B------:R-:W-:Y:S01]  /*1f50*/  FFMA.FTZ R40, R49, R35, R40 ;  /* 0x0000002331287223 */ /* 0x000fe20000010028 */
[----:B-----5:R-:W-:-:S05]  /*1f60*/  HADD2.F32 R49, -RZ, R41.H0_H0 ;  /* 0x20000029ff317230 */ /* 0x020fca0000004100 */
[----:B------:R-:W1:Y:S01]  /*1f70*/  I2F.F16 R41, R48 ;  /* 0x0000003000297306 */ /* 0x000e620000200c00 */
[----:B0-----:R-:W-:Y:S02]  /*1f80*/  HADD2.F32 R19, -RZ, R19.H0_H0 ;  /* 0x20000013ff137230 */ /* 0x001fe40000004100 */
[----:B------:R-:W-:-:S03]  /*1f90*/  FFMA.FTZ R30, R35, R49, R30 ;  /* 0x00000031231e7223 */ /* 0x000fc6000001001e */
[----:B------:R-:W-:Y:S01]  /*1fa0*/  FFMA.FTZ R19, R35, R19, R18 ;  /* 0x0000001323137223 */ /* 0x000fe20000010012 */
[----:B-1----:R-:W-:Y:S01]  /*1fb0*/  HADD2.F32 R41, -RZ, R41.H0_H0 ;  /* 0x20000029ff297230 */ /* 0x002fe20000004100 */
[----:B------:R-:W-:-:S04]  /*1fc0*/  SHF.R.U32.HI R18, RZ, 0x8, R13 ;  /* 0x00000008ff127819 */ /* 0x000fc8000001160d */
[----:B------:R-:W-:Y:S01]  /*1fd0*/  FFMA.FTZ R34, R35, R41, R34 ;  /* 0x0000002923227223 */ /* 0x000fe20000010022 */
[----:B------:R-:W-:Y:S02]  /*1fe0*/  SHF.R.U32.HI R35, RZ, 0x8, R14 ;  /* 0x00000008ff237819 */ /* 0x000fe4000001160e */
[----:B------:R-:W-:Y:S02]  /*1ff0*/  LOP3.LUT R18, R18, 0xff, RZ, 0xc0, !PT ;  /* 0x000000ff12127812 */ /* 0x000fe400078ec0ff */
[----:B------:R-:W-:Y:S02]  /*2000*/  SHF.R.U32.HI R46, RZ, 0x8, R12 ;  /* 0x00000008ff2e7819 */ /* 0x000fe4000001160c */
[----:B------:R-:W-:Y:S02]  /*2010*/  LOP3.LUT R35, R35, 0xff, RZ, 0xc0, !PT ;  /* 0x000000ff23237812 */ /* 0x000fe400078ec0ff */
[----:B------:R-:W-:Y:S02]  /*2020*/  IADD3 R47, PT, PT, R18, -0x80, RZ ;  /* 0xffffff80122f7810 */ /* 0x000fe40007ffe0ff */
[----:B------:R-:W-:Y:S01]  /*2030*/  LOP3.LUT R46, R46, 0xff, RZ, 0xc0, !PT ;  /* 0x000000ff2e2e7812 */ /* 0x000fe200078ec0ff */
[----:B------:R-:W-:Y:S01]  /*2040*/  VIADD R41, R35, 0xffffff80 ;  /* 0xffffff8023297836 */ /* 0x000fe20000000000 */
[----:B------:R-:W-:-:S02]  /*2050*/  SHF.R.U32.HI R35, RZ, 0x8, R15 ;  /* 0x00000008ff237819 */ /* 0x000fc4000001160f */
[----:B------:R-:W0:Y:S01]  /*2060*/  I2F.F16 R47, R47 ;  /* 0x0000002f002f7306 */ /* 0x000e220000200c00 */
[----:B------:R-:W-:Y:S01]  /*2070*/  VIADD R46, R46, 0xffffff80 ;  /* 0xffffff802e2e7836 */ /* 0x000fe20000000000 */
[----:B------:R-:W-:Y:S01]  /*2080*/  LOP3.LUT R48, R35, 0xff, RZ, 0xc0, !PT ;  /* 0x000000ff23307812 */ /* 0x000fe200078ec0ff */
[----:B------:R-:W-:-:S04]  /*2090*/  HADD2.F32 R35, -RZ, R16.H1_H1 ;  /* 0x30000010ff237230 */ /* 0x000fc80000004100 */
[----:B------:R-:W-:Y:S01]  /*20a0*/  VIADD R16, R48, 0xffffff80 ;  /* 0xffffff8030107836 */ /* 0x000fe20000000000 */
[----:B------:R-:W1:Y:S08]  /*20b0*/  I2F.F16 R46, R46 ;  /* 0x0000002e002e7306 */ /* 0x000e700000200c00 */
[----:B------:R-:W5:Y:S01]  /*20c0*/  I2F.F16 R41, R41 ;  /* 0x0000002900297306 */ /* 0x000f620000200c00 */
[----:B0-----:R-:W-:Y:S01]  /*20d0*/  HADD2.F32 R47, -RZ, R47.H0_H0 ;  /* 0x2000002fff2f7230 */ /* 0x001fe20000004100 */
[----:B------:R-:W-:-:S06]  /*20e0*/  LEA.HI R18, R12, 0xffffff80, RZ, 0x8 ;  /* 0xffffff800c127811 */ /* 0x000fcc00078f40ff */
[----:B------:R-:W0:Y:S01]  /*20f0*/  I2F.F16 R16, R16 ;  /* 0x0000001000107306 */ /* 0x000e220000200c00 */
[----:B------:R-:W-:Y:S01]  /*2100*/  FFMA.FTZ R30, R35, R47, R30 ;  /* 0x0000002f231e7223 */ /* 0x000fe2000001001e */
[----:B------:R-:W-:Y:S02]  /*2110*/  SHF.R.U32.HI R12, RZ, 0x10, R12 ;  /* 0x00000010ff0c7819 */ /* 0x000fe4000001160c */
[----:B------:R-:W-:Y:S01]  /*2120*/  LEA.HI R47, R13, 0xffffff80, RZ, 0x8 ;  /* 0xffffff800d2f7811 */ /* 0x000fe200078f40ff */
[----:B-1----:R-:W-:Y:S01]  /*2130*/  HADD2.F32 R49, -RZ, R46.H0_H0 ;  /* 0x2000002eff317230 */ /* 0x002fe20000004100 */
        /* <DEDUP_REMOVED lines=14> */
[----:B------:R-:W-:Y:S01]  /*2220*/  VIADD R35, R46, 0xffffff80 ;  /* 0xffffff802e237836 */ /* 0x000fe20000000000 */
[----:B------:R-:W0:Y:S01]  /*2230*/  I2F.F16 R41, R41 ;  /* 0x0000002900297306 */ /* 0x000e220000200c00 */
[----:B------:R-:W-:Y:S01]  /*2240*/  VIADD R13, R13, 0xffffff80 ;  /* 0xffffff800d0d7836 */ /* 0x000fe20000000000 */
[----:B------:R-:W-:-:S02]  /*2250*/  LEA.HI R14, R14, 0xffffff80, RZ, 0x8 ;  /* 0xffffff800e0e7811 */ /* 0x000fc400078f40ff */
[----:B------:R-:W-:-:S04]  /*2260*/  LEA.HI R15, R15, 0xffffff80, RZ, 0x8 ;  /* 0xffffff800f0f7811 */ /* 0x000fc800078f40ff */
[----:B------:R-:W1:Y:S08]  /*2270*/  I2F.F16 R16, R16 ;  /* 0x0000001000107306 */ /* 0x000e700000200c00 */
[----:B------:R-:W5:Y:S08]  /*2280*/  I2F.F16 R35, R35 ;  /* 0x0000002300237306 */ /* 0x000f700000200c00 */
[----:B------:R-:W3:Y:S08]  /*2290*/  I2F.F16 R13, R13 ;  /* 0x0000000d000d7306 */ /* 0x000ef00000200c00 */
[----:B------:R-:W2:Y:S08]  /*22a0*/  I2F.F16 R18, R18 ;  /* 0x0000001200127306 */ /* 0x000eb00000200c00 */
[----:B------:R0:W2:Y:S08]  /*22b0*/  I2F.F16 R12, R47 ;  /* 0x0000002f000c7306 */ /* 0x0000b00000200c00 */
[----:B------:R-:W2:Y:S01]  /*22c0*/  I2F.F16 R14, R14 ;  /* 0x0000000e000e7306 */ /* 0x000ea20000200c00 */
[----:B0-----:R-:W-:-:S07]  /*22d0*/  HADD2.F32 R47, -RZ, R41.H0_H0 ;  /* 0x20000029ff2f7230 */ /* 0x001fce0000004100 */
[----:B------:R-:W0:Y:S01]  /*22e0*/  I2F.F16 R15, R15 ;  /* 0x0000000f000f7306 */ /* 0x000e220000200c00 */
[----:B------:R-:W-:Y:S02]  /*22f0*/  HADD2.F32 R41, -RZ, R17.H0_H0 ;  /* 0x20000011ff297230 */ /* 0x000fe40000004100 */
[----:B-1----:R-:W-:Y:S02]  /*2300*/  HADD2.F32 R16, -RZ, R16.H0_H0 ;  /* 0x20000010ff107230 */ /* 0x002fe40000004100 */
[----:B-----5:R-:W-:Y:S02]  /*2310*/  HADD2.F32 R46, -RZ, R35.H0_H0 ;  /* 0x20000023ff2e7230 */ /* 0x020fe40000004100 */
[----:B------:R-:W-:Y:S01]  /*2320*/  FFMA.FTZ R47, R47, R41, R40 ;  /* 0x000000292f2f7223 */ /* 0x000fe20000010028 */
[----:B---3--:R-:W-:Y:S02]  /*2330*/  HADD2.F32 R35, -RZ, R13.H0_H0 ;  /* 0x2000000dff237230 */ /* 0x008fe40000004100 */
        /* <DEDUP_REMOVED lines=19> */
[----:B------:R-:W-:-:S05]  /*2470*/  LOP3.LUT R18, R22, 0xff, RZ, 0xc0, !PT ;  /* 0x000000ff16127812 */ /* 0x000fca00078ec0ff */
[----:B------:R-:W-:Y:S01]  /*2480*/  VIADD R19, R18, 0xffffff80 ;  /* 0xffffff8012137836 */ /* 0x000fe20000000000 */
[----:B------:R-:W-:Y:S02]  /*2490*/  SHF.R.U32.HI R18, RZ, 0x8, R20 ;  /* 0x00000008ff127819 */ /* 0x000fe40000011614 */
[----:B------:R-:W-:Y:S02]  /*24a0*/  LOP3.LUT R41, R23, 0xff, RZ, 0xc0, !PT ;  /* 0x000000ff17297812 */ /* 0x000fe400078ec0ff */
[----:B------:R-:W-:-:S03]  /*24b0*/  LOP3.LUT R18, R18, 0xff, RZ, 0xc0, !PT ;  /* 0x000000ff12127812 */ /* 0x000fc600078ec0ff */
[----:B------:R-:W-:Y:S02]  /*24c0*/  VIADD R41, R41, 0xffffff80 ;  /* 0xffffff8029297836 */ /* 0x000fe40000000000 */
[----:B------:R-:W-:Y:S01]  /*24d0*/  VIADD R50, R18, 0xffffff80 ;  /* 0xffffff8012327836 */ /* 0x000fe20000000000 */
        /* <DEDUP_REMOVED lines=22> */
[----:B------:R-:W-:Y:S01]  /*2640*/  VIADD R46, R18, 0xffffff80 ;  /* 0xffffff80122e7836 */ /* 0x000fe20000000000 */
[----:B------:R-:W-:-:S04]  /*2650*/  SHF.R.U32.HI R18, RZ, 0x8, R23 ;  /* 0x00000008ff127819 */ /* 0x000fc80000011617 */
[----:B------:R-:W-:Y:S02]  /*2660*/  LOP3.LUT R47, R18, 0xff, RZ, 0xc0, !PT ;  /* 0x000000ff122f7812 */ /* 0x000fe400078ec0ff */
[----:B------:R-:W-:-:S03]  /*2670*/  SHF.R.U32.HI R18, RZ, 0x10, R20 ;  /* 0x00000010ff127819 */ /* 0x000fc60000011614 */
[----:B------:R-:W-:Y:S01]  /*2680*/  VIADD R47, R47, 0xffffff80 ;  /* 0xffffff802f2f7836 */ /* 0x000fe20000000000 */
[----:B------:R-:W-:Y:S01]  /*2690*/  LOP3.LUT R18, R18, 0xff, RZ, 0xc0, !PT ;  /* 0x000000ff12127812 */ /* 0x000fe200078ec0ff */
[----:B------:R-:W0:Y:S04]  /*26a0*/  I2F.F16 R51, R50 ;  /* 0x0000003200337306 */ /* 0x000e280000200c00 */
[----:B------:R-:W-:-:S04]  /*26b0*/  VIADD R18, R18, 0xffffff80 ;  /* 0xffffff8012127836 */ /* 0x000fc80000000000 */
        /* <DEDUP_REMOVED lines=19> */
[----:B------:R-:W-:Y:S02]  /*27f0*/  VIADD R52, R46, 0xffffff80 ;  /* 0xffffff802e347836 */ /* 0x000fe40000000000 */
[----:B------:R-:W-:Y:S02]  /*2800*/  VIADD R50, R18, 0xffffff80 ;  /* 0xffffff8012327836 */ /* 0x000fe40000000000 */
        /* <DEDUP_REMOVED lines=8> */
[----:B------:R-:W-:-:S05]  /*2890*/  FFMA.FTZ R41, R16, R46, R41 ;  /* 0x0000002e10297223 */ /* 0x000fca0000010029 */
[----:B------:R-:W1:Y:S01]  /*28a0*/  I2F.F16 R21, R21 ;  /* 0x0000001500157306 */ /* 0x000e620000200c00 */
[----:B------:R-:W-:Y:S01]  /*28b0*/  LEA.HI R46, R22, 0xffffff80, RZ, 0x8 ;  /* 0xffffff80162e7811 */ /* 0x000fe200078f40ff */
[----:B---3--:R-:W-:Y:S02]  /*28c0*/  HADD2.F32 R20, -RZ, R50.H0_H0 ;  /* 0x20000032ff147230 */ /* 0x008fe40000004100 */
[C---:B------:R-:W-:Y:S01]  /*28d0*/  FFMA.FTZ R49, R16.reuse, R47, R49 ;  /* 0x0000002f10317223 */ /* 0x040fe20000010031 */
[----:B0-----:R-:W-:Y:S02]  /*28e0*/  HADD2.F32 R47, -RZ, R18.H0_H0 ;  /* 0x20000012ff2f7230 */ /* 0x001fe40000004100 */
[----:B------:R-:W-:Y:S01]  /*28f0*/  FFMA.FTZ R19, R16, R20, R19 ;  /* 0x0000001410137223 */ /* 0x000fe20000010013 */
[----:B------:R-:W0:Y:S01]  /*2900*/  I2F.F16 R46, R46 ;  /* 0x0000002e002e7306 */ /* 0x000e220000200c00 */
[----:B------:R-:W-:Y:S01]  /*2910*/  LEA.HI R18, R23, 0xffffff80, RZ, 0x8 ;  /* 0xffffff8017127811 */ /* 0x000fe200078f40ff */
[----:B------:R-:W-:-:S02]  /*2920*/  HADD2.F32 R20, -RZ, R17.H1_H1 ;  /* 0x30000011ff147230 */ /* 0x000fc40000004100 */
[----:B------:R-:W3:Y:S01]  /*2930*/  LDS.64 R16, [UR4+0x28] ;  /* 0x00002804ff107984 */ /* 0x000ee20008000a00 */
[----:B-1----:R-:W-:Y:S01]  /*2940*/  HADD2.F32 R23, -RZ, R21.H0_H0 ;  /* 0x20000015ff177230 */ /* 0x002fe20000004100 */
[----:B----4-:R-:W-:Y:S02]  /*2950*/  LOP3.LUT R21, R8, 0xff, RZ, 0xc0, !PT ;  /* 0x000000ff08157812 */ /* 0x010fe400078ec0ff */
[----:B------:R-:W1:Y:S02]  /*2960*/  I2F.F16 R18, R18 ;  /* 0x0000001200127306 */ /* 0x000e640000200c00 */
[----:B------:R-:W-:Y:S01]  /*2970*/  FFMA.FTZ R49, R20, R23, R49 ;  /* 0x0000001714317223 */ /* 0x000fe20000010031 */
[----:B------:R-:W-:Y:S02]  /*2980*/  VIADD R23, R21, 0xffffff80 ;  /* 0xffffff8015177836 */ /* 0x000fe40000000000 */
[----:B------:R-:W-:Y:S01]  /*2990*/  FFMA.FTZ R22, R47, R20, R48 ;  /* 0x000000142f167223 */ /* 0x000fe20000010030 */
[----:B0-----:R-:W-:-:S03]  /*29a0*/  HADD2.F32 R47, -RZ, R46.H0_H0 ;  /* 0x2000002eff2f7230 */ /* 0x001fc60000004100 */
[----:B------:R-:W0:Y:S01]  /*29b0*/  I2F.F16 R23, R23 ;  /* 0x0000001700177306 */ /* 0x000e220000200c00 */
[----:B------:R-:W-:Y:S01]  /*29c0*/  LOP3.LUT R21, R9, 0xff, RZ, 0xc0, !PT ;  /* 0x000000ff09157812 */ /* 0x000fe200078ec0ff */
[----:B------:R-:W-:Y:S01]  /*29d0*/  FFMA.FTZ R19, R20, R47, R19 ;  /* 0x0000002f14137223 */ /* 0x000fe20000010013 */
[----:B-1----:R-:W-:Y:S01]  /*29e0*/  HADD2.F32 R47, -RZ, R18.H0_H0 ;  /* 0x20000012ff2f7230 */ /* 0x002fe20000004100 */
[----:B------:R-:W-:Y:S02]  /*29f0*/  LOP3.LUT R18, R10, 0xff, RZ, 0xc0, !PT ;  /* 0x000000ff0a127812 */ /* 0x000fe400078ec0ff */
[----:B------:R-:W-:Y:S02]  /*2a00*/  IADD3 R46, PT, PT, R21, -0x80, RZ ;  /* 0xffffff80152e7810 */ /* 0x000fe40007ffe0ff */
[----:B------:R-:W-:Y:S01]  /*2a10*/  FFMA.FTZ R21, R20, R47, R41 ;  /* 0x0000002f14157223 */ /* 0x000fe20000010029 */
[----:B------:R-:W-:Y:S02]  /*2a20*/  VIADD R41, R18, 0xffffff80 ;  /* 0xffffff8012297836 */ /* 0x000fe40000000000 */
[----:B0-----:R-:W-:Y:S01]  /*2a30*/  HADD2.F32 R47, -RZ, R23.H0_H0 ;  /* 0x20000017ff2f7230 */ /* 0x001fe20000004100 */
[----:B------:R-:W-:-:S03]  /*2a40*/  LOP3.LUT R23, R11, 0xff, RZ, 0xc0, !PT ;  /* 0x000000ff0b177812 */ /* 0x000fc600078ec0ff */
[----:B------:R-:W0:Y:S02]  /*2a50*/  I2F.F16 R41, R41 ;  /* 0x0000002900297306 */ /* 0x000e240000200c00 */
[----:B------:R-:W-:-:S06]  /*2a60*/  VIADD R23, R23, 0xffffff80 ;  /* 0xffffff8017177836 */ /* 0x000fcc0000000000 */
[----:B------:R1:W-:Y:S01]  /*2a70*/  I2F.F16 R20, R46 ;  /* 0x0000002e00147306 */ /* 0x0003e20000200c00 */
[----:B---3--:R-:W-:-:S07]  /*2a80*/  HADD2.F32 R18, -RZ, R16.H0_H0 ;  /* 0x20000010ff127230 */ /* 0x008fce0000004100 */
[----:B------:R-:W3:Y:S01]  /*2a90*/  I2F.F16 R23, R23 ;  /* 0x0000001700177306 */ /* 0x000ee20000200c00 */
[----:B-1----:R-:W-:Y:S01]  /*2aa0*/  SHF.R.U32.HI R46, RZ, 0x8, R8 ;  /* 0x00000008ff2e7819 */ /* 0x002fe20000011608 */
[----:B------:R-:W-:-:S03]  /*2ab0*/  FFMA.FTZ R22, R47, R18, R22 ;  /* 0x000000122f167223 */ /* 0x000fc60000010016 */
[----:B------:R-:W-:Y:S01]  /*2ac0*/  LOP3.LUT R46, R46, 0xff, RZ, 0xc0, !PT ;  /* 0x000000ff2e2e7812 */ /* 0x000fe200078ec0ff */
[----:B0-----:R-:W-:-:S04]  /*2ad0*/  HADD2.F32 R47, -RZ, R41.H0_H0 ;  /* 0x20000029ff2f7230 */ /* 0x001fc80000004100 */
[----:B------:R-:W-:Y:S02]  /*2ae0*/  VIADD R41, R46, 0xffffff80 ;  /* 0xffffff802e297836 */ /* 0x000fe40000000000 */
[C---:B------:R-:W-:Y:S01]  /*2af0*/  FFMA.FTZ R19, R18.reuse, R47, R19 ;  /* 0x0000002f12137223 */ /* 0x040fe20000010013 */
[----:B------:R-:W-:Y:S01]  /*2b00*/  SHF.R.U32.HI R47, RZ, 0x8, R9 ;  /* 0x00000008ff2f7819 */ /* 0x000fe20000011609 */
[----:B---3--:R-:W-:Y:S02]  /*2b10*/  HADD2.F32 R46, -RZ, R23.H0_H0 ;  /* 0x20000017ff2e7230 */ /* 0x008fe40000004100 */
[----:B------:R-:W0:Y:S01]  /*2b20*/  I2F.F16 R41, R41 ;  /* 0x0000002900297306 */ /* 0x000e220000200c00 */
[----:B------:R-:W-:Y:S02]  /*2b30*/  LOP3.LUT R47, R47, 0xff, RZ, 0xc0, !PT ;  /* 0x000000ff2f2f7812 */ /* 0x000fe400078ec0ff */
[----:B------:R-:W-:Y:S01]  /*2b40*/  SHF.R.U32.HI R23, RZ, 0x8, R10 ;  /* 0x00000008ff177819 */ /* 0x000fe2000001160a */
[----:B------:R-:W-:Y:S01]  /*2b50*/  FFMA.FTZ R21, R18, R46, R21 ;  /* 0x0000002e12157223 */ /* 0x000fe20000010015 */
[----:B------:R-:W-:Y:S01]  /*2b60*/  SHF.R.U32.HI R46, RZ, 0x8, R11 ;  /* 0x00000008ff2e7819 */ /* 0x000fe2000001160b */
[----:B------:R-:W-:Y:S01]  /*2b70*/  HADD2.F32 R20, -RZ, R20.H0_H0 ;  /* 0x20000014ff147230 */ /* 0x000fe20000004100 */
[----:B------:R-:W-:-:S02]  /*2b80*/  IADD3 R47, PT, PT, R47, -0x80, RZ ;  /* 0xffffff802f2f7810 */ /* 0x000fc40007ffe0ff */
[----:B------:R-:W-:Y:S02]  /*2b90*/  LOP3.LUT R23, R23, 0xff, RZ, 0xc0, !PT ;  /* 0x000000ff17177812 */ /* 0x000fe400078ec0ff */
[----:B------:R-:W-:Y:S01]  /*2ba0*/  LOP3.LUT R48, R46, 0xff, RZ, 0xc0, !PT ;  /* 0x000000ff2e307812 */ /* 0x000fe200078ec0ff */
[----:B------:R-:W-:Y:S01]  /*2bb0*/  FFMA.FTZ R20, R18, R20, R49 ;  /* 0x0000001412147223 */ /* 0x000fe20000010031 */
[----:B------:R-:W1:Y:S01]  /*2bc0*/  I2F.F16 R47, R47 ;  /* 0x0000002f002f7306 */ /* 0x000e620000200c00 */
[----:B------:R-:W-:Y:S02]  /*2bd0*/  VIADD R23, R23, 0xffffff80 ;  /* 0xffffff8017177836 */ /* 0x000fe40000000000 */
[----:B0-----:R-:W-:Y:S02]  /*2be0*/  HADD2.F32 R49, -RZ, R41.H0_H0 ;  /* 0x20000029ff317230 */ /* 0x001fe40000004100 */
[----:B------:R-:W-:-:S03]  /*2bf0*/  VIADD R41, R48, 0xffffff80 ;  /* 0xffffff8030297836 */ /* 0x000fc60000000000 */
[----:B------:R-:W0:Y:S08]  /*2c00*/  I2F.F16 R23, R23 ;  /* 0x0000001700177306 */ /* 0x000e300000200c00 */
[----:B------:R-:W3:Y:S01]  /*2c10*/  I2F.F16 R41, R41 ;  /* 0x0000002900297306 */ /* 0x000ee20000200c00 */
[----:B------:R-:W-:Y:S01]  /*2c20*/  HADD2.F32 R46, -RZ, R16.H1_H1 ;  /* 0x30000010ff2e7230 */ /* 0x000fe20000004100 */
[----:B------:R-:W-:Y:S01]  /*2c30*/  LEA.HI R18, R8, 0xffffff80, RZ, 0x8 ;  /* 0xffffff8008127811 */ /* 0x000fe200078f40ff */
[----:B-1----:R-:W-:Y:S01]  /*2c40*/  HADD2.F32 R47, -RZ, R47.H0_H0 ;  /* 0x2000002fff2f7230 */ /* 0x002fe20000004100 */
[----:B------:R-:W-:Y:S01]  /*2c50*/  SHF.R.U32.HI R8, RZ, 0x10, R8 ;  /* 0x00000010ff087819 */ /* 0x000fe20000011608 */
[----:B0-----:R-:W-:-:S03]  /*2c60*/  HADD2.F32 R48, -RZ, R23.H0_H0 ;  /* 0x20000017ff307230 */ /* 0x001fc60000004100 */
        /* <DEDUP_REMOVED lines=9> */
[----:B------:R-:W-:Y:S01]  /*2d00*/  IADD3 R23, PT, PT, R23, -0x80, RZ ;  /* 0xffffff8017177810 */ /* 0x000fe20007ffe0ff */
[----:B------:R-:W-:Y:S01]  /*2d10*/  I2F.F16 R9, R9 ;  /* 0x0000000900097306 */ /* 0x000fe20000200c00 */
[----:B------:R-:W-:Y:S02]  /*2d20*/  LOP3.LUT R41, R41, 0xff, RZ, 0xc0, !PT ;  /* 0x000000ff29297812 */ /* 0x000fe400078ec0ff */
[----:B------:R-:W-:-:S03]  /*2d30*/  SHF.R.U32.HI R20, RZ, 0x10, R10 ;  /* 0x00000010ff147819 */ /* 0x000fc6000001160a */
[----:B------:R-:W-:Y:S01]  /*2d40*/  VIADD R41, R41, 0xffffff80 ;  /* 0xffffff8029297836 */ /* 0x000fe20000000000 */
[----:B------:R-:W-:Y:S01]  /*2d50*/  LOP3.LUT R20, R20, 0xff, RZ, 0xc0, !PT ;  /* 0x000000ff14147812 */ /* 0x000fe200078ec0ff */
[----:B------:R-:W0:Y:S01]  /*2d60*/  I2F.F16 R23, R23 ;  /* 0x0000001700177306 */ /* 0x000e220000200c00 */
[----:B------:R-:W-:Y:S01]  /*2d70*/  FFMA.FTZ R22, R49, R46, R22 ;  /* 0x0000002e31167223 */ /* 0x000fe20000010016 */
[----:B------:R-:W-:Y:S02]  /*2d80*/  FFMA.FTZ R19, R46, R48, R19 ;  /* 0x000000302e137223 */ /* 0x000fe40000010013 */
[----:B------:R-:W-:-:S04]  /*2d90*/  VIADD R46, R20, 0xffffff80 ;  /* 0xffffff80142e7836 */ /* 0x000fc80000000000 */
[----:B------:R-:W1:Y:S01]  /*2da0*/  I2F.F16 R41, R41 ;  /* 0x0000002900297306 */ /* 0x000e620000200c00 */
[----:B------:R-:W-:-:S07]  /*2db0*/  HADD2.F32 R20, -RZ, R17.H0_H0 ;  /* 0x20000011ff147230 */ /* 0x000fce0000004100 */
[----:B------:R3:W-:Y:S01]  /*2dc0*/  I2F.F16 R8, R47 ;  /* 0x0000002f00087306 */ /* 0x0007e20000200c00 */
[----:B0-----:R-:W-:-:S07]  /*2dd0*/  HADD2.F32 R23, -RZ, R23.H0_H0 ;  /* 0x20000017ff177230 */ /* 0x001fce0000004100 */
[----:B------:R-:W0:Y:S01]  /*2de0*/  I2F.F16 R46, R46 ;  /* 0x0000002e002e7306 */ /* 0x000e220000200c00 */
[----:B---3--:R-:W-:Y:S01]  /*2df0*/  HADD2.F32 R47, -RZ, R9.H0_H0 ;  /* 0x20000009ff2f7230 */ /* 0x008fe20000004100 */
[----:B------:R-:W-:-:S06]  /*2e00*/  LEA.HI R9, R10, 0xffffff80, RZ, 0x8 ;  /* 0xffffff800a097811 */ /* 0x000fcc00078f40ff */
[----:B------:R-:W3:Y:S01]  /*2e10*/  I2F.F16 R18, R18 ;  /* 0x0000001200127306 */ /* 0x000ee20000200c00 */
[----:B------:R-:W-:Y:S01]  /*2e20*/  FFMA.FTZ R47, R47, R20, R22 ;  /* 0x000000142f2f7223 */ /* 0x000fe20000010016 */
[----:B------:R-:W-:Y:S01]  /*2e30*/  ISETP.NE.AND P0, PT, R38, R3, PT ;  /* 0x000000032600720c */ /* 0x000fe20003f05270 */
[----:B------:R-:W-:Y:S02]  /*2e40*/  HADD2.F32 R22, -RZ, R17.H1_H1 ;  /* 0x30000011ff167230 */ /* 0x000fe40000004100 */
[----:B------:R-:W-:Y:S01]  /*2e50*/  FFMA.FTZ R23, R20, R23, R16 ;  /* 0x0000001714177223 */ /* 0x000fe20000010010 */
[----:B------:R-:W-:Y:S02]  /*2e60*/  LEA.HI R10, R11, 0xffffff80, RZ, 0x8 ;  /* 0xffffff800b0a7811 */ /* 0x000fe400078f40ff */
[----:B------:R-:W4:Y:S01]  /*2e70*/  I2F.F16 R9, R9 ;  /* 0x0000000900097306 */ /* 0x000f220000200c00 */
[----:B-1----:R-:W-:Y:S01]  /*2e80*/  HADD2.F32 R16, -RZ, R41.H0_H0 ;  /* 0x20000029ff107230 */ /* 0x002fe20000004100 */
[----:B--2---:R-:W-:Y:S01]  /*2e90*/  LOP3.LUT R17, R12, 0xff, RZ, 0xc0, !PT ;  /* 0x000000ff0c117812 */ /* 0x004fe200078ec0ff */
[----:B0-----:R-:W-:-:S03]  /*2ea0*/  HADD2.F32 R11, -RZ, R46.H0_H0 ;  /* 0x2000002eff0b7230 */ /* 0x001fc60000004100 */
[C---:B------:R-:W-:Y:S01]  /*2eb0*/  FFMA.FTZ R51, R20.reuse, R16, R21 ;  /* 0x0000001014337223 */ /* 0x040fe20000010015 */
[----:B------:R-:W-:Y:S01]  /*2ec0*/  VIADD R41, R17, 0xffffff80 ;  /* 0xffffff8011297836 */ /* 0x000fe20000000000 */
[----:B------:R-:W0:Y:S01]  /*2ed0*/  I2F.F16 R10, R10 ;  /* 0x0000000a000a7306 */ /* 0x000e220000200c00 */
[----:B---3--:R-:W-:Y:S01]  /*2ee0*/  HADD2.F32 R18, -RZ, R18.H0_H0 ;  /* 0x20000012ff127230 */ /* 0x008fe20000004100 */
[----:B------:R-:W1:Y:S01]  /*2ef0*/  LDS.64 R16, [UR4+0x30] ;  /* 0x00003004ff107984 */ /* 0x000e620008000a00 */
[----:B------:R-:W-:Y:S02]  /*2f00*/  HADD2.F32 R8, -RZ, R8.H0_H0 ;  /* 0x20000008ff087230 */ /* 0x000fe40000004100 */
[----:B------:R-:W-:Y:S01]  /*2f10*/  FFMA.FTZ R11, R20, R11, R19 ;  /* 0x0000000b140b7223 */ /* 0x000fe20000010013 */
[----:B------:R-:W-:Y:S01]  /*2f20*/  LOP3.LUT R21, R13, 0xff, RZ, 0xc0, !PT ;  /* 0x000000ff0d157812 */ /* 0x000fe200078ec0ff */
[----:B------:R-:W-:Y:S01]  /*2f30*/  FFMA.FTZ R20, R18, R22, R47 ;  /* 0x0000001612147223 */ /* 0x000fe2000001002f */
[----:B------:R-:W-:Y:S01]  /*2f40*/  @!P0 LEA R18, R0, R1, 0x3 ;  /* 0x0000000100128211 */ /* 0x000fe200078e18ff */
[----:B------:R-:W-:Y:S01]  /*2f50*/  FFMA.FTZ R23, R22, R8, R23 ;  /* 0x0000000816177223 */ /* 0x000fe20000010017 */
[----:B----4-:R-:W-:Y:S01]  /*2f60*/  HADD2.F32 R9, -RZ, R9.H0_H0 ;  /* 0x20000009ff097230 */ /* 0x010fe20000004100 */
[----:B------:R-:W-:Y:S01]  /*2f70*/  LOP3.LUT R8, R14, 0xff, RZ, 0xc0, !PT ;  /* 0x000000ff0e087812 */ /* 0x000fe200078ec0ff */
[----:B------:R-:W-:-:S02]  /*2f80*/  VIADD R49, R21, 0xffffff80 ;  /* 0xffffff8015317836 */ /* 0x000fc40000000000 */
[----:B------:R-:W2:Y:S01]  /*2f90*/  @!P0 LDL.64 R18, [R18+0x8] ;  /* 0x0000080012128983 */ /* 0x000ea20000100a00 */
[----:B------:R-:W-:Y:S01]  /*2fa0*/  FFMA.FTZ R21, R22, R9, R11 ;  /* 0x0000000916157223 */ /* 0x000fe2000001000b */
[----:B------:R-:W-:Y:S01]  /*2fb0*/  VIADD R11, R8, 0xffffff80 ;  /* 0xffffff80080b7836 */ /* 0x000fe20000000000 */
[----:B------:R-:W-:Y:S01]  /*2fc0*/  SHF.R.U32.HI R8, RZ, 0x8, R12 ;  /* 0x00000008ff087819 */ /* 0x000fe2000001160c */
[----:B0-----:R-:W-:Y:S01]  /*2fd0*/  HADD2.F32 R10, -RZ, R10.H0_H0 ;  /* 0x2000000aff0a7230 */ /* 0x001fe20000004100 */
[----:B------:R-:W-:Y:S02]  /*2fe0*/  LOP3.LUT R9, R15, 0xff, RZ, 0xc0, !PT ;  /* 0x000000ff0f097812 */ /* 0x000fe400078ec0ff */
[----:B------:R-:W-:Y:S02]  /*2ff0*/  LOP3.LUT R8, R8, 0xff, RZ, 0xc0, !PT ;  /* 0x000000ff08087812 */ /* 0x000fe400078ec0ff */
[----:B------:R-:W-:Y:S01]  /*3000*/  FFMA.FTZ R22, R22, R10, R51 ;  /* 0x0000000a16167223 */ /* 0x000fe20000010033 */
[----:B------:R-:W-:-:S02]  /*3010*/  IADD3 R9, PT, PT, R9, -0x80, RZ ;  /* 0xffffff8009097810 */ /* 0x000fc40007ffe0ff */
[----:B------:R-:W-:Y:S01]  /*3020*/  SHF.R.U32.HI R10, RZ, 0x8, R13 ;  /* 0x00000008ff0a7819 */ /* 0x000fe2000001160d */
[----:B------:R-:W-:Y:S01]  /*3030*/  VIADD R47, R8, 0xffffff80 ;  /* 0xffffff80082f7836 */ /* 0x000fe20000000000 */
[----:B------:R-:W-:Y:S01]  /*3040*/  SHF.R.U32.HI R8, RZ, 0x8, R14 ;  /* 0x00000008ff087819 */ /* 0x000fe2000001160e */
[----:B------:R-:W0:Y:S01]  /*3050*/  I2F.F16 R41, R41 ;  /* 0x0000002900297306 */ /* 0x000e220000200c00 */
[----:B------:R-:W-:Y:S02]  /*3060*/  LOP3.LUT R10, R10, 0xff, RZ, 0xc0, !PT ;  /* 0x000000ff0a0a7812 */ /* 0x000fe400078ec0ff */
[----:B------:R-:W-:-:S05]  /*3070*/  LOP3.LUT R8, R8, 0xff, RZ, 0xc0, !PT ;  /* 0x000000ff08087812 */ /* 0x000fca00078ec0ff */
[----:B------:R-:W3:Y:S01]  /*3080*/  I2F.F16 R49, R49 ;  /* 0x0000003100317306 */ /* 0x000ee20000200c00 */
[----:B------:R-:W-:Y:S01]  /*3090*/  VIADD R46, R10, 0xffffff80 ;  /* 0xffffff800a2e7836 */ /* 0x000fe20000000000 */
[----:B------:R-:W-:-:S06]  /*30a0*/  IADD3 R10, PT, PT, R8, -0x80, RZ ;  /* 0xffffff80080a7810 */ /* 0x000fcc0007ffe0ff */
[----:B------:R-:W4:Y:S08]  /*30b0*/  I2F.F16 R11, R11 ;  /* 0x0000000b000b7306 */ /* 0x000f300000200c00 */
[----:B------:R-:W5:Y:S01]  /*30c0*/  I2F.F16 R9, R9 ;  /* 0x0000000900097306 */ /* 0x000f620000200c00 */
[----:B-1----:R-:W-:Y:S02]  /*30d0*/  HADD2.F32 R8, -RZ, R16.H0_H0 ;  /* 0x20000010ff087230 */ /* 0x002fe40000004100 */
[----:B0-----:R-:W-:-:S05]  /*30e0*/  HADD2.F32 R41, -RZ, R41.H0_H0 ;  /* 0x20000029ff297230 */ /* 0x001fca0000004100 */
[----:B------:R-:W0:Y:S01]  /*30f0*/  I2F.F16 R46, R46 ;  /* 0x0000002e002e7306 */ /* 0x000e220000200c00 */
[----:B---3--:R-:W-:Y:S02]  /*3100*/  HADD2.F32 R49, -RZ, R49.H0_H0 ;  /* 0x20000031ff317230 */ /* 0x008fe40000004100 */
[----:B----4-:R-:W-:-:S05]  /*3110*/  HADD2.F32 R11, -RZ, R11.H0_H0 ;  /* 0x2000000bff0b7230 */ /* 0x010fca0000004100 */
[----:B------:R-:W1:Y:S01]  /*3120*/  I2F.F16 R10, R10 ;  /* 0x0000000a000a7306 */ /* 0x000e620000200c00 */
[----:B-----5:R-:W-:Y:S02]  /*3130*/  HADD2.F32 R9, -RZ, R9.H0_H0 ;  /* 0x20000009ff097230 */ /* 0x020fe40000004100 */
[----:B------:R-:W-:Y:S01]  /*3140*/  FFMA.FTZ R48, R41, R8, RZ ;  /* 0x0000000829307223 */ /* 0x000fe200000100ff */
[C---:B------:R-:W-:Y:S01]  /*3150*/  FFMA.FTZ R41, R8.reuse, R49, RZ ;  /* 0x0000003108297223 */ /* 0x040fe200000100ff */
[----:B------:R-:W-:-:S03]  /*3160*/  FFMA.FTZ R11, R8, R11, RZ ;  /* 0x0000000b080b7223 */ /* 0x000fc600000100ff */
[----:B------:R-:W3:Y:S01]  /*3170*/  I2F.F16 R47, R47 ;  /* 0x0000002f002f7306 */ /* 0x000ee20000200c00 */
        /* <DEDUP_REMOVED lines=8> */
[----:B------:R-:W-:Y:S01]  /*3200*/  FFMA.FTZ R46, R16, R10, R11 ;  /* 0x0000000a102e7223 */ /* 0x000fe2000001000b */
[----:B------:R-:W-:Y:S02]  /*3210*/  VIADD R50, R8, 0xffffff80 ;  /* 0xffffff8008327836 */ /* 0x000fe40000000000 */
[----:B---3--:R-:W-:Y:S01]  /*3220*/  HADD2.F32 R47, -RZ, R47.H0_H0 ;  /* 0x2000002fff2f7230 */ /* 0x008fe20000004100 */
[----:B------:R-:W3:Y:S04]  /*3230*/  LDG.E.128.CONSTANT R8, desc[UR6][R42.64] ;  /* 0x000000062a087981 */ /* 0x000ee8000c1e9d00 */
        /* <DEDUP_REMOVED lines=9> */
[----:B------:R-:W0:Y:S01]  /*32d0*/  I2F.F16 R50, R50 ;  /* 0x0000003200327306 */ /* 0x000e220000200c00 */
[----:B------:R-:W-:-:S07]  /*32e0*/  VIADD R48, R16, 0xffffff80 ;  /* 0xffffff8010307836 */ /* 0x000fce0000000000 */
[----:B------:R-:W1:Y:S01]  /*32f0*/  I2F.F16 R48, R48 ;  /* 0x0000003000307306 */ /* 0x000e620000200c00 */
[----:B------:R-:W-:Y:S02]  /*3300*/  HADD2.F32 R16, -RZ, R17.H0_H0 ;  /* 0x20000011ff107230 */ /* 0x000fe40000004100 */
[----:B0-----:R-:W-:-:S05]  /*3310*/  HADD2.F32 R51, -RZ, R50.H0_H0 ;  /* 0x20000032ff337230 */ /* 0x001fca0000004100 */
[----:B------:R-:W-:Y:S01]  /*3320*/  FFMA.FTZ R41, R16, R51, R41 ;  /* 0x0000003310297223 */ /* 0x000fe20000010029 */
[----:B------:R-:W-:Y:S01]  /*3330*/  SHF.R.U32.HI R51, RZ, 0x10, R14 ;  /* 0x00000010ff337819 */ /* 0x000fe2000001160e */
[----:B-1----:R-:W-:Y:S01]  /*3340*/  HADD2.F32 R52, -RZ, R48.H0_H0 ;  /* 0x20000030ff347230 */ /* 0x002fe20000004100 */
[----:B------:R-:W-:Y:S02]  /*3350*/  SHF.R.U32.HI R48, RZ, 0x10, R15 ;  /* 0x00000010ff307819 */ /* 0x000fe4000001160f */
[----:B------:R-:W-:Y:S02]  /*3360*/  LOP3.LUT R51, R51, 0xff, RZ, 0xc0, !PT ;  /* 0x000000ff33337812 */ /* 0x000fe400078ec0ff */
[----:B------:R-:W-:-:S03]  /*3370*/  LOP3.LUT R48, R48, 0xff, RZ, 0xc0, !PT ;  /* 0x000000ff30307812 */ /* 0x000fc600078ec0ff */
[----:B------:R-:W-:Y:S02]  /*3380*/  VIADD R51, R51, 0xffffff80 ;  /* 0xffffff8033337836 */ /* 0x000fe40000000000 */
[----:B------:R-:W-:-:S04]  /*3390*/  VIADD R50, R48, 0xffffff80 ;  /* 0xffffff8030327836 */ /* 0x000fc80000000000 */
        /* <DEDUP_REMOVED lines=10> */
[----:B------:R-:W0:Y:S08]  /*3440*/  I2F.F16 R12, R12 ;  /* 0x0000000c000c7306 */ /* 0x000e300000200c00 */
[----:B------:R-:W-:Y:S01]  /*3450*/  I2F.F16 R13, R13 ;  /* 0x0000000d000d7306 */ /* 0x000fe20000200c00 */
[----:B--2---:R-:W-:Y:S02]  /*3460*/  @!P0 PRMT R6, R6, 0x7610, R18 ;  /* 0x0000761006068816 */ /* 0x004fe40000000012 */
[----:B------:R-:W-:-:S02]  /*3470*/  @!P0 PRMT R7, R18, 0x7610, R7 ;  /* 0x0000761012078816 */ /* 0x000fc40000000007 */
[----:B------:R-:W-:-:S03]  /*3480*/  @!P0 PRMT R6, R19, 0x7610, R6 ;  /* 0x0000761013068816 */ /* 0x000fc60000000006 */
[----:B------:R-:W-:Y:S01]  /*3490*/  HADD2.F32 R18, -RZ, R7.H0_H0 ;  /* 0x20000007ff127230 */ /* 0x000fe20000004100 */
[----:B------:R-:W-:Y:S01]  /*34a0*/  @!P0 PRMT R7, R7, 0x7610, R19 ;  /* 0x0000761007078816 */ /* 0x000fe20000000013 */
[----:B------:R-:W-:-:S03]  /*34b0*/  HADD2.F32 R19, -RZ, R6.H1_H1 ;  /* 0x30000006ff137230 */ /* 0x000fc60000004100 */
[----:B------:R-:W-:Y:S01]  /*34c0*/  FMUL.FTZ R48, R27, R18 ;  /* 0x000000121b307220 */ /* 0x000fe20000410000 */
[----:B------:R-:W-:Y:S02]  /*34d0*/  HADD2.F32 R27, -RZ, R6.H0_H0 ;  /* 0x20000006ff1b7230 */ /* 0x000fe40000004100 */
[----:B------:R-:W-:Y:S01]  /*34e0*/  FMUL.FTZ R26, R26, R19 ;  /* 0x000000131a1a7220 */ /* 0x000fe20000410000 */
[----:B------:R-:W-:Y:S01]  /*34f0*/  HADD2.F32 R51, -RZ, R7.H1_H1 ;  /* 0x30000007ff337230 */ /* 0x000fe20000004100 */
[----:B------:R-:W-:Y:S01]  /*3500*/  F2FP.F16.F32.PACK_AB R48, RZ, R48 ;  /* 0x00000030ff30723e */ /* 0x000fe200000000ff */
[----:B------:R-:W-:Y:S02]  /*3510*/  FMUL.FTZ R24, R24, R27 ;  /* 0x0000001b18187220 */ /* 0x000fe40000410000 */
[----:B------:R-:W-:Y:S01]  /*3520*/  F2FP.F16.F32.PACK_AB R26, RZ, R26 ;  /* 0x0000001aff1a723e */ /* 0x000fe200000000ff */
[----:B------:R-:W-:-:S03]  /*3530*/  FMUL.FTZ R25, R25, R51 ;  /* 0x0000003319197220 */ /* 0x000fc60000410000 */
[----:B------:R-:W-:Y:S02]  /*3540*/  PRMT R48, R48, 0x5410, R26 ;  /* 0x0000541030307816 */ /* 0x000fe4000000001a */
[----:B------:R-:W-:Y:S02]  /*3550*/  F2FP.F16.F32.PACK_AB R24, RZ, R24 ;  /* 0x00000018ff18723e */ /* 0x000fe400000000ff */
[----:B------:R-:W-:Y:S01]  /*3560*/  F2FP.F16.F32.PACK_AB R25, RZ, R25 ;  /* 0x00000019ff19723e */ /* 0x000fe200000000ff */
[----:B------:R-:W-:Y:S01]  /*3570*/  FMUL.FTZ R30, R27, R30 ;  /* 0x0000001e1b1e7220 */ /* 0x000fe20000410000 */
[----:B------:R-:W-:Y:S01]  /*3580*/  FMUL.FTZ R40, R51, R40 ;  /* 0x0000002833287220 */ /* 0x000fe20000410000 */
[----:B------:R-:W-:Y:S01]  /*3590*/  HFMA2 R5, R48, 1, 1, R5 ;  /* 0x3c003c0030057831 */ /* 0x000fe20000000005 */
[----:B------:R-:W-:Y:S01]  /*35a0*/  PRMT R24, R24, 0x5410, R25 ;  /* 0x0000541018187816 */ /* 0x000fe20000000019 */
[----:B------:R-:W-:Y:S01]  /*35b0*/  FMUL.FTZ R25, R19, R34 ;  /* 0x0000002213197220 */ /* 0x000fe20000410000 */
[----:B------:R-:W-:Y:S01]  /*35c0*/  LEA.HI R48, R14, 0xffffff80, RZ, 0x8 ;  /* 0xffffff800e307811 */ /* 0x000fe200078f40ff */
[----:B------:R-:W-:Y:S01]  /*35d0*/  FMUL.FTZ R14, R18, R35 ;  /* 0x00000023120e7220 */ /* 0x000fe20000410000 */
[----:B------:R-:W-:-:S02]  /*35e0*/  LEA.HI R26, R15, 0xffffff80, RZ, 0x8 ;  /* 0xffffff800f1a7811 */ /* 0x000fc400078f40ff */
[----:B------:R-:W-:Y:S01]  /*35f0*/  F2FP.F16.F32.PACK_AB R34, RZ, R30 ;  /* 0x0000001eff22723e */ /* 0x000fe200000000ff */
[----:B------:R-:W-:Y:S01]  /*3600*/  HFMA2 R24, R24, 1, 1, R4 ;  /* 0x3c003c0018187831 */ /* 0x000fe20000000004 */
[----:B------:R-:W-:Y:S01]  /*3610*/  F2FP.F16.F32.PACK_AB R30, RZ, R40 ;  /* 0x00000028ff1e723e */ /* 0x000fe200000000ff */
[----:B------:R-:W1:Y:S01]  /*3620*/  I2F.F16 R4, R48 ;  /* 0x0000003000047306 */ /* 0x000e620000200c00 */
[----:B------:R-:W-:Y:S02]  /*3630*/  F2FP.F16.F32.PACK_AB R14, RZ, R14 ;  /* 0x0000000eff0e723e */ /* 0x000fe400000000ff */
[----:B------:R-:W-:Y:S02]  /*3640*/  F2FP.F16.F32.PACK_AB R25, RZ, R25 ;  /* 0x00000019ff19723e */ /* 0x000fe400000000ff */
[----:B------:R-:W-:-:S03]  /*3650*/  PRMT R34, R34, 0x5410, R30 ;  /* 0x0000541022227816 */ /* 0x000fc6000000001e */
[----:B------:R-:W2:Y:S01]  /*3660*/  I2F.F16 R26, R26 ;  /* 0x0000001a001a7306 */ /* 0x000ea20000200c00 */
[----:B------:R-:W-:Y:S01]  /*3670*/  PRMT R35, R14, 0x5410, R25 ;  /* 0x000054100e237816 */ /* 0x000fe20000000019 */
[----:B------:R-:W-:Y:S02]  /*3680*/  HADD2.F32 R30, -RZ, R17.H1_H1 ;  /* 0x30000011ff1e7230 */ /* 0x000fe40000004100 */
[----:B------:R-:W-:Y:S02]  /*3690*/  HFMA2 R24, R34, 1, 1, R24 ;  /* 0x3c003c0022187831 */ /* 0x000fe40000000018 */
[----:B0-----:R-:W-:Y:S02]  /*36a0*/  HADD2.F32 R34, -RZ, R12.H0_H0 ;  /* 0x2000000cff227230 */ /* 0x001fe40000004100 */
[----:B------:R-:W-:Y:S02]  /*36b0*/  HADD2 R25, R35, R5 ;  /* 0x0000000523197230 */ /* 0x000fe40000000000 */
[----:B-1----:R-:W-:-:S02]  /*36c0*/  HADD2.F32 R17, -RZ, R4.H0_H0 ;  /* 0x20000004ff117230 */ /* 0x002fc40000004100 */
[----:B------:R-:W-:Y:S01]  /*36d0*/  FFMA.FTZ R47, R34, R30, R47 ;  /* 0x0000001e222f7223 */ /* 0x000fe2000001002f */
[----:B--2---:R-:W-:Y:S02]  /*36e0*/  HADD2.F32 R53, -RZ, R26.H0_H0 ;  /* 0x2000001aff357230 */ /* 0x004fe40000004100 */
[----:B------:R-:W-:-:S03]  /*36f0*/  FFMA.FTZ R46, R30, R17, R46 ;  /* 0x000000111e2e7223 */ /* 0x000fc6000001002e */
[----:B------:R-:W-:Y:S01]  /*3700*/  FFMA.FTZ R17, R30, R53, R16 ;  /* 0x000000351e117223 */ /* 0x000fe20000010010 */
[----:B---3--:R-:W-:-:S04]  /*3710*/  LOP3.LUT R5, R8, 0xff, RZ, 0xc0, !PT ;  /* 0x000000ff08057812 */ /* 0x008fc800078ec0ff */
[----:B------:R-:W-:Y:S01]  /*3720*/  IADD3 R34, PT, PT, R5, -0x80, RZ ;  /* 0xffffff8005227810 */ /* 0x000fe20007ffe0ff */
[----:B------:R-:W-:Y:S01]  /*3730*/  HADD2.F32 R5, -RZ, R13.H0_H0 ;  /* 0x2000000dff057230 */ /* 0x000fe20000004100 */
[----:B------:R-:W-:-:S04]  /*3740*/  LOP3.LUT R4, R9, 0xff, RZ, 0xc0, !PT ;  /* 0x000000ff09047812 */ /* 0x000fc800078ec0ff */
[----:B------:R-:W-:Y:S01]  /*3750*/  FFMA.FTZ R41, R30, R5, R41 ;  /* 0x000000051e297223 */ /* 0x000fe20000010029 */
[----:B------:R-:W-:Y:S01]  /*3760*/  LOP3.LUT R30, R10, 0xff, RZ, 0xc0, !PT ;  /* 0x000000ff0a1e7812 */ /* 0x000fe200078ec0ff */
[----:B------:R-:W-:Y:S02]  /*3770*/  VIADD R35, R4, 0xffffff80 ;  /* 0xffffff8004237836 */ /* 0x000fe40000000000 */
[----:B------:R-:W0:Y:S01]  /*3780*/  LDS.64 R4, [UR4+0x38] ;  /* 0x00003804ff047984 */ /* 0x000e220008000a00 */
[----:B------:R-:W-:Y:S01]  /*3790*/  FMUL.FTZ R26, R18, R20 ;  /* 0x00000014121a7220 */ /* 0x000fe20000410000 */
[----:B------:R-:W-:Y:S02]  /*37a0*/  VIADD R20, R30, 0xffffff80 ;  /* 0xffffff801e147836 */ /* 0x000fe40000000000 */
[----:B------:R-:W-:Y:S02]  /*37b0*/  FMUL.FTZ R30, R19, R23 ;  /* 0x00000017131e7220 */ /* 0x000fe40000410000 */
[----:B------:R-:W-:-:S03]  /*37c0*/  F2FP.F16.F32.PACK_AB R26, RZ, R26 ;  /* 0x0000001aff1a723e */ /* 0x000fc600000000ff */
[----:B------:R-:W-:Y:S01]  /*37d0*/  F2FP.F16.F32.PACK_AB R30, RZ, R30 ;  /* 0x0000001eff1e723e */ /* 0x000fe200000000ff */
[----:B------:R1:W2:Y:S03]  /*37e0*/  I2F.F16 R13, R34 ;  /* 0x00000022000d7306 */ /* 0x0002a60000200c00 */
[----:B------:R-:W-:Y:S02]  /*37f0*/  PRMT R26, R26, 0x5410, R30 ;  /* 0x000054101a1a7816 */ /* 0x000fe4000000001e */
[----:B------:R-:W-:Y:S02]  /*3800*/  LEA.HI R40, R10, 0xffffff80, RZ, 0x8 ;  /* 0xffffff800a287811 */ /* 0x000fe400078f40ff */
[----:B-1----:R-:W-:Y:S01]  /*3810*/  SHF.R.U32.HI R34, RZ, 0x8, R8 ;  /* 0x00000008ff227819 */ /* 0x002fe20000011608 */
[----:B------:R1:W3:Y:S01]  /*3820*/  I2F.F16 R16, R35 ;  /* 0x0000002300107306 */ /* 0x0002e20000200c00 */
[----:B------:R-:W-:-:S02]  /*3830*/  FMUL.FTZ R21, R27, R21 ;  /* 0x000000151b157220 */ /* 0x000fc40000410000 */
[----:B------:R-:W-:Y:S01]  /*3840*/  LOP3.LUT R34, R34, 0xff, RZ, 0xc0, !PT ;  /* 0x000000ff22227812 */ /* 0x000fe200078ec0ff */
[----:B------:R-:W-:Y:S01]  /*3850*/  HFMA2 R25, R26, 1, 1, R25 ;  /* 0x3c003c001a197831 */ /* 0x000fe20000000019 */
[----:B------:R-:W-:Y:S01]  /*3860*/  SHF.R.U32.HI R26, RZ, 0x10, R9 ;  /* 0x00000010ff1a7819 */ /* 0x000fe20000011609 */
[----:B-1----:R-:W-:Y:S02]  /*3870*/  FMUL.FTZ R35, R51, R22 ;  /* 0x0000001633237220 */ /* 0x002fe40000410000 */
[----:B------:R1:W-:Y:S01]  /*3880*/  I2F.F16 R12, R40 ;  /* 0x00000028000c7306 */ /* 0x0003e20000200c00 */
[----:B------:R-:W-:Y:S02]  /*3890*/  LEA.HI R15, R8, 0xffffff80, RZ, 0x8 ;  /* 0xffffff80080f7811 */ /* 0x000fe400078f40ff */
[----:B------:R-:W-:Y:S02]  /*38a0*/  F2FP.F16.F32.PACK_AB R22, RZ, R21 ;  /* 0x00000015ff16723e */ /* 0x000fe400000000ff */
[----:B------:R-:W-:-:S02]  /*38b0*/  LOP3.LUT R26, R26, 0xff, RZ, 0xc0, !PT ;  /* 0x000000ff1a1a7812 */ /* 0x000fc400078ec0ff */
[----:B-1----:R-:W-:Y:S01]  /*38c0*/  SHF.R.U32.HI R40, RZ, 0x10, R8 ;  /* 0x00000010ff287819 */ /* 0x002fe20000011608 */
[----:B------:R-:W-:Y:S01]  /*38d0*/  VIADD R8, R34, 0xffffff80 ;  /* 0xffffff8022087836 */ /* 0x000fe20000000000 */
[----:B------:R-:W-:Y:S02]  /*38e0*/  F2FP.F16.F32.PACK_AB R34, RZ, R35 ;  /* 0x00000023ff22723e */ /* 0x000fe400000000ff */
[----:B------:R-:W-:Y:S02]  /*38f0*/  SHF.R.U32.HI R30, RZ, 0x8, R10 ;  /* 0x00000008ff1e7819 */ /* 0x000fe4000001160a */
[----:B------:R-:W-:Y:S01]  /*3900*/  PRMT R22, R22, 0x5410, R34 ;  /* 0x0000541016167816 */ /* 0x000fe20000000022 */
[----:B--2---:R-:W-:Y:S02]  /*3910*/  HADD2.F32 R34, -RZ, R13.H0_H0 ;  /* 0x2000000dff227230 */ /* 0x004fe40000004100 */
[----:B------:R-:W-:Y:S01]  /*3920*/  VIADD R13, R26, 0xffffff80 ;  /* 0xffffff801a0d7836 */ /* 0x000fe20000000000 */
[----:B------:R-:W-:Y:S01]  /*3930*/  SHF.R.U32.HI R26, RZ, 0x10, R10 ;  /* 0x00000010ff1a7819 */ /* 0x000fe2000001160a */
[----:B------:R-:W1:Y:S01]  /*3940*/  I2F.F16 R20, R20 ;  /* 0x0000001400147306 */ /* 0x000e620000200c00 */
[----:B------:R-:W-:-:S02]  /*3950*/  LOP3.LUT R30, R30, 0xff, RZ, 0xc0, !PT ;  /* 0x000000ff1e1e7812 */ /* 0x000fc400078ec0ff */
[----:B------:R-:W-:Y:S02]  /*3960*/  LOP3.LUT R23, R11, 0xff, RZ, 0xc0, !PT ;  /* 0x000000ff0b177812 */ /* 0x000fe400078ec0ff */
[----:B------:R-:W-:Y:S02]  /*3970*/  SHF.R.U32.HI R35, RZ, 0x8, R9 ;  /* 0x00000008ff237819 */ /* 0x000fe40000011609 */
[----:B------:R-:W-:Y:S01]  /*3980*/  LOP3.LUT R26, R26, 0xff, RZ, 0xc0, !PT ;  /* 0x000000ff1a1a7812 */ /* 0x000fe200078ec0ff */
[----:B------:R-:W-:Y:S01]  /*3990*/  VIADD R10, R30, 0xffffff80 ;  /* 0xffffff801e0a7836 */ /* 0x000fe20000000000 */
[----:B------:R-:W-:Y:S01]  /*39a0*/  IADD3 R23, PT, PT, R23, -0x80, RZ ;  /* 0xffffff8017177810 */ /* 0x000fe20007ffe0ff */
[----:B---3--:R-:W-:Y:S01]  /*39b0*/  HADD2.F32 R30, -RZ, R16.H0_H0 ;  /* 0x20000010ff1e7230 */ /* 0x008fe20000004100 */
[----:B------:R-:W-:Y:S01]  /*39c0*/  LOP3.LUT R35, R35, 0xff, RZ, 0xc0, !PT ;  /* 0x000000ff23237812 */ /* 0x000fe200078ec0ff */
[----:B------:R-:W-:Y:S01]  /*39d0*/  HADD2 R24, R22, R24 ;  /* 0x0000001816187230 */ /* 0x000fe20000000000 */
[----:B------:R-:W-:Y:S01]  /*39e0*/  IADD3 R16, PT, PT, R26, -0x80, RZ ;  /* 0xffffff801a107810 */ /* 0x000fe20007ffe0ff */
[----:B0-----:R-:W-:Y:S01]  /*39f0*/  HADD2.F32 R22, -RZ, R4.H0_H0 ;  /* 0x20000004ff167230 */ /* 0x001fe20000004100 */
[----:B------:R-:W-:-:S02]  /*3a00*/  SHF.R.U32.HI R26, RZ, 0x8, R11 ;  /* 0x00000008ff1a7819 */ /* 0x000fc4000001160b */
[----:B------:R-:W-:Y:S02]  /*3a10*/  LEA.HI R14, R9, 0xffffff80, RZ, 0x8 ;  /* 0xffffff80090e7811 */ /* 0x000fe400078f40ff */
[----:B------:R-:W-:Y:S01]  /*3a20*/  IADD3 R9, PT, PT, R35, -0x80, RZ ;  /* 0xffffff8023097810 */ /* 0x000fe20007ffe0ff */
[----:B------:R-:W0:Y:S01]  /*3a30*/  I2F.F16 R23, R23 ;  /* 0x0000001700177306 */ /* 0x000e220000200c00 */
[----:B------:R-:W-:Y:S01]  /*3a40*/  LOP3.LUT R26, R26, 0xff, RZ, 0xc0, !PT ;  /* 0x000000ff1a1a7812 */ /* 0x000fe200078ec0ff */
[----:B------:R-:W-:Y:S01]  /*3a50*/  FFMA.FTZ R41, R22, R30, R41 ;  /* 0x0000001e16297223 */ /* 0x000fe20000010029 */
[----:B------:R-:W-:Y:S01]  /*3a60*/  LOP3.LUT R40, R40, 0xff, RZ, 0xc0, !PT ;  /* 0x000000ff28287812 */ /* 0x000fe200078ec0ff */
[----:B-1----:R-:W-:Y:S01]  /*3a70*/  HADD2.F32 R35, -RZ, R20.H0_H0 ;  /* 0x20000014ff237230 */ /* 0x002fe20000004100 */
[----:B------:R-:W-:Y:S01]  /*3a80*/  SHF.R.U32.HI R30, RZ, 0x10, R11 ;  /* 0x00000010ff1e7819 */ /* 0x000fe2000001160b */
[----:B------:R-:W-:Y:S02]  /*3a90*/  VIADD R20, R26, 0xffffff80 ;  /* 0xffffff801a147836 */ /* 0x000fe40000000000 */
[----:B------:R-:W1:Y:S01]  /*3aa0*/  I2F.F16 R9, R9 ;  /* 0x0000000900097306 */ /* 0x000e620000200c00 */
[----:B------:R-:W-:Y:S01]  /*3ab0*/  VIADD R21, R40, 0xffffff80 ;  /* 0xffffff8028157836 */ /* 0x000fe20000000000 */
[----:B------:R-:W-:-:S06]  /*3ac0*/  LOP3.LUT R30, R30, 0xff, RZ, 0xc0, !PT ;  /* 0x000000ff1e1e7812 */ /* 0x000fcc00078ec0ff */
[----:B------:R-:W2:Y:S01]  /*3ad0*/  I2F.F16 R8, R8 ;  /* 0x0000000800087306 */ /* 0x000ea20000200c00 */
[----:B------:R-:W-:Y:S02]  /*3ae0*/  VIADD R30, R30, 0xffffff80 ;  /* 0xffffff801e1e7836 */ /* 0x000fe40000000000 */
[----:B------:R-:W-:Y:S01]  /*3af0*/  FFMA.FTZ R47, R34, R22, R47 ;  /* 0x00000016222f7223 */ /* 0x000fe2000001002f */
[----:B------:R-:W-:-:S04]  /*3b00*/  LEA.HI R11, R11, 0xffffff80, RZ, 0x8 ;  /* 0xffffff800b0b7811 */ /* 0x000fc800078f40ff */
[----:B------:R-:W3:Y:S01]  /*3b10*/  I2F.F16 R10, R10 ;  /* 0x0000000a000a7306 */ /* 0x000ee20000200c00 */
[----:B0-----:R-:W-:-:S07]  /*3b20*/  HADD2.F32 R34, -RZ, R23.H0_H0 ;  /* 0x20000017ff227230 */ /* 0x001fce0000004100 */
[----:B------:R-:W0:Y:S01]  /*3b30*/  I2F.F16 R20, R20 ;  /* 0x0000001400147306 */ /* 0x000e220000200c00 */
[----:B------:R-:W-:-:S07]  /*3b40*/  @!P0 VIADD R26, R0, 0x1 ;  /* 0x00000001001a8836 */ /* 0x000fce0000000000 */
[----:B------:R-:W5:Y:S01]  /*3b50*/  I2F.F16 R21, R21 ;  /* 0x0000001500157306 */ /* 0x000f620000200c00 */
[----:B------:R-:W-:-:S07]  /*3b60*/  HADD2.F32 R4, -RZ, R4.H1_H1 ;  /* 0x30000004ff047230 */ /* 0x000fce0000004100 */
[----:B------:R-:W4:Y:S01]  /*3b70*/  I2F.F16 R13, R13 ;  /* 0x0000000d000d7306 */ /* 0x000f220000200c00 */
[----:B-1----:R-:W-:-:S07]  /*3b80*/  HADD2.F32 R9, -RZ, R9.H0_H0 ;  /* 0x20000009ff097230 */ /* 0x002fce0000004100 */
[----:B------:R-:W1:Y:S01]  /*3b90*/  I2F.F16 R16, R16 ;  /* 0x0000001000107306 */ /* 0x000e620000200c00 */
[----:B------:R-:W-:-:S07]  /*3ba0*/  @!P0 MOV R0, R26 ;  /* 0x0000001a00008202 */ /* 0x000fce0000000f00 */
[----:B------:R-:W1:Y:S01]  /*3bb0*/  I2F.F16 R23, R30 ;  /* 0x0000001e00177306 */ /* 0x000e620000200c00 */
[----:B--2---:R-:W-:-:S07]  /*3bc0*/  HADD2.F32 R26, -RZ, R8.H0_H0 ;  /* 0x20000008ff1a7230 */ /* 0x004fce0000004100 */
[----:B------:R-:W2:Y:S01]  /*3bd0*/  I2F.F16 R15, R15 ;  /* 0x0000000f000f7306 */ /* 0x000ea20000200c00 */
[----:B------:R-:W-:-:S07]  /*3be0*/  FFMA.FTZ R41, R4, R9, R41 ;  /* 0x0000000904297223 */ /* 0x000fce0000010029 */
[----:B------:R-:W2:Y:S01]  /*3bf0*/  I2F.F16 R14, R14 ;  /* 0x0000000e000e7306 */ /* 0x000ea20000200c00 */
[----:B---3--:R-:W-:Y:S02]  /*3c00*/  HADD2.F32 R9, -RZ, R10.H0_H0 ;  /* 0x2000000aff097230 */ /* 0x008fe40000004100 */
[----:B------:R-:W-:-:S05]  /*3c10*/  FFMA.FTZ R46, R22, R35, R46 ;  /* 0x00000023162e7223 */ /* 0x000fca000001002e */
[----:B------:R-:W3:Y:S01]  /*3c20*/  I2F.F16 R11, R11 ;  /* 0x0000000b000b7306 */ /* 0x000ee20000200c00 */
[----:B0-----:R-:W-:Y:S02]  /*3c30*/  HADD2.F32 R20, -RZ, R20.H0_H0 ;  /* 0x20000014ff147230 */ /* 0x001fe40000004100 */
[----:B------:R-:W-:Y:S01]  /*3c40*/  FFMA.FTZ R17, R22, R34, R17 ;  /* 0x0000002216117223 */ /* 0x000fe20000010011 */
[----:B------:R-:W-:Y:S02]  /*3c50*/  HADD2.F32 R8, -RZ, R5.H0_H0 ;  /* 0x20000005ff087230 */ /* 0x000fe40000004100 */
[----:B------:R-:W-:Y:S01]  /*3c60*/  FFMA.FTZ R47, R26, R4, R47 ;  /* 0x000000041a2f7223 */ /* 0x000fe2000001002f */
[----:B-----5:R-:W-:Y:S02]  /*3c70*/  HADD2.F32 R10, -RZ, R21.H0_H0 ;  /* 0x20000015ff0a7230 */ /* 0x020fe40000004100 */
[----:B----4-:R-:W-:Y:S02]  /*3c80*/  HADD2.F32 R13, -RZ, R13.H0_H0 ;  /* 0x2000000dff0d7230 */ /* 0x010fe40000004100 */
[----:B------:R-:W-:Y:S01]  /*3c90*/  FFMA.FTZ R9, R4, R9, R46 ;  /* 0x0000000904097223 */ /* 0x000fe2000001002e */
[----:B-1----:R-:W-:-:S02]  /*3ca0*/  HADD2.F32 R16, -RZ, R16.H0_H0 ;  /* 0x20000010ff107230 */ /* 0x002fc40000004100 */
[----:B------:R-:W-:Y:S01]  /*3cb0*/  FFMA.FTZ R17, R4, R20, R17 ;  /* 0x0000001404117223 */ /* 0x000fe20000010011 */
[----:B------:R-:W-:Y:S02]  /*3cc0*/  HADD2.F32 R23, -RZ, R23.H0_H0 ;  /* 0x20000017ff177230 */ /* 0x000fe40000004100 */
[----:B------:R-:W-:Y:S01]  /*3cd0*/  FFMA.FTZ R47, R10, R8, R47 ;  /* 0x000000080a2f7223 */ /* 0x000fe2000001002f */
[----:B------:R-:W-:Y:S02]  /*3ce0*/  HADD2.F32 R5, -RZ, R5.H1_H1 ;  /* 0x30000005ff057230 */ /* 0x000fe40000004100 */
[C---:B------:R-:W-:Y:S01]  /*3cf0*/  FFMA.FTZ R10, R8.reuse, R13, R41 ;  /* 0x0000000d080a7223 */ /* 0x040fe20000010029 */
[----:B--2---:R-:W-:Y:S02]  /*3d00*/  HADD2.F32 R4, -RZ, R15.H0_H0 ;  /* 0x2000000fff047230 */ /* 0x004fe40000004100 */
[----:B------:R-:W-:Y:S02]  /*3d10*/  HADD2.F32 R14, -RZ, R14.H0_H0 ;  /* 0x2000000eff0e7230 */ /* 0x000fe40000004100 */
[----:B------:R-:W-:Y:S01]  /*3d20*/  FFMA.FTZ R9, R8, R16, R9 ;  /* 0x0000001008097223 */ /* 0x000fe20000010009 */
[----:B------:R-:W-:-:S02]  /*3d30*/  HADD2.F32 R12, -RZ, R12.H0_H0 ;  /* 0x2000000cff0c7230 */ /* 0x000fc40000004100 */
[----:B------:R-:W-:Y:S01]  /*3d40*/  FFMA.FTZ R17, R8, R23, R17 ;  /* 0x0000001708117223 */ /* 0x000fe20000010011 */
[----:B---3--:R-:W-:Y:S02]  /*3d50*/  HADD2.F32 R16, -RZ, R11.H0_H0 ;  /* 0x2000000bff107230 */ /* 0x008fe40000004100 */
[----:B------:R-:W-:Y:S01]  /*3d60*/  FFMA.FTZ R47, R4, R5, R47 ;  /* 0x00000005042f7223 */ /* 0x000fe2000001002f */
[----:B------:R-:W-:Y:S01]  /*3d70*/  FFMA.FTZ R10, R5, R14, R10 ;  /* 0x0000000e050a7223 */ /* 0x000fe2000001000a */
[----:B------:R-:W-:Y:S01]  /*3d80*/  @!P0 IMAD.IADD R3, R49, 0x1, R38 ;  /* 0x0000000131038824 */ /* 0x000fe200078e0226 */
[----:B------:R-:W-:Y:S01]  /*3d90*/  IADD3 R38, PT, PT, R38, 0x20, RZ ;  /* 0x0000002026267810 */ /* 0x000fe20007ffe0ff */
        /* <DEDUP_REMOVED lines=21> */
.L_x_4942:
[----:B------:R-:W-:-:S04]  /*3ef0*/  VIMNMX R43, PT, PT, R39, UR13, PT ;  /* 0x0000000d272b7c48 */ /* 0x000fc8000bfe0100 */
[----:B------:R-:W-:-:S13]  /*3f00*/  ISETP.GT.AND P0, PT, R43, R38, PT ;  /* 0x000000262b00720c */ /* 0x000fda0003f04270 */
[----:B------:R-:W-:Y:S05]  /*3f10*/  @!P0 BRA `(.L_x_4944) ;  /* 0x0000001800088947 */ /* 0x000fea0003800000 */
[----:B------:R-:W-:-:S03]  /*3f20*/  IMAD.WIDE.U32 R8, R38, 0x4, R44 ;  /* 0x0000000426087825 */ /* 0x000fc600078e002c */
[----:B------:R-:W-:-:S05]  /*3f30*/  IADD3 R40, P0, PT, R8, 0x2, RZ ;  /* 0x0000000208287810 */ /* 0x000fca0007f1e0ff */
[----:B------:R-:W-:-:S08]  /*3f40*/  IMAD.X R41, RZ, RZ, R9, P0 ;  /* 0x000000ffff297224 */ /* 0x000fd000000e0609 */
.L_x_4945:
        /* <DEDUP_REMOVED lines=37> */
[----:B------:R-:W-:Y:S01]  /*41a0*/  HADD2 R23, R23, -1056, -1056 ;  /* 0xe420e42017177430 */ /* 0x000fe20000000000 */
[----:B---3--:R-:W-:Y:S01]  /*41b0*/  LOP3.LUT R22, R13, 0x3f003f, RZ, 0xc0, !PT ;  /* 0x003f003f0d167812 */ /* 0x008fe200078ec0ff */
[----:B------:R-:W-:-:S02]  /*41c0*/  HADD2 R32, R24, -1056, -1056 ;  /* 0xe420e42018207430 */ /* 0x000fc40000000000 */
[-C--:B------:R-:W-:Y:S02]  /*41d0*/  HFMA2 R48, R48, R29.reuse, R20 ;  /* 0x0000001d30307231 */ /* 0x080fe40000000014 */
[----:B------:R-:W-:Y:S01]  /*41e0*/  HADD2 R28, R26, -1056, -1056 ;  /* 0xe420e4201a1c7430 */ /* 0x000fe20000000000 */
[----:B------:R-:W-:Y:S01]  /*41f0*/  LOP3.LUT R20, R12, 0x3f003f, RZ, 0xc0, !PT ;  /* 0x003f003f0c147812 */ /* 0x000fe200078ec0ff */
[-C--:B------:R-:W-:Y:S01]  /*4200*/  HFMA2 R32, R32, R29.reuse, R25 ;  /* 0x0000001d20207231 */ /* 0x080fe20000000019 */
[----:B------:R-:W-:Y:S01]  /*4210*/  LOP3.LUT R25, R15, 0x3f003f, RZ, 0xc0, !PT ;  /* 0x003f003f0f197812 */ /* 0x000fe200078ec0ff */
[-C--:B------:R-:W-:Y:S02]  /*4220*/  HFMA2 R28, R28, R29.reuse, R21 ;  /* 0x0000001d1c1c7231 */ /* 0x080fe40000000015 */
[----:B------:R-:W-:Y:S01]  /*4230*/  HFMA2 R49, R23, R29, R49 ;  /* 0x0000001d17317231 */ /* 0x000fe20000000031 */
[----:B------:R-:W-:Y:S02]  /*4240*/  LOP3.LUT R20, R20, 0x64006400, RZ, 0xfc, !PT ;  /* 0x6400640014147812 */ /* 0x000fe400078efcff */
[----:B------:R-:W-:-:S02]  /*4250*/  SHF.R.U32.HI R21, RZ, 0x6, R12 ;  /* 0x00000006ff157819 */ /* 0x000fc4000001160c */
[----:B------:R-:W-:Y:S01]  /*4260*/  LOP3.LUT R23, R14, 0x3f003f, RZ, 0xc0, !PT ;  /* 0x003f003f0e177812 */ /* 0x000fe200078ec0ff */
[----:B------:R-:W-:Y:S01]  /*4270*/  HADD2 R24, R20, -1056, -1056 ;  /* 0xe420e42014187430 */ /* 0x000fe20000000000 */
[----:B------:R-:W-:Y:S02]  /*4280*/  LOP3.LUT R25, R25, 0x64006400, RZ, 0xfc, !PT ;  /* 0x6400640019197812 */ /* 0x000fe400078efcff */
[----:B------:R-:W-:Y:S02]  /*4290*/  LOP3.LUT R21, R21, 0x3f003f, RZ, 0xc0, !PT ;  /* 0x003f003f15157812 */ /* 0x000fe400078ec0ff */
[----:B------:R-:W-:Y:S01]  /*42a0*/  LOP3.LUT R23, R23, 0x64006400, RZ, 0xfc, !PT ;  /* 0x6400640017177812 */ /* 0x000fe200078efcff */
[----:B------:R-:W-:Y:S01]  /*42b0*/  HADD2 R25, R25, -1056, -1056 ;  /* 0xe420e42019197430 */ /* 0x000fe20000000000 */
[----:B------:R-:W-:Y:S01]  /*42c0*/  LOP3.LUT R22, R22, 0x64006400, RZ, 0xfc, !PT ;  /* 0x6400640016167812 */ /* 0x000fe200078efcff */
[----:B------:R-:W-:Y:S01]  /*42d0*/  HFMA2 R48, R24, R30, R48 ;  /* 0x0000001e18307231 */ /* 0x000fe20000000030 */
[----:B------:R-:W-:Y:S01]  /*42e0*/  LOP3.LUT R21, R21, 0x64006400, RZ, 0xfc, !PT ;  /* 0x6400640015157812 */ /* 0x000fe200078efcff */
[----:B------:R-:W-:-:S02]  /*42f0*/  HADD2 R23, R23, -1056, -1056 ;  /* 0xe420e42017177430 */ /* 0x000fc40000000000 */
[----:B------:R-:W-:Y:S02]  /*4300*/  HADD2 R22, R22, -1056, -1056 ;  /* 0xe420e42016167430 */ /* 0x000fe40000000000 */
[-C--:B------:R-:W-:Y:S02]  /*4310*/  HFMA2 R32, R25, R30.reuse, R32 ;  /* 0x0000001e19207231 */ /* 0x080fe40000000020 */
[----:B------:R-:W-:Y:S01]  /*4320*/  HADD2 R29, R21, -1056, -1056 ;  /* 0xe420e420151d7430 */ /* 0x000fe20000000000 */
[----:B------:R0:W2:Y:S01]  /*4330*/  LDG.E.128.CONSTANT R24, desc[UR6][R50.64] ;  /* 0x0000000632187981 */ /* 0x0000a2000c1e9d00 */
[-C--:B------:R-:W-:Y:S02]  /*4340*/  HFMA2 R28, R22, R30.reuse, R28 ;  /* 0x0000001e161c7231 */ /* 0x080fe4000000001c */
[----:B------:R-:W-:Y:S02]  /*4350*/  HFMA2 R49, R23, R30, R49 ;  /* 0x0000001e17317231 */ /* 0x000fe40000000031 */
[----:B------:R-:W1:Y:S01]  /*4360*/  LDS.128 R20, [UR4+0x10] ;  /* 0x00001004ff147984 */ /* 0x000e620008000c00 */
[----:B------:R-:W-:Y:S01]  /*4370*/  HFMA2 R48, R29, R31, R48 ;  /* 0x0000001f1d307231 */ /* 0x000fe20000000030 */
        /* <DEDUP_REMOVED lines=13> */
[----:B----4-:R-:W-:Y:S01]  /*4450*/  LOP3.LUT R30, R16, 0x3f003f, RZ, 0xc0, !PT ;  /* 0x003f003f101e7812 */ /* 0x010fe200078ec0ff */
[-C--:B------:R-:W-:Y:S01]  /*4460*/  HFMA2 R49, R29, R31.reuse, R49 ;  /* 0x0000001f1d317231 */ /* 0x080fe20000000031 */
[----:B------:R-:W-:Y:S01]  /*4470*/  LOP3.LUT R29, R18, 0x3f003f, RZ, 0xc0, !PT ;  /* 0x003f003f121d7812 */ /* 0x000fe200078ec0ff */
[----:B------:R-:W-:Y:S01]  /*4480*/  HFMA2 R32, R34, R31, R32 ;  /* 0x0000001f22207231 */ /* 0x000fe20000000020 */
[----:B------:R-:W-:-:S02]  /*4490*/  LOP3.LUT R31, R17, 0x3f003f, RZ, 0xc0, !PT ;  /* 0x003f003f111f7812 */ /* 0x000fc400078ec0ff */
[----:B------:R-:W-:Y:S02]  /*44a0*/  LOP3.LUT R30, R30, 0x64006400, RZ, 0xfc, !PT ;  /* 0x640064001e1e7812 */ /* 0x000fe400078efcff */
[----:B------:R-:W-:Y:S02]  /*44b0*/  LOP3.LUT R29, R29, 0x64006400, RZ, 0xfc, !PT ;  /* 0x640064001d1d7812 */ /* 0x000fe400078efcff */
[----:B------:R-:W-:Y:S01]  /*44c0*/  LOP3.LUT R31, R31, 0x64006400, RZ, 0xfc, !PT ;  /* 0x640064001f1f7812 */ /* 0x000fe200078efcff */
[----:B------:R-:W-:Y:S02]  /*44d0*/  HADD2 R30, R30, -1056, -1056 ;  /* 0xe420e4201e1e7430 */ /* 0x000fe40000000000 */
        /* <DEDUP_REMOVED lines=64> */
[----:B------:R-:W-:Y:S02]  /*48e0*/  HFMA2 R20, R49, R21, R20 ;  /* 0x0000001531147231 */ /* 0x000fe40000000014 */
[----:B------:R-:W-:Y:S02]  /*48f0*/  HADD2 R21, R9, -1056, -1056 ;  /* 0xe420e42009157430 */ /* 0x000fe40000000000 */
[----:B------:R-:W-:-:S02]  /*4900*/  HFMA2 R48, R11, R22, R48 ;  /* 0x000000160b307231 */ /* 0x000fc40000000030 */
[----:B------:R-:W-:Y:S02]  /*4910*/  HFMA2 R20, R10, R22, R20 ;  /* 0x000000160a147231 */ /* 0x000fe40000000014 */
[----:B------:R-:W0:Y:S01]  /*4920*/  LDS.128 R8, [UR4+0x20] ;  /* 0x00002004ff087984 */ /* 0x000e220008000c00 */
[----:B------:R-:W-:Y:S02]  /*4930*/  SHF.R.U32.HI R14, RZ, 0xc, R14 ;  /* 0x0000000cff0e7819 */ /* 0x000fe4000001160e */
[----:B------:R-:W-:Y:S02]  /*4940*/  SHF.R.U32.HI R15, RZ, 0xc, R15 ;  /* 0x0000000cff0f7819 */ /* 0x000fe4000001160f */
[----:B------:R-:W-:Y:S02]  /*4950*/  SHF.R.U32.HI R18, RZ, 0xa, R18 ;  /* 0x0000000aff127819 */ /* 0x000fe40000011612 */
[----:B------:R-:W-:Y:S02]  /*4960*/  LOP3.LUT R17, R14, 0xf000f, RZ, 0xc0, !PT ;  /* 0x000f000f0e117812 */ /* 0x000fe400078ec0ff */
[----:B------:R-:W-:-:S02]  /*4970*/  SHF.R.U32.HI R19, RZ, 0xa, R19 ;  /* 0x0000000aff137819 */ /* 0x000fc40000011613 */
[----:B------:R-:W-:Y:S02]  /*4980*/  LOP3.LUT R14, R15, 0xf000f, RZ, 0xc0, !PT ;  /* 0x000f000f0f0e7812 */ /* 0x000fe400078ec0ff */
[----:B------:R-:W-:Y:S02]  /*4990*/  LOP3.LUT R17, R17, 0x300030, R18, 0xf8, !PT ;  /* 0x0030003011117812 */ /* 0x000fe400078ef812 */
[----:B------:R-:W-:Y:S02]  /*49a0*/  LOP3.LUT R12, R12, 0x64006400, RZ, 0xfc, !PT ;  /* 0x640064000c0c7812 */ /* 0x000fe400078efcff */
[----:B------:R-:W-:Y:S02]  /*49b0*/  LOP3.LUT R14, R14, 0x300030, R19, 0xf8, !PT ;  /* 0x003000300e0e7812 */ /* 0x000fe400078ef813 */
[----:B------:R-:W-:Y:S01]  /*49c0*/  LOP3.LUT R17, R17, 0x64006400, RZ, 0xfc, !PT ;  /* 0x6400640011117812 */ /* 0x000fe200078efcff */
[----:B------:R-:W-:Y:S01]  /*49d0*/  HADD2 R19, R12, -1056, -1056 ;  /* 0xe420e4200c137430 */ /* 0x000fe20000000000 */
[----:B------:R-:W-:-:S02]  /*49e0*/  LOP3.LUT R13, R13, 0x64006400, RZ, 0xfc, !PT ;  /* 0x640064000d0d7812 */ /* 0x000fc400078efcff */
[----:B------:R-:W-:Y:S01]  /*49f0*/  LOP3.LUT R14, R14, 0x64006400, RZ, 0xfc, !PT ;  /* 0x640064000e0e7812 */ /* 0x000fe200078efcff */
[----:B------:R-:W-:Y:S02]  /*4a00*/  HADD2 R17, R17, -1056, -1056 ;  /* 0xe420e42011117430 */ /* 0x000fe40000000000 */
[----:B------:R-:W-:Y:S02]  /*4a10*/  HFMA2 R42, R21, R22, R42 ;  /* 0x00000016152a7231 */ /* 0x000fe4000000002a */
        /* <DEDUP_REMOVED lines=76> */
[----:B------:R-:W-:Y:S01]  /*4ee0*/  HADD2 R18, R22, -1056, -1056 ;  /* 0xe420e42016127430 */ /* 0x000fe20000000000 */
[----:B------:R1:W2:Y:S01]  /*4ef0*/  @!P0 LDG.E.U16.CONSTANT R49, desc[UR6][R40.64] ;  /* 0x0000000628318981 */ /* 0x0002a2000c1e9500 */
[-C--:B0-----:R-:W-:Y:S02]  /*4f00*/  HFMA2 R20, R20, R12.reuse, R8 ;  /* 0x0000000c14147231 */ /* 0x081fe40000000008 */
[----:B------:R-:W-:Y:S02]  /*4f10*/  @!P0 IMAD R8, R0, 0x8, R1 ;  /* 0x0000000800088824 */ /* 0x000fe400078e0201 */
[----:B------:R-:W-:-:S04]  /*4f20*/  HFMA2 R18, R18, R12, R9 ;  /* 0x0000000c12127231 */ /* 0x000fc80000000009 */
        /* <DEDUP_REMOVED lines=24> */
[----:B------:R-:W-:Y:S01]  /*50b0*/  LOP3.LUT R17, R24, 0x300030, R17, 0xf8, !PT ;  /* 0x0030003018117812 */ /* 0x000fe200078ef811 */
[----:B------:R-:W-:Y:S01]  /*50c0*/  @!P0 VIADD R24, R0, 0x1 ;  /* 0x0000000100188836 */ /* 0x000fe20000000000 */
[----:B------:R-:W-:-:S02]  /*50d0*/  LOP3.LUT R25, R25, 0xf000f, RZ, 0xc0, !PT ;  /* 0x000f000f19197812 */ /* 0x000fc400078ec0ff */
[----:B------:R-:W-:Y:S02]  /*50e0*/  SHF.R.U32.HI R22, RZ, 0x8, R33 ;  /* 0x00000008ff167819 */ /* 0x000fe40000011621 */
[----:B------:R-:W-:Y:S02]  /*50f0*/  SHF.R.U32.HI R26, RZ, 0xc, R26 ;  /* 0x0000000cff1a7819 */ /* 0x000fe4000001161a */
[----:B------:R-:W-:Y:S02]  /*5100*/  LOP3.LUT R28, R28, 0xf000f, RZ, 0xc0, !PT ;  /* 0x000f000f1c1c7812 */ /* 0x000fe400078ec0ff */
[----:B------:R-:W-:Y:S02]  /*5110*/  SHF.R.U32.HI R21, RZ, 0xa, R32 ;  /* 0x0000000aff157819 */ /* 0x000fe40000011620 */
[----:B------:R-:W-:Y:S02]  /*5120*/  SHF.R.U32.HI R29, RZ, 0xc, R29 ;  /* 0x0000000cff1d7819 */ /* 0x000fe4000001161d */
[----:B------:R-:W-:-:S02]  /*5130*/  LOP3.LUT R22, R25, 0x300030, R22, 0xf8, !PT ;  /* 0x0030003019167812 */ /* 0x000fc400078ef816 */
[----:B------:R-:W-:Y:S02]  /*5140*/  LOP3.LUT R25, R26, 0xf000f, RZ, 0xc0, !PT ;  /* 0x000f000f1a197812 */ /* 0x000fe400078ec0ff */
[----:B------:R-:W-:Y:S02]  /*5150*/  @!P0 MOV R0, R24 ;  /* 0x0000001800008202 */ /* 0x000fe40000000f00 */
[----:B------:R-:W-:Y:S02]  /*5160*/  SHF.R.U32.HI R26, RZ, 0x8, R34 ;  /* 0x00000008ff1a7819 */ /* 0x000fe40000011622 */
[----:B------:R-:W-:Y:S02]  /*5170*/  LOP3.LUT R21, R28, 0x300030, R21, 0xf8, !PT ;  /* 0x003000301c157812 */ /* 0x000fe400078ef815 */
[----:B------:R-:W-:Y:S02]  /*5180*/  LOP3.LUT R29, R29, 0xf000f, RZ, 0xc0, !PT ;  /* 0x000f000f1d1d7812 */ /* 0x000fe400078ec0ff */
[----:B------:R-:W-:-:S02]  /*5190*/  SHF.R.U32.HI R24, RZ, 0xa, R33 ;  /* 0x0000000aff187819 */ /* 0x000fc40000011621 */
[----:B------:R-:W-:Y:S02]  /*51a0*/  SHF.R.U32.HI R30, RZ, 0xc, R30 ;  /* 0x0000000cff1e7819 */ /* 0x000fe4000001161e */
[----:B------:R-:W-:Y:S02]  /*51b0*/  SHF.R.U32.HI R28, RZ, 0xc, R27 ;  /* 0x0000000cff1c7819 */ /* 0x000fe4000001161b */
        /* <DEDUP_REMOVED lines=17> */
[----:B------:R-:W-:Y:S01]  /*52d0*/  SHF.R.U32.HI R35, RZ, 0x6, R35 ;  /* 0x00000006ff237819 */ /* 0x000fe20000011623 */
[----:B------:R-:W-:Y:S01]  /*52e0*/  HADD2 R29, R29, -1056, -1056 ;  /* 0xe420e4201d1d7430 */ /* 0x000fe20000000000 */
        /* <DEDUP_REMOVED lines=8> */
[----:B------:R-:W-:Y:S02]  /*5370*/  HFMA2 R11, R34, R13, R11 ;  /* 0x0000000d220b7231 */ /* 0x000fe4000000000b */
[----:B------:R-:W-:Y:S02]  /*5380*/  HADD2 R17, R17, -1056, -1056 ;  /* 0xe420e42011117430 */ /* 0x000fe40000000000 */
[----:B------:R-:W-:Y:S01]  /*5390*/  HADD2 R25, R25, -1056, -1056 ;  /* 0xe420e42019197430 */ /* 0x000fe20000000000 */
[----:B------:R-:W-:Y:S01]  /*53a0*/  LOP3.LUT R21, R21, 0x64006400, RZ, 0xfc, !PT ;  /* 0x6400640015157812 */ /* 0x000fe200078efcff */
[----:B------:R-:W-:Y:S02]  /*53b0*/  HADD2 R30, R30, -1056, -1056 ;  /* 0xe420e4201e1e7430 */ /* 0x000fe40000000000 */
[----:B------:R-:W-:Y:S01]  /*53c0*/  HADD2 R35, R35, -1056, -1056 ;  /* 0xe420e42023237430 */ /* 0x000fe20000000000 */
[----:B------:R-:W-:-:S02]  /*53d0*/  LOP3.LUT R28, R28, 0xf000f, RZ, 0xc0, !PT ;  /* 0x000f000f1c1c7812 */ /* 0x000fc400078ec0ff */
[----:B------:R-:W-:Y:S01]  /*53e0*/  LOP3.LUT R26, R26, 0x64006400, RZ, 0xfc, !PT ;  /* 0x640064001a1a7812 */ /* 0x000fe200078efcff */
[-C--:B------:R-:W-:Y:S02]  /*53f0*/  HFMA2 R18, R30, R13.reuse, R18 ;  /* 0x0000000d1e127231 */ /* 0x080fe40000000012 */
[-C--:B------:R-:W-:Y:S02]  /*5400*/  HFMA2 R20, R17, R14.reuse, R20 ;  /* 0x0000000e11147231 */ /* 0x080fe40000000014 */
[----:B------:R-:W-:Y:S01]  /*5410*/  HFMA2 R12, R35, R13, R12 ;  /* 0x0000000d230c7231 */ /* 0x000fe2000000000c */
        /* <DEDUP_REMOVED lines=9> */
[----:B------:R-:W-:-:S02]  /*54b0*/  HADD2 R27, R27, -1056, -1056 ;  /* 0xe420e4201b1b7430 */ /* 0x000fc40000000000 */
[-C--:B------:R-:W-:Y:S02]  /*54c0*/  HFMA2 R20, R21, R15.reuse, R20 ;  /* 0x0000000f15147231 */ /* 0x080fe40000000014 */
[----:B------:R-:W-:Y:S02]  /*54d0*/  HADD2 R19, R19.H0_H0, R19.H1_H1 ;  /* 0x3000001313137230 */ /* 0x000fe40000000800 */
        /* <DEDUP_REMOVED lines=8> */
[----:B------:R-:W-:Y:S02]  /*5560*/  HADD2 R23, R23.H0_H0, R23.H1_H1 ;  /* 0x3000001717177230 */ /* 0x000fe40000000800 */
[----:B------:R-:W-:Y:S02]  /*5570*/  HFMA2 R14, R28, R15, R14 ;  /* 0x0000000f1c0e7231 */ /* 0x000fe4000000000e */
[----:B------:R-:W-:-:S02]  /*5580*/  HADD2 R20, R20.H0_H0, R20.H1_H1 ;  /* 0x3000001414147230 */ /* 0x000fc40000000800 */
[----:B------:R-:W-:Y:S01]  /*5590*/  HADD2 R18, R18.H0_H0, R18.H1_H1 ;  /* 0x3000001212127230 */ /* 0x000fe20000000800 */
[----:B------:R-:W-:Y:S01]  /*55a0*/  PRMT R16, R16, 0x5410, R23 ;  /* 0x0000541010107816 */ /* 0x000fe20000000017 */
[----:B------:R-:W-:Y:S02]  /*55b0*/  HADD2 R13, R13.H0_H0, R13.H1_H1 ;  /* 0x3000000d0d0d7230 */ /* 0x000fe40000000800 */
[----:B------:R-:W-:Y:S01]  /*55c0*/  HADD2 R14, R14.H0_H0, R14.H1_H1 ;  /* 0x3000000e0e0e7230 */ /* 0x000fe20000000800 */
[----:B------:R-:W-:Y:S02]  /*55d0*/  PRMT R20, R20, 0x5410, R18 ;  /* 0x0000541014147816 */ /* 0x000fe40000000012 */
[----:B-1----:R-:W-:Y:S02]  /*55e0*/  IADD3 R40, P1, PT, R40, 0x80, RZ ;  /* 0x0000008028287810 */ /* 0x002fe40007f3e0ff */
[----:B------:R-:W-:Y:S01]  /*55f0*/  PRMT R13, R13, 0x5410, R14 ;  /* 0x000054100d0d7816 */ /* 0x000fe2000000000e */
[----:B------:R-:W-:-:S02]  /*5600*/  UIADD3 UR4, UPT, UPT, UR4, 0x40, URZ ;  /* 0x0000004004047890 */ /* 0x000fc4000fffe0ff */
[----:B------:R-:W-:Y:S02]  /*5610*/  IMAD.X R41, RZ, RZ, R41, P1 ;  /* 0x000000ffff297224 */ /* 0x000fe400008e0629 */
[----:B--2---:R-:W-:Y:S02]  /*5620*/  @!P0 IMAD.IADD R3, R49, 0x1, R38 ;  /* 0x0000000131038824 */ /* 0x004fe400078e0226 */
[----:B------:R-:W-:Y:S01]  /*5630*/  VIADD R38, R38, 0x20 ;  /* 0x0000002026267836 */ /* 0x000fe20000000000 */
[----:B---3--:R-:W-:Y:S02]  /*5640*/  @!P0 PRMT R7, R8, 0x7610, R7 ;  /* 0x0000761008078816 */ /* 0x008fe40000000007 */
[----:B------:R-:W-:Y:S02]  /*5650*/  @!P0 PRMT R6, R6, 0x7610, R8 ;  /* 0x0000761006068816 */ /* 0x000fe40000000008 */
[----:B------:R-:W-:Y:S02]  /*5660*/  @!P0 PRMT R7, R7, 0x7610, R9 ;  /* 0x0000761007078816 */ /* 0x000fe40000000009 */
[----:B------:R-:W-:-:S02]  /*5670*/  @!P0 PRMT R6, R9, 0x7610, R6 ;  /* 0x0000761009068816 */ /* 0x000fc40000000006 */
[----:B------:R-:W-:Y:S02]  /*5680*/  ISETP.GE.AND P0, PT, R38, R43, PT ;  /* 0x0000002b2600720c */ /* 0x000fe40003f06270 */
[----:B------:R-:W-:Y:S02]  /*5690*/  PRMT R8, R7, 0x7610, R6 ;  /* 0x0000761007087816 */ /* 0x000fe40000000006 */
[----:B------:R-:W-:-:S03]  /*56a0*/  PRMT R9, R6, 0x7610, R7 ;  /* 0x0000761006097816 */ /* 0x000fc60000000007 */
[----:B------:R-:W-:Y:S02]  /*56b0*/  HFMA2 R5, R19, R8, R5 ;  /* 0x0000000813057231 */ /* 0x000fe40000000005 */
[----:B------:R-:W-:-:S04]  /*56c0*/  HFMA2 R4, R16, R9, R4 ;  /* 0x0000000910047231 */ /* 0x000fc80000000004 */
[----:B------:R-:W-:Y:S02]  /*56d0*/  HFMA2 R4, R13, R9, R4 ;  /* 0x000000090d047231 */ /* 0x000fe40000000004 */
[----:B------:R-:W-:Y:S02]  /*56e0*/  IMAD.MOV.U32 R9, RZ, RZ, R47 ;  /* 0x000000ffff097224 */ /* 0x000fe400078e002f */
[----:B------:R-:W-:Y:S01]  /*56f0*/  HFMA2 R5, R20, R8, R5 ;  /* 0x0000000814057231 */ /* 0x000fe20000000005 */
[----:B------:R-:W-:Y:S01]  /*5700*/  MOV R8, R46 ;  /* 0x0000002e00087202 */ /* 0x000fe20000000f00 */
[----:B------:R-:W-:Y:S01]  /*5710*/  IMAD.WIDE R46, R2, 0x4, R50 ;  /* 0x00000004022e7825 */ /* 0x000fe200078e0232 */
[----:B------:R-:W-:Y:S06]  /*5720*/  @!P0 BRA `(.L_x_4945) ;  /* 0xffffffe800088947 */ /* 0x000fec000383ffff */
[----:B------:R-:W-:-:S07]  /*5730*/  IMAD.WIDE R46, R2, 0x18, R8 ;  /* 0x00000018022e7825 */ /* 0x000fce00078e0208 */
.L_x_4944:
[----:B------:R-:W-:-:S04]  /*5740*/  VIMNMX R39, PT, PT, R39, UR14, PT ;  /* 0x0000000e27277c48 */ /* 0x000fc8000bfe0100 */
[----:B------:R-:W-:-:S13]  /*5750*/  ISETP.GT.AND P0, PT, R39, R38, PT ;  /* 0x000000262700720c */ /* 0x000fda0003f04270 */
[----:B------:R-:W-:Y:S05]  /*5760*/  @!P0 BRA `(.L_x_4946) ;  /* 0x00000014009c8947 */ /* 0x000fea0003800000 */
[----:B------:R-:W-:-:S03]  /*5770*/  IMAD.WIDE.U32 R44, R38, 0x4, R44 ;  /* 0x00000004262c7825 */ /* 0x000fc600078e002c */
[----:B------:R-:W-:-:S04]  /*5780*/  IADD3 R40, P0, PT, R44, 0x2, RZ ;  /* 0x000000022c287810 */ /* 0x000fc80007f1e0ff */
[----:B------:R-:W-:-:S09]  /*5790*/  IADD3.X R41, PT, PT, RZ, R45, RZ, P0, !PT ;  /* 0x0000002dff297210 */ /* 0x000fd200007fe4ff */
.L_x_4947:
[----:B------:R-:W2:Y:S01]  /*57a0*/  LDG.E.128.CONSTANT R8, desc[UR6][R46.64] ;  /* 0x000000062e087981 */ /* 0x000ea2000c1e9d00 */
[----:B------:R-:W-:-:S03]  /*57b0*/  IMAD.U32 R2, RZ, RZ, UR12 ;  /* 0x0000000cff027e24 */ /* 0x000fc6000f8e00ff */
[----:B------:R-:W0:Y:S01]  /*57c0*/  LDS.128 R24, [UR4] ;  /* 0x00000004ff187984 */ /* 0x000e220008000c00 */
[----:B------:R-:W-:-:S05]  /*57d0*/  IMAD.WIDE R28, R2, 0x4, R46 ;  /* 0x00000004021c7825 */ /* 0x000fca00078e022e */
[----:B------:R-:W3:Y:S01]  /*57e0*/  LDG.E.128.CONSTANT R12, desc[UR6][R28.64] ;  /* 0x000000061c0c7981 */ /* 0x000ee2000c1e9d00 */
[----:B------:R-:W-:-:S05]  /*57f0*/  IMAD.WIDE R30, R2, 0x4, R28 ;  /* 0x00000004021e7825 */ /* 0x000fca00078e021c */
[----:B------:R-:W4:Y:S01]  /*5800*/  LDG.E.128.CONSTANT R16, desc[UR6][R30.64] ;  /* 0x000000061e107981 */ /* 0x000f22000c1e9d00 */
[----:B------:R-:W-:-:S05]  /*5810*/  IMAD.WIDE R42, R2, 0x4, R30 ;  /* 0x00000004022a7825 */ /* 0x000fca00078e021e */
[----:B------:R1:W5:Y:S01]  /*5820*/  LDG.E.128.CONSTANT R20, desc[UR6][R42.64] ;  /* 0x000000062a147981 */ /* 0x000362000c1e9d00 */
[----:B------:R-:W-:Y:S02]  /*5830*/  IMAD.MOV.U32 R44, RZ, RZ, 0x2800 ;  /* 0x00002800ff2c7424 */ /* 0x000fe400078e00ff */
[----:B-1----:R-:W-:Y:S01]  /*5840*/  IMAD.WIDE R42, R2, 0x4, R42 ;  /* 0x00000004022a7825 */ /* 0x002fe200078e022a */
[----:B------:R-:W-:Y:S02]  /*5850*/  ISETP.NE.AND P0, PT, R38, R3, PT ;  /* 0x000000032600720c */ /* 0x000fe40003f05270 */
[----:B--2---:R-:W-:Y:S02]  /*5860*/  LOP3.LUT R32, R8, 0x1f001f, RZ, 0xc0, !PT ;  /* 0x001f001f08207812 */ /* 0x004fe400078ec0ff */
        /* <DEDUP_REMOVED lines=10> */
[----:B------:R-:W-:-:S02]  /*5910*/  HADD2 R46, R33, -1040, -1040 ;  /* 0xe410e410212e7430 */ /* 0x000fc40000000000 */
[----:B------:R-:W-:Y:S01]  /*5920*/  HADD2 R33, R30, -1040, -1040 ;  /* 0xe410e4101e217430 */ /* 0x000fe20000000000 */
[----:B------:R-:W-:Y:S01]  /*5930*/  LOP3.LUT R29, R28, 0x64006400, RZ, 0xfc, !PT ;  /* 0x640064001c1d7812 */ /* 0x000fe200078efcff */
[-C--:B0-----:R-:W-:Y:S02]  /*5940*/  HFMA2 R30, R32, R24.reuse, RZ ;  /* 0x00000018201e7231 */ /* 0x081fe400000000ff */
[-C--:B------:R-:W-:Y:S02]  /*5950*/  HFMA2 R46, R46, R24.reuse, RZ.H0_H0 ;  /* 0x000000182e2e7231 */ /* 0x080fe400000400ff */
[-C--:B------:R-:W-:Y:S02]  /*5960*/  HFMA2 R32, R34, R24.reuse, RZ ;  /* 0x0000001822207231 */ /* 0x080fe400000000ff */
[----:B------:R-:W-:Y:S01]  /*5970*/  HFMA2 R33, R33, R24, RZ.H0_H0 ;  /* 0x0000001821217231 */ /* 0x000fe200000400ff */
[----:B------:R-:W-:Y:S01]  /*5980*/  LOP3.LUT R24, R9, 0x3e003e0, RZ, 0xc0, !PT ;  /* 0x03e003e009187812 */ /* 0x000fe200078ec0ff */
[----:B------:R-:W-:Y:S01]  /*5990*/  HFMA2 R47, R29, R44.H0_H0, -48, -48 ;  /* 0xd200d2001d2f7431 */ /* 0x000fe2000004002c */
[----:B------:R-:W-:-:S02]  /*59a0*/  LOP3.LUT R29, R11, 0x3e003e0, RZ, 0xc0, !PT ;  /* 0x03e003e00b1d7812 */ /* 0x000fc400078ec0ff */
[----:B------:R-:W-:Y:S02]  /*59b0*/  LOP3.LUT R28, R10, 0x3e003e0, RZ, 0xc0, !PT ;  /* 0x03e003e00a1c7812 */ /* 0x000fe400078ec0ff */
[----:B------:R-:W-:Y:S01]  /*59c0*/  LOP3.LUT R35, R24, 0x64006400, RZ, 0xfc, !PT ;  /* 0x6400640018237812 */ /* 0x000fe200078efcff */
[-C--:B------:R-:W-:Y:S01]  /*59d0*/  HFMA2 R47, R47, R25.reuse, R30 ;  /* 0x000000192f2f7231 */ /* 0x080fe2000000001e */
[----:B------:R-:W-:Y:S02]  /*59e0*/  LOP3.LUT R49, R29, 0x64006400, RZ, 0xfc, !PT ;  /* 0x640064001d317812 */ /* 0x000fe400078efcff */
[----:B------:R-:W-:Y:S01]  /*59f0*/  LOP3.LUT R45, R28, 0x64006400, RZ, 0xfc, !PT ;  /* 0x640064001c2d7812 */ /* 0x000fe200078efcff */
[-C--:B------:R-:W-:Y:S01]  /*5a00*/  HFMA2 R35, R35, R44.reuse.H0_H0, -48, -48 ;  /* 0xd200d20023237431 */ /* 0x080fe2000004002c */
[----:B------:R-:W2:Y:S01]  /*5a10*/  LDG.E.128.CONSTANT R28, desc[UR6][R42.64] ;  /* 0x000000062a1c7981 */ /* 0x000ea2000c1e9d00 */
[-C--:B------:R-:W-:Y:S02]  /*5a20*/  HFMA2 R49, R49, R44.reuse.H0_H0, -48, -48 ;  /* 0xd200d20031317431 */ /* 0x080fe4000004002c */
[----:B------:R-:W-:Y:S01]  /*5a30*/  HFMA2 R24, R45, R44.H0_H0, -48, -48 ;  /* 0xd200d2002d187431 */ /* 0x000fe2000004002c */
[----:B------:R-:W-:Y:S01]  /*5a40*/  SHF.R.U32.HI R45, RZ, 0xa, R11 ;  /* 0x0000000aff2d7819 */ /* 0x000fe2000001160b */
[-C--:B------:R-:W-:Y:S01]  /*5a50*/  HFMA2 R46, R35, R25.reuse, R46 ;  /* 0x00000019232e7231 */ /* 0x080fe2000000002e */
[----:B------:R-:W-:Y:S01]  /*5a60*/  SHF.R.U32.HI R35, RZ, 0xa, R10 ;  /* 0x0000000aff237819 */ /* 0x000fe2000001160a */
[----:B------:R-:W-:-:S02]  /*5a70*/  HFMA2 R24, R24, R25, R32 ;  /* 0x0000001918187231 */ /* 0x000fc40000000020 */
[----:B------:R-:W-:Y:S01]  /*5a80*/  HFMA2 R25, R49, R25, R33 ;  /* 0x0000001931197231 */ /* 0x000fe20000000021 */
[----:B------:R-:W-:Y:S02]  /*5a90*/  SHF.R.U32.HI R33, RZ, 0xa, R9 ;  /* 0x0000000aff217819 */ /* 0x000fe40000011609 */
[----:B------:R-:W-:Y:S02]  /*5aa0*/  SHF.R.U32.HI R32, RZ, 0xa, R8 ;  /* 0x0000000aff207819 */ /* 0x000fe40000011608 */
        /* <DEDUP_REMOVED lines=10> */
[-C--:B------:R-:W-:Y:S02]  /*5b50*/  HFMA2 R46, R34, R26.reuse, R46 ;  /* 0x0000001a222e7231 */ /* 0x080fe4000000002e */
[----:B------:R-:W-:Y:S01]  /*5b60*/  HADD2 R34, R32, -1040, -1040 ;  /* 0xe410e41020227430 */ /* 0x000fe20000000000 */
[----:B---3--:R-:W-:Y:S01]  /*5b70*/  LOP3.LUT R32, R12, 0x1f001f, RZ, 0xc0, !PT ;  /* 0x001f001f0c207812 */ /* 0x008fe200078ec0ff */
[----:B------:R-:W-:Y:S01]  /*5b80*/  HFMA2 R47, R33, R26, R47 ;  /* 0x0000001a212f7231 */ /* 0x000fe2000000002f */
[----:B------:R-:W-:Y:S01]  /*5b90*/  LOP3.LUT R33, R13, 0x1f001f, RZ, 0xc0, !PT ;  /* 0x001f001f0d217812 */ /* 0x000fe200078ec0ff */
[----:B------:R-:W-:-:S02]  /*5ba0*/  HADD2 R35, R35, -1040, -1040 ;  /* 0xe410e41023237430 */ /* 0x000fc40000000000 */
[-C--:B------:R-:W-:Y:S01]  /*5bb0*/  HFMA2 R25, R34, R26.reuse, R25 ;  /* 0x0000001a22197231 */ /* 0x080fe20000000019 */
[----:B------:R-:W-:Y:S01]  /*5bc0*/  LOP3.LUT R45, R33, 0x64006400, RZ, 0xfc, !PT ;  /* 0x64006400212d7812 */ /* 0x000fe200078efcff */
[----:B------:R-:W-:Y:S01]  /*5bd0*/  HFMA2 R24, R35, R26, R24 ;  /* 0x0000001a23187231 */ /* 0x000fe20000000018 */
[----:B------:R-:W-:Y:S02]  /*5be0*/  LOP3.LUT R26, R32, 0x64006400, RZ, 0xfc, !PT ;  /* 0x64006400201a7812 */ /* 0x000fe400078efcff */
[----:B------:R-:W0:Y:S01]  /*5bf0*/  LDS.128 R32, [UR4+0x10] ;  /* 0x00001004ff207984 */ /* 0x000e220008000c00 */
[----:B------:R-:W-:Y:S02]  /*5c00*/  HADD2 R45, R45, -1040, -1040 ;  /* 0xe410e4102d2d7430 */ /* 0x000fe40000000000 */
[----:B------:R-:W-:-:S04]  /*5c10*/  HADD2 R26, R26, -1040, -1040 ;  /* 0xe410e4101a1a7430 */ /* 0x000fc80000000000 */
[-C--:B------:R-:W-:Y:S01]  /*5c20*/  HFMA2 R47, R26, R27.reuse, R47 ;  /* 0x0000001b1a2f7231 */ /* 0x080fe2000000002f */
[----:B------:R-:W-:Y:S01]  /*5c30*/  LOP3.LUT R26, R14, 0x1f001f, RZ, 0xc0, !PT ;  /* 0x001f001f0e1a7812 */ /* 0x000fe200078ec0ff */
[----:B------:R-:W-:Y:S01]  /*5c40*/  HFMA2 R46, R45, R27, R46 ;  /* 0x0000001b2d2e7231 */ /* 0x000fe2000000002e */
[----:B------:R-:W-:Y:S02]  /*5c50*/  LOP3.LUT R45, R15, 0x1f001f, RZ, 0xc0, !PT ;  /* 0x001f001f0f2d7812 */ /* 0x000fe400078ec0ff */
[----:B------:R-:W-:Y:S02]  /*5c60*/  LOP3.LUT R26, R26, 0x64006400, RZ, 0xfc, !PT ;  /* 0x640064001a1a7812 */ /* 0x000fe400078efcff */
[----:B------:R-:W-:-:S03]  /*5c70*/  LOP3.LUT R45, R45, 0x64006400, RZ, 0xfc, !PT ;  /* 0x640064002d2d7812 */ /* 0x000fc600078efcff */
[----:B------:R-:W-:Y:S02]  /*5c80*/  HADD2 R26, R26, -1040, -1040 ;  /* 0xe410e4101a1a7430 */ /* 0x000fe40000000000 */
[----:B------:R-:W-:Y:S02]  /*5c90*/  HADD2 R45, R45, -1040, -1040 ;  /* 0xe410e4102d2d7430 */ /* 0x000fe40000000000 */
[-C--:B------:R-:W-:Y:S01]  /*5ca0*/  HFMA2 R26, R26, R27.reuse, R24 ;  /* 0x0000001b1a1a7231 */ /* 0x080fe20000000018 */
[----:B------:R-:W-:Y:S01]  /*5cb0*/  LOP3.LUT R24, R12, 0x3e003e0, RZ, 0xc0, !PT ;  /* 0x03e003e00c187812 */ /* 0x000fe200078ec0ff */
[----:B------:R-:W-:-:S03]  /*5cc0*/  HFMA2 R45, R45, R27, R25 ;  /* 0x0000001b2d2d7231 */ /* 0x000fc60000000019 */
[----:B------:R-:W-:Y:S01]  /*5cd0*/  LOP3.LUT R25, R24, 0x64006400, RZ, 0xfc, !PT ;  /* 0x6400640018197812 */ /* 0x000fe200078efcff */
[----:B------:R1:W3:Y:S01]  /*5ce0*/  @!P0 LDG.E.U16.CONSTANT R27, desc[UR6][R40.64] ;  /* 0x00000006281b8981 */ /* 0x0002e2000c1e9500 */
[----:B------:R-:W-:-:S03]  /*5cf0*/  @!P0 LEA R24, R0, R1, 0x3 ;  /* 0x0000000100188211 */ /* 0x000fc600078e18ff */
[----:B------:R-:W-:-:S04]  /*5d00*/  HFMA2 R25, R25, R44.H0_H0, -48, -48 ;  /* 0xd200d20019197431 */ /* 0x000fc8000004002c */
[----:B0-----:R-:W-:Y:S02]  /*5d10*/  HFMA2 R47, R25, R32, R47 ;  /* 0x00000020192f7231 */ /* 0x001fe4000000002f */
[----:B------:R-:W3:Y:S01]  /*5d20*/  @!P0 LDL.64 R24, [R24+0x8] ;  /* 0x0000080018188983 */ /* 0x000ee20000100a00 */
[----:B------:R-:W-:Y:S02]  /*5d30*/  LOP3.LUT R48, R13, 0x3e003e0, RZ, 0xc0, !PT ;  /* 0x03e003e00d307812 */ /* 0x000fe400078ec0ff */
[----:B------:R-:W-:Y:S02]  /*5d40*/  SHF.R.U32.HI R8, RZ, 0xf, R8 ;  /* 0x0000000fff087819 */ /* 0x000fe40000011608 */
[----:B------:R-:W-:Y:S02]  /*5d50*/  LOP3.LUT R49, R48, 0x64006400, RZ, 0xfc, !PT ;  /* 0x6400640030317812 */ /* 0x000fe400078efcff */
[----:B------:R-:W-:Y:S02]  /*5d60*/  LOP3.LUT R48, R14, 0x3e003e0, RZ, 0xc0, !PT ;  /* 0x03e003e00e307812 */ /* 0x000fe400078ec0ff */
[----:B------:R-:W-:Y:S01]  /*5d70*/  SHF.R.U32.HI R9, RZ, 0xf, R9 ;  /* 0x0000000fff097819 */ /* 0x000fe20000011609 */
[----:B------:R-:W-:Y:S01]  /*5d80*/  HFMA2 R49, R49, R44.H0_H0, -48, -48 ;  /* 0xd200d20031317431 */ /* 0x000fe2000004002c */
[----:B------:R-:W-:-:S02]  /*5d90*/  LOP3.LUT R8, R8, 0x10001, RZ, 0xc0, !PT ;  /* 0x0001000108087812 */ /* 0x000fc400078ec0ff */
[----:B------:R-:W-:Y:S02]  /*5da0*/  LOP3.LUT R9, R9, 0x10001, RZ, 0xc0, !PT ;  /* 0x0001000109097812 */ /* 0x000fe400078ec0ff */
[----:B------:R-:W-:Y:S01]  /*5db0*/  SHF.R.U32.HI R10, RZ, 0xf, R10 ;  /* 0x0000000fff0a7819 */ /* 0x000fe2000001160a */
[----:B------:R-:W-:Y:S01]  /*5dc0*/  HFMA2 R46, R49, R32, R46 ;  /* 0x00000020312e7231 */ /* 0x000fe2000000002e */
[----:B------:R-:W-:Y:S02]  /*5dd0*/  LOP3.LUT R49, R48, 0x64006400, RZ, 0xfc, !PT ;  /* 0x6400640030317812 */ /* 0x000fe400078efcff */
[----:B------:R-:W-:Y:S02]  /*5de0*/  LOP3.LUT R48, R15, 0x3e003e0, RZ, 0xc0, !PT ;  /* 0x03e003e00f307812 */ /* 0x000fe400078ec0ff */
[----:B------:R-:W-:Y:S01]  /*5df0*/  LOP3.LUT R10, R10, 0x10001, RZ, 0xc0, !PT ;  /* 0x000100010a0a7812 */ /* 0x000fe200078ec0ff */
[----:B------:R-:W-:Y:S01]  /*5e00*/  HFMA2 R49, R49, R44.H0_H0, -48, -48 ;  /* 0xd200d20031317431 */ /* 0x000fe2000004002c */
[----:B------:R-:W-:-:S02]  /*5e10*/  SHF.R.U32.HI R11, RZ, 0xf, R11 ;  /* 0x0000000fff0b7819 */ /* 0x000fc4000001160b */
[----:B-1----:R-:W-:Y:S02]  /*5e20*/  IADD3 R40, P1, PT, R40, 0x80, RZ ;  /* 0x0000008028287810 */ /* 0x002fe40007f3e0ff */
[----:B------:R-:W-:Y:S01]  /*5e30*/  LOP3.LUT R11, R11, 0x10001, RZ, 0xc0, !PT ;  /* 0x000100010b0b7812 */ /* 0x000fe200078ec0ff */
[----:B------:R-:W-:Y:S01]  /*5e40*/  HFMA2 R26, R49, R32, R26 ;  /* 0x00000020311a7231 */ /* 0x000fe2000000001a */
[----:B------:R-:W-:Y:S02]  /*5e50*/  LOP3.LUT R49, R48, 0x64006400, RZ, 0xfc, !PT ;  /* 0x6400640030317812 */ /* 0x000fe400078efcff */
[----:B------:R-:W-:-:S03]  /*5e60*/  IADD3.X R41, PT, PT, RZ, R41, RZ, P1, !PT ;  /* 0x00000029ff297210 */ /* 0x000fc60000ffe4ff */
[----:B------:R-:W-:-:S04]  /*5e70*/  HFMA2 R49, R49, R44.H0_H0, -48, -48 ;  /* 0xd200d20031317431 */ /* 0x000fc8000004002c */
[----:B------:R-:W-:Y:S01]  /*5e80*/  HFMA2 R45, R49, R32, R45 ;  /* 0x00000020312d7231 */ /* 0x000fe2000000002d */
[--C-:B------:R-:W-:Y:S02]  /*5e90*/  SHF.R.U32.HI R32, RZ, 0xa, R12.reuse ;  /* 0x0000000aff207819 */ /* 0x100fe4000001160c */
[----:B------:R-:W-:Y:S02]  /*5ea0*/  SHF.R.U32.HI R49, RZ, 0xe, R12 ;  /* 0x0000000eff317819 */ /* 0x000fe4000001160c */
[----:B------:R-:W-:Y:S02]  /*5eb0*/  LOP3.LUT R32, R32, 0x1f001f, RZ, 0xc0, !PT ;  /* 0x001f001f20207812 */ /* 0x000fe400078ec0ff */
[----:B------:R-:W-:Y:S02]  /*5ec0*/  LOP3.LUT R12, R8, 0x20002, R49, 0xf8, !PT ;  /* 0x00020002080c7812 */ /* 0x000fe400078ef831 */
[----:B------:R-:W-:Y:S02]  /*5ed0*/  LOP3.LUT R32, R32, 0x64006400, RZ, 0xfc, !PT ;  /* 0x6400640020207812 */ /* 0x000fe400078efcff */
[----:B------:R-:W-:-:S02]  /*5ee0*/  SHF.R.U32.HI R8, RZ, 0xa, R13 ;  /* 0x0000000aff087819 */ /* 0x000fc4000001160d */
[----:B----4-:R-:W-:Y:S01]  /*5ef0*/  SHF.R.U32.HI R49, RZ, 0xd, R17 ;  /* 0x0000000dff317819 */ /* 0x010fe20000011611 */
[----:B------:R-:W-:Y:S01]  /*5f00*/  HADD2 R32, R32, -1040, -1040 ;  /* 0xe410e41020207430 */ /* 0x000fe20000000000 */
[----:B------:R-:W-:-:S03]  /*5f10*/  LOP3.LUT R8, R8, 0x1f001f, RZ, 0xc0, !PT ;  /* 0x001f001f08087812 */ /* 0x000fc600078ec0ff */
[----:B------:R-:W-:Y:S01]  /*5f20*/  HFMA2 R47, R32, R33, R47 ;  /* 0x00000021202f7231 */ /* 0x000fe2000000002f */
[----:B------:R-:W-:Y:S02]  /*5f30*/  SHF.R.U32.HI R32, RZ, 0xe, R13 ;  /* 0x0000000eff207819 */ /* 0x000fe4000001160d */
[----:B------:R-:W-:Y:S02]  /*5f40*/  LOP3.LUT R8, R8, 0x64006400, RZ, 0xfc, !PT ;  /* 0x6400640008087812 */ /* 0x000fe400078efcff */
[----:B------:R-:W-:Y:S02]  /*5f50*/  LOP3.LUT R32, R9, 0x20002, R32, 0xf8, !PT ;  /* 0x0002000209207812 */ /* 0x000fe400078ef820 */
[----:B------:R-:W-:Y:S01]  /*5f60*/  SHF.R.U32.HI R9, RZ, 0xe, R14 ;  /* 0x0000000eff097819 */ /* 0x000fe2000001160e */
[----:B------:R-:W-:Y:S01]  /*5f70*/  HADD2 R8, R8, -1040, -1040 ;  /* 0xe410e41008087430 */ /* 0x000fe20000000000 */
[----:B------:R-:W-:Y:S02]  /*5f80*/  LOP3.LUT R32, R32, 0x40004, R49, 0xf8, !PT ;  /* 0x0004000420207812 */ /* 0x000fe400078ef831 */
[----:B------:R-:W-:-:S02]  /*5f90*/  LOP3.LUT R13, R10, 0x20002, R9, 0xf8, !PT ;  /* 0x000200020a0d7812 */ /* 0x000fc400078ef809 */
[----:B------:R-:W-:Y:S01]  /*5fa0*/  SHF.R.U32.HI R9, RZ, 0xa, R14 ;  /* 0x0000000aff097819 */ /* 0x000fe2000001160e */
[----:B------:R-:W-:Y:S01]  /*5fb0*/  HFMA2 R46, R8, R33, R46 ;  /* 0x00000021082e7231 */ /* 0x000fe2000000002e */
[--C-:B------:R-:W-:Y:S02]  /*5fc0*/  SHF.R.U32.HI R10, RZ, 0xe, R15.reuse ;  /* 0x0000000eff0a7819 */ /* 0x100fe4000001160f */
[----:B------:R-:W-:Y:S02]  /*5fd0*/  SHF.R.U32.HI R15, RZ, 0xa, R15 ;  /* 0x0000000aff0f7819 */ /* 0x000fe4000001160f */
        /* <DEDUP_REMOVED lines=15> */
[----:B------:R-:W-:Y:S01]  /*60d0*/  HFMA2 R45, R11, R33, R45 ;  /* 0x000000210b2d7231 */ /* 0x000fe2000000002d */
[----:B------:R-:W-:Y:S01]  /*60e0*/  LOP3.LUT R11, R19, 0x1f001f, RZ, 0xc0, !PT ;  /* 0x001f001f130b7812 */ /* 0x000fe200078ec0ff */
[-C--:B------:R-:W-:Y:S01]  /*60f0*/  HFMA2 R33, R9, R34.reuse, R46 ;  /* 0x0000002209217231 */ /* 0x080fe2000000002e */
[----:B------:R-:W-:Y:S01]  /*6100*/  LOP3.LUT R9, R18, 0x1f001f, RZ, 0xc0, !PT ;  /* 0x001f001f12097812 */ /* 0x000fe200078ec0ff */
[----:B------:R-:W-:Y:S01]  /*6110*/  HFMA2 R47, R8, R34, R47 ;  /* 0x00000022082f7231 */ /* 0x000fe2000000002f */
[----:B------:R-:W-:Y:S02]  /*6120*/  LOP3.LUT R8, R16, 0x3e003e0, RZ, 0xc0, !PT ;  /* 0x03e003e010087812 */ /* 0x000fe400078ec0ff */
[----:B------:R-:W-:Y:S02]  /*6130*/  LOP3.LUT R26, R9, 0x64006400, RZ, 0xfc, !PT ;  /* 0x64006400091a7812 */ /* 0x000fe400078efcff */
[----:B------:R-:W-:-:S02]  /*6140*/  LOP3.LUT R46, R11, 0x64006400, RZ, 0xfc, !PT ;  /* 0x640064000b2e7812 */ /* 0x000fc400078efcff */
[----:B------:R-:W-:Y:S01]  /*6150*/  LOP3.LUT R9, R8, 0x64006400, RZ, 0xfc, !PT ;  /* 0x6400640008097812 */ /* 0x000fe200078efcff */
[----:B------:R-:W-:Y:S01]  /*6160*/  HADD2 R26, R26, -1040, -1040 ;  /* 0xe410e4101a1a7430 */ /* 0x000fe20000000000 */
[----:B------:R-:W-:Y:S01]  /*6170*/  LOP3.LUT R11, R10, 0x64006400, RZ, 0xfc, !PT ;  /* 0x640064000a0b7812 */ /* 0x000fe200078efcff */
[----:B------:R-:W-:Y:S02]  /*6180*/  HADD2 R46, R46, -1040, -1040 ;  /* 0xe410e4102e2e7430 */ /* 0x000fe40000000000 */
[-C--:B------:R-:W-:Y:S02]  /*6190*/  HFMA2 R9, R9, R44.reuse.H0_H0, -48, -48 ;  /* 0xd200d20009097431 */ /* 0x080fe4000004002c */
[----:B------:R-:W-:Y:S02]  /*61a0*/  HFMA2 R11, R11, R44.H0_H0, -48, -48 ;  /* 0xd200d2000b0b7431 */ /* 0x000fe4000004002c */
[-C--:B------:R-:W-:Y:S02]  /*61b0*/  HFMA2 R15, R26, R34.reuse, R15 ;  /* 0x000000221a0f7231 */ /* 0x080fe4000000000f */
[----:B------:R-:W-:Y:S01]  /*61c0*/  HFMA2 R34, R46, R34, R45 ;  /* 0x000000222e227231 */ /* 0x000fe2000000002d */
[----:B------:R-:W-:Y:S01]  /*61d0*/  LOP3.LUT R26, R18, 0x3e003e0, RZ, 0xc0, !PT ;  /* 0x03e003e0121a7812 */ /* 0x000fe200078ec0ff */
[----:B------:R-:W-:-:S02]  /*61e0*/  HFMA2 R45, R9, R35, R47 ;  /* 0x00000023092d7231 */ /* 0x000fc4000000002f */
[----:B------:R-:W-:Y:S01]  /*61f0*/  HFMA2 R33, R11, R35, R33 ;  /* 0x000000230b217231 */ /* 0x000fe20000000021 */
[----:B------:R-:W-:Y:S01]  /*6200*/  SHF.R.U32.HI R47, RZ, 0xd, R16 ;  /* 0x0000000dff2f7819 */ /* 0x000fe20000011610 */
[----:B------:R-:W0:Y:S01]  /*6210*/  LDS.128 R8, [UR4+0x20] ;  /* 0x00002004ff087984 */ /* 0x000e220008000c00 */
[----:B------:R-:W-:Y:S01]  /*6220*/  LOP3.LUT R51, R26, 0x64006400, RZ, 0xfc, !PT ;  /* 0x640064001a337812 */ /* 0x000fe200078efcff */
[----:B------:R-:W-:Y:S01]  /*6230*/  @!P0 VIADD R46, R0, 0x1 ;  /* 0x00000001002e8836 */ /* 0x000fe20000000000 */
[----:B------:R-:W-:Y:S02]  /*6240*/  LOP3.LUT R26, R12, 0x40004, R47, 0xf8, !PT ;  /* 0x000400040c1a7812 */ /* 0x000fe400078ef82f */
[----:B------:R-:W-:Y:S01]  /*6250*/  SHF.R.U32.HI R12, RZ, 0xd, R18 ;  /* 0x0000000dff0c7819 */ /* 0x000fe20000011612 */
[----:B------:R-:W-:Y:S01]  /*6260*/  @!P0 IMAD.MOV.U32 R0, RZ, RZ, R46 ;  /* 0x000000ffff008224 */ /* 0x000fe200078e002e */
[----:B------:R-:W-:Y:S01]  /*6270*/  SHF.R.U32.HI R47, RZ, 0xd, R19 ;  /* 0x0000000dff2f7819 */ /* 0x000fe20000011613 */
[----:B------:R-:W-:Y:S01]  /*6280*/  HFMA2 R51, R51, R44.H0_H0, -48, -48 ;  /* 0xd200d20033337431 */ /* 0x000fe2000004002c */
[----:B------:R-:W-:-:S02]  /*6290*/  LOP3.LUT R13, R13, 0x40004, R12, 0xf8, !PT ;  /* 0x000400040d0d7812 */ /* 0x000fc400078ef80c */
[----:B------:R-:W-:Y:S02]  /*62a0*/  SHF.R.U32.HI R12, RZ, 0xa, R17 ;  /* 0x0000000aff0c7819 */ /* 0x000fe40000011611 */
[----:B------:R-:W-:Y:S01]  /*62b0*/  LOP3.LUT R14, R14, 0x40004, R47, 0xf8, !PT ;  /* 0x000400040e0e7812 */ /* 0x000fe200078ef82f */
[----:B------:R-:W-:Y:S01]  /*62c0*/  HFMA2 R15, R51, R35, R15 ;  /* 0x00000023330f7231 */ /* 0x000fe2000000000f */
        /* <DEDUP_REMOVED lines=16> */
[----:B------:R-:W-:Y:S01]  /*63d0*/  HFMA2 R34, R17, R35, R34 ;  /* 0x0000002311227231 */ /* 0x000fe20000000022 */
[----:B-----5:R-:W-:Y:S01]  /*63e0*/  LOP3.LUT R19, R22, 0x1f001f, RZ, 0xc0, !PT ;  /* 0x001f001f16137812 */ /* 0x020fe200078ec0ff */
[-C--:B0-----:R-:W-:Y:S02]  /*63f0*/  HFMA2 R33, R18, R8.reuse, R33 ;  /* 0x0000000812217231 */ /* 0x081fe40000000021 */
[----:B------:R-:W-:Y:S01]  /*6400*/  HFMA2 R18, R46, R8, R15 ;  /* 0x000000082e127231 */ /* 0x000fe2000000000f */
[----:B------:R-:W-:Y:S01]  /*6410*/  SHF.R.U32.HI R35, RZ, 0xc, R23 ;  /* 0x0000000cff237819 */ /* 0x000fe20000011617 */
[----:B------:R-:W-:Y:S01]  /*6420*/  HADD2 R15, R16, -1040, -1040 ;  /* 0xe410e410100f7430 */ /* 0x000fe20000000000 */
[----:B------:R-:W-:Y:S01]  /*6430*/  LOP3.LUT R16, R21, 0x1f001f, RZ, 0xc0, !PT ;  /* 0x001f001f15107812 */ /* 0x000fe200078ec0ff */
[----:B------:R-:W-:Y:S01]  /*6440*/  HADD2 R12, R12, -1040, -1040 ;  /* 0xe410e4100c0c7430 */ /* 0x000fe20000000000 */
[----:B------:R-:W-:-:S02]  /*6450*/  SHF.R.U32.HI R17, RZ, 0xc, R20 ;  /* 0x0000000cff117819 */ /* 0x000fc40000011614 */
[----:B------:R-:W-:Y:S01]  /*6460*/  LOP3.LUT R16, R16, 0x64006400, RZ, 0xfc, !PT ;  /* 0x6400640010107812 */ /* 0x000fe200078efcff */
[-C--:B------:R-:W-:Y:S02]  /*6470*/  HFMA2 R12, R12, R8.reuse, R45 ;  /* 0x000000080c0c7231 */ /* 0x080fe4000000002d */
[----:B------:R-:W-:Y:S01]  /*6480*/  HFMA2 R15, R15, R8, R34 ;  /* 0x000000080f0f7231 */ /* 0x000fe20000000022 */
[----:B------:R-:W-:Y:S01]  /*6490*/  LOP3.LUT R8, R19, 0x64006400, RZ, 0xfc, !PT ;  /* 0x6400640013087812 */ /* 0x000fe200078efcff */
[----:B------:R-:W-:Y:S01]  /*64a0*/  HADD2 R19, R16, -1040, -1040 ;  /* 0xe410e41010137430 */ /* 0x000fe20000000000 */
[----:B------:R-:W-:-:S03]  /*64b0*/  LOP3.LUT R16, R14, 0x80008, R35, 0xf8, !PT ;  /* 0x000800080e107812 */ /* 0x000fc600078ef823 */
[----:B------:R-:W-:Y:S01]  /*64c0*/  HADD2 R34, R8, -1040, -1040 ;  /* 0xe410e41008227430 */ /* 0x000fe20000000000 */
[----:B------:R-:W-:Y:S02]  /*64d0*/  LOP3.LUT R45, R23, 0x1f001f, RZ, 0xc0, !PT ;  /* 0x001f001f172d7812 */ /* 0x000fe400078ec0ff */
[C---:B------:R-:W-:Y:S02]  /*64e0*/  LOP3.LUT R35, R20.reuse, 0x3e003e0, RZ, 0xc0, !PT ;  /* 0x03e003e014237812 */ /* 0x040fe400078ec0ff */
[----:B------:R-:W-:Y:S01]  /*64f0*/  LOP3.LUT R45, R45, 0x64006400, RZ, 0xfc, !PT ;  /* 0x640064002d2d7812 */ /* 0x000fe200078efcff */
[----:B------:R-:W-:Y:S01]  /*6500*/  HFMA2 R14, R34, R9, R18 ;  /* 0x00000009220e7231 */ /* 0x000fe20000000012 */
[----:B------:R-:W-:Y:S02]  /*6510*/  LOP3.LUT R34, R20, 0x1f001f, RZ, 0xc0, !PT ;  /* 0x001f001f14227812 */ /* 0x000fe400078ec0ff */
[----:B------:R-:W-:Y:S01]  /*6520*/  LOP3.LUT R17, R26, 0x80008, R17, 0xf8, !PT ;  /* 0x000800081a117812 */ /* 0x000fe200078ef811 */
[----:B------:R-:W-:Y:S01]  /*6530*/  HADD2 R45, R45, -1040, -1040 ;  /* 0xe410e4102d2d7430 */ /* 0x000fe20000000000 */
[----:B------:R-:W-:-:S02]  /*6540*/  LOP3.LUT R34, R34, 0x64006400, RZ, 0xfc, !PT ;  /* 0x6400640022227812 */ /* 0x000fc400078efcff */
[----:B------:R-:W-:Y:S01]  /*6550*/  SHF.R.U32.HI R26, RZ, 0xc, R22 ;  /* 0x0000000cff1a7819 */ /* 0x000fe20000011616 */
[-C--:B------:R-:W-:Y:S01]  /*6560*/  HFMA2 R15, R45, R9.reuse, R15 ;  /* 0x000000092d0f7231 */ /* 0x080fe2000000000f */
[----:B------:R-:W-:Y:S01]  /*6570*/  LOP3.LUT R35, R35, 0x64006400, RZ, 0xfc, !PT ;  /* 0x6400640023237812 */ /* 0x000fe200078efcff */
[----:B------:R-:W-:Y:S01]  /*6580*/  HADD2 R34, R34, -1040, -1040 ;  /* 0xe410e41022227430 */ /* 0x000fe20000000000 */
[----:B------:R-:W-:Y:S01]  /*6590*/  LOP3.LUT R8, R13, 0x80008, R26, 0xf8, !PT ;  /* 0x000800080d087812 */ /* 0x000fe200078ef81a */
[-C--:B------:R-:W-:Y:S01]  /*65a0*/  HFMA2 R13, R19, R9.reuse, R33 ;  /* 0x00000009130d7231 */ /* 0x080fe20000000021 */
[----:B------:R-:W-:Y:S02]  /*65b0*/  LOP3.LUT R26, R22, 0x3e003e0, RZ, 0xc0, !PT ;  /* 0x03e003e0161a7812 */ /* 0x000fe400078ec0ff */
[----:B------:R-:W-:Y:S01]  /*65c0*/  SHF.R.U32.HI R20, RZ, 0xa, R20 ;  /* 0x0000000aff147819 */ /* 0x000fe20000011614 */
[----:B------:R-:W-:Y:S01]  /*65d0*/  HFMA2 R12, R34, R9, R12 ;  /* 0x00000009220c7231 */ /* 0x000fe2000000000c */
[----:B------:R-:W-:Y:S01]  /*65e0*/  LOP3.LUT R33, R21, 0x3e003e0, RZ, 0xc0, !PT ;  /* 0x03e003e015217812 */ /* 0x000fe200078ec0ff */
[----:B------:R-:W-:Y:S01]  /*65f0*/  HFMA2 R9, R35, R44.H0_H0, -48, -48 ;  /* 0xd200d20023097431 */ /* 0x000fe2000004002c */
[----:B------:R-:W-:-:S02]  /*6600*/  SHF.R.U32.HI R18, RZ, 0xa, R21 ;  /* 0x0000000aff127819 */ /* 0x000fc40000011615 */
[----:B------:R-:W-:Y:S02]  /*6610*/  SHF.R.U32.HI R19, RZ, 0xc, R21 ;  /* 0x0000000cff137819 */ /* 0x000fe40000011615 */
[----:B------:R-:W-:Y:S01]  /*6620*/  LOP3.LUT R21, R23, 0x3e003e0, RZ, 0xc0, !PT ;  /* 0x03e003e017157812 */ /* 0x000fe200078ec0ff */
[----:B------:R-:W-:Y:S01]  /*6630*/  HFMA2 R9, R9, R10, R12 ;  /* 0x0000000a09097231 */ /* 0x000fe2000000000c */
        /* <DEDUP_REMOVED lines=10> */
[-C--:B------:R-:W-:Y:S02]  /*66e0*/  HFMA2 R13, R33, R10.reuse, R13 ;  /* 0x0000000a210d7231 */ /* 0x080fe4000000000d */
[-C--:B------:R-:W-:Y:S02]  /*66f0*/  HFMA2 R18, R35, R10.reuse, R14 ;  /* 0x0000000a23127231 */ /* 0x080fe4000000000e */
[----:B------:R-:W-:Y:S01]  /*6700*/  HADD2 R12, R12, -1040, -1040 ;  /* 0xe410e4100c0c7430 */ /* 0x000fe20000000000 */
[----:B------:R-:W-:Y:S01]  /*6710*/  SHF.R.U32.HI R22, RZ, 0xa, R22 ;  /* 0x0000000aff167819 */ /* 0x000fe20000011616 */
[----:B------:R-:W-:Y:S01]  /*6720*/  HFMA2 R20, R45, R10, R15 ;  /* 0x0000000a2d147231 */ /* 0x000fe2000000000f */
[----:B------:R-:W-:Y:S01]  /*6730*/  SHF.R.U32.HI R23, RZ, 0xa, R23 ;  /* 0x0000000aff177819 */ /* 0x000fe20000011617 */
[----:B------:R-:W-:Y:S01]  /*6740*/  HADD2 R10, R21, -1040, -1040 ;  /* 0xe410e410150a7430 */ /* 0x000fe20000000000 */
[----:B------:R-:W-:Y:S01]  /*6750*/  LOP3.LUT R22, R22, 0x1f001f, RZ, 0xc0, !PT ;  /* 0x001f001f16167812 */ /* 0x000fe200078ec0ff */
[-C--:B------:R-:W-:Y:S01]  /*6760*/  HFMA2 R9, R12, R11.reuse, R9 ;  /* 0x0000000b0c097231 */ /* 0x080fe20000000009 */
[----:B------:R-:W-:Y:S01]  /*6770*/  LOP3.LUT R23, R23, 0x1f001f, RZ, 0xc0, !PT ;  /* 0x001f001f17177812 */ /* 0x000fe200078ec0ff */
[----:B------:R-:W-:Y:S01]  /*6780*/  HFMA2 R10, R10, R11, R13 ;  /* 0x0000000b0a0a7231 */ /* 0x000fe2000000000d */
[----:B------:R-:W-:Y:S01]  /*6790*/  LOP3.LUT R22, R22, 0x64006400, RZ, 0xfc, !PT ;  /* 0x6400640016167812 */ /* 0x000fe200078efcff */
[----:B------:R-:W0:Y:S01]  /*67a0*/  LDS.128 R12, [UR4+0x30] ;  /* 0x00003004ff0c7984 */ /* 0x000e220008000c00 */
[----:B------:R-:W-:Y:S01]  /*67b0*/  LOP3.LUT R23, R23, 0x64006400, RZ, 0xfc, !PT ;  /* 0x6400640017177812 */ /* 0x000fe200078efcff */
[----:B------:R-:W-:Y:S01]  /*67c0*/  UIADD3 UR4, UPT, UPT, UR4, 0x40, URZ ;  /* 0x0000004004047890 */ /* 0x000fe2000fffe0ff */
[----:B------:R-:W-:Y:S01]  /*67d0*/  LOP3.LUT R19, R32, 0x80008, R19, 0xf8, !PT ;  /* 0x0008000820137812 */ /* 0x000fe200078ef813 */
[----:B------:R-:W-:Y:S01]  /*67e0*/  HADD2 R21, R22, -1040, -1040 ;  /* 0xe410e41016157430 */ /* 0x000fe20000000000 */
[----:B--2---:R-:W-:Y:S01]  /*67f0*/  SHF.R.U32.HI R22, RZ, 0xb, R28 ;  /* 0x0000000bff167819 */ /* 0x004fe2000001161c */
[----:B------:R-:W-:Y:S01]  /*6800*/  HADD2 R23, R23, -1040, -1040 ;  /* 0xe410e41017177430 */ /* 0x000fe20000000000 */
[----:B------:R-:W-:-:S02]  /*6810*/  LOP3.LUT R32, R30, 0x1f001f, RZ, 0xc0, !PT ;  /* 0x001f001f1e207812 */ /* 0x000fc400078ec0ff */
[----:B------:R-:W-:Y:S01]  /*6820*/  SHF.R.U32.HI R35, RZ, 0xb, R30 ;  /* 0x0000000bff237819 */ /* 0x000fe2000001161e */
[-C--:B------:R-:W-:Y:S02]  /*6830*/  HFMA2 R18, R21, R11.reuse, R18 ;  /* 0x0000000b15127231 */ /* 0x080fe40000000012 */
[----:B------:R-:W-:Y:S01]  /*6840*/  HFMA2 R11, R23, R11, R20 ;  /* 0x0000000b170b7231 */ /* 0x000fe20000000014 */
[C---:B------:R-:W-:Y:S02]  /*6850*/  LOP3.LUT R23, R28.reuse, 0x1f001f, RZ, 0xc0, !PT ;  /* 0x001f001f1c177812 */ /* 0x040fe400078ec0ff */
[----:B------:R-:W-:Y:S02]  /*6860*/  LOP3.LUT R33, R28, 0x3e003e0, RZ, 0xc0, !PT ;  /* 0x03e003e01c217812 */ /* 0x000fe400078ec0ff */
[----:B------:R-:W-:Y:S02]  /*6870*/  LOP3.LUT R23, R23, 0x64006400, RZ, 0xfc, !PT ;  /* 0x6400640017177812 */ /* 0x000fe400078efcff */
[----:B------:R-:W-:-:S02]  /*6880*/  LOP3.LUT R17, R17, 0x100010, R22, 0xf8, !PT ;  /* 0x0010001011117812 */ /* 0x000fc400078ef816 */
[----:B------:R-:W-:Y:S01]  /*6890*/  SHF.R.U32.HI R45, RZ, 0xb, R31 ;  /* 0x0000000bff2d7819 */ /* 0x000fe2000001161f */
[----:B------:R-:W-:Y:S01]  /*68a0*/  HADD2 R23, R23, -1040, -1040 ;  /* 0xe410e41017177430 */ /* 0x000fe20000000000 */
[----:B------:R-:W-:Y:S02]  /*68b0*/  LOP3.LUT R8, R8, 0x100010, R35, 0xf8, !PT ;  /* 0x0010001008087812 */ /* 0x000fe400078ef823 */
[----:B------:R-:W-:Y:S02]  /*68c0*/  LOP3.LUT R32, R32, 0x64006400, RZ, 0xfc, !PT ;  /* 0x6400640020207812 */ /* 0x000fe400078efcff */
[----:B------:R-:W-:Y:S02]  /*68d0*/  SHF.R.U32.HI R28, RZ, 0xa, R28 ;  /* 0x0000000aff1c7819 */ /* 0x000fe4000001161c */
[----:B------:R-:W-:Y:S01]  /*68e0*/  LOP3.LUT R22, R29, 0x3e003e0, RZ, 0xc0, !PT ;  /* 0x03e003e01d167812 */ /* 0x000fe200078ec0ff */
[----:B------:R-:W-:Y:S01]  /*68f0*/  HADD2 R32, R32, -1040, -1040 ;  /* 0xe410e41020207430 */ /* 0x000fe20000000000 */
[----:B------:R-:W-:-:S02]  /*6900*/  LOP3.LUT R35, R33, 0x64006400, RZ, 0xfc, !PT ;  /* 0x6400640021237812 */ /* 0x000fc400078efcff */
[----:B------:R-:W-:Y:S02]  /*6910*/  LOP3.LUT R21, R30, 0x3e003e0, RZ, 0xc0, !PT ;  /* 0x03e003e01e157812 */ /* 0x000fe400078ec0ff */
[----:B------:R-:W-:Y:S02]  /*6920*/  LOP3.LUT R16, R16, 0x100010, R45, 0xf8, !PT ;  /* 0x0010001010107812 */ /* 0x000fe400078ef82d */
[----:B------:R-:W-:Y:S01]  /*6930*/  LOP3.LUT R45, R22, 0x64006400, RZ, 0xfc, !PT ;  /* 0x64006400162d7812 */ /* 0x000fe200078efcff */
[----:B------:R-:W-:Y:S01]  /*6940*/  HFMA2 R22, R35, R44.H0_H0, -48, -48 ;  /* 0xd200d20023167431 */ /* 0x000fe2000004002c */
[----:B------:R-:W-:Y:S01]  /*6950*/  LOP3.LUT R28, R28, 0x1f001f, RZ, 0xc0, !PT ;  /* 0x001f001f1c1c7812 */ /* 0x000fe200078ec0ff */
[-C--:B0-----:R-:W-:Y:S01]  /*6960*/  HFMA2 R9, R23, R12.reuse, R9 ;  /* 0x0000000c17097231 */ /* 0x081fe20000000009 */
[----:B------:R-:W-:Y:S01]  /*6970*/  SHF.R.U32.HI R20, RZ, 0xa, R30 ;  /* 0x0000000aff147819 */ /* 0x000fe2000001161e */
[----:B------:R-:W-:Y:S01]  /*6980*/  HFMA2 R18, R32, R12, R18 ;  /* 0x0000000c20127231 */ /* 0x000fe20000000012 */
[----:B------:R-:W-:-:S02]  /*6990*/  LOP3.LUT R21, R21, 0x64006400, RZ, 0xfc, !PT ;  /* 0x6400640015157812 */ /* 0x000fc400078efcff */
[----:B------:R-:W-:Y:S02]  /*69a0*/  LOP3.LUT R34, R29, 0x1f001f, RZ, 0xc0, !PT ;  /* 0x001f001f1d227812 */ /* 0x000fe400078ec0ff */
[----:B------:R-:W-:Y:S01]  /*69b0*/  LOP3.LUT R28, R28, 0x64006400, RZ, 0xfc, !PT ;  /* 0x640064001c1c7812 */ /* 0x000fe200078efcff */
[-C--:B------:R-:W-:Y:S01]  /*69c0*/  HFMA2 R9, R22, R13.reuse, R9 ;  /* 0x0000000d16097231 */ /* 0x080fe20000000009 */
[--C-:B------:R-:W-:Y:S01]  /*69d0*/  SHF.R.U32.HI R26, RZ, 0xb, R29.reuse ;  /* 0x0000000bff1a7819 */ /* 0x100fe2000001161d */
[----:B------:R-:W-:Y:S01]  /*69e0*/  HFMA2 R21, R21, R44.H0_H0, -48, -48 ;  /* 0xd200d20015157431 */ /* 0x000fe2000004002c */
[----:B------:R-:W-:Y:S01]  /*69f0*/  LOP3.LUT R20, R20, 0x1f001f, RZ, 0xc0, !PT ;  /* 0x001f001f14147812 */ /* 0x000fe200078ec0ff */
[----:B------:R-:W-:Y:S01]  /*6a00*/  HADD2 R28, R28, -1040, -1040 ;  /* 0xe410e4101c1c7430 */ /* 0x000fe20000000000 */
[----:B------:R-:W-:Y:S02]  /*6a10*/  SHF.R.U32.HI R29, RZ, 0xa, R29 ;  /* 0x0000000aff1d7819 */ /* 0x000fe4000001161d */
[----:B------:R-:W-:Y:S01]  /*6a20*/  LOP3.LUT R33, R34, 0x64006400, RZ, 0xfc, !PT ;  /* 0x6400640022217812 */ /* 0x000fe200078efcff */
[----:B------:R-:W-:Y:S01]  /*6a30*/  HFMA2 R18, R21, R13, R18 ;  /* 0x0000000d15127231 */ /* 0x000fe20000000012 */
[----:B------:R-:W-:Y:S01]  /*6a40*/  LOP3.LUT R19, R19, 0x100010, R26, 0xf8, !PT ;  /* 0x0010001013137812 */ /* 0x000fe200078ef81a */
[----:B------:R-:W-:Y:S01]  /*6a50*/  HFMA2 R9, R28, R14, R9 ;  /* 0x0000000e1c097231 */ /* 0x000fe20000000009 */
[C---:B------:R-:W-:Y:S01]  /*6a60*/  LOP3.LUT R30, R31.reuse, 0x3e003e0, RZ, 0xc0, !PT ;  /* 0x03e003e01f1e7812 */ /* 0x040fe200078ec0ff */
[----:B------:R-:W-:Y:S01]  /*6a70*/  HADD2 R33, R33, -1040, -1040 ;  /* 0xe410e41021217430 */ /* 0x000fe20000000000 */
[----:B------:R-:W-:-:S02]  /*6a80*/  LOP3.LUT R26, R31, 0x1f001f, RZ, 0xc0, !PT ;  /* 0x001f001f1f1a7812 */ /* 0x000fc400078ec0ff */
        /* <DEDUP_REMOVED lines=8> */
[----:B------:R-:W-:Y:S01]  /*6b10*/  LOP3.LUT R30, R26, 0x64006400, RZ, 0xfc, !PT ;  /* 0x640064001a1e7812 */ /* 0x000fe200078efcff */
[----:B------:R-:W-:Y:S01]  /*6b20*/  HFMA2 R26, R45, R44.H0_H0, -48, -48 ;  /* 0xd200d2002d1a7431 */ /* 0x000fe2000004002c */
[----:B------:R-:W-:Y:S01]  /*6b30*/  LOP3.LUT R29, R29, 0x64006400, RZ, 0xfc, !PT ;  /* 0x640064001d1d7812 */ /* 0x000fe200078efcff */
[----:B------:R-:W-:Y:S01]  /*6b40*/  HFMA2 R18, R20, R14, R18 ;  /* 0x0000000e14127231 */ /* 0x000fe20000000012 */
[----:B------:R-:W-:Y:S01]  /*6b50*/  LOP3.LUT R31, R31, 0x1f001f, RZ, 0xc0, !PT ;  /* 0x001f001f1f1f7812 */ /* 0x000fe200078ec0ff */
[----:B------:R-:W-:Y:S01]  /*6b60*/  HADD2 R30, R30, -1040, -1040 ;  /* 0xe410e4101e1e7430 */ /* 0x000fe20000000000 */
[----:B------:R-:W-:Y:S01]  /*6b70*/  LOP3.LUT R8, R8, 0x64006400, RZ, 0xfc, !PT ;  /* 0x6400640008087812 */ /* 0x000fe200078efcff */
[----:B------:R-:W-:Y:S01]  /*6b80*/  HFMA2 R10, R26, R13, R10 ;  /* 0x0000000d1a0a7231 */ /* 0x000fe2000000000a */
[----:B------:R-:W-:Y:S01]  /*6b90*/  LOP3.LUT R19, R19, 0x64006400, RZ, 0xfc, !PT ;  /* 0x6400640013137812 */ /* 0x000fe200078efcff */
[----:B------:R-:W-:Y:S01]  /*6ba0*/  HADD2 R29, R29, -1040, -1040 ;  /* 0xe410e4101d1d7430 */ /* 0x000fe20000000000 */
[----:B------:R-:W-:Y:S01]  /*6bb0*/  LOP3.LUT R31, R31, 0x64006400, RZ, 0xfc, !PT ;  /* 0x640064001f1f7812 */ /* 0x000fe200078efcff */
[----:B------:R-:W-:-:S02]  /*6bc0*/  HFMA2 R9, R17, R15, R9 ;  /* 0x0000000f11097231 */ /* 0x000fc40000000009 */
[----:B------:R-:W-:Y:S01]  /*6bd0*/  HFMA2 R44, R47, R44.H0_H0, -48, -48 ;  /* 0xd200d2002f2c7431 */ /* 0x000fe2000004002c */
[----:B------:R-:W-:Y:S01]  /*6be0*/  LOP3.LUT R16, R16, 0x64006400, RZ, 0xfc, !PT ;  /* 0x6400640010107812 */ /* 0x000fe200078efcff */
[----:B------:R-:W-:Y:S01]  /*6bf0*/  HFMA2 R11, R30, R12, R11 ;  /* 0x0000000c1e0b7231 */ /* 0x000fe2000000000b */
[----:B---3--:R-:W-:Y:S01]  /*6c00*/  @!P0 IADD3 R3, PT, PT, R27, R38, RZ ;  /* 0x000000261b038210 */ /* 0x008fe20007ffe0ff */
[----:B------:R-:W-:Y:S01]  /*6c10*/  HADD2 R8, R8, -1040, -1040 ;  /* 0xe410e41008087430 */ /* 0x000fe20000000000 */
[----:B------:R-:W-:Y:S01]  /*6c20*/  @!P0 PRMT R7, R24, 0x7610, R7 ;  /* 0x0000761018078816 */ /* 0x000fe20000000007 */
[----:B------:R-:W-:Y:S01]  /*6c30*/  HFMA2 R10, R29, R14, R10 ;  /* 0x0000000e1d0a7231 */ /* 0x000fe2000000000a */
[----:B------:R-:W-:Y:S01]  /*6c40*/  @!P0 PRMT R6, R6, 0x7610, R24 ;  /* 0x0000761006068816 */ /* 0x000fe20000000018 */
[----:B------:R-:W-:Y:S02]  /*6c50*/  HADD2 R19, R19, -1040, -1040 ;  /* 0xe410e41013137430 */ /* 0x000fe40000000000 */
[----:B------:R-:W-:-:S02]  /*6c60*/  VIADD R38, R38, 0x20 ;  /* 0x0000002026267836 */ /* 0x000fc40000000000 */
[----:B------:R-:W-:Y:S02]  /*6c70*/  HFMA2 R11, R44, R13, R11 ;  /* 0x0000000d2c0b7231 */ /* 0x000fe4000000000b */
[-C--:B------:R-:W-:Y:S02]  /*6c80*/  HFMA2 R8, R8, R15.reuse, R18 ;  /* 0x0000000f08087231 */ /* 0x080fe40000000012 */
[----:B------:R-:W-:Y:S01]  /*6c90*/  HADD2 R31, R31, -1040, -1040 ;  /* 0xe410e4101f1f7430 */ /* 0x000fe20000000000 */
[----:B------:R-:W-:Y:S01]  /*6ca0*/  @!P0 PRMT R6, R25, 0x7610, R6 ;  /* 0x0000761019068816 */ /* 0x000fe20000000006 */
[----:B------:R-:W-:Y:S01]  /*6cb0*/  HFMA2 R10, R19, R15, R10 ;  /* 0x0000000f130a7231 */ /* 0x000fe2000000000a */
[----:B------:R-:W-:Y:S01]  /*6cc0*/  @!P0 PRMT R7, R7, 0x7610, R25 ;  /* 0x0000761007078816 */ /* 0x000fe20000000019 */
[----:B------:R-:W-:Y:S01]  /*6cd0*/  HFMA2 R11, R31, R14, R11 ;  /* 0x0000000e1f0b7231 */ /* 0x000fe2000000000b */
[----:B------:R-:W-:Y:S01]  /*6ce0*/  ISETP.GE.AND P0, PT, R38, R39, PT ;  /* 0x000000272600720c */ /* 0x000fe20003f06270 */
[----:B------:R-:W-:-:S02]  /*6cf0*/  HADD2 R16, R16, -1040, -1040 ;  /* 0xe410e41010107430 */ /* 0x000fc40000000000 */
[----:B------:R-:W-:Y:S02]  /*6d00*/  IMAD.MOV.U32 R12, RZ, RZ, R4 ;  /* 0x000000ffff0c7224 */ /* 0x000fe400078e0004 */
[----:B------:R-:W-:Y:S01]  /*6d10*/  HADD2 R9, R9.H0_H0, R9.H1_H1 ;  /* 0x3000000909097230 */ /* 0x000fe20000000800 */
[----:B------:R-:W-:Y:S01]  /*6d20*/  PRMT R4, R7, 0x7610, R6 ;  /* 0x0000761007047816 */ /* 0x000fe20000000006 */
[----:B------:R-:W-:Y:S02]  /*6d30*/  HADD2 R10, R10.H0_H0, R10.H1_H1 ;  /* 0x3000000a0a0a7230 */ /* 0x000fe40000000800 */
[----:B------:R-:W-:-:S04]  /*6d40*/  IMAD.WIDE R46, R2, 0x4, R42 ;  /* 0x00000004022e7825 */ /* 0x000fc800078e022a */
[----:B------:R-:W-:Y:S02]  /*6d50*/  HFMA2 R11, R16, R15, R11 ;  /* 0x0000000f100b7231 */ /* 0x000fe4000000000b */
[----:B------:R-:W-:Y:S01]  /*6d60*/  HADD2 R8, R8.H0_H0, R8.H1_H1 ;  /* 0x3000000808087230 */ /* 0x000fe20000000800 */
[----:B------:R-:W-:Y:S01]  /*6d70*/  PRMT R9, R9, 0x5410, R10 ;  /* 0x0000541009097816 */ /* 0x000fe2000000000a */
[----:B------:R-:W-:-:S04]  /*6d80*/  HADD2 R11, R11.H0_H0, R11.H1_H1 ;  /* 0x3000000b0b0b7230 */ /* 0x000fc80000000800 */
[----:B------:R-:W-:Y:S01]  /*6d90*/  HFMA2 R5, R9, R4, R5 ;  /* 0x0000000409057231 */ /* 0x000fe20000000005 */
[----:B------:R-:W-:Y:S02]  /*6da0*/  PRMT R8, R8, 0x5410, R11 ;  /* 0x0000541008087816 */ /* 0x000fe4000000000b */
[----:B------:R-:W-:-:S05]  /*6db0*/  PRMT R9, R6, 0x7610, R7 ;  /* 0x0000761006097816 */ /* 0x000fca0000000007 */
[----:B------:R-:W-:Y:S01]  /*6dc0*/  HFMA2 R4, R8, R9, R12 ;  /* 0x0000000908047231 */ /* 0x000fe2000000000c */
[----:B------:R-:W-:Y:S06]  /*6dd0*/  @!P0 BRA `(.L_x_4947) ;  /* 0xffffffe800708947 */ /* 0x000fec000383ffff */
.L_x_4946:
        /* <DEDUP_REMOVED lines=12> */
.L_x_4951:
[----:B------:R-:W0:Y:S02]  /*6ea0*/  LDS R2, [R0] ;  /* 0x0000000000027984 */ /* 0x000e240000000800 */
[----:B0-----:R-:W-:-:S05]  /*6eb0*/  HADD2 R3, R2, R5 ;  /* 0x0000000502037230 */ /* 0x001fca0000000000 */
[----:B------:R-:W0:Y:S02]  /*6ec0*/  ATOMS.CAST.SPIN P0, [R0], R2, R3 ;  /* 0x000000020000758d */ /* 0x000e240001800003 */
[----:B0-----:R-:W-:Y:S05]  /*6ed0*/  @!P0 BRA `(.L_x_4951) ;  /* 0xfffffffc00f08947 */ /* 0x001fea000383ffff */
[----:B------:R-:W-:Y:S05]  /*6ee0*/  BRA `(.L_x_4949) ;  /* 0x00000000000c7947 */ /* 0x000fea0003800000 */
.L_x_4950:
[----:B------:R-:W2:Y:S02]  /*6ef0*/  LD.E R0, desc[UR6][R6.64] ;  /* 0x0000000606007980 */ /* 0x000ea4000c101900 */
[----:B--2---:R-:W-:-:S05]  /*6f00*/  IMAD.IADD R3, R5, 0x1, R0 ;  /* 0x0000000105037824 */ /* 0x004fca00078e0200 */
[----:B------:R0:W-:Y:S02]  /*6f10*/  ST.E desc[UR6][R6.64], R3 ;  /* 0x0000000306007985 */ /* 0x0001e4000c101906 */
.L_x_4949:
[----:B------:R-:W-:Y:S05]  /*6f20*/  BSYNC.RECONVERGENT B0 ;  /* 0x0000000000007941 */ /* 0x000fea0003800200 */
.L_x_4948:
[----:B------:R1:W-:Y:S02]  /*6f30*/  ATOM.E.ADD.F16x2.RN.STRONG.GPU P0, RZ, desc[UR6][R6.64+0x4], R9 ;  /* 0x8000040906ff79a2 */ /* 0x0003e4000c10e106 */
[----:B-1----:R-:W-:Y:S05]  /*6f40*/  @P0 EXIT ;  /* 0x000000000000094d */ /* 0x002fea0003800000 */
[----:B------:R-:W1:Y:S02]  /*6f50*/  QSPC.E.S P0, RZ, [R6+0x4] ;  /* 0x0000040006ff73aa */ /* 0x000e640000000500 */
[----:B-1----:R-:W-:Y:S05]  /*6f60*/  @!P0 BRA `(.L_x_4952) ;  /* 0x00000000001c8947 */ /* 0x002fea0003800000 */
[----:B------:R-:W-:-:S04]  /*6f70*/  MOV R2, R6 ;  /* 0x0000000600027202 */ /* 0x000fc80000000f00 */
[----:B------:R-:W-:-:S07]  /*6f80*/  MOV R0, R2 ;  /* 0x0000000200007202 */ /* 0x000fce0000000f00 */
.L_x_4953:
[----:B------:R-:W0:Y:S02]  /*6f90*/  LDS R2, [R0+0x4] ;  /* 0x0000040000027984 */ /* 0x000e240000000800 */
[----:B0-----:R-:W-:-:S05]  /*6fa0*/  HFMA2 R3, R2, 1, 1, R9 ;  /* 0x3c003c0002037831 */ /* 0x001fca0000000009 */
[----:B------:R-:W0:Y:S02]  /*6fb0*/  ATOMS.CAST.SPIN P0, [R0+0x4], R2, R3 ;  /* 0x000004020000758d */ /* 0x000e240001800003 */
[----:B0-----:R-:W-:Y:S05]  /*6fc0*/  @!P0 BRA `(.L_x_4953) ;  /* 0xfffffffc00f08947 */ /* 0x001fea000383ffff */
[----:B------:R-:W-:Y:S05]  /*6fd0*/  EXIT ;  /* 0x000000000000794d */ /* 0x000fea0003800000 */
.L_x_4952:
[----:B------:R-:W0:Y:S02]  /*6fe0*/  LD.E R0, desc[UR6][R6.64+0x4] ;  /* 0x0000040606007980 */ /* 0x000e24000c101900 */
[----:B0-----:R-:W-:-:S05]  /*6ff0*/  IMAD.IADD R3, R9, 0x1, R0 ;  /* 0x0000000109037824 */ /* 0x001fca00078e0200 */
[----:B------:R-:W-:Y:S01]  /*7000*/  ST.E desc[UR6][R6.64+0x4], R3 ;  /* 0x0000040306007985 */ /* 0x000fe2000c101906 */
[----:B------:R-:W-:Y:S05]  /*7010*/  EXIT ;  /* 0x000000000000794d */ /* 0x000fea0003800000 */
.L_x_4954:
        /* <DEDUP_REMOVED lines=14> */
.L_x_5357:


//--------------------- .text._Z23gemm_half_q_half_kernelILi1ELi152ELb1ELb1ELi64EEvPK6__halfPKjS4_S2_PS0_iiiiPKtS7_iiiiiibS2_i --------------------------
	.section	.text._Z23gemm_half_q_half_kernelILi1ELi152ELb1ELb1ELi64EEvPK6__halfPKjS4_S2_PS0_iiiiPKtS7_iiiiiibS2_i,"ax",@progbits
	.align	128
        .global         _Z23gemm_half_q_half_kernelILi1ELi152ELb1ELb1ELi64EEvPK6__halfPKjS4_S2_PS0_iiiiPKtS7_iiiiiibS2_i
        .type           _Z23gemm_half_q_half_kernelILi1ELi152ELb1ELb1ELi64EEvPK6__halfPKjS4_S2_PS0_iiiiPKtS7_iiiiiibS2_i,@function
        .size           _Z23gemm_half_q_half_kernelILi1ELi152ELb1ELb1ELi64EEvPK6__halfPKjS4_S2_PS0_iiiiPKtS7_iiiiiibS2_i,(.L_x_5358 - _Z23gemm_half_q_half_kernelILi1ELi152ELb1ELb1ELi64EEvPK6__halfPKjS4_S2_PS0_iiiiPKtS7_iiiiiibS2_i)
        .other          _Z23gemm_half_q_half_kernelILi1ELi152ELb1ELb1ELi64EEvPK6__halfPKjS4_S2_PS0_iiiiPKtS7_iiiiiibS2_i,@"STO_CUDA_ENTRY STV_DEFAULT"
_Z23gemm_half_q_half_kernelILi1ELi152ELb1ELb1ELi64EEvPK6__halfPKjS4_S2_PS0_iiiiPKtS7_iiiiiibS2_i:
.text._Z23gemm_half_q_half_kernelILi1ELi152ELb1ELb1ELi64EEvPK6__halfPKjS4_S2_PS0_iiiiPKtS7_iiiiiibS2_i:
        /* <DEDUP_REMOVED lines=44> */
.L_x_4956:
[----:B------:R-:W-:Y:S05]  /*02c0*/  BSYNC.RECONVERGENT B0 ;  /* 0x0000000000007941 */ /* 0x000fea0003800200 */
.L_x_4955:
        /* <DEDUP_REMOVED lines=17> */
[----:B-1----:R-:W-:Y:S01]  /*03e0*/  SHF.R.S32.HI R9, RZ, 0x1f, R32 ;  /* 0x0000001fff097819 */ /* 0x002fe20000011420 */
[----:B------:R-:W-:Y:S01]  /*03f0*/  HFMA2 R4, -RZ, RZ, 0, 0 ;  /* 0x00000000ff047431 */ /* 0x000fe200000001ff */
[----:B------:R-:W-:Y:S02]  /*0400*/  SHF.L.U32 R8, R15, 0x4, RZ ;  /* 0x000000040f087819 */ /* 0x000fe400000006ff */
[----:B------:R-:W-:Y:S02]  /*0410*/  LEA.HI R9, R9, R32, RZ, 0x3 ;  /* 0x0000002009097211 */ /* 0x000fe400078f18ff */
[----:B------:R-:W-:Y:S02]  /*0420*/  MOV R6, R30 ;  /* 0x0000001e00067202 */ /* 0x000fe40000000f00 */
[----:B------:R-:W-:Y:S02]  /*0430*/  LOP3.LUT R8, R8, 0x10, RZ, 0xc0, !PT ;  /* 0x0000001008087812 */ /* 0x000fe400078ec0ff */
[----:B0-----:R-:W-:-:S07]  /*0440*/  SHF.R.S32.HI R9, RZ, 0x3, R9 ;  /* 0x00000003ff097819 */ /* 0x001fce0000011409 */
.L_x_4958:
        /* <DEDUP_REMOVED lines=44> */
.L_x_4957:
[----:B-1----:R1:W5:Y:S01]  /*0710*/  LDL.64 R8, [R1] ;  /* 0x0000000001087983 */ /* 0x0023620000100a00 */
[----:B------:R-:W2:Y:S01]  /*0720*/  LDCU UR9, c[0x0][0x3c8] ;  /* 0x00007900ff0977ac */ /* 0x000ea20008000800 */
[----:B------:R-:W-:Y:S01]  /*0730*/  HFMA2 R0, -RZ, RZ, 0, 0 ;  /* 0x00000000ff007431 */ /* 0x000fe200000001ff */
[----:B--2---:R-:W-:-:S13]  /*0740*/  ISETP.GT.AND P0, PT, R30, UR9, PT ;  /* 0x000000091e007c0c */ /* 0x004fda000bf04270 */
[----:B-1----:R-:W-:Y:S05]  /*0750*/  @!P0 BRA `(.L_x_4959) ;  /* 0x00000000001c8947 */ /* 0x002fea0003800000 */
[----:B------:R-:W1:Y:S02]  /*0760*/  LDC R11, c[0x0][0x3cc] ;  /* 0x0000f300ff0b7b82 */ /* 0x000e640000000800 */
[----:B-1----:R-:W-:-:S04]  /*0770*/  VIMNMX R0, PT, PT, R30, R11, PT ;  /* 0x0000000b1e007248 */ /* 0x002fc80003fe0100 */
[----:B------:R-:W-:-:S04]  /*0780*/  IADD3 R0, PT, PT, R0, -UR9, RZ ;  /* 0x8000000900007c10 */ /* 0x000fc8000fffe0ff */
[----:B------:R-:W-:-:S04]  /*0790*/  SHF.R.S32.HI R11, RZ, 0x1f, R0 ;  /* 0x0000001fff0b7819 */ /* 0x000fc80000011400 */
[----:B------:R-:W-:-:S04]  /*07a0*/  LEA.HI R11, R11, R0, RZ, 0x5 ;  /* 0x000000000b0b7211 */ /* 0x000fc800078f28ff */
[----:B------:R-:W-:-:S05]  /*07b0*/  SHF.R.S32.HI R11, RZ, 0x5, R11 ;  /* 0x00000005ff0b7819 */ /* 0x000fca000001140b */
[----:B------:R-:W-:-:S07]  /*07c0*/  IMAD R0, R11, 0x6, RZ ;  /* 0x000000060b007824 */ /* 0x000fce00078e02ff */
.L_x_4959:
[----:B------:R-:W1:Y:S01]  /*07d0*/  LDCU UR4, c[0x0][0x3cc] ;  /* 0x00007980ff0477ac */ /* 0x000e620008000800 */
[----:B------:R-:W-:Y:S02]  /*07e0*/  MOV R4, RZ ;  /* 0x000000ff00047202 */ /* 0x000fe40000000f00 */
[----:B-1----:R-:W-:-:S13]  /*07f0*/  ISETP.GT.AND P0, PT, R30, UR4, PT ;  /* 0x000000041e007c0c */ /* 0x002fda000bf04270 */
[----:B------:R-:W-:Y:S05]  /*0800*/  @!P0 BRA `(.L_x_4960) ;  /* 0x00000000001c8947 */ /* 0x000fea0003800000 */
[----:B------:R-:W1:Y:S02]  /*0810*/  LDC R11, c[0x0][0x3d0] ;  /* 0x0000f400ff0b7b82 */ /* 0x000e640000000800 */
[----:B-1----:R-:W-:-:S04]  /*0820*/  VIMNMX R4, PT, PT, R30, R11, PT ;  /* 0x0000000b1e047248 */ /* 0x002fc80003fe0100 */
[----:B------:R-:W-:-:S04]  /*0830*/  IADD3 R4, PT, PT, R4, -UR4, RZ ;  /* 0x8000000404047c10 */ /* 0x000fc8000fffe0ff */
[----:B------:R-:W-:-:S04]  /*0840*/  SHF.R.S32.HI R11, RZ, 0x1f, R4 ;  /* 0x0000001fff0b7819 */ /* 0x000fc80000011404 */
[----:B------:R-:W-:-:S04]  /*0850*/  LEA.HI R11, R11, R4, RZ, 0x5 ;  /* 0x000000040b0b7211 */ /* 0x000fc800078f28ff */
[----:B------:R-:W-:-:S04]  /*0860*/  SHF.R.S32.HI R11, RZ, 0x5, R11 ;  /* 0x00000005ff0b7819 */ /* 0x000fc8000001140b */
[----:B------:R-:W-:-:S07]  /*0870*/  LEA R4, R11, R11, 0x2 ;  /* 0x0000000b0b047211 */ /* 0x000fce00078e10ff */
.L_x_4960:
        /* <DEDUP_REMOVED lines=10> */
[----:B------:R-:W-:-:S07]  /*0920*/  SHF.L.U32 R11, R11, 0x2, RZ ;  /* 0x000000020b0b7819 */ /* 0x000fce00000006ff */
.L_x_4961:
[----:B------:R-:W1:Y:S01]  /*0930*/  LDCU UR14, c[0x0][0x3d4] ;  /* 0x00007a80ff0e77ac */ /* 0x000e620008000800 */
[----:B------:R-:W-:Y:S01]  /*0940*/  HFMA2 R6, -RZ, RZ, 0, 0 ;  /* 0x00000000ff067431 */ /* 0x000fe200000001ff */
        /* <DEDUP_REMOVED lines=9> */
.L_x_4962:
[----:B------:R-:W1:Y:S01]  /*09e0*/  LDCU UR4, c[0x0][0x3d8] ;  /* 0x00007b00ff0477ac */ /* 0x000e620008000800 */
[----:B------:R-:W-:Y:S02]  /*09f0*/  MOV R13, RZ ;  /* 0x000000ff000d7202 */ /* 0x000fe40000000f00 */
[----:B-1----:R-:W-:-:S13]  /*0a00*/  ISETP.GT.AND P0, PT, R30, UR4, PT ;  /* 0x000000041e007c0c */ /* 0x002fda000bf04270 */
        /* <DEDUP_REMOVED lines=8> */
.L_x_4963:
[----:B0-----:R-:W-:Y:S01]  /*0a90*/  VIMNMX R10, PT, PT, R30, UR9, PT ;  /* 0x000000091e0a7c48 */ /* 0x001fe2000bfe0100 */
        /* <DEDUP_REMOVED lines=11> */
[----:B------:R-:W-:Y:S02]  /*0b50*/  PRMT R27, RZ, 0x5410, RZ ;  /* 0x00005410ff1b7816 */ /* 0x000fe400000000ff */
[----:B------:R-:W-:Y:S02]  /*0b60*/  IADD3 R0, PT, PT, R11, R0, R4 ;  /* 0x000000000b007210 */ /* 0x000fe40007ffe004 */
[----:B------:R-:W-:-:S02]  /*0b70*/  IADD3 R25, PT, PT, R30, R25, RZ ;  /* 0x000000191e197210 */ /* 0x000fc40007ffe0ff */
[----:B------:R-:W-:Y:S01]  /*0b80*/  IADD3 R0, PT, PT, R13, R0, R6 ;  /* 0x000000000d007210 */ /* 0x000fe20007ffe006 */
[----:B0-----:R-:W-:-:S04]  /*0b90*/  ULEA UR4, UR5, UR4, 0x18 ;  /* 0x0000000405047291 */ /* 0x001fc8000f8ec0ff */
[----:B------:R-:W-:Y:S01]  /*0ba0*/  IMAD R11, R0, R3, RZ ;  /* 0x00000003000b7224 */ /* 0x000fe200078e02ff */
[----:B------:R-:W-:-:S04]  /*0bb0*/  SHF.R.S32.HI R0, RZ, 0x1f, R32 ;  /* 0x0000001fff007819 */ /* 0x000fc80000011420 */
        /* <DEDUP_REMOVED lines=18> */
.L_x_4965:
[----:B------:R-:W-:Y:S01]  /*0ce0*/  MOV R36, R42 ;  /* 0x0000002a00247202 */ /* 0x000fe20000000f00 */
[----:B------:R-:W0:Y:S01]  /*0cf0*/  LDS.64 R18, [UR4] ;  /* 0x00000004ff127984 */ /* 0x000e220008000a00 */
[----:B------:R-:W-:-:S05]  /*0d00*/  MOV R37, R43 ;  /* 0x0000002b00257202 */ /* 0x000fca0000000f00 */
[----:B------:R-:W2:Y:S01]  /*0d10*/  LDG.E.128.CONSTANT R12, desc[UR6][R36.64] ;  /* 0x00000006240c7981 */ /* 0x000ea2000c1e9d00 */
[----:B------:R-:W-:-:S05]  /*0d20*/  MOV R3, UR12 ;  /* 0x0000000c00037c02 */ /* 0x000fca0008000f00 */
[----:B------:R-:W-:-:S05]  /*0d30*/  IMAD.WIDE R44, R3, 0x4, R36 ;  /* 0x00000004032c7825 */ /* 0x000fca00078e0224 */
[----:B------:R1:W3:Y:S02]  /*0d40*/  LDG.E.128.CONSTANT R4, desc[UR6][R44.64] ;  /* 0x000000062c047981 */ /* 0x0002e4000c1e9d00 */
[----:B-1----:R-:W-:Y:S01]  /*0d50*/  IMAD.WIDE R44, R3, 0x4, R44 ;  /* 0x00000004032c7825 */ /* 0x002fe200078e022c */
[----:B--2---:R-:W-:Y:S02]  /*0d60*/  LOP3.LUT R10, R13, 0xff, RZ, 0xc0, !PT ;  /* 0x000000ff0d0a7812 */ /* 0x004fe400078ec0ff */
[----:B------:R-:W-:Y:S02]  /*0d70*/  LOP3.LUT R8, R12, 0xff, RZ, 0xc0, !PT ;  /* 0x000000ff0c087812 */ /* 0x000fe400078ec0ff */
[----:B------:R-:W-:Y:S02]  /*0d80*/  IADD3 R17, PT, PT, R10, -0x80, RZ ;  /* 0xffffff800a117810 */ /* 0x000fe40007ffe0ff */
[----:B------:R-:W-:Y:S02]  /*0d90*/  LOP3.LUT R10, R14, 0xff, RZ, 0xc0, !PT ;  /* 0x000000ff0e0a7812 */ /* 0x000fe400078ec0ff */
[----:B------:R-:W-:-:S02]  /*0da0*/  IADD3 R8, PT, PT, R8, -0x80, RZ ;  /* 0xffffff8008087810 */ /* 0x000fc40007ffe0ff */
[----:B------:R-:W-:Y:S01]  /*0db0*/  IADD3 R11, PT, PT, R10, -0x80, RZ ;  /* 0xffffff800a0b7810 */ /* 0x000fe20007ffe0ff */
[----:B------:R-:W1:Y:S01]  /*0dc0*/  I2F.F16 R17, R17 ;  /* 0x0000001100117306 */ /* 0x000e620000200c00 */
[----:B------:R-:W-:Y:S02]  /*0dd0*/  SHF.R.U32.HI R10, RZ, 0x8, R12 ;  /* 0x00000008ff0a7819 */ /* 0x000fe4000001160c */
[----:B------:R-:W-:Y:S02]  /*0de0*/  LOP3.LUT R16, R15, 0xff, RZ, 0xc0, !PT ;  /* 0x000000ff0f107812 */ /* 0x000fe400078ec0ff */
[----:B------:R-:W-:Y:S02]  /*0df0*/  LOP3.LUT R10, R10, 0xff, RZ, 0xc0, !PT ;  /* 0x000000ff0a0a7812 */ /* 0x000fe400078ec0ff */
[----:B------:R-:W-:Y:S01]  /*0e00*/  IADD3 R22, PT, PT, R16, -0x80, RZ ;  /* 0xffffff8010167810 */ /* 0x000fe20007ffe0ff */
[----:B------:R2:W4:Y:S01]  /*0e10*/  I2F.F16 R9, R8 ;  /* 0x0000000800097306 */ /* 0x0005220000200c00 */
[----:B------:R-:W-:Y:S01]  /*0e20*/  IADD3 R16, PT, PT, R10, -0x80, RZ ;  /* 0xffffff800a107810 */ /* 0x000fe20007ffe0ff */
[----:B-1----:R-:W-:-:S06]  /*0e30*/  HADD2.F32 R33, -RZ, R17.H0_H0 ;  /* 0x20000011ff217230 */ /* 0x002fcc0000004100 */
[----:B------:R-:W1:Y:S01]  /*0e40*/  I2F.F16 R16, R16 ;  /* 0x0000001000107306 */ /* 0x000e620000200c00 */
[----:B--2---:R-:W-:-:S04]  /*0e50*/  SHF.R.U32.HI R8, RZ, 0x8, R13 ;  /* 0x00000008ff087819 */ /* 0x004fc8000001160d */
[----:B------:R-:W-:Y:S01]  /*0e60*/  LOP3.LUT R8, R8, 0xff, RZ, 0xc0, !PT ;  /* 0x000000ff08087812 */ /* 0x000fe200078ec0ff */
[----:B----4-:R-:W-:Y:S02]  /*0e70*/  HADD2.F32 R9, -RZ, R9.H0_H0 ;  /* 0x20000009ff097230 */ /* 0x010fe40000004100 */
[----:B------:R-:W2:Y:S01]  /*0e80*/  I2F.F16 R11, R11 ;  /* 0x0000000b000b7306 */ /* 0x000ea20000200c00 */
[----:B------:R-:W-:Y:S01]  /*0e90*/  IADD3 R10, PT, PT, R8, -0x80, RZ ;  /* 0xffffff80080a7810 */ /* 0x000fe20007ffe0ff */
[--C-:B0-----:R-:W-:Y:S02]  /*0ea0*/  HADD2.F32 R8, -RZ, R18.reuse.H0_H0 ;  /* 0x20000012ff087230 */ /* 0x101fe40000004100 */
[----:B------:R-:W-:Y:S02]  /*0eb0*/  HADD2.F32 R18, -RZ, R18.H1_H1 ;  /* 0x30000012ff127230 */ /* 0x000fe40000004100 */
[----:B-1----:R-:W-:Y:S02]  /*0ec0*/  HADD2.F32 R39, -RZ, R16.H0_H0 ;  /* 0x20000010ff277230 */ /* 0x002fe40000004100 */
[----:B------:R-:W0:Y:S01]  /*0ed0*/  I2F.F16 R22, R22 ;  /* 0x0000001600167306 */ /* 0x000e220000200c00 */
[----:B------:R-:W-:Y:S01]  /*0ee0*/  SHF.R.U32.HI R16, RZ, 0x8, R14 ;  /* 0x00000008ff107819 */ /* 0x000fe2000001160e */
[----:B------:R-:W-:Y:S01]  /*0ef0*/  FFMA.FTZ R40, R9, R8, RZ ;  /* 0x0000000809287223 */ /* 0x000fe200000100ff */
[----:B------:R-:W-:Y:S01]  /*0f00*/  FFMA.FTZ R33, R8, R33, RZ ;  /* 0x0000002108217223 */ /* 0x000fe200000100ff */
[----:B--2---:R-:W-:-:S04]  /*0f10*/  HADD2.F32 R11, -RZ, R11.H0_H0 ;  /* 0x2000000bff0b7230 */ /* 0x004fc80000004100 */
[----:B------:R-:W1:Y:S01]  /*0f20*/  I2F.F16 R10, R10 ;  /* 0x0000000a000a7306 */ /* 0x000e620000200c00 */
[----:B------:R-:W-:Y:S01]  /*0f30*/  LOP3.LUT R16, R16, 0xff, RZ, 0xc0, !PT ;  /* 0x000000ff10107812 */ /* 0x000fe200078ec0ff */
[----:B------:R-:W-:Y:S01]  /*0f40*/  FFMA.FTZ R40, R39, R18, R40 ;  /* 0x0000001227287223 */ /* 0x000fe20000010028 */
[----:B------:R-:W-:Y:S01]  /*0f50*/  FFMA.FTZ R31, R8, R11, RZ ;  /* 0x0000000b081f7223 */ /* 0x000fe200000100ff */
[----:B0-----:R-:W-:Y:S01]  /*0f60*/  HADD2.F32 R17, -RZ, R22.H0_H0 ;  /* 0x20000016ff117230 */ /* 0x001fe20000004100 */
[----:B------:R-:W-:Y:S02]  /*0f70*/  IADD3 R39, PT, PT, R16, -0x80, RZ ;  /* 0xffffff8010277810 */ /* 0x000fe40007ffe0ff */
[----:B------:R-:W-:Y:S02]  /*0f80*/  SHF.R.U32.HI R16, RZ, 0x8, R15 ;  /* 0x00000008ff107819 */ /* 0x000fe4000001160f */
[----:B------:R-:W-:Y:S01]  /*0f90*/  FFMA.FTZ R17, R8, R17, RZ ;  /* 0x0000001108117223 */ /* 0x000fe200000100ff */
[----:B-1----:R-:W-:-:S02]  /*0fa0*/  HADD2.F32 R22, -RZ, R10.H0_H0 ;  /* 0x2000000aff167230 */ /* 0x002fc40000004100 */
[----:B------:R0:W2:Y:S01]  /*0fb0*/  LDG.E.128.CONSTANT R8, desc[UR6][R44.64] ;  /* 0x000000062c087981 */ /* 0x0000a2000c1e9d00 */
[----:B------:R-:W-:Y:S02]  /*0fc0*/  LOP3.LUT R38, R16, 0xff, RZ, 0xc0, !PT ;  /* 0x000000ff10267812 */ /* 0x000fe400078ec0ff */
[----:B------:R-:W-:Y:S01]  /*0fd0*/  FFMA.FTZ R22, R18, R22, R33 ;  /* 0x0000001612167223 */ /* 0x000fe20000010021 */
[----:B------:R-:W-:Y:S01]  /*0fe0*/  SHF.R.U32.HI R33, RZ, 0x10, R12 ;  /* 0x00000010ff217819 */ /* 0x000fe2000001160c */
[----:B------:R-:W1:Y:S01]  /*0ff0*/  I2F.F16 R16, R39 ;  /* 0x0000002700107306 */ /* 0x000e620000200c00 */
[----:B------:R-:W-:Y:S02]  /*1000*/  IADD3 R41, PT, PT, R38, -0x80, RZ ;  /* 0xffffff8026297810 */ /* 0x000fe40007ffe0ff */
[----:B------:R-:W-:Y:S02]  /*1010*/  LOP3.LUT R33, R33, 0xff, RZ, 0xc0, !PT ;  /* 0x000000ff21217812 */ /* 0x000fe400078ec0ff */
[----:B------:R-:W-:Y:S01]  /*1020*/  LEA.HI R12, R12, 0xffffff80, RZ, 0x8 ;  /* 0xffffff800c0c7811 */ /* 0x000fe200078f40ff */
[----:B0-----:R-:W-:Y:S01]  /*1030*/  IMAD.WIDE R44, R3, 0x4, R44 ;  /* 0x00000004032c7825 */ /* 0x001fe200078e022c */
[----:B------:R-:W-:Y:S01]  /*1040*/  IADD3 R33, PT, PT, R33, -0x80, RZ ;  /* 0xffffff8021217810 */ /* 0x000fe20007ffe0ff */
[----:B------:R-:W0:Y:S02]  /*1050*/  I2F.F16 R38, R41 ;  /* 0x0000002900267306 */ /* 0x000e240000200c00 */
[----:B-1----:R-:W-:-:S06]  /*1060*/  HADD2.F32 R16, -RZ, R16.H0_H0 ;  /* 0x20000010ff107230 */ /* 0x002fcc0000004100 */
[----:B------:R-:W1:Y:S01]  /*1070*/  I2F.F16 R33, R33 ;  /* 0x0000002100217306 */ /* 0x000e620000200c00 */
[----:B0-----:R-:W-:Y:S02]  /*1080*/  HADD2.F32 R42, -RZ, R38.H0_H0 ;  /* 0x20000026ff2a7230 */ /* 0x001fe40000004100 */
[----:B------:R-:W-:-:S05]  /*1090*/  FFMA.FTZ R38, R18, R16, R31 ;  /* 0x0000001012267223 */ /* 0x000fca000001001f */
[----:B------:R-:W-:Y:S01]  /*10a0*/  I2F.F16 R12, R12 ;  /* 0x0000000c000c7306 */ /* 0x000fe20000200c00 */
[----:B------:R-:W-:Y:S01]  /*10b0*/  FFMA.FTZ R16, R18, R42, R17 ;  /* 0x0000002a12107223 */ /* 0x000fe20000010011 */
[----:B------:R-:W-:Y:S02]  /*10c0*/  HADD2.F32 R17, -RZ, R19.H0_H0 ;  /* 0x20000013ff117230 */ /* 0x000fe40000004100 */
[----:B-1----:R-:W-:Y:S02]  /*10d0*/  HADD2.F32 R31, -RZ, R33.H0_H0 ;  /* 0x20000021ff1f7230 */ /* 0x002fe40000004100 */
[----:B------:R-:W-:-:S03]  /*10e0*/  HADD2.F32 R19, -RZ, R19.H1_H1 ;  /* 0x30000013ff137230 */ /* 0x000fc60000004100 */
[----:B------:R-:W-:Y:S01]  /*10f0*/  FFMA.FTZ R18, R31, R17, R40 ;  /* 0x000000111f127223 */ /* 0x000fe20000010028 */
[----:B------:R-:W-:Y:S02]  /*1100*/  SHF.R.U32.HI R31, RZ, 0x10, R13 ;  /* 0x00000010ff1f7819 */ /* 0x000fe4000001160d */
[----:B------:R-:W-:Y:S02]  /*1110*/  SHF.R.U32.HI R40, RZ, 0x10, R14 ;  /* 0x00000010ff287819 */ /* 0x000fe4000001160e */
[----:B------:R-:W-:Y:S02]  /*1120*/  LOP3.LUT R31, R31, 0xff, RZ, 0xc0, !PT ;  /* 0x000000ff1f1f7812 */ /* 0x000fe400078ec0ff */
[----:B------:R-:W-:Y:S02]  /*1130*/  LOP3.LUT R40, R40, 0xff, RZ, 0xc0, !PT ;  /* 0x000000ff28287812 */ /* 0x000fe400078ec0ff */
[----:B------:R-:W-:Y:S02]  /*1140*/  IADD3 R39, PT, PT, R31, -0x80, RZ ;  /* 0xffffff801f277810 */ /* 0x000fe40007ffe0ff */
[----:B------:R-:W-:-:S02]  /*1150*/  SHF.R.U32.HI R31, RZ, 0x10, R15 ;  /* 0x00000010ff1f7819 */ /* 0x000fc4000001160f */
[----:B------:R-:W-:Y:S02]  /*1160*/  IADD3 R40, PT, PT, R40, -0x80, RZ ;  /* 0xffffff8028287810 */ /* 0x000fe40007ffe0ff */
[----:B------:R-:W-:Y:S01]  /*1170*/  LOP3.LUT R31, R31, 0xff, RZ, 0xc0, !PT ;  /* 0x000000ff1f1f7812 */ /* 0x000fe200078ec0ff */
[----:B------:R-:W0:Y:S03]  /*1180*/  I2F.F16 R39, R39 ;  /* 0x0000002700277306 */ /* 0x000e260000200c00 */
[----:B------:R-:W-:-:S05]  /*1190*/  IADD3 R41, PT, PT, R31, -0x80, RZ ;  /* 0xffffff801f297810 */ /* 0x000fca0007ffe0ff */
[----:B------:R-:W1:Y:S01]  /*11a0*/  I2F.F16 R33, R40 ;  /* 0x0000002800217306 */ /* 0x000e620000200c00 */
[----:B0-----:R-:W-:-:S07]  /*11b0*/  HADD2.F32 R42, -RZ, R39.H0_H0 ;  /* 0x20000027ff2a7230 */ /* 0x001fce0000004100 */
[----:B------:R0:W4:Y:S01]  /*11c0*/  I2F.F16 R31, R41 ;  /* 0x00000029001f7306 */ /* 0x0001220000200c00 */
[----:B------:R-:W-:Y:S01]  /*11d0*/  FFMA.FTZ R22, R17, R42, R22 ;  /* 0x0000002a11167223 */ /* 0x000fe20000010016 */
[----:B-1----:R-:W-:Y:S01]  /*11e0*/  HADD2.F32 R39, -RZ, R33.H0_H0 ;  /* 0x20000021ff277230 */ /* 0x002fe20000004100 */
[----:B------:R-:W-:Y:S01]  /*11f0*/  LEA.HI R33, R13, 0xffffff80, RZ, 0x8 ;  /* 0xffffff800d217811 */ /* 0x000fe200078f40ff */
[----:B0-----:R-:W-:-:S03]  /*1200*/  HADD2.F32 R41, -RZ, R12.H0_H0 ;  /* 0x2000000cff297230 */ /* 0x001fc60000004100 */
[----:B------:R-:W-:Y:S01]  /*1210*/  FFMA.FTZ R13, R17, R39, R38 ;  /* 0x00000027110d7223 */ /* 0x000fe20000010026 */
[----:B------:R-:W-:Y:S01]  /*1220*/  LEA.HI R39, R15, 0xffffff80, RZ, 0x8 ;  /* 0xffffff800f277811 */ /* 0x000fe200078f40ff */
[----:B------:R-:W0:Y:S01]  /*1230*/  I2F.F16 R33, R33 ;  /* 0x0000002100217306 */ /* 0x000e220000200c00 */
[----:B----4-:R-:W-:Y:S01]  /*1240*/  HADD2.F32 R38, -RZ, R31.H0_H0 ;  /* 0x2000001fff267230 */ /* 0x010fe20000004100 */
[----:B------:R-:W-:Y:S01]  /*1250*/  LEA.HI R31, R14, 0xffffff80, RZ, 0x8 ;  /* 0xffffff800e1f7811 */ /* 0x000fe200078f40ff */
[----:B------:R-:W-:Y:S01]  /*1260*/  FFMA.FTZ R12, R41, R19, R18 ;  /* 0x00000013290c7223 */ /* 0x000fe20000010012 */
[----:B---3--:R-:W-:Y:S02]  /*1270*/  LOP3.LUT R15, R4, 0xff, RZ, 0xc0, !PT ;  /* 0x000000ff040f7812 */ /* 0x008fe400078ec0ff */
[----:B------:R-:W-:Y:S02]  /*1280*/  FFMA.FTZ R14, R17, R38, R16 ;  /* 0x00000026110e7223 */ /* 0x000fe40000010010 */
[----:B------:R-:W1:Y:S01]  /*1290*/  LDS.64 R16, [UR4+0x8] ;  /* 0x00000804ff107984 */ /* 0x000e620008000a00 */
[----:B------:R-:W3:Y:S01]  /*12a0*/  I2F.F16 R31, R31 ;  /* 0x0000001f001f7306 */ /* 0x000ee20000200c00 */
[----:B0-----:R-:W-:Y:S01]  /*12b0*/  HADD2.F32 R38, -RZ, R33.H0_H0 ;  /* 0x20000021ff267230 */ /* 0x001fe20000004100 */
[----:B------:R-:W-:-:S06]  /*12c0*/  IADD3 R33, PT, PT, R15, -0x80, RZ ;  /* 0xffffff800f217810 */ /* 0x000fcc0007ffe0ff */
[----:B------:R-:W0:Y:S01]  /*12d0*/  I2F.F16 R39, R39 ;  /* 0x0000002700277306 */ /* 0x000e220000200c00 */
[----:B------:R-:W-:Y:S01]  /*12e0*/  LOP3.LUT R15, R5, 0xff, RZ, 0xc0, !PT ;  /* 0x000000ff050f7812 */ /* 0x000fe200078ec0ff */
[----:B------:R-:W-:-:S03]  /*12f0*/  FFMA.FTZ R38, R19, R38, R22 ;  /* 0x0000002613267223 */ /* 0x000fc60000010016 */
[----:B------:R-:W-:Y:S01]  /*1300*/  IADD3 R15, PT, PT, R15, -0x80, RZ ;  /* 0xffffff800f0f7810 */ /* 0x000fe20007ffe0ff */
[----:B---3--:R-:W-:Y:S02]  /*1310*/  HADD2.F32 R18, -RZ, R31.H0_H0 ;  /* 0x2000001fff127230 */ /* 0x008fe40000004100 */
[----:B------:R-:W3:Y:S03]  /*1320*/  I2F.F16 R33, R33 ;  /* 0x0000002100217306 */ /* 0x000ee60000200c00 */
[----:B------:R-:W-:Y:S01]  /*1330*/  FFMA.FTZ R18, R19, R18, R13 ;  /* 0x0000001213127223 */ /* 0x000fe2000001000d */
[----:B------:R-:W-:Y:S01]  /*1340*/  LOP3.LUT R13, R6, 0xff, RZ, 0xc0, !PT ;  /* 0x000000ff060d7812 */ /* 0x000fe200078ec0ff */
[----:B0-----:R-:W-:-:S03]  /*1350*/  HADD2.F32 R39, -RZ, R39.H0_H0 ;  /* 0x20000027ff277230 */ /* 0x001fc60000004100 */
[----:B------:R-:W0:Y:S01]  /*1360*/  I2F.F16 R15, R15 ;  /* 0x0000000f000f7306 */ /* 0x000e220000200c00 */
[----:B------:R-:W-:Y:S01]  /*1370*/  IADD3 R22, PT, PT, R13, -0x80, RZ ;  /* 0xffffff800d167810 */ /* 0x000fe20007ffe0ff */
[----:B------:R-:W-:Y:S01]  /*1380*/  FFMA.FTZ R19, R19, R39, R14 ;  /* 0x0000002713137223 */ /* 0x000fe2000001000e */
[----:B------:R-:W-:Y:S01]  /*1390*/  LOP3.LUT R39, R7, 0xff, RZ, 0xc0, !PT ;  /* 0x000000ff07277812 */ /* 0x000fe200078ec0ff */
[----:B---3--:R-:W-:-:S04]  /*13a0*/  HADD2.F32 R33, -RZ, R33.H0_H0 ;  /* 0x20000021ff217230 */ /* 0x008fc80000004100 */
[----:B------:R-:W3:Y:S01]  /*13b0*/  I2F.F16 R22, R22 ;  /* 0x0000001600167306 */ /* 0x000ee20000200c00 */
[----:B------:R-:W-:Y:S01]  /*13c0*/  IADD3 R39, PT, PT, R39, -0x80, RZ ;  /* 0xffffff8027277810 */ /* 0x000fe20007ffe0ff */
[----:B-1----:R-:W-:-:S06]  /*13d0*/  HADD2.F32 R31, -RZ, R16.H0_H0 ;  /* 0x20000010ff1f7230 */ /* 0x002fcc0000004100 */
[----:B------:R-:W1:Y:S01]  /*13e0*/  I2F.F16 R39, R39 ;  /* 0x0000002700277306 */ /* 0x000e620000200c00 */
[----:B0-----:R-:W-:Y:S02]  /*13f0*/  HADD2.F32 R15, -RZ, R15.H0_H0 ;  /* 0x2000000fff0f7230 */ /* 0x001fe40000004100 */
[----:B------:R-:W-:-:S03]  /*1400*/  FFMA.FTZ R33, R33, R31, R12 ;  /* 0x0000001f21217223 */ /* 0x000fc6000001000c */
[----:B------:R-:W-:Y:S02]  /*1410*/  FFMA.FTZ R38, R31, R15, R38 ;  /* 0x0000000f1f267223 */ /* 0x000fe40000010026 */
[----:B------:R-:W4:Y:S01]  /*1420*/  LDG.E.128.CONSTANT R12, desc[UR6][R44.64] ;  /* 0x000000062c0c7981 */ /* 0x000f22000c1e9d00 */
[----:B---3--:R-:W-:Y:S01]  /*1430*/  HADD2.F32 R40, -RZ, R22.H0_H0 ;  /* 0x20000016ff287230 */ /* 0x008fe20000004100 */
[----:B------:R-:W-:-:S04]  /*1440*/  ISETP.NE.AND P0, PT, R30, R25, PT ;  /* 0x000000191e00720c */ /* 0x000fc80003f05270 */
[C---:B------:R-:W-:Y:S01]  /*1450*/  FFMA.FTZ R18, R31.reuse, R40, R18 ;  /* 0x000000281f127223 */ /* 0x040fe20000010012 */
[----:B-1----:R-:W-:Y:S02]  /*1460*/  HADD2.F32 R22, -RZ, R39.H0_H0 ;  /* 0x20000027ff167230 */ /* 0x002fe40000004100 */
[----:B------:R-:W-:Y:S01]  /*1470*/  HADD2.F32 R39, -RZ, R16.H1_H1 ;  /* 0x30000010ff277230 */ /* 0x000fe20000004100 */
[----:B------:R-:W-:Y:S02]  /*1480*/  SHF.R.U32.HI R16, RZ, 0x8, R6 ;  /* 0x00000008ff107819 */ /* 0x000fe40000011606 */
[----:B------:R-:W-:Y:S01]  /*1490*/  FFMA.FTZ R19, R31, R22, R19 ;  /* 0x000000161f137223 */ /* 0x000fe20000010013 */
[----:B------:R-:W-:Y:S02]  /*14a0*/  SHF.R.U32.HI R31, RZ, 0x8, R5 ;  /* 0x00000008ff1f7819 */ /* 0x000fe40000011605 */
[----:B------:R-:W-:Y:S02]  /*14b0*/  SHF.R.U32.HI R22, RZ, 0x8, R4 ;  /* 0x00000008ff167819 */ /* 0x000fe40000011604 */
[----:B------:R-:W-:-:S02]  /*14c0*/  LOP3.LUT R31, R31, 0xff, RZ, 0xc0, !PT ;  /* 0x000000ff1f1f7812 */ /* 0x000fc400078ec0ff */
[----:B------:R-:W-:Y:S02]  /*14d0*/  LOP3.LUT R22, R22, 0xff, RZ, 0xc0, !PT ;  /* 0x000000ff16167812 */ /* 0x000fe400078ec0ff */
[----:B------:R-:W-:Y:S02]  /*14e0*/  IADD3 R41, PT, PT, R31, -0x80, RZ ;  /* 0xffffff801f297810 */ /* 0x000fe40007ffe0ff */
[----:B------:R-:W-:Y:S02]  /*14f0*/  IADD3 R40, PT, PT, R22, -0x80, RZ ;  /* 0xffffff8016287810 */ /* 0x000fe40007ffe0ff */
[----:B------:R-:W-:Y:S02]  /*1500*/  LOP3.LUT R16, R16, 0xff, RZ, 0xc0, !PT ;  /* 0x000000ff10107812 */ /* 0x000fe400078ec0ff */
        /* <DEDUP_REMOVED lines=8> */
[----:B------:R-:W-:Y:S02]  /*1590*/  IADD3 R33, PT, PT, R16, -0x80, RZ ;  /* 0xffffff8010217810 */ /* 0x000fe40007ffe0ff */
[----:B------:R-:W-:Y:S02]  /*15a0*/  SHF.R.U32.HI R16, RZ, 0x10, R4 ;  /* 0x00000010ff107819 */ /* 0x000fe40000011604 */
[----:B------:R-:W-:Y:S02]  /*15b0*/  IADD3 R40, PT, PT, R38, -0x80, RZ ;  /* 0xffffff8026287810 */ /* 0x000fe40007ffe0ff */
[----:B------:R-:W-:Y:S01]  /*15c0*/  LOP3.LUT R16, R16, 0xff, RZ, 0xc0, !PT ;  /* 0x000000ff10107812 */ /* 0x000fe200078ec0ff */
[----:B------:R-:W0:Y:S03]  /*15d0*/  I2F.F16 R33, R33 ;  /* 0x0000002100217306 */ /* 0x000e260000200c00 */
[----:B------:R-:W-:-:S05]  /*15e0*/  IADD3 R16, PT, PT, R16, -0x80, RZ ;  /* 0xffffff8010107810 */ /* 0x000fca0007ffe0ff */
[----:B------:R-:W1:Y:S01]  /*15f0*/  I2F.F16 R38, R40 ;  /* 0x0000002800267306 */ /* 0x000e620000200c00 */
[----:B0-----:R-:W-:-:S07]  /*1600*/  HADD2.F32 R41, -RZ, R33.H0_H0 ;  /* 0x20000021ff297230 */ /* 0x001fce0000004100 */
[----:B------:R-:W0:Y:S01]  /*1610*/  I2F.F16 R16, R16 ;  /* 0x0000001000107306 */ /* 0x000e220000200c00 */
[----:B------:R-:W-:Y:S02]  /*1620*/  HADD2.F32 R33, -RZ, R17.H0_H0 ;  /* 0x20000011ff217230 */ /* 0x000fe40000004100 */
[----:B------:R-:W-:Y:S01]  /*1630*/  FFMA.FTZ R18, R39, R41, R18 ;  /* 0x0000002927127223 */ /* 0x000fe20000010012 */
[----:B-1----:R-:W-:-:S05]  /*1640*/  HADD2.F32 R38, -RZ, R38.H0_H0 ;  /* 0x20000026ff267230 */ /* 0x002fca0000004100 */
[----:B------:R-:W-:Y:S01]  /*1650*/  FFMA.FTZ R19, R39, R38, R19 ;  /* 0x0000002627137223 */ /* 0x000fe20000010013 */
[----:B------:R-:W-:Y:S01]  /*1660*/  SHF.R.U32.HI R38, RZ, 0x10, R5 ;  /* 0x00000010ff267819 */ /* 0x000fe20000011605 */
[----:B0-----:R-:W-:Y:S01]  /*1670*/  HADD2.F32 R39, -RZ, R16.H0_H0 ;  /* 0x20000010ff277230 */ /* 0x001fe20000004100 */
[----:B------:R-:W-:Y:S02]  /*1680*/  SHF.R.U32.HI R16, RZ, 0x10, R6 ;  /* 0x00000010ff107819 */ /* 0x000fe40000011606 */
[----:B------:R-:W-:Y:S02]  /*1690*/  LOP3.LUT R38, R38, 0xff, RZ, 0xc0, !PT ;  /* 0x000000ff26267812 */ /* 0x000fe400078ec0ff */
[----:B------:R-:W-:Y:S01]  /*16a0*/  FFMA.FTZ R22, R39, R33, R22 ;  /* 0x0000002127167223 */ /* 0x000fe20000010016 */
[----:B------:R-:W-:Y:S02]  /*16b0*/  LOP3.LUT R16, R16, 0xff, RZ, 0xc0, !PT ;  /* 0x000000ff10107812 */ /* 0x000fe400078ec0ff */
[----:B------:R-:W-:-:S02]  /*16c0*/  SHF.R.U32.HI R39, RZ, 0x10, R7 ;  /* 0x00000010ff277819 */ /* 0x000fc40000011607 */
[----:B------:R-:W-:Y:S02]  /*16d0*/  IADD3 R40, PT, PT, R16, -0x80, RZ ;  /* 0xffffff8010287810 */ /* 0x000fe40007ffe0ff */
[----:B------:R-:W-:Y:S02]  /*16e0*/  LOP3.LUT R16, R39, 0xff, RZ, 0xc0, !PT ;  /* 0x000000ff27107812 */ /* 0x000fe400078ec0ff */
[----:B------:R-:W-:Y:S01]  /*16f0*/  IADD3 R38, PT, PT, R38, -0x80, RZ ;  /* 0xffffff8026267810 */ /* 0x000fe20007ffe0ff */
[----:B------:R0:W1:Y:S01]  /*1700*/  I2F.F16 R39, R40 ;  /* 0x0000002800277306 */ /* 0x0000620000200c00 */
[----:B------:R-:W-:Y:S02]  /*1710*/  IADD3 R16, PT, PT, R16, -0x80, RZ ;  /* 0xffffff8010107810 */ /* 0x000fe40007ffe0ff */
[----:B------:R-:W-:-:S05]  /*1720*/  LEA.HI R7, R7, 0xffffff80, RZ, 0x8 ;  /* 0xffffff8007077811 */ /* 0x000fca00078f40ff */
[----:B------:R-:W3:Y:S01]  /*1730*/  I2F.F16 R38, R38 ;  /* 0x0000002600267306 */ /* 0x000ee20000200c00 */
[----:B0-----:R-:W-:Y:S02]  /*1740*/  HADD2.F32 R40, -RZ, R17.H1_H1 ;  /* 0x30000011ff287230 */ /* 0x001fe40000004100 */
[----:B-1----:R-:W-:-:S05]  /*1750*/  HADD2.F32 R41, -RZ, R39.H0_H0 ;  /* 0x20000027ff297230 */ /* 0x002fca0000004100 */
[----:B------:R-:W0:Y:S01]  /*1760*/  I2F.F16 R16, R16 ;  /* 0x0000001000107306 */ /* 0x000e220000200c00 */
[----:B------:R-:W-:Y:S01]  /*1770*/  LEA.HI R39, R4, 0xffffff80, RZ, 0x8 ;  /* 0xffffff8004277811 */ /* 0x000fe200078f40ff */
[----:B---3--:R-:W-:Y:S02]  /*1780*/  HADD2.F32 R42, -RZ, R38.H0_H0 ;  /* 0x20000026ff2a7230 */ /* 0x008fe40000004100 */
[----:B------:R-:W-:-:S04]  /*1790*/  FFMA.FTZ R38, R33, R41, R18 ;  /* 0x0000002921267223 */ /* 0x000fc80000010012 */
[----:B------:R-:W1:Y:S01]  /*17a0*/  I2F.F16 R39, R39 ;  /* 0x0000002700277306 */ /* 0x000e620000200c00 */
[----:B------:R-:W-:Y:S01]  /*17b0*/  FFMA.FTZ R31, R33, R42, R31 ;  /* 0x0000002a211f7223 */ /* 0x000fe2000001001f */
[----:B0-----:R-:W-:Y:S01]  /*17c0*/  HADD2.F32 R4, -RZ, R16.H0_H0 ;  /* 0x20000010ff047230 */ /* 0x001fe20000004100 */
[----:B------:R-:W-:-:S05]  /*17d0*/  LEA.HI R16, R6, 0xffffff80, RZ, 0x8 ;  /* 0xffffff8006107811 */ /* 0x000fca00078f40ff */
[----:B------:R-:W-:Y:S01]  /*17e0*/  I2F.F16 R7, R7 ;  /* 0x0000000700077306 */ /* 0x000fe20000200c00 */
[----:B------:R-:W-:Y:S01]  /*17f0*/  FFMA.FTZ R33, R33, R4, R19 ;  /* 0x0000000421217223 */ /* 0x000fe20000010013 */
[----:B------:R-:W-:Y:S01]  /*1800*/  LEA.HI R4, R5, 0xffffff80, RZ, 0x8 ;  /* 0xffffff8005047811 */ /* 0x000fe200078f40ff */
[----:B------:R-:W0:Y:S01]  /*1810*/  LDS.64 R18, [UR4+0x10] ;  /* 0x00001004ff127984 */ /* 0x000e220008000a00 */
[----:B-1----:R-:W-:-:S04]  /*1820*/  HADD2.F32 R39, -RZ, R39.H0_H0 ;  /* 0x20000027ff277230 */ /* 0x002fc80000004100 */
[----:B------:R-:W1:Y:S01]  /*1830*/  I2F.F16 R16, R16 ;  /* 0x0000001000107306 */ /* 0x000e620000200c00 */
[----:B------:R-:W-:Y:S01]  /*1840*/  FFMA.FTZ R22, R39, R40, R22 ;  /* 0x0000002827167223 */ /* 0x000fe20000010016 */
[----:B--2---:R-:W-:Y:S02]  /*1850*/  LOP3.LUT R5, R8, 0xff, RZ, 0xc0, !PT ;  /* 0x000000ff08057812 */ /* 0x004fe400078ec0ff */
[----:B------:R-:W-:-:S04]  /*1860*/  SHF.R.U32.HI R6, RZ, 0x8, R8 ;  /* 0x00000008ff067819 */ /* 0x000fc80000011608 */
[----:B------:R-:W2:Y:S01]  /*1870*/  I2F.F16 R4, R4 ;  /* 0x0000000400047306 */ /* 0x000ea20000200c00 */
[----:B------:R-:W-:Y:S02]  /*1880*/  IADD3 R5, PT, PT, R5, -0x80, RZ ;  /* 0xffffff8005057810 */ /* 0x000fe40007ffe0ff */
[----:B------:R-:W-:Y:S01]  /*1890*/  LOP3.LUT R6, R6, 0xff, RZ, 0xc0, !PT ;  /* 0x000000ff06067812 */ /* 0x000fe200078ec0ff */
[----:B-1----:R-:W-:-:S03]  /*18a0*/  HADD2.F32 R17, -RZ, R16.H0_H0 ;  /* 0x20000010ff117230 */ /* 0x002fc60000004100 */
[----:B------:R-:W-:Y:S01]  /*18b0*/  IADD3 R6, PT, PT, R6, -0x80, RZ ;  /* 0xffffff8006067810 */ /* 0x000fe20007ffe0ff */
[----:B------:R-:W1:Y:S01]  /*18c0*/  I2F.F16 R5, R5 ;  /* 0x0000000500057306 */ /* 0x000e620000200c00 */
[----:B------:R-:W-:Y:S02]  /*18d0*/  HADD2.F32 R16, -RZ, R7.H0_H0 ;  /* 0x20000007ff107230 */ /* 0x000fe40000004100 */
[----:B------:R-:W-:-:S03]  /*18e0*/  FFMA.FTZ R38, R40, R17, R38 ;  /* 0x0000001128267223 */ /* 0x000fc60000010026 */
[----:B------:R-:W-:Y:S01]  /*18f0*/  FFMA.FTZ R33, R40, R16, R33 ;  /* 0x0000001028217223 */ /* 0x000fe20000010021 */
[----:B--2---:R-:W-:Y:S01]  /*1900*/  HADD2.F32 R4, -RZ, R4.H0_H0 ;  /* 0x20000004ff047230 */ /* 0x004fe20000004100 */
[----:B------:R-:W2:Y:S01]  /*1910*/  I2F.F16 R6, R6 ;  /* 0x0000000600067306 */ /* 0x000ea20000200c00 */
[----:B------:R-:W-:-:S03]  /*1920*/  LOP3.LUT R16, R9, 0xff, RZ, 0xc0, !PT ;  /* 0x000000ff09107812 */ /* 0x000fc600078ec0ff */
[----:B------:R-:W-:Y:S01]  /*1930*/  FFMA.FTZ R31, R40, R4, R31 ;  /* 0x00000004281f7223 */ /* 0x000fe2000001001f */
[----:B------:R-:W-:Y:S01]  /*1940*/  IADD3 R41, PT, PT, R16, -0x80, RZ ;  /* 0xffffff8010297810 */ /* 0x000fe20007ffe0ff */
[----:B-1----:R-:W-:Y:S01]  /*1950*/  HADD2.F32 R7, -RZ, R5.H0_H0 ;  /* 0x20000005ff077230 */ /* 0x002fe20000004100 */
[----:B------:R-:W-:-:S04]  /*1960*/  SHF.R.U32.HI R16, RZ, 0x8, R10 ;  /* 0x00000008ff107819 */ /* 0x000fc8000001160a */
[----:B------:R-:W1:Y:S01]  /*1970*/  I2F.F16 R41, R41 ;  /* 0x0000002900297306 */ /* 0x000e620000200c00 */
[--C-:B0-----:R-:W-:Y:S02]  /*1980*/  HADD2.F32 R4, -RZ, R18.reuse.H0_H0 ;  /* 0x20000012ff047230 */ /* 0x101fe40000004100 */
[----:B------:R-:W-:Y:S02]  /*1990*/  HADD2.F32 R5, -RZ, R18.H1_H1 ;  /* 0x30000012ff057230 */ /* 0x000fe40000004100 */
[----:B--2---:R-:W-:Y:S02]  /*19a0*/  HADD2.F32 R6, -RZ, R6.H0_H0 ;  /* 0x20000006ff067230 */ /* 0x004fe40000004100 */
[----:B------:R-:W-:Y:S01]  /*19b0*/  FFMA.FTZ R39, R7, R4, RZ ;  /* 0x0000000407277223 */ /* 0x000fe200000100ff */
[----:B------:R-:W-:-:S03]  /*19c0*/  LOP3.LUT R7, R10, 0xff, RZ, 0xc0, !PT ;  /* 0x000000ff0a077812 */ /* 0x000fc600078ec0ff */
[----:B------:R-:W-:Y:S01]  /*19d0*/  FFMA.FTZ R39, R6, R5, R39 ;  /* 0x0000000506277223 */ /* 0x000fe20000010027 */
[----:B------:R-:W-:Y:S02]  /*19e0*/  SHF.R.U32.HI R6, RZ, 0x8, R9 ;  /* 0x00000008ff067819 */ /* 0x000fe40000011609 */
[----:B------:R-:W-:Y:S02]  /*19f0*/  IADD3 R7, PT, PT, R7, -0x80, RZ ;  /* 0xffffff8007077810 */ /* 0x000fe40007ffe0ff */
[----:B------:R-:W-:Y:S01]  /*1a00*/  LOP3.LUT R6, R6, 0xff, RZ, 0xc0, !PT ;  /* 0x000000ff06067812 */ /* 0x000fe200078ec0ff */
[----:B-1----:R-:W-:-:S03]  /*1a10*/  HADD2.F32 R41, -RZ, R41.H0_H0 ;  /* 0x20000029ff297230 */ /* 0x002fc60000004100 */
[----:B------:R-:W-:Y:S01]  /*1a20*/  IADD3 R42, PT, PT, R6, -0x80, RZ ;  /* 0xffffff80062a7810 */ /* 0x000fe20007ffe0ff */
[----:B------:R-:W0:Y:S01]  /*1a30*/  I2F.F16 R7, R7 ;  /* 0x0000000700077306 */ /* 0x000e220000200c00 */
[----:B------:R-:W-:-:S04]  /*1a40*/  LOP3.LUT R6, R16, 0xff, RZ, 0xc0, !PT ;  /* 0x000000ff10067812 */ /* 0x000fc800078ec0ff */
[----:B------:R-:W-:Y:S02]  /*1a50*/  IADD3 R43, PT, PT, R6, -0x80, RZ ;  /* 0xffffff80062b7810 */ /* 0x000fe40007ffe0ff */
[----:B------:R-:W-:Y:S01]  /*1a60*/  SHF.R.U32.HI R6, RZ, 0x10, R8 ;  /* 0x00000010ff067819 */ /* 0x000fe20000011608 */
[----:B------:R1:W2:Y:S03]  /*1a70*/  I2F.F16 R16, R42 ;  /* 0x0000002a00107306 */ /* 0x0002a60000200c00 */
[----:B------:R-:W-:-:S04]  /*1a80*/  LOP3.LUT R6, R6, 0xff, RZ, 0xc0, !PT ;  /* 0x000000ff06067812 */ /* 0x000fc800078ec0ff */
[----:B------:R-:W-:Y:S01]  /*1a90*/  IADD3 R40, PT, PT, R6, -0x80, RZ ;  /* 0xffffff8006287810 */ /* 0x000fe20007ffe0ff */
[----:B------:R-:W3:Y:S01]  /*1aa0*/  I2F.F16 R17, R43 ;  /* 0x0000002b00117306 */ /* 0x000ee20000200c00 */
[----:B0-----:R-:W-:Y:S02]  /*1ab0*/  HADD2.F32 R7, -RZ, R7.H0_H0 ;  /* 0x20000007ff077230 */ /* 0x001fe40000004100 */
[----:B-1----:R-:W-:Y:S01]  /*1ac0*/  FFMA.FTZ R42, R4, R41, RZ ;  /* 0x00000029042a7223 */ /* 0x002fe200000100ff */
[----:B------:R-:W-:Y:S02]  /*1ad0*/  LEA.HI R41, R8, 0xffffff80, RZ, 0x8 ;  /* 0xffffff8008297811 */ /* 0x000fe400078f40ff */
[----:B------:R-:W-:Y:S01]  /*1ae0*/  FFMA.FTZ R7, R4, R7, RZ ;  /* 0x0000000704077223 */ /* 0x000fe200000100ff */
[----:B--2---:R-:W-:Y:S01]  /*1af0*/  HADD2.F32 R18, -RZ, R16.H0_H0 ;  /* 0x20000010ff127230 */ /* 0x004fe20000004100 */
[----:B------:R-:W0:Y:S01]  /*1b00*/  I2F.F16 R6, R40 ;  /* 0x0000002800067306 */ /* 0x000e220000200c00 */
[----:B---3--:R-:W-:-:S03]  /*1b10*/  HADD2.F32 R16, -RZ, R17.H0_H0 ;  /* 0x20000011ff107230 */ /* 0x008fc60000004100 */
[C---:B------:R-:W-:Y:S02]  /*1b20*/  FFMA.FTZ R17, R5.reuse, R18, R42 ;  /* 0x0000001205117223 */ /* 0x040fe4000001002a */
        /* <DEDUP_REMOVED lines=10> */
[----:B------:R-:W-:-:S04]  /*1bd0*/  LOP3.LUT R39, R39, 0xff, RZ, 0xc0, !PT ;  /* 0x000000ff27277812 */ /* 0x000fc800078ec0ff */
[----:B------:R-:W-:Y:S01]  /*1be0*/  IADD3 R43, PT, PT, R39, -0x80, RZ ;  /* 0xffffff80272b7810 */ /* 0x000fe20007ffe0ff */
[----:B------:R0:W1:Y:S08]  /*1bf0*/  I2F.F16 R40, R42 ;  /* 0x0000002a00287306 */ /* 0x0000700000200c00 */
        /* <DEDUP_REMOVED lines=11> */
[----:B------:R-:W-:Y:S01]  /*1cb0*/  FFMA.FTZ R39, R39, R7, R18 ;  /* 0x0000000727277223 */ /* 0x000fe20000010012 */
[----:B----4-:R-:W-:Y:S01]  /*1cc0*/  LOP3.LUT R10, R12, 0xff, RZ, 0xc0, !PT ;  /* 0x000000ff0c0a7812 */ /* 0x010fe200078ec0ff */
[----:B------:R-:W0:Y:S01]  /*1cd0*/  I2F.F16 R18, R42 ;  /* 0x0000002a00127306 */ /* 0x000e220000200c00 */
[----:B------:R-:W-:Y:S01]  /*1ce0*/  FFMA.FTZ R9, R7, R19, R40 ;  /* 0x0000001307097223 */ /* 0x000fe20000010028 */
        /* <DEDUP_REMOVED lines=12> */
[----:B------:R-:W-:-:S04]  /*1db0*/  LOP3.LUT R18, R18, 0xff, RZ, 0xc0, !PT ;  /* 0x000000ff12127812 */ /* 0x000fc800078ec0ff */
[----:B------:R-:W-:Y:S02]  /*1dc0*/  IADD3 R10, PT, PT, R18, -0x80, RZ ;  /* 0xffffff80120a7810 */ /* 0x000fe40007ffe0ff */
[----:B------:R-:W-:-:S04]  /*1dd0*/  IADD3 R18, PT, PT, R40, -0x80, RZ ;  /* 0xffffff8028127810 */ /* 0x000fc80007ffe0ff */
[----:B------:R-:W0:Y:S08]  /*1de0*/  I2F.F16 R10, R10 ;  /* 0x0000000a000a7306 */ /* 0x000e300000200c00 */
[----:B------:R-:W1:Y:S01]  /*1df0*/  I2F.F16 R18, R18 ;  /* 0x0000001200127306 */ /* 0x000e620000200c00 */
[----:B0-----:R-:W-:-:S05]  /*1e00*/  HADD2.F32 R40, -RZ, R10.H0_H0 ;  /* 0x2000000aff287230 */ /* 0x001fca0000004100 */
[----:B------:R-:W-:Y:S01]  /*1e10*/  FFMA.FTZ R39, R40, R16, R39 ;  /* 0x0000001028277223 */ /* 0x000fe20000010027 */
[----:B-1----:R-:W-:-:S05]  /*1e20*/  HADD2.F32 R40, -RZ, R18.H0_H0 ;  /* 0x20000012ff287230 */ /* 0x002fca0000004100 */
[----:B------:R-:W-:Y:S01]  /*1e30*/  FFMA.FTZ R43, R40, R42, R39 ;  /* 0x0000002a282b7223 */ /* 0x000fe20000010027 */
[----:B------:R-:W-:-:S04]  /*1e40*/  LOP3.LUT R39, R13, 0xff, RZ, 0xc0, !PT ;  /* 0x000000ff0d277812 */ /* 0x000fc800078ec0ff */
[----:B------:R-:W-:-:S06]  /*1e50*/  IADD3 R39, PT, PT, R39, -0x80, RZ ;  /* 0xffffff8027277810 */ /* 0x000fcc0007ffe0ff */
        /* <DEDUP_REMOVED lines=21> */
[----:B------:R-:W-:Y:S02]  /*1fb0*/  SHF.R.U32.HI R10, RZ, 0x8, R14 ;  /* 0x00000008ff0a7819 */ /* 0x000fe4000001160e */
[----:B------:R-:W-:Y:S02]  /*1fc0*/  IADD3 R46, PT, PT, R9, -0x80, RZ ;  /* 0xffffff80092e7810 */ /* 0x000fe40007ffe0ff */
[----:B------:R-:W-:Y:S02]  /*1fd0*/  LOP3.LUT R10, R10, 0xff, RZ, 0xc0, !PT ;  /* 0x000000ff0a0a7812 */ /* 0x000fe400078ec0ff */
[----:B------:R-:W-:Y:S02]  /*1fe0*/  I2F.F16 R9, R46 ;  /* 0x0000002e00097306 */ /* 0x000fe40000200c00 */
[----:B------:R-:W-:-:S06]  /*1ff0*/  IADD3 R10, PT, PT, R10, -0x80, RZ ;  /* 0xffffff800a0a7810 */ /* 0x000fcc0007ffe0ff */
        /* <DEDUP_REMOVED lines=11> */
[----:B------:R-:W-:-:S03]  /*20b0*/  FFMA.FTZ R4, R4, R9, RZ ;  /* 0x0000000904047223 */ /* 0x000fc600000100ff */
[----:B------:R-:W-:-:S04]  /*20c0*/  IADD3 R10, PT, PT, R10, -0x80, RZ ;  /* 0xffffff800a0a7810 */ /* 0x000fc80007ffe0ff */
[----:B------:R-:W1:Y:S01]  /*20d0*/  I2F.F16 R9, R10 ;  /* 0x0000000a00097306 */ /* 0x000e620000200c00 */
[----:B0-----:R-:W-:-:S05]  /*20e0*/  HADD2.F32 R39, -RZ, R40.H0_H0 ;  /* 0x20000028ff277230 */ /* 0x001fca0000004100 */
[----:B------:R-:W-:Y:S02]  /*20f0*/  FFMA.FTZ R39, R42, R39, R19 ;  /* 0x000000272a277223 */ /* 0x000fe40000010013 */
[----:B------:R-:W2:Y:S01]  /*2100*/  @!P0 LDL.64 R18, [R18+0x8] ;  /* 0x0000080012128983 */ /* 0x000ea20000100a00 */
[----:B------:R-:W-:Y:S01]  /*2110*/  LEA.HI R46, R11, 0xffffff80, RZ, 0x8 ;  /* 0xffffff800b2e7811 */ /* 0x000fe200078f40ff */
[----:B-1----:R-:W-:Y:S02]  /*2120*/  HADD2.F32 R9, -RZ, R9.H0_H0 ;  /* 0x20000009ff097230 */ /* 0x002fe40000004100 */
[----:B------:R-:W-:-:S04]  /*2130*/  IMAD.WIDE R44, R3, 0x4, R44 ;  /* 0x00000004032c7825 */ /* 0x000fc800078e022c */
[----:B------:R-:W-:Y:S01]  /*2140*/  FFMA.FTZ R9, R5, R9, R4 ;  /* 0x0000000905097223 */ /* 0x000fe20000010004 */
[----:B------:R-:W-:Y:S01]  /*2150*/  SHF.R.U32.HI R4, RZ, 0x10, R11 ;  /* 0x00000010ff047819 */ /* 0x000fe2000001160b */
[----:B------:R-:W0:Y:S03]  /*2160*/  I2F.F16 R5, R46 ;  /* 0x0000002e00057306 */ /* 0x000e260000200c00 */
[----:B------:R-:W-:-:S04]  /*2170*/  LOP3.LUT R4, R4, 0xff, RZ, 0xc0, !PT ;  /* 0x000000ff04047812 */ /* 0x000fc800078ec0ff */
[----:B------:R-:W-:-:S04]  /*2180*/  IADD3 R40, PT, PT, R4, -0x80, RZ ;  /* 0xffffff8004287810 */ /* 0x000fc80007ffe0ff */
[----:B------:R-:W1:Y:S01]  /*2190*/  I2F.F16 R4, R40 ;  /* 0x0000002800047306 */ /* 0x000e620000200c00 */
[----:B0-----:R-:W-:Y:S01]  /*21a0*/  HADD2.F32 R5, -RZ, R5.H0_H0 ;  /* 0x20000005ff057230 */ /* 0x001fe20000004100 */
[----:B------:R-:W-:Y:S01]  /*21b0*/  LOP3.LUT R10, R15, 0xff, RZ, 0xc0, !PT ;  /* 0x000000ff0f0a7812 */ /* 0x000fe200078ec0ff */
[----:B-1----:R-:W-:-:S05]  /*21c0*/  HADD2.F32 R4, -RZ, R4.H0_H0 ;  /* 0x20000004ff047230 */ /* 0x002fca0000004100 */
[----:B------:R-:W-:-:S04]  /*21d0*/  FFMA.FTZ R6, R6, R4, R9 ;  /* 0x0000000406067223 */ /* 0x000fc80000010009 */
[----:B------:R-:W-:Y:S02]  /*21e0*/  FFMA.FTZ R9, R7, R5, R6 ;  /* 0x0000000507097223 */ /* 0x000fe40000010006 */
[----:B------:R0:W3:Y:S01]  /*21f0*/  LDG.E.128.CONSTANT R4, desc[UR6][R44.64] ;  /* 0x000000062c047981 */ /* 0x0000e2000c1e9d00 */
[----:B------:R-:W-:-:S06]  /*2200*/  IADD3 R10, PT, PT, R10, -0x80, RZ ;  /* 0xffffff800a0a7810 */ /* 0x000fcc0007ffe0ff */
[----:B------:R-:W1:Y:S01]  /*2210*/  I2F.F16 R10, R10 ;  /* 0x0000000a000a7306 */ /* 0x000e620000200c00 */
[----:B0-----:R-:W-:-:S04]  /*2220*/  IMAD.WIDE R44, R3, 0x4, R44 ;  /* 0x00000004032c7825 */ /* 0x001fc800078e022c */
[----:B-1----:R-:W-:-:S05]  /*2230*/  HADD2.F32 R11, -RZ, R10.H0_H0 ;  /* 0x2000000aff0b7230 */ /* 0x002fca0000004100 */
        /* <DEDUP_REMOVED lines=12> */
[----:B------:R-:W-:Y:S02]  /*2300*/  FFMA.FTZ R42, R42, R8, R9 ;  /* 0x000000082a2a7223 */ /* 0x000fe40000010009 */
[----:B------:R-:W4:Y:S01]  /*2310*/  LDG.E.128.CONSTANT R8, desc[UR6][R44.64] ;  /* 0x000000062c087981 */ /* 0x000f22000c1e9d00 */
[----:B------:R-:W-:Y:S01]  /*2320*/  LEA.HI R46, R12, 0xffffff80, RZ, 0x8 ;  /* 0xffffff800c2e7811 */ /* 0x000fe200078f40ff */
[----:B------:R-:W-:-:S03]  /*2330*/  HADD2.F32 R12, -RZ, R17.H1_H1 ;  /* 0x30000011ff0c7230 */ /* 0x000fc60000004100 */
[----:B------:R0:W1:Y:S02]  /*2340*/  I2F.F16 R16, R46 ;  /* 0x0000002e00107306 */ /* 0x0000640000200c00 */
[----:B0-----:R-:W-:Y:S01]  /*2350*/  LEA.HI R46, R15, 0xffffff80, RZ, 0x8 ;  /* 0xffffff800f2e7811 */ /* 0x001fe200078f40ff */
[----:B-1----:R-:W-:-:S05]  /*2360*/  HADD2.F32 R16, -RZ, R16.H0_H0 ;  /* 0x20000010ff107230 */ /* 0x002fca0000004100 */
[----:B------:R-:W-:Y:S01]  /*2370*/  FFMA.FTZ R40, R16, R12, R43 ;  /* 0x0000000c10287223 */ /* 0x000fe2000001002b */
[----:B------:R-:W-:-:S04]  /*2380*/  LEA.HI R43, R14, 0xffffff80, RZ, 0x8 ;  /* 0xffffff800e2b7811 */ /* 0x000fc800078f40ff */
[----:B------:R-:W0:Y:S02]  /*2390*/  I2F.F16 R14, R43 ;  /* 0x0000002b000e7306 */ /* 0x000e240000200c00 */
[----:B0-----:R-:W-:-:S05]  /*23a0*/  HADD2.F32 R14, -RZ, R14.H0_H0 ;  /* 0x2000000eff0e7230 */ /* 0x001fca0000004100 */
[----:B------:R-:W-:Y:S01]  /*23b0*/  FFMA.FTZ R14, R12, R14, R39 ;  /* 0x0000000e0c0e7223 */ /* 0x000fe20000010027 */
[----:B--2---:R-:W-:Y:S02]  /*23c0*/  @!P0 PRMT R0, R18, 0x7610, R0 ;  /* 0x0000761012008816 */ /* 0x004fe40000000000 */
[----:B------:R-:W-:Y:S02]  /*23d0*/  @!P0 PRMT R28, R19, 0x7610, R28 ;  /* 0x00007610131c8816 */ /* 0x000fe4000000001c */
[----:B------:R-:W-:Y:S02]  /*23e0*/  @!P0 PRMT R0, R0, 0x7610, R18 ;  /* 0x0000761000008816 */ /* 0x000fe40000000012 */
[----:B------:R-:W-:-:S03]  /*23f0*/  @!P0 PRMT R28, R28, 0x7610, R19 ;  /* 0x000076101c1c8816 */ /* 0x000fc60000000013 */
[--C-:B------:R-:W-:Y:S02]  /*2400*/  HADD2.F32 R17, -RZ, R0.reuse.H0_H0 ;  /* 0x20000000ff117230 */ /* 0x100fe40000004100 */
[----:B------:R-:W-:-:S03]  /*2410*/  HADD2.F32 R16, -RZ, R0.H1_H1 ;  /* 0x30000000ff107230 */ /* 0x000fc60000004100 */
[----:B------:R-:W-:Y:S01]  /*2420*/  FMUL.FTZ R18, R22, R17 ;  /* 0x0000001116127220 */ /* 0x000fe20000410000 */
[----:B------:R-:W-:Y:S01]  /*2430*/  LEA.HI R22, R13, 0xffffff80, RZ, 0x8 ;  /* 0xffffff800d167811 */ /* 0x000fe200078f40ff */
[----:B------:R-:W-:Y:S01]  /*2440*/  FMUL.FTZ R19, R31, R16 ;  /* 0x000000101f137220 */ /* 0x000fe20000410000 */
[----:B------:R-:W0:Y:S01]  /*2450*/  I2F.F16 R13, R46 ;  /* 0x0000002e000d7306 */ /* 0x000e220000200c00 */
[----:B------:R-:W-:Y:S01]  /*2460*/  HADD2.F32 R31, -RZ, R28.H0_H0 ;  /* 0x2000001cff1f7230 */ /* 0x000fe20000004100 */
[----:B------:R-:W-:Y:S02]  /*2470*/  F2FP.F16.F32.PACK_AB R18, RZ, R18 ;  /* 0x00000012ff12723e */ /* 0x000fe400000000ff */
[----:B------:R-:W-:Y:S02]  /*2480*/  F2FP.F16.F32.PACK_AB R19, RZ, R19 ;  /* 0x00000013ff13723e */ /* 0x000fe400000000ff */
[----:B------:R-:W-:Y:S01]  /*2490*/  FMUL.FTZ R38, R38, R31 ;  /* 0x0000001f26267220 */ /* 0x000fe20000410000 */
[----:B------:R-:W-:Y:S01]  /*24a0*/  FMUL.FTZ R14, R31, R14 ;  /* 0x0000000e1f0e7220 */ /* 0x000fe20000410000 */
[----:B------:R-:W1:Y:S01]  /*24b0*/  I2F.F16 R22, R22 ;  /* 0x0000001600167306 */ /* 0x000e620000200c00 */
[----:B------:R-:W-:-:S02]  /*24c0*/  PRMT R18, R18, 0x5410, R19 ;  /* 0x0000541012127816 */ /* 0x000fc40000000013 */
[----:B------:R-:W-:Y:S01]  /*24d0*/  F2FP.F16.F32.PACK_AB R19, RZ, R38 ;  /* 0x00000026ff13723e */ /* 0x000fe200000000ff */
[----:B0-----:R-:W-:Y:S02]  /*24e0*/  HADD2.F32 R13, -RZ, R13.H0_H0 ;  /* 0x2000000dff0d7230 */ /* 0x001fe40000004100 */
[----:B------:R-:W-:Y:S02]  /*24f0*/  HFMA2 R18, R18, 1, 1, R26 ;  /* 0x3c003c0012127831 */ /* 0x000fe4000000001a */
[----:B------:R-:W-:-:S05]  /*2500*/  FMUL.FTZ R26, R17, R40 ;  /* 0x00000028111a7220 */ /* 0x000fca0000410000 */
[----:B------:R-:W-:Y:S01]  /*2510*/  F2FP.F16.F32.PACK_AB R26, RZ, R26 ;  /* 0x0000001aff1a723e */ /* 0x000fe200000000ff */
[----:B-1----:R-:W-:Y:S02]  /*2520*/  HADD2.F32 R15, -RZ, R22.H0_H0 ;  /* 0x20000016ff0f7230 */ /* 0x002fe40000004100 */
[----:B------:R-:W-:-:S03]  /*2530*/  HADD2.F32 R22, -RZ, R28.H1_H1 ;  /* 0x3000001cff167230 */ /* 0x000fc60000004100 */
[C---:B------:R-:W-:Y:S01]  /*2540*/  FFMA.FTZ R41, R12.reuse, R15, R41 ;  /* 0x0000000f0c297223 */ /* 0x040fe20000010029 */
[----:B------:R-:W-:Y:S01]  /*2550*/  FFMA.FTZ R15, R12, R13, R42 ;  /* 0x0000000d0c0f7223 */ /* 0x000fe2000001002a */
[----:B------:R-:W-:Y:S01]  /*2560*/  FMUL.FTZ R33, R33, R22 ;  /* 0x0000001621217220 */ /* 0x000fe20000410000 */
[----:B------:R-:W0:Y:S01]  /*2570*/  LDS.64 R12, [UR4+0x20] ;  /* 0x00002004ff0c7984 */ /* 0x000e220008000a00 */
[----:B---3--:R-:W-:Y:S01]  /*2580*/  SHF.R.U32.HI R38, RZ, 0x8, R4 ;  /* 0x00000008ff267819 */ /* 0x008fe20000011604 */
[----:B------:R-:W-:Y:S01]  /*2590*/  FMUL.FTZ R39, R22, R15 ;  /* 0x0000000f16277220 */ /* 0x000fe20000410000 */
[----:B------:R-:W-:Y:S02]  /*25a0*/  F2FP.F16.F32.PACK_AB R15, RZ, R14 ;  /* 0x0000000eff0f723e */ /* 0x000fe400000000ff */
[----:B------:R-:W-:Y:S02]  /*25b0*/  F2FP.F16.F32.PACK_AB R33, RZ, R33 ;  /* 0x00000021ff21723e */ /* 0x000fe400000000ff */
[----:B------:R-:W-:-:S02]  /*25c0*/  LOP3.LUT R38, R38, 0xff, RZ, 0xc0, !PT ;  /* 0x000000ff26267812 */ /* 0x000fc400078ec0ff */
[----:B------:R-:W-:Y:S01]  /*25d0*/  PRMT R19, R19, 0x5410, R33 ;  /* 0x0000541013137816 */ /* 0x000fe20000000021 */
[----:B------:R-:W-:Y:S01]  /*25e0*/  FMUL.FTZ R33, R16, R41 ;  /* 0x0000002910217220 */ /* 0x000fe20000410000 */
[----:B------:R-:W-:Y:S02]  /*25f0*/  IADD3 R40, PT, PT, R38, -0x80, RZ ;  /* 0xffffff8026287810 */ /* 0x000fe40007ffe0ff */
[----:B------:R-:W-:Y:S01]  /*2600*/  F2FP.F16.F32.PACK_AB R38, RZ, R39 ;  /* 0x00000027ff26723e */ /* 0x000fe200000000ff */
[----:B------:R-:W-:Y:S01]  /*2610*/  HADD2 R19, R19, R27 ;  /* 0x0000001b13137230 */ /* 0x000fe20000000000 */
[----:B------:R-:W-:Y:S01]  /*2620*/  LOP3.LUT R27, R4, 0xff, RZ, 0xc0, !PT ;  /* 0x000000ff041b7812 */ /* 0x000fe200078ec0ff */
[----:B------:R-:W-:Y:S01]  /*2630*/  I2F.F16 R14, R40 ;  /* 0x00000028000e7306 */ /* 0x000fe20000200c00 */
[----:B------:R-:W-:Y:S02]  /*2640*/  F2FP.F16.F32.PACK_AB R33, RZ, R33 ;  /* 0x00000021ff21723e */ /* 0x000fe400000000ff */
[----:B------:R-:W-:-:S02]  /*2650*/  IADD3 R27, PT, PT, R27, -0x80, RZ ;  /* 0xffffff801b1b7810 */ /* 0x000fc40007ffe0ff */
[----:B------:R-:W-:Y:S02]  /*2660*/  PRMT R26, R26, 0x5410, R33 ;  /* 0x000054101a1a7816 */ /* 0x000fe40000000021 */
[----:B------:R-:W-:Y:S02]  /*2670*/  PRMT R15, R15, 0x5410, R38 ;  /* 0x000054100f0f7816 */ /* 0x000fe40000000026 */
[----:B------:R-:W1:Y:S01]  /*2680*/  I2F.F16 R27, R27 ;  /* 0x0000001b001b7306 */ /* 0x000e620000200c00 */
[----:B------:R-:W-:Y:S01]  /*2690*/  LOP3.LUT R33, R5, 0xff, RZ, 0xc0, !PT ;  /* 0x000000ff05217812 */ /* 0x000fe200078ec0ff */
[----:B------:R-:W-:Y:S02]  /*26a0*/  HFMA2 R18, R26, 1, 1, R18 ;  /* 0x3c003c001a127831 */ /* 0x000fe40000000012 */
[----:B------:R-:W-:Y:S01]  /*26b0*/  HADD2 R19, R15, R19 ;  /* 0x000000130f137230 */ /* 0x000fe20000000000 */
[----:B------:R-:W-:-:S04]  /*26c0*/  IADD3 R33, PT, PT, R33, -0x80, RZ ;  /* 0xffffff8021217810 */ /* 0x000fc80007ffe0ff */
[----:B------:R-:W2:Y:S01]  /*26d0*/  I2F.F16 R39, R33 ;  /* 0x0000002100277306 */ /* 0x000ea20000200c00 */
[--C-:B0-----:R-:W-:Y:S02]  /*26e0*/  HADD2.F32 R26, -RZ, R12.reuse.H0_H0 ;  /* 0x2000000cff1a7230 */ /* 0x101fe40000004100 */
[----:B-1----:R-:W-:Y:S02]  /*26f0*/  HADD2.F32 R15, -RZ, R27.H0_H0 ;  /* 0x2000001bff0f7230 */ /* 0x002fe40000004100 */
[----:B------:R-:W-:Y:S02]  /*2700*/  HADD2.F32 R38, -RZ, R12.H1_H1 ;  /* 0x3000000cff267230 */ /* 0x000fe40000004100 */
[----:B------:R-:W-:Y:S02]  /*2710*/  HADD2.F32 R27, -RZ, R14.H0_H0 ;  /* 0x2000000eff1b7230 */ /* 0x000fe40000004100 */
[----:B------:R-:W-:Y:S01]  /*2720*/  FFMA.FTZ R12, R15, R26, RZ ;  /* 0x0000001a0f0c7223 */ /* 0x000fe200000100ff */
[----:B------:R-:W-:Y:S01]  /*2730*/  LOP3.LUT R15, R6, 0xff, RZ, 0xc0, !PT ;  /* 0x000000ff060f7812 */ /* 0x000fe200078ec0ff */
[----:B--2---:R-:W-:Y:S01]  /*2740*/  HADD2.F32 R39, -RZ, R39.H0_H0 ;  /* 0x20000027ff277230 */ /* 0x004fe20000004100 */
[----:B------:R-:W-:Y:S01]  /*2750*/  SHF.R.U32.HI R14, RZ, 0x8, R5 ;  /* 0x00000008ff0e7819 */ /* 0x000fe20000011605 */
[----:B------:R-:W-:Y:S01]  /*2760*/  FFMA.FTZ R12, R27, R38, R12 ;  /* 0x000000261b0c7223 */ /* 0x000fe2000001000c */
[----:B------:R-:W-:-:S02]  /*2770*/  SHF.R.U32.HI R27, RZ, 0x8, R6 ;  /* 0x00000008ff1b7819 */ /* 0x000fc40000011606 */
[----:B------:R-:W-:Y:S01]  /*2780*/  IADD3 R15, PT, PT, R15, -0x80, RZ ;  /* 0xffffff800f0f7810 */ /* 0x000fe20007ffe0ff */
[----:B------:R-:W-:Y:S01]  /*2790*/  FFMA.FTZ R39, R26, R39, RZ ;  /* 0x000000271a277223 */ /* 0x000fe200000100ff */
[----:B------:R-:W-:Y:S02]  /*27a0*/  LOP3.LUT R27, R27, 0xff, RZ, 0xc0, !PT ;  /* 0x000000ff1b1b7812 */ /* 0x000fe400078ec0ff */
[----:B------:R-:W-:Y:S02]  /*27b0*/  LOP3.LUT R14, R14, 0xff, RZ, 0xc0, !PT ;  /* 0x000000ff0e0e7812 */ /* 0x000fe400078ec0ff */
[----:B------:R-:W-:Y:S01]  /*27c0*/  IADD3 R43, PT, PT, R27, -0x80, RZ ;  /* 0xffffff801b2b7810 */ /* 0x000fe20007ffe0ff */
[----:B------:R-:W0:Y:S01]  /*27d0*/  I2F.F16 R15, R15 ;  /* 0x0000000f000f7306 */ /* 0x000e220000200c00 */
[----:B------:R-:W-:Y:S02]  /*27e0*/  IADD3 R14, PT, PT, R14, -0x80, RZ ;  /* 0xffffff800e0e7810 */ /* 0x000fe40007ffe0ff */
[----:B------:R-:W-:-:S04]  /*27f0*/  SHF.R.U32.HI R27, RZ, 0x10, R4 ;  /* 0x00000010ff1b7819 */ /* 0x000fc80000011604 */
[----:B------:R-:W-:Y:S01]  /*2800*/  LOP3.LUT R27, R27, 0xff, RZ, 0xc0, !PT ;  /* 0x000000ff1b1b7812 */ /* 0x000fe200078ec0ff */
[----:B------:R-:W1:Y:S03]  /*2810*/  I2F.F16 R14, R14 ;  /* 0x0000000e000e7306 */ /* 0x000e660000200c00 */
[----:B------:R-:W-:Y:S01]  /*2820*/  IADD3 R42, PT, PT, R27, -0x80, RZ ;  /* 0xffffff801b2a7810 */ /* 0x000fe20007ffe0ff */
[----:B0-----:R-:W-:-:S04]  /*2830*/  HADD2.F32 R15, -RZ, R15.H0_H0 ;  /* 0x2000000fff0f7230 */ /* 0x001fc80000004100 */
[----:B------:R-:W0:Y:S01]  /*2840*/  I2F.F16 R33, R43 ;  /* 0x0000002b00217306 */ /* 0x000e220000200c00 */
[----:B-1----:R-:W-:-:S07]  /*2850*/  HADD2.F32 R41, -RZ, R14.H0_H0 ;  /* 0x2000000eff297230 */ /* 0x002fce0000004100 */
[----:B------:R-:W1:Y:S01]  /*2860*/  I2F.F16 R27, R42 ;  /* 0x0000002a001b7306 */ /* 0x000e620000200c00 */
[----:B------:R-:W-:Y:S01]  /*2870*/  FFMA.FTZ R14, R26, R15, RZ ;  /* 0x0000000f1a0e7223 */ /* 0x000fe200000100ff */
[----:B------:R-:W-:Y:S01]  /*2880*/  SHF.R.U32.HI R15, RZ, 0x10, R6 ;  /* 0x00000010ff0f7819 */ /* 0x000fe20000011606 */
[----:B------:R-:W-:-:S03]  /*2890*/  FFMA.FTZ R40, R38, R41, R39 ;  /* 0x0000002926287223 */ /* 0x000fc60000010027 */
[----:B------:R-:W-:Y:S01]  /*28a0*/  LOP3.LUT R15, R15, 0xff, RZ, 0xc0, !PT ;  /* 0x000000ff0f0f7812 */ /* 0x000fe200078ec0ff */
[----:B0-----:R-:W-:-:S03]  /*28b0*/  HADD2.F32 R33, -RZ, R33.H0_H0 ;  /* 0x20000021ff217230 */ /* 0x001fc60000004100 */
[----:B------:R-:W-:Y:S02]  /*28c0*/  IADD3 R43, PT, PT, R15, -0x80, RZ ;  /* 0xffffff800f2b7810 */ /* 0x000fe40007ffe0ff */
[----:B------:R-:W-:Y:S02]  /*28d0*/  FFMA.FTZ R14, R38, R33, R14 ;  /* 0x00000021260e7223 */ /* 0x000fe4000001000e */
[----:B------:R-:W0:Y:S01]  /*28e0*/  I2F.F16 R39, R43 ;  /* 0x0000002b00277306 */ /* 0x000e220000200c00 */
[----:B-1----:R-:W-:Y:S02]  /*28f0*/  HADD2.F32 R33, -RZ, R27.H0_H0 ;  /* 0x2000001bff217230 */ /* 0x002fe40000004100 */
[----:B------:R-:W-:-:S05]  /*2900*/  HADD2.F32 R27, -RZ, R13.H0_H0 ;  /* 0x2000000dff1b7230 */ /* 0x000fca0000004100 */
[----:B------:R-:W-:Y:S01]  /*2910*/  FFMA.FTZ R33, R33, R27, R12 ;  /* 0x0000001b21217223 */ /* 0x000fe2000001000c */
[----:B------:R-:W-:Y:S02]  /*2920*/  SHF.R.U32.HI R12, RZ, 0x10, R5 ;  /* 0x00000010ff0c7819 */ /* 0x000fe40000011605 */
[----:B------:R-:W-:Y:S02]  /*2930*/  LEA.HI R5, R5, 0xffffff80, RZ, 0x8 ;  /* 0xffffff8005057811 */ /* 0x000fe400078f40ff */
[----:B------:R-:W-:Y:S01]  /*2940*/  LOP3.LUT R12, R12, 0xff, RZ, 0xc0, !PT ;  /* 0x000000ff0c0c7812 */ /* 0x000fe200078ec0ff */
[----:B0-----:R-:W-:-:S03]  /*2950*/  HADD2.F32 R39, -RZ, R39.H0_H0 ;  /* 0x20000027ff277230 */ /* 0x001fc60000004100 */
[----:B------:R-:W-:Y:S01]  /*2960*/  IADD3 R42, PT, PT, R12, -0x80, RZ ;  /* 0xffffff800c2a7810 */ /* 0x000fe20007ffe0ff */
[----:B------:R-:W-:Y:S01]  /*2970*/  I2F.F16 R5, R5 ;  /* 0x0000000500057306 */ /* 0x000fe20000200c00 */
[----:B------:R-:W-:Y:S01]  /*2980*/  LEA.HI R12, R4, 0xffffff80, RZ, 0x8 ;  /* 0xffffff80040c7811 */ /* 0x000fe200078f40ff */
[----:B------:R-:W-:Y:S01]  /*2990*/  HADD2.F32 R4, -RZ, R13.H1_H1 ;  /* 0x3000000dff047230 */ /* 0x000fe20000004100 */
[----:B------:R-:W-:Y:S01]  /*29a0*/  LEA.HI R13, R6, 0xffffff80, RZ, 0x8 ;  /* 0xffffff80060d7811 */ /* 0x000fe200078f40ff */
[----:B------:R-:W-:Y:S01]  /*29b0*/  FFMA.FTZ R39, R27, R39, R14 ;  /* 0x000000271b277223 */ /* 0x000fe2000001000e */
[----:B----4-:R-:W-:Y:S01]  /*29c0*/  LOP3.LUT R6, R8, 0xff, RZ, 0xc0, !PT ;  /* 0x000000ff08067812 */ /* 0x010fe200078ec0ff */
[----:B------:R-:W0:Y:S02]  /*29d0*/  LDS.64 R14, [UR4+0x28] ;  /* 0x00002804ff0e7984 */ /* 0x000e240008000a00 */
[----:B------:R-:W1:Y:S01]  /*29e0*/  I2F.F16 R41, R42 ;  /* 0x0000002a00297306 */ /* 0x000e620000200c00 */
[----:B------:R-:W-:-:S07]  /*29f0*/  IADD3 R6, PT, PT, R6, -0x80, RZ ;  /* 0xffffff8006067810 */ /* 0x000fce0007ffe0ff */
[----:B------:R-:W2:Y:S01]  /*2a00*/  I2F.F16 R12, R12 ;  /* 0x0000000c000c7306 */ /* 0x000ea20000200c00 */
[----:B-1----:R-:W-:-:S07]  /*2a10*/  HADD2.F32 R41, -RZ, R41.H0_H0 ;  /* 0x20000029ff297230 */ /* 0x002fce0000004100 */
[----:B------:R-:W1:Y:S01]  /*2a20*/  I2F.F16 R13, R13 ;  /* 0x0000000d000d7306 */ /* 0x000e620000200c00 */
[----:B------:R-:W-:Y:S01]  /*2a30*/  FFMA.FTZ R41, R27, R41, R40 ;  /* 0x000000291b297223 */ /* 0x000fe20000010028 */
[----:B--2---:R-:W-:-:S06]  /*2a40*/  HADD2.F32 R40, -RZ, R12.H0_H0 ;  /* 0x2000000cff287230 */ /* 0x004fcc0000004100 */
[----:B------:R-:W2:Y:S01]  /*2a50*/  I2F.F16 R6, R6 ;  /* 0x0000000600067306 */ /* 0x000ea20000200c00 */
[----:B------:R-:W-:Y:S02]  /*2a60*/  HADD2.F32 R12, -RZ, R5.H0_H0 ;  /* 0x20000005ff0c7230 */ /* 0x000fe40000004100 */
[----:B------:R-:W-:-:S03]  /*2a70*/  FFMA.FTZ R33, R40, R4, R33 ;  /* 0x0000000428217223 */ /* 0x000fc60000010021 */
[----:B------:R-:W-:Y:S01]  /*2a80*/  FFMA.FTZ R41, R4, R12, R41 ;  /* 0x0000000c04297223 */ /* 0x000fe20000010029 */
[----:B-1----:R-:W-:Y:S01]  /*2a90*/  HADD2.F32 R40, -RZ, R13.H0_H0 ;  /* 0x2000000dff287230 */ /* 0x002fe20000004100 */
[----:B------:R-:W-:-:S04]  /*2aa0*/  SHF.R.U32.HI R13, RZ, 0x8, R8 ;  /* 0x00000008ff0d7819 */ /* 0x000fc80000011608 */
[----:B------:R-:W-:Y:S01]  /*2ab0*/  LOP3.LUT R13, R13, 0xff, RZ, 0xc0, !PT ;  /* 0x000000ff0d0d7812 */ /* 0x000fe200078ec0ff */
[----:B------:R-:W-:Y:S01]  /*2ac0*/  FFMA.FTZ R5, R4, R40, R39 ;  /* 0x0000002804057223 */ /* 0x000fe20000010027 */
[----:B------:R-:W-:Y:S01]  /*2ad0*/  SHF.R.U32.HI R39, RZ, 0x10, R8 ;  /* 0x00000010ff277819 */ /* 0x000fe20000011608 */
[----:B--2---:R-:W-:Y:S01]  /*2ae0*/  HADD2.F32 R40, -RZ, R6.H0_H0 ;  /* 0x20000006ff287230 */ /* 0x004fe20000004100 */
[----:B------:R-:W-:Y:S01]  /*2af0*/  IADD3 R6, PT, PT, R13, -0x80, RZ ;  /* 0xffffff800d067810 */ /* 0x000fe20007ffe0ff */
[----:B0-----:R-:W-:Y:S01]  /*2b00*/  HADD2.F32 R12, -RZ, R14.H0_H0 ;  /* 0x2000000eff0c7230 */ /* 0x001fe20000004100 */
[----:B------:R-:W-:-:S04]  /*2b10*/  LOP3.LUT R39, R39, 0xff, RZ, 0xc0, !PT ;  /* 0x000000ff27277812 */ /* 0x000fc800078ec0ff */
[----:B------:R-:W0:Y:S01]  /*2b20*/  I2F.F16 R6, R6 ;  /* 0x0000000600067306 */ /* 0x000e220000200c00 */
[----:B------:R-:W-:Y:S01]  /*2b30*/  IADD3 R13, PT, PT, R39, -0x80, RZ ;  /* 0xffffff80270d7810 */ /* 0x000fe20007ffe0ff */
[----:B------:R-:W-:Y:S01]  /*2b40*/  FFMA.FTZ R33, R40, R12, R33 ;  /* 0x0000000c28217223 */ /* 0x000fe20000010021 */
[----:B------:R-:W-:-:S05]  /*2b50*/  HADD2.F32 R40, -RZ, R14.H1_H1 ;  /* 0x3000000eff287230 */ /* 0x000fca0000004100 */
[----:B------:R-:W1:Y:S01]  /*2b60*/  I2F.F16 R13, R13 ;  /* 0x0000000d000d7306 */ /* 0x000e620000200c00 */
[----:B0-----:R-:W-:-:S05]  /*2b70*/  HADD2.F32 R14, -RZ, R6.H0_H0 ;  /* 0x20000006ff0e7230 */ /* 0x001fca0000004100 */
[----:B------:R-:W-:Y:S01]  /*2b80*/  FFMA.FTZ R33, R14, R40, R33 ;  /* 0x000000280e217223 */ /* 0x000fe20000010021 */
[----:B------:R-:W-:Y:S02]  /*2b90*/  HADD2.F32 R14, -RZ, R15.H0_H0 ;  /* 0x2000000fff0e7230 */ /* 0x000fe40000004100 */
        /* <DEDUP_REMOVED lines=33> */
[----:B------:R-:W-:Y:S02]  /*2db0*/  LOP3.LUT R41, R41, 0xff, RZ, 0xc0, !PT ;  /* 0x000000ff29297812 */ /* 0x000fe400078ec0ff */
[----:B------:R-:W-:Y:S02]  /*2dc0*/  IADD3 R6, PT, PT, R6, -0x80, RZ ;  /* 0xffffff8006067810 */ /* 0x000fe40007ffe0ff */
[----:B------:R-:W-:-:S04]  /*2dd0*/  IADD3 R41, PT, PT, R41, -0x80, RZ ;  /* 0xffffff8029297810 */ /* 0x000fc80007ffe0ff */
[----:B------:R-:W-:Y:S08]  /*2de0*/  I2F.F16 R6, R6 ;  /* 0x0000000600067306 */ /* 0x000ff00000200c00 */
[----:B------:R-:W0:Y:S02]  /*2df0*/  I2F.F16 R41, R41 ;  /* 0x0000002900297306 */ /* 0x000e240000200c00 */
[----:B0-----:R-:W-:Y:S01]  /*2e00*/  HADD2.F32 R33, -RZ, R41.H0_H0 ;  /* 0x20000029ff217230 */ /* 0x001fe20000004100 */
[----:B------:R-:W-:-:S04]  /*2e10*/  LEA.HI R41, R7, 0xffffff80, RZ, 0x8 ;  /* 0xffffff8007297811 */ /* 0x000fc800078f40ff */
[----:B------:R-:W-:Y:S01]  /*2e20*/  FFMA.FTZ R33, R14, R33, R5 ;  /* 0x000000210e217223 */ /* 0x000fe20000010005 */
[----:B------:R-:W-:Y:S01]  /*2e30*/  LOP3.LUT R5, R7, 0xff, RZ, 0xc0, !PT ;  /* 0x000000ff07057812 */ /* 0x000fe200078ec0ff */
[----:B------:R-:W-:Y:S03]  /*2e40*/  I2F.F16 R41, R41 ;  /* 0x0000002900297306 */ /* 0x000fe60000200c00 */
[----:B------:R-:W-:-:S06]  /*2e50*/  IADD3 R42, PT, PT, R5, -0x80, RZ ;  /* 0xffffff80052a7810 */ /* 0x000fcc0007ffe0ff */
[----:B------:R-:W0:Y:S02]  /*2e60*/  I2F.F16 R42, R42 ;  /* 0x0000002a002a7306 */ /* 0x000e240000200c00 */
[----:B0-----:R-:W-:Y:S02]  /*2e70*/  HADD2.F32 R5, -RZ, R42.H0_H0 ;  /* 0x2000002aff057230 */ /* 0x001fe40000004100 */
[----:B------:R-:W-:-:S04]  /*2e80*/  IMAD.WIDE R42, R3, 0x4, R44 ;  /* 0x00000004032a7825 */ /* 0x000fc800078e022c */
[----:B------:R-:W-:Y:S01]  /*2e90*/  FFMA.FTZ R5, R26, R5, RZ ;  /* 0x000000051a057223 */ /* 0x000fe200000100ff */
[----:B------:R-:W-:-:S05]  /*2ea0*/  HADD2.F32 R26, -RZ, R6.H0_H0 ;  /* 0x20000006ff1a7230 */ /* 0x000fca0000004100 */
[----:B------:R-:W-:Y:S01]  /*2eb0*/  FFMA.FTZ R38, R38, R26, R5 ;  /* 0x0000001a26267223 */ /* 0x000fe20000010005 */
[----:B------:R-:W-:-:S04]  /*2ec0*/  SHF.R.U32.HI R5, RZ, 0x10, R7 ;  /* 0x00000010ff057819 */ /* 0x000fc80000011607 */
[----:B------:R-:W-:-:S04]  /*2ed0*/  LOP3.LUT R5, R5, 0xff, RZ, 0xc0, !PT ;  /* 0x000000ff05057812 */ /* 0x000fc800078ec0ff */
[----:B------:R-:W-:-:S06]  /*2ee0*/  IADD3 R26, PT, PT, R5, -0x80, RZ ;  /* 0xffffff80051a7810 */ /* 0x000fcc0007ffe0ff */
[----:B------:R-:W0:Y:S02]  /*2ef0*/  I2F.F16 R26, R26 ;  /* 0x0000001a001a7306 */ /* 0x000e240000200c00 */
[----:B0-----:R-:W-:-:S05]  /*2f00*/  HADD2.F32 R5, -RZ, R26.H0_H0 ;  /* 0x2000001aff057230 */ /* 0x001fca0000004100 */
[----:B------:R-:W-:Y:S01]  /*2f10*/  FFMA.FTZ R5, R27, R5, R38 ;  /* 0x000000051b057223 */ /* 0x000fe20000010026 */
[----:B------:R-:W-:-:S05]  /*2f20*/  HADD2.F32 R27, -RZ, R41.H0_H0 ;  /* 0x20000029ff1b7230 */ /* 0x000fca0000004100 */
[----:B------:R-:W-:Y:S02]  /*2f30*/  FFMA.FTZ R27, R4, R27, R5 ;  /* 0x0000001b041b7223 */ /* 0x000fe40000010005 */
[----:B------:R0:W2:Y:S01]  /*2f40*/  LDG.E.128.CONSTANT R4, desc[UR6][R42.64] ;  /* 0x000000062a047981 */ /* 0x0000a2000c1e9d00 */
[----:B------:R-:W-:-:S04]  /*2f50*/  LOP3.LUT R38, R11, 0xff, RZ, 0xc0, !PT ;  /* 0x000000ff0b267812 */ /* 0x000fc800078ec0ff */
[----:B------:R-:W-:Y:S01]  /*2f60*/  IADD3 R38, PT, PT, R38, -0x80, RZ ;  /* 0xffffff8026267810 */ /* 0x000fe20007ffe0ff */
[----:B0-----:R-:W-:-:S05]  /*2f70*/  IMAD.WIDE R42, R3, 0x4, R42 ;  /* 0x00000004032a7825 */ /* 0x001fca00078e022a */
[----:B------:R-:W0:Y:S02]  /*2f80*/  I2F.F16 R38, R38 ;  /* 0x0000002600267306 */ /* 0x000e240000200c00 */
[----:B0-----:R-:W-:-:S05]  /*2f90*/  HADD2.F32 R26, -RZ, R38.H0_H0 ;  /* 0x20000026ff1a7230 */ /* 0x001fca0000004100 */
[----:B------:R-:W-:Y:S01]  /*2fa0*/  FFMA.FTZ R27, R12, R26, R27 ;  /* 0x0000001a0c1b7223 */ /* 0x000fe2000001001b */
[----:B------:R-:W-:Y:S02]  /*2fb0*/  SHF.R.U32.HI R12, RZ, 0x8, R11 ;  /* 0x00000008ff0c7819 */ /* 0x000fe4000001160b */
[----:B------:R-:W-:Y:S02]  /*2fc0*/  LEA.HI R26, R9, 0xffffff80, RZ, 0x8 ;  /* 0xffffff80091a7811 */ /* 0x000fe400078f40ff */
[----:B------:R-:W-:Y:S02]  /*2fd0*/  LOP3.LUT R12, R12, 0xff, RZ, 0xc0, !PT ;  /* 0x000000ff0c0c7812 */ /* 0x000fe400078ec0ff */
[----:B------:R-:W-:Y:S01]  /*2fe0*/  LEA.HI R9, R10, 0xffffff80, RZ, 0x8 ;  /* 0xffffff800a097811 */ /* 0x000fe200078f40ff */
[----:B------:R-:W-:Y:S01]  /*2ff0*/  HADD2.F32 R10, -RZ, R15.H1_H1 ;  /* 0x3000000fff0a7230 */ /* 0x000fe20000004100 */
[----:B------:R-:W-:Y:S01]  /*3000*/  IADD3 R41, PT, PT, R12, -0x80, RZ ;  /* 0xffffff800c297810 */ /* 0x000fe20007ffe0ff */
[----:B------:R-:W-:Y:S08]  /*3010*/  I2F.F16 R26, R26 ;  /* 0x0000001a001a7306 */ /* 0x000ff00000200c00 */
[----:B------:R-:W0:Y:S08]  /*3020*/  I2F.F16 R41, R41 ;  /* 0x0000002900297306 */ /* 0x000e300000200c00 */
[----:B------:R-:W1:Y:S01]  /*3030*/  I2F.F16 R9, R9 ;  /* 0x0000000900097306 */ /* 0x000e620000200c00 */
[----:B0-----:R-:W-:-:S05]  /*3040*/  HADD2.F32 R12, -RZ, R41.H0_H0 ;  /* 0x20000029ff0c7230 */ /* 0x001fca0000004100 */
[----:B------:R-:W-:Y:S01]  /*3050*/  FFMA.FTZ R27, R40, R12, R27 ;  /* 0x0000000c281b7223 */ /* 0x000fe2000001001b */
[----:B------:R-:W-:Y:S02]  /*3060*/  SHF.R.U32.HI R12, RZ, 0x10, R11 ;  /* 0x00000010ff0c7819 */ /* 0x000fe4000001160b */
[----:B------:R-:W-:Y:S01]  /*3070*/  LEA.HI R11, R11, 0xffffff80, RZ, 0x8 ;  /* 0xffffff800b0b7811 */ /* 0x000fe200078f40ff */
[----:B-1----:R-:W-:Y:S01]  /*3080*/  HADD2.F32 R9, -RZ, R9.H0_H0 ;  /* 0x20000009ff097230 */ /* 0x002fe20000004100 */
[----:B------:R-:W-:-:S04]  /*3090*/  LOP3.LUT R12, R12, 0xff, RZ, 0xc0, !PT ;  /* 0x000000ff0c0c7812 */ /* 0x000fc800078ec0ff */
[----:B------:R-:W-:Y:S01]  /*30a0*/  IADD3 R38, PT, PT, R12, -0x80, RZ ;  /* 0xffffff800c267810 */ /* 0x000fe20007ffe0ff */
[----:B------:R-:W0:Y:S01]  /*30b0*/  I2F.F16 R11, R11 ;  /* 0x0000000b000b7306 */ /* 0x000e220000200c00 */
[----:B------:R-:W-:-:S07]  /*30c0*/  LEA.HI R12, R8, 0xffffff80, RZ, 0x8 ;  /* 0xffffff80080c7811 */ /* 0x000fce00078f40ff */
[----:B------:R-:W1:Y:S01]  /*30d0*/  I2F.F16 R38, R38 ;  /* 0x0000002600267306 */ /* 0x000e620000200c00 */
[----:B0-----:R-:W-:-:S07]  /*30e0*/  HADD2.F32 R11, -RZ, R11.H0_H0 ;  /* 0x2000000bff0b7230 */ /* 0x001fce0000004100 */
[----:B------:R-:W0:Y:S01]  /*30f0*/  I2F.F16 R12, R12 ;  /* 0x0000000c000c7306 */ /* 0x000e220000200c00 */
[----:B-1----:R-:W-:-:S05]  /*3100*/  HADD2.F32 R8, -RZ, R38.H0_H0 ;  /* 0x20000026ff087230 */ /* 0x002fca0000004100 */
[----:B------:R-:W-:Y:S01]  /*3110*/  FFMA.FTZ R8, R14, R8, R27 ;  /* 0x000000080e087223 */ /* 0x000fe2000001001b */
[----:B------:R-:W-:Y:S02]  /*3120*/  HADD2.F32 R27, -RZ, R26.H0_H0 ;  /* 0x2000001aff1b7230 */ /* 0x000fe40000004100 */
[C---:B------:R-:W-:Y:S01]  /*3130*/  FFMA.FTZ R26, R10.reuse, R9, R33 ;  /* 0x000000090a1a7223 */ /* 0x040fe20000010021 */
[----:B0-----:R-:W-:Y:S02]  /*3140*/  HADD2.F32 R12, -RZ, R12.H0_H0 ;  /* 0x2000000cff0c7230 */ /* 0x001fe40000004100 */
[----:B------:R-:W-:Y:S01]  /*3150*/  FFMA.FTZ R27, R10, R27, R13 ;  /* 0x0000001b0a1b7223 */ /* 0x000fe2000001000d */
[----:B--2---:R-:W-:Y:S02]  /*3160*/  LOP3.LUT R14, R4, 0xff, RZ, 0xc0, !PT ;  /* 0x000000ff040e7812 */ /* 0x004fe400078ec0ff */
[----:B------:R-:W-:Y:S02]  /*3170*/  LOP3.LUT R15, R5, 0xff, RZ, 0xc0, !PT ;  /* 0x000000ff050f7812 */ /* 0x000fe400078ec0ff */
[----:B------:R-:W-:Y:S01]  /*3180*/  IADD3 R38, PT, PT, R14, -0x80, RZ ;  /* 0xffffff800e267810 */ /* 0x000fe20007ffe0ff */
[----:B------:R-:W-:Y:S01]  /*3190*/  FFMA.FTZ R14, R12, R10, R39 ;  /* 0x0000000a0c0e7223 */ /* 0x000fe20000010027 */
[----:B------:R-:W-:Y:S01]  /*31a0*/  IADD3 R41, PT, PT, R15, -0x80, RZ ;  /* 0xffffff800f297810 */ /* 0x000fe20007ffe0ff */
[----:B------:R-:W0:Y:S01]  /*31b0*/  LDS.64 R12, [UR4+0x30] ;  /* 0x00003004ff0c7984 */ /* 0x000e220008000a00 */
[----:B------:R-:W-:Y:S01]  /*31c0*/  LOP3.LUT R9, R6, 0xff, RZ, 0xc0, !PT ;  /* 0x000000ff06097812 */ /* 0x000fe200078ec0ff */
[----:B------:R-:W-:Y:S01]  /*31d0*/  FFMA.FTZ R15, R10, R11, R8 ;  /* 0x0000000b0a0f7223 */ /* 0x000fe20000010008 */
[----:B------:R-:W-:Y:S01]  /*31e0*/  SHF.R.U32.HI R8, RZ, 0x8, R4 ;  /* 0x00000008ff087819 */ /* 0x000fe20000011604 */
[----:B------:R-:W1:Y:S01]  /*31f0*/  I2F.F16 R39, R38 ;  /* 0x0000002600277306 */ /* 0x000e620000200c00 */
[----:B------:R-:W-:-:S02]  /*3200*/  SHF.R.U32.HI R10, RZ, 0x8, R5 ;  /* 0x00000008ff0a7819 */ /* 0x000fc40000011605 */
[----:B------:R-:W-:Y:S02]  /*3210*/  IADD3 R33, PT, PT, R9, -0x80, RZ ;  /* 0xffffff8009217810 */ /* 0x000fe40007ffe0ff */
[----:B------:R-:W-:Y:S02]  /*3220*/  LOP3.LUT R9, R7, 0xff, RZ, 0xc0, !PT ;  /* 0x000000ff07097812 */ /* 0x000fe400078ec0ff */
[----:B------:R-:W-:Y:S01]  /*3230*/  LOP3.LUT R8, R8, 0xff, RZ, 0xc0, !PT ;  /* 0x000000ff08087812 */ /* 0x000fe200078ec0ff */
[----:B------:R-:W2:Y:S01]  /*3240*/  I2F.F16 R41, R41 ;  /* 0x0000002900297306 */ /* 0x000ea20000200c00 */
[----:B------:R-:W-:Y:S02]  /*3250*/  LOP3.LUT R10, R10, 0xff, RZ, 0xc0, !PT ;  /* 0x000000ff0a0a7812 */ /* 0x000fe400078ec0ff */
[----:B------:R-:W-:Y:S02]  /*3260*/  IADD3 R11, PT, PT, R9, -0x80, RZ ;  /* 0xffffff80090b7810 */ /* 0x000fe40007ffe0ff */
[----:B------:R-:W-:-:S02]  /*3270*/  IADD3 R9, PT, PT, R8, -0x80, RZ ;  /* 0xffffff8008097810 */ /* 0x000fc40007ffe0ff */
[----:B------:R-:W-:Y:S01]  /*3280*/  IADD3 R8, PT, PT, R10, -0x80, RZ ;  /* 0xffffff800a087810 */ /* 0x000fe20007ffe0ff */
[----:B------:R-:W3:Y:S01]  /*3290*/  I2F.F16 R33, R33 ;  /* 0x0000002100217306 */ /* 0x000ee20000200c00 */
[----:B-1----:R-:W-:Y:S02]  /*32a0*/  HADD2.F32 R39, -RZ, R39.H0_H0 ;  /* 0x20000027ff277230 */ /* 0x002fe40000004100 */
[----:B--2---:R-:W-:-:S05]  /*32b0*/  HADD2.F32 R41, -RZ, R41.H0_H0 ;  /* 0x20000029ff297230 */ /* 0x004fca0000004100 */
[----:B------:R-:W1:Y:S01]  /*32c0*/  I2F.F16 R11, R11 ;  /* 0x0000000b000b7306 */ /* 0x000e620000200c00 */
[----:B---3--:R-:W-:-:S07]  /*32d0*/  HADD2.F32 R33, -RZ, R33.H0_H0 ;  /* 0x20000021ff217230 */ /* 0x008fce0000004100 */
[----:B------:R-:W2:Y:S01]  /*32e0*/  I2F.F16 R9, R9 ;  /* 0x0000000900097306 */ /* 0x000ea20000200c00 */
[----:B0-----:R-:W-:Y:S02]  /*32f0*/  HADD2.F32 R40, -RZ, R12.H0_H0 ;  /* 0x2000000cff287230 */ /* 0x001fe40000004100 */
[----:B-1----:R-:W-:-:S05]  /*3300*/  HADD2.F32 R11, -RZ, R11.H0_H0 ;  /* 0x2000000bff0b7230 */ /* 0x002fca0000004100 */
[----:B------:R-:W0:Y:S01]  /*3310*/  I2F.F16 R8, R8 ;  /* 0x0000000800087306 */ /* 0x000e220000200c00 */
[----:B------:R-:W-:Y:S01]  /*3320*/  FFMA.FTZ R44, R39, R40, RZ ;  /* 0x00000028272c7223 */ /* 0x000fe200000100ff */
[----:B------:R-:W-:Y:S02]  /*3330*/  HADD2.F32 R39, -RZ, R12.H1_H1 ;  /* 0x3000000cff277230 */ /* 0x000fe40000004100 */
[C---:B------:R-:W-:Y:S01]  /*3340*/  FFMA.FTZ R38, R40.reuse, R41, RZ ;  /* 0x0000002928267223 */ /* 0x040fe200000100ff */
[C---:B------:R-:W-:Y:S01]  /*3350*/  FFMA.FTZ R46, R40.reuse, R33, RZ ;  /* 0x00000021282e7223 */ /* 0x040fe200000100ff */
[----:B------:R-:W-:Y:S01]  /*3360*/  FFMA.FTZ R40, R40, R11, RZ ;  /* 0x0000000b28287223 */ /* 0x000fe200000100ff */
[----:B--2---:R-:W-:-:S05]  /*3370*/  HADD2.F32 R9, -RZ, R9.H0_H0 ;  /* 0x20000009ff097230 */ /* 0x004fca0000004100 */
[----:B------:R-:W-:Y:S01]  /*3380*/  FFMA.FTZ R44, R9, R39, R44 ;  /* 0x00000027092c7223 */ /* 0x000fe2000001002c */
[----:B0-----:R-:W-:-:S05]  /*3390*/  HADD2.F32 R8, -RZ, R8.H0_H0 ;  /* 0x20000008ff087230 */ /* 0x001fca0000004100 */
[----:B------:R-:W-:Y:S02]  /*33a0*/  FFMA.FTZ R38, R39, R8, R38 ;  /* 0x0000000827267223 */ /* 0x000fe40000010026 */
[----:B------:R-:W2:Y:S01]  /*33b0*/  LDG.E.128.CONSTANT R8, desc[UR6][R42.64] ;  /* 0x000000062a087981 */ /* 0x000ea2000c1e9d00 */
[----:B------:R-:W-:Y:S02]  /*33c0*/  SHF.R.U32.HI R45, RZ, 0x8, R6 ;  /* 0x00000008ff2d7819 */ /* 0x000fe40000011606 */
[----:B------:R-:W-:Y:S02]  /*33d0*/  SHF.R.U32.HI R41, RZ, 0x8, R7 ;  /* 0x00000008ff297819 */ /* 0x000fe40000011607 */
[----:B------:R-:W-:Y:S02]  /*33e0*/  LOP3.LUT R45, R45, 0xff, RZ, 0xc0, !PT ;  /* 0x000000ff2d2d7812 */ /* 0x000fe400078ec0ff */
[----:B------:R-:W-:Y:S02]  /*33f0*/  LOP3.LUT R41, R41, 0xff, RZ, 0xc0, !PT ;  /* 0x000000ff29297812 */ /* 0x000fe400078ec0ff */
[----:B------:R-:W-:-:S02]  /*3400*/  IADD3 R45, PT, PT, R45, -0x80, RZ ;  /* 0xffffff802d2d7810 */ /* 0x000fc40007ffe0ff */
[----:B------:R-:W-:Y:S02]  /*3410*/  IADD3 R41, PT, PT, R41, -0x80, RZ ;  /* 0xffffff8029297810 */ /* 0x000fe40007ffe0ff */
        /* <DEDUP_REMOVED lines=12> */
[----:B------:R-:W-:Y:S02]  /*34e0*/  FFMA.FTZ R40, R39, R33, R40 ;  /* 0x0000002127287223 */ /* 0x000fe40000010028 */
[----:B------:R-:W-:Y:S01]  /*34f0*/  IADD3 R46, PT, PT, R46, -0x80, RZ ;  /* 0xffffff802e2e7810 */ /* 0x000fe20007ffe0ff */
[--C-:B------:R-:W-:Y:S01]  /*3500*/  HADD2.F32 R39, -RZ, R13.reuse.H0_H0 ;  /* 0x2000000dff277230 */ /* 0x100fe20000004100 */
[----:B------:R-:W-:Y:S01]  /*3510*/  SHF.R.U32.HI R33, RZ, 0x10, R4 ;  /* 0x00000010ff217819 */ /* 0x000fe20000011604 */
[----:B------:R-:W-:Y:S01]  /*3520*/  HADD2.F32 R13, -RZ, R13.H1_H1 ;  /* 0x3000000dff0d7230 */ /* 0x000fe20000004100 */
[----:B------:R-:W0:Y:S02]  /*3530*/  I2F.F16 R41, R46 ;  /* 0x0000002e00297306 */ /* 0x000e240000200c00 */
[----:B------:R-:W-:-:S04]  /*3540*/  LOP3.LUT R33, R33, 0xff, RZ, 0xc0, !PT ;  /* 0x000000ff21217812 */ /* 0x000fc800078ec0ff */
[----:B------:R-:W-:-:S04]  /*3550*/  IADD3 R47, PT, PT, R33, -0x80, RZ ;  /* 0xffffff80212f7810 */ /* 0x000fc80007ffe0ff */
        /* <DEDUP_REMOVED lines=10> */
[----:B------:R-:W-:Y:S01]  /*3600*/  IADD3 R44, PT, PT, R44, -0x80, RZ ;  /* 0xffffff802c2c7810 */ /* 0x000fe20007ffe0ff */
[----:B------:R-:W-:Y:S01]  /*3610*/  I2F.F16 R7, R7 ;  /* 0x0000000700077306 */ /* 0x000fe20000200c00 */
[----:B------:R-:W-:-:S07]  /*3620*/  FFMA.FTZ R12, R39, R41, R12 ;  /* 0x00000029270c7223 */ /* 0x000fce000001000c */
        /* <DEDUP_REMOVED lines=20> */
[----:B------:R-:W-:Y:S01]  /*3770*/  IADD3 R41, PT, PT, R6, -0x80, RZ ;  /* 0xffffff8006297810 */ /* 0x000fe20007ffe0ff */
[----:B------:R-:W0:Y:S08]  /*3780*/  I2F.F16 R39, R39 ;  /* 0x0000002700277306 */ /* 0x000e300000200c00 */
        /* <DEDUP_REMOVED lines=8> */
[----:B------:R-:W0:Y:S03]  /*3810*/  I2F.F16 R33, R44 ;  /* 0x0000002c00217306 */ /* 0x000e260000200c00 */
[----:B------:R-:W-:-:S06]  /*3820*/  IADD3 R39, PT, PT, R38, -0x80, RZ ;  /* 0xffffff8026277810 */ /* 0x000fcc0007ffe0ff */
[----:B------:R-:W1:Y:S01]  /*3830*/  I2F.F16 R39, R39 ;  /* 0x0000002700277306 */ /* 0x000e620000200c00 */
[----:B0-----:R-:W-:-:S05]  /*3840*/  HADD2.F32 R33, -RZ, R33.H0_H0 ;  /* 0x20000021ff217230 */ /* 0x001fca0000004100 */
[----:B------:R-:W-:Y:S01]  /*3850*/  FFMA.FTZ R33, R7, R33, R12 ;  /* 0x0000002107217223 */ /* 0x000fe2000001000c */
[----:B-1----:R-:W-:-:S05]  /*3860*/  HADD2.F32 R41, -RZ, R39.H0_H0 ;  /* 0x20000027ff297230 */ /* 0x002fca0000004100 */
[----:B------:R-:W-:Y:S02]  /*3870*/  FFMA.FTZ R12, R7, R41, R40 ;  /* 0x00000029070c7223 */ /* 0x000fe40000010028 */
[----:B------:R0:W2:Y:S01]  /*3880*/  @!P0 LDG.E.U16.CONSTANT R7, desc[UR6][R20.64] ;  /* 0x0000000614078981 */ /* 0x0000a2000c1e9500 */
[----:B------:R-:W-:Y:S01]  /*3890*/  SHF.R.U32.HI R38, RZ, 0x8, R8 ;  /* 0x00000008ff267819 */ /* 0x000fe20000011608 */
[----:B------:R-:W-:Y:S01]  /*38a0*/  HADD2.F32 R39, -RZ, R4.H1_H1 ;  /* 0x30000004ff277230 */ /* 0x000fe20000004100 */
[----:B------:R-:W-:Y:S01]  /*38b0*/  LEA.HI R41, R9, 0xffffff80, RZ, 0x8 ;  /* 0xffffff8009297811 */ /* 0x000fe200078f40ff */
[----:B------:R-:W-:Y:S01]  /*38c0*/  UIADD3 UR4, UPT, UPT, UR4, 0x40, URZ ;  /* 0x0000004004047890 */ /* 0x000fe2000fffe0ff */
[----:B------:R-:W-:Y:S01]  /*38d0*/  LOP3.LUT R38, R38, 0xff, RZ, 0xc0, !PT ;  /* 0x000000ff26267812 */ /* 0x000fe200078ec0ff */
[----:B------:R-:W-:-:S03]  /*38e0*/  IMAD.WIDE R42, R3, 0x4, R42 ;  /* 0x00000004032a7825 */ /* 0x000fc600078e022a */
[----:B------:R-:W-:Y:S02]  /*38f0*/  IADD3 R38, PT, PT, R38, -0x80, RZ ;  /* 0xffffff8026267810 */ /* 0x000fe40007ffe0ff */
[----:B0-----:R-:W-:-:S04]  /*3900*/  IADD3 R20, P1, PT, R20, 0x80, RZ ;  /* 0x0000008014147810 */ /* 0x001fc80007f3e0ff */
[----:B------:R-:W0:Y:S01]  /*3910*/  I2F.F16 R38, R38 ;  /* 0x0000002600267306 */ /* 0x000e220000200c00 */
[----:B------:R-:W-:Y:S01]  /*3920*/  IADD3.X R21, PT, PT, RZ, R21, RZ, P1, !PT ;  /* 0x00000015ff157210 */ /* 0x000fe20000ffe4ff */
        /* <DEDUP_REMOVED lines=22> */
[----:B------:R-:W-:Y:S01]  /*3a90*/  SHF.R.U32.HI R39, RZ, 0x10, R8 ;  /* 0x00000010ff277819 */ /* 0x000fe20000011608 */
[----:B------:R-:W-:Y:S01]  /*3aa0*/  FMUL.FTZ R33, R17, R14 ;  /* 0x0000000e11217220 */ /* 0x000fe20000410000 */
[----:B------:R-:W-:Y:S02]  /*3ab0*/  LEA.HI R14, R8, 0xffffff80, RZ, 0x8 ;  /* 0xffffff80080e7811 */ /* 0x000fe400078f40ff */
[----:B------:R-:W-:Y:S02]  /*3ac0*/  LOP3.LUT R39, R39, 0xff, RZ, 0xc0, !PT ;  /* 0x000000ff27277812 */ /* 0x000fe400078ec0ff */
[----:B------:R-:W-:Y:S02]  /*3ad0*/  LEA.HI R8, R10, 0xffffff80, RZ, 0x8 ;  /* 0xffffff800a087811 */ /* 0x000fe400078f40ff */
[----:B------:R-:W-:Y:S01]  /*3ae0*/  IADD3 R9, PT, PT, R39, -0x80, RZ ;  /* 0xffffff8027097810 */ /* 0x000fe20007ffe0ff */
[----:B------:R-:W0:Y:S01]  /*3af0*/  I2F.F16 R14, R14 ;  /* 0x0000000e000e7306 */ /* 0x000e220000200c00 */
[----:B------:R-:W-:-:S02]  /*3b00*/  LOP3.LUT R39, R40, 0xff, RZ, 0xc0, !PT ;  /* 0x000000ff28277812 */ /* 0x000fc400078ec0ff */
[----:B------:R-:W-:Y:S02]  /*3b10*/  SHF.R.U32.HI R40, RZ, 0x10, R10 ;  /* 0x00000010ff287819 */ /* 0x000fe4000001160a */
[----:B------:R-:W-:Y:S02]  /*3b20*/  SHF.R.U32.HI R10, RZ, 0x10, R11 ;  /* 0x00000010ff0a7819 */ /* 0x000fe4000001160b */
[----:B------:R-:W-:Y:S01]  /*3b30*/  F2FP.F16.F32.PACK_AB R27, RZ, R33 ;  /* 0x00000021ff1b723e */ /* 0x000fe200000000ff */
[----:B------:R-:W1:Y:S01]  /*3b40*/  I2F.F16 R9, R9 ;  /* 0x0000000900097306 */ /* 0x000e620000200c00 */
[----:B------:R-:W-:Y:S02]  /*3b50*/  LOP3.LUT R40, R40, 0xff, RZ, 0xc0, !PT ;  /* 0x000000ff28287812 */ /* 0x000fe400078ec0ff */
[----:B------:R-:W-:Y:S02]  /*3b60*/  LOP3.LUT R10, R10, 0xff, RZ, 0xc0, !PT ;  /* 0x000000ff0a0a7812 */ /* 0x000fe400078ec0ff */
[----:B------:R-:W-:Y:S01]  /*3b70*/  F2FP.F16.F32.PACK_AB R33, RZ, R38 ;  /* 0x00000026ff21723e */ /* 0x000fe200000000ff */
[----:B------:R-:W-:Y:S01]  /*3b80*/  FMUL.FTZ R38, R31, R26 ;  /* 0x0000001a1f267220 */ /* 0x000fe20000410000 */
[----:B------:R-:W-:Y:S01]  /*3b90*/  IADD3 R39, PT, PT, R39, -0x80, RZ ;  /* 0xffffff8027277810 */ /* 0x000fe20007ffe0ff */
[----:B------:R-:W-:Y:S01]  /*3ba0*/  FMUL.FTZ R26, R22, R15 ;  /* 0x0000000f161a7220 */ /* 0x000fe20000410000 */
[----:B------:R-:W-:Y:S01]  /*3bb0*/  IADD3 R40, PT, PT, R40, -0x80, RZ ;  /* 0xffffff8028287810 */ /* 0x000fe20007ffe0ff */
[----:B------:R-:W3:Y:S01]  /*3bc0*/  I2F.F16 R15, R41 ;  /* 0x00000029000f7306 */ /* 0x000ee20000200c00 */
[----:B------:R-:W-:Y:S01]  /*3bd0*/  IADD3 R10, PT, PT, R10, -0x80, RZ ;  /* 0xffffff800a0a7810 */ /* 0x000fe20007ffe0ff */
[----:B0-----:R-:W-:Y:S01]  /*3be0*/  HADD2.F32 R14, -RZ, R14.H0_H0 ;  /* 0x2000000eff0e7230 */ /* 0x001fe20000004100 */
[----:B------:R-:W-:-:S02]  /*3bf0*/  F2FP.F16.F32.PACK_AB R38, RZ, R38 ;  /* 0x00000026ff26723e */ /* 0x000fc400000000ff */
[----:B------:R-:W-:Y:S02]  /*3c00*/  F2FP.F16.F32.PACK_AB R26, RZ, R26 ;  /* 0x0000001aff1a723e */ /* 0x000fe400000000ff */
[----:B------:R-:W-:Y:S01]  /*3c10*/  PRMT R27, R27, 0x5410, R33 ;  /* 0x000054101b1b7816 */ /* 0x000fe20000000021 */
[----:B------:R-:W0:Y:S01]  /*3c20*/  I2F.F16 R39, R39 ;  /* 0x0000002700277306 */ /* 0x000e220000200c00 */
[----:B------:R-:W-:Y:S01]  /*3c30*/  LEA.HI R33, R11, 0xffffff80, RZ, 0x8 ;  /* 0xffffff800b217811 */ /* 0x000fe200078f40ff */
[----:B------:R-:W-:Y:S01]  /*3c40*/  HADD2.F32 R11, -RZ, R5.H0_H0 ;  /* 0x20000005ff0b7230 */ /* 0x000fe20000004100 */
[----:B------:R-:W-:Y:S01]  /*3c50*/  PRMT R38, R38, 0x5410, R26 ;  /* 0x0000541026267816 */ /* 0x000fe2000000001a */
[----:B-1----:R-:W-:Y:S02]  /*3c60*/  HADD2.F32 R26, -RZ, R9.H0_H0 ;  /* 0x20000009ff1a7230 */ /* 0x002fe40000004100 */
[----:B------:R-:W-:Y:S02]  /*3c70*/  HFMA2 R18, R27, 1, 1, R18 ;  /* 0x3c003c001b127831 */ /* 0x000fe40000000012 */
[----:B---3--:R-:W-:Y:S01]  /*3c80*/  HADD2.F32 R15, -RZ, R15.H0_H0 ;  /* 0x2000000fff0f7230 */ /* 0x008fe20000004100 */
[----:B------:R-:W1:Y:S01]  /*3c90*/  I2F.F16 R40, R40 ;  /* 0x0000002800287306 */ /* 0x000e620000200c00 */
[----:B------:R-:W-:Y:S01]  /*3ca0*/  FFMA.FTZ R13, R26, R11, R13 ;  /* 0x0000000b1a0d7223 */ /* 0x000fe2000001000d */
[----:B------:R-:W-:Y:S01]  /*3cb0*/  @!P0 IADD3 R26, PT, PT, R24, 0x1, RZ ;  /* 0x00000001181a8810 */ /* 0x000fe20007ffe0ff */
[----:B------:R-:W-:-:S03]  /*3cc0*/  HADD2 R19, R38, R19 ;  /* 0x0000001326137230 */ /* 0x000fc60000000000 */
[----:B------:R-:W-:Y:S01]  /*3cd0*/  @!P0 MOV R24, R26 ;  /* 0x0000001a00188202 */ /* 0x000fe20000000f00 */
[----:B0-----:R-:W-:Y:S01]  /*3ce0*/  HADD2.F32 R39, -RZ, R39.H0_H0 ;  /* 0x20000027ff277230 */ /* 0x001fe20000004100 */
[----:B------:R-:W0:Y:S01]  /*3cf0*/  I2F.F16 R10, R10 ;  /* 0x0000000a000a7306 */ /* 0x000e220000200c00 */
[----:B------:R-:W-:-:S03]  /*3d00*/  HADD2.F32 R26, -RZ, R5.H1_H1 ;  /* 0x30000005ff1a7230 */ /* 0x000fc60000004100 */
[----:B------:R-:W-:Y:S02]  /*3d10*/  FFMA.FTZ R5, R11, R39, R6 ;  /* 0x000000270b057223 */ /* 0x000fe40000010006 */
[----:B------:R-:W-:Y:S01]  /*3d20*/  FFMA.FTZ R14, R14, R26, R13 ;  /* 0x0000001a0e0e7223 */ /* 0x000fe2000001000d */
[----:B-1----:R-:W-:Y:S01]  /*3d30*/  HADD2.F32 R27, -RZ, R40.H0_H0 ;  /* 0x20000028ff1b7230 */ /* 0x002fe20000004100 */
[----:B------:R-:W1:Y:S01]  /*3d40*/  I2F.F16 R8, R8 ;  /* 0x0000000800087306 */ /* 0x000e620000200c00 */
[----:B------:R-:W-:Y:S01]  /*3d50*/  FFMA.FTZ R5, R26, R15, R5 ;  /* 0x0000000f1a057223 */ /* 0x000fe20000010005 */
[----:B------:R-:W-:Y:S02]  /*3d60*/  FMUL.FTZ R14, R17, R14 ;  /* 0x0000000e110e7220 */ /* 0x000fe40000410000 */
[----:B------:R-:W-:Y:S01]  /*3d70*/  FFMA.FTZ R27, R11, R27, R4 ;  /* 0x0000001b0b1b7223 */ /* 0x000fe20000010004 */
[----:B------:R-:W-:Y:S01]  /*3d80*/  FMUL.FTZ R5, R16, R5 ;  /* 0x0000000510057220 */ /* 0x000fe20000410000 */
[----:B0-----:R-:W-:-:S02]  /*3d90*/  HADD2.F32 R10, -RZ, R10.H0_H0 ;  /* 0x2000000aff0a7230 */ /* 0x001fc40000004100 */
[----:B------:R-:W0:Y:S01]  /*3da0*/  I2F.F16 R9, R33 ;  /* 0x0000002100097306 */ /* 0x000e220000200c00 */
[----:B------:R-:W-:Y:S02]  /*3db0*/  F2FP.F16.F32.PACK_AB R14, RZ, R14 ;  /* 0x0000000eff0e723e */ /* 0x000fe400000000ff */
[----:B------:R-:W-:Y:S01]  /*3dc0*/  F2FP.F16.F32.PACK_AB R5, RZ, R5 ;  /* 0x00000005ff05723e */ /* 0x000fe200000000ff */
[----:B------:R-:W-:Y:S01]  /*3dd0*/  FFMA.FTZ R10, R11, R10, R12 ;  /* 0x0000000a0b0a7223 */ /* 0x000fe2000001000c */
[----:B-1----:R-:W-:Y:S02]  /*3de0*/  HADD2.F32 R8, -RZ, R8.H0_H0 ;  /* 0x20000008ff087230 */ /* 0x002fe40000004100 */
[----:B------:R-:W-:-:S03]  /*3df0*/  PRMT R14, R14, 0x5410, R5 ;  /* 0x000054100e0e7816 */ /* 0x000fc60000000005 */
[----:B------:R-:W-:Y:S01]  /*3e00*/  FFMA.FTZ R8, R26, R8, R27 ;  /* 0x000000081a087223 */ /* 0x000fe2000001001b */
[----:B0-----:R-:W-:-:S03]  /*3e10*/  HADD2.F32 R9, -RZ, R9.H0_H0 ;  /* 0x20000009ff097230 */ /* 0x001fc60000004100 */
[----:B------:R-:W-:Y:S02]  /*3e20*/  FMUL.FTZ R8, R31, R8 ;  /* 0x000000081f087220 */ /* 0x000fe40000410000 */
[----:B------:R-:W-:-:S03]  /*3e30*/  FFMA.FTZ R9, R26, R9, R10 ;  /* 0x000000091a097223 */ /* 0x000fc6000001000a */
[----:B------:R-:W-:Y:S01]  /*3e40*/  F2FP.F16.F32.PACK_AB R8, RZ, R8 ;  /* 0x00000008ff08723e */ /* 0x000fe200000000ff */
[----:B------:R-:W-:Y:S02]  /*3e50*/  HFMA2 R26, R14, 1, 1, R18 ;  /* 0x3c003c000e1a7831 */ /* 0x000fe40000000012 */
[----:B------:R-:W-:-:S05]  /*3e60*/  FMUL.FTZ R9, R22, R9 ;  /* 0x0000000916097220 */ /* 0x000fca0000410000 */
[----:B------:R-:W-:-:S04]  /*3e70*/  F2FP.F16.F32.PACK_AB R9, RZ, R9 ;  /* 0x00000009ff09723e */ /* 0x000fc800000000ff */
[----:B------:R-:W-:-:S05]  /*3e80*/  PRMT R8, R8, 0x5410, R9 ;  /* 0x0000541008087816 */ /* 0x000fca0000000009 */
[----:B------:R-:W-:Y:S01]  /*3e90*/  HADD2 R27, R8, R19 ;  /* 0x00000013081b7230 */ /* 0x000fe20000000000 */
[----:B--2---:R-:W-:Y:S02]  /*3ea0*/  @!P0 IADD3 R25, PT, PT, R7, R30, RZ ;  /* 0x0000001e07198210 */ /* 0x004fe40007ffe0ff */
[----:B------:R-:W-:-:S04]  /*3eb0*/  IADD3 R30, PT, PT, R30, 0x20, RZ ;  /* 0x000000201e1e7810 */ /* 0x000fc80007ffe0ff */
[----:B------:R-:W-:-:S13]  /*3ec0*/  ISETP.GE.AND P0, PT, R30, R23, PT ;  /* 0x000000171e00720c */ /* 0x000fda0003f06270 */
[----:B------:R-:W-:Y:S05]  /*3ed0*/  @!P0 BRA `(.L_x_4965) ;  /* 0xffffffcc00808947 */ /* 0x000fea000383ffff */
[----:B------:R-:W-:-:S07]  /*3ee0*/  IMAD.WIDE R38, R3, 0x20, R36 ;  /* 0x0000002003267825 */ /* 0x000fce00078e0224 */
.L_x_4964:
[----:B------:R-:W-:-:S04]  /*3ef0*/  VIMNMX R33, PT, PT, R29, UR13, PT ;  /* 0x0000000d1d217c48 */ /* 0x000fc8000bfe0100 */
[----:B------:R-:W-:-:S13]  /*3f00*/  ISETP.GT.AND P0, PT, R33, R30, PT ;  /* 0x0000001e2100720c */ /* 0x000fda0003f04270 */
[----:B------:R-:W-:Y:S05]  /*3f10*/  @!P0 BRA `(.L_x_4966) ;  /* 0x0000001400a08947 */ /* 0x000fea0003800000 */
[----:B------:R-:W-:-:S03]  /*3f20*/  IMAD.WIDE.U32 R4, R30, 0x4, R34 ;  /* 0x000000041e047825 */ /* 0x000fc600078e0022 */
[----:B------:R-:W-:-:S04]  /*3f30*/  IADD3 R36, P0, PT, R4, 0x2, RZ ;  /* 0x0000000204247810 */ /* 0x000fc80007f1e0ff */
[----:B------:R-:W-:-:S09]  /*3f40*/  IADD3.X R31, PT, PT, RZ, R5, RZ, P0, !PT ;  /* 0x00000005ff1f7210 */ /* 0x000fd200007fe4ff */
.L_x_4967:
[----:B------:R-:W2:Y:S01]  /*3f50*/  LDG.E.128.CONSTANT R8, desc[UR6][R38.64] ;  /* 0x0000000626087981 */ /* 0x000ea2000c1e9d00 */
[----:B------:R-:W-:-:S03]  /*3f60*/  MOV R3, UR12 ;  /* 0x0000000c00037c02 */ /* 0x000fc60008000f00 */
[----:B------:R-:W0:Y:S02]  /*3f70*/  LDS.128 R16, [UR4] ;  /* 0x00000004ff107984 */ /* 0x000e240008000c00 */
[----:B------:R-:W-:-:S05]  /*3f80*/  IMAD.WIDE R4, R3, 0x4, R38 ;  /* 0x0000000403047825 */ /* 0x000fca00078e0226 */
[----:B------:R1:W3:Y:S01]  /*3f90*/  LDG.E.128.CONSTANT R12, desc[UR6][R4.64] ;  /* 0x00000006040c7981 */ /* 0x0002e2000c1e9d00 */
[----:B------:R-:W-:Y:S01]  /*3fa0*/  IMAD.WIDE R44, R3, 0x4, R4 ;  /* 0x00000004032c7825 */ /* 0x000fe200078e0204 */
[----:B------:R-:W-:Y:S02]  /*3fb0*/  MOV R37, 0x2800 ;  /* 0x0000280000257802 */ /* 0x000fe40000000f00 */
[C---:B--2---:R-:W-:Y:S02]  /*3fc0*/  LOP3.LUT R22, R9.reuse, 0x1f001f, RZ, 0xc0, !PT ;  /* 0x001f001f09167812 */ /* 0x044fe400078ec0ff */
[----:B-1----:R-:W-:Y:S02]  /*3fd0*/  LOP3.LUT R4, R9, 0x3e003e0, RZ, 0xc0, !PT ;  /* 0x03e003e009047812 */ /* 0x002fe400078ec0ff */
[----:B------:R-:W-:Y:S02]  /*3fe0*/  LOP3.LUT R5, R22, 0x64006400, RZ, 0xfc, !PT ;  /* 0x6400640016057812 */ /* 0x000fe400078efcff */
[----:B------:R-:W-:-:S02]  /*3ff0*/  LOP3.LUT R4, R4, 0x64006400, RZ, 0xfc, !PT ;  /* 0x6400640004047812 */ /* 0x000fc400078efcff */
[----:B------:R-:W-:Y:S01]  /*4000*/  LOP3.LUT R21, R10, 0x1f001f, RZ, 0xc0, !PT ;  /* 0x001f001f0a157812 */ /* 0x000fe200078ec0ff */
[----:B------:R-:W-:Y:S01]  /*4010*/  HADD2 R22, R5, -1040, -1040 ;  /* 0xe410e41005167430 */ /* 0x000fe20000000000 */
[----:B------:R-:W-:Y:S01]  /*4020*/  LOP3.LUT R20, R8, 0x3e003e0, RZ, 0xc0, !PT ;  /* 0x03e003e008147812 */ /* 0x000fe200078ec0ff */
[----:B------:R-:W-:Y:S01]  /*4030*/  HFMA2 R23, R4, R37.H0_H0, -48, -48 ;  /* 0xd200d20004177431 */ /* 0x000fe20000040025 */
[----:B------:R-:W-:Y:S01]  /*4040*/  LOP3.LUT R21, R21, 0x64006400, RZ, 0xfc, !PT ;  /* 0x6400640015157812 */ /* 0x000fe200078efcff */
[-C--:B0-----:R-:W-:Y:S01]  /*4050*/  HFMA2 R22, R22, R16.reuse, RZ.H0_H0 ;  /* 0x0000001016167231 */ /* 0x081fe200000400ff */
[----:B------:R-:W-:Y:S02]  /*4060*/  LOP3.LUT R20, R20, 0x64006400, RZ, 0xfc, !PT ;  /* 0x6400640014147812 */ /* 0x000fe400078efcff */
[----:B------:R-:W-:Y:S01]  /*4070*/  LOP3.LUT R7, R8, 0x1f001f, RZ, 0xc0, !PT ;  /* 0x001f001f08077812 */ /* 0x000fe200078ec0ff */
[----:B------:R-:W-:Y:S01]  /*4080*/  HADD2 R21, R21, -1040, -1040 ;  /* 0xe410e41015157430 */ /* 0x000fe20000000000 */
[----:B------:R-:W-:Y:S01]  /*4090*/  LOP3.LUT R6, R11, 0x1f001f, RZ, 0xc0, !PT ;  /* 0x001f001f0b067812 */ /* 0x000fe200078ec0ff */
[----:B------:R-:W-:Y:S01]  /*40a0*/  HFMA2 R22, R23, R17, R22 ;  /* 0x0000001117167231 */ /* 0x000fe20000000016 */
[----:B------:R-:W-:Y:S01]  /*40b0*/  LOP3.LUT R23, R10, 0x3e003e0, RZ, 0xc0, !PT ;  /* 0x03e003e00a177812 */ /* 0x000fe200078ec0ff */
[----:B------:R-:W-:Y:S01]  /*40c0*/  HFMA2 R5, R20, R37.H0_H0, -48, -48 ;  /* 0xd200d20014057431 */ /* 0x000fe20000040025 */
[----:B------:R-:W-:Y:S01]  /*40d0*/  LOP3.LUT R7, R7, 0x64006400, RZ, 0xfc, !PT ;  /* 0x6400640007077812 */ /* 0x000fe200078efcff */
[----:B------:R-:W-:Y:S01]  /*40e0*/  HFMA2 R20, R21, R16, RZ ;  /* 0x0000001015147231 */ /* 0x000fe200000000ff */
[----:B------:R-:W-:-:S02]  /*40f0*/  LOP3.LUT R40, R23, 0x64006400, RZ, 0xfc, !PT ;  /* 0x6400640017287812 */ /* 0x000fc400078efcff */
[----:B------:R-:W-:Y:S01]  /*4100*/  LOP3.LUT R6, R6, 0x64006400, RZ, 0xfc, !PT ;  /* 0x6400640006067812 */ /* 0x000fe200078efcff */
[----:B------:R-:W-:Y:S02]  /*4110*/  HADD2 R7, R7, -1040, -1040 ;  /* 0xe410e41007077430 */ /* 0x000fe40000000000 */
[----:B------:R-:W-:Y:S01]  /*4120*/  HFMA2 R40, R40, R37.H0_H0, -48, -48 ;  /* 0xd200d20028287431 */ /* 0x000fe20000040025 */
[----:B------:R-:W-:Y:S01]  /*4130*/  LOP3.LUT R23, R11, 0x3e003e0, RZ, 0xc0, !PT ;  /* 0x03e003e00b177812 */ /* 0x000fe200078ec0ff */
[----:B------:R-:W-:Y:S02]  /*4140*/  HADD2 R6, R6, -1040, -1040 ;  /* 0xe410e41006067430 */ /* 0x000fe40000000000 */
[-C--:B------:R-:W-:Y:S02]  /*4150*/  HFMA2 R7, R7, R16.reuse, RZ ;  /* 0x0000001007077231 */ /* 0x080fe400000000ff */
[----:B------:R-:W-:Y:S01]  /*4160*/  HFMA2 R20, R40, R17, R20 ;  /* 0x0000001128147231 */ /* 0x000fe20000000014 */
[----:B------:R-:W-:Y:S01]  /*4170*/  LOP3.LUT R40, R23, 0x64006400, RZ, 0xfc, !PT ;  /* 0x6400640017287812 */ /* 0x000fe200078efcff */
[----:B------:R-:W-:-:S04]  /*4180*/  HFMA2 R16, R6, R16, RZ.H0_H0 ;  /* 0x0000001006107231 */ /* 0x000fc800000400ff */
[----:B------:R-:W-:Y:S01]  /*4190*/  HFMA2 R40, R40, R37.H0_H0, -48, -48 ;  /* 0xd200d20028287431 */ /* 0x000fe20000040025 */
[----:B------:R-:W-:Y:S01]  /*41a0*/  SHF.R.U32.HI R23, RZ, 0xa, R9 ;  /* 0x0000000aff177819 */ /* 0x000fe20000011609 */
[-C--:B------:R-:W-:Y:S02]  /*41b0*/  HFMA2 R21, R5, R17.reuse, R7 ;  /* 0x0000001105157231 */ /* 0x080fe40000000007 */
[----:B------:R0:W2:Y:S01]  /*41c0*/  LDG.E.128.CONSTANT R4, desc[UR6][R44.64] ;  /* 0x000000062c047981 */ /* 0x0000a2000c1e9d00 */
[----:B------:R-:W-:Y:S01]  /*41d0*/  LOP3.LUT R23, R23, 0x1f001f, RZ, 0xc0, !PT ;  /* 0x001f001f17177812 */ /* 0x000fe200078ec0ff */
[----:B------:R-:W-:Y:S01]  /*41e0*/  HFMA2 R17, R40, R17, R16 ;  /* 0x0000001128117231 */ /* 0x000fe20000000010 */
[----:B------:R-:W-:Y:S02]  /*41f0*/  SHF.R.U32.HI R16, RZ, 0xa, R8 ;  /* 0x0000000aff107819 */ /* 0x000fe40000011608 */
[----:B------:R-:W-:Y:S02]  /*4200*/  LOP3.LUT R23, R23, 0x64006400, RZ, 0xfc, !PT ;  /* 0x6400640017177812 */ /* 0x000fe400078efcff */
[----:B------:R-:W-:-:S03]  /*4210*/  LOP3.LUT R16, R16, 0x1f001f, RZ, 0xc0, !PT ;  /* 0x001f001f10107812 */ /* 0x000fc600078ec0ff */
[----:B------:R-:W-:Y:S01]  /*4220*/  HADD2 R23, R23, -1040, -1040 ;  /* 0xe410e41017177430 */ /* 0x000fe20000000000 */
[----:B------:R-:W-:Y:S01]  /*4230*/  LOP3.LUT R16, R16, 0x64006400, RZ, 0xfc, !PT ;  /* 0x6400640010107812 */ /* 0x000fe200078efcff */
[----:B0-----:R-:W-:-:S04]  /*4240*/  IMAD.WIDE R44, R3, 0x4, R44 ;  /* 0x00000004032c7825 */ /* 0x001fc800078e022c */
[----:B------:R-:W-:Y:S02]  /*4250*/  HADD2 R16, R16, -1040, -1040 ;  /* 0xe410e41010107430 */ /* 0x000fe40000000000 */
[-C--:B------:R-:W-:Y:S01]  /*4260*/  HFMA2 R22, R23, R18.reuse, R22 ;  /* 0x0000001217167231 */ /* 0x080fe20000000016 */
[----:B------:R-:W-:Y:S01]  /*4270*/  SHF.R.U32.HI R23, RZ, 0xa, R11 ;  /* 0x0000000aff177819 */ /* 0x000fe2000001160b */
[----:B------:R-:W-:Y:S01]  /*4280*/  HFMA2 R21, R16, R18, R21 ;  /* 0x0000001210157231 */ /* 0x000fe20000000015 */
[----:B------:R-:W-:Y:S02]  /*4290*/  SHF.R.U32.HI R16, RZ, 0xa, R10 ;  /* 0x0000000aff107819 */ /* 0x000fe4000001160a */
[----:B------:R-:W-:Y:S02]  /*42a0*/  LOP3.LUT R23, R23, 0x1f001f, RZ, 0xc0, !PT ;  /* 0x001f001f17177812 */ /* 0x000fe400078ec0ff */
[----:B------:R-:W-:Y:S02]  /*42b0*/  LOP3.LUT R16, R16, 0x1f001f, RZ, 0xc0, !PT ;  /* 0x001f001f10107812 */ /* 0x000fe400078ec0ff */
[----:B------:R-:W-:-:S02]  /*42c0*/  LOP3.LUT R23, R23, 0x64006400, RZ, 0xfc, !PT ;  /* 0x6400640017177812 */ /* 0x000fc400078efcff */
[----:B------:R-:W-:-:S03]  /*42d0*/  LOP3.LUT R16, R16, 0x64006400, RZ, 0xfc, !PT ;  /* 0x6400640010107812 */ /* 0x000fc600078efcff */
[----:B------:R-:W-:Y:S02]  /*42e0*/  HADD2 R23, R23, -1040, -1040 ;  /* 0xe410e41017177430 */ /* 0x000fe40000000000 */
[----:B------:R-:W-:-:S04]  /*42f0*/  HADD2 R16, R16, -1040, -1040 ;  /* 0xe410e41010107430 */ /* 0x000fc80000000000 */
[-C--:B------:R-:W-:Y:S02]  /*4300*/  HFMA2 R16, R16, R18.reuse, R20 ;  /* 0x0000001210107231 */ /* 0x080fe40000000014 */
[----:B------:R-:W-:Y:S01]  /*4310*/  HFMA2 R18, R23, R18, R17 ;  /* 0x0000001217127231 */ /* 0x000fe20000000011 */
[----:B---3--:R-:W-:Y:S02]  /*4320*/  LOP3.LUT R17, R12, 0x1f001f, RZ, 0xc0, !PT ;  /* 0x001f001f0c117812 */ /* 0x008fe400078ec0ff */
[----:B------:R-:W-:Y:S02]  /*4330*/  LOP3.LUT R20, R15, 0x1f001f, RZ, 0xc0, !PT ;  /* 0x001f001f0f147812 */ /* 0x000fe400078ec0ff */
[----:B------:R-:W-:Y:S02]  /*4340*/  LOP3.LUT R17, R17, 0x64006400, RZ, 0xfc, !PT ;  /* 0x6400640011117812 */ /* 0x000fe400078efcff */
[----:B------:R-:W-:-:S03]  /*4350*/  LOP3.LUT R20, R20, 0x64006400, RZ, 0xfc, !PT ;  /* 0x6400640014147812 */ /* 0x000fc600078efcff */
[----:B------:R-:W-:Y:S01]  /*4360*/  HADD2 R41, R17, -1040, -1040 ;  /* 0xe410e41011297430 */ /* 0x000fe20000000000 */
[----:B------:R-:W-:Y:S01]  /*4370*/  LOP3.LUT R17, R13, 0x1f001f, RZ, 0xc0, !PT ;  /* 0x001f001f0d117812 */ /* 0x000fe200078ec0ff */
[----:B------:R-:W-:Y:S02]  /*4380*/  HADD2 R20, R20, -1040, -1040 ;  /* 0xe410e41014147430 */ /* 0x000fe40000000000 */
[----:B------:R-:W-:Y:S01]  /*4390*/  HFMA2 R41, R41, R19, R21 ;  /* 0x0000001329297231 */ /* 0x000fe20000000015 */
[----:B------:R-:W-:Y:S02]  /*43a0*/  LOP3.LUT R21, R17, 0x64006400, RZ, 0xfc, !PT ;  /* 0x6400640011157812 */ /* 0x000fe400078efcff */
[----:B------:R-:W-:-:S03]  /*43b0*/  LOP3.LUT R17, R14, 0x1f001f, RZ, 0xc0, !PT ;  /* 0x001f001f0e117812 */ /* 0x000fc600078ec0ff */
[----:B------:R-:W-:Y:S01]  /*43c0*/  HADD2 R40, R21, -1040, -1040 ;  /* 0xe410e41015287430 */ /* 0x000fe20000000000 */
[----:B------:R-:W-:-:S05]  /*43d0*/  LOP3.LUT R17, R17, 0x64006400, RZ, 0xfc, !PT ;  /* 0x6400640011117812 */ /* 0x000fca00078efcff */
[----:B------:R-:W-:Y:S02]  /*43e0*/  HADD2 R17, R17, -1040, -1040 ;  /* 0xe410e41011117430 */ /* 0x000fe40000000000 */
[-C--:B------:R-:W-:Y:S02]  /*43f0*/  HFMA2 R40, R40, R19.reuse, R22 ;  /* 0x0000001328287231 */ /* 0x080fe40000000016 */
[-C--:B------:R-:W-:Y:S02]  /*4400*/  HFMA2 R16, R17, R19.reuse, R16 ;  /* 0x0000001311107231 */ /* 0x080fe40000000010 */
[----:B------:R-:W-:Y:S01]  /*4410*/  HFMA2 R19, R20, R19, R18 ;  /* 0x0000001314137231 */ /* 0x000fe20000000012 */
[----:B------:R-:W-:Y:S01]  /*4420*/  LOP3.LUT R17, R12, 0x3e003e0, RZ, 0xc0, !PT ;  /* 0x03e003e00c117812 */ /* 0x000fe200078ec0ff */
[----:B------:R-:W0:Y:S03]  /*4430*/  LDS.128 R20, [UR4+0x10] ;  /* 0x00001004ff147984 */ /* 0x000e260008000c00 */
[----:B------:R-:W-:-:S02]  /*4440*/  LOP3.LUT R18, R17, 0x64006400, RZ, 0xfc, !PT ;  /* 0x6400640011127812 */ /* 0x000fc400078efcff */
[----:B------:R-:W-:-:S03]  /*4450*/  LOP3.LUT R17, R13, 0x3e003e0, RZ, 0xc0, !PT ;  /* 0x03e003e00d117812 */ /* 0x000fc600078ec0ff */
[----:B------:R-:W-:-:S04]  /*4460*/  HFMA2 R18, R18, R37.H0_H0, -48, -48 ;  /* 0xd200d20012127431 */ /* 0x000fc80000040025 */
[----:B0-----:R-:W-:Y:S01]  /*4470*/  HFMA2 R41, R18, R20, R41 ;  /* 0x0000001412297231 */ /* 0x001fe20000000029 */
[----:B------:R-:W-:Y:S02]  /*4480*/  LOP3.LUT R18, R17, 0x64006400, RZ, 0xfc, !PT ;  /* 0x6400640011127812 */ /* 0x000fe400078efcff */
[----:B------:R-:W-:-:S03]  /*4490*/  LOP3.LUT R17, R14, 0x3e003e0, RZ, 0xc0, !PT ;  /* 0x03e003e00e117812 */ /* 0x000fc600078ec0ff */
[----:B------:R-:W-:-:S04]  /*44a0*/  HFMA2 R18, R18, R37.H0_H0, -48, -48 ;  /* 0xd200d20012127431 */ /* 0x000fc80000040025 */
[----:B------:R-:W-:Y:S01]  /*44b0*/  HFMA2 R40, R18, R20, R40 ;  /* 0x0000001412287231 */ /* 0x000fe20000000028 */
[----:B------:R-:W-:Y:S02]  /*44c0*/  LOP3.LUT R18, R17, 0x64006400, RZ, 0xfc, !PT ;  /* 0x6400640011127812 */ /* 0x000fe400078efcff */
[----:B------:R-:W-:-:S03]  /*44d0*/  LOP3.LUT R17, R15, 0x3e003e0, RZ, 0xc0, !PT ;  /* 0x03e003e00f117812 */ /* 0x000fc600078ec0ff */
[----:B------:R-:W-:-:S04]  /*44e0*/  HFMA2 R18, R18, R37.H0_H0, -48, -48 ;  /* 0xd200d20012127431 */ /* 0x000fc80000040025 */
[----:B------:R-:W-:Y:S01]  /*44f0*/  HFMA2 R16, R18, R20, R16 ;  /* 0x0000001412107231 */ /* 0x000fe20000000010 */
[----:B------:R-:W-:Y:S02]  /*4500*/  LOP3.LUT R18, R17, 0x64006400, RZ, 0xfc, !PT ;  /* 0x6400640011127812 */ /* 0x000fe400078efcff */
[--C-:B------:R-:W-:Y:S02]  /*4510*/  SHF.R.U32.HI R17, RZ, 0xa, R12.reuse ;  /* 0x0000000aff117819 */ /* 0x100fe4000001160c */
[----:B------:R-:W-:Y:S01]  /*4520*/  SHF.R.U32.HI R12, RZ, 0xe, R12 ;  /* 0x0000000eff0c7819 */ /* 0x000fe2000001160c */
[----:B------:R-:W-:-:S04]  /*4530*/  HFMA2 R18, R18, R37.H0_H0, -48, -48 ;  /* 0xd200d20012127431 */ /* 0x000fc80000040025 */
[----:B------:R-:W-:Y:S01]  /*4540*/  HFMA2 R20, R18, R20, R19 ;  /* 0x0000001412147231 */ /* 0x000fe20000000013 */
[----:B------:R-:W-:Y:S02]  /*4550*/  LOP3.LUT R18, R17, 0x1f001f, RZ, 0xc0, !PT ;  /* 0x001f001f11127812 */ /* 0x000fe400078ec0ff */
[----:B------:R-:W-:Y:S02]  /*4560*/  SHF.R.U32.HI R17, RZ, 0xf, R8 ;  /* 0x0000000fff117819 */ /* 0x000fe40000011608 */
[----:B------:R-:W-:Y:S02]  /*4570*/  LOP3.LUT R8, R18, 0x64006400, RZ, 0xfc, !PT ;  /* 0x6400640012087812 */ /* 0x000fe400078efcff */
[----:B------:R-:W-:-:S03]  /*4580*/  LOP3.LUT R17, R17, 0x10001, RZ, 0xc0, !PT ;  /* 0x0001000111117812 */ /* 0x000fc600078ec0ff */
[----:B------:R-:W-:Y:S01]  /*4590*/  HADD2 R8, R8, -1040, -1040 ;  /* 0xe410e41008087430 */ /* 0x000fe20000000000 */
[----:B------:R-:W-:Y:S02]  /*45a0*/  LOP3.LUT R12, R17, 0x20002, R12, 0xf8, !PT ;  /* 0x00020002110c7812 */ /* 0x000fe400078ef80c */
        /* <DEDUP_REMOVED lines=10> */
[----:B------:R-:W-:Y:S02]  /*4650*/  HFMA2 R8, R17, R21, R16 ;  /* 0x0000001511087231 */ /* 0x000fe40000000010 */
[----:B------:R0:W3:Y:S01]  /*4660*/  LDG.E.128.CONSTANT R16, desc[UR6][R44.64] ;  /* 0x000000062c107981 */ /* 0x0000e2000c1e9d00 */
[----:B------:R-:W-:Y:S02]  /*4670*/  SHF.R.U32.HI R42, RZ, 0xa, R15 ;  /* 0x0000000aff2a7819 */ /* 0x000fe4000001160f */
[----:B------:R-:W-:Y:S02]  /*4680*/  SHF.R.U32.HI R43, RZ, 0xf, R9 ;  /* 0x0000000fff2b7819 */ /* 0x000fe40000011609 */
[----:B------:R-:W-:Y:S02]  /*4690*/  LOP3.LUT R42, R42, 0x1f001f, RZ, 0xc0, !PT ;  /* 0x001f001f2a2a7812 */ /* 0x000fe400078ec0ff */
[----:B------:R-:W-:-:S02]  /*46a0*/  SHF.R.U32.HI R9, RZ, 0xf, R10 ;  /* 0x0000000fff097819 */ /* 0x000fc4000001160a */
[----:B------:R-:W-:Y:S01]  /*46b0*/  LOP3.LUT R42, R42, 0x64006400, RZ, 0xfc, !PT ;  /* 0x640064002a2a7812 */ /* 0x000fe200078efcff */
[----:B0-----:R-:W-:Y:S01]  /*46c0*/  IMAD.WIDE R44, R3, 0x4, R44 ;  /* 0x00000004032c7825 */ /* 0x001fe200078e022c */
[----:B------:R-:W-:Y:S02]  /*46d0*/  LOP3.LUT R43, R43, 0x10001, RZ, 0xc0, !PT ;  /* 0x000100012b2b7812 */ /* 0x000fe400078ec0ff */
[----:B------:R-:W-:Y:S01]  /*46e0*/  SHF.R.U32.HI R10, RZ, 0xe, R13 ;  /* 0x0000000eff0a7819 */ /* 0x000fe2000001160d */
[----:B------:R-:W-:Y:S01]  /*46f0*/  HADD2 R42, R42, -1040, -1040 ;  /* 0xe410e4102a2a7430 */ /* 0x000fe20000000000 */
[----:B------:R-:W-:Y:S02]  /*4700*/  LOP3.LUT R9, R9, 0x10001, RZ, 0xc0, !PT ;  /* 0x0001000109097812 */ /* 0x000fe400078ec0ff */
[----:B------:R-:W-:Y:S02]  /*4710*/  LOP3.LUT R43, R43, 0x20002, R10, 0xf8, !PT ;  /* 0x000200022b2b7812 */ /* 0x000fe400078ef80a */
[----:B------:R-:W-:Y:S01]  /*4720*/  SHF.R.U32.HI R14, RZ, 0xe, R14 ;  /* 0x0000000eff0e7819 */ /* 0x000fe2000001160e */
[----:B------:R-:W-:Y:S01]  /*4730*/  HFMA2 R20, R42, R21, R20 ;  /* 0x000000152a147231 */ /* 0x000fe20000000014 */
[----:B------:R-:W-:-:S02]  /*4740*/  SHF.R.U32.HI R11, RZ, 0xf, R11 ;  /* 0x0000000fff0b7819 */ /* 0x000fc4000001160b */
[----:B------:R-:W-:Y:S02]  /*4750*/  LOP3.LUT R13, R9, 0x20002, R14, 0xf8, !PT ;  /* 0x00020002090d7812 */ /* 0x000fe400078ef80e */
[----:B------:R-:W-:Y:S02]  /*4760*/  LOP3.LUT R11, R11, 0x10001, RZ, 0xc0, !PT ;  /* 0x000100010b0b7812 */ /* 0x000fe400078ec0ff */
[----:B--2---:R-:W-:Y:S02]  /*4770*/  LOP3.LUT R21, R4, 0x1f001f, RZ, 0xc0, !PT ;  /* 0x001f001f04157812 */ /* 0x004fe400078ec0ff */
[----:B------:R-:W-:Y:S02]  /*4780*/  SHF.R.U32.HI R10, RZ, 0xa, R4 ;  /* 0x0000000aff0a7819 */ /* 0x000fe40000011604 */
[----:B------:R-:W-:Y:S02]  /*4790*/  LOP3.LUT R21, R21, 0x64006400, RZ, 0xfc, !PT ;  /* 0x6400640015157812 */ /* 0x000fe400078efcff */
[----:B------:R-:W-:-:S03]  /*47a0*/  LOP3.LUT R10, R10, 0x1f001f, RZ, 0xc0, !PT ;  /* 0x001f001f0a0a7812 */ /* 0x000fc600078ec0ff */
[----:B------:R-:W-:Y:S01]  /*47b0*/  HADD2 R21, R21, -1040, -1040 ;  /* 0xe410e41015157430 */ /* 0x000fe20000000000 */
[----:B------:R-:W-:-:S03]  /*47c0*/  LOP3.LUT R10, R10, 0x64006400, RZ, 0xfc, !PT ;  /* 0x640064000a0a7812 */ /* 0x000fc600078efcff */
[----:B------:R-:W-:Y:S01]  /*47d0*/  HFMA2 R41, R21, R22, R41 ;  /* 0x0000001615297231 */ /* 0x000fe20000000029 */
[----:B------:R-:W-:Y:S01]  /*47e0*/  LOP3.LUT R21, R5, 0x1f001f, RZ, 0xc0, !PT ;  /* 0x001f001f05157812 */ /* 0x000fe200078ec0ff */
[----:B------:R-:W-:-:S03]  /*47f0*/  HADD2 R10, R10, -1040, -1040 ;  /* 0xe410e4100a0a7430 */ /* 0x000fc60000000000 */
[----:B------:R-:W-:-:S05]  /*4800*/  LOP3.LUT R21, R21, 0x64006400, RZ, 0xfc, !PT ;  /* 0x6400640015157812 */ /* 0x000fca00078efcff */
[----:B------:R-:W-:-:S04]  /*4810*/  HADD2 R21, R21, -1040, -1040 ;  /* 0xe410e41015157430 */ /* 0x000fc80000000000 */
[----:B------:R-:W-:Y:S01]  /*4820*/  HFMA2 R40, R21, R22, R40 ;  /* 0x0000001615287231 */ /* 0x000fe20000000028 */
[----:B------:R-:W-:-:S04]  /*4830*/  LOP3.LUT R21, R6, 0x1f001f, RZ, 0xc0, !PT ;  /* 0x001f001f06157812 */ /* 0x000fc800078ec0ff */
[----:B------:R-:W-:-:S05]  /*4840*/  LOP3.LUT R21, R21, 0x64006400, RZ, 0xfc, !PT ;  /* 0x6400640015157812 */ /* 0x000fca00078efcff */
[----:B------:R-:W-:-:S04]  /*4850*/  HADD2 R21, R21, -1040, -1040 ;  /* 0xe410e41015157430 */ /* 0x000fc80000000000 */
[----:B------:R-:W-:Y:S01]  /*4860*/  HFMA2 R21, R21, R22, R8 ;  /* 0x0000001615157231 */ /* 0x000fe20000000008 */
        /* <DEDUP_REMOVED lines=8> */
[-C--:B------:R-:W-:Y:S02]  /*48f0*/  HFMA2 R22, R22, R37.reuse.H0_H0, -48, -48 ;  /* 0xd200d20016167431 */ /* 0x080fe40000040025 */
[----:B------:R-:W-:Y:S02]  /*4900*/  HFMA2 R8, R8, R37.H0_H0, -48, -48 ;  /* 0xd200d20008087431 */ /* 0x000fe40000040025 */
[-C--:B------:R-:W-:Y:S01]  /*4910*/  HFMA2 R40, R22, R23.reuse, R40 ;  /* 0x0000001716287231 */ /* 0x080fe20000000028 */
[----:B------:R-:W-:Y:S01]  /*4920*/  LOP3.LUT R22, R6, 0x3e003e0, RZ, 0xc0, !PT ;  /* 0x03e003e006167812 */ /* 0x000fe200078ec0ff */
[----:B------:R-:W-:-:S03]  /*4930*/  HFMA2 R8, R8, R23, R41 ;  /* 0x0000001708087231 */ /* 0x000fc60000000029 */
[----:B------:R-:W-:-:S05]  /*4940*/  LOP3.LUT R22, R22, 0x64006400, RZ, 0xfc, !PT ;  /* 0x6400640016167812 */ /* 0x000fca00078efcff */
[----:B------:R-:W-:-:S04]  /*4950*/  HFMA2 R41, R22, R37.H0_H0, -48, -48 ;  /* 0xd200d20016297431 */ /* 0x000fc80000040025 */
[----:B------:R-:W-:Y:S01]  /*4960*/  HFMA2 R41, R41, R23, R21 ;  /* 0x0000001729297231 */ /* 0x000fe20000000015 */
[----:B------:R-:W-:-:S04]  /*4970*/  LOP3.LUT R21, R7, 0x3e003e0, RZ, 0xc0, !PT ;  /* 0x03e003e007157812 */ /* 0x000fc800078ec0ff */
[----:B------:R-:W-:-:S05]  /*4980*/  LOP3.LUT R22, R21, 0x64006400, RZ, 0xfc, !PT ;  /* 0x6400640015167812 */ /* 0x000fca00078efcff */
[----:B------:R-:W-:-:S04]  /*4990*/  HFMA2 R42, R22, R37.H0_H0, -48, -48 ;  /* 0xd200d200162a7431 */ /* 0x000fc80000040025 */
[----:B------:R-:W-:Y:S02]  /*49a0*/  HFMA2 R42, R42, R23, R20 ;  /* 0x000000172a2a7231 */ /* 0x000fe40000000014 */
[----:B------:R-:W0:Y:S02]  /*49b0*/  LDS.128 R20, [UR4+0x20] ;  /* 0x00002004ff147984 */ /* 0x000e240008000c00 */
[----:B0-----:R-:W-:Y:S01]  /*49c0*/  HFMA2 R8, R10, R20, R8 ;  /* 0x000000140a087231 */ /* 0x001fe20000000008 */
        /* <DEDUP_REMOVED lines=8> */
[----:B------:R-:W-:Y:S01]  /*4a50*/  HADD2 R10, R10, -1040, -1040 ;  /* 0xe410e4100a0a7430 */ /* 0x000fe20000000000 */
[----:B---3--:R-:W-:-:S03]  /*4a60*/  LOP3.LUT R9, R16, 0x1f001f, RZ, 0xc0, !PT ;  /* 0x001f001f10097812 */ /* 0x008fc600078ec0ff */
[----:B------:R-:W-:Y:S01]  /*4a70*/  HFMA2 R41, R10, R20, R41 ;  /* 0x000000140a297231 */ /* 0x000fe20000000029 */
        /* <DEDUP_REMOVED lines=8> */
[----:B------:R-:W-:Y:S01]  /*4b00*/  LOP3.LUT R8, R8, 0x64006400, RZ, 0xfc, !PT ;  /* 0x6400640008087812 */ /* 0x000fe200078efcff */
[----:B------:R-:W-:Y:S01]  /*4b10*/  HFMA2 R42, R10, R20, R42 ;  /* 0x000000140a2a7231 */ /* 0x000fe2000000002a */
[----:B------:R-:W-:-:S03]  /*4b20*/  SHF.R.U32.HI R20, RZ, 0xe, R15 ;  /* 0x0000000eff147819 */ /* 0x000fc6000001160f */
[----:B------:R-:W-:Y:S01]  /*4b30*/  HADD2 R8, R8, -1040, -1040 ;  /* 0xe410e41008087430 */ /* 0x000fe20000000000 */
[----:B------:R-:W-:-:S03]  /*4b40*/  LOP3.LUT R20, R11, 0x20002, R20, 0xf8, !PT ;  /* 0x000200020b147812 */ /* 0x000fc600078ef814 */
        /* <DEDUP_REMOVED lines=8> */
[----:B------:R-:W-:Y:S02]  /*4bd0*/  HFMA2 R42, R8, R21, R42 ;  /* 0x00000015082a7231 */ /* 0x000fe4000000002a */
[----:B------:R-:W2:Y:S01]  /*4be0*/  LDG.E.128.CONSTANT R8, desc[UR6][R44.64] ;  /* 0x000000062c087981 */ /* 0x000ea2000c1e9d00 */
[----:B------:R-:W-:Y:S02]  /*4bf0*/  LOP3.LUT R46, R16, 0x3e003e0, RZ, 0xc0, !PT ;  /* 0x03e003e0102e7812 */ /* 0x000fe400078ec0ff */
[----:B------:R-:W-:Y:S02]  /*4c00*/  SHF.R.U32.HI R6, RZ, 0xd, R6 ;  /* 0x0000000dff067819 */ /* 0x000fe40000011606 */
[----:B------:R-:W-:Y:S02]  /*4c10*/  LOP3.LUT R46, R46, 0x64006400, RZ, 0xfc, !PT ;  /* 0x640064002e2e7812 */ /* 0x000fe400078efcff */
[----:B------:R-:W-:Y:S02]  /*4c20*/  SHF.R.U32.HI R7, RZ, 0xd, R7 ;  /* 0x0000000dff077819 */ /* 0x000fe40000011607 */
[----:B------:R-:W-:Y:S01]  /*4c30*/  LOP3.LUT R13, R13, 0x40004, R6, 0xf8, !PT ;  /* 0x000400040d0d7812 */ /* 0x000fe200078ef806 */
[----:B------:R-:W-:Y:S01]  /*4c40*/  HFMA2 R15, R46, R37.H0_H0, -48, -48 ;  /* 0xd200d2002e0f7431 */ /* 0x000fe20000040025 */
[----:B------:R-:W-:-:S02]  /*4c50*/  LOP3.LUT R46, R17, 0x3e003e0, RZ, 0xc0, !PT ;  /* 0x03e003e0112e7812 */ /* 0x000fc400078ec0ff */
[----:B------:R-:W-:Y:S02]  /*4c60*/  LOP3.LUT R20, R20, 0x40004, R7, 0xf8, !PT ;  /* 0x0004000414147812 */ /* 0x000fe400078ef807 */
[----:B------:R-:W-:Y:S01]  /*4c70*/  LOP3.LUT R46, R46, 0x64006400, RZ, 0xfc, !PT ;  /* 0x640064002e2e7812 */ /* 0x000fe200078efcff */
[----:B------:R-:W-:Y:S01]  /*4c80*/  HFMA2 R14, R15, R22, R14 ;  /* 0x000000160f0e7231 */ /* 0x000fe2000000000e */
[----:B------:R-:W-:-:S03]  /*4c90*/  ISETP.NE.AND P0, PT, R30, R25, PT ;  /* 0x000000191e00720c */ /* 0x000fc60003f05270 */
[----:B------:R-:W-:-:S04]  /*4ca0*/  HFMA2 R15, R46, R37.H0_H0, -48, -48 ;  /* 0xd200d2002e0f7431 */ /* 0x000fc80000040025 */
[----:B------:R-:W-:Y:S01]  /*4cb0*/  HFMA2 R15, R15, R22, R40 ;  /* 0x000000160f0f7231 */ /* 0x000fe20000000028 */
[----:B------:R-:W-:-:S04]  /*4cc0*/  LOP3.LUT R40, R18, 0x3e003e0, RZ, 0xc0, !PT ;  /* 0x03e003e012287812 */ /* 0x000fc800078ec0ff */
[----:B------:R-:W-:-:S05]  /*4cd0*/  LOP3.LUT R40, R40, 0x64006400, RZ, 0xfc, !PT ;  /* 0x6400640028287812 */ /* 0x000fca00078efcff */
[----:B------:R-:W-:Y:S01]  /*4ce0*/  HFMA2 R21, R40, R37.H0_H0, -48, -48 ;  /* 0xd200d20028157431 */ /* 0x000fe20000040025 */
[----:B------:R-:W-:-:S04]  /*4cf0*/  LOP3.LUT R40, R19, 0x3e003e0, RZ, 0xc0, !PT ;  /* 0x03e003e013287812 */ /* 0x000fc800078ec0ff */
[----:B------:R-:W-:Y:S01]  /*4d00*/  LOP3.LUT R40, R40, 0x64006400, RZ, 0xfc, !PT ;  /* 0x6400640028287812 */ /* 0x000fe200078efcff */
[----:B------:R-:W-:-:S04]  /*4d10*/  HFMA2 R41, R21, R22, R41 ;  /* 0x0000001615297231 */ /* 0x000fc80000000029 */
[----:B------:R-:W-:-:S04]  /*4d20*/  HFMA2 R21, R40, R37.H0_H0, -48, -48 ;  /* 0xd200d20028157431 */ /* 0x000fc80000040025 */
        /* <DEDUP_REMOVED lines=11> */
[--C-:B------:R-:W-:Y:S02]  /*4de0*/  SHF.R.U32.HI R21, RZ, 0xa, R18.reuse ;  /* 0x0000000aff157819 */ /* 0x100fe40000011612 */
[----:B------:R-:W-:Y:S02]  /*4df0*/  SHF.R.U32.HI R18, RZ, 0xc, R18 ;  /* 0x0000000cff127819 */ /* 0x000fe40000011612 */
        /* <DEDUP_REMOVED lines=9> */
[----:B------:R-:W-:Y:S02]  /*4e90*/  SHF.R.U32.HI R21, RZ, 0xd, R4 ;  /* 0x0000000dff157819 */ /* 0x000fe40000011604 */
[----:B------:R-:W-:Y:S02]  /*4ea0*/  SHF.R.U32.HI R4, RZ, 0xd, R5 ;  /* 0x0000000dff047819 */ /* 0x000fe40000011605 */
[----:B------:R-:W-:Y:S02]  /*4eb0*/  LOP3.LUT R12, R12, 0x40004, R21, 0xf8, !PT ;  /* 0x000400040c0c7812 */ /* 0x000fe400078ef815 */
[----:B------:R-:W-:Y:S02]  /*4ec0*/  LOP3.LUT R43, R43, 0x40004, R4, 0xf8, !PT ;  /* 0x000400042b2b7812 */ /* 0x000fe400078ef804 */
[----:B------:R-:W0:Y:S01]  /*4ed0*/  LDS.128 R4, [UR4+0x30] ;  /* 0x00003004ff047984 */ /* 0x000e220008000c00 */
[----:B------:R-:W-:-:S04]  /*4ee0*/  SHF.R.U32.HI R21, RZ, 0xc, R16 ;  /* 0x0000000cff157819 */ /* 0x000fc80000011610 */
[----:B------:R-:W-:Y:S02]  /*4ef0*/  LOP3.LUT R16, R12, 0x80008, R21, 0xf8, !PT ;  /* 0x000800080c107812 */ /* 0x000fe400078ef815 */
[----:B--2---:R-:W-:-:S04]  /*4f00*/  LOP3.LUT R12, R8, 0x1f001f, RZ, 0xc0, !PT ;  /* 0x001f001f080c7812 */ /* 0x004fc800078ec0ff */
[----:B------:R-:W-:-:S05]  /*4f10*/  LOP3.LUT R12, R12, 0x64006400, RZ, 0xfc, !PT ;  /* 0x640064000c0c7812 */ /* 0x000fca00078efcff */
[----:B------:R-:W-:-:S04]  /*4f20*/  HADD2 R12, R12, -1040, -1040 ;  /* 0xe410e4100c0c7430 */ /* 0x000fc80000000000 */
[----:B0-----:R-:W-:Y:S01]  /*4f30*/  HFMA2 R14, R12, R4, R14 ;  /* 0x000000040c0e7231 */ /* 0x001fe2000000000e */
        /* <DEDUP_REMOVED lines=12> */
[----:B------:R-:W-:Y:S02]  /*5000*/  SHF.R.U32.HI R4, RZ, 0xc, R17 ;  /* 0x0000000cff047819 */ /* 0x000fe40000011611 */
[----:B------:R-:W-:Y:S02]  /*5010*/  LOP3.LUT R17, R11, 0x3e003e0, RZ, 0xc0, !PT ;  /* 0x03e003e00b117812 */ /* 0x000fe400078ec0ff */
[----:B------:R-:W-:Y:S02]  /*5020*/  LOP3.LUT R43, R43, 0x80008, R4, 0xf8, !PT ;  /* 0x000800082b2b7812 */ /* 0x000fe400078ef804 */
[----:B------:R-:W-:Y:S02]  /*5030*/  LOP3.LUT R4, R8, 0x3e003e0, RZ, 0xc0, !PT ;  /* 0x03e003e008047812 */ /* 0x000fe400078ec0ff */
[----:B------:R-:W-:Y:S02]  /*5040*/  LOP3.LUT R22, R17, 0x64006400, RZ, 0xfc, !PT ;  /* 0x6400640011167812 */ /* 0x000fe400078efcff */
[----:B------:R-:W-:-:S02]  /*5050*/  LOP3.LUT R12, R4, 0x64006400, RZ, 0xfc, !PT ;  /* 0x64006400040c7812 */ /* 0x000fc400078efcff */
[----:B------:R-:W-:Y:S01]  /*5060*/  LOP3.LUT R4, R13, 0x80008, R18, 0xf8, !PT ;  /* 0x000800080d047812 */ /* 0x000fe200078ef812 */
[-C--:B------:R-:W-:Y:S01]  /*5070*/  HFMA2 R21, R22, R37.reuse.H0_H0, -48, -48 ;  /* 0xd200d20016157431 */ /* 0x080fe20000040025 */
[----:B------:R-:W-:Y:S01]  /*5080*/  LOP3.LUT R13, R9, 0x3e003e0, RZ, 0xc0, !PT ;  /* 0x03e003e0090d7812 */ /* 0x000fe200078ec0ff */
[----:B------:R-:W-:-:S04]  /*5090*/  HFMA2 R12, R12, R37.H0_H0, -48, -48 ;  /* 0xd200d2000c0c7431 */ /* 0x000fc80000040025 */
[----:B------:R-:W-:Y:S01]  /*50a0*/  HFMA2 R14, R12, R5, R14 ;  /* 0x000000050c0e7231 */ /* 0x000fe2000000000e */
[----:B------:R-:W-:Y:S02]  /*50b0*/  LOP3.LUT R12, R13, 0x64006400, RZ, 0xfc, !PT ;  /* 0x640064000d0c7812 */ /* 0x000fe400078efcff */
[----:B------:R-:W-:-:S04]  /*50c0*/  LOP3.LUT R13, R10, 0x3e003e0, RZ, 0xc0, !PT ;  /* 0x03e003e00a0d7812 */ /* 0x000fc800078ec0ff */
[----:B------:R-:W-:Y:S01]  /*50d0*/  LOP3.LUT R18, R13, 0x64006400, RZ, 0xfc, !PT ;  /* 0x640064000d127812 */ /* 0x000fe200078efcff */
[----:B------:R-:W-:-:S04]  /*50e0*/  HFMA2 R13, R12, R37.H0_H0, -48, -48 ;  /* 0xd200d2000c0d7431 */ /* 0x000fc80000040025 */
[----:B------:R-:W-:Y:S02]  /*50f0*/  HFMA2 R12, R18, R37.H0_H0, -48, -48 ;  /* 0xd200d200120c7431 */ /* 0x000fe40000040025 */
[-C--:B------:R-:W-:Y:S01]  /*5100*/  HFMA2 R15, R13, R5.reuse, R15 ;  /* 0x000000050d0f7231 */ /* 0x080fe2000000000f */
[----:B------:R-:W-:Y:S01]  /*5110*/  @!P0 LEA R13, R24, R1, 0x3 ;  /* 0x00000001180d8211 */ /* 0x000fe200078e18ff */
[----:B------:R-:W-:Y:S01]  /*5120*/  HFMA2 R41, R12, R5, R41 ;  /* 0x000000050c297231 */ /* 0x000fe20000000029 */
[----:B------:R-:W-:-:S04]  /*5130*/  @!P0 MOV R37, R31 ;  /* 0x0000001f00258202 */ /* 0x000fc80000000f00 */
[----:B------:R-:W2:Y:S04]  /*5140*/  @!P0 LDL.64 R12, [R13+0x8] ;  /* 0x000008000d0c8983 */ /* 0x000ea80000100a00 */
[----:B------:R0:W3:Y:S01]  /*5150*/  @!P0 LDG.E.U16.CONSTANT R17, desc[UR6][R36.64] ;  /* 0x0000000624118981 */ /* 0x0000e2000c1e9500 */
[----:B------:R-:W-:Y:S01]  /*5160*/  HFMA2 R21, R21, R5, R42 ;  /* 0x0000000515157231 */ /* 0x000fe2000000002a */
[----:B------:R-:W-:Y:S01]  /*5170*/  SHF.R.U32.HI R5, RZ, 0xb, R8 ;  /* 0x0000000bff057819 */ /* 0x000fe20000011608 */
[----:B------:R-:W-:Y:S01]  /*5180*/  UIADD3 UR4, UPT, UPT, UR4, 0x40, URZ ;  /* 0x0000004004047890 */ /* 0x000fe2000fffe0ff */
[----:B------:R-:W-:Y:S02]  /*5190*/  SHF.R.U32.HI R18, RZ, 0xb, R9 ;  /* 0x0000000bff127819 */ /* 0x000fe40000011609 */
[----:B------:R-:W-:-:S02]  /*51a0*/  LOP3.LUT R16, R16, 0x100010, R5, 0xf8, !PT ;  /* 0x0010001010107812 */ /* 0x000fc400078ef805 */
[--C-:B------:R-:W-:Y:S02]  /*51b0*/  SHF.R.U32.HI R5, RZ, 0xb, R10.reuse ;  /* 0x0000000bff057819 */ /* 0x100fe4000001160a */
[----:B------:R-:W-:Y:S02]  /*51c0*/  SHF.R.U32.HI R10, RZ, 0xa, R10 ;  /* 0x0000000aff0a7819 */ /* 0x000fe4000001160a */
[----:B------:R-:W-:Y:S02]  /*51d0*/  LOP3.LUT R4, R4, 0x100010, R5, 0xf8, !PT ;  /* 0x0010001004047812 */ /* 0x000fe400078ef805 */
[----:B------:R-:W-:Y:S02]  /*51e0*/  SHF.R.U32.HI R5, RZ, 0xa, R11 ;  /* 0x0000000aff057819 */ /* 0x000fe4000001160b */
[----:B------:R-:W-:Y:S02]  /*51f0*/  SHF.R.U32.HI R9, RZ, 0xa, R9 ;  /* 0x0000000aff097819 */ /* 0x000fe40000011609 */
[----:B------:R-:W-:-:S02]  /*5200*/  SHF.R.U32.HI R19, RZ, 0xc, R19 ;  /* 0x0000000cff137819 */ /* 0x000fc40000011613 */
[----:B------:R-:W-:Y:S02]  /*5210*/  LOP3.LUT R5, R5, 0x1f001f, RZ, 0xc0, !PT ;  /* 0x001f001f05057812 */ /* 0x000fe400078ec0ff */
[----:B------:R-:W-:Y:S02]  /*5220*/  LOP3.LUT R10, R10, 0x1f001f, RZ, 0xc0, !PT ;  /* 0x001f001f0a0a7812 */ /* 0x000fe400078ec0ff */
[----:B------:R-:W-:Y:S02]  /*5230*/  LOP3.LUT R9, R9, 0x1f001f, RZ, 0xc0, !PT ;  /* 0x001f001f09097812 */ /* 0x000fe400078ec0ff */
[----:B------:R-:W-:Y:S02]  /*5240*/  LOP3.LUT R20, R20, 0x80008, R19, 0xf8, !PT ;  /* 0x0008000814147812 */ /* 0x000fe400078ef813 */
[----:B------:R-:W-:Y:S02]  /*5250*/  SHF.R.U32.HI R11, RZ, 0xb, R11 ;  /* 0x0000000bff0b7819 */ /* 0x000fe4000001160b */
[----:B------:R-:W-:-:S02]  /*5260*/  LOP3.LUT R5, R5, 0x64006400, RZ, 0xfc, !PT ;  /* 0x6400640005057812 */ /* 0x000fc400078efcff */
[----:B------:R-:W-:Y:S02]  /*5270*/  LOP3.LUT R10, R10, 0x64006400, RZ, 0xfc, !PT ;  /* 0x640064000a0a7812 */ /* 0x000fe400078efcff */
[----:B------:R-:W-:Y:S01]  /*5280*/  LOP3.LUT R9, R9, 0x64006400, RZ, 0xfc, !PT ;  /* 0x6400640009097812 */ /* 0x000fe200078efcff */
[----:B------:R-:W-:Y:S01]  /*5290*/  HADD2 R5, R5, -1040, -1040 ;  /* 0xe410e41005057430 */ /* 0x000fe20000000000 */
[----:B------:R-:W-:Y:S01]  /*52a0*/  LOP3.LUT R20, R20, 0x100010, R11, 0xf8, !PT ;  /* 0x0010001014147812 */ /* 0x000fe200078ef80b */
[----:B------:R-:W-:Y:S01]  /*52b0*/  HADD2 R10, R10, -1040, -1040 ;  /* 0xe410e4100a0a7430 */ /* 0x000fe20000000000 */
[----:B------:R-:W-:Y:S01]  /*52c0*/  LOP3.LUT R43, R43, 0x100010, R18, 0xf8, !PT ;  /* 0x001000102b2b7812 */ /* 0x000fe200078ef812 */
[----:B------:R-:W-:Y:S01]  /*52d0*/  HADD2 R9, R9, -1040, -1040 ;  /* 0xe410e41009097430 */ /* 0x000fe20000000000 */
[----:B------:R-:W-:Y:S01]  /*52e0*/  SHF.R.U32.HI R8, RZ, 0xa, R8 ;  /* 0x0000000aff087819 */ /* 0x000fe20000011608 */
[-C--:B------:R-:W-:Y:S01]  /*52f0*/  HFMA2 R41, R10, R6.reuse, R41 ;  /* 0x000000060a297231 */ /* 0x080fe20000000029 */
[----:B------:R-:W-:Y:S01]  /*5300*/  LOP3.LUT R20, R20, 0x64006400, RZ, 0xfc, !PT ;  /* 0x6400640014147812 */ /* 0x000fe200078efcff */
[-C--:B------:R-:W-:Y:S01]  /*5310*/  HFMA2 R10, R5, R6.reuse, R21 ;  /* 0x00000006050a7231 */ /* 0x080fe20000000015 */
[----:B------:R-:W-:Y:S01]  /*5320*/  LOP3.LUT R8, R8, 0x1f001f, RZ, 0xc0, !PT ;  /* 0x001f001f08087812 */ /* 0x000fe200078ec0ff */
[----:B------:R-:W-:Y:S01]  /*5330*/  HFMA2 R15, R9, R6, R15 ;  /* 0x00000006090f7231 */ /* 0x000fe2000000000f */
[----:B------:R-:W-:Y:S01]  /*5340*/  LOP3.LUT R43, R43, 0x64006400, RZ, 0xfc, !PT ;  /* 0x640064002b2b7812 */ /* 0x000fe200078efcff */
[----:B------:R-:W-:Y:S01]  /*5350*/  HADD2 R20, R20, -1040, -1040 ;  /* 0xe410e41014147430 */ /* 0x000fe20000000000 */
[----:B------:R-:W-:-:S02]  /*5360*/  LOP3.LUT R8, R8, 0x64006400, RZ, 0xfc, !PT ;  /* 0x6400640008087812 */ /* 0x000fc400078efcff */
[----:B------:R-:W-:Y:S01]  /*5370*/  LOP3.LUT R4, R4, 0x64006400, RZ, 0xfc, !PT ;  /* 0x6400640004047812 */ /* 0x000fe200078efcff */
[----:B------:R-:W-:Y:S01]  /*5380*/  HADD2 R43, R43, -1040, -1040 ;  /* 0xe410e4102b2b7430 */ /* 0x000fe20000000000 */
[----:B------:R-:W-:Y:S01]  /*5390*/  LOP3.LUT R16, R16, 0x64006400, RZ, 0xfc, !PT ;  /* 0x6400640010107812 */ /* 0x000fe200078efcff */
[-C--:B------:R-:W-:Y:S02]  /*53a0*/  HFMA2 R10, R20, R7.reuse, R10 ;  /* 0x00000007140a7231 */ /* 0x080fe4000000000a */
[----:B------:R-:W-:Y:S01]  /*53b0*/  HADD2 R8, R8, -1040, -1040 ;  /* 0xe410e41008087430 */ /* 0x000fe20000000000 */
[----:B------:R-:W-:Y:S01]  /*53c0*/  @!P0 IADD3 R18, PT, PT, R24, 0x1, RZ ;  /* 0x0000000118128810 */ /* 0x000fe20007ffe0ff */
[----:B------:R-:W-:Y:S02]  /*53d0*/  HADD2 R4, R4, -1040, -1040 ;  /* 0xe410e41004047430 */ /* 0x000fe40000000000 */
[-C--:B------:R-:W-:Y:S02]  /*53e0*/  HFMA2 R15, R43, R7.reuse, R15 ;  /* 0x000000072b0f7231 */ /* 0x080fe4000000000f */
[----:B------:R-:W-:Y:S01]  /*53f0*/  HFMA2 R14, R8, R6, R14 ;  /* 0x00000006080e7231 */ /* 0x000fe2000000000e */
[----:B------:R-:W-:Y:S01]  /*5400*/  @!P0 MOV R24, R18 ;  /* 0x0000001200188202 */ /* 0x000fe20000000f00 */
[----:B------:R-:W-:Y:S01]  /*5410*/  HADD2 R16, R16, -1040, -1040 ;  /* 0xe410e41010107430 */ /* 0x000fe20000000000 */
[----:B0-----:R-:W-:Y:S01]  /*5420*/  IADD3 R36, P1, PT, R36, 0x80, RZ ;  /* 0x0000008024247810 */ /* 0x001fe20007f3e0ff */
[-C--:B------:R-:W-:Y:S01]  /*5430*/  HFMA2 R4, R4, R7.reuse, R41 ;  /* 0x0000000704047231 */ /* 0x080fe20000000029 */
[----:B------:R-:W-:Y:S01]  /*5440*/  MOV R5, R39 ;  /* 0x0000002700057202 */ /* 0x000fe20000000f00 */
[----:B------:R-:W-:Y:S01]  /*5450*/  HFMA2 R14, R16, R7, R14 ;  /* 0x00000007100e7231 */ /* 0x000fe2000000000e */
[----:B------:R-:W-:Y:S01]  /*5460*/  IADD3.X R31, PT, PT, RZ, R31, RZ, P1, !PT ;  /* 0x0000001fff1f7210 */ /* 0x000fe20000ffe4ff */
[----:B------:R-:W-:-:S02]  /*5470*/  HADD2 R4, R4.H0_H0, R4.H1_H1 ;  /* 0x3000000404047230 */ /* 0x000fc40000000800 */
[----:B------:R-:W-:Y:S02]  /*5480*/  HADD2 R10, R10.H0_H0, R10.H1_H1 ;  /* 0x3000000a0a0a7230 */ /* 0x000fe40000000800 */
[----:B------:R-:W-:Y:S02]  /*5490*/  HADD2 R14, R14.H0_H0, R14.H1_H1 ;  /* 0x3000000e0e0e7230 */ /* 0x000fe40000000800 */
[----:B------:R-:W-:Y:S01]  /*54a0*/  HADD2 R7, R15.H0_H0, R15.H1_H1 ;  /* 0x3000000f0f077230 */ /* 0x000fe20000000800 */
[----:B------:R-:W-:-:S04]  /*54b0*/  PRMT R4, R4, 0x5410, R10 ;  /* 0x0000541004047816 */ /* 0x000fc8000000000a */
[----:B------:R-:W-:Y:S02]  /*54c0*/  PRMT R14, R14, 0x5410, R7 ;  /* 0x000054100e0e7816 */ /* 0x000fe40000000007 */
[----:B--2---:R-:W-:Y:S02]  /*54d0*/  @!P0 PRMT R0, R12, 0x7610, R0 ;  /* 0x000076100c008816 */ /* 0x004fe40000000000 */
[----:B------:R-:W-:Y:S02]  /*54e0*/  @!P0 PRMT R28, R13, 0x7610, R28 ;  /* 0x000076100d1c8816 */ /* 0x000fe4000000001c */
[----:B---3--:R-:W-:Y:S02]  /*54f0*/  @!P0 IADD3 R25, PT, PT, R17, R30, RZ ;  /* 0x0000001e11198210 */ /* 0x008fe40007ffe0ff */
[----:B------:R-:W-:Y:S02]  /*5500*/  IADD3 R30, PT, PT, R30, 0x20, RZ ;  /* 0x000000201e1e7810 */ /* 0x000fe40007ffe0ff */
[----:B------:R-:W-:-:S02]  /*5510*/  @!P0 PRMT R0, R0, 0x7610, R12 ;  /* 0x0000761000008816 */ /* 0x000fc4000000000c */
[----:B------:R-:W-:Y:S02]  /*5520*/  @!P0 PRMT R28, R28, 0x7610, R13 ;  /* 0x000076101c1c8816 */ /* 0x000fe4000000000d */
[----:B------:R-:W-:Y:S01]  /*5530*/  ISETP.GE.AND P0, PT, R30, R33, PT ;  /* 0x000000211e00720c */ /* 0x000fe20003f06270 */
[----:B------:R-:W-:Y:S02]  /*5540*/  HFMA2 R26, R14, R0, R26 ;  /* 0x000000000e1a7231 */ /* 0x000fe4000000001a */
[----:B------:R-:W-:Y:S01]  /*5550*/  HFMA2 R27, R4, R28, R27 ;  /* 0x0000001c041b7231 */ /* 0x000fe2000000001b */
[----:B------:R-:W-:Y:S01]  /*5560*/  MOV R4, R38 ;  /* 0x0000002600047202 */ /* 0x000fe20000000f00 */
[----:B------:R-:W-:-:S08]  /*5570*/  IMAD.WIDE R38, R3, 0x4, R44 ;  /* 0x0000000403267825 */ /* 0x000fd000078e022c */
[----:B------:R-:W-:Y:S05]  /*5580*/  @!P0 BRA `(.L_x_4967) ;  /* 0xffffffe800708947 */ /* 0x000fea000383ffff */
[----:B------:R-:W-:-:S07]  /*5590*/  IMAD.WIDE R38, R3, 0x14, R4 ;  /* 0x0000001403267825 */ /* 0x000fce00078e0204 */
.L_x_4966:
[----:B------:R-:W-:-:S04]  /*55a0*/  VIMNMX R29, PT, PT, R29, UR14, PT ;  /* 0x0000000e1d1d7c48 */ /* 0x000fc8000bfe0100 */
[----:B------:R-:W-:-:S13]  /*55b0*/  ISETP.GT.AND P0, PT, R29, R30, PT ;  /* 0x0000001e1d00720c */ /* 0x000fda0003f04270 */
[----:B------:R-:W-:Y:S05]  /*55c0*/  @!P0 BRA `(.L_x_4968) ;  /* 0x0000002400288947 */ /* 0x000fea0003800000 */
[----:B------:R-:W-:-:S03]  /*55d0*/  IMAD.WIDE.U32 R34, R30, 0x4, R34 ;  /* 0x000000041e227825 */ /* 0x000fc600078e0022 */
[----:B------:R-:W-:-:S04]  /*55e0*/  IADD3 R22, P0, PT, R34, 0x2, RZ ;  /* 0x0000000222167810 */ /* 0x000fc80007f1e0ff */
[----:B------:R-:W-:-:S09]  /*55f0*/  IADD3.X R23, PT, PT, RZ, R35, RZ, P0, !PT ;  /* 0x00000023ff177210 */ /* 0x000fd200007fe4ff */
.L_x_4969:
[----:B------:R-:W2:Y:S01]  /*5600*/  LDG.E.128.CONSTANT R4, desc[UR6][R38.64] ;  /* 0x0000000626047981 */ /* 0x000ea2000c1e9d00 */
[----:B------:R-:W-:-:S03]  /*5610*/  MOV R3, UR12 ;  /* 0x0000000c00037c02 */ /* 0x000fc60008000f00 */
[----:B------:R-:W0:Y:S02]  /*5620*/  LDS.64 R16, [UR4] ;  /* 0x00000004ff107984 */ /* 0x000e240008000a00 */
[----:B------:R-:W-:-:S05]  /*5630*/  IMAD.WIDE R34, R3, 0x4, R38 ;  /* 0x0000000403227825 */ /* 0x000fca00078e0226 */
[----:B------:R1:W3:Y:S01]  /*5640*/  LDG.E.128.CONSTANT R8, desc[UR6][R34.64] ;  /* 0x0000000622087981 */ /* 0x0002e2000c1e9d00 */
[----:B------:R-:W-:Y:S01]  /*5650*/  ISETP.NE.AND P2, PT, R30, R25, PT ;  /* 0x000000191e00720c */ /* 0x000fe20003f45270 */
[----:B-1----:R-:W-:-:S12]  /*5660*/  IMAD.WIDE R34, R3, 0x4, R34 ;  /* 0x0000000403227825 */ /* 0x002fd800078e0222 */
[----:B------:R-:W-:-:S06]  /*5670*/  @!P2 LEA R20, R24, R1, 0x3 ;  /* 0x000000011814a211 */ /* 0x000fcc00078e18ff */
[----:B------:R-:W4:Y:S01]  /*5680*/  @!P2 LDL.64 R20, [R20+0x8] ;  /* 0x000008001414a983 */ /* 0x000f220000100a00 */
[----:B0-----:R-:W-:Y:S02]  /*5690*/  HADD2.F32 R18, -RZ, R16.H0_H0 ;  /* 0x20000010ff127230 */ /* 0x001fe40000004100 */
[--C-:B------:R-:W-:Y:S02]  /*56a0*/  HADD2.F32 R44, -RZ, R17.reuse.H0_H0 ;  /* 0x20000011ff2c7230 */ /* 0x100fe40000004100 */
[----:B------:R-:W-:Y:S01]  /*56b0*/  HADD2.F32 R17, -RZ, R17.H1_H1 ;  /* 0x30000011ff117230 */ /* 0x000fe20000004100 */
        /* <DEDUP_REMOVED lines=9> */
[----:B------:R-:W-:Y:S02]  /*5750*/  HADD2 R38, R13, -1032, -1032 ;  /* 0xe408e4080d267430 */ /* 0x000fe40000000000 */
[----:B------:R-:W-:-:S02]  /*5760*/  HADD2 R39, R14, -1032, -1032 ;  /* 0xe408e4080e277430 */ /* 0x000fc40000000000 */
[----:B------:R-:W-:Y:S02]  /*5770*/  HADD2 R36, R15, -1032, -1032 ;  /* 0xe408e4080f247430 */ /* 0x000fe40000000000 */
[----:B------:R-:W2:Y:S01]  /*5780*/  LDG.E.128.CONSTANT R12, desc[UR6][R34.64] ;  /* 0x00000006220c7981 */ /* 0x000ea2000c1e9d00 */
[----:B------:R-:W-:Y:S02]  /*5790*/  HADD2.F32 R33, -RZ, R37.H0_H0 ;  /* 0x20000025ff217230 */ /* 0x000fe40000004100 */
[----:B------:R-:W-:Y:S02]  /*57a0*/  HADD2.F32 R45, -RZ, R38.H0_H0 ;  /* 0x20000026ff2d7230 */ /* 0x000fe40000004100 */
[----:B------:R-:W-:Y:S02]  /*57b0*/  HADD2.F32 R31, -RZ, R39.H0_H0 ;  /* 0x20000027ff1f7230 */ /* 0x000fe40000004100 */
[----:B------:R-:W-:Y:S02]  /*57c0*/  HADD2.F32 R19, -RZ, R36.H0_H0 ;  /* 0x20000024ff137230 */ /* 0x000fe40000004100 */
[----:B------:R-:W-:Y:S01]  /*57d0*/  FFMA.FTZ R33, R33, R18, RZ ;  /* 0x0000001221217223 */ /* 0x000fe200000100ff */
[C---:B------:R-:W-:Y:S01]  /*57e0*/  FFMA.FTZ R45, R18.reuse, R45, RZ ;  /* 0x0000002d122d7223 */ /* 0x040fe200000100ff */
[----:B------:R-:W-:Y:S01]  /*57f0*/  FFMA.FTZ R31, R18, R31, RZ ;  /* 0x0000001f121f7223 */ /* 0x000fe200000100ff */
[----:B------:R-:W-:-:S02]  /*5800*/  HADD2.F32 R40, -RZ, R37.H1_H1 ;  /* 0x30000025ff287230 */ /* 0x000fc40000004100 */
[----:B------:R-:W-:Y:S01]  /*5810*/  FFMA.FTZ R19, R18, R19, RZ ;  /* 0x0000001312137223 */ /* 0x000fe200000100ff */
[----:B------:R-:W-:Y:S02]  /*5820*/  HADD2.F32 R18, -RZ, R16.H1_H1 ;  /* 0x30000010ff127230 */ /* 0x000fe40000004100 */
[----:B------:R-:W-:-:S03]  /*5830*/  HADD2.F32 R16, -RZ, R39.H1_H1 ;  /* 0x30000027ff107230 */ /* 0x000fc60000004100 */
[----:B------:R-:W-:Y:S02]  /*5840*/  FFMA.FTZ R43, R40, R18, R33 ;  /* 0x00000012282b7223 */ /* 0x000fe40000010021 */
[----:B------:R-:W-:Y:S01]  /*5850*/  FFMA.FTZ R33, R18, R16, R31 ;  /* 0x0000001012217223 */ /* 0x000fe2000001001f */
[----:B------:R-:W-:Y:S01]  /*5860*/  HFMA2 R16, -RZ, RZ, 0, 0.0625 ;  /* 0x00002c00ff107431 */ /* 0x000fe200000001ff */
[----:B------:R-:W-:Y:S01]  /*5870*/  LOP3.LUT R31, R4, 0xf000f0, RZ, 0xc0, !PT ;  /* 0x00f000f0041f7812 */ /* 0x000fe200078ec0ff */
[----:B------:R-:W-:Y:S02]  /*5880*/  HADD2.F32 R38, -RZ, R38.H1_H1 ;  /* 0x30000026ff267230 */ /* 0x000fe40000004100 */
[----:B------:R-:W-:Y:S01]  /*5890*/  HADD2.F32 R36, -RZ, R36.H1_H1 ;  /* 0x30000024ff247230 */ /* 0x000fe20000004100 */
[----:B------:R-:W-:Y:S02]  /*58a0*/  LOP3.LUT R31, R31, 0x64006400, RZ, 0xfc, !PT ;  /* 0x640064001f1f7812 */ /* 0x000fe400078efcff */
[----:B------:R-:W-:-:S02]  /*58b0*/  FFMA.FTZ R45, R18, R38, R45 ;  /* 0x00000026122d7223 */ /* 0x000fc4000001002d */
[----:B------:R-:W-:Y:S01]  /*58c0*/  FFMA.FTZ R36, R18, R36, R19 ;  /* 0x0000002412247223 */ /* 0x000fe20000010013 */
[----:B------:R-:W-:Y:S01]  /*58d0*/  LOP3.LUT R18, R5, 0xf000f0, RZ, 0xc0, !PT ;  /* 0x00f000f005127812 */ /* 0x000fe200078ec0ff */
[----:B------:R-:W-:Y:S01]  /*58e0*/  HFMA2 R37, R31, R16.H0_H0, -72, -72 ;  /* 0xd480d4801f257431 */ /* 0x000fe20000040010 */
[----:B------:R-:W-:Y:S02]  /*58f0*/  LOP3.LUT R19, R6, 0xf000f0, RZ, 0xc0, !PT ;  /* 0x00f000f006137812 */ /* 0x000fe400078ec0ff */
[----:B------:R-:W-:Y:S02]  /*5900*/  LOP3.LUT R31, R18, 0x64006400, RZ, 0xfc, !PT ;  /* 0x64006400121f7812 */ /* 0x000fe400078efcff */
[----:B------:R-:W-:Y:S01]  /*5910*/  LOP3.LUT R19, R19, 0x64006400, RZ, 0xfc, !PT ;  /* 0x6400640013137812 */ /* 0x000fe200078efcff */
[----:B------:R-:W-:-:S04]  /*5920*/  HADD2.F32 R18, -RZ, R37.H0_H0 ;  /* 0x20000025ff127230 */ /* 0x000fc80000004100 */
[-C--:B------:R-:W-:Y:S02]  /*5930*/  HFMA2 R38, R19, R16.reuse.H0_H0, -72, -72 ;  /* 0xd480d48013267431 */ /* 0x080fe40000040010 */
[----:B------:R-:W-:Y:S02]  /*5940*/  FFMA.FTZ R43, R18, R44, R43 ;  /* 0x0000002c122b7223 */ /* 0x000fe4000001002b */
[----:B------:R-:W0:Y:S01]  /*5950*/  LDS.64 R18, [UR4+0x8] ;  /* 0x00000804ff127984 */ /* 0x000e220008000a00 */
[----:B------:R-:W-:Y:S01]  /*5960*/  LOP3.LUT R39, R7, 0xf000f0, RZ, 0xc0, !PT ;  /* 0x00f000f007277812 */ /* 0x000fe200078ec0ff */
[----:B------:R-:W-:-:S03]  /*5970*/  HFMA2 R31, R31, R16.H0_H0, -72, -72 ;  /* 0xd480d4801f1f7431 */ /* 0x000fc60000040010 */
[----:B------:R-:W-:Y:S02]  /*5980*/  LOP3.LUT R39, R39, 0x64006400, RZ, 0xfc, !PT ;  /* 0x6400640027277812 */ /* 0x000fe400078efcff */
[----:B------:R-:W-:-:S03]  /*5990*/  HADD2.F32 R41, -RZ, R31.H0_H0 ;  /* 0x2000001fff297230 */ /* 0x000fc60000004100 */
[----:B------:R-:W-:Y:S02]  /*59a0*/  HFMA2 R39, R39, R16.H0_H0, -72, -72 ;  /* 0xd480d48027277431 */ /* 0x000fe40000040010 */
[----:B------:R-:W-:Y:S02]  /*59b0*/  HADD2.F32 R42, -RZ, R38.H0_H0 ;  /* 0x20000026ff2a7230 */ /* 0x000fe40000004100 */
[C---:B------:R-:W-:Y:S01]  /*59c0*/  FFMA.FTZ R40, R44.reuse, R41, R45 ;  /* 0x000000292c287223 */ /* 0x040fe2000001002d */
[----:B------:R-:W-:Y:S01]  /*59d0*/  HADD2.F32 R31, -RZ, R31.H1_H1 ;  /* 0x3000001fff1f7230 */ /* 0x000fe20000004100 */
[----:B------:R-:W-:Y:S01]  /*59e0*/  SHF.R.U32.HI R4, RZ, 0x8, R4 ;  /* 0x00000008ff047819 */ /* 0x000fe20000011604 */
[----:B------:R-:W-:Y:S02]  /*59f0*/  HADD2.F32 R41, -RZ, R39.H0_H0 ;  /* 0x20000027ff297230 */ /* 0x000fe40000004100 */
[----:B------:R-:W-:Y:S01]  /*5a00*/  FFMA.FTZ R33, R44, R42, R33 ;  /* 0x0000002a2c217223 */ /* 0x000fe20000010021 */
[----:B------:R-:W-:-:S02]  /*5a10*/  HADD2.F32 R42, -RZ, R37.H1_H1 ;  /* 0x30000025ff2a7230 */ /* 0x000fc40000004100 */
[----:B------:R-:W-:Y:S01]  /*5a20*/  FFMA.FTZ R40, R17, R31, R40 ;  /* 0x0000001f11287223 */ /* 0x000fe20000010028 */
[----:B------:R-:W-:Y:S01]  /*5a30*/  HADD2.F32 R38, -RZ, R38.H1_H1 ;  /* 0x30000026ff267230 */ /* 0x000fe20000004100 */
[----:B------:R-:W-:Y:S01]  /*5a40*/  LOP3.LUT R31, R4, 0xf000f, RZ, 0xc0, !PT ;  /* 0x000f000f041f7812 */ /* 0x000fe200078ec0ff */
[----:B------:R-:W-:Y:S02]  /*5a50*/  HADD2.F32 R39, -RZ, R39.H1_H1 ;  /* 0x30000027ff277230 */ /* 0x000fe40000004100 */
[----:B------:R-:W-:Y:S01]  /*5a60*/  FFMA.FTZ R36, R44, R41, R36 ;  /* 0x000000292c247223 */ /* 0x000fe20000010024 */
[----:B------:R-:W-:Y:S02]  /*5a70*/  SHF.R.U32.HI R5, RZ, 0x8, R5 ;  /* 0x00000008ff057819 */ /* 0x000fe40000011605 */
[----:B------:R-:W-:Y:S02]  /*5a80*/  SHF.R.U32.HI R6, RZ, 0x8, R6 ;  /* 0x00000008ff067819 */ /* 0x000fe40000011606 */
[----:B------:R-:W-:Y:S01]  /*5a90*/  SHF.R.U32.HI R7, RZ, 0x8, R7 ;  /* 0x00000008ff077819 */ /* 0x000fe20000011607 */
[----:B------:R-:W-:Y:S01]  /*5aa0*/  FFMA.FTZ R43, R42, R17, R43 ;  /* 0x000000112a2b7223 */ /* 0x000fe2000001002b */
[----:B------:R-:W-:Y:S01]  /*5ab0*/  LOP3.LUT R31, R31, 0x64006400, RZ, 0xfc, !PT ;  /* 0x640064001f1f7812 */ /* 0x000fe200078efcff */
[C---:B------:R-:W-:Y:S01]  /*5ac0*/  FFMA.FTZ R33, R17.reuse, R38, R33 ;  /* 0x0000002611217223 */ /* 0x040fe20000010021 */
[----:B------:R-:W-:Y:S01]  /*5ad0*/  FFMA.FTZ R36, R17, R39, R36 ;  /* 0x0000002711247223 */ /* 0x000fe20000010024 */
[----:B------:R-:W-:-:S02]  /*5ae0*/  LOP3.LUT R37, R5, 0xf000f, RZ, 0xc0, !PT ;  /* 0x000f000f05257812 */ /* 0x000fc400078ec0ff */
[----:B------:R-:W-:Y:S02]  /*5af0*/  LOP3.LUT R38, R6, 0xf000f, RZ, 0xc0, !PT ;  /* 0x000f000f06267812 */ /* 0x000fe400078ec0ff */
[----:B------:R-:W-:Y:S01]  /*5b00*/  LOP3.LUT R17, R7, 0xf000f, RZ, 0xc0, !PT ;  /* 0x000f000f07117812 */ /* 0x000fe200078ec0ff */
[----:B------:R-:W-:Y:S01]  /*5b10*/  HADD2 R31, R31, -1032, -1032 ;  /* 0xe408e4081f1f7430 */ /* 0x000fe20000000000 */
[----:B------:R-:W-:Y:S02]  /*5b20*/  LOP3.LUT R37, R37, 0x64006400, RZ, 0xfc, !PT ;  /* 0x6400640025257812 */ /* 0x000fe400078efcff */
[----:B------:R-:W-:Y:S02]  /*5b30*/  LOP3.LUT R38, R38, 0x64006400, RZ, 0xfc, !PT ;  /* 0x6400640026267812 */ /* 0x000fe400078efcff */
[----:B------:R-:W-:Y:S01]  /*5b40*/  LOP3.LUT R17, R17, 0x64006400, RZ, 0xfc, !PT ;  /* 0x6400640011117812 */ /* 0x000fe200078efcff */
[----:B0-----:R-:W-:Y:S02]  /*5b50*/  HADD2.F32 R39, -RZ, R18.H0_H0 ;  /* 0x20000012ff277230 */ /* 0x001fe40000004100 */
[----:B------:R-:W-:-:S02]  /*5b60*/  HADD2 R37, R37, -1032, -1032 ;  /* 0xe408e40825257430 */ /* 0x000fc40000000000 */
[----:B------:R-:W-:Y:S02]  /*5b70*/  HADD2.F32 R44, -RZ, R31.H0_H0 ;  /* 0x2000001fff2c7230 */ /* 0x000fe40000004100 */
[----:B------:R-:W-:Y:S02]  /*5b80*/  HADD2 R38, R38, -1032, -1032 ;  /* 0xe408e40826267430 */ /* 0x000fe40000000000 */
[----:B------:R-:W-:Y:S02]  /*5b90*/  HADD2 R17, R17, -1032, -1032 ;  /* 0xe408e40811117430 */ /* 0x000fe40000000000 */
[----:B------:R-:W-:Y:S01]  /*5ba0*/  FFMA.FTZ R44, R44, R39, R43 ;  /* 0x000000272c2c7223 */ /* 0x000fe2000001002b */
[----:B------:R-:W-:Y:S02]  /*5bb0*/  HADD2.F32 R43, -RZ, R37.H0_H0 ;  /* 0x20000025ff2b7230 */ /* 0x000fe40000004100 */
[----:B------:R-:W-:Y:S02]  /*5bc0*/  HADD2.F32 R42, -RZ, R38.H0_H0 ;  /* 0x20000026ff2a7230 */ /* 0x000fe40000004100 */
[----:B------:R-:W-:-:S02]  /*5bd0*/  HADD2.F32 R41, -RZ, R17.H0_H0 ;  /* 0x20000011ff297230 */ /* 0x000fc40000004100 */
[C---:B------:R-:W-:Y:S01]  /*5be0*/  FFMA.FTZ R40, R39.reuse, R43, R40 ;  /* 0x0000002b27287223 */ /* 0x040fe20000010028 */
[C---:B------:R-:W-:Y:S02]  /*5bf0*/  FFMA.FTZ R33, R39.reuse, R42, R33 ;  /* 0x0000002a27217223 */ /* 0x040fe40000010021 */
[----:B------:R-:W-:Y:S01]  /*5c00*/  FFMA.FTZ R36, R39, R41, R36 ;  /* 0x0000002927247223 */ /* 0x000fe20000010024 */
[----:B------:R-:W-:Y:S01]  /*5c10*/  HADD2.F32 R39, -RZ, R31.H1_H1 ;  /* 0x3000001fff277230 */ /* 0x000fe20000004100 */
[----:B------:R-:W-:Y:S01]  /*5c20*/  LOP3.LUT R4, R4, 0xf000f0, RZ, 0xc0, !PT ;  /* 0x00f000f004047812 */ /* 0x000fe200078ec0ff */
[----:B------:R-:W-:Y:S02]  /*5c30*/  HADD2.F32 R31, -RZ, R18.H1_H1 ;  /* 0x30000012ff1f7230 */ /* 0x000fe40000004100 */
[----:B------:R-:W-:Y:S01]  /*5c40*/  HADD2.F32 R17, -RZ, R17.H1_H1 ;  /* 0x30000011ff117230 */ /* 0x000fe20000004100 */
[----:B------:R-:W-:Y:S01]  /*5c50*/  LOP3.LUT R18, R5, 0xf000f0, RZ, 0xc0, !PT ;  /* 0x00f000f005127812 */ /* 0x000fe200078ec0ff */
[----:B------:R-:W-:Y:S01]  /*5c60*/  HADD2.F32 R37, -RZ, R37.H1_H1 ;  /* 0x30000025ff257230 */ /* 0x000fe20000004100 */
[----:B------:R-:W-:-:S02]  /*5c70*/  LOP3.LUT R6, R6, 0xf000f0, RZ, 0xc0, !PT ;  /* 0x00f000f006067812 */ /* 0x000fc400078ec0ff */
[----:B------:R-:W-:Y:S01]  /*5c80*/  FFMA.FTZ R36, R31, R17, R36 ;  /* 0x000000111f247223 */ /* 0x000fe20000010024 */
[----:B------:R-:W-:Y:S02]  /*5c90*/  LOP3.LUT R17, R4, 0x64006400, RZ, 0xfc, !PT ;  /* 0x6400640004117812 */ /* 0x000fe400078efcff */
[----:B------:R-:W0:Y:S01]  /*5ca0*/  LDS.64 R4, [UR4+0x10] ;  /* 0x00001004ff047984 */ /* 0x000e220008000a00 */
[----:B------:R-:W-:Y:S01]  /*5cb0*/  FFMA.FTZ R44, R39, R31, R44 ;  /* 0x0000001f272c7223 */ /* 0x000fe2000001002c */
[----:B------:R-:W-:Y:S01]  /*5cc0*/  FFMA.FTZ R40, R31, R37, R40 ;  /* 0x000000251f287223 */ /* 0x000fe20000010028 */
[----:B------:R-:W-:Y:S02]  /*5cd0*/  LOP3.LUT R39, R6, 0x64006400, RZ, 0xfc, !PT ;  /* 0x6400640006277812 */ /* 0x000fe400078efcff */
[----:B------:R-:W-:Y:S02]  /*5ce0*/  LOP3.LUT R37, R18, 0x64006400, RZ, 0xfc, !PT ;  /* 0x6400640012257812 */ /* 0x000fe400078efcff */
[----:B------:R-:W-:Y:S01]  /*5cf0*/  LOP3.LUT R6, R7, 0xf000f0, RZ, 0xc0, !PT ;  /* 0x00f000f007067812 */ /* 0x000fe200078ec0ff */
[----:B------:R-:W-:-:S02]  /*5d00*/  HADD2.F32 R38, -RZ, R38.H1_H1 ;  /* 0x30000026ff267230 */ /* 0x000fc40000004100 */
[-C--:B------:R-:W-:Y:S02]  /*5d10*/  HFMA2 R18, R17, R16.reuse.H0_H0, -72, -72 ;  /* 0xd480d48011127431 */ /* 0x080fe40000040010 */
[-C--:B------:R-:W-:Y:S01]  /*5d20*/  HFMA2 R7, R39, R16.reuse.H0_H0, -72, -72 ;  /* 0xd480d48027077431 */ /* 0x080fe20000040010 */
[----:B------:R-:W-:Y:S01]  /*5d30*/  LOP3.LUT R39, R6, 0x64006400, RZ, 0xfc, !PT ;  /* 0x6400640006277812 */ /* 0x000fe200078efcff */
[-C--:B------:R-:W-:Y:S02]  /*5d40*/  HFMA2 R17, R37, R16.reuse.H0_H0, -72, -72 ;  /* 0xd480d48025117431 */ /* 0x080fe40000040010 */
[----:B------:R-:W-:Y:S01]  /*5d50*/  FFMA.FTZ R33, R31, R38, R33 ;  /* 0x000000261f217223 */ /* 0x000fe20000010021 */
[----:B------:R-:W-:Y:S02]  /*5d60*/  HADD2.F32 R31, -RZ, R19.H0_H0 ;  /* 0x20000013ff1f7230 */ /* 0x000fe40000004100 */
[----:B------:R-:W-:Y:S02]  /*5d70*/  HADD2.F32 R38, -RZ, R7.H0_H0 ;  /* 0x20000007ff267230 */ /* 0x000fe40000004100 */
[----:B------:R-:W-:-:S02]  /*5d80*/  HFMA2 R6, R39, R16.H0_H0, -72, -72 ;  /* 0xd480d48027067431 */ /* 0x000fc40000040010 */
[----:B------:R-:W-:Y:S02]  /*5d90*/  HADD2.F32 R37, -RZ, R17.H0_H0 ;  /* 0x20000011ff257230 */ /* 0x000fe40000004100 */
[----:B------:R-:W-:Y:S02]  /*5da0*/  HADD2.F32 R41, -RZ, R18.H0_H0 ;  /* 0x20000012ff297230 */ /* 0x000fe40000004100 */
[C---:B------:R-:W-:Y:S01]  /*5db0*/  FFMA.FTZ R38, R31.reuse, R38, R33 ;  /* 0x000000261f267223 */ /* 0x040fe20000010021 */
[----:B------:R-:W-:Y:S02]  /*5dc0*/  HADD2.F32 R19, -RZ, R19.H1_H1 ;  /* 0x30000013ff137230 */ /* 0x000fe40000004100 */
[----:B------:R-:W-:Y:S01]  /*5dd0*/  FFMA.FTZ R40, R31, R37, R40 ;  /* 0x000000251f287223 */ /* 0x000fe20000010028 */
[----:B------:R-:W-:Y:S02]  /*5de0*/  HADD2.F32 R17, -RZ, R17.H1_H1 ;  /* 0x30000011ff117230 */ /* 0x000fe40000004100 */
[----:B------:R-:W-:-:S02]  /*5df0*/  HADD2.F32 R33, -RZ, R6.H0_H0 ;  /* 0x20000006ff217230 */ /* 0x000fc40000004100 */
[----:B------:R-:W-:Y:S02]  /*5e00*/  HADD2.F32 R7, -RZ, R7.H1_H1 ;  /* 0x30000007ff077230 */ /* 0x000fe40000004100 */
[----:B------:R-:W-:Y:S01]  /*5e10*/  FFMA.FTZ R44, R41, R31, R44 ;  /* 0x0000001f292c7223 */ /* 0x000fe2000001002c */
[----:B------:R-:W-:Y:S02]  /*5e20*/  HADD2.F32 R41, -RZ, R18.H1_H1 ;  /* 0x30000012ff297230 */ /* 0x000fe40000004100 */
[----:B------:R-:W-:Y:S01]  /*5e30*/  FFMA.FTZ R39, R19, R17, R40 ;  /* 0x0000001113277223 */ /* 0x000fe20000010028 */
[----:B------:R-:W-:Y:S01]  /*5e40*/  FFMA.FTZ R18, R31, R33, R36 ;  /* 0x000000211f127223 */ /* 0x000fe20000010024 */
[----:B------:R-:W-:Y:S01]  /*5e50*/  FFMA.FTZ R17, R19, R7, R38 ;  /* 0x0000000713117223 */ /* 0x000fe20000010026 */
[----:B---3--:R-:W-:Y:S02]  /*5e60*/  LOP3.LUT R7, R8, 0xf000f, RZ, 0xc0, !PT ;  /* 0x000f000f08077812 */ /* 0x008fe400078ec0ff */
[----:B------:R-:W-:-:S02]  /*5e70*/  LOP3.LUT R31, R9, 0xf000f, RZ, 0xc0, !PT ;  /* 0x000f000f091f7812 */ /* 0x000fc400078ec0ff */
[----:B------:R-:W-:Y:S02]  /*5e80*/  LOP3.LUT R33, R10, 0xf000f, RZ, 0xc0, !PT ;  /* 0x000f000f0a217812 */ /* 0x000fe400078ec0ff */
[----:B------:R-:W-:Y:S02]  /*5e90*/  LOP3.LUT R36, R11, 0xf000f, RZ, 0xc0, !PT ;  /* 0x000f000f0b247812 */ /* 0x000fe400078ec0ff */
[----:B------:R-:W-:Y:S02]  /*5ea0*/  LOP3.LUT R7, R7, 0x64006400, RZ, 0xfc, !PT ;  /* 0x6400640007077812 */ /* 0x000fe400078efcff */
[----:B------:R-:W-:Y:S02]  /*5eb0*/  LOP3.LUT R31, R31, 0x64006400, RZ, 0xfc, !PT ;  /* 0x640064001f1f7812 */ /* 0x000fe400078efcff */
[----:B------:R-:W-:Y:S02]  /*5ec0*/  LOP3.LUT R33, R33, 0x64006400, RZ, 0xfc, !PT ;  /* 0x6400640021217812 */ /* 0x000fe400078efcff */
[----:B------:R-:W-:Y:S01]  /*5ed0*/  LOP3.LUT R38, R36, 0x64006400, RZ, 0xfc, !PT ;  /* 0x6400640024267812 */ /* 0x000fe200078efcff */
[----:B------:R-:W-:-:S02]  /*5ee0*/  HADD2.F32 R6, -RZ, R6.H1_H1 ;  /* 0x30000006ff067230 */ /* 0x000fc40000004100 */
[----:B------:R-:W-:Y:S02]  /*5ef0*/  HADD2 R36, R7, -1032, -1032 ;  /* 0xe408e40807247430 */ /* 0x000fe40000000000 */
[----:B------:R-:W-:Y:S02]  /*5f00*/  HADD2 R37, R31, -1032, -1032 ;  /* 0xe408e4081f257430 */ /* 0x000fe40000000000 */
[----:B------:R-:W-:Y:S02]  /*5f10*/  HADD2 R33, R33, -1032, -1032 ;  /* 0xe408e40821217430 */ /* 0x000fe40000000000 */
[----:B------:R-:W-:Y:S02]  /*5f20*/  HADD2 R31, R38, -1032, -1032 ;  /* 0xe408e408261f7430 */ /* 0x000fe40000000000 */
[----:B------:R-:W-:Y:S01]  /*5f30*/  FFMA.FTZ R41, R41, R19, R44 ;  /* 0x0000001329297223 */ /* 0x000fe2000001002c */
[----:B------:R-:W-:Y:S01]  /*5f40*/  FFMA.FTZ R18, R19, R6, R18 ;  /* 0x0000000613127223 */ /* 0x000fe20000010012 */
[----:B0-----:R-:W-:-:S02]  /*5f50*/  HADD2.F32 R6, -RZ, R4.H0_H0 ;  /* 0x20000004ff067230 */ /* 0x001fc40000004100 */
[--C-:B------:R-:W-:Y:S02]  /*5f60*/  HADD2.F32 R43, -RZ, R36.reuse.H0_H0 ;  /* 0x20000024ff2b7230 */ /* 0x100fe40000004100 */
[----:B------:R-:W-:Y:S02]  /*5f70*/  HADD2.F32 R45, -RZ, R37.H0_H0 ;  /* 0x20000025ff2d7230 */ /* 0x000fe40000004100 */
[----:B------:R-:W-:Y:S02]  /*5f80*/  HADD2.F32 R19, -RZ, R33.H0_H0 ;  /* 0x20000021ff137230 */ /* 0x000fe40000004100 */
[----:B------:R-:W-:Y:S02]  /*5f90*/  HADD2.F32 R7, -RZ, R31.H0_H0 ;  /* 0x2000001fff077230 */ /* 0x000fe40000004100 */
[----:B------:R-:W-:Y:S01]  /*5fa0*/  FFMA.FTZ R38, R43, R6, RZ ;  /* 0x000000062b267223 */ /* 0x000fe200000100ff */
[C---:B------:R-:W-:Y:S01]  /*5fb0*/  FFMA.FTZ R45, R6.reuse, R45, RZ ;  /* 0x0000002d062d7223 */ /* 0x040fe200000100ff */
[C---:B------:R-:W-:Y:S01]  /*5fc0*/  FFMA.FTZ R19, R6.reuse, R19, RZ ;  /* 0x0000001306137223 */ /* 0x040fe200000100ff */
[----:B------:R-:W-:Y:S01]  /*5fd0*/  FFMA.FTZ R6, R6, R7, RZ ;  /* 0x0000000706067223 */ /* 0x000fe200000100ff */
[----:B------:R-:W-:-:S02]  /*5fe0*/  HADD2.F32 R7, -RZ, R36.H1_H1 ;  /* 0x30000024ff077230 */ /* 0x000fc40000004100 */
[----:B------:R-:W-:Y:S02]  /*5ff0*/  HADD2.F32 R36, -RZ, R4.H1_H1 ;  /* 0x30000004ff247230 */ /* 0x000fe40000004100 */
[----:B------:R-:W-:Y:S01]  /*6000*/  HADD2.F32 R4, -RZ, R33.H1_H1 ;  /* 0x30000021ff047230 */ /* 0x000fe20000004100 */
[----:B------:R-:W-:Y:S01]  /*6010*/  LOP3.LUT R33, R8, 0xf000f0, RZ, 0xc0, !PT ;  /* 0x00f000f008217812 */ /* 0x000fe200078ec0ff */
[----:B------:R-:W-:-:S03]  /*6020*/  HADD2.F32 R31, -RZ, R31.H1_H1 ;  /* 0x3000001fff1f7230 */ /* 0x000fc60000004100 */
[----:B------:R-:W-:Y:S01]  /*6030*/  LOP3.LUT R33, R33, 0x64006400, RZ, 0xfc, !PT ;  /* 0x6400640021217812 */ /* 0x000fe200078efcff */
[C---:B------:R-:W-:Y:S01]  /*6040*/  FFMA.FTZ R4, R36.reuse, R4, R19 ;  /* 0x0000000424047223 */ /* 0x040fe20000010013 */
[----:B------:R-:W-:Y:S01]  /*6050*/  FFMA.FTZ R19, R36, R31, R6 ;  /* 0x0000001f24137223 */ /* 0x000fe20000010006 */
[----:B------:R-:W-:Y:S02]  /*6060*/  LOP3.LUT R31, R9, 0xf000f0, RZ, 0xc0, !PT ;  /* 0x00f000f0091f7812 */ /* 0x000fe400078ec0ff */
[----:B------:R-:W-:Y:S02]  /*6070*/  HFMA2 R33, R33, R16.H0_H0, -72, -72 ;  /* 0xd480d48021217431 */ /* 0x000fe40000040010 */
[----:B------:R-:W-:Y:S01]  /*6080*/  HADD2.F32 R37, -RZ, R37.H1_H1 ;  /* 0x30000025ff257230 */ /* 0x000fe20000004100 */
[----:B------:R-:W-:Y:S02]  /*6090*/  LOP3.LUT R43, R10, 0xf000f0, RZ, 0xc0, !PT ;  /* 0x00f000f00a2b7812 */ /* 0x000fe400078ec0ff */
[----:B------:R-:W-:Y:S01]  /*60a0*/  LOP3.LUT R31, R31, 0x64006400, RZ, 0xfc, !PT ;  /* 0x640064001f1f7812 */ /* 0x000fe200078efcff */
[----:B------:R-:W-:Y:S01]  /*60b0*/  FFMA.FTZ R7, R7, R36, R38 ;  /* 0x0000002407077223 */ /* 0x000fe20000010026 */
[----:B------:R-:W-:-:S02]  /*60c0*/  HADD2.F32 R44, -RZ, R5.H0_H0 ;  /* 0x20000005ff2c7230 */ /* 0x000fc40000004100 */
[----:B------:R-:W-:Y:S01]  /*60d0*/  HADD2.F32 R42, -RZ, R33.H0_H0 ;  /* 0x20000021ff2a7230 */ /* 0x000fe20000004100 */
[----:B------:R-:W-:Y:S01]  /*60e0*/  LOP3.LUT R43, R43, 0x64006400, RZ, 0xfc, !PT ;  /* 0x640064002b2b7812 */ /* 0x000fe200078efcff */
[----:B------:R-:W-:Y:S01]  /*60f0*/  FFMA.FTZ R45, R36, R37, R45 ;  /* 0x00000025242d7223 */ /* 0x000fe2000001002d */
[-C--:B------:R-:W-:Y:S01]  /*6100*/  HFMA2 R31, R31, R16.reuse.H0_H0, -72, -72 ;  /* 0xd480d4801f1f7431 */ /* 0x080fe20000040010 */
[----:B------:R-:W-:Y:S01]  /*6110*/  LOP3.LUT R37, R11, 0xf000f0, RZ, 0xc0, !PT ;  /* 0x00f000f00b257812 */ /* 0x000fe200078ec0ff */
[----:B------:R-:W-:Y:S01]  /*6120*/  FFMA.FTZ R42, R42, R44, R7 ;  /* 0x0000002c2a2a7223 */ /* 0x000fe20000010007 */
[----:B------:R-:W-:Y:S01]  /*6130*/  HFMA2 R36, R43, R16.H0_H0, -72, -72 ;  /* 0xd480d4802b247431 */ /* 0x000fe20000040010 */
[----:B------:R-:W0:Y:S01]  /*6140*/  LDS.64 R6, [UR4+0x18] ;  /* 0x00001804ff067984 */ /* 0x000e220008000a00 */
[----:B------:R-:W-:Y:S01]  /*6150*/  LOP3.LUT R37, R37, 0x64006400, RZ, 0xfc, !PT ;  /* 0x6400640025257812 */ /* 0x000fe200078efcff */
[----:B------:R-:W-:-:S04]  /*6160*/  HADD2.F32 R43, -RZ, R31.H0_H0 ;  /* 0x2000001fff2b7230 */ /* 0x000fc80000004100 */
[----:B------:R-:W-:Y:S02]  /*6170*/  HFMA2 R37, R37, R16.H0_H0, -72, -72 ;  /* 0xd480d48025257431 */ /* 0x000fe40000040010 */
[----:B------:R-:W-:Y:S01]  /*6180*/  FFMA.FTZ R38, R44, R43, R45 ;  /* 0x0000002b2c267223 */ /* 0x000fe2000001002d */
[----:B------:R-:W-:Y:S02]  /*6190*/  HADD2.F32 R43, -RZ, R36.H0_H0 ;  /* 0x20000024ff2b7230 */ /* 0x000fe40000004100 */
[----:B------:R-:W-:-:S03]  /*61a0*/  HADD2.F32 R40, -RZ, R37.H0_H0 ;  /* 0x20000025ff287230 */ /* 0x000fc60000004100 */
[C---:B------:R-:W-:Y:S01]  /*61b0*/  FFMA.FTZ R4, R44.reuse, R43, R4 ;  /* 0x0000002b2c047223 */ /* 0x040fe20000010004 */
[----:B------:R-:W-:Y:S02]  /*61c0*/  HADD2.F32 R43, -RZ, R33.H1_H1 ;  /* 0x30000021ff2b7230 */ /* 0x000fe40000004100 */
[----:B------:R-:W-:Y:S02]  /*61d0*/  HADD2.F32 R33, -RZ, R36.H1_H1 ;  /* 0x30000024ff217230 */ /* 0x000fe40000004100 */
[----:B------:R-:W-:Y:S01]  /*61e0*/  FFMA.FTZ R19, R44, R40, R19 ;  /* 0x000000282c137223 */ /* 0x000fe20000010013 */
[----:B------:R-:W-:Y:S02]  /*61f0*/  HADD2.F32 R5, -RZ, R5.H1_H1 ;  /* 0x30000005ff057230 */ /* 0x000fe40000004100 */
[----:B------:R-:W-:Y:S02]  /*6200*/  HADD2.F32 R31, -RZ, R31.H1_H1 ;  /* 0x3000001fff1f7230 */ /* 0x000fe40000004100 */
[----:B------:R-:W-:Y:S01]  /*6210*/  HADD2.F32 R36, -RZ, R37.H1_H1 ;  /* 0x30000025ff247230 */ /* 0x000fe20000004100 */
[----:B------:R-:W-:-:S02]  /*6220*/  SHF.R.U32.HI R8, RZ, 0x8, R8 ;  /* 0x00000008ff087819 */ /* 0x000fc40000011608 */
[----:B------:R-:W-:Y:S01]  /*6230*/  SHF.R.U32.HI R9, RZ, 0x8, R9 ;  /* 0x00000008ff097819 */ /* 0x000fe20000011609 */
        /* <DEDUP_REMOVED lines=8> */
[----:B------:R-:W-:Y:S01]  /*62c0*/  SHF.R.U32.HI R10, RZ, 0x8, R10 ;  /* 0x00000008ff0a7819 */ /* 0x000fe2000001160a */
[----:B------:R-:W-:Y:S01]  /*62d0*/  HADD2 R33, R5, -1032, -1032 ;  /* 0xe408e40805217430 */ /* 0x000fe20000000000 */
[----:B------:R-:W-:Y:S01]  /*62e0*/  SHF.R.U32.HI R11, RZ, 0x8, R11 ;  /* 0x00000008ff0b7819 */ /* 0x000fe2000001160b */
[----:B------:R-:W-:Y:S01]  /*62f0*/  HADD2 R5, R31, -1032, -1032 ;  /* 0xe408e4081f057430 */ /* 0x000fe20000000000 */
[----:B------:R-:W-:Y:S02]  /*6300*/  LOP3.LUT R31, R10, 0xf000f, RZ, 0xc0, !PT ;  /* 0x000f000f0a1f7812 */ /* 0x000fe400078ec0ff */
[----:B------:R-:W-:Y:S02]  /*6310*/  LOP3.LUT R36, R11, 0xf000f, RZ, 0xc0, !PT ;  /* 0x000f000f0b247812 */ /* 0x000fe400078ec0ff */
[----:B------:R-:W-:Y:S01]  /*6320*/  LOP3.LUT R31, R31, 0x64006400, RZ, 0xfc, !PT ;  /* 0x640064001f1f7812 */ /* 0x000fe200078efcff */
[----:B0-----:R-:W-:Y:S01]  /*6330*/  HADD2.F32 R37, -RZ, R6.H0_H0 ;  /* 0x20000006ff257230 */ /* 0x001fe20000004100 */
[----:B------:R-:W-:Y:S01]  /*6340*/  LOP3.LUT R36, R36, 0x64006400, RZ, 0xfc, !PT ;  /* 0x6400640024247812 */ /* 0x000fe200078efcff */
[----:B------:R-:W-:-:S02]  /*6350*/  HADD2.F32 R43, -RZ, R33.H0_H0 ;  /* 0x20000021ff2b7230 */ /* 0x000fc40000004100 */
[----:B------:R-:W-:Y:S02]  /*6360*/  HADD2 R31, R31, -1032, -1032 ;  /* 0xe408e4081f1f7430 */ /* 0x000fe40000000000 */
[----:B------:R-:W-:Y:S02]  /*6370*/  HADD2.F32 R40, -RZ, R5.H0_H0 ;  /* 0x20000005ff287230 */ /* 0x000fe40000004100 */
[----:B------:R-:W-:Y:S02]  /*6380*/  HADD2 R36, R36, -1032, -1032 ;  /* 0xe408e40824247430 */ /* 0x000fe40000000000 */
[----:B------:R-:W-:Y:S01]  /*6390*/  FFMA.FTZ R42, R43, R37, R42 ;  /* 0x000000252b2a7223 */ /* 0x000fe2000001002a */
[----:B------:R-:W-:Y:S02]  /*63a0*/  HADD2.F32 R43, -RZ, R33.H1_H1 ;  /* 0x30000021ff2b7230 */ /* 0x000fe40000004100 */
[----:B------:R-:W-:Y:S02]  /*63b0*/  HADD2.F32 R33, -RZ, R31.H0_H0 ;  /* 0x2000001fff217230 */ /* 0x000fe40000004100 */
[----:B------:R-:W-:Y:S01]  /*63c0*/  FFMA.FTZ R38, R37, R40, R38 ;  /* 0x0000002825267223 */ /* 0x000fe20000010026 */
[----:B------:R-:W-:-:S02]  /*63d0*/  HADD2.F32 R40, -RZ, R36.H0_H0 ;  /* 0x20000024ff287230 */ /* 0x000fc40000004100 */
[----:B------:R-:W-:Y:S02]  /*63e0*/  HADD2.F32 R45, -RZ, R6.H1_H1 ;  /* 0x30000006ff2d7230 */ /* 0x000fe40000004100 */
[C---:B------:R-:W-:Y:S01]  /*63f0*/  FFMA.FTZ R4, R37.reuse, R33, R4 ;  /* 0x0000002125047223 */ /* 0x040fe20000010004 */
[----:B------:R-:W-:Y:S02]  /*6400*/  HADD2.F32 R31, -RZ, R31.H1_H1 ;  /* 0x3000001fff1f7230 */ /* 0x000fe40000004100 */
[----:B------:R-:W-:Y:S01]  /*6410*/  FFMA.FTZ R40, R37, R40, R19 ;  /* 0x0000002825287223 */ /* 0x000fe20000010013 */
[----:B------:R-:W-:Y:S02]  /*6420*/  HADD2.F32 R5, -RZ, R5.H1_H1 ;  /* 0x30000005ff057230 */ /* 0x000fe40000004100 */
[----:B------:R-:W-:Y:S02]  /*6430*/  HADD2.F32 R19, -RZ, R36.H1_H1 ;  /* 0x30000024ff137230 */ /* 0x000fe40000004100 */
[----:B------:R-:W-:Y:S01]  /*6440*/  FFMA.FTZ R6, R45, R31, R4 ;  /* 0x0000001f2d067223 */ /* 0x000fe20000010004 */
[----:B------:R-:W-:Y:S01]  /*6450*/  LOP3.LUT R31, R11, 0xf000f0, RZ, 0xc0, !PT ;  /* 0x00f000f00b1f7812 */ /* 0x000fe200078ec0ff */
[C---:B------:R-:W-:Y:S01]  /*6460*/  FFMA.FTZ R38, R45.reuse, R5, R38 ;  /* 0x000000052d267223 */ /* 0x040fe20000010026 */
[----:B------:R-:W-:Y:S01]  /*6470*/  LOP3.LUT R8, R8, 0xf000f0, RZ, 0xc0, !PT ;  /* 0x00f000f008087812 */ /* 0x000fe200078ec0ff */
[----:B------:R-:W-:Y:S01]  /*6480*/  FFMA.FTZ R40, R45, R19, R40 ;  /* 0x000000132d287223 */ /* 0x000fe20000010028 */
[----:B------:R-:W0:Y:S01]  /*6490*/  LDS.64 R4, [UR4+0x20] ;  /* 0x00002004ff047984 */ /* 0x000e220008000a00 */
        /* <DEDUP_REMOVED lines=9> */
[----:B------:R-:W-:Y:S02]  /*6530*/  HADD2.F32 R19, -RZ, R7.H0_H0 ;  /* 0x20000007ff137230 */ /* 0x000fe40000004100 */
[----:B------:R-:W-:Y:S02]  /*6540*/  HFMA2 R11, R11, R16.H0_H0, -72, -72 ;  /* 0xd480d4800b0b7431 */ /* 0x000fe40000040010 */
[----:B------:R-:W-:Y:S02]  /*6550*/  HADD2.F32 R31, -RZ, R10.H0_H0 ;  /* 0x2000000aff1f7230 */ /* 0x000fe40000004100 */
[----:B------:R-:W-:Y:S02]  /*6560*/  HADD2.F32 R37, -RZ, R8.H0_H0 ;  /* 0x20000008ff257230 */ /* 0x000fe40000004100 */
[----:B------:R-:W-:-:S02]  /*6570*/  HADD2.F32 R33, -RZ, R11.H0_H0 ;  /* 0x2000000bff217230 */ /* 0x000fc40000004100 */
[----:B------:R-:W-:Y:S01]  /*6580*/  FFMA.FTZ R40, R19, R31, R40 ;  /* 0x0000001f13287223 */ /* 0x000fe20000010028 */
[----:B------:R-:W-:Y:S01]  /*6590*/  HADD2.F32 R31, -RZ, R8.H1_H1 ;  /* 0x30000008ff1f7230 */ /* 0x000fe20000004100 */
[----:B--2---:R-:W-:Y:S01]  /*65a0*/  LOP3.LUT R8, R12, 0xf000f, RZ, 0xc0, !PT ;  /* 0x000f000f0c087812 */ /* 0x004fe200078ec0ff */
[----:B------:R-:W-:Y:S02]  /*65b0*/  HADD2.F32 R36, -RZ, R9.H0_H0 ;  /* 0x20000009ff247230 */ /* 0x000fe40000004100 */
[----:B------:R-:W-:Y:S01]  /*65c0*/  FFMA.FTZ R42, R43, R45, R42 ;  /* 0x0000002d2b2a7223 */ /* 0x000fe2000001002a */
[----:B------:R-:W-:Y:S02]  /*65d0*/  HADD2.F32 R7, -RZ, R7.H1_H1 ;  /* 0x30000007ff077230 */ /* 0x000fe40000004100 */
[----:B------:R-:W-:Y:S01]  /*65e0*/  FFMA.FTZ R6, R19, R33, R6 ;  /* 0x0000002113067223 */ /* 0x000fe20000010006 */
[----:B------:R-:W-:Y:S01]  /*65f0*/  HADD2.F32 R11, -RZ, R11.H1_H1 ;  /* 0x3000000bff0b7230 */ /* 0x000fe20000004100 */
[----:B------:R-:W-:Y:S01]  /*6600*/  LOP3.LUT R8, R8, 0x64006400, RZ, 0xfc, !PT ;  /* 0x6400640008087812 */ /* 0x000fe200078efcff */
[----:B------:R-:W-:-:S02]  /*6610*/  HADD2.F32 R9, -RZ, R9.H1_H1 ;  /* 0x30000009ff097230 */ /* 0x000fc40000004100 */
[----:B------:R-:W-:Y:S01]  /*6620*/  FFMA.FTZ R38, R19, R36, R38 ;  /* 0x0000002413267223 */ /* 0x000fe20000010026 */
[----:B------:R-:W-:Y:S02]  /*6630*/  HADD2.F32 R33, -RZ, R10.H1_H1 ;  /* 0x3000000aff217230 */ /* 0x000fe40000004100 */
[----:B------:R-:W-:Y:S01]  /*6640*/  FFMA.FTZ R42, R37, R19, R42 ;  /* 0x00000013252a7223 */ /* 0x000fe2000001002a */
[C---:B------:R-:W-:Y:S01]  /*6650*/  FFMA.FTZ R11, R7.reuse, R11, R6 ;  /* 0x0000000b070b7223 */ /* 0x040fe20000010006 */
[----:B------:R-:W-:Y:S01]  /*6660*/  FFMA.FTZ R19, R7, R9, R38 ;  /* 0x0000000907137223 */ /* 0x000fe20000010026 */
[----:B------:R-:W-:Y:S02]  /*6670*/  HADD2 R6, R8, -1032, -1032 ;  /* 0xe408e40808067430 */ /* 0x000fe40000000000 */
[----:B------:R-:W-:Y:S01]  /*6680*/  FFMA.FTZ R31, R31, R7, R42 ;  /* 0x000000071f1f7223 */ /* 0x000fe2000001002a */
[----:B------:R-:W1:Y:S01]  /*6690*/  LDS.64 R8, [UR4+0x28] ;  /* 0x00002804ff087984 */ /* 0x000e620008000a00 */
[----:B------:R-:W-:Y:S01]  /*66a0*/  FFMA.FTZ R10, R7, R33, R40 ;  /* 0x00000021070a7223 */ /* 0x000fe20000010028 */
[----:B----4-:R-:W-:-:S02]  /*66b0*/  @!P2 PRMT R0, R20, 0x7610, R0 ;  /* 0x000076101400a816 */ /* 0x010fc40000000000 */
[----:B------:R-:W-:Y:S02]  /*66c0*/  LOP3.LUT R7, R13, 0xf000f, RZ, 0xc0, !PT ;  /* 0x000f000f0d077812 */ /* 0x000fe400078ec0ff */
[----:B------:R-:W-:Y:S02]  /*66d0*/  @!P2 PRMT R0, R0, 0x7610, R20 ;  /* 0x000076100000a816 */ /* 0x000fe40000000014 */
[----:B------:R-:W-:Y:S02]  /*66e0*/  LOP3.LUT R20, R7, 0x64006400, RZ, 0xfc, !PT ;  /* 0x6400640007147812 */ /* 0x000fe400078efcff */
[----:B------:R-:W-:Y:S02]  /*66f0*/  @!P2 PRMT R28, R21, 0x7610, R28 ;  /* 0x00007610151ca816 */ /* 0x000fe4000000001c */
[----:B------:R-:W-:Y:S01]  /*6700*/  LOP3.LUT R43, R12, 0xf000f0, RZ, 0xc0, !PT ;  /* 0x00f000f00c2b7812 */ /* 0x000fe200078ec0ff */
[----:B------:R-:W-:Y:S01]  /*6710*/  HADD2 R20, R20, -1032, -1032 ;  /* 0xe408e40814147430 */ /* 0x000fe20000000000 */
[----:B------:R-:W-:Y:S01]  /*6720*/  @!P2 PRMT R28, R28, 0x7610, R21 ;  /* 0x000076101c1ca816 */ /* 0x000fe20000000015 */
[--C-:B------:R-:W-:Y:S01]  /*6730*/  HADD2.F32 R7, -RZ, R6.reuse.H0_H0 ;  /* 0x20000006ff077230 */ /* 0x100fe20000004100 */
[----:B------:R-:W-:Y:S01]  /*6740*/  LOP3.LUT R37, R13, 0xf000f0, RZ, 0xc0, !PT ;  /* 0x00f000f00d257812 */ /* 0x000fe200078ec0ff */
[----:B------:R-:W-:Y:S01]  /*6750*/  HADD2.F32 R21, -RZ, R6.H1_H1 ;  /* 0x30000006ff157230 */ /* 0x000fe20000004100 */
[----:B------:R-:W-:Y:S01]  /*6760*/  LOP3.LUT R43, R43, 0x64006400, RZ, 0xfc, !PT ;  /* 0x640064002b2b7812 */ /* 0x000fe200078efcff */
[----:B0-----:R-:W-:Y:S01]  /*6770*/  HADD2.F32 R6, -RZ, R4.H0_H0 ;  /* 0x20000004ff067230 */ /* 0x001fe20000004100 */
[----:B------:R-:W-:Y:S01]  /*6780*/  LOP3.LUT R37, R37, 0x64006400, RZ, 0xfc, !PT ;  /* 0x6400640025257812 */ /* 0x000fe200078efcff */
[----:B------:R-:W-:-:S02]  /*6790*/  HADD2.F32 R33, -RZ, R20.H0_H0 ;  /* 0x20000014ff217230 */ /* 0x000fc40000004100 */
[----:B------:R-:W-:Y:S02]  /*67a0*/  HADD2.F32 R44, -RZ, R4.H1_H1 ;  /* 0x30000004ff2c7230 */ /* 0x000fe40000004100 */
[----:B------:R-:W-:Y:S01]  /*67b0*/  FFMA.FTZ R4, R7, R6, RZ ;  /* 0x0000000607047223 */ /* 0x000fe200000100ff */
[-C--:B------:R-:W-:Y:S02]  /*67c0*/  HFMA2 R36, R43, R16.reuse.H0_H0, -72, -72 ;  /* 0xd480d4802b247431 */ /* 0x080fe40000040010 */
[----:B------:R-:W-:Y:S02]  /*67d0*/  HADD2.F32 R7, -RZ, R20.H1_H1 ;  /* 0x30000014ff077230 */ /* 0x000fe40000004100 */
[----:B------:R-:W-:Y:S01]  /*67e0*/  FFMA.FTZ R33, R6, R33, RZ ;  /* 0x0000002106217223 */ /* 0x000fe200000100ff */
[----:B------:R-:W-:Y:S01]  /*67f0*/  FFMA.FTZ R21, R21, R44, R4 ;  /* 0x0000002c15157223 */ /* 0x000fe20000010004 */
[----:B------:R-:W-:Y:S01]  /*6800*/  HFMA2 R20, R37, R16.H0_H0, -72, -72 ;  /* 0xd480d48025147431 */ /* 0x000fe20000040010 */
[----:B------:R-:W-:Y:S01]  /*6810*/  SHF.R.U32.HI R43, RZ, 0x8, R13 ;  /* 0x00000008ff2b7819 */ /* 0x000fe2000001160d */
[----:B------:R-:W-:-:S02]  /*6820*/  HADD2.F32 R4, -RZ, R5.H0_H0 ;  /* 0x20000005ff047230 */ /* 0x000fc40000004100 */
[----:B------:R-:W-:Y:S02]  /*6830*/  HADD2.F32 R38, -RZ, R36.H0_H0 ;  /* 0x20000024ff267230 */ /* 0x000fe40000004100 */
[----:B------:R-:W-:Y:S01]  /*6840*/  FFMA.FTZ R33, R44, R7, R33 ;  /* 0x000000072c217223 */ /* 0x000fe20000010021 */
[----:B------:R-:W-:Y:S01]  /*6850*/  HADD2.F32 R7, -RZ, R5.H1_H1 ;  /* 0x30000005ff077230 */ /* 0x000fe20000004100 */
[----:B------:R-:W-:Y:S01]  /*6860*/  LOP3.LUT R13, R43, 0xf000f, RZ, 0xc0, !PT ;  /* 0x000f000f2b0d7812 */ /* 0x000fe200078ec0ff */
[----:B------:R-:W-:Y:S02]  /*6870*/  HADD2.F32 R5, -RZ, R20.H0_H0 ;  /* 0x20000014ff057230 */ /* 0x000fe40000004100 */
[----:B------:R-:W-:Y:S01]  /*6880*/  FFMA.FTZ R37, R38, R4, R21 ;  /* 0x0000000426257223 */ /* 0x000fe20000010015 */
[----:B------:R-:W-:Y:S01]  /*6890*/  HADD2.F32 R36, -RZ, R36.H1_H1 ;  /* 0x30000024ff247230 */ /* 0x000fe20000004100 */
[----:B------:R-:W-:Y:S02]  /*68a0*/  SHF.R.U32.HI R21, RZ, 0x8, R12 ;  /* 0x00000008ff157819 */ /* 0x000fe4000001160c */
[----:B------:R-:W-:Y:S01]  /*68b0*/  LOP3.LUT R13, R13, 0x64006400, RZ, 0xfc, !PT ;  /* 0x640064000d0d7812 */ /* 0x000fe200078efcff */
[----:B------:R-:W-:Y:S01]  /*68c0*/  FFMA.FTZ R12, R4, R5, R33 ;  /* 0x00000005040c7223 */ /* 0x000fe20000010021 */
[----:B------:R-:W-:Y:S01]  /*68d0*/  LOP3.LUT R5, R21, 0xf000f, RZ, 0xc0, !PT ;  /* 0x000f000f15057812 */ /* 0x000fe200078ec0ff */
[----:B------:R-:W-:-:S02]  /*68e0*/  HADD2.F32 R20, -RZ, R20.H1_H1 ;  /* 0x30000014ff147230 */ /* 0x000fc40000004100 */
[----:B------:R-:W-:Y:S01]  /*68f0*/  FFMA.FTZ R36, R36, R7, R37 ;  /* 0x0000000724247223 */ /* 0x000fe20000010025 */
[----:B------:R-:W-:Y:S01]  /*6900*/  HADD2 R37, R13, -1032, -1032 ;  /* 0xe408e4080d257430 */ /* 0x000fe20000000000 */
[----:B------:R-:W-:Y:S01]  /*6910*/  LOP3.LUT R33, R5, 0x64006400, RZ, 0xfc, !PT ;  /* 0x6400640005217812 */ /* 0x000fe200078efcff */
[----:B------:R-:W-:Y:S01]  /*6920*/  FFMA.FTZ R5, R7, R20, R12 ;  /* 0x0000001407057223 */ /* 0x000fe2000001000c */
[----:B------:R-:W-:Y:S02]  /*6930*/  HADD2.F32 R12, -RZ, R0.H1_H1 ;  /* 0x30000000ff0c7230 */ /* 0x000fe40000004100 */
[----:B-1----:R-:W-:Y:S02]  /*6940*/  HADD2.F32 R40, -RZ, R8.H0_H0 ;  /* 0x20000008ff287230 */ /* 0x002fe40000004100 */
[----:B------:R-:W-:Y:S02]  /*6950*/  HADD2.F32 R13, -RZ, R37.H0_H0 ;  /* 0x20000025ff0d7230 */ /* 0x000fe40000004100 */
[----:B------:R-:W-:-:S03]  /*6960*/  FMUL.FTZ R42, R39, R12 ;  /* 0x0000000c272a7220 */ /* 0x000fc60000410000 */
[----:B------:R-:W-:Y:S01]  /*6970*/  FFMA.FTZ R39, R40, R13, R5 ;  /* 0x0000000d28277223 */ /* 0x000fe20000010005 */
[----:B------:R-:W-:Y:S01]  /*6980*/  LOP3.LUT R5, R14, 0xf000f, RZ, 0xc0, !PT ;  /* 0x000f000f0e057812 */ /* 0x000fe200078ec0ff */
[----:B------:R-:W-:-:S03]  /*6990*/  HADD2 R33, R33, -1032, -1032 ;  /* 0xe408e40821217430 */ /* 0x000fc60000000000 */
[----:B------:R-:W-:Y:S01]  /*69a0*/  LOP3.LUT R5, R5, 0x64006400, RZ, 0xfc, !PT ;  /* 0x6400640005057812 */ /* 0x000fe200078efcff */
[----:B------:R-:W-:Y:S02]  /*69b0*/  HADD2.F32 R20, -RZ, R0.H0_H0 ;  /* 0x20000000ff147230 */ /* 0x000fe40000004100 */
[----:B------:R-:W-:Y:S02]  /*69c0*/  HADD2.F32 R45, -RZ, R33.H0_H0 ;  /* 0x20000021ff2d7230 */ /* 0x000fe40000004100 */
[----:B------:R-:W-:Y:S02]  /*69d0*/  HADD2 R5, R5, -1032, -1032 ;  /* 0xe408e40805057430 */ /* 0x000fe40000000000 */
[----:B------:R-:W-:Y:S01]  /*69e0*/  FMUL.FTZ R38, R41, R20 ;  /* 0x0000001429267220 */ /* 0x000fe20000410000 */
[----:B------:R-:W-:Y:S02]  /*69f0*/  FFMA.FTZ R41, R45, R40, R36 ;  /* 0x000000282d297223 */ /* 0x000fe40000010024 */
[----:B------:R-:W-:-:S02]  /*6a00*/  HADD2.F32 R45, -RZ, R5.H0_H0 ;  /* 0x20000005ff2d7230 */ /* 0x000fc40000004100 */
        /* <DEDUP_REMOVED lines=14> */
[----:B------:R-:W-:Y:S01]  /*6af0*/  FFMA.FTZ R44, R4, R44, R45 ;  /* 0x0000002c042c7223 */ /* 0x000fe2000001002d */
[----:B------:R-:W-:-:S04]  /*6b00*/  LOP3.LUT R45, R15, 0xf000f0, RZ, 0xc0, !PT ;  /* 0x00f000f00f2d7812 */ /* 0x000fc800078ec0ff */
[----:B------:R-:W-:-:S05]  /*6b10*/  LOP3.LUT R45, R45, 0x64006400, RZ, 0xfc, !PT ;  /* 0x640064002d2d7812 */ /* 0x000fca00078efcff */
[----:B------:R-:W-:-:S05]  /*6b20*/  HFMA2 R6, R45, R16.H0_H0, -72, -72 ;  /* 0xd480d4802d067431 */ /* 0x000fca0000040010 */
[----:B------:R-:W-:-:S05]  /*6b30*/  HADD2.F32 R45, -RZ, R6.H0_H0 ;  /* 0x20000006ff2d7230 */ /* 0x000fca0000004100 */
[----:B------:R-:W-:Y:S01]  /*6b40*/  FFMA.FTZ R4, R4, R45, R47 ;  /* 0x0000002d04047223 */ /* 0x000fe2000001002f */
[----:B------:R-:W-:Y:S02]  /*6b50*/  HADD2.F32 R45, -RZ, R5.H1_H1 ;  /* 0x30000005ff2d7230 */ /* 0x000fe40000004100 */
[----:B------:R-:W-:Y:S02]  /*6b60*/  HADD2.F32 R5, -RZ, R6.H1_H1 ;  /* 0x30000006ff057230 */ /* 0x000fe40000004100 */
[----:B------:R-:W-:-:S04]  /*6b70*/  IMAD.WIDE R46, R3, 0x4, R34 ;  /* 0x00000004032e7825 */ /* 0x000fc800078e0222 */
[C---:B------:R-:W-:Y:S01]  /*6b80*/  FFMA.FTZ R35, R7.reuse, R45, R44 ;  /* 0x0000002d07237223 */ /* 0x040fe2000001002c */
[----:B------:R-:W-:Y:S02]  /*6b90*/  FFMA.FTZ R45, R7, R5, R4 ;  /* 0x00000005072d7223 */ /* 0x000fe40000010004 */
[----:B------:R-:W2:Y:S01]  /*6ba0*/  LDG.E.128.CONSTANT R4, desc[UR6][R46.64] ;  /* 0x000000062e047981 */ /* 0x000ea2000c1e9d00 */
[----:B------:R-:W-:-:S04]  /*6bb0*/  SHF.R.U32.HI R44, RZ, 0x8, R14 ;  /* 0x00000008ff2c7819 */ /* 0x000fc8000001160e */
[----:B------:R-:W-:-:S04]  /*6bc0*/  LOP3.LUT R14, R44, 0xf000f, RZ, 0xc0, !PT ;  /* 0x000f000f2c0e7812 */ /* 0x000fc800078ec0ff */
[----:B------:R-:W-:-:S05]  /*6bd0*/  LOP3.LUT R14, R14, 0x64006400, RZ, 0xfc, !PT ;  /* 0x640064000e0e7812 */ /* 0x000fca00078efcff */
[----:B------:R-:W-:-:S05]  /*6be0*/  HADD2 R14, R14, -1032, -1032 ;  /* 0xe408e4080e0e7430 */ /* 0x000fca0000000000 */
[----:B------:R-:W-:-:S05]  /*6bf0*/  HADD2.F32 R34, -RZ, R14.H0_H0 ;  /* 0x2000000eff227230 */ /* 0x000fca0000004100 */
[----:B------:R-:W-:Y:S01]  /*6c00*/  FFMA.FTZ R34, R40, R34, R35 ;  /* 0x0000002228227223 */ /* 0x000fe20000010023 */
[----:B------:R-:W-:-:S04]  /*6c10*/  SHF.R.U32.HI R35, RZ, 0x8, R15 ;  /* 0x00000008ff237819 */ /* 0x000fc8000001160f */
[----:B------:R-:W-:Y:S01]  /*6c20*/  LOP3.LUT R15, R35, 0xf000f, RZ, 0xc0, !PT ;  /* 0x000f000f230f7812 */ /* 0x000fe200078ec0ff */
[----:B------:R-:W-:-:S03]  /*6c30*/  HADD2.F32 R8, -RZ, R8.H1_H1 ;  /* 0x30000008ff087230 */ /* 0x000fc60000004100 */
[----:B------:R-:W-:Y:S01]  /*6c40*/  LOP3.LUT R15, R15, 0x64006400, RZ, 0xfc, !PT ;  /* 0x640064000f0f7812 */ /* 0x000fe200078efcff */
[----:B------:R-:W-:-:S04]  /*6c50*/  HADD2.F32 R37, -RZ, R37.H1_H1 ;  /* 0x30000025ff257230 */ /* 0x000fc80000004100 */
[----:B------:R-:W-:Y:S02]  /*6c60*/  HADD2 R15, R15, -1032, -1032 ;  /* 0xe408e4080f0f7430 */ /* 0x000fe40000000000 */
[----:B------:R-:W-:Y:S01]  /*6c70*/  FFMA.FTZ R39, R8, R37, R39 ;  /* 0x0000002508277223 */ /* 0x000fe20000010027 */
[----:B------:R-:W-:Y:S02]  /*6c80*/  HADD2.F32 R48, -RZ, R33.H1_H1 ;  /* 0x30000021ff307230 */ /* 0x000fe40000004100 */
[----:B------:R-:W-:Y:S02]  /*6c90*/  HADD2.F32 R37, -RZ, R14.H1_H1 ;  /* 0x3000000eff257230 */ /* 0x000fe40000004100 */
[--C-:B------:R-:W-:Y:S02]  /*6ca0*/  HADD2.F32 R33, -RZ, R15.reuse.H0_H0 ;  /* 0x2000000fff217230 */ /* 0x100fe40000004100 */
[----:B------:R-:W-:Y:S02]  /*6cb0*/  HADD2.F32 R14, -RZ, R15.H1_H1 ;  /* 0x3000000fff0e7230 */ /* 0x000fe40000004100 */
[----:B------:R0:W3:Y:S01]  /*6cc0*/  @!P2 LDG.E.U16.CONSTANT R15, desc[UR6][R22.64] ;  /* 0x00000006160fa981 */ /* 0x0000e2000c1e9500 */
[----:B------:R-:W-:-:S02]  /*6cd0*/  HADD2.F32 R36, -RZ, R28.H0_H0 ;  /* 0x2000001cff247230 */ /* 0x000fc40000004100 */
[----:B------:R-:W-:Y:S01]  /*6ce0*/  HADD2.F32 R13, -RZ, R28.H1_H1 ;  /* 0x3000001cff0d7230 */ /* 0x000fe20000004100 */
[----:B------:R-:W-:Y:S02]  /*6cf0*/  LOP3.LUT R43, R43, 0xf000f0, RZ, 0xc0, !PT ;  /* 0x00f000f02b2b7812 */ /* 0x000fe400078ec0ff */
[----:B------:R-:W-:Y:S02]  /*6d00*/  FMUL.FTZ R17, R17, R36 ;  /* 0x0000002411117220 */ /* 0x000fe40000410000 */
[----:B------:R-:W-:Y:S01]  /*6d10*/  FMUL.FTZ R18, R18, R13 ;  /* 0x0000000d12127220 */ /* 0x000fe20000410000 */
[----:B------:R-:W-:Y:S01]  /*6d20*/  LOP3.LUT R21, R21, 0xf000f0, RZ, 0xc0, !PT ;  /* 0x00f000f015157812 */ /* 0x000fe200078ec0ff */
[----:B------:R-:W-:Y:S01]  /*6d30*/  FFMA.FTZ R33, R40, R33, R45 ;  /* 0x0000002128217223 */ /* 0x000fe2000001002d */
[----:B------:R-:W-:Y:S02]  /*6d40*/  F2FP.F16.F32.PACK_AB R38, RZ, R38 ;  /* 0x00000026ff26723e */ /* 0x000fe400000000ff */
[----:B------:R-:W-:-:S02]  /*6d50*/  F2FP.F16.F32.PACK_AB R42, RZ, R42 ;  /* 0x0000002aff2a723e */ /* 0x000fc400000000ff */
[----:B------:R-:W-:Y:S02]  /*6d60*/  F2FP.F16.F32.PACK_AB R17, RZ, R17 ;  /* 0x00000011ff11723e */ /* 0x000fe400000000ff */
[----:B------:R-:W-:Y:S02]  /*6d70*/  F2FP.F16.F32.PACK_AB R18, RZ, R18 ;  /* 0x00000012ff12723e */ /* 0x000fe400000000ff */
[----:B------:R-:W-:Y:S02]  /*6d80*/  LOP3.LUT R43, R43, 0x64006400, RZ, 0xfc, !PT ;  /* 0x640064002b2b7812 */ /* 0x000fe400078efcff */
[----:B------:R-:W-:Y:S01]  /*6d90*/  LOP3.LUT R21, R21, 0x64006400, RZ, 0xfc, !PT ;  /* 0x6400640015157812 */ /* 0x000fe200078efcff */
[----:B------:R-:W-:Y:S01]  /*6da0*/  FFMA.FTZ R41, R48, R8, R41 ;  /* 0x0000000830297223 */ /* 0x000fe20000010029 */
[----:B------:R-:W-:Y:S01]  /*6db0*/  PRMT R38, R38, 0x5410, R42 ;  /* 0x0000541026267816 */ /* 0x000fe2000000002a */
[----:B------:R-:W-:Y:S01]  /*6dc0*/  FFMA.FTZ R34, R8, R37, R34 ;  /* 0x0000002508227223 */ /* 0x000fe20000010022 */
[----:B------:R-:W-:Y:S01]  /*6dd0*/  LOP3.LUT R44, R44, 0xf000f0, RZ, 0xc0, !PT ;  /* 0x00f000f02c2c7812 */ /* 0x000fe200078ec0ff */
[----:B------:R-:W-:Y:S01]  /*6de0*/  FFMA.FTZ R14, R8, R14, R33 ;  /* 0x0000000e080e7223 */ /* 0x000fe20000010021 */
[----:B------:R-:W-:Y:S01]  /*6df0*/  PRMT R17, R17, 0x5410, R18 ;  /* 0x0000541011117816 */ /* 0x000fe20000000012 */
[-C--:B------:R-:W-:Y:S01]  /*6e00*/  HFMA2 R8, R43, R16.reuse.H0_H0, -72, -72 ;  /* 0xd480d4802b087431 */ /* 0x080fe20000040010 */
[----:B------:R-:W-:Y:S01]  /*6e10*/  LOP3.LUT R35, R35, 0xf000f0, RZ, 0xc0, !PT ;  /* 0x00f000f023237812 */ /* 0x000fe200078ec0ff */
[----:B------:R-:W-:Y:S01]  /*6e20*/  HFMA2 R33, R21, R16.H0_H0, -72, -72 ;  /* 0xd480d48015217431 */ /* 0x000fe20000040010 */
[----:B------:R-:W-:Y:S01]  /*6e30*/  LOP3.LUT R21, R44, 0x64006400, RZ, 0xfc, !PT ;  /* 0x640064002c157812 */ /* 0x000fe200078efcff */
[----:B------:R-:W-:Y:S01]  /*6e40*/  HFMA2 R26, R38, 1, 1, R26 ;  /* 0x3c003c00261a7831 */ /* 0x000fe2000000001a */
[----:B------:R-:W-:Y:S01]  /*6e50*/  LOP3.LUT R35, R35, 0x64006400, RZ, 0xfc, !PT ;  /* 0x6400640023237812 */ /* 0x000fe200078efcff */
[----:B------:R-:W-:-:S02]  /*6e60*/  HADD2 R17, R17, R27 ;  /* 0x0000001b11117230 */ /* 0x000fc40000000000 */
[--C-:B------:R-:W-:Y:S02]  /*6e70*/  HADD2.F32 R27, -RZ, R9.reuse.H0_H0 ;  /* 0x20000009ff1b7230 */ /* 0x100fe40000004100 */
[----:B------:R-:W-:Y:S02]  /*6e80*/  HADD2.F32 R38, -RZ, R8.H0_H0 ;  /* 0x20000008ff267230 */ /* 0x000fe40000004100 */
[-C--:B------:R-:W-:Y:S02]  /*6e90*/  HFMA2 R21, R21, R16.reuse.H0_H0, -72, -72 ;  /* 0xd480d48015157431 */ /* 0x080fe40000040010 */
[----:B------:R-:W-:Y:S02]  /*6ea0*/  HFMA2 R18, R35, R16.H0_H0, -72, -72 ;  /* 0xd480d48023127431 */ /* 0x000fe40000040010 */
[----:B------:R-:W-:Y:S01]  /*6eb0*/  FFMA.FTZ R39, R27, R38, R39 ;  /* 0x000000261b277223 */ /* 0x000fe20000010027 */
[----:B------:R-:W-:Y:S02]  /*6ec0*/  HADD2.F32 R38, -RZ, R9.H1_H1 ;  /* 0x30000009ff267230 */ /* 0x000fe40000004100 */
[----:B------:R-:W-:-:S02]  /*6ed0*/  HADD2.F32 R40, -RZ, R33.H0_H0 ;  /* 0x20000021ff287230 */ /* 0x000fc40000004100 */
[--C-:B------:R-:W-:Y:S02]  /*6ee0*/  HADD2.F32 R9, -RZ, R21.reuse.H0_H0 ;  /* 0x20000015ff097230 */ /* 0x100fe40000004100 */
[----:B------:R-:W-:Y:S02]  /*6ef0*/  HADD2.F32 R35, -RZ, R18.H0_H0 ;  /* 0x20000012ff237230 */ /* 0x000fe40000004100 */
[----:B------:R-:W-:Y:S01]  /*6f00*/  FFMA.FTZ R41, R40, R27, R41 ;  /* 0x0000001b28297223 */ /* 0x000fe20000010029 */
[C---:B------:R-:W-:Y:S02]  /*6f10*/  FFMA.FTZ R9, R27.reuse, R9, R34 ;  /* 0x000000091b097223 */ /* 0x040fe40000010022 */
[----:B------:R-:W-:Y:S01]  /*6f20*/  FFMA.FTZ R27, R27, R35, R14 ;  /* 0x000000231b1b7223 */ /* 0x000fe2000001000e */
[----:B------:R-:W-:Y:S02]  /*6f30*/  HADD2.F32 R14, -RZ, R8.H1_H1 ;  /* 0x30000008ff0e7230 */ /* 0x000fe40000004100 */
[----:B------:R-:W-:Y:S01]  /*6f40*/  FMUL.FTZ R8, R19, R12 ;  /* 0x0000000c13087220 */ /* 0x000fe20000410000 */
[----:B------:R-:W-:-:S02]  /*6f50*/  HADD2.F32 R34, -RZ, R21.H1_H1 ;  /* 0x30000015ff227230 */ /* 0x000fc40000004100 */
[C---:B------:R-:W-:Y:S02]  /*6f60*/  FFMA.FTZ R39, R38.reuse, R14, R39 ;  /* 0x0000000e26277223 */ /* 0x040fe40000010027 */
[----:B------:R-:W-:Y:S01]  /*6f70*/  F2FP.F16.F32.PACK_AB R14, RZ, R8 ;  /* 0x00000008ff0e723e */ /* 0x000fe200000000ff */
[----:B------:R-:W-:Y:S02]  /*6f80*/  FFMA.FTZ R19, R38, R34, R9 ;  /* 0x0000002226137223 */ /* 0x000fe40000010009 */
[----:B------:R-:W1:Y:S01]  /*6f90*/  LDS.64 R8, [UR4+0x30] ;  /* 0x00003004ff087984 */ /* 0x000e620008000a00 */
[----:B------:R-:W-:Y:S02]  /*6fa0*/  HADD2.F32 R40, -RZ, R33.H1_H1 ;  /* 0x30000021ff287230 */ /* 0x000fe40000004100 */
[----:B------:R-:W-:Y:S01]  /*6fb0*/  FMUL.FTZ R11, R11, R36 ;  /* 0x000000240b0b7220 */ /* 0x000fe20000410000 */
[----:B------:R-:W-:Y:S01]  /*6fc0*/  FMUL.FTZ R10, R10, R13 ;  /* 0x0000000d0a0a7220 */ /* 0x000fe20000410000 */
[----:B------:R-:W-:-:S02]  /*6fd0*/  HADD2.F32 R18, -RZ, R18.H1_H1 ;  /* 0x30000012ff127230 */ /* 0x000fc40000004100 */
[----:B------:R-:W-:Y:S01]  /*6fe0*/  FFMA.FTZ R41, R40, R38, R41 ;  /* 0x0000002628297223 */ /* 0x000fe20000010029 */
[----:B------:R-:W-:Y:S02]  /*6ff0*/  F2FP.F16.F32.PACK_AB R11, RZ, R11 ;  /* 0x0000000bff0b723e */ /* 0x000fe400000000ff */
[----:B------:R-:W-:Y:S01]  /*7000*/  F2FP.F16.F32.PACK_AB R10, RZ, R10 ;  /* 0x0000000aff0a723e */ /* 0x000fe200000000ff */
[----:B------:R-:W-:Y:S01]  /*7010*/  FFMA.FTZ R38, R38, R18, R27 ;  /* 0x0000001226267223 */ /* 0x000fe2000001001b */
[----:B------:R-:W-:Y:S01]  /*7020*/  FMUL.FTZ R31, R31, R20 ;  /* 0x000000141f1f7220 */ /* 0x000fe20000410000 */
[----:B------:R-:W-:Y:S01]  /*7030*/  FMUL.FTZ R19, R19, R36 ;  /* 0x0000002413137220 */ /* 0x000fe20000410000 */
[----:B------:R-:W-:Y:S01]  /*7040*/  PRMT R11, R11, 0x5410, R10 ;  /* 0x000054100b0b7816 */ /* 0x000fe2000000000a */
[----:B------:R-:W-:Y:S02]  /*7050*/  FMUL.FTZ R38, R38, R13 ;  /* 0x0000000d26267220 */ /* 0x000fe40000410000 */
[----:B------:R-:W-:-:S02]  /*7060*/  F2FP.F16.F32.PACK_AB R31, RZ, R31 ;  /* 0x0000001fff1f723e */ /* 0x000fc400000000ff */
[----:B------:R-:W-:Y:S01]  /*7070*/  HADD2 R17, R11, R17 ;  /* 0x000000110b117230 */ /* 0x000fe20000000000 */
[----:B------:R-:W-:Y:S02]  /*7080*/  F2FP.F16.F32.PACK_AB R19, RZ, R19 ;  /* 0x00000013ff13723e */ /* 0x000fe400000000ff */
[----:B------:R-:W-:Y:S02]  /*7090*/  F2FP.F16.F32.PACK_AB R38, RZ, R38 ;  /* 0x00000026ff26723e */ /* 0x000fe400000000ff */
[----:B------:R-:W-:Y:S02]  /*70a0*/  PRMT R31, R31, 0x5410, R14 ;  /* 0x000054101f1f7816 */ /* 0x000fe4000000000e */
[----:B------:R-:W-:-:S03]  /*70b0*/  PRMT R27, R19, 0x5410, R38 ;  /* 0x00005410131b7816 */ /* 0x000fc60000000026 */
[----:B------:R-:W-:Y:S02]  /*70c0*/  HFMA2 R26, R31, 1, 1, R26 ;  /* 0x3c003c001f1a7831 */ /* 0x000fe4000000001a */
[----:B------:R-:W-:Y:S02]  /*70d0*/  HFMA2 R27, R27, 1, 1, R17 ;  /* 0x3c003c001b1b7831 */ /* 0x000fe40000000011 */
[----:B------:R-:W-:Y:S01]  /*70e0*/  FMUL.FTZ R41, R41, R20 ;  /* 0x0000001429297220 */ /* 0x000fe20000410000 */
[----:B------:R-:W-:-:S04]  /*70f0*/  FMUL.FTZ R39, R39, R12 ;  /* 0x0000000c27277220 */ /* 0x000fc80000410000 */
[----:B------:R-:W-:Y:S02]  /*7100*/  F2FP.F16.F32.PACK_AB R41, RZ, R41 ;  /* 0x00000029ff29723e */ /* 0x000fe400000000ff */
[----:B------:R-:W-:-:S04]  /*7110*/  F2FP.F16.F32.PACK_AB R39, RZ, R39 ;  /* 0x00000027ff27723e */ /* 0x000fc800000000ff */
[----:B------:R-:W-:-:S05]  /*7120*/  PRMT R41, R41, 0x5410, R39 ;  /* 0x0000541029297816 */ /* 0x000fca0000000027 */
[----:B------:R-:W-:Y:S01]  /*7130*/  HFMA2 R26, R41, 1, 1, R26 ;  /* 0x3c003c00291a7831 */ /* 0x000fe2000000001a */
[----:B0-----:R-:W-:-:S04]  /*7140*/  IADD3 R22, P1, PT, R22, 0x80, RZ ;  /* 0x0000008016167810 */ /* 0x001fc80007f3e0ff */
[----:B------:R-:W-:Y:S02]  /*7150*/  IADD3.X R23, PT, PT, RZ, R23, RZ, P1, !PT ;  /* 0x00000017ff177210 */ /* 0x000fe40000ffe4ff */
[----:B--2---:R-:W-:Y:S02]  /*7160*/  LOP3.LUT R10, R4, 0xf000f, RZ, 0xc0, !PT ;  /* 0x000f000f040a7812 */ /* 0x004fe400078ec0ff */
        /* <DEDUP_REMOVED lines=10> */
[----:B------:R-:W-:Y:S02]  /*7210*/  HADD2.F32 R10, -RZ, R11.H0_H0 ;  /* 0x2000000bff0a7230 */ /* 0x000fe40000004100 */
[----:B------:R-:W-:-:S02]  /*7220*/  HADD2 R21, R19, -1032, -1032 ;  /* 0xe408e40813157430 */ /* 0x000fc40000000000 */
[----:B------:R-:W-:Y:S02]  /*7230*/  HADD2.F32 R34, -RZ, R11.H1_H1 ;  /* 0x3000000bff227230 */ /* 0x000fe40000004100 */
[--C-:B------:R-:W-:Y:S02]  /*7240*/  HADD2.F32 R42, -RZ, R14.reuse.H0_H0 ;  /* 0x2000000eff2a7230 */ /* 0x100fe40000004100 */
[----:B------:R-:W-:Y:S02]  /*7250*/  HADD2.F32 R40, -RZ, R14.H1_H1 ;  /* 0x3000000eff287230 */ /* 0x000fe40000004100 */
[----:B-1----:R-:W-:Y:S02]  /*7260*/  HADD2.F32 R11, -RZ, R8.H0_H0 ;  /* 0x20000008ff0b7230 */ /* 0x002fe40000004100 */
[--C-:B------:R-:W-:Y:S02]  /*7270*/  HADD2.F32 R14, -RZ, R18.reuse.H0_H0 ;  /* 0x20000012ff0e7230 */ /* 0x100fe40000004100 */
[----:B------:R-:W-:-:S02]  /*7280*/  HADD2.F32 R38, -RZ, R18.H1_H1 ;  /* 0x30000012ff267230 */ /* 0x000fc40000004100 */
[----:B------:R-:W-:Y:S02]  /*7290*/  HADD2.F32 R18, -RZ, R21.H0_H0 ;  /* 0x20000015ff127230 */ /* 0x000fe40000004100 */
[C---:B------:R-:W-:Y:S01]  /*72a0*/  FFMA.FTZ R31, R11.reuse, R14, RZ ;  /* 0x0000000e0b1f7223 */ /* 0x040fe200000100ff */
[----:B------:R-:W-:Y:S02]  /*72b0*/  HADD2.F32 R19, -RZ, R8.H1_H1 ;  /* 0x30000008ff137230 */ /* 0x000fe40000004100 */
[----:B------:R-:W-:Y:S01]  /*72c0*/  FFMA.FTZ R17, R10, R11, RZ ;  /* 0x0000000b0a117223 */ /* 0x000fe200000100ff */
[C---:B------:R-:W-:Y:S01]  /*72d0*/  FFMA.FTZ R8, R11.reuse, R42, RZ ;  /* 0x0000002a0b087223 */ /* 0x040fe200000100ff */
[----:B------:R-:W-:Y:S01]  /*72e0*/  FFMA.FTZ R18, R11, R18, RZ ;  /* 0x000000120b127223 */ /* 0x000fe200000100ff */
[----:B------:R-:W-:Y:S01]  /*72f0*/  FFMA.FTZ R14, R19, R38, R31 ;  /* 0x00000026130e7223 */ /* 0x000fe2000001001f */
[----:B------:R-:W0:Y:S01]  /*7300*/  LDS.64 R10, [UR4+0x38] ;  /* 0x00003804ff0a7984 */ /* 0x000e220008000a00 */
[----:B------:R-:W-:-:S02]  /*7310*/  LOP3.LUT R31, R4, 0xf000f0, RZ, 0xc0, !PT ;  /* 0x00f000f0041f7812 */ /* 0x000fc400078ec0ff */
[----:B------:R-:W-:Y:S02]  /*7320*/  LOP3.LUT R37, R6, 0xf000f0, RZ, 0xc0, !PT ;  /* 0x00f000f006257812 */ /* 0x000fe400078ec0ff */
[----:B------:R-:W-:Y:S02]  /*7330*/  LOP3.LUT R33, R5, 0xf000f0, RZ, 0xc0, !PT ;  /* 0x00f000f005217812 */ /* 0x000fe400078ec0ff */
[----:B------:R-:W-:Y:S01]  /*7340*/  LOP3.LUT R31, R31, 0x64006400, RZ, 0xfc, !PT ;  /* 0x640064001f1f7812 */ /* 0x000fe200078efcff */
[----:B------:R-:W-:Y:S01]  /*7350*/  FFMA.FTZ R17, R34, R19, R17 ;  /* 0x0000001322117223 */ /* 0x000fe20000010011 */
[----:B------:R-:W-:Y:S01]  /*7360*/  LOP3.LUT R37, R37, 0x64006400, RZ, 0xfc, !PT ;  /* 0x6400640025257812 */ /* 0x000fe200078efcff */
[----:B------:R-:W-:Y:S01]  /*7370*/  HADD2.F32 R21, -RZ, R21.H1_H1 ;  /* 0x30000015ff157230 */ /* 0x000fe20000004100 */
[----:B------:R-:W-:Y:S02]  /*7380*/  LOP3.LUT R34, R7, 0xf000f0, RZ, 0xc0, !PT ;  /* 0x00f000f007227812 */ /* 0x000fe400078ec0ff */
[----:B------:R-:W-:Y:S01]  /*7390*/  LOP3.LUT R35, R33, 0x64006400, RZ, 0xfc, !PT ;  /* 0x6400640021237812 */ /* 0x000fe200078efcff */
[-C--:B------:R-:W-:Y:S01]  /*73a0*/  HFMA2 R33, R31, R16.reuse.H0_H0, -72, -72 ;  /* 0xd480d4801f217431 */ /* 0x080fe20000040010 */
[----:B------:R-:W-:Y:S01]  /*73b0*/  LOP3.LUT R39, R34, 0x64006400, RZ, 0xfc, !PT ;  /* 0x6400640022277812 */ /* 0x000fe200078efcff */
[----:B------:R-:W-:-:S02]  /*73c0*/  HFMA2 R31, R37, R16.H0_H0, -72, -72 ;  /* 0xd480d480251f7431 */ /* 0x000fc40000040010 */
[C---:B------:R-:W-:Y:S01]  /*73d0*/  FFMA.FTZ R8, R19.reuse, R40, R8 ;  /* 0x0000002813087223 */ /* 0x040fe20000010008 */
[----:B------:R-:W-:Y:S01]  /*73e0*/  FFMA.FTZ R21, R19, R21, R18 ;  /* 0x0000001513157223 */ /* 0x000fe20000010012 */
[-C--:B------:R-:W-:Y:S02]  /*73f0*/  HFMA2 R19, R35, R16.reuse.H0_H0, -72, -72 ;  /* 0xd480d48023137431 */ /* 0x080fe40000040010 */
[----:B------:R-:W-:Y:S02]  /*7400*/  HADD2.F32 R34, -RZ, R9.H0_H0 ;  /* 0x20000009ff227230 */ /* 0x000fe40000004100 */
[----:B------:R-:W-:Y:S02]  /*7410*/  HFMA2 R18, R39, R16.H0_H0, -72, -72 ;  /* 0xd480d48027127431 */ /* 0x000fe40000040010 */
[----:B------:R-:W-:Y:S02]  /*7420*/  HADD2.F32 R35, -RZ, R31.H0_H0 ;  /* 0x2000001fff237230 */ /* 0x000fe40000004100 */
[----:B------:R-:W-:-:S02]  /*7430*/  HADD2.F32 R38, -RZ, R33.H0_H0 ;  /* 0x20000021ff267230 */ /* 0x000fc40000004100 */
[----:B------:R-:W-:Y:S02]  /*7440*/  HADD2.F32 R37, -RZ, R19.H0_H0 ;  /* 0x20000013ff257230 */ /* 0x000fe40000004100 */
[----:B------:R-:W-:Y:S01]  /*7450*/  FFMA.FTZ R14, R34, R35, R14 ;  /* 0x00000023220e7223 */ /* 0x000fe2000001000e */
[----:B------:R-:W-:Y:S01]  /*7460*/  HADD2.F32 R35, -RZ, R18.H0_H0 ;  /* 0x20000012ff237230 */ /* 0x000fe20000004100 */
[----:B------:R-:W-:Y:S02]  /*7470*/  SHF.R.U32.HI R4, RZ, 0x8, R4 ;  /* 0x00000008ff047819 */ /* 0x000fe40000011604 */
[----:B------:R-:W-:Y:S01]  /*7480*/  SHF.R.U32.HI R6, RZ, 0x8, R6 ;  /* 0x00000008ff067819 */ /* 0x000fe20000011606 */
[----:B------:R-:W-:Y:S02]  /*7490*/  HADD2.F32 R9, -RZ, R9.H1_H1 ;  /* 0x30000009ff097230 */ /* 0x000fe40000004100 */
[----:B------:R-:W-:Y:S01]  /*74a0*/  FFMA.FTZ R38, R38, R34, R17 ;  /* 0x0000002226267223 */ /* 0x000fe20000010011 */
[----:B------:R-:W-:Y:S01]  /*74b0*/  FFMA.FTZ R8, R34, R37, R8 ;  /* 0x0000002522087223 */ /* 0x000fe20000010008 */
[----:B------:R-:W-:Y:S01]  /*74c0*/  HADD2.F32 R33, -RZ, R33.H1_H1 ;  /* 0x30000021ff217230 */ /* 0x000fe20000004100 */
[----:B------:R-:W-:Y:S01]  /*74d0*/  LOP3.LUT R17, R4, 0xf000f, RZ, 0xc0, !PT ;  /* 0x000f000f04117812 */ /* 0x000fe200078ec0ff */
[----:B------:R-:W-:Y:S01]  /*74e0*/  FFMA.FTZ R34, R34, R35, R21 ;  /* 0x0000002322227223 */ /* 0x000fe20000010015 */
[----:B------:R-:W-:-:S02]  /*74f0*/  SHF.R.U32.HI R5, RZ, 0x8, R5 ;  /* 0x00000008ff057819 */ /* 0x000fc40000011605 */
[----:B------:R-:W-:Y:S01]  /*7500*/  LOP3.LUT R35, R6, 0xf000f, RZ, 0xc0, !PT ;  /* 0x000f000f06237812 */ /* 0x000fe200078ec0ff */
[----:B------:R-:W-:Y:S01]  /*7510*/  HADD2.F32 R31, -RZ, R31.H1_H1 ;  /* 0x3000001fff1f7230 */ /* 0x000fe20000004100 */
[----:B------:R-:W-:Y:S01]  /*7520*/  LOP3.LUT R17, R17, 0x64006400, RZ, 0xfc, !PT ;  /* 0x6400640011117812 */ /* 0x000fe200078efcff */
[----:B------:R-:W-:Y:S02]  /*7530*/  HADD2.F32 R19, -RZ, R19.H1_H1 ;  /* 0x30000013ff137230 */ /* 0x000fe40000004100 */
[----:B------:R-:W-:Y:S01]  /*7540*/  FFMA.FTZ R38, R33, R9, R38 ;  /* 0x0000000921267223 */ /* 0x000fe20000010026 */
[----:B------:R-:W-:Y:S01]  /*7550*/  HADD2.F32 R18, -RZ, R18.H1_H1 ;  /* 0x30000012ff127230 */ /* 0x000fe20000004100 */
[----:B------:R-:W-:Y:S02]  /*7560*/  LOP3.LUT R33, R5, 0xf000f, RZ, 0xc0, !PT ;  /* 0x000f000f05217812 */ /* 0x000fe400078ec0ff */
[----:B------:R-:W-:Y:S01]  /*7570*/  LOP3.LUT R35, R35, 0x64006400, RZ, 0xfc, !PT ;  /* 0x6400640023237812 */ /* 0x000fe200078efcff */
[C---:B------:R-:W-:Y:S01]  /*7580*/  FFMA.FTZ R14, R9.reuse, R31, R14 ;  /* 0x0000001f090e7223 */ /* 0x040fe2000001000e */
[----:B------:R-:W-:Y:S01]  /*7590*/  FFMA.FTZ R8, R9, R19, R8 ;  /* 0x0000001309087223 */ /* 0x000fe20000010008 */
[----:B------:R-:W-:Y:S01]  /*75a0*/  HADD2 R31, R17, -1032, -1032 ;  /* 0xe408e408111f7430 */ /* 0x000fe20000000000 */
[----:B------:R-:W-:Y:S01]  /*75b0*/  LOP3.LUT R33, R33, 0x64006400, RZ, 0xfc, !PT ;  /* 0x6400640021217812 */ /* 0x000fe200078efcff */
[----:B------:R-:W-:Y:S01]  /*75c0*/  FFMA.FTZ R34, R9, R18, R34 ;  /* 0x0000001209227223 */ /* 0x000fe20000010022 */
[----:B------:R-:W-:-:S02]  /*75d0*/  HADD2 R9, R35, -1032, -1032 ;  /* 0xe408e40823097430 */ /* 0x000fc40000000000 */
[--C-:B0-----:R-:W-:Y:S02]  /*75e0*/  HADD2.F32 R17, -RZ, R10.reuse.H0_H0 ;  /* 0x2000000aff117230 */ /* 0x101fe40000004100 */
[----:B------:R-:W-:Y:S02]  /*75f0*/  HADD2.F32 R19, -RZ, R31.H0_H0 ;  /* 0x2000001fff137230 */ /* 0x000fe40000004100 */
[----:B------:R-:W-:Y:S02]  /*7600*/  HADD2 R18, R33, -1032, -1032 ;  /* 0xe408e40821127430 */ /* 0x000fe40000000000 */
[----:B------:R-:W-:Y:S01]  /*7610*/  HADD2.F32 R33, -RZ, R9.H0_H0 ;  /* 0x20000009ff217230 */ /* 0x000fe20000004100 */
[----:B------:R-:W-:Y:S01]  /*7620*/  SHF.R.U32.HI R7, RZ, 0x8, R7 ;  /* 0x00000008ff077819 */ /* 0x000fe20000011607 */
[----:B------:R-:W-:Y:S02]  /*7630*/  HADD2.F32 R10, -RZ, R10.H1_H1 ;  /* 0x3000000aff0a7230 */ /* 0x000fe40000004100 */
[----:B------:R-:W-:Y:S01]  /*7640*/  FFMA.FTZ R19, R19, R17, R38 ;  /* 0x0000001113137223 */ /* 0x000fe20000010026 */
[----:B------:R-:W-:Y:S01]  /*7650*/  HADD2.F32 R35, -RZ, R18.H0_H0 ;  /* 0x20000012ff237230 */ /* 0x000fe20000004100 */
[----:B------:R-:W-:Y:S01]  /*7660*/  LOP3.LUT R21, R7, 0xf000f, RZ, 0xc0, !PT ;  /* 0x000f000f07157812 */ /* 0x000fe200078ec0ff */
[----:B------:R-:W-:-:S02]  /*7670*/  HADD2.F32 R38, -RZ, R31.H1_H1 ;  /* 0x3000001fff267230 */ /* 0x000fc40000004100 */
[----:B------:R-:W-:Y:S01]  /*7680*/  FFMA.FTZ R33, R17, R33, R14 ;  /* 0x0000002111217223 */ /* 0x000fe2000001000e */
[----:B------:R-:W-:Y:S01]  /*7690*/  HADD2.F32 R14, -RZ, R9.H1_H1 ;  /* 0x30000009ff0e7230 */ /* 0x000fe20000004100 */
[----:B------:R-:W-:Y:S02]  /*76a0*/  LOP3.LUT R9, R5, 0xf000f0, RZ, 0xc0, !PT ;  /* 0x00f000f005097812 */ /* 0x000fe400078ec0ff */
[----:B------:R-:W-:Y:S01]  /*76b0*/  LOP3.LUT R6, R6, 0xf000f0, RZ, 0xc0, !PT ;  /* 0x00f000f006067812 */ /* 0x000fe200078ec0ff */
[----:B------:R-:W-:Y:S01]  /*76c0*/  FFMA.FTZ R35, R17, R35, R8 ;  /* 0x0000002311237223 */ /* 0x000fe20000010008 */
[----:B------:R-:W-:Y:S01]  /*76d0*/  LOP3.LUT R21, R21, 0x64006400, RZ, 0xfc, !PT ;  /* 0x6400640015157812 */ /* 0x000fe200078efcff */
[----:B------:R-:W-:Y:S01]  /*76e0*/  FFMA.FTZ R38, R38, R10, R19 ;  /* 0x0000000a26267223 */ /* 0x000fe20000010013 */
[----:B------:R-:W-:Y:S02]  /*76f0*/  LOP3.LUT R8, R4, 0xf000f0, RZ, 0xc0, !PT ;  /* 0x00f000f004087812 */ /* 0x000fe400078ec0ff */
[----:B------:R-:W-:-:S02]  /*7700*/  LOP3.LUT R9, R9, 0x64006400, RZ, 0xfc, !PT ;  /* 0x6400640009097812 */ /* 0x000fc400078efcff */
[----:B------:R-:W-:Y:S01]  /*7710*/  LOP3.LUT R19, R6, 0x64006400, RZ, 0xfc, !PT ;  /* 0x6400640006137812 */ /* 0x000fe200078efcff */
[----:B------:R-:W-:Y:S01]  /*7720*/  FFMA.FTZ R6, R10, R14, R33 ;  /* 0x0000000e0a067223 */ /* 0x000fe20000010021 */
[----:B------:R-:W-:Y:S01]  /*7730*/  LOP3.LUT R14, R7, 0xf000f0, RZ, 0xc0, !PT ;  /* 0x00f000f0070e7812 */ /* 0x000fe200078ec0ff */
[----:B------:R-:W-:Y:S01]  /*7740*/  HADD2 R21, R21, -1032, -1032 ;  /* 0xe408e40815157430 */ /* 0x000fe20000000000 */
[----:B------:R-:W-:Y:S01]  /*7750*/  LOP3.LUT R5, R8, 0x64006400, RZ, 0xfc, !PT ;  /* 0x6400640008057812 */ /* 0x000fe200078efcff */
[-C--:B------:R-:W-:Y:S02]  /*7760*/  HFMA2 R7, R9, R16.reuse.H0_H0, -72, -72 ;  /* 0xd480d48009077431 */ /* 0x080fe40000040010 */
[----:B------:R-:W-:Y:S01]  /*7770*/  HADD2.F32 R18, -RZ, R18.H1_H1 ;  /* 0x30000012ff127230 */ /* 0x000fe20000004100 */
[----:B------:R-:W-:Y:S01]  /*7780*/  LOP3.LUT R9, R14, 0x64006400, RZ, 0xfc, !PT ;  /* 0x640064000e097812 */ /* 0x000fe200078efcff */
[----:B------:R-:W-:Y:S02]  /*7790*/  HADD2.F32 R37, -RZ, R21.H0_H0 ;  /* 0x20000015ff257230 */ /* 0x000fe40000004100 */
[----:B------:R-:W-:-:S02]  /*77a0*/  HFMA2 R8, R5, R16.H0_H0, -72, -72 ;  /* 0xd480d48005087431 */ /* 0x000fc40000040010 */
[-C--:B------:R-:W-:Y:S02]  /*77b0*/  HFMA2 R5, R19, R16.reuse.H0_H0, -72, -72 ;  /* 0xd480d48013057431 */ /* 0x080fe40000040010 */
[----:B------:R-:W-:Y:S02]  /*77c0*/  HADD2.F32 R31, -RZ, R11.H0_H0 ;  /* 0x2000000bff1f7230 */ /* 0x000fe40000004100 */
[----:B------:R-:W-:Y:S01]  /*77d0*/  FFMA.FTZ R4, R10, R18, R35 ;  /* 0x000000120a047223 */ /* 0x000fe20000010023 */
[----:B------:R-:W-:Y:S02]  /*77e0*/  HADD2.F32 R14, -RZ, R7.H0_H0 ;  /* 0x20000007ff0e7230 */ /* 0x000fe40000004100 */
[----:B------:R-:W-:Y:S02]  /*77f0*/  HFMA2 R16, R9, R16.H0_H0, -72, -72 ;  /* 0xd480d48009107431 */ /* 0x000fe40000040010 */
[----:B------:R-:W-:Y:S02]  /*7800*/  HADD2.F32 R18, -RZ, R21.H1_H1 ;  /* 0x30000015ff127230 */ /* 0x000fe40000004100 */
        /* <DEDUP_REMOVED lines=8> */
[----:B------:R-:W-:Y:S02]  /*7890*/  HADD2.F32 R8, -RZ, R8.H1_H1 ;  /* 0x30000008ff087230 */ /* 0x000fe40000004100 */
[----:B------:R-:W-:-:S02]  /*78a0*/  HADD2.F32 R4, -RZ, R7.H1_H1 ;  /* 0x30000007ff047230 */ /* 0x000fc40000004100 */
[C---:B------:R-:W-:Y:S01]  /*78b0*/  FFMA.FTZ R21, R31.reuse, R21, R6 ;  /* 0x000000151f157223 */ /* 0x040fe20000010006 */
[----:B------:R-:W-:Y:S02]  /*78c0*/  HADD2.F32 R6, -RZ, R5.H1_H1 ;  /* 0x30000005ff067230 */ /* 0x000fe40000004100 */
[----:B------:R-:W-:Y:S01]  /*78d0*/  FFMA.FTZ R9, R31, R9, R18 ;  /* 0x000000091f097223 */ /* 0x000fe20000010012 */
[----:B------:R-:W-:Y:S02]  /*78e0*/  HADD2.F32 R16, -RZ, R16.H1_H1 ;  /* 0x30000010ff107230 */ /* 0x000fe40000004100 */
[----:B------:R-:W-:Y:S01]  /*78f0*/  FFMA.FTZ R19, R8, R11, R19 ;  /* 0x0000000b08137223 */ /* 0x000fe20000010013 */
[----:B------:R-:W-:Y:S01]  /*7900*/  FFMA.FTZ R5, R11, R4, R14 ;  /* 0x000000040b057223 */ /* 0x000fe2000001000e */
[----:B---3--:R-:W-:Y:S01]  /*7910*/  @!P2 IADD3 R25, PT, PT, R15, R30, RZ ;  /* 0x0000001e0f19a210 */ /* 0x008fe20007ffe0ff */
        /* <DEDUP_REMOVED lines=15> */
[----:B------:R-:W-:Y:S01]  /*7a10*/  @!P2 IADD3 R4, PT, PT, R24, 0x1, RZ ;  /* 0x000000011804a810 */ /* 0x000fe20007ffe0ff */
[----:B------:R-:W-:-:S02]  /*7a20*/  HFMA2 R26, R19, 1, 1, R26 ;  /* 0x3c003c00131a7831 */ /* 0x000fc4000000001a */
[----:B------:R-:W-:Y:S01]  /*7a30*/  HADD2 R27, R21, R27 ;  /* 0x0000001b151b7230 */ /* 0x000fe20000000000 */
[----:B------:R-:W-:Y:S01]  /*7a40*/  @!P2 MOV R24, R4 ;  /* 0x000000040018a202 */ /* 0x000fe20000000f00 */
[----:B------:R-:W-:Y:S01]  /*7a50*/  IMAD.WIDE R38, R3, 0x4, R46 ;  /* 0x0000000403267825 */ /* 0x000fe200078e022e */
[----:B------:R-:W-:Y:S06]  /*7a60*/  @!P0 BRA `(.L_x_4969) ;  /* 0xffffffd800e48947 */ /* 0x000fec000383ffff */
.L_x_4968:
        /* <DEDUP_REMOVED lines=12> */
.L_x_4973:
[----:B------:R-:W0:Y:S02]  /*7b30*/  LDS R2, [R0] ;  /* 0x0000000000027984 */ /* 0x000e240000000800 */
[----:B0-----:R-:W-:-:S05]  /*7b40*/  HFMA2 R3, R2, 1, 1, R7 ;  /* 0x3c003c0002037831 */ /* 0x001fca0000000007 */
[----:B------:R-:W0:Y:S02]  /*7b50*/  ATOMS.CAST.SPIN P0, [R0], R2, R3 ;  /* 0x000000020000758d */ /* 0x000e240001800003 */
[----:B0-----:R-:W-:Y:S05]  /*7b60*/  @!P0 BRA `(.L_x_4973) ;  /* 0xfffffffc00f08947 */ /* 0x001fea000383ffff */
[----:B------:R-:W-:Y:S05]  /*7b70*/  BRA `(.L_x_4971) ;  /* 0x00000000000c7947 */ /* 0x000fea0003800000 */
.L_x_4972:
[----:B------:R-:W2:Y:S02]  /*7b80*/  LD.E R0, desc[UR6][R4.64] ;  /* 0x0000000604007980 */ /* 0x000ea4000c101900 */
[----:B--2---:R-:W-:-:S05]  /*7b90*/  IADD3 R3, PT, PT, R7, R0, RZ ;  /* 0x0000000007037210 */ /* 0x004fca0007ffe0ff */
[----:B------:R0:W-:Y:S02]  /*7ba0*/  ST.E desc[UR6][R4.64], R3 ;  /* 0x0000000304007985 */ /* 0x0001e4000c101906 */
.L_x_4971:
[----:B------:R-:W-:Y:S05]  /*7bb0*/  BSYNC.RECONVERGENT B0 ;  /* 0x0000000000007941 */ /* 0x000fea0003800200 */
.L_x_4970:
[----:B------:R1:W-:Y:S02]  /*7bc0*/  ATOM.E.ADD.F16x2.RN.STRONG.GPU P0, RZ, desc[UR6][R4.64+0x4], R27 ;  /* 0x8000041b04ff79a2 */ /* 0x0003e4000c10e106 */
[----:B-1----:R-:W-:Y:S05]  /*7bd0*/  @P0 EXIT ;  /* 0x000000000000094d */ /* 0x002fea0003800000 */
[----:B------:R-:W1:Y:S02]  /*7be0*/  QSPC.E.S P0, RZ, [R4+0x4] ;  /* 0x0000040004ff73aa */ /* 0x000e640000000500 */
[----:B-1----:R-:W-:Y:S05]  /*7bf0*/  @!P0 BRA `(.L_x_4974) ;  /* 0x00000000001c8947 */ /* 0x002fea0003800000 */
[----:B------:R-:W-:-:S04]  /*7c00*/  MOV R2, R4 ;  /* 0x0000000400027202 */ /* 0x000fc80000000f00 */
[----:B------:R-:W-:-:S07]  /*7c10*/  MOV R0, R2 ;  /* 0x0000000200007202 */ /* 0x000fce0000000f00 */
.L_x_4975:
[----:B------:R-:W0:Y:S02]  /*7c20*/  LDS R2, [R0+0x4] ;  /* 0x0000040000027984 */ /* 0x000e240000000800 */
[----:B0-----:R-:W-:-:S05]  /*7c30*/  HADD2 R3, R2, R27 ;  /* 0x0000001b02037230 */ /* 0x001fca0000000000 */
[----:B------:R-:W0:Y:S02]  /*7c40*/  ATOMS.CAST.SPIN P0, [R0+0x4], R2, R3 ;  /* 0x000004020000758d */ /* 0x000e240001800003 */
[----:B0-----:R-:W-:Y:S05]  /*7c50*/  @!P0 BRA `(.L_x_4975) ;  /* 0xfffffffc00f08947 */ /* 0x001fea000383ffff */
[----:B------:R-:W-:Y:S05]  /*7c60*/  EXIT ;  /* 0x000000000000794d */ /* 0x000fea0003800000 */
.L_x_4974:
[----:B------:R-:W0:Y:S02]  /*7c70*/  LD.E R0, desc[UR6][R4.64+0x4] ;  /* 0x0000040604007980 */ /* 0x000e24000c101900 */
[----:B0-----:R-:W-:-:S05]  /*7c80*/  IADD3 R3, PT, PT, R27, R0, RZ ;  /* 0x000000001b037210 */ /* 0x001fca0007ffe0ff */
[----:B------:R-:W-:Y:S01]  /*7c90*/  ST.E desc[UR6][R4.64+0x4], R3 ;  /* 0x0000040304007985 */ /* 0x000fe2000c101906 */
[----:B------:R-:W-:Y:S05]  /*7ca0*/  EXIT ;  /* 0x000000000000794d */ /* 0x000fea0003800000 */
.L_x_4976:
        /* <DEDUP_REMOVED lines=13> */
.L_x_5358:


//--------------------- .text._Z23gemm_half_q_half_kernelILi1ELi140ELb1ELb1ELi64EEvPK6__halfPKjS4_S2_PS0_iiiiPKtS7_iiiiiibS2_i --------------------------
	.section	.text._Z23gemm_half_q_half_kernelILi1ELi140ELb1ELb1ELi64EEvPK6__halfPKjS4_S2_PS0_iiiiPKtS7_iiiiiibS2_i,"ax",@progbits
	.align	128
        .global         _Z23gemm_half_q_half_kernelILi1ELi140ELb1ELb1ELi64EEvPK6__halfPKjS4_S2_PS0_iiiiPKtS7_iiiiiibS2_i
        .type           _Z23gemm_half_q_half_kernelILi1ELi140ELb1ELb1ELi64EEvPK6__halfPKjS4_S2_PS0_iiiiPKtS7_iiiiiibS2_i,@function
        .size           _Z23gemm_half_q_half_kernelILi1ELi140ELb1ELb1ELi64EEvPK6__halfPKjS4_S2_PS0_iiiiPKtS7_iiiiiibS2_i,(.L_x_5359 - _Z23gemm_half_q_half_kernelILi1ELi140ELb1ELb1ELi64EEvPK6__halfPKjS4_S2_PS0_iiiiPKtS7_iiiiiibS2_i)
        .other          _Z23gemm_half_q_half_kernelILi1ELi140ELb1ELb1ELi64EEvPK6__halfPKjS4_S2_PS0_iiiiPKtS7_iiiiiibS2_i,@"STO_CUDA_ENTRY STV_DEFAULT"
_Z23gemm_half_q_half_kernelILi1ELi140ELb1ELb1ELi64EEvPK6__halfPKjS4_S2_PS0_iiiiPKtS7_iiiiiibS2_i:
.text._Z23gemm_half_q_half_kernelILi1ELi140ELb1ELb1ELi64EEvPK6__halfPKjS4_S2_PS0_iiiiPKtS7_iiiiiibS2_i:
        /* <DEDUP_REMOVED lines=15> */
[----:B------:R-:W-:Y:S01]  /*00f0*/  LEA R25, R5, R14, 0x6 ;  /* 0x0000000e05197211 */ /* 0x000fe200078e30ff */
[----:B------:R-:W2:Y:S01]  /*0100*/  LDCU UR12, c[0x0][0x3ac] ;  /* 0x00007580ff0c77ac */ /* 0x000ea20008000800 */
[----:B------:R-:W-:Y:S02]  /*0110*/  BSSY.RECONVERGENT B0, `(.L_x_4977) ;  /* 0x000001b000007945 */ /* 0x000fe40003800200 */
        /* <DEDUP_REMOVED lines=26> */
.L_x_4978:
[----:B------:R-:W-:Y:S05]  /*02c0*/  BSYNC.RECONVERGENT B0 ;  /* 0x0000000000007941 */ /* 0x000fea0003800200 */
.L_x_4977:
[----:B------:R-:W-:Y:S05]  /*02d0*/  @P1 EXIT ;  /* 0x000000000000194d */ /* 0x000fea0003800000 */
[----:B------:R-:W1:Y:S01]  /*02e0*/  LDC.64 R32, c[0x0][0x3b8] ;  /* 0x0000ee00ff207b82 */ /* 0x000e620000000a00 */
[----:B------:R-:W-:Y:S01]  /*02f0*/  SHF.L.U32 R13, R9, 0x7, RZ ;  /* 0x00000007090d7819 */ /* 0x000fe200000006ff */
[----:B------:R-:W2:Y:S04]  /*0300*/  LDCU.U8 UR4, c[0x0][0x3e0] ;  /* 0x00007c00ff0477ac */ /* 0x000ea80008000000 */
[----:B-1----:R-:W-:-:S05]  /*0310*/  IMAD.WIDE.U32 R12, R13, 0x2, R32 ;  /* 0x000000020d0c7825 */ /* 0x002fca00078e0020 */
[----:B0-----:R0:W5:Y:S01]  /*0320*/  LDG.E.U16.CONSTANT R8, desc[UR6][R12.64+0x2] ;  /* 0x000002060c087981 */ /* 0x001162000c1e9500 */
[----:B--2---:R-:W-:Y:S01]  /*0330*/  UPRMT UR4, UR4, 0x8880, URZ ;  /* 0x0000888004047896 */ /* 0x004fe200080000ff */
[----:B------:R-:W-:-:S05]  /*0340*/  ISETP.GE.AND P1, PT, R5, R4, PT ;  /* 0x000000040500720c */ /* 0x000fca0003f26270 */
[----:B------:R-:W-:-:S04]  /*0350*/  ISETP.NE.AND P0, PT, RZ, UR4, PT ;  /* 0x00000004ff007c0c */ /* 0x000fc8000bf05270 */
[----:B------:R-:W-:-:S13]  /*0360*/  ISETP.NE.OR P0, PT, R9, RZ, !P0 ;  /* 0x000000ff0900720c */ /* 0x000fda0004705670 */
[----:B------:R-:W1:Y:S01]  /*0370*/  @!P0 LDC.64 R6, c[0x0][0x3a0] ;  /* 0x0000e800ff068b82 */ /* 0x000e620000000a00 */
[----:B------:R-:W-:-:S04]  /*0380*/  @!P0 IMAD R3, R0, UR8, R25 ;  /* 0x0000000800038c24 */ /* 0x000fc8000f8e0219 */
[----:B-1----:R-:W-:-:S05]  /*0390*/  @!P0 IMAD.WIDE R6, R3, 0x2, R6 ;  /* 0x0000000203068825 */ /* 0x002fca00078e0206 */
[----:B------:R0:W-:Y:S01]  /*03a0*/  @!P0 STG.E.64 desc[UR6][R6.64], RZ ;  /* 0x000000ff06008986 */ /* 0x0001e2000c101b06 */
[----:B------:R-:W-:Y:S06]  /*03b0*/  BAR.SYNC.DEFER_BLOCKING 0x0 ;  /* 0x0000000000007b1d */ /* 0x000fec0000010000 */
[----:B------:R-:W-:Y:S05]  /*03c0*/  @P1 BRA `(.L_x_4979) ;  /* 0x0000000000d01947 */ /* 0x000fea0003800000 */
[----:B------:R1:W5:Y:S01]  /*03d0*/  LDG.E.U16.CONSTANT R3, desc[UR6][R12.64] ;  /* 0x000000060c037981 */ /* 0x000362000c1e9500 */
[----:B0-----:R-:W-:Y:S02]  /*03e0*/  SHF.R.S32.HI R6, RZ, 0x1f, R25 ;  /* 0x0000001fff067819 */ /* 0x001fe40000011419 */
[----:B------:R-:W-:Y:S02]  /*03f0*/  SHF.L.U32 R7, R14, 0x4, RZ ;  /* 0x000000040e077819 */ /* 0x000fe400000006ff */
[----:B------:R-:W-:Y:S01]  /*0400*/  LEA.HI R11, R6, R25, RZ, 0x3 ;  /* 0x00000019060b7211 */ /* 0x000fe200078f18ff */
[----:B------:R-:W-:Y:S01]  /*0410*/  HFMA2 R6, -RZ, RZ, 0, 0 ;  /* 0x00000000ff067431 */ /* 0x000fe200000001ff */
[----:B------:R-:W-:Y:S02]  /*0420*/  MOV R10, R5 ;  /* 0x00000005000a7202 */ /* 0x000fe40000000f00 */
[----:B------:R-:W-:Y:S02]  /*0430*/  LOP3.LUT R7, R7, 0x10, RZ, 0xc0, !PT ;  /* 0x0000001007077812 */ /* 0x000fe400078ec0ff */
[----:B-1----:R-:W-:-:S07]  /*0440*/  SHF.R.S32.HI R11, RZ, 0x3, R11 ;  /* 0x00000003ff0b7819 */ /* 0x002fce000001140b */
.L_x_4980:
[----:B-1----:R-:W0:Y:S01]  /*0450*/  LDC.64 R12, c[0x0][0x390] ;  /* 0x0000e400ff0c7b82 */ /* 0x002e220000000a00 */
        /* <DEDUP_REMOVED lines=11> */
[----:B------:R-:W-:-:S06]  /*0510*/  IMAD.WIDE.U32 R16, R17, 0x2, R32 ;  /* 0x0000000211107825 */ /* 0x000fcc00078e0020 */
        /* <DEDUP_REMOVED lines=31> */
.L_x_4979:
[----:B0-----:R0:W5:Y:S01]  /*0710*/  LDL.64 R6, [R1] ;  /* 0x0000000001067983 */ /* 0x0011620000100a00 */
        /* <DEDUP_REMOVED lines=11> */
.L_x_4981:
        /* <DEDUP_REMOVED lines=11> */
.L_x_4982:
        /* <DEDUP_REMOVED lines=9> */
[----:B------:R-:W-:-:S04]  /*0910*/  SHF.R.S32.HI R12, RZ, 0x5, R12 ;  /* 0x00000005ff0c7819 */ /* 0x000fc8000001140c */
[----:B------:R-:W-:-:S07]  /*0920*/  SHF.L.U32 R11, R12, 0x2, RZ ;  /* 0x000000020c0b7819 */ /* 0x000fce00000006ff */
.L_x_4983:
[----:B------:R-:W0:Y:S01]  /*0930*/  LDCU UR13, c[0x0][0x3d4] ;  /* 0x00007a80ff0d77ac */ /* 0x000e220008000800 */
[----:B-1----:R-:W-:Y:S01]  /*0940*/  HFMA2 R12, -RZ, RZ, 0, 0 ;  /* 0x00000000ff0c7431 */ /* 0x002fe200000001ff */
        /* <DEDUP_REMOVED lines=9> */
.L_x_4984:
        /* <DEDUP_REMOVED lines=11> */
.L_x_4985:
        /* <DEDUP_REMOVED lines=8> */
[----:B------:R-:W-:-:S02]  /*0b10*/  PRMT R26, R7, 0x7610, R7 ;  /* 0x00007610071a7816 */ /* 0x000fc40000000007 */
[----:B------:R-:W-:Y:S02]  /*0b20*/  SHF.R.S32.HI R14, RZ, 0x5, R15 ;  /* 0x00000005ff0e7819 */ /* 0x000fe4000001140f */
[----:B------:R-:W-:Y:S02]  /*0b30*/  PRMT R6, RZ, 0x5410, RZ ;  /* 0x00005410ff067816 */ /* 0x000fe400000000ff */
[----:B------:R-:W-:Y:S02]  /*0b40*/  LEA R3, R14, R3, 0x3 ;  /* 0x000000030e037211 */ /* 0x000fe400078e18ff */
[----:B------:R-:W-:Y:S02]  /*0b50*/  PRMT R7, RZ, 0x5410, RZ ;  /* 0x00005410ff077816 */ /* 0x000fe400000000ff */
[----:B------:R-:W-:-:S04]  /*0b60*/  IADD3 R3, PT, PT, R11, R3, R10 ;  /* 0x000000030b037210 */ /* 0x000fc80007ffe00a */
        /* <DEDUP_REMOVED lines=10> */
[----:B------:R-:W-:-:S02]  /*0c10*/  MOV R3, RZ ;  /* 0x000000ff00037202 */ /* 0x000fc40000000f00 */
[----:B------:R-:W-:Y:S02]  /*0c20*/  IADD3.X R45, PT, PT, R10, UR11, RZ, P1, !PT ;  /* 0x0000000b0a2d7c10 */ /* 0x000fe40008ffe4ff */
[----:B------:R-:W-:Y:S02]  /*0c30*/  IADD3 R4, PT, PT, R5, R8, RZ ;  /* 0x0000000805047210 */ /* 0x000fe40007ffe0ff */
[----:B------:R-:W-:Y:S02]  /*0c40*/  MOV R34, R44 ;  /* 0x0000002c00227202 */ /* 0x000fe40000000f00 */
[----:B------:R-:W-:Y:S01]  /*0c50*/  MOV R35, R45 ;  /* 0x0000002d00237202 */ /* 0x000fe20000000f00 */
[----:B------:R-:W-:Y:S06]  /*0c60*/  @!P0 BRA `(.L_x_4986) ;  /* 0x0000003000a08947 */ /* 0x000fec0003800000 */
[----:B------:R-:W-:-:S04]  /*0c70*/  IMAD.WIDE.U32 R6, R9, 0x100, R32 ;  /* 0x0000010009067825 */ /* 0x000fc800078e0020 */
[----:B------:R-:W-:Y:S01]  /*0c80*/  HFMA2 R3, -RZ, RZ, 0, 0 ;  /* 0x00000000ff037431 */ /* 0x000fe200000001ff */
[----:B------:R-:W-:Y:S02]  /*0c90*/  VIMNMX R30, PT, PT, R27, UR9, PT ;  /* 0x000000091b1e7c48 */ /* 0x000fe4000bfe0100 */
[----:B------:R-:W-:Y:S02]  /*0ca0*/  IADD3 R28, P0, PT, R6, 0x2, RZ ;  /* 0x00000002061c7810 */ /* 0x000fe40007f1e0ff */
[----:B------:R-:W-:Y:S02]  /*0cb0*/  PRMT R6, RZ, 0x5410, RZ ;  /* 0x00005410ff067816 */ /* 0x000fe400000000ff */
[----:B------:R-:W-:Y:S02]  /*0cc0*/  IADD3.X R29, PT, PT, RZ, R7, RZ, P0, !PT ;  /* 0x00000007ff1d7210 */ /* 0x000fe400007fe4ff */
[----:B------:R-:W-:-:S07]  /*0cd0*/  PRMT R7, RZ, 0x5410, RZ ;  /* 0x00005410ff077816 */ /* 0x000fce00000000ff */
.L_x_4987:
        /* <DEDUP_REMOVED lines=38> */
[----:B------:R-:W-:-:S03]  /*0f40*/  FFMA.FTZ R36, R39, R22, R36 ;  /* 0x0000001627247223 */ /* 0x000fc60000010024 */
[----:B------:R-:W-:Y:S01]  /*0f50*/  IADD3 R39, PT, PT, R20, -0x80, RZ ;  /* 0xffffff8014277810 */ /* 0x000fe20007ffe0ff */
[----:B0-----:R-:W-:Y:S01]  /*0f60*/  HADD2.F32 R21, -RZ, R31.H0_H0 ;  /* 0x2000001fff157230 */ /* 0x001fe20000004100 */
[----:B------:R-:W-:Y:S01]  /*0f70*/  SHF.R.U32.HI R20, RZ, 0x8, R19 ;  /* 0x00000008ff147819 */ /* 0x000fe20000011613 */
[----:B------:R-:W-:-:S03]  /*0f80*/  FFMA.FTZ R31, R12, R15, RZ ;  /* 0x0000000f0c1f7223 */ /* 0x000fc600000100ff */
[----:B------:R-:W-:Y:S01]  /*0f90*/  FFMA.FTZ R21, R12, R21, RZ ;  /* 0x000000150c157223 */ /* 0x000fe200000100ff */
[----:B-1----:R-:W-:Y:S01]  /*0fa0*/  HADD2.F32 R40, -RZ, R14.H0_H0 ;  /* 0x2000000eff287230 */ /* 0x002fe20000004100 */
[----:B------:R-:W-:Y:S01]  /*0fb0*/  LOP3.LUT R38, R20, 0xff, RZ, 0xc0, !PT ;  /* 0x000000ff14267812 */ /* 0x000fe200078ec0ff */
[----:B------:R0:W2:Y:S01]  /*0fc0*/  LDG.E.128.CONSTANT R12, desc[UR6][R44.64] ;  /* 0x000000062c0c7981 */ /* 0x0000a2000c1e9d00 */
[----:B------:R-:W1:Y:S02]  /*0fd0*/  I2F.F16 R20, R39 ;  /* 0x0000002700147306 */ /* 0x000e640000200c00 */
[----:B------:R-:W-:Y:S01]  /*0fe0*/  FFMA.FTZ R40, R22, R40, R37 ;  /* 0x0000002816287223 */ /* 0x000fe20000010025 */
[----:B------:R-:W-:Y:S02]  /*0ff0*/  SHF.R.U32.HI R37, RZ, 0x10, R16 ;  /* 0x00000010ff257819 */ /* 0x000fe40000011610 */
[----:B------:R-:W-:Y:S02]  /*1000*/  IADD3 R41, PT, PT, R38, -0x80, RZ ;  /* 0xffffff8026297810 */ /* 0x000fe40007ffe0ff */
[----:B------:R-:W-:-:S02]  /*1010*/  LOP3.LUT R37, R37, 0xff, RZ, 0xc0, !PT ;  /* 0x000000ff25257812 */ /* 0x000fc400078ec0ff */
[----:B------:R-:W4:Y:S01]  /*1020*/  I2F.F16 R38, R41 ;  /* 0x0000002900267306 */ /* 0x000f220000200c00 */
[----:B------:R-:W-:Y:S01]  /*1030*/  LEA.HI R16, R16, 0xffffff80, RZ, 0x8 ;  /* 0xffffff8010107811 */ /* 0x000fe200078f40ff */
[----:B0-----:R-:W-:Y:S01]  /*1040*/  IMAD.WIDE R44, R0, 0x4, R44 ;  /* 0x00000004002c7825 */ /* 0x001fe200078e022c */
[----:B------:R-:W-:-:S03]  /*1050*/  IADD3 R37, PT, PT, R37, -0x80, RZ ;  /* 0xffffff8025257810 */ /* 0x000fc60007ffe0ff */
[----:B-1----:R-:W-:Y:S02]  /*1060*/  HADD2.F32 R20, -RZ, R20.H0_H0 ;  /* 0x20000014ff147230 */ /* 0x002fe40000004100 */
[----:B------:R-:W-:Y:S01]  /*1070*/  I2F.F16 R16, R16 ;  /* 0x0000001000107306 */ /* 0x000fe20000200c00 */
[----:B----4-:R-:W-:-:S07]  /*1080*/  HADD2.F32 R42, -RZ, R38.H0_H0 ;  /* 0x20000026ff2a7230 */ /* 0x010fce0000004100 */
[----:B------:R-:W0:Y:S01]  /*1090*/  I2F.F16 R37, R37 ;  /* 0x0000002500257306 */ /* 0x000e220000200c00 */
[C---:B------:R-:W-:Y:S01]  /*10a0*/  FFMA.FTZ R38, R22.reuse, R20, R31 ;  /* 0x0000001416267223 */ /* 0x040fe2000001001f */
[----:B------:R-:W-:Y:S01]  /*10b0*/  FFMA.FTZ R20, R22, R42, R21 ;  /* 0x0000002a16147223 */ /* 0x000fe20000010015 */
[----:B------:R-:W-:Y:S02]  /*10c0*/  HADD2.F32 R21, -RZ, R23.H0_H0 ;  /* 0x20000017ff157230 */ /* 0x000fe40000004100 */
[----:B0-----:R-:W-:-:S05]  /*10d0*/  HADD2.F32 R31, -RZ, R37.H0_H0 ;  /* 0x20000025ff1f7230 */ /* 0x001fca0000004100 */
[----:B------:R-:W-:Y:S01]  /*10e0*/  FFMA.FTZ R22, R31, R21, R36 ;  /* 0x000000151f167223 */ /* 0x000fe20000010024 */
[----:B------:R-:W-:Y:S02]  /*10f0*/  SHF.R.U32.HI R36, RZ, 0x10, R18 ;  /* 0x00000010ff247819 */ /* 0x000fe40000011612 */
[----:B------:R-:W-:Y:S02]  /*1100*/  SHF.R.U32.HI R31, RZ, 0x10, R17 ;  /* 0x00000010ff1f7819 */ /* 0x000fe40000011611 */
[----:B------:R-:W-:Y:S02]  /*1110*/  LOP3.LUT R36, R36, 0xff, RZ, 0xc0, !PT ;  /* 0x000000ff24247812 */ /* 0x000fe400078ec0ff */
[----:B------:R-:W-:Y:S02]  /*1120*/  LOP3.LUT R31, R31, 0xff, RZ, 0xc0, !PT ;  /* 0x000000ff1f1f7812 */ /* 0x000fe400078ec0ff */
[----:B------:R-:W-:Y:S02]  /*1130*/  IADD3 R41, PT, PT, R36, -0x80, RZ ;  /* 0xffffff8024297810 */ /* 0x000fe40007ffe0ff */
[----:B------:R-:W-:-:S02]  /*1140*/  SHF.R.U32.HI R36, RZ, 0x10, R19 ;  /* 0x00000010ff247819 */ /* 0x000fc40000011613 */
[----:B------:R-:W0:Y:S01]  /*1150*/  I2F.F16 R37, R41 ;  /* 0x0000002900257306 */ /* 0x000e220000200c00 */
[----:B------:R-:W-:Y:S02]  /*1160*/  IADD3 R39, PT, PT, R31, -0x80, RZ ;  /* 0xffffff801f277810 */ /* 0x000fe40007ffe0ff */
[----:B------:R-:W-:Y:S02]  /*1170*/  LOP3.LUT R36, R36, 0xff, RZ, 0xc0, !PT ;  /* 0x000000ff24247812 */ /* 0x000fe400078ec0ff */
[----:B------:R-:W-:Y:S02]  /*1180*/  LEA.HI R19, R19, 0xffffff80, RZ, 0x8 ;  /* 0xffffff8013137811 */ /* 0x000fe400078f40ff */
[----:B------:R-:W-:Y:S01]  /*1190*/  IADD3 R36, PT, PT, R36, -0x80, RZ ;  /* 0xffffff8024247810 */ /* 0x000fe20007ffe0ff */
        /* <DEDUP_REMOVED lines=17> */
[----:B------:R-:W-:Y:S01]  /*12b0*/  IADD3 R37, PT, PT, R16, -0x80, RZ ;  /* 0xffffff8010257810 */ /* 0x000fe20007ffe0ff */
[----:B------:R-:W0:Y:S01]  /*12c0*/  I2F.F16 R19, R19 ;  /* 0x0000001300137306 */ /* 0x000e220000200c00 */
[----:B------:R-:W-:Y:S01]  /*12d0*/  LOP3.LUT R16, R9, 0xff, RZ, 0xc0, !PT ;  /* 0x000000ff09107812 */ /* 0x000fe200078ec0ff */
[----:B------:R-:W-:Y:S01]  /*12e0*/  FFMA.FTZ R36, R23, R40, R22 ;  /* 0x0000002817247223 */ /* 0x000fe20000010016 */
[----:B------:R-:W-:-:S02]  /*12f0*/  FFMA.FTZ R38, R40, R38, R31 ;  /* 0x0000002628267223 */ /* 0x000fc4000001001f */
[----:B------:R-:W-:Y:S01]  /*1300*/  IADD3 R16, PT, PT, R16, -0x80, RZ ;  /* 0xffffff8010107810 */ /* 0x000fe20007ffe0ff */
[----:B-1----:R-:W-:Y:S01]  /*1310*/  HADD2.F32 R22, -RZ, R39.H0_H0 ;  /* 0x20000027ff167230 */ /* 0x002fe20000004100 */
[----:B------:R-:W-:Y:S01]  /*1320*/  LOP3.LUT R39, R11, 0xff, RZ, 0xc0, !PT ;  /* 0x000000ff0b277812 */ /* 0x000fe200078ec0ff */
[----:B------:R-:W1:Y:S03]  /*1330*/  I2F.F16 R37, R37 ;  /* 0x0000002500257306 */ /* 0x000e660000200c00 */
[----:B------:R-:W-:Y:S01]  /*1340*/  FFMA.FTZ R22, R40, R22, R17 ;  /* 0x0000001628167223 */ /* 0x000fe20000010011 */
[----:B------:R-:W-:Y:S02]  /*1350*/  LOP3.LUT R17, R10, 0xff, RZ, 0xc0, !PT ;  /* 0x000000ff0a117812 */ /* 0x000fe400078ec0ff */
[----:B------:R-:W-:Y:S01]  /*1360*/  IADD3 R39, PT, PT, R39, -0x80, RZ ;  /* 0xffffff8027277810 */ /* 0x000fe20007ffe0ff */
[----:B0-----:R-:W-:Y:S01]  /*1370*/  HADD2.F32 R19, -RZ, R19.H0_H0 ;  /* 0x20000013ff137230 */ /* 0x001fe20000004100 */
[----:B------:R-:W0:Y:S01]  /*1380*/  I2F.F16 R16, R16 ;  /* 0x0000001000107306 */ /* 0x000e220000200c00 */
[----:B------:R-:W-:-:S03]  /*1390*/  IADD3 R31, PT, PT, R17, -0x80, RZ ;  /* 0xffffff80111f7810 */ /* 0x000fc60007ffe0ff */
        /* <DEDUP_REMOVED lines=12> */
[----:B------:R-:W-:Y:S02]  /*1460*/  SHF.R.U32.HI R41, RZ, 0x8, R11 ;  /* 0x00000008ff297819 */ /* 0x000fe4000001160b */
[----:B------:R-:W-:Y:S01]  /*1470*/  FFMA.FTZ R22, R37, R40, R22 ;  /* 0x0000002825167223 */ /* 0x000fe20000010016 */
[----:B------:R-:W-:Y:S01]  /*1480*/  LOP3.LUT R31, R31, 0xff, RZ, 0xc0, !PT ;  /* 0x000000ff1f1f7812 */ /* 0x000fe200078ec0ff */
[----:B------:R-:W-:Y:S01]  /*1490*/  FFMA.FTZ R23, R37, R42, R23 ;  /* 0x0000002a25177223 */ /* 0x000fe20000010017 */
[----:B------:R-:W-:-:S02]  /*14a0*/  SHF.R.U32.HI R37, RZ, 0x8, R9 ;  /* 0x00000008ff257819 */ /* 0x000fc40000011609 */
[----:B------:R-:W-:Y:S02]  /*14b0*/  IADD3 R40, PT, PT, R31, -0x80, RZ ;  /* 0xffffff801f287810 */ /* 0x000fe40007ffe0ff */
[----:B------:R-:W-:Y:S02]  /*14c0*/  LOP3.LUT R31, R37, 0xff, RZ, 0xc0, !PT ;  /* 0x000000ff251f7812 */ /* 0x000fe400078ec0ff */
[----:B------:R-:W0:Y:S01]  /*14d0*/  I2F.F16 R37, R40 ;  /* 0x0000002800257306 */ /* 0x000e220000200c00 */
[----:B------:R-:W-:Y:S02]  /*14e0*/  LOP3.LUT R41, R41, 0xff, RZ, 0xc0, !PT ;  /* 0x000000ff29297812 */ /* 0x000fe400078ec0ff */
[----:B------:R-:W-:Y:S01]  /*14f0*/  IADD3 R39, PT, PT, R31, -0x80, RZ ;  /* 0xffffff801f277810 */ /* 0x000fe20007ffe0ff */
[----:B------:R-:W-:Y:S01]  /*1500*/  HADD2.F32 R31, -RZ, R20.H1_H1 ;  /* 0x30000014ff1f7230 */ /* 0x000fe20000004100 */
[----:B------:R-:W-:Y:S02]  /*1510*/  IADD3 R41, PT, PT, R41, -0x80, RZ ;  /* 0xffffff8029297810 */ /* 0x000fe40007ffe0ff */
[----:B------:R-:W-:-:S02]  /*1520*/  ISETP.NE.AND P0, PT, R5, R4, PT ;  /* 0x000000040500720c */ /* 0x000fc40003f05270 */
[----:B------:R-:W1:Y:S01]  /*1530*/  I2F.F16 R39, R39 ;  /* 0x0000002700277306 */ /* 0x000e620000200c00 */
[----:B0-----:R-:W-:-:S05]  /*1540*/  HADD2.F32 R37, -RZ, R37.H0_H0 ;  /* 0x20000025ff257230 */ /* 0x001fca0000004100 */
[----:B------:R-:W-:Y:S01]  /*1550*/  FFMA.FTZ R36, R37, R31, R36 ;  /* 0x0000001f25247223 */ /* 0x000fe20000010024 */
[----:B-1----:R-:W-:Y:S02]  /*1560*/  HADD2.F32 R20, -RZ, R39.H0_H0 ;  /* 0x20000027ff147230 */ /* 0x002fe40000004100 */
[----:B------:R-:W0:Y:S03]  /*1570*/  I2F.F16 R39, R41 ;  /* 0x0000002900277306 */ /* 0x000e260000200c00 */
[----:B------:R-:W-:Y:S01]  /*1580*/  FFMA.FTZ R37, R31, R20, R38 ;  /* 0x000000141f257223 */ /* 0x000fe20000010026 */
[----:B------:R-:W-:-:S04]  /*1590*/  SHF.R.U32.HI R20, RZ, 0x8, R10 ;  /* 0x00000008ff147819 */ /* 0x000fc8000001160a */
[----:B------:R-:W-:-:S04]  /*15a0*/  LOP3.LUT R20, R20, 0xff, RZ, 0xc0, !PT ;  /* 0x000000ff14147812 */ /* 0x000fc800078ec0ff */
[----:B------:R-:W-:Y:S02]  /*15b0*/  IADD3 R38, PT, PT, R20, -0x80, RZ ;  /* 0xffffff8014267810 */ /* 0x000fe40007ffe0ff */
[----:B------:R-:W-:Y:S01]  /*15c0*/  SHF.R.U32.HI R20, RZ, 0x10, R8 ;  /* 0x00000010ff147819 */ /* 0x000fe20000011608 */
[----:B0-----:R-:W-:-:S03]  /*15d0*/  HADD2.F32 R42, -RZ, R39.H0_H0 ;  /* 0x20000027ff2a7230 */ /* 0x001fc60000004100 */
[----:B------:R-:W-:Y:S01]  /*15e0*/  LOP3.LUT R20, R20, 0xff, RZ, 0xc0, !PT ;  /* 0x000000ff14147812 */ /* 0x000fe200078ec0ff */
[----:B------:R-:W0:Y:S01]  /*15f0*/  I2F.F16 R38, R38 ;  /* 0x0000002600267306 */ /* 0x000e220000200c00 */
[----:B------:R-:W-:Y:S02]  /*1600*/  FFMA.FTZ R23, R31, R42, R23 ;  /* 0x0000002a1f177223 */ /* 0x000fe40000010017 */
[----:B------:R-:W-:-:S06]  /*1610*/  IADD3 R20, PT, PT, R20, -0x80, RZ ;  /* 0xffffff8014147810 */ /* 0x000fcc0007ffe0ff */
[----:B------:R-:W1:Y:S01]  /*1620*/  I2F.F16 R20, R20 ;  /* 0x0000001400147306 */ /* 0x000e620000200c00 */
[----:B0-----:R-:W-:Y:S01]  /*1630*/  HADD2.F32 R40, -RZ, R38.H0_H0 ;  /* 0x20000026ff287230 */ /* 0x001fe20000004100 */
[----:B------:R-:W-:-:S04]  /*1640*/  SHF.R.U32.HI R38, RZ, 0x10, R9 ;  /* 0x00000010ff267819 */ /* 0x000fc80000011609 */
[----:B------:R-:W-:Y:S01]  /*1650*/  FFMA.FTZ R22, R31, R40, R22 ;  /* 0x000000281f167223 */ /* 0x000fe20000010016 */
[----:B------:R-:W-:Y:S01]  /*1660*/  HADD2.F32 R31, -RZ, R21.H0_H0 ;  /* 0x20000015ff1f7230 */ /* 0x000fe20000004100 */
[----:B------:R-:W-:Y:S01]  /*1670*/  LOP3.LUT R39, R38, 0xff, RZ, 0xc0, !PT ;  /* 0x000000ff26277812 */ /* 0x000fe200078ec0ff */
[----:B-1----:R-:W-:Y:S01]  /*1680*/  HADD2.F32 R43, -RZ, R20.H0_H0 ;  /* 0x20000014ff2b7230 */ /* 0x002fe20000004100 */
[----:B------:R-:W-:-:S04]  /*1690*/  SHF.R.U32.HI R20, RZ, 0x10, R10 ;  /* 0x00000010ff147819 */ /* 0x000fc8000001160a */
[----:B------:R-:W-:Y:S01]  /*16a0*/  FFMA.FTZ R38, R43, R31, R36 ;  /* 0x0000001f2b267223 */ /* 0x000fe20000010024 */
[----:B------:R-:W-:Y:S02]  /*16b0*/  IADD3 R36, PT, PT, R39, -0x80, RZ ;  /* 0xffffff8027247810 */ /* 0x000fe40007ffe0ff */
[----:B------:R-:W-:Y:S02]  /*16c0*/  LOP3.LUT R20, R20, 0xff, RZ, 0xc0, !PT ;  /* 0x000000ff14147812 */ /* 0x000fe400078ec0ff */
[----:B------:R-:W-:Y:S02]  /*16d0*/  SHF.R.U32.HI R39, RZ, 0x10, R11 ;  /* 0x00000010ff277819 */ /* 0x000fe4000001160b */
[----:B------:R-:W-:Y:S01]  /*16e0*/  IADD3 R40, PT, PT, R20, -0x80, RZ ;  /* 0xffffff8014287810 */ /* 0x000fe20007ffe0ff */
[----:B------:R-:W0:Y:S01]  /*16f0*/  I2F.F16 R36, R36 ;  /* 0x0000002400247306 */ /* 0x000e220000200c00 */
[----:B------:R-:W-:Y:S02]  /*1700*/  LOP3.LUT R20, R39, 0xff, RZ, 0xc0, !PT ;  /* 0x000000ff27147812 */ /* 0x000fe400078ec0ff */
[----:B------:R-:W-:-:S02]  /*1710*/  LEA.HI R11, R11, 0xffffff80, RZ, 0x8 ;  /* 0xffffff800b0b7811 */ /* 0x000fc400078f40ff */
[----:B------:R-:W-:-:S03]  /*1720*/  IADD3 R20, PT, PT, R20, -0x80, RZ ;  /* 0xffffff8014147810 */ /* 0x000fc60007ffe0ff */
[----:B------:R1:W4:Y:S01]  /*1730*/  I2F.F16 R39, R40 ;  /* 0x0000002800277306 */ /* 0x0003220000200c00 */
[----:B0-----:R-:W-:-:S07]  /*1740*/  HADD2.F32 R42, -RZ, R36.H0_H0 ;  /* 0x20000024ff2a7230 */ /* 0x001fce0000004100 */
[----:B------:R-:W0:Y:S01]  /*1750*/  I2F.F16 R20, R20 ;  /* 0x0000001400147306 */ /* 0x000e220000200c00 */
[----:B-1----:R-:W-:Y:S02]  /*1760*/  HADD2.F32 R40, -RZ, R21.H1_H1 ;  /* 0x30000015ff287230 */ /* 0x002fe40000004100 */
[----:B------:R-:W-:Y:S01]  /*1770*/  FFMA.FTZ R37, R31, R42, R37 ;  /* 0x0000002a1f257223 */ /* 0x000fe20000010025 */
[----:B----4-:R-:W-:Y:S01]  /*1780*/  HADD2.F32 R41, -RZ, R39.H0_H0 ;  /* 0x20000027ff297230 */ /* 0x010fe20000004100 */
[----:B------:R-:W-:-:S03]  /*1790*/  LEA.HI R39, R8, 0xffffff80, RZ, 0x8 ;  /* 0xffffff8008277811 */ /* 0x000fc600078f40ff */
        /* <DEDUP_REMOVED lines=12> */
[----:B----4-:R-:W-:Y:S01]  /*1860*/  HADD2.F32 R21, -RZ, R20.H0_H0 ;  /* 0x20000014ff157230 */ /* 0x010fe20000004100 */
[----:B--2---:R-:W-:Y:S01]  /*1870*/  LOP3.LUT R9, R12, 0xff, RZ, 0xc0, !PT ;  /* 0x000000ff0c097812 */ /* 0x004fe200078ec0ff */
[----:B------:R-:W-:Y:S01]  /*1880*/  HADD2.F32 R20, -RZ, R11.H0_H0 ;  /* 0x2000000bff147230 */ /* 0x000fe20000004100 */
[----:B------:R-:W-:Y:S02]  /*1890*/  SHF.R.U32.HI R10, RZ, 0x8, R12 ;  /* 0x00000008ff0a7819 */ /* 0x000fe4000001160c */
[----:B------:R-:W-:Y:S01]  /*18a0*/  FFMA.FTZ R36, R40, R21, R36 ;  /* 0x0000001528247223 */ /* 0x000fe20000010024 */
[----:B------:R-:W-:Y:S02]  /*18b0*/  IADD3 R9, PT, PT, R9, -0x80, RZ ;  /* 0xffffff8009097810 */ /* 0x000fe40007ffe0ff */
[----:B------:R-:W-:Y:S01]  /*18c0*/  LOP3.LUT R10, R10, 0xff, RZ, 0xc0, !PT ;  /* 0x000000ff0a0a7812 */ /* 0x000fe200078ec0ff */
[----:B0-----:R-:W-:-:S02]  /*18d0*/  HADD2.F32 R8, -RZ, R8.H0_H0 ;  /* 0x20000008ff087230 */ /* 0x001fc40000004100 */
[----:B------:R-:W-:Y:S01]  /*18e0*/  FFMA.FTZ R31, R40, R20, R31 ;  /* 0x00000014281f7223 */ /* 0x000fe2000001001f */
[----:B------:R-:W-:Y:S01]  /*18f0*/  LOP3.LUT R20, R13, 0xff, RZ, 0xc0, !PT ;  /* 0x000000ff0d147812 */ /* 0x000fe200078ec0ff */
[----:B------:R-:W0:Y:S01]  /*1900*/  I2F.F16 R9, R9 ;  /* 0x0000000900097306 */ /* 0x000e220000200c00 */
[----:B------:R-:W-:Y:S01]  /*1910*/  IADD3 R10, PT, PT, R10, -0x80, RZ ;  /* 0xffffff800a0a7810 */ /* 0x000fe20007ffe0ff */
[----:B------:R-:W-:Y:S01]  /*1920*/  FFMA.FTZ R37, R40, R8, R37 ;  /* 0x0000000828257223 */ /* 0x000fe20000010025 */
[----:B------:R-:W-:Y:S02]  /*1930*/  IADD3 R41, PT, PT, R20, -0x80, RZ ;  /* 0xffffff8014297810 */ /* 0x000fe40007ffe0ff */
[----:B------:R-:W-:-:S03]  /*1940*/  SHF.R.U32.HI R20, RZ, 0x8, R14 ;  /* 0x00000008ff147819 */ /* 0x000fc6000001160e */
        /* <DEDUP_REMOVED lines=13> */
[----:B------:R-:W-:-:S04]  /*1a20*/  LOP3.LUT R10, R10, 0xff, RZ, 0xc0, !PT ;  /* 0x000000ff0a0a7812 */ /* 0x000fc800078ec0ff */
[----:B------:R-:W-:Y:S02]  /*1a30*/  IADD3 R42, PT, PT, R10, -0x80, RZ ;  /* 0xffffff800a2a7810 */ /* 0x000fe40007ffe0ff */
[----:B------:R-:W-:Y:S02]  /*1a40*/  LOP3.LUT R10, R20, 0xff, RZ, 0xc0, !PT ;  /* 0x000000ff140a7812 */ /* 0x000fe400078ec0ff */
[----:B------:R0:W2:Y:S02]  /*1a50*/  I2F.F16 R20, R42 ;  /* 0x0000002a00147306 */ /* 0x0000a40000200c00 */
[----:B------:R-:W-:Y:S02]  /*1a60*/  IADD3 R43, PT, PT, R10, -0x80, RZ ;  /* 0xffffff800a2b7810 */ /* 0x000fe40007ffe0ff */
[----:B------:R-:W-:Y:S01]  /*1a70*/  SHF.R.U32.HI R10, RZ, 0x10, R12 ;  /* 0x00000010ff0a7819 */ /* 0x000fe2000001160c */
[----:B-1----:R-:W-:-:S03]  /*1a80*/  HADD2.F32 R11, -RZ, R11.H0_H0 ;  /* 0x2000000bff0b7230 */ /* 0x002fc60000004100 */
[----:B------:R-:W-:Y:S01]  /*1a90*/  LOP3.LUT R10, R10, 0xff, RZ, 0xc0, !PT ;  /* 0x000000ff0a0a7812 */ /* 0x000fe200078ec0ff */
[----:B------:R-:W1:Y:S01]  /*1aa0*/  I2F.F16 R21, R43 ;  /* 0x0000002b00157306 */ /* 0x000e620000200c00 */
[C---:B0-----:R-:W-:Y:S01]  /*1ab0*/  FFMA.FTZ R42, R8.reuse, R41, RZ ;  /* 0x00000029082a7223 */ /* 0x041fe200000100ff */
[----:B------:R-:W-:Y:S01]  /*1ac0*/  FFMA.FTZ R11, R8, R11, RZ ;  /* 0x0000000b080b7223 */ /* 0x000fe200000100ff */
[----:B------:R-:W-:Y:S02]  /*1ad0*/  IADD3 R40, PT, PT, R10, -0x80, RZ ;  /* 0xffffff800a287810 */ /* 0x000fe40007ffe0ff */
[----:B------:R-:W-:Y:S01]  /*1ae0*/  LEA.HI R41, R12, 0xffffff80, RZ, 0x8 ;  /* 0xffffff800c297811 */ /* 0x000fe200078f40ff */
        /* <DEDUP_REMOVED lines=34> */
[----:B------:R-:W-:Y:S01]  /*1d10*/  LOP3.LUT R40, R40, 0xff, RZ, 0xc0, !PT ;  /* 0x000000ff28287812 */ /* 0x000fe200078ec0ff */
[----:B0-----:R-:W-:-:S03]  /*1d20*/  HADD2.F32 R41, -RZ, R22.H0_H0 ;  /* 0x20000016ff297230 */ /* 0x001fc60000004100 */
[----:B------:R-:W0:Y:S02]  /*1d30*/  I2F.F16 R14, R14 ;  /* 0x0000000e000e7306 */ /* 0x000e240000200c00 */
[----:B------:R-:W-:Y:S01]  /*1d40*/  FFMA.FTZ R23, R11, R41, R12 ;  /* 0x000000290b177223 */ /* 0x000fe2000001000c */
[--C-:B-1----:R-:W-:Y:S02]  /*1d50*/  HADD2.F32 R12, -RZ, R20.reuse.H0_H0 ;  /* 0x20000014ff0c7230 */ /* 0x102fe40000004100 */
[----:B------:R-:W-:Y:S02]  /*1d60*/  HADD2.F32 R20, -RZ, R20.H1_H1 ;  /* 0x30000014ff147230 */ /* 0x000fe40000004100 */
[----:B------:R-:W-:Y:S02]  /*1d70*/  HADD2.F32 R42, -RZ, R21.H0_H0 ;  /* 0x20000015ff2a7230 */ /* 0x000fe40000004100 */
[----:B0-----:R-:W-:-:S05]  /*1d80*/  HADD2.F32 R22, -RZ, R14.H0_H0 ;  /* 0x2000000eff167230 */ /* 0x001fca0000004100 */
        /* <DEDUP_REMOVED lines=70> */
[----:B------:R-:W-:-:S04]  /*21f0*/  LOP3.LUT R14, R19, 0xff, RZ, 0xc0, !PT ;  /* 0x000000ff130e7812 */ /* 0x000fc800078ec0ff */
[----:B------:R-:W-:Y:S01]  /*2200*/  IADD3 R14, PT, PT, R14, -0x80, RZ ;  /* 0xffffff800e0e7810 */ /* 0x000fe20007ffe0ff */
[----:B0-----:R-:W-:-:S05]  /*2210*/  IMAD.WIDE R44, R0, 0x4, R44 ;  /* 0x00000004002c7825 */ /* 0x001fca00078e022c */
        /* <DEDUP_REMOVED lines=15> */
[----:B------:R0:W4:Y:S01]  /*2310*/  LDG.E.128.CONSTANT R12, desc[UR6][R44.64] ;  /* 0x000000062c0c7981 */ /* 0x000122000c1e9d00 */
[----:B------:R-:W-:Y:S01]  /*2320*/  LEA.HI R46, R16, 0xffffff80, RZ, 0x8 ;  /* 0xffffff80102e7811 */ /* 0x000fe200078f40ff */
[----:B------:R-:W-:-:S03]  /*2330*/  HADD2.F32 R16, -RZ, R21.H1_H1 ;  /* 0x30000015ff107230 */ /* 0x000fc60000004100 */
[----:B------:R1:W5:Y:S01]  /*2340*/  I2F.F16 R20, R46 ;  /* 0x0000002e00147306 */ /* 0x0003620000200c00 */
[----:B0-----:R-:W-:Y:S01]  /*2350*/  IMAD.WIDE R44, R0, 0x4, R44 ;  /* 0x00000004002c7825 */ /* 0x001fe200078e022c */
[----:B-1----:R-:W-:-:S03]  /*2360*/  LEA.HI R46, R19, 0xffffff80, RZ, 0x8 ;  /* 0xffffff80132e7811 */ /* 0x002fc600078f40ff */
[----:B-----5:R-:W-:-:S05]  /*2370*/  HADD2.F32 R20, -RZ, R20.H0_H0 ;  /* 0x20000014ff147230 */ /* 0x020fca0000004100 */
        /* <DEDUP_REMOVED lines=8> */
[----:B------:R-:W-:Y:S02]  /*2400*/  LEA.HI R22, R17, 0xffffff80, RZ, 0x8 ;  /* 0xffffff8011167811 */ /* 0x000fe400078f40ff */
[----:B------:R-:W0:Y:S01]  /*2410*/  I2F.F16 R17, R46 ;  /* 0x0000002e00117306 */ /* 0x000e220000200c00 */
[----:B------:R-:W-:Y:S01]  /*2420*/  @!P0 PRMT R26, R26, 0x7610, R23 ;  /* 0x000076101a1a8816 */ /* 0x000fe20000000017 */
[----:B------:R-:W-:-:S02]  /*2430*/  HADD2.F32 R21, -RZ, R24.H0_H0 ;  /* 0x20000018ff157230 */ /* 0x000fc40000004100 */
[----:B------:R-:W-:Y:S02]  /*2440*/  HADD2.F32 R20, -RZ, R24.H1_H1 ;  /* 0x30000018ff147230 */ /* 0x000fe40000004100 */
[----:B------:R-:W-:Y:S02]  /*2450*/  HADD2.F32 R23, -RZ, R26.H0_H0 ;  /* 0x2000001aff177230 */ /* 0x000fe40000004100 */
[----:B------:R-:W-:Y:S01]  /*2460*/  FMUL.FTZ R38, R38, R21 ;  /* 0x0000001526267220 */ /* 0x000fe20000410000 */
[----:B------:R-:W1:Y:S01]  /*2470*/  I2F.F16 R22, R22 ;  /* 0x0000001600167306 */ /* 0x000e620000200c00 */
[----:B------:R-:W-:Y:S01]  /*2480*/  FMUL.FTZ R37, R37, R20 ;  /* 0x0000001425257220 */ /* 0x000fe20000410000 */
[----:B------:R-:W-:Y:S02]  /*2490*/  FMUL.FTZ R36, R36, R23 ;  /* 0x0000001724247220 */ /* 0x000fe40000410000 */
[----:B------:R-:W-:Y:S01]  /*24a0*/  F2FP.F16.F32.PACK_AB R38, RZ, R38 ;  /* 0x00000026ff26723e */ /* 0x000fe200000000ff */
[----:B------:R-:W-:Y:S01]  /*24b0*/  FMUL.FTZ R18, R23, R18 ;  /* 0x0000001217127220 */ /* 0x000fe20000410000 */
[----:B------:R-:W-:Y:S01]  /*24c0*/  F2FP.F16.F32.PACK_AB R37, RZ, R37 ;  /* 0x00000025ff25723e */ /* 0x000fe200000000ff */
[----:B0-----:R-:W-:-:S03]  /*24d0*/  HADD2.F32 R17, -RZ, R17.H0_H0 ;  /* 0x20000011ff117230 */ /* 0x001fc60000004100 */
[----:B------:R-:W-:Y:S01]  /*24e0*/  PRMT R38, R38, 0x5410, R37 ;  /* 0x0000541026267816 */ /* 0x000fe20000000025 */
[----:B------:R-:W-:Y:S01]  /*24f0*/  FMUL.FTZ R37, R21, R40 ;  /* 0x0000002815257220 */ /* 0x000fe20000410000 */
[----:B------:R-:W-:Y:S01]  /*2500*/  F2FP.F16.F32.PACK_AB R18, RZ, R18 ;  /* 0x00000012ff12723e */ /* 0x000fe200000000ff */
[----:B-1----:R-:W-:Y:S02]  /*2510*/  HADD2.F32 R19, -RZ, R22.H0_H0 ;  /* 0x20000016ff137230 */ /* 0x002fe40000004100 */
[----:B------:R-:W-:Y:S02]  /*2520*/  HFMA2 R6, R38, 1, 1, R6 ;  /* 0x3c003c0026067831 */ /* 0x000fe40000000006 */
[----:B------:R-:W-:Y:S01]  /*2530*/  HADD2.F32 R22, -RZ, R26.H1_H1 ;  /* 0x3000001aff167230 */ /* 0x000fe20000004100 */
[----:B------:R-:W-:Y:S01]  /*2540*/  F2FP.F16.F32.PACK_AB R37, RZ, R37 ;  /* 0x00000025ff25723e */ /* 0x000fe200000000ff */
[C---:B------:R-:W-:Y:S01]  /*2550*/  FFMA.FTZ R41, R16.reuse, R19, R41 ;  /* 0x0000001310297223 */ /* 0x040fe20000010029 */
[----:B------:R-:W-:-:S02]  /*2560*/  FFMA.FTZ R19, R16, R17, R42 ;  /* 0x0000001110137223 */ /* 0x000fc4000001002a */
[----:B------:R-:W-:Y:S01]  /*2570*/  FMUL.FTZ R16, R31, R22 ;  /* 0x000000161f107220 */ /* 0x000fe20000410000 */
[----:B------:R-:W-:Y:S01]  /*2580*/  F2FP.F16.F32.PACK_AB R31, RZ, R36 ;  /* 0x00000024ff1f723e */ /* 0x000fe200000000ff */
[----:B------:R-:W-:Y:S01]  /*2590*/  FMUL.FTZ R38, R20, R41 ;  /* 0x0000002914267220 */ /* 0x000fe20000410000 */
[----:B------:R-:W-:Y:S02]  /*25a0*/  FMUL.FTZ R19, R22, R19 ;  /* 0x0000001316137220 */ /* 0x000fe40000410000 */
[----:B------:R-:W-:Y:S02]  /*25b0*/  F2FP.F16.F32.PACK_AB R36, RZ, R16 ;  /* 0x00000010ff24723e */ /* 0x000fe400000000ff */
[----:B------:R-:W0:Y:S01]  /*25c0*/  LDS.64 R16, [UR4+0x20] ;  /* 0x00002004ff107984 */ /* 0x000e220008000a00 */
[----:B------:R-:W-:Y:S02]  /*25d0*/  F2FP.F16.F32.PACK_AB R38, RZ, R38 ;  /* 0x00000026ff26723e */ /* 0x000fe400000000ff */
[----:B------:R-:W-:-:S02]  /*25e0*/  PRMT R31, R31, 0x5410, R36 ;  /* 0x000054101f1f7816 */ /* 0x000fc40000000024 */
[----:B---3--:R-:W-:Y:S02]  /*25f0*/  SHF.R.U32.HI R36, RZ, 0x8, R8 ;  /* 0x00000008ff247819 */ /* 0x008fe40000011608 */
[----:B------:R-:W-:Y:S01]  /*2600*/  F2FP.F16.F32.PACK_AB R19, RZ, R19 ;  /* 0x00000013ff13723e */ /* 0x000fe200000000ff */
[----:B------:R-:W-:Y:S01]  /*2610*/  HADD2 R31, R31, R7 ;  /* 0x000000071f1f7230 */ /* 0x000fe20000000000 */
[----:B------:R-:W-:Y:S02]  /*2620*/  LOP3.LUT R7, R8, 0xff, RZ, 0xc0, !PT ;  /* 0x000000ff08077812 */ /* 0x000fe400078ec0ff */
[----:B------:R-:W-:Y:S02]  /*2630*/  LOP3.LUT R36, R36, 0xff, RZ, 0xc0, !PT ;  /* 0x000000ff24247812 */ /* 0x000fe400078ec0ff */
[----:B------:R-:W-:Y:S02]  /*2640*/  IADD3 R7, PT, PT, R7, -0x80, RZ ;  /* 0xffffff8007077810 */ /* 0x000fe40007ffe0ff */
[----:B------:R-:W-:-:S02]  /*2650*/  IADD3 R36, PT, PT, R36, -0x80, RZ ;  /* 0xffffff8024247810 */ /* 0x000fc40007ffe0ff */
[----:B------:R-:W-:Y:S02]  /*2660*/  PRMT R37, R37, 0x5410, R38 ;  /* 0x0000541025257816 */ /* 0x000fe40000000026 */
[----:B------:R-:W1:Y:S01]  /*2670*/  I2F.F16 R7, R7 ;  /* 0x0000000700077306 */ /* 0x000e620000200c00 */
[----:B------:R-:W-:Y:S02]  /*2680*/  PRMT R38, R18, 0x5410, R19 ;  /* 0x0000541012267816 */ /* 0x000fe40000000013 */
[----:B------:R-:W-:Y:S01]  /*2690*/  SHF.R.U32.HI R41, RZ, 0x8, R10 ;  /* 0x00000008ff297819 */ /* 0x000fe2000001160a */
[----:B------:R-:W-:Y:S01]  /*26a0*/  HFMA2 R18, R37, 1, 1, R6 ;  /* 0x3c003c0025127831 */ /* 0x000fe20000000006 */
[----:B------:R-:W-:Y:S01]  /*26b0*/  LOP3.LUT R37, R9, 0xff, RZ, 0xc0, !PT ;  /* 0x000000ff09257812 */ /* 0x000fe200078ec0ff */
[----:B------:R-:W-:Y:S01]  /*26c0*/  HADD2 R19, R38, R31 ;  /* 0x0000001f26137230 */ /* 0x000fe20000000000 */
[----:B------:R-:W-:Y:S01]  /*26d0*/  LOP3.LUT R41, R41, 0xff, RZ, 0xc0, !PT ;  /* 0x000000ff29297812 */ /* 0x000fe200078ec0ff */
[----:B------:R-:W2:Y:S01]  /*26e0*/  I2F.F16 R36, R36 ;  /* 0x0000002400247306 */ /* 0x000ea20000200c00 */
[----:B------:R-:W-:-:S02]  /*26f0*/  IADD3 R37, PT, PT, R37, -0x80, RZ ;  /* 0xffffff8025257810 */ /* 0x000fc40007ffe0ff */
[----:B------:R-:W-:Y:S01]  /*2700*/  IADD3 R41, PT, PT, R41, -0x80, RZ ;  /* 0xffffff8029297810 */ /* 0x000fe20007ffe0ff */
[----:B-1----:R-:W-:Y:S01]  /*2710*/  HADD2.F32 R6, -RZ, R7.H0_H0 ;  /* 0x20000007ff067230 */ /* 0x002fe20000004100 */
[----:B------:R-:W-:-:S03]  /*2720*/  LOP3.LUT R7, R10, 0xff, RZ, 0xc0, !PT ;  /* 0x000000ff0a077812 */ /* 0x000fc600078ec0ff */
[----:B------:R-:W1:Y:S01]  /*2730*/  I2F.F16 R40, R37 ;  /* 0x0000002500287306 */ /* 0x000e620000200c00 */
[--C-:B0-----:R-:W-:Y:S02]  /*2740*/  HADD2.F32 R31, -RZ, R16.reuse.H0_H0 ;  /* 0x20000010ff1f7230 */ /* 0x101fe40000004100 */
[----:B------:R-:W-:Y:S02]  /*2750*/  HADD2.F32 R38, -RZ, R16.H1_H1 ;  /* 0x30000010ff267230 */ /* 0x000fe40000004100 */
[----:B--2---:R-:W-:Y:S02]  /*2760*/  HADD2.F32 R39, -RZ, R36.H0_H0 ;  /* 0x20000024ff277230 */ /* 0x004fe40000004100 */
[----:B------:R-:W-:Y:S01]  /*2770*/  FFMA.FTZ R6, R6, R31, RZ ;  /* 0x0000001f06067223 */ /* 0x000fe200000100ff */
[----:B------:R-:W0:Y:S03]  /*2780*/  I2F.F16 R37, R41 ;  /* 0x0000002900257306 */ /* 0x000e260000200c00 */
[----:B------:R-:W-:Y:S01]  /*2790*/  FFMA.FTZ R16, R39, R38, R6 ;  /* 0x0000002627107223 */ /* 0x000fe20000010006 */
[----:B------:R-:W-:Y:S01]  /*27a0*/  SHF.R.U32.HI R6, RZ, 0x8, R9 ;  /* 0x00000008ff067819 */ /* 0x000fe20000011609 */
[----:B-1----:R-:W-:Y:S01]  /*27b0*/  HADD2.F32 R40, -RZ, R40.H0_H0 ;  /* 0x20000028ff287230 */ /* 0x002fe20000004100 */
[----:B------:R-:W-:-:S02]  /*27c0*/  IADD3 R39, PT, PT, R7, -0x80, RZ ;  /* 0xffffff8007277810 */ /* 0x000fc40007ffe0ff */
[----:B------:R-:W-:Y:S02]  /*27d0*/  LOP3.LUT R7, R6, 0xff, RZ, 0xc0, !PT ;  /* 0x000000ff06077812 */ /* 0x000fe400078ec0ff */
[----:B------:R-:W1:Y:S01]  /*27e0*/  I2F.F16 R6, R39 ;  /* 0x0000002700067306 */ /* 0x000e620000200c00 */
[----:B------:R-:W-:Y:S01]  /*27f0*/  FFMA.FTZ R43, R31, R40, RZ ;  /* 0x000000281f2b7223 */ /* 0x000fe200000100ff */
[----:B------:R-:W-:Y:S02]  /*2800*/  IADD3 R36, PT, PT, R7, -0x80, RZ ;  /* 0xffffff8007247810 */ /* 0x000fe40007ffe0ff */
[----:B------:R-:W-:Y:S01]  /*2810*/  SHF.R.U32.HI R7, RZ, 0x10, R8 ;  /* 0x00000010ff077819 */ /* 0x000fe20000011608 */
[----:B0-----:R-:W-:-:S03]  /*2820*/  HADD2.F32 R37, -RZ, R37.H0_H0 ;  /* 0x20000025ff257230 */ /* 0x001fc60000004100 */
[----:B------:R-:W-:Y:S01]  /*2830*/  LOP3.LUT R7, R7, 0xff, RZ, 0xc0, !PT ;  /* 0x000000ff07077812 */ /* 0x000fe200078ec0ff */
[----:B------:R-:W0:Y:S03]  /*2840*/  I2F.F16 R36, R36 ;  /* 0x0000002400247306 */ /* 0x000e260000200c00 */
[----:B------:R-:W-:Y:S01]  /*2850*/  IADD3 R7, PT, PT, R7, -0x80, RZ ;  /* 0xffffff8007077810 */ /* 0x000fe20007ffe0ff */
[----:B-1----:R-:W-:-:S05]  /*2860*/  HADD2.F32 R6, -RZ, R6.H0_H0 ;  /* 0x20000006ff067230 */ /* 0x002fca0000004100 */
[----:B------:R-:W1:Y:S01]  /*2870*/  I2F.F16 R7, R7 ;  /* 0x0000000700077306 */ /* 0x000e620000200c00 */
[----:B------:R-:W-:Y:S01]  /*2880*/  FFMA.FTZ R6, R31, R6, RZ ;  /* 0x000000061f067223 */ /* 0x000fe200000100ff */
[----:B0-----:R-:W-:-:S03]  /*2890*/  HADD2.F32 R39, -RZ, R36.H0_H0 ;  /* 0x20000024ff277230 */ /* 0x001fc60000004100 */
[C---:B------:R-:W-:Y:S01]  /*28a0*/  FFMA.FTZ R6, R38.reuse, R37, R6 ;  /* 0x0000002526067223 */ /* 0x040fe20000010006 */
[----:B------:R-:W-:Y:S02]  /*28b0*/  HADD2.F32 R37, -RZ, R17.H0_H0 ;  /* 0x20000011ff257230 */ /* 0x000fe40000004100 */
[----:B------:R-:W-:Y:S01]  /*28c0*/  FFMA.FTZ R36, R38, R39, R43 ;  /* 0x0000002726247223 */ /* 0x000fe2000001002b */
[----:B-1----:R-:W-:Y:S01]  /*28d0*/  HADD2.F32 R39, -RZ, R7.H0_H0 ;  /* 0x20000007ff277230 */ /* 0x002fe20000004100 */
[----:B------:R-:W-:Y:S02]  /*28e0*/  SHF.R.U32.HI R7, RZ, 0x10, R9 ;  /* 0x00000010ff077819 */ /* 0x000fe40000011609 */
[----:B------:R-:W-:Y:S02]  /*28f0*/  LEA.HI R9, R9, 0xffffff80, RZ, 0x8 ;  /* 0xffffff8009097811 */ /* 0x000fe400078f40ff */
[----:B------:R-:W-:Y:S01]  /*2900*/  FFMA.FTZ R39, R39, R37, R16 ;  /* 0x0000002527277223 */ /* 0x000fe20000010010 */
[----:B------:R-:W-:-:S02]  /*2910*/  SHF.R.U32.HI R16, RZ, 0x10, R10 ;  /* 0x00000010ff107819 */ /* 0x000fc4000001160a */
[----:B------:R-:W-:Y:S01]  /*2920*/  LOP3.LUT R7, R7, 0xff, RZ, 0xc0, !PT ;  /* 0x000000ff07077812 */ /* 0x000fe200078ec0ff */
[----:B------:R-:W-:Y:S01]  /*2930*/  I2F.F16 R9, R9 ;  /* 0x0000000900097306 */ /* 0x000fe20000200c00 */
[----:B------:R-:W-:Y:S02]  /*2940*/  LOP3.LUT R16, R16, 0xff, RZ, 0xc0, !PT ;  /* 0x000000ff10107812 */ /* 0x000fe400078ec0ff */
[----:B------:R-:W-:Y:S02]  /*2950*/  IADD3 R40, PT, PT, R7, -0x80, RZ ;  /* 0xffffff8007287810 */ /* 0x000fe40007ffe0ff */
[----:B------:R-:W-:Y:S02]  /*2960*/  IADD3 R42, PT, PT, R16, -0x80, RZ ;  /* 0xffffff80102a7810 */ /* 0x000fe40007ffe0ff */
[----:B------:R-:W-:Y:S01]  /*2970*/  LEA.HI R16, R8, 0xffffff80, RZ, 0x8 ;  /* 0xffffff8008107811 */ /* 0x000fe200078f40ff */
[----:B------:R-:W0:Y:S01]  /*2980*/  I2F.F16 R43, R40 ;  /* 0x00000028002b7306 */ /* 0x000e220000200c00 */
[----:B------:R-:W-:Y:S01]  /*2990*/  HADD2.F32 R8, -RZ, R17.H1_H1 ;  /* 0x30000011ff087230 */ /* 0x000fe20000004100 */
[----:B------:R-:W-:-:S02]  /*29a0*/  LEA.HI R17, R10, 0xffffff80, RZ, 0x8 ;  /* 0xffffff800a117811 */ /* 0x000fc400078f40ff */
[----:B----4-:R-:W-:-:S04]  /*29b0*/  LOP3.LUT R10, R12, 0xff, RZ, 0xc0, !PT ;  /* 0x000000ff0c0a7812 */ /* 0x010fc800078ec0ff */
[----:B------:R-:W1:Y:S01]  /*29c0*/  I2F.F16 R41, R42 ;  /* 0x0000002a00297306 */ /* 0x000e620000200c00 */
[----:B------:R-:W-:Y:S01]  /*29d0*/  IADD3 R10, PT, PT, R10, -0x80, RZ ;  /* 0xffffff800a0a7810 */ /* 0x000fe20007ffe0ff */
[----:B0-----:R-:W-:-:S06]  /*29e0*/  HADD2.F32 R43, -RZ, R43.H0_H0 ;  /* 0x2000002bff2b7230 */ /* 0x001fcc0000004100 */
[----:B------:R-:W0:Y:S01]  /*29f0*/  I2F.F16 R16, R16 ;  /* 0x0000001000107306 */ /* 0x000e220000200c00 */
[----:B------:R-:W-:Y:S01]  /*2a00*/  FFMA.FTZ R43, R37, R43, R36 ;  /* 0x0000002b252b7223 */ /* 0x000fe20000010024 */
[----:B-1----:R-:W-:-:S06]  /*2a10*/  HADD2.F32 R41, -RZ, R41.H0_H0 ;  /* 0x20000029ff297230 */ /* 0x002fcc0000004100 */
[----:B------:R-:W1:Y:S01]  /*2a20*/  I2F.F16 R17, R17 ;  /* 0x0000001100117306 */ /* 0x000e620000200c00 */
[----:B------:R-:W-:Y:S02]  /*2a30*/  FFMA.FTZ R41, R37, R41, R6 ;  /* 0x0000002925297223 */ /* 0x000fe40000010006 */
[----:B------:R-:W2:Y:S01]  /*2a40*/  LDS.64 R6, [UR4+0x28] ;  /* 0x00002804ff067984 */ /* 0x000ea20008000a00 */
[----:B0-----:R-:W-:-:S04]  /*2a50*/  HADD2.F32 R36, -RZ, R16.H0_H0 ;  /* 0x20000010ff247230 */ /* 0x001fc80000004100 */
[----:B------:R-:W0:Y:S01]  /*2a60*/  I2F.F16 R10, R10 ;  /* 0x0000000a000a7306 */ /* 0x000e220000200c00 */
[----:B------:R-:W-:Y:S01]  /*2a70*/  HADD2.F32 R16, -RZ, R9.H0_H0 ;  /* 0x20000009ff107230 */ /* 0x000fe20000004100 */
[----:B------:R-:W-:Y:S01]  /*2a80*/  SHF.R.U32.HI R9, RZ, 0x8, R12 ;  /* 0x00000008ff097819 */ /* 0x000fe2000001160c */
[----:B------:R-:W-:-:S03]  /*2a90*/  FFMA.FTZ R39, R36, R8, R39 ;  /* 0x0000000824277223 */ /* 0x000fc60000010027 */
[----:B------:R-:W-:Y:S01]  /*2aa0*/  LOP3.LUT R9, R9, 0xff, RZ, 0xc0, !PT ;  /* 0x000000ff09097812 */ /* 0x000fe200078ec0ff */
[----:B-1----:R-:W-:Y:S01]  /*2ab0*/  HADD2.F32 R36, -RZ, R17.H0_H0 ;  /* 0x20000011ff247230 */ /* 0x002fe20000004100 */
[----:B------:R-:W-:Y:S01]  /*2ac0*/  SHF.R.U32.HI R17, RZ, 0x10, R12 ;  /* 0x00000010ff117819 */ /* 0x000fe2000001160c */
[C---:B------:R-:W-:Y:S01]  /*2ad0*/  FFMA.FTZ R43, R8.reuse, R16, R43 ;  /* 0x00000010082b7223 */ /* 0x040fe2000001002b */
[----:B------:R-:W-:Y:S02]  /*2ae0*/  IADD3 R9, PT, PT, R9, -0x80, RZ ;  /* 0xffffff8009097810 */ /* 0x000fe40007ffe0ff */
[----:B------:R-:W-:Y:S01]  /*2af0*/  LOP3.LUT R17, R17, 0xff, RZ, 0xc0, !PT ;  /* 0x000000ff11117812 */ /* 0x000fe200078ec0ff */
[----:B------:R-:W-:Y:S01]  /*2b00*/  FFMA.FTZ R41, R8, R36, R41 ;  /* 0x0000002408297223 */ /* 0x000fe20000010029 */
[----:B0-----:R-:W-:Y:S02]  /*2b10*/  HADD2.F32 R36, -RZ, R10.H0_H0 ;  /* 0x2000000aff247230 */ /* 0x001fe40000004100 */
[----:B------:R-:W0:Y:S01]  /*2b20*/  I2F.F16 R9, R9 ;  /* 0x0000000900097306 */ /* 0x000e220000200c00 */
[----:B------:R-:W-:-:S07]  /*2b30*/  IADD3 R10, PT, PT, R17, -0x80, RZ ;  /* 0xffffff80110a7810 */ /* 0x000fce0007ffe0ff */
[----:B------:R-:W1:Y:S01]  /*2b40*/  I2F.F16 R10, R10 ;  /* 0x0000000a000a7306 */ /* 0x000e620000200c00 */
[--C-:B--2---:R-:W-:Y:S02]  /*2b50*/  HADD2.F32 R16, -RZ, R6.reuse.H0_H0 ;  /* 0x20000006ff107230 */ /* 0x104fe40000004100 */
        /* <DEDUP_REMOVED lines=8> */
[----:B------:R-:W-:Y:S02]  /*2be0*/  LOP3.LUT R6, R13, 0xff, RZ, 0xc0, !PT ;  /* 0x000000ff0d067812 */ /* 0x000fe400078ec0ff */
[----:B------:R-:W-:Y:S02]  /*2bf0*/  LOP3.LUT R10, R10, 0xff, RZ, 0xc0, !PT ;  /* 0x000000ff0a0a7812 */ /* 0x000fe400078ec0ff */
[----:B------:R-:W-:Y:S02]  /*2c00*/  IADD3 R36, PT, PT, R6, -0x80, RZ ;  /* 0xffffff8006247810 */ /* 0x000fe40007ffe0ff */
[----:B------:R-:W-:-:S04]  /*2c10*/  IADD3 R10, PT, PT, R10, -0x80, RZ ;  /* 0xffffff800a0a7810 */ /* 0x000fc80007ffe0ff */
[----:B------:R-:W0:Y:S08]  /*2c20*/  I2F.F16 R36, R36 ;  /* 0x0000002400247306 */ /* 0x000e300000200c00 */
[----:B------:R-:W1:Y:S01]  /*2c30*/  I2F.F16 R10, R10 ;  /* 0x0000000a000a7306 */ /* 0x000e620000200c00 */
        /* <DEDUP_REMOVED lines=10> */
[----:B------:R-:W-:Y:S01]  /*2ce0*/  I2F.F16 R10, R10 ;  /* 0x0000000a000a7306 */ /* 0x000fe20000200c00 */
[----:B0-----:R-:W-:-:S05]  /*2cf0*/  HADD2.F32 R6, -RZ, R9.H0_H0 ;  /* 0x20000009ff067230 */ /* 0x001fca0000004100 */
[----:B------:R-:W-:-:S04]  /*2d00*/  FFMA.FTZ R6, R40, R6, R43 ;  /* 0x0000000628067223 */ /* 0x000fc8000001002b */
        /* <DEDUP_REMOVED lines=13> */
[----:B------:R-:W-:Y:S01]  /*2de0*/  HADD2.F32 R41, -RZ, R10.H0_H0 ;  /* 0x2000000aff297230 */ /* 0x000fe20000004100 */
[----:B------:R-:W-:-:S04]  /*2df0*/  LOP3.LUT R9, R9, 0xff, RZ, 0xc0, !PT ;  /* 0x000000ff09097812 */ /* 0x000fc800078ec0ff */
[----:B------:R-:W-:Y:S01]  /*2e00*/  FFMA.FTZ R36, R17, R41, R36 ;  /* 0x0000002911247223 */ /* 0x000fe20000010024 */
[----:B------:R-:W-:Y:S02]  /*2e10*/  LOP3.LUT R41, R11, 0xff, RZ, 0xc0, !PT ;  /* 0x000000ff0b297812 */ /* 0x000fe400078ec0ff */
[----:B------:R-:W-:Y:S02]  /*2e20*/  IADD3 R9, PT, PT, R9, -0x80, RZ ;  /* 0xffffff8009097810 */ /* 0x000fe40007ffe0ff */
[----:B------:R-:W-:-:S04]  /*2e30*/  IADD3 R41, PT, PT, R41, -0x80, RZ ;  /* 0xffffff8029297810 */ /* 0x000fc80007ffe0ff */
[----:B------:R-:W0:Y:S08]  /*2e40*/  I2F.F16 R9, R9 ;  /* 0x0000000900097306 */ /* 0x000e300000200c00 */
[----:B------:R-:W1:Y:S01]  /*2e50*/  I2F.F16 R41, R41 ;  /* 0x0000002900297306 */ /* 0x000e620000200c00 */
[----:B0-----:R-:W-:Y:S02]  /*2e60*/  HADD2.F32 R10, -RZ, R9.H0_H0 ;  /* 0x20000009ff0a7230 */ /* 0x001fe40000004100 */
[----:B-1----:R-:W-:-:S05]  /*2e70*/  HADD2.F32 R42, -RZ, R41.H0_H0 ;  /* 0x20000029ff2a7230 */ /* 0x002fca0000004100 */
[----:B------:R-:W-:Y:S01]  /*2e80*/  FFMA.FTZ R31, R31, R42, RZ ;  /* 0x0000002a1f1f7223 */ /* 0x000fe200000100ff */
[----:B------:R-:W-:-:S03]  /*2e90*/  LEA.HI R42, R11, 0xffffff80, RZ, 0x8 ;  /* 0xffffff800b2a7811 */ /* 0x000fc600078f40ff */
[----:B------:R-:W-:Y:S01]  /*2ea0*/  FFMA.FTZ R38, R38, R10, R31 ;  /* 0x0000000a26267223 */ /* 0x000fe2000001001f */
[----:B------:R-:W-:Y:S02]  /*2eb0*/  SHF.R.U32.HI R10, RZ, 0x10, R11 ;  /* 0x00000010ff0a7819 */ /* 0x000fe4000001160b */
[----:B------:R-:W0:Y:S02]  /*2ec0*/  I2F.F16 R42, R42 ;  /* 0x0000002a002a7306 */ /* 0x000e240000200c00 */
[----:B------:R-:W-:-:S04]  /*2ed0*/  LOP3.LUT R10, R10, 0xff, RZ, 0xc0, !PT ;  /* 0x000000ff0a0a7812 */ /* 0x000fc800078ec0ff */
[----:B------:R-:W-:-:S06]  /*2ee0*/  IADD3 R41, PT, PT, R10, -0x80, RZ ;  /* 0xffffff800a297810 */ /* 0x000fcc0007ffe0ff */
[----:B------:R-:W1:Y:S01]  /*2ef0*/  I2F.F16 R41, R41 ;  /* 0x0000002900297306 */ /* 0x000e620000200c00 */
[----:B0-----:R-:W-:Y:S02]  /*2f00*/  HADD2.F32 R31, -RZ, R42.H0_H0 ;  /* 0x2000002aff1f7230 */ /* 0x001fe40000004100 */
[----:B-1----:R-:W-:-:S05]  /*2f10*/  HADD2.F32 R10, -RZ, R41.H0_H0 ;  /* 0x20000029ff0a7230 */ /* 0x002fca0000004100 */
[----:B------:R-:W-:-:S04]  /*2f20*/  FFMA.FTZ R37, R37, R10, R38 ;  /* 0x0000000a25257223 */ /* 0x000fc80000010026 */
        /* <DEDUP_REMOVED lines=14> */
[----:B------:R-:W-:Y:S02]  /*3010*/  SHF.R.U32.HI R16, RZ, 0x10, R15 ;  /* 0x00000010ff107819 */ /* 0x000fe4000001160f */
[----:B------:R-:W-:Y:S02]  /*3020*/  LEA.HI R31, R13, 0xffffff80, RZ, 0x8 ;  /* 0xffffff800d1f7811 */ /* 0x000fe400078f40ff */
[----:B------:R-:W-:-:S04]  /*3030*/  LOP3.LUT R16, R16, 0xff, RZ, 0xc0, !PT ;  /* 0x000000ff10107812 */ /* 0x000fc800078ec0ff */
[----:B------:R-:W-:Y:S01]  /*3040*/  IADD3 R37, PT, PT, R16, -0x80, RZ ;  /* 0xffffff8010257810 */ /* 0x000fe20007ffe0ff */
[----:B------:R-:W-:Y:S01]  /*3050*/  I2F.F16 R31, R31 ;  /* 0x0000001f001f7306 */ /* 0x000fe20000200c00 */
[----:B------:R-:W-:Y:S02]  /*3060*/  LEA.HI R16, R12, 0xffffff80, RZ, 0x8 ;  /* 0xffffff800c107811 */ /* 0x000fe400078f40ff */
[----:B------:R-:W-:Y:S02]  /*3070*/  LEA.HI R12, R14, 0xffffff80, RZ, 0x8 ;  /* 0xffffff800e0c7811 */ /* 0x000fe400078f40ff */
[----:B------:R-:W-:-:S03]  /*3080*/  LEA.HI R14, R15, 0xffffff80, RZ, 0x8 ;  /* 0xffffff800f0e7811 */ /* 0x000fc600078f40ff */
[----:B------:R-:W0:Y:S08]  /*3090*/  I2F.F16 R37, R37 ;  /* 0x0000002500257306 */ /* 0x000e300000200c00 */
[----:B------:R-:W1:Y:S01]  /*30a0*/  I2F.F16 R16, R16 ;  /* 0x0000001000107306 */ /* 0x000e620000200c00 */
[----:B0-----:R-:W-:-:S07]  /*30b0*/  HADD2.F32 R13, -RZ, R37.H0_H0 ;  /* 0x20000025ff0d7230 */ /* 0x001fce0000004100 */
[----:B------:R-:W0:Y:S01]  /*30c0*/  I2F.F16 R12, R12 ;  /* 0x0000000c000c7306 */ /* 0x000e220000200c00 */
[----:B------:R-:W-:Y:S01]  /*30d0*/  FFMA.FTZ R17, R17, R13, R40 ;  /* 0x0000000d11117223 */ /* 0x000fe20000010028 */
[----:B------:R-:W-:Y:S02]  /*30e0*/  HADD2.F32 R13, -RZ, R7.H1_H1 ;  /* 0x30000007ff0d7230 */ /* 0x000fe40000004100 */
[----:B------:R-:W-:-:S04]  /*30f0*/  HADD2.F32 R7, -RZ, R31.H0_H0 ;  /* 0x2000001fff077230 */ /* 0x000fc80000004100 */
[----:B------:R-:W3:Y:S01]  /*3100*/  I2F.F16 R14, R14 ;  /* 0x0000000e000e7306 */ /* 0x000ee20000200c00 */
[----:B-1----:R-:W-:Y:S02]  /*3110*/  HADD2.F32 R16, -RZ, R16.H0_H0 ;  /* 0x20000010ff107230 */ /* 0x002fe40000004100 */
[----:B------:R-:W-:Y:S02]  /*3120*/  FFMA.FTZ R31, R13, R7, R6 ;  /* 0x000000070d1f7223 */ /* 0x000fe40000010006 */
[----:B------:R-:W1:Y:S01]  /*3130*/  LDS.64 R6, [UR4+0x30] ;  /* 0x00003004ff067984 */ /* 0x000e620008000a00 */
[----:B0-----:R-:W-:Y:S02]  /*3140*/  HADD2.F32 R12, -RZ, R12.H0_H0 ;  /* 0x2000000cff0c7230 */ /* 0x001fe40000004100 */
[----:B------:R-:W-:-:S03]  /*3150*/  FFMA.FTZ R16, R16, R13, R39 ;  /* 0x0000000d10107223 */ /* 0x000fc60000010027 */
[----:B------:R-:W-:Y:S01]  /*3160*/  FFMA.FTZ R36, R13, R12, R36 ;  /* 0x0000000c0d247223 */ /* 0x000fe20000010024 */
[----:B---3--:R-:W-:-:S05]  /*3170*/  HADD2.F32 R14, -RZ, R14.H0_H0 ;  /* 0x2000000eff0e7230 */ /* 0x008fca0000004100 */
[----:B------:R-:W-:Y:S01]  /*3180*/  FFMA.FTZ R17, R13, R14, R17 ;  /* 0x0000000e0d117223 */ /* 0x000fe20000010011 */
[----:B-1----:R-:W-:Y:S01]  /*3190*/  HADD2.F32 R40, -RZ, R6.H0_H0 ;  /* 0x20000006ff287230 */ /* 0x002fe20000004100 */
[----:B--2---:R-:W-:Y:S02]  /*31a0*/  LOP3.LUT R37, R9, 0xff, RZ, 0xc0, !PT ;  /* 0x000000ff09257812 */ /* 0x004fe400078ec0ff */
[----:B------:R-:W-:Y:S02]  /*31b0*/  LOP3.LUT R12, R10, 0xff, RZ, 0xc0, !PT ;  /* 0x000000ff0a0c7812 */ /* 0x000fe400078ec0ff */
[----:B------:R-:W-:Y:S02]  /*31c0*/  LOP3.LUT R13, R11, 0xff, RZ, 0xc0, !PT ;  /* 0x000000ff0b0d7812 */ /* 0x000fe400078ec0ff */
[----:B------:R-:W-:Y:S02]  /*31d0*/  IADD3 R43, PT, PT, R37, -0x80, RZ ;  /* 0xffffff80252b7810 */ /* 0x000fe40007ffe0ff */
[----:B------:R-:W-:-:S02]  /*31e0*/  LOP3.LUT R15, R8, 0xff, RZ, 0xc0, !PT ;  /* 0x000000ff080f7812 */ /* 0x000fc400078ec0ff */
[----:B------:R-:W-:Y:S02]  /*31f0*/  IADD3 R39, PT, PT, R12, -0x80, RZ ;  /* 0xffffff800c277810 */ /* 0x000fe40007ffe0ff */
[----:B------:R-:W-:Y:S01]  /*3200*/  IADD3 R37, PT, PT, R13, -0x80, RZ ;  /* 0xffffff800d257810 */ /* 0x000fe20007ffe0ff */
[----:B------:R-:W0:Y:S01]  /*3210*/  I2F.F16 R43, R43 ;  /* 0x0000002b002b7306 */ /* 0x000e220000200c00 */
[----:B------:R-:W-:Y:S02]  /*3220*/  SHF.R.U32.HI R12, RZ, 0x8, R8 ;  /* 0x00000008ff0c7819 */ /* 0x000fe40000011608 */
[----:B------:R-:W-:Y:S02]  /*3230*/  SHF.R.U32.HI R13, RZ, 0x8, R9 ;  /* 0x00000008ff0d7819 */ /* 0x000fe40000011609 */
[----:B------:R-:W-:Y:S02]  /*3240*/  IADD3 R15, PT, PT, R15, -0x80, RZ ;  /* 0xffffff800f0f7810 */ /* 0x000fe40007ffe0ff */
[----:B------:R-:W-:Y:S01]  /*3250*/  LOP3.LUT R12, R12, 0xff, RZ, 0xc0, !PT ;  /* 0x000000ff0c0c7812 */ /* 0x000fe200078ec0ff */
[----:B------:R-:W1:Y:S01]  /*3260*/  I2F.F16 R39, R39 ;  /* 0x0000002700277306 */ /* 0x000e620000200c00 */
[----:B------:R-:W-:-:S04]  /*3270*/  LOP3.LUT R13, R13, 0xff, RZ, 0xc0, !PT ;  /* 0x000000ff0d0d7812 */ /* 0x000fc800078ec0ff */
[----:B------:R-:W-:Y:S01]  /*3280*/  IADD3 R13, PT, PT, R13, -0x80, RZ ;  /* 0xffffff800d0d7810 */ /* 0x000fe20007ffe0ff */
[----:B0-----:R-:W-:Y:S02]  /*3290*/  HADD2.F32 R43, -RZ, R43.H0_H0 ;  /* 0x2000002bff2b7230 */ /* 0x001fe40000004100 */
[----:B------:R0:W2:Y:S03]  /*32a0*/  I2F.F16 R41, R15 ;  /* 0x0000000f00297306 */ /* 0x0000a60000200c00 */
[----:B------:R-:W-:Y:S01]  /*32b0*/  FFMA.FTZ R38, R40, R43, RZ ;  /* 0x0000002b28267223 */ /* 0x000fe200000100ff */
[----:B-1----:R-:W-:-:S04]  /*32c0*/  HADD2.F32 R39, -RZ, R39.H0_H0 ;  /* 0x20000027ff277230 */ /* 0x002fc80000004100 */
[----:B------:R-:W1:Y:S01]  /*32d0*/  I2F.F16 R13, R13 ;  /* 0x0000000d000d7306 */ /* 0x000e620000200c00 */
[----:B0-----:R-:W-:Y:S01]  /*32e0*/  IADD3 R15, PT, PT, R12, -0x80, RZ ;  /* 0xffffff800c0f7810 */ /* 0x001fe20007ffe0ff */
[----:B------:R-:W-:Y:S01]  /*32f0*/  FFMA.FTZ R42, R40, R39, RZ ;  /* 0x00000027282a7223 */ /* 0x000fe200000100ff */
[----:B------:R-:W-:Y:S02]  /*3300*/  HADD2.F32 R39, -RZ, R6.H1_H1 ;  /* 0x30000006ff277230 */ /* 0x000fe40000004100 */
[----:B--2---:R-:W-:-:S03]  /*3310*/  HADD2.F32 R41, -RZ, R41.H0_H0 ;  /* 0x20000029ff297230 */ /* 0x004fc60000004100 */
[----:B------:R-:W0:Y:S02]  /*3320*/  I2F.F16 R15, R15 ;  /* 0x0000000f000f7306 */ /* 0x000e240000200c00 */
[----:B------:R-:W-:Y:S01]  /*3330*/  FFMA.FTZ R12, R41, R40, RZ ;  /* 0x00000028290c7223 */ /* 0x000fe200000100ff */
[----:B-1----:R-:W-:-:S05]  /*3340*/  HADD2.F32 R13, -RZ, R13.H0_H0 ;  /* 0x2000000dff0d7230 */ /* 0x002fca0000004100 */
[----:B------:R-:W1:Y:S01]  /*3350*/  I2F.F16 R37, R37 ;  /* 0x0000002500257306 */ /* 0x000e620000200c00 */
[----:B------:R-:W-:Y:S01]  /*3360*/  FFMA.FTZ R38, R39, R13, R38 ;  /* 0x0000000d27267223 */ /* 0x000fe20000010026 */
[----:B0-----:R-:W-:-:S05]  /*3370*/  HADD2.F32 R15, -RZ, R15.H0_H0 ;  /* 0x2000000fff0f7230 */ /* 0x001fca0000004100 */
[----:B------:R-:W-:Y:S02]  /*3380*/  FFMA.FTZ R6, R15, R39, R12 ;  /* 0x000000270f067223 */ /* 0x000fe4000001000c */
[----:B------:R-:W2:Y:S01]  /*3390*/  LDG.E.128.CONSTANT R12, desc[UR6][R44.64] ;  /* 0x000000062c0c7981 */ /* 0x000ea2000c1e9d00 */
[----:B------:R-:W-:Y:S01]  /*33a0*/  SHF.R.U32.HI R43, RZ, 0x8, R10 ;  /* 0x00000008ff2b7819 */ /* 0x000fe2000001160a */
[----:B-1----:R-:W-:-:S03]  /*33b0*/  HADD2.F32 R37, -RZ, R37.H0_H0 ;  /* 0x20000025ff257230 */ /* 0x002fc60000004100 */
[----:B------:R-:W-:Y:S02]  /*33c0*/  LOP3.LUT R43, R43, 0xff, RZ, 0xc0, !PT ;  /* 0x000000ff2b2b7812 */ /* 0x000fe400078ec0ff */
[----:B------:R-:W-:Y:S02]  /*33d0*/  FFMA.FTZ R40, R40, R37, RZ ;  /* 0x0000002528287223 */ /* 0x000fe400000100ff */
[----:B------:R-:W-:-:S04]  /*33e0*/  IADD3 R43, PT, PT, R43, -0x80, RZ ;  /* 0xffffff802b2b7810 */ /* 0x000fc80007ffe0ff */
[----:B------:R-:W0:Y:S01]  /*33f0*/  I2F.F16 R37, R43 ;  /* 0x0000002b00257306 */ /* 0x000e220000200c00 */
[----:B------:R-:W-:-:S04]  /*3400*/  SHF.R.U32.HI R41, RZ, 0x8, R11 ;  /* 0x00000008ff297819 */ /* 0x000fc8000001160b */
[----:B------:R-:W-:-:S04]  /*3410*/  LOP3.LUT R41, R41, 0xff, RZ, 0xc0, !PT ;  /* 0x000000ff29297812 */ /* 0x000fc800078ec0ff */
[----:B------:R-:W-:Y:S01]  /*3420*/  IADD3 R41, PT, PT, R41, -0x80, RZ ;  /* 0xffffff8029297810 */ /* 0x000fe20007ffe0ff */
[----:B0-----:R-:W-:-:S05]  /*3430*/  HADD2.F32 R37, -RZ, R37.H0_H0 ;  /* 0x20000025ff257230 */ /* 0x001fca0000004100 */
[----:B------:R-:W-:Y:S02]  /*3440*/  FFMA.FTZ R42, R39, R37, R42 ;  /* 0x00000025272a7223 */ /* 0x000fe4000001002a */
[----:B------:R-:W0:Y:S02]  /*3450*/  I2F.F16 R37, R41 ;  /* 0x0000002900257306 */ /* 0x000e240000200c00 */
[----:B0-----:R-:W-:-:S05]  /*3460*/  HADD2.F32 R37, -RZ, R37.H0_H0 ;  /* 0x20000025ff257230 */ /* 0x001fca0000004100 */
[----:B------:R-:W-:Y:S01]  /*3470*/  FFMA.FTZ R40, R39, R37, R40 ;  /* 0x0000002527287223 */ /* 0x000fe20000010028 */
[----:B------:R-:W-:-:S04]  /*3480*/  SHF.R.U32.HI R37, RZ, 0x10, R8 ;  /* 0x00000010ff257819 */ /* 0x000fc80000011608 */
[----:B------:R-:W-:-:S04]  /*3490*/  LOP3.LUT R37, R37, 0xff, RZ, 0xc0, !PT ;  /* 0x000000ff25257812 */ /* 0x000fc800078ec0ff */
[----:B------:R-:W-:-:S04]  /*34a0*/  IADD3 R46, PT, PT, R37, -0x80, RZ ;  /* 0xffffff80252e7810 */ /* 0x000fc80007ffe0ff */
[----:B------:R-:W0:Y:S01]  /*34b0*/  I2F.F16 R37, R46 ;  /* 0x0000002e00257306 */ /* 0x000e220000200c00 */
[----:B------:R-:W-:Y:S02]  /*34c0*/  HADD2.F32 R39, -RZ, R7.H0_H0 ;  /* 0x20000007ff277230 */ /* 0x000fe40000004100 */
[----:B0-----:R-:W-:-:S05]  /*34d0*/  HADD2.F32 R37, -RZ, R37.H0_H0 ;  /* 0x20000025ff257230 */ /* 0x001fca0000004100 */
[----:B------:R-:W-:Y:S01]  /*34e0*/  FFMA.FTZ R6, R37, R39, R6 ;  /* 0x0000002725067223 */ /* 0x000fe20000010006 */
[----:B------:R-:W-:-:S04]  /*34f0*/  SHF.R.U32.HI R37, RZ, 0x10, R9 ;  /* 0x00000010ff257819 */ /* 0x000fc80000011609 */
[----:B------:R-:W-:-:S04]  /*3500*/  LOP3.LUT R41, R37, 0xff, RZ, 0xc0, !PT ;  /* 0x000000ff25297812 */ /* 0x000fc800078ec0ff */
        /* <DEDUP_REMOVED lines=13> */
[----:B------:R-:W0:Y:S02]  /*35e0*/  I2F.F16 R41, R42 ;  /* 0x0000002a00297306 */ /* 0x000e240000200c00 */
[----:B0-----:R-:W-:-:S05]  /*35f0*/  HADD2.F32 R41, -RZ, R41.H0_H0 ;  /* 0x20000029ff297230 */ /* 0x001fca0000004100 */
[----:B------:R-:W-:Y:S01]  /*3600*/  FFMA.FTZ R40, R39, R41, R40 ;  /* 0x0000002927287223 */ /* 0x000fe20000010028 */
[----:B------:R-:W-:-:S04]  /*3610*/  LEA.HI R41, R8, 0xffffff80, RZ, 0x8 ;  /* 0xffffff8008297811 */ /* 0x000fc800078f40ff */
[----:B------:R-:W0:Y:S01]  /*3620*/  I2F.F16 R8, R41 ;  /* 0x0000002900087306 */ /* 0x000e220000200c00 */
[----:B------:R-:W-:Y:S02]  /*3630*/  LEA.HI R43, R9, 0xffffff80, RZ, 0x8 ;  /* 0xffffff80092b7811 */ /* 0x000fe400078f40ff */
[----:B------:R-:W-:Y:S02]  /*3640*/  LEA.HI R9, R10, 0xffffff80, RZ, 0x8 ;  /* 0xffffff800a097811 */ /* 0x000fe400078f40ff */
[----:B------:R-:W-:Y:S01]  /*3650*/  LEA.HI R10, R11, 0xffffff80, RZ, 0x8 ;  /* 0xffffff800b0a7811 */ /* 0x000fe200078f40ff */
[----:B------:R-:W-:-:S03]  /*3660*/  HADD2.F32 R11, -RZ, R7.H1_H1 ;  /* 0x30000007ff0b7230 */ /* 0x000fc60000004100 */
[----:B------:R-:W1:Y:S01]  /*3670*/  I2F.F16 R9, R9 ;  /* 0x0000000900097306 */ /* 0x000e620000200c00 */
[----:B0-----:R-:W-:-:S05]  /*3680*/  HADD2.F32 R7, -RZ, R8.H0_H0 ;  /* 0x20000008ff077230 */ /* 0x001fca0000004100 */
[----:B------:R-:W-:Y:S02]  /*3690*/  FFMA.FTZ R8, R7, R11, R6 ;  /* 0x0000000b07087223 */ /* 0x000fe40000010006 */
[----:B------:R-:W0:Y:S01]  /*36a0*/  LDS.64 R6, [UR4+0x38] ;  /* 0x00003804ff067984 */ /* 0x000e220008000a00 */
[----:B------:R-:W3:Y:S01]  /*36b0*/  I2F.F16 R39, R43 ;  /* 0x0000002b00277306 */ /* 0x000ee20000200c00 */
[----:B-1----:R-:W-:-:S07]  /*36c0*/  HADD2.F32 R42, -RZ, R9.H0_H0 ;  /* 0x20000009ff2a7230 */ /* 0x002fce0000004100 */
[----:B------:R-:W1:Y:S01]  /*36d0*/  I2F.F16 R10, R10 ;  /* 0x0000000a000a7306 */ /* 0x000e620000200c00 */
[----:B---3--:R-:W-:-:S05]  /*36e0*/  HADD2.F32 R39, -RZ, R39.H0_H0 ;  /* 0x20000027ff277230 */ /* 0x008fca0000004100 */
[C---:B------:R-:W-:Y:S01]  /*36f0*/  FFMA.FTZ R38, R11.reuse, R39, R38 ;  /* 0x000000270b267223 */ /* 0x040fe20000010026 */
[----:B-1----:R-:W-:Y:S02]  /*3700*/  HADD2.F32 R39, -RZ, R10.H0_H0 ;  /* 0x2000000aff277230 */ /* 0x002fe40000004100 */
[----:B------:R-:W-:-:S03]  /*3710*/  FFMA.FTZ R37, R11, R42, R37 ;  /* 0x0000002a0b257223 */ /* 0x000fc60000010025 */
[----:B------:R-:W-:Y:S01]  /*3720*/  FFMA.FTZ R40, R11, R39, R40 ;  /* 0x000000270b287223 */ /* 0x000fe20000010028 */
[----:B0-----:R-:W-:Y:S01]  /*3730*/  HADD2.F32 R39, -RZ, R6.H0_H0 ;  /* 0x20000006ff277230 */ /* 0x001fe20000004100 */
[----:B--2---:R-:W-:-:S04]  /*3740*/  LOP3.LUT R9, R12, 0xff, RZ, 0xc0, !PT ;  /* 0x000000ff0c097812 */ /* 0x004fc800078ec0ff */
[----:B------:R-:W-:-:S06]  /*3750*/  IADD3 R41, PT, PT, R9, -0x80, RZ ;  /* 0xffffff8009297810 */ /* 0x000fcc0007ffe0ff */
[----:B------:R-:W0:Y:S02]  /*3760*/  I2F.F16 R41, R41 ;  /* 0x0000002900297306 */ /* 0x000e240000200c00 */
[----:B0-----:R-:W-:-:S05]  /*3770*/  HADD2.F32 R11, -RZ, R41.H0_H0 ;  /* 0x20000029ff0b7230 */ /* 0x001fca0000004100 */
[----:B------:R-:W-:Y:S01]  /*3780*/  FFMA.FTZ R11, R11, R39, R8 ;  /* 0x000000270b0b7223 */ /* 0x000fe20000010008 */
[----:B------:R-:W-:-:S04]  /*3790*/  LOP3.LUT R8, R14, 0xff, RZ, 0xc0, !PT ;  /* 0x000000ff0e087812 */ /* 0x000fc800078ec0ff */
[----:B------:R-:W-:-:S04]  /*37a0*/  IADD3 R42, PT, PT, R8, -0x80, RZ ;  /* 0xffffff80082a7810 */ /* 0x000fc80007ffe0ff */
[----:B------:R-:W0:Y:S02]  /*37b0*/  I2F.F16 R8, R42 ;  /* 0x0000002a00087306 */ /* 0x000e240000200c00 */
[----:B0-----:R-:W-:-:S05]  /*37c0*/  HADD2.F32 R8, -RZ, R8.H0_H0 ;  /* 0x20000008ff087230 */ /* 0x001fca0000004100 */
[----:B------:R-:W-:Y:S02]  /*37d0*/  FFMA.FTZ R37, R39, R8, R37 ;  /* 0x0000000827257223 */ /* 0x000fe40000010025 */
[----:B------:R-:W2:Y:S01]  /*37e0*/  @!P0 LDG.E.U16.CONSTANT R8, desc[UR6][R28.64] ;  /* 0x000000061c088981 */ /* 0x000ea2000c1e9500 */
[----:B------:R-:W-:-:S04]  /*37f0*/  LOP3.LUT R9, R13, 0xff, RZ, 0xc0, !PT ;  /* 0x000000ff0d097812 */ /* 0x000fc800078ec0ff */
[----:B------:R-:W-:-:S04]  /*3800*/  IADD3 R10, PT, PT, R9, -0x80, RZ ;  /* 0xffffff80090a7810 */ /* 0x000fc80007ffe0ff */
[----:B------:R-:W0:Y:S02]  /*3810*/  I2F.F16 R9, R10 ;  /* 0x0000000a00097306 */ /* 0x000e240000200c00 */
[----:B0-----:R-:W-:-:S05]  /*3820*/  HADD2.F32 R9, -RZ, R9.H0_H0 ;  /* 0x20000009ff097230 */ /* 0x001fca0000004100 */
[----:B------:R-:W-:Y:S01]  /*3830*/  FFMA.FTZ R9, R39, R9, R38 ;  /* 0x0000000927097223 */ /* 0x000fe20000010026 */
[----:B------:R-:W-:-:S04]  /*3840*/  LOP3.LUT R38, R15, 0xff, RZ, 0xc0, !PT ;  /* 0x000000ff0f267812 */ /* 0x000fc800078ec0ff */
[----:B------:R-:W-:-:S06]  /*3850*/  IADD3 R41, PT, PT, R38, -0x80, RZ ;  /* 0xffffff8026297810 */ /* 0x000fcc0007ffe0ff */
[----:B------:R-:W0:Y:S01]  /*3860*/  I2F.F16 R41, R41 ;  /* 0x0000002900297306 */ /* 0x000e220000200c00 */
[----:B------:R-:W-:-:S04]  /*3870*/  SHF.R.U32.HI R38, RZ, 0x8, R12 ;  /* 0x00000008ff267819 */ /* 0x000fc8000001160c */
[----:B------:R-:W-:Y:S01]  /*3880*/  LOP3.LUT R38, R38, 0xff, RZ, 0xc0, !PT ;  /* 0x000000ff26267812 */ /* 0x000fe200078ec0ff */
[----:B0-----:R-:W-:-:S05]  /*3890*/  HADD2.F32 R43, -RZ, R41.H0_H0 ;  /* 0x20000029ff2b7230 */ /* 0x001fca0000004100 */
[----:B------:R-:W-:Y:S01]  /*38a0*/  FFMA.FTZ R10, R39, R43, R40 ;  /* 0x0000002b270a7223 */ /* 0x000fe20000010028 */
[----:B------:R-:W-:-:S06]  /*38b0*/  IADD3 R39, PT, PT, R38, -0x80, RZ ;  /* 0xffffff8026277810 */ /* 0x000fcc0007ffe0ff */
[----:B------:R-:W0:Y:S01]  /*38c0*/  I2F.F16 R39, R39 ;  /* 0x0000002700277306 */ /* 0x000e220000200c00 */
[----:B------:R-:W-:Y:S02]  /*38d0*/  HADD2.F32 R38, -RZ, R6.H1_H1 ;  /* 0x30000006ff267230 */ /* 0x000fe40000004100 */
        /* <DEDUP_REMOVED lines=17> */
[----:B------:R-:W0:Y:S01]  /*39f0*/  I2F.F16 R40, R40 ;  /* 0x0000002800287306 */ /* 0x000e220000200c00 */
[----:B------:R-:W-:-:S04]  /*3a00*/  SHF.R.U32.HI R39, RZ, 0x10, R12 ;  /* 0x00000010ff277819 */ /* 0x000fc8000001160c */
[----:B------:R-:W-:Y:S02]  /*3a10*/  LOP3.LUT R39, R39, 0xff, RZ, 0xc0, !PT ;  /* 0x000000ff27277812 */ /* 0x000fe400078ec0ff */
[----:B------:R-:W-:Y:S01]  /*3a20*/  LEA.HI R41, R13, 0xffffff80, RZ, 0x8 ;  /* 0xffffff800d297811 */ /* 0x000fe200078f40ff */
[----:B0-----:R-:W-:Y:S01]  /*3a30*/  HADD2.F32 R37, -RZ, R40.H0_H0 ;  /* 0x20000028ff257230 */ /* 0x001fe20000004100 */
[----:B------:R-:W-:Y:S02]  /*3a40*/  SHF.R.U32.HI R40, RZ, 0x10, R13 ;  /* 0x00000010ff287819 */ /* 0x000fe4000001160d */
[----:B------:R-:W-:Y:S02]  /*3a50*/  IADD3 R13, PT, PT, R39, -0x80, RZ ;  /* 0xffffff80270d7810 */ /* 0x000fe40007ffe0ff */
[----:B------:R-:W-:Y:S01]  /*3a60*/  FFMA.FTZ R10, R38, R37, R10 ;  /* 0x00000025260a7223 */ /* 0x000fe2000001000a */
[----:B------:R-:W-:Y:S01]  /*3a70*/  FMUL.FTZ R37, R21, R16 ;  /* 0x0000001015257220 */ /* 0x000fe20000410000 */
[----:B------:R-:W-:-:S02]  /*3a80*/  LEA.HI R16, R12, 0xffffff80, RZ, 0x8 ;  /* 0xffffff800c107811 */ /* 0x000fc400078f40ff */
[----:B------:R-:W-:Y:S01]  /*3a90*/  LOP3.LUT R39, R40, 0xff, RZ, 0xc0, !PT ;  /* 0x000000ff28277812 */ /* 0x000fe200078ec0ff */
[----:B------:R-:W-:Y:S01]  /*3aa0*/  FMUL.FTZ R38, R20, R31 ;  /* 0x0000001f14267220 */ /* 0x000fe20000410000 */
[----:B------:R-:W-:Y:S02]  /*3ab0*/  LEA.HI R12, R14, 0xffffff80, RZ, 0x8 ;  /* 0xffffff800e0c7811 */ /* 0x000fe400078f40ff */
[----:B------:R-:W-:Y:S02]  /*3ac0*/  SHF.R.U32.HI R40, RZ, 0x10, R14 ;  /* 0x00000010ff287819 */ /* 0x000fe4000001160e */
[----:B------:R-:W-:Y:S01]  /*3ad0*/  SHF.R.U32.HI R14, RZ, 0x10, R15 ;  /* 0x00000010ff0e7819 */ /* 0x000fe2000001160f */
[----:B------:R-:W0:Y:S01]  /*3ae0*/  I2F.F16 R13, R13 ;  /* 0x0000000d000d7306 */ /* 0x000e220000200c00 */
[----:B------:R-:W-:Y:S02]  /*3af0*/  F2FP.F16.F32.PACK_AB R31, RZ, R37 ;  /* 0x00000025ff1f723e */ /* 0x000fe400000000ff */
[----:B------:R-:W-:-:S02]  /*3b00*/  LOP3.LUT R40, R40, 0xff, RZ, 0xc0, !PT ;  /* 0x000000ff28287812 */ /* 0x000fc400078ec0ff */
[----:B------:R-:W-:Y:S02]  /*3b10*/  LOP3.LUT R14, R14, 0xff, RZ, 0xc0, !PT ;  /* 0x000000ff0e0e7812 */ /* 0x000fe400078ec0ff */
[----:B------:R-:W-:Y:S01]  /*3b20*/  F2FP.F16.F32.PACK_AB R37, RZ, R38 ;  /* 0x00000026ff25723e */ /* 0x000fe200000000ff */
[----:B------:R-:W-:Y:S01]  /*3b30*/  FMUL.FTZ R38, R23, R36 ;  /* 0x0000002417267220 */ /* 0x000fe20000410000 */
[----:B------:R-:W-:Y:S01]  /*3b40*/  IADD3 R39, PT, PT, R39, -0x80, RZ ;  /* 0xffffff8027277810 */ /* 0x000fe20007ffe0ff */
[----:B------:R-:W-:Y:S01]  /*3b50*/  FMUL.FTZ R36, R22, R17 ;  /* 0x0000001116247220 */ /* 0x000fe20000410000 */
[----:B------:R-:W-:Y:S02]  /*3b60*/  IADD3 R40, PT, PT, R40, -0x80, RZ ;  /* 0xffffff8028287810 */ /* 0x000fe40007ffe0ff */
[----:B------:R-:W-:Y:S02]  /*3b70*/  IADD3 R14, PT, PT, R14, -0x80, RZ ;  /* 0xffffff800e0e7810 */ /* 0x000fe40007ffe0ff */
[----:B------:R-:W1:Y:S01]  /*3b80*/  I2F.F16 R39, R39 ;  /* 0x0000002700277306 */ /* 0x000e620000200c00 */
[----:B------:R-:W-:-:S02]  /*3b90*/  F2FP.F16.F32.PACK_AB R38, RZ, R38 ;  /* 0x00000026ff26723e */ /* 0x000fc400000000ff */
[----:B------:R-:W-:Y:S02]  /*3ba0*/  F2FP.F16.F32.PACK_AB R36, RZ, R36 ;  /* 0x00000024ff24723e */ /* 0x000fe400000000ff */
[----:B------:R-:W-:Y:S02]  /*3bb0*/  PRMT R31, R31, 0x5410, R37 ;  /* 0x000054101f1f7816 */ /* 0x000fe40000000025 */
[----:B------:R-:W-:Y:S01]  /*3bc0*/  LEA.HI R37, R15, 0xffffff80, RZ, 0x8 ;  /* 0xffffff800f257811 */ /* 0x000fe200078f40ff */
[----:B------:R-:W3:Y:S01]  /*3bd0*/  I2F.F16 R40, R40 ;  /* 0x0000002800287306 */ /* 0x000ee20000200c00 */
[----:B------:R-:W-:Y:S01]  /*3be0*/  PRMT R38, R38, 0x5410, R36 ;  /* 0x0000541026267816 */ /* 0x000fe20000000024 */
[----:B0-----:R-:W-:-:S06]  /*3bf0*/  HADD2.F32 R36, -RZ, R13.H0_H0 ;  /* 0x2000000dff247230 */ /* 0x001fcc0000004100 */
[----:B------:R-:W0:Y:S08]  /*3c00*/  I2F.F16 R14, R14 ;  /* 0x0000000e000e7306 */ /* 0x000e300000200c00 */
[----:B------:R-:W4:Y:S08]  /*3c10*/  I2F.F16 R16, R16 ;  /* 0x0000001000107306 */ /* 0x000f300000200c00 */
[----:B------:R-:W5:Y:S01]  /*3c20*/  I2F.F16 R17, R41 ;  /* 0x0000002900117306 */ /* 0x000f620000200c00 */
[----:B------:R-:W-:-:S07]  /*3c30*/  HADD2.F32 R15, -RZ, R7.H0_H0 ;  /* 0x20000007ff0f7230 */ /* 0x000fce0000004100 */
[----:B------:R-:W5:Y:S01]  /*3c40*/  I2F.F16 R12, R12 ;  /* 0x0000000c000c7306 */ /* 0x000f620000200c00 */
[----:B------:R-:W-:-:S07]  /*3c50*/  HADD2 R19, R38, R19 ;  /* 0x0000001326137230 */ /* 0x000fce0000000000 */
[----:B------:R-:W5:Y:S01]  /*3c60*/  I2F.F16 R13, R37 ;  /* 0x00000025000d7306 */ /* 0x000f620000200c00 */
[----:B-1----:R-:W-:Y:S02]  /*3c70*/  HADD2.F32 R38, -RZ, R39.H0_H0 ;  /* 0x20000027ff267230 */ /* 0x002fe40000004100 */
[----:B------:R-:W-:Y:S01]  /*3c80*/  FFMA.FTZ R11, R36, R15, R11 ;  /* 0x0000000f240b7223 */ /* 0x000fe2000001000b */
[----:B---3--:R-:W-:Y:S02]  /*3c90*/  HADD2.F32 R39, -RZ, R40.H0_H0 ;  /* 0x20000028ff277230 */ /* 0x008fe40000004100 */
[----:B0-----:R-:W-:Y:S02]  /*3ca0*/  HADD2.F32 R14, -RZ, R14.H0_H0 ;  /* 0x2000000eff0e7230 */ /* 0x001fe40000004100 */
[----:B------:R-:W-:Y:S01]  /*3cb0*/  FFMA.FTZ R9, R15, R38, R9 ;  /* 0x000000260f097223 */ /* 0x000fe20000010009 */
[----:B------:R-:W-:Y:S02]  /*3cc0*/  HADD2.F32 R36, -RZ, R7.H1_H1 ;  /* 0x30000007ff247230 */ /* 0x000fe40000004100 */
[----:B----4-:R-:W-:-:S02]  /*3cd0*/  HADD2.F32 R16, -RZ, R16.H0_H0 ;  /* 0x20000010ff107230 */ /* 0x010fc40000004100 */
[----:B-----5:R-:W-:Y:S02]  /*3ce0*/  HADD2.F32 R17, -RZ, R17.H0_H0 ;  /* 0x20000011ff117230 */ /* 0x020fe40000004100 */
[C---:B------:R-:W-:Y:S01]  /*3cf0*/  FFMA.FTZ R7, R15.reuse, R39, R6 ;  /* 0x000000270f077223 */ /* 0x040fe20000010006 */
[----:B------:R-:W-:Y:S02]  /*3d00*/  HADD2.F32 R12, -RZ, R12.H0_H0 ;  /* 0x2000000cff0c7230 */ /* 0x000fe40000004100 */
[----:B------:R-:W-:Y:S01]  /*3d10*/  FFMA.FTZ R10, R15, R14, R10 ;  /* 0x0000000e0f0a7223 */ /* 0x000fe2000001000a */
[----:B------:R-:W-:Y:S02]  /*3d20*/  HADD2.F32 R13, -RZ, R13.H0_H0 ;  /* 0x2000000dff0d7230 */ /* 0x000fe40000004100 */
[----:B------:R-:W-:Y:S02]  /*3d30*/  HFMA2 R18, R31, 1, 1, R18 ;  /* 0x3c003c001f127831 */ /* 0x000fe40000000012 */
        /* <DEDUP_REMOVED lines=10> */
[----:B--2---:R-:W-:-:S02]  /*3de0*/  @!P0 IADD3 R4, PT, PT, R8, R5, RZ ;  /* 0x0000000508048210 */ /* 0x004fc40007ffe0ff */
[----:B------:R-:W-:-:S04]  /*3df0*/  IADD3 R5, PT, PT, R5, 0x20, RZ ;  /* 0x0000002005057810 */ /* 0x000fc80007ffe0ff */
[----:B------:R-:W-:Y:S02]  /*3e00*/  ISETP.GE.AND P0, PT, R5, R30, PT ;  /* 0x0000001e0500720c */ /* 0x000fe40003f06270 */
[----:B------:R-:W-:Y:S02]  /*3e10*/  F2FP.F16.F32.PACK_AB R16, RZ, R16 ;  /* 0x00000010ff10723e */ /* 0x000fe400000000ff */
[----:B------:R-:W-:Y:S02]  /*3e20*/  F2FP.F16.F32.PACK_AB R9, RZ, R9 ;  /* 0x00000009ff09723e */ /* 0x000fe400000000ff */
[----:B------:R-:W-:Y:S02]  /*3e30*/  F2FP.F16.F32.PACK_AB R12, RZ, R12 ;  /* 0x0000000cff0c723e */ /* 0x000fe400000000ff */
[----:B------:R-:W-:Y:S02]  /*3e40*/  F2FP.F16.F32.PACK_AB R13, RZ, R13 ;  /* 0x0000000dff0d723e */ /* 0x000fe400000000ff */
[----:B------:R-:W-:-:S02]  /*3e50*/  PRMT R16, R16, 0x5410, R9 ;  /* 0x0000541010107816 */ /* 0x000fc40000000009 */
[----:B------:R-:W-:Y:S01]  /*3e60*/  PRMT R12, R12, 0x5410, R13 ;  /* 0x000054100c0c7816 */ /* 0x000fe2000000000d */
[----:B------:R-:W-:Y:S01]  /*3e70*/  UIADD3 UR4, UPT, UPT, UR4, 0x40, URZ ;  /* 0x0000004004047890 */ /* 0x000fe2000fffe0ff */
[----:B------:R-:W-:Y:S01]  /*3e80*/  IADD3 R28, P1, PT, R28, 0x80, RZ ;  /* 0x000000801c1c7810 */ /* 0x000fe20007f3e0ff */
[----:B------:R-:W-:Y:S02]  /*3e90*/  HFMA2 R6, R16, 1, 1, R18 ;  /* 0x3c003c0010067831 */ /* 0x000fe40000000012 */
[----:B------:R-:W-:-:S04]  /*3ea0*/  IMAD.WIDE R44, R0, 0x4, R44 ;  /* 0x00000004002c7825 */ /* 0x000fc800078e022c */
[----:B------:R-:W-:Y:S01]  /*3eb0*/  HADD2 R7, R12, R19 ;  /* 0x000000130c077230 */ /* 0x000fe20000000000 */
[----:B------:R-:W-:Y:S01]  /*3ec0*/  IADD3.X R29, PT, PT, RZ, R29, RZ, P1, !PT ;  /* 0x0000001dff1d7210 */ /* 0x000fe20000ffe4ff */
[----:B------:R-:W-:Y:S06]  /*3ed0*/  @!P0 BRA `(.L_x_4987) ;  /* 0xffffffcc00808947 */ /* 0x000fec000383ffff */
[----:B------:R-:W-:-:S07]  /*3ee0*/  IMAD.WIDE R34, R0, 0x20, R34 ;  /* 0x0000002000227825 */ /* 0x000fce00078e0222 */
.L_x_4986:
        /* <DEDUP_REMOVED lines=8> */
.L_x_4989:
[----:B------:R-:W2:Y:S01]  /*3f70*/  LDG.E.128.CONSTANT R12, desc[UR6][R28.64] ;  /* 0x000000061c0c7981 */ /* 0x000ea2000c1e9d00 */
[----:B------:R-:W-:-:S03]  /*3f80*/  MOV R0, UR12 ;  /* 0x0000000c00007c02 */ /* 0x000fc60008000f00 */
[----:B------:R-:W0:Y:S02]  /*3f90*/  LDS.64 R16, [UR4] ;  /* 0x00000004ff107984 */ /* 0x000e240008000a00 */
[----:B------:R-:W-:-:S05]  /*3fa0*/  IMAD.WIDE R44, R0, 0x4, R28 ;  /* 0x00000004002c7825 */ /* 0x000fca00078e021c */
[----:B------:R1:W3:Y:S01]  /*3fb0*/  LDG.E.128.CONSTANT R8, desc[UR6][R44.64] ;  /* 0x000000062c087981 */ /* 0x0002e2000c1e9d00 */
[----:B------:R-:W-:Y:S01]  /*3fc0*/  HFMA2 R34, -RZ, RZ, 0, 0.0625 ;  /* 0x00002c00ff227431 */ /* 0x000fe200000001ff */
        /* <DEDUP_REMOVED lines=85> */
[C---:B------:R-:W-:Y:S01]  /*4520*/  FFMA.FTZ R31, R46.reuse, R38, R31 ;  /* 0x000000262e1f7223 */ /* 0x040fe2000001001f */
        /* <DEDUP_REMOVED lines=8> */
[----:B------:R-:W-:Y:S01]  /*45b0*/  FFMA.FTZ R39, R39, R46, R40 ;  /* 0x0000002e27277223 */ /* 0x000fe20000010028 */
[--C-:B------:R-:W-:Y:S01]  /*45c0*/  HADD2.F32 R42, -RZ, R16.reuse.H0_H0 ;  /* 0x20000010ff2a7230 */ /* 0x100fe20000004100 */
[----:B------:R-:W-:Y:S01]  /*45d0*/  LOP3.LUT R34, R34, 0xf000f0, RZ, 0xc0, !PT ;  /* 0x00f000f022227812 */ /* 0x000fe200078ec0ff */
[----:B------:R-:W-:-:S02]  /*45e0*/  HADD2.F32 R16, -RZ, R16.H1_H1 ;  /* 0x30000010ff107230 */ /* 0x000fc40000004100 */
[----:B------:R-:W-:Y:S01]  /*45f0*/  FFMA.FTZ R39, R36, R18, R39 ;  /* 0x0000001224277223 */ /* 0x000fe20000010027 */
[----:B------:R-:W-:Y:S01]  /*4600*/  LOP3.LUT R36, R14, 0xf000f0, RZ, 0xc0, !PT ;  /* 0x00f000f00e247812 */ /* 0x000fe200078ec0ff */
[----:B------:R-:W-:Y:S01]  /*4610*/  FFMA.FTZ R17, R46, R42, R17 ;  /* 0x0000002a2e117223 */ /* 0x000fe20000010011 */
[----:B------:R-:W-:Y:S01]  /*4620*/  LOP3.LUT R14, R35, 0x64006400, RZ, 0xfc, !PT ;  /* 0x64006400230e7812 */ /* 0x000fe200078efcff */
[C---:B------:R-:W-:Y:S01]  /*4630*/  FFMA.FTZ R30, R18.reuse, R37, R30 ;  /* 0x00000025121e7223 */ /* 0x040fe2000001001e */
[----:B------:R-:W-:Y:S01]  /*4640*/  LOP3.LUT R38, R15, 0x64006400, RZ, 0xfc, !PT ;  /* 0x640064000f267812 */ /* 0x000fe200078efcff */
[----:B------:R-:W-:Y:S01]  /*4650*/  FFMA.FTZ R17, R18, R16, R17 ;  /* 0x0000001012117223 */ /* 0x000fe20000010011 */
[----:B------:R-:W-:Y:S01]  /*4660*/  LOP3.LUT R34, R34, 0x64006400, RZ, 0xfc, !PT ;  /* 0x6400640022227812 */ /* 0x000fe200078efcff */
[-C--:B------:R-:W-:Y:S01]  /*4670*/  HFMA2 R18, R14, R23.reuse.H0_H0, -72, -72 ;  /* 0xd480d4800e127431 */ /* 0x080fe20000040017 */
[----:B------:R-:W-:Y:S01]  /*4680*/  LOP3.LUT R36, R36, 0x64006400, RZ, 0xfc, !PT ;  /* 0x6400640024247812 */ /* 0x000fe200078efcff */
[----:B------:R-:W-:-:S02]  /*4690*/  HFMA2 R14, R38, R23.H0_H0, -72, -72 ;  /* 0xd480d480260e7431 */ /* 0x000fc40000040017 */
[--C-:B------:R-:W-:Y:S02]  /*46a0*/  HADD2.F32 R35, -RZ, R19.reuse.H1_H1 ;  /* 0x30000013ff237230 */ /* 0x100fe40000004100 */
[-C--:B------:R-:W-:Y:S02]  /*46b0*/  HFMA2 R16, R34, R23.reuse.H0_H0, -72, -72 ;  /* 0xd480d48022107431 */ /* 0x080fe40000040017 */
[----:B------:R-:W-:Y:S02]  /*46c0*/  HADD2.F32 R34, -RZ, R19.H0_H0 ;  /* 0x20000013ff227230 */ /* 0x000fe40000004100 */
[----:B------:R-:W-:Y:S02]  /*46d0*/  HFMA2 R15, R36, R23.H0_H0, -72, -72 ;  /* 0xd480d480240f7431 */ /* 0x000fe40000040017 */
[----:B------:R-:W-:Y:S02]  /*46e0*/  HADD2.F32 R40, -RZ, R14.H0_H0 ;  /* 0x2000000eff287230 */ /* 0x000fe40000004100 */
[----:B------:R-:W-:-:S02]  /*46f0*/  HADD2.F32 R36, -RZ, R16.H0_H0 ;  /* 0x20000010ff247230 */ /* 0x000fc40000004100 */
[----:B------:R-:W-:Y:S01]  /*4700*/  HADD2.F32 R19, -RZ, R16.H1_H1 ;  /* 0x30000010ff137230 */ /* 0x000fe20000004100 */
[----:B---3--:R-:W-:Y:S01]  /*4710*/  LOP3.LUT R16, R8, 0xf000f, RZ, 0xc0, !PT ;  /* 0x000f000f08107812 */ /* 0x008fe200078ec0ff */
[--C-:B------:R-:W-:Y:S02]  /*4720*/  HADD2.F32 R38, -RZ, R18.reuse.H0_H0 ;  /* 0x20000012ff267230 */ /* 0x100fe40000004100 */
[----:B------:R-:W-:Y:S01]  /*4730*/  FFMA.FTZ R40, R34, R40, R17 ;  /* 0x0000002822287223 */ /* 0x000fe20000010011 */
[--C-:B------:R-:W-:Y:S01]  /*4740*/  HADD2.F32 R37, -RZ, R15.reuse.H0_H0 ;  /* 0x2000000fff257230 */ /* 0x100fe20000004100 */
[----:B------:R-:W-:Y:S01]  /*4750*/  LOP3.LUT R17, R9, 0xf000f, RZ, 0xc0, !PT ;  /* 0x000f000f09117812 */ /* 0x000fe200078ec0ff */
[----:B------:R-:W-:Y:S01]  /*4760*/  HADD2.F32 R15, -RZ, R15.H1_H1 ;  /* 0x3000000fff0f7230 */ /* 0x000fe20000004100 */
[----:B------:R-:W-:Y:S01]  /*4770*/  LOP3.LUT R16, R16, 0x64006400, RZ, 0xfc, !PT ;  /* 0x6400640010107812 */ /* 0x000fe200078efcff */
[C---:B------:R-:W-:Y:S01]  /*4780*/  FFMA.FTZ R38, R34.reuse, R38, R31 ;  /* 0x0000002622267223 */ /* 0x040fe2000001001f */
[----:B------:R-:W-:Y:S01]  /*4790*/  LOP3.LUT R31, R17, 0x64006400, RZ, 0xfc, !PT ;  /* 0x64006400111f7812 */ /* 0x000fe200078efcff */
[----:B------:R-:W-:Y:S01]  /*47a0*/  FFMA.FTZ R42, R34, R37, R30 ;  /* 0x00000025222a7223 */ /* 0x000fe2000001001e */
[----:B------:R-:W-:-:S02]  /*47b0*/  HADD2.F32 R18, -RZ, R18.H1_H1 ;  /* 0x30000012ff127230 */ /* 0x000fc40000004100 */
[----:B------:R-:W-:Y:S02]  /*47c0*/  HADD2 R17, R16, -1032, -1032 ;  /* 0xe408e40810117430 */ /* 0x000fe40000000000 */
[----:B------:R-:W-:Y:S01]  /*47d0*/  FFMA.FTZ R36, R36, R34, R39 ;  /* 0x0000002224247223 */ /* 0x000fe20000010027 */
[----:B------:R-:W-:Y:S02]  /*47e0*/  HADD2.F32 R16, -RZ, R14.H1_H1 ;  /* 0x3000000eff107230 */ /* 0x000fe40000004100 */
[----:B------:R-:W-:Y:S01]  /*47f0*/  FFMA.FTZ R34, R35, R15, R42 ;  /* 0x0000000f23227223 */ /* 0x000fe2000001002a */
[----:B------:R-:W-:Y:S02]  /*4800*/  HADD2 R31, R31, -1032, -1032 ;  /* 0xe408e4081f1f7430 */ /* 0x000fe40000000000 */
[----:B0-----:R-:W-:Y:S02]  /*4810*/  HADD2.F32 R14, -RZ, R12.H0_H0 ;  /* 0x2000000cff0e7230 */ /* 0x001fe40000004100 */
[----:B------:R-:W-:Y:S01]  /*4820*/  FFMA.FTZ R19, R19, R35, R36 ;  /* 0x0000002313137223 */ /* 0x000fe20000010024 */
[----:B------:R-:W-:-:S02]  /*4830*/  HADD2.F32 R15, -RZ, R17.H0_H0 ;  /* 0x20000011ff0f7230 */ /* 0x000fc40000004100 */
[C---:B------:R-:W-:Y:S01]  /*4840*/  FFMA.FTZ R30, R35.reuse, R18, R38 ;  /* 0x00000012231e7223 */ /* 0x040fe20000010026 */
[----:B------:R-:W-:Y:S01]  /*4850*/  FFMA.FTZ R35, R35, R16, R40 ;  /* 0x0000001023237223 */ /* 0x000fe20000010028 */
[----:B------:R-:W-:Y:S01]  /*4860*/  HADD2.F32 R16, -RZ, R17.H1_H1 ;  /* 0x30000011ff107230 */ /* 0x000fe20000004100 */
[----:B------:R-:W-:Y:S01]  /*4870*/  SHF.R.U32.HI R42, RZ, 0x8, R9 ;  /* 0x00000008ff2a7819 */ /* 0x000fe20000011609 */
[--C-:B------:R-:W-:Y:S02]  /*4880*/  HADD2.F32 R17, -RZ, R31.reuse.H0_H0 ;  /* 0x2000001fff117230 */ /* 0x100fe40000004100 */
[----:B------:R-:W-:Y:S01]  /*4890*/  FFMA.FTZ R15, R15, R14, RZ ;  /* 0x0000000e0f0f7223 */ /* 0x000fe200000100ff */
[----:B------:R-:W-:Y:S01]  /*48a0*/  HADD2.F32 R43, -RZ, R12.H1_H1 ;  /* 0x3000000cff2b7230 */ /* 0x000fe20000004100 */
[----:B------:R-:W-:Y:S01]  /*48b0*/  LOP3.LUT R12, R10, 0xf000f, RZ, 0xc0, !PT ;  /* 0x000f000f0a0c7812 */ /* 0x000fe200078ec0ff */
[----:B------:R-:W-:Y:S02]  /*48c0*/  HADD2.F32 R18, -RZ, R31.H1_H1 ;  /* 0x3000001fff127230 */ /* 0x000fe40000004100 */
[----:B------:R-:W-:Y:S01]  /*48d0*/  FFMA.FTZ R36, R14, R17, RZ ;  /* 0x000000110e247223 */ /* 0x000fe200000100ff */
[----:B------:R-:W-:Y:S01]  /*48e0*/  LOP3.LUT R31, R9, 0xf000f0, RZ, 0xc0, !PT ;  /* 0x00f000f0091f7812 */ /* 0x000fe200078ec0ff */
[----:B------:R-:W-:Y:S01]  /*48f0*/  FFMA.FTZ R39, R16, R43, R15 ;  /* 0x0000002b10277223 */ /* 0x000fe2000001000f */
[----:B------:R-:W-:Y:S01]  /*4900*/  LOP3.LUT R12, R12, 0x64006400, RZ, 0xfc, !PT ;  /* 0x640064000c0c7812 */ /* 0x000fe200078efcff */
[----:B------:R-:W0:Y:S01]  /*4910*/  LDS.64 R16, [UR4+0x18] ;  /* 0x00001804ff107984 */ /* 0x000e220008000a00 */
[----:B------:R-:W-:Y:S01]  /*4920*/  FFMA.FTZ R37, R43, R18, R36 ;  /* 0x000000122b257223 */ /* 0x000fe20000010024 */
[----:B------:R-:W-:-:S02]  /*4930*/  LOP3.LUT R36, R31, 0x64006400, RZ, 0xfc, !PT ;  /* 0x640064001f247812 */ /* 0x000fc400078efcff */
[----:B------:R-:W-:Y:S01]  /*4940*/  HADD2 R12, R12, -1032, -1032 ;  /* 0xe408e4080c0c7430 */ /* 0x000fe20000000000 */
[----:B------:R-:W-:Y:S02]  /*4950*/  LOP3.LUT R15, R8, 0xf000f0, RZ, 0xc0, !PT ;  /* 0x00f000f0080f7812 */ /* 0x000fe400078ec0ff */
[----:B------:R-:W-:Y:S02]  /*4960*/  HFMA2 R31, R36, R23.H0_H0, -72, -72 ;  /* 0xd480d480241f7431 */ /* 0x000fe40000040017 */
[--C-:B------:R-:W-:Y:S01]  /*4970*/  HADD2.F32 R41, -RZ, R12.reuse.H0_H0 ;  /* 0x2000000cff297230 */ /* 0x100fe20000004100 */
[----:B------:R-:W-:Y:S01]  /*4980*/  LOP3.LUT R18, R15, 0x64006400, RZ, 0xfc, !PT ;  /* 0x640064000f127812 */ /* 0x000fe200078efcff */
[----:B------:R-:W-:Y:S02]  /*4990*/  HADD2.F32 R15, -RZ, R12.H1_H1 ;  /* 0x3000000cff0f7230 */ /* 0x000fe40000004100 */
[----:B------:R-:W-:Y:S02]  /*49a0*/  HADD2.F32 R12, -RZ, R13.H0_H0 ;  /* 0x2000000dff0c7230 */ /* 0x000fe40000004100 */
[----:B------:R-:W-:Y:S01]  /*49b0*/  FFMA.FTZ R40, R14, R41, RZ ;  /* 0x000000290e287223 */ /* 0x000fe200000100ff */
[----:B------:R-:W-:-:S02]  /*49c0*/  HADD2.F32 R38, -RZ, R31.H0_H0 ;  /* 0x2000001fff267230 */ /* 0x000fc40000004100 */
[----:B------:R-:W-:Y:S02]  /*49d0*/  HFMA2 R18, R18, R23.H0_H0, -72, -72 ;  /* 0xd480d48012127431 */ /* 0x000fe40000040017 */
[----:B------:R-:W-:Y:S02]  /*49e0*/  HADD2.F32 R13, -RZ, R13.H1_H1 ;  /* 0x3000000dff0d7230 */ /* 0x000fe40000004100 */
[----:B------:R-:W-:Y:S01]  /*49f0*/  FFMA.FTZ R15, R43, R15, R40 ;  /* 0x0000000f2b0f7223 */ /* 0x000fe20000010028 */
[----:B------:R-:W-:Y:S01]  /*4a00*/  SHF.R.U32.HI R40, RZ, 0x8, R8 ;  /* 0x00000008ff287819 */ /* 0x000fe20000011608 */
[----:B------:R-:W-:Y:S01]  /*4a10*/  FFMA.FTZ R38, R12, R38, R37 ;  /* 0x000000260c267223 */ /* 0x000fe20000010025 */
[----:B------:R-:W-:Y:S01]  /*4a20*/  HADD2.F32 R36, -RZ, R18.H0_H0 ;  /* 0x20000012ff247230 */ /* 0x000fe20000004100 */
[----:B------:R-:W-:Y:S01]  /*4a30*/  LOP3.LUT R8, R42, 0xf000f, RZ, 0xc0, !PT ;  /* 0x000f000f2a087812 */ /* 0x000fe200078ec0ff */
[----:B------:R-:W-:Y:S01]  /*4a40*/  HADD2.F32 R31, -RZ, R31.H1_H1 ;  /* 0x3000001fff1f7230 */ /* 0x000fe20000004100 */
[----:B------:R-:W-:-:S02]  /*4a50*/  LOP3.LUT R37, R40, 0xf000f, RZ, 0xc0, !PT ;  /* 0x000f000f28257812 */ /* 0x000fc400078ec0ff */
[----:B------:R-:W-:Y:S01]  /*4a60*/  FFMA.FTZ R36, R36, R12, R39 ;  /* 0x0000000c24247223 */ /* 0x000fe20000010027 */
[----:B------:R-:W-:Y:S01]  /*4a70*/  HADD2.F32 R39, -RZ, R18.H1_H1 ;  /* 0x30000012ff277230 */ /* 0x000fe20000004100 */
[----:B------:R-:W-:Y:S01]  /*4a80*/  LOP3.LUT R37, R37, 0x64006400, RZ, 0xfc, !PT ;  /* 0x6400640025257812 */ /* 0x000fe200078efcff */
[----:B------:R-:W-:-:S03]  /*4a90*/  FFMA.FTZ R31, R13, R31, R38 ;  /* 0x0000001f0d1f7223 */ /* 0x000fc60000010026 */
[----:B------:R-:W-:Y:S01]  /*4aa0*/  FFMA.FTZ R39, R39, R13, R36 ;  /* 0x0000000d27277223 */ /* 0x000fe20000010024 */
[----:B------:R-:W-:Y:S01]  /*4ab0*/  HADD2 R37, R37, -1032, -1032 ;  /* 0xe408e40825257430 */ /* 0x000fe20000000000 */
[----:B------:R-:W-:-:S04]  /*4ac0*/  LOP3.LUT R36, R11, 0xf000f0, RZ, 0xc0, !PT ;  /* 0x00f000f00b247812 */ /* 0x000fc800078ec0ff */
[----:B------:R-:W-:Y:S02]  /*4ad0*/  HADD2.F32 R48, -RZ, R37.H0_H0 ;  /* 0x20000025ff307230 */ /* 0x000fe40000004100 */
[----:B0-----:R-:W-:-:S05]  /*4ae0*/  HADD2.F32 R18, -RZ, R16.H0_H0 ;  /* 0x20000010ff127230 */ /* 0x001fca0000004100 */
[----:B------:R-:W-:Y:S01]  /*4af0*/  FFMA.FTZ R48, R48, R18, R39 ;  /* 0x0000001230307223 */ /* 0x000fe20000010027 */
        /* <DEDUP_REMOVED lines=27> */
[----:B------:R-:W-:-:S04]  /*4cb0*/  SHF.R.U32.HI R10, RZ, 0x8, R10 ;  /* 0x00000008ff0a7819 */ /* 0x000fc8000001160a */
[----:B------:R-:W-:-:S04]  /*4cc0*/  LOP3.LUT R36, R10, 0xf000f, RZ, 0xc0, !PT ;  /* 0x000f000f0a247812 */ /* 0x000fc800078ec0ff */
[----:B------:R-:W-:-:S05]  /*4cd0*/  LOP3.LUT R36, R36, 0x64006400, RZ, 0xfc, !PT ;  /* 0x6400640024247812 */ /* 0x000fca00078efcff */
[----:B------:R-:W-:-:S05]  /*4ce0*/  HADD2 R36, R36, -1032, -1032 ;  /* 0xe408e40824247430 */ /* 0x000fca0000000000 */
[----:B------:R-:W-:-:S05]  /*4cf0*/  HADD2.F32 R38, -RZ, R36.H0_H0 ;  /* 0x20000024ff267230 */ /* 0x000fca0000004100 */
[----:B------:R-:W-:Y:S01]  /*4d00*/  FFMA.FTZ R38, R18, R38, R41 ;  /* 0x0000002612267223 */ /* 0x000fe20000010029 */
[----:B------:R-:W-:Y:S01]  /*4d10*/  HADD2.F32 R41, -RZ, R16.H1_H1 ;  /* 0x30000010ff297230 */ /* 0x000fe20000004100 */
[----:B------:R-:W-:Y:S01]  /*4d20*/  LOP3.LUT R16, R40, 0xf000f0, RZ, 0xc0, !PT ;  /* 0x00f000f028107812 */ /* 0x000fe200078ec0ff */
[----:B------:R-:W-:-:S03]  /*4d30*/  HADD2.F32 R37, -RZ, R37.H1_H1 ;  /* 0x30000025ff257230 */ /* 0x000fc60000004100 */
[----:B------:R-:W-:Y:S02]  /*4d40*/  LOP3.LUT R16, R16, 0x64006400, RZ, 0xfc, !PT ;  /* 0x6400640010107812 */ /* 0x000fe400078efcff */
[----:B------:R-:W-:-:S03]  /*4d50*/  FFMA.FTZ R48, R37, R41, R48 ;  /* 0x0000002925307223 */ /* 0x000fc60000010030 */
[----:B------:R-:W-:Y:S01]  /*4d60*/  HFMA2 R37, R16, R23.H0_H0, -72, -72 ;  /* 0xd480d48010257431 */ /* 0x000fe20000040017 */
[----:B------:R-:W-:Y:S02]  /*4d70*/  LOP3.LUT R16, R42, 0xf000f0, RZ, 0xc0, !PT ;  /* 0x00f000f02a107812 */ /* 0x000fe400078ec0ff */
[----:B------:R-:W-:Y:S02]  /*4d80*/  SHF.R.U32.HI R40, RZ, 0x8, R11 ;  /* 0x00000008ff287819 */ /* 0x000fe4000001160b */
[----:B------:R-:W-:Y:S01]  /*4d90*/  LOP3.LUT R16, R16, 0x64006400, RZ, 0xfc, !PT ;  /* 0x6400640010107812 */ /* 0x000fe200078efcff */
[----:B------:R-:W-:Y:S01]  /*4da0*/  HADD2.F32 R39, -RZ, R39.H1_H1 ;  /* 0x30000027ff277230 */ /* 0x000fe20000004100 */
[----:B------:R-:W-:-:S03]  /*4db0*/  LOP3.LUT R11, R40, 0xf000f, RZ, 0xc0, !PT ;  /* 0x000f000f280b7812 */ /* 0x000fc600078ec0ff */
[----:B------:R-:W-:Y:S02]  /*4dc0*/  HFMA2 R16, R16, R23.H0_H0, -72, -72 ;  /* 0xd480d48010107431 */ /* 0x000fe40000040017 */
[----:B------:R-:W-:Y:S01]  /*4dd0*/  FFMA.FTZ R46, R41, R39, R46 ;  /* 0x00000027292e7223 */ /* 0x000fe2000001002e */
[--C-:B------:R-:W-:Y:S01]  /*4de0*/  HADD2.F32 R39, -RZ, R17.reuse.H0_H0 ;  /* 0x20000011ff277230 */ /* 0x100fe20000004100 */
[----:B------:R-:W-:Y:S01]  /*4df0*/  LOP3.LUT R11, R11, 0x64006400, RZ, 0xfc, !PT ;  /* 0x640064000b0b7812 */ /* 0x000fe200078efcff */
[--C-:B------:R-:W-:Y:S02]  /*4e00*/  HADD2.F32 R42, -RZ, R16.reuse.H0_H0 ;  /* 0x20000010ff2a7230 */ /* 0x100fe40000004100 */
[----:B------:R-:W-:Y:S02]  /*4e10*/  HADD2.F32 R17, -RZ, R17.H1_H1 ;  /* 0x30000011ff117230 */ /* 0x000fe40000004100 */
[----:B------:R-:W-:Y:S02]  /*4e20*/  HADD2 R11, R11, -1032, -1032 ;  /* 0xe408e4080b0b7430 */ /* 0x000fe40000000000 */
[----:B------:R-:W-:-:S02]  /*4e30*/  HADD2.F32 R16, -RZ, R16.H1_H1 ;  /* 0x30000010ff107230 */ /* 0x000fc40000004100 */
[----:B------:R-:W-:Y:S01]  /*4e40*/  FFMA.FTZ R42, R39, R42, R46 ;  /* 0x0000002a272a7223 */ /* 0x000fe2000001002e */
[----:B------:R-:W-:-:S03]  /*4e50*/  LOP3.LUT R10, R10, 0xf000f0, RZ, 0xc0, !PT ;  /* 0x00f000f00a0a7812 */ /* 0x000fc600078ec0ff */
[----:B------:R-:W-:Y:S01]  /*4e60*/  FFMA.FTZ R42, R17, R16, R42 ;  /* 0x00000010112a7223 */ /* 0x000fe2000001002a */
[--C-:B------:R-:W-:Y:S01]  /*4e70*/  HADD2.F32 R16, -RZ, R11.reuse.H0_H0 ;  /* 0x2000000bff107230 */ /* 0x100fe20000004100 */
[----:B------:R-:W-:Y:S01]  /*4e80*/  LOP3.LUT R10, R10, 0x64006400, RZ, 0xfc, !PT ;  /* 0x640064000a0a7812 */ /* 0x000fe200078efcff */
[----:B------:R-:W-:Y:S01]  /*4e90*/  HADD2.F32 R11, -RZ, R11.H1_H1 ;  /* 0x3000000bff0b7230 */ /* 0x000fe20000004100 */
[----:B------:R-:W-:Y:S02]  /*4ea0*/  LOP3.LUT R40, R40, 0xf000f0, RZ, 0xc0, !PT ;  /* 0x00f000f028287812 */ /* 0x000fe400078ec0ff */
[----:B------:R-:W-:Y:S01]  /*4eb0*/  FFMA.FTZ R16, R18, R16, R31 ;  /* 0x0000001012107223 */ /* 0x000fe2000001001f */
[----:B------:R-:W-:Y:S02]  /*4ec0*/  HFMA2 R10, R10, R23.H0_H0, -72, -72 ;  /* 0xd480d4800a0a7431 */ /* 0x000fe40000040017 */
[----:B------:R-:W-:Y:S02]  /*4ed0*/  HADD2.F32 R36, -RZ, R36.H1_H1 ;  /* 0x30000024ff247230 */ /* 0x000fe40000004100 */
[----:B------:R-:W-:Y:S01]  /*4ee0*/  FFMA.FTZ R18, R41, R11, R16 ;  /* 0x0000000b29127223 */ /* 0x000fe20000010010 */
[----:B------:R-:W-:Y:S01]  /*4ef0*/  LOP3.LUT R16, R40, 0x64006400, RZ, 0xfc, !PT ;  /* 0x6400640028107812 */ /* 0x000fe200078efcff */
[----:B------:R-:W-:-:S02]  /*4f00*/  HADD2.F32 R11, -RZ, R10.H0_H0 ;  /* 0x2000000aff0b7230 */ /* 0x000fc40000004100 */
[----:B------:R-:W-:Y:S02]  /*4f10*/  FFMA.FTZ R38, R41, R36, R38 ;  /* 0x0000002429267223 */ /* 0x000fe40000010026 */
[----:B------:R-:W-:Y:S02]  /*4f20*/  HFMA2 R16, R16, R23.H0_H0, -72, -72 ;  /* 0xd480d48010107431 */ /* 0x000fe40000040017 */
[----:B------:R-:W-:Y:S01]  /*4f30*/  FFMA.FTZ R38, R39, R11, R38 ;  /* 0x0000000b27267223 */ /* 0x000fe20000010026 */
[----:B------:R-:W-:Y:S02]  /*4f40*/  HADD2.F32 R10, -RZ, R10.H1_H1 ;  /* 0x3000000aff0a7230 */ /* 0x000fe40000004100 */
[----:B------:R-:W-:-:S03]  /*4f50*/  HADD2.F32 R11, -RZ, R16.H0_H0 ;  /* 0x20000010ff0b7230 */ /* 0x000fc60000004100 */
[----:B------:R-:W-:Y:S02]  /*4f60*/  FFMA.FTZ R38, R17, R10, R38 ;  /* 0x0000000a11267223 */ /* 0x000fe40000010026 */
[----:B------:R-:W-:Y:S02]  /*4f70*/  FFMA.FTZ R36, R39, R11, R18 ;  /* 0x0000000b27247223 */ /* 0x000fe40000010012 */
[----:B------:R-:W0:Y:S01]  /*4f80*/  LDS.64 R10, [UR4+0x20] ;  /* 0x00002004ff0a7984 */ /* 0x000e220008000a00 */
[----:B------:R-:W-:Y:S02]  /*4f90*/  HADD2.F32 R43, -RZ, R37.H0_H0 ;  /* 0x20000025ff2b7230 */ /* 0x000fe40000004100 */
[----:B------:R-:W-:-:S03]  /*4fa0*/  HADD2.F32 R16, -RZ, R16.H1_H1 ;  /* 0x30000010ff107230 */ /* 0x000fc60000004100 */
[----:B------:R-:W-:Y:S02]  /*4fb0*/  FFMA.FTZ R48, R43, R39, R48 ;  /* 0x000000272b307223 */ /* 0x000fe40000010030 */
[----:B------:R-:W-:Y:S01]  /*4fc0*/  FFMA.FTZ R43, R17, R16, R36 ;  /* 0x00000010112b7223 */ /* 0x000fe20000010024 */
[----:B------:R-:W-:-:S05]  /*4fd0*/  HADD2.F32 R37, -RZ, R37.H1_H1 ;  /* 0x30000025ff257230 */ /* 0x000fca0000004100 */
        /* <DEDUP_REMOVED lines=8> */
[--C-:B------:R-:W-:Y:S02]  /*5060*/  HADD2.F32 R19, -RZ, R26.reuse.H0_H0 ;  /* 0x2000001aff137230 */ /* 0x100fe40000004100 */
        /* <DEDUP_REMOVED lines=8> */
[----:B---3--:R-:W-:Y:S01]  /*50f0*/  LOP3.LUT R9, R12, 0xf000f, RZ, 0xc0, !PT ;  /* 0x000f000f0c097812 */ /* 0x008fe200078ec0ff */
[----:B------:R-:W1:Y:S01]  /*5100*/  LDS.64 R16, [UR4+0x28] ;  /* 0x00002804ff107984 */ /* 0x000e620008000a00 */
[----:B------:R-:W-:Y:S02]  /*5110*/  F2FP.F16.F32.PACK_AB R35, RZ, R35 ;  /* 0x00000023ff23723e */ /* 0x000fe400000000ff */
[----:B------:R-:W-:Y:S02]  /*5120*/  LOP3.LUT R9, R9, 0x64006400, RZ, 0xfc, !PT ;  /* 0x6400640009097812 */ /* 0x000fe400078efcff */
[----:B------:R-:W-:-:S03]  /*5130*/  PRMT R8, R8, 0x5410, R35 ;  /* 0x0000541008087816 */ /* 0x000fc60000000023 */
[----:B------:R-:W-:Y:S02]  /*5140*/  HADD2 R9, R9, -1032, -1032 ;  /* 0xe408e40809097430 */ /* 0x000fe40000000000 */
[----:B------:R-:W-:Y:S01]  /*5150*/  HADD2 R36, R8, R7 ;  /* 0x0000000708247230 */ /* 0x000fe20000000000 */
[----:B------:R-:W-:Y:S01]  /*5160*/  LOP3.LUT R8, R12, 0xf000f0, RZ, 0xc0, !PT ;  /* 0x00f000f00c087812 */ /* 0x000fe200078ec0ff */
[----:B------:R-:W-:Y:S02]  /*5170*/  HFMA2 R34, R34, 1, 1, R6 ;  /* 0x3c003c0022227831 */ /* 0x000fe40000000006 */
[----:B0-----:R-:W-:Y:S02]  /*5180*/  HADD2.F32 R6, -RZ, R10.H0_H0 ;  /* 0x2000000aff067230 */ /* 0x001fe40000004100 */
[--C-:B------:R-:W-:Y:S01]  /*5190*/  HADD2.F32 R7, -RZ, R9.reuse.H0_H0 ;  /* 0x20000009ff077230 */ /* 0x100fe20000004100 */
[----:B------:R-:W-:Y:S01]  /*51a0*/  LOP3.LUT R8, R8, 0x64006400, RZ, 0xfc, !PT ;  /* 0x6400640008087812 */ /* 0x000fe200078efcff */
[----:B------:R-:W-:Y:S01]  /*51b0*/  FMUL.FTZ R35, R37, R18 ;  /* 0x0000001225237220 */ /* 0x000fe20000410000 */
[----:B------:R-:W-:-:S02]  /*51c0*/  HADD2.F32 R37, -RZ, R9.H1_H1 ;  /* 0x30000009ff257230 */ /* 0x000fc40000004100 */
[----:B------:R-:W-:Y:S02]  /*51d0*/  HADD2.F32 R10, -RZ, R10.H1_H1 ;  /* 0x3000000aff0a7230 */ /* 0x000fe40000004100 */
[----:B------:R-:W-:Y:S01]  /*51e0*/  FFMA.FTZ R40, R7, R6, RZ ;  /* 0x0000000607287223 */ /* 0x000fe200000100ff */
[----:B------:R-:W-:Y:S02]  /*51f0*/  HFMA2 R9, R8, R23.H0_H0, -72, -72 ;  /* 0xd480d48008097431 */ /* 0x000fe40000040017 */
[----:B------:R-:W-:Y:S02]  /*5200*/  HADD2.F32 R8, -RZ, R11.H0_H0 ;  /* 0x2000000bff087230 */ /* 0x000fe40000004100 */
[----:B------:R-:W-:Y:S01]  /*5210*/  FFMA.FTZ R40, R37, R10, R40 ;  /* 0x0000000a25287223 */ /* 0x000fe20000010028 */
[----:B------:R-:W-:Y:S01]  /*5220*/  HADD2.F32 R37, -RZ, R9.H0_H0 ;  /* 0x20000009ff257230 */ /* 0x000fe20000004100 */
[----:B------:R-:W-:Y:S01]  /*5230*/  SHF.R.U32.HI R7, RZ, 0x8, R12 ;  /* 0x00000008ff077819 */ /* 0x000fe2000001160c */
[----:B------:R-:W-:-:S02]  /*5240*/  HADD2.F32 R11, -RZ, R11.H1_H1 ;  /* 0x3000000bff0b7230 */ /* 0x000fc40000004100 */
[----:B------:R-:W-:Y:S02]  /*5250*/  HADD2.F32 R9, -RZ, R9.H1_H1 ;  /* 0x30000009ff097230 */ /* 0x000fe40000004100 */
[----:B------:R-:W-:-:S04]  /*5260*/  FFMA.FTZ R12, R37, R8, R40 ;  /* 0x00000008250c7223 */ /* 0x000fc80000010028 */
[----:B------:R-:W-:Y:S01]  /*5270*/  FFMA.FTZ R12, R9, R11, R12 ;  /* 0x0000000b090c7223 */ /* 0x000fe2000001000c */
[----:B------:R-:W-:-:S04]  /*5280*/  LOP3.LUT R9, R13, 0xf000f, RZ, 0xc0, !PT ;  /* 0x000f000f0d097812 */ /* 0x000fc800078ec0ff */
[----:B------:R-:W-:-:S05]  /*5290*/  LOP3.LUT R9, R9, 0x64006400, RZ, 0xfc, !PT ;  /* 0x6400640009097812 */ /* 0x000fca00078efcff */
[----:B------:R-:W-:Y:S01]  /*52a0*/  HADD2 R9, R9, -1032, -1032 ;  /* 0xe408e40809097430 */ /* 0x000fe20000000000 */
[----:B------:R-:W-:Y:S01]  /*52b0*/  LOP3.LUT R39, R7, 0xf000f, RZ, 0xc0, !PT ;  /* 0x000f000f07277812 */ /* 0x000fe200078ec0ff */
[----:B------:R-:W-:Y:S01]  /*52c0*/  FMUL.FTZ R37, R38, R19 ;  /* 0x0000001326257220 */ /* 0x000fe20000410000 */
[----:B------:R-:W-:Y:S02]  /*52d0*/  LOP3.LUT R38, R13, 0xf000f0, RZ, 0xc0, !PT ;  /* 0x00f000f00d267812 */ /* 0x000fe400078ec0ff */
[--C-:B------:R-:W-:Y:S01]  /*52e0*/  HADD2.F32 R47, -RZ, R9.reuse.H0_H0 ;  /* 0x20000009ff2f7230 */ /* 0x100fe20000004100 */
[----:B------:R-:W-:Y:S01]  /*52f0*/  LOP3.LUT R39, R39, 0x64006400, RZ, 0xfc, !PT ;  /* 0x6400640027277812 */ /* 0x000fe200078efcff */
[----:B------:R-:W-:Y:S01]  /*5300*/  HADD2.F32 R9, -RZ, R9.H1_H1 ;  /* 0x30000009ff097230 */ /* 0x000fe20000004100 */
[----:B------:R-:W-:Y:S01]  /*5310*/  LOP3.LUT R38, R38, 0x64006400, RZ, 0xfc, !PT ;  /* 0x6400640026267812 */ /* 0x000fe200078efcff */
[----:B------:R-:W-:Y:S01]  /*5320*/  FMUL.FTZ R43, R43, R30 ;  /* 0x0000001e2b2b7220 */ /* 0x000fe20000410000 */
[----:B------:R-:W-:Y:S01]  /*5330*/  FFMA.FTZ R47, R6, R47, RZ ;  /* 0x0000002f062f7223 */ /* 0x000fe200000100ff */
[----:B------:R-:W-:-:S03]  /*5340*/  HADD2 R39, R39, -1032, -1032 ;  /* 0xe408e40827277430 */ /* 0x000fc60000000000 */
[----:B------:R-:W-:Y:S01]  /*5350*/  FFMA.FTZ R47, R10, R9, R47 ;  /* 0x000000090a2f7223 */ /* 0x000fe2000001002f */
[----:B------:R-:W-:Y:S01]  /*5360*/  HFMA2 R9, R38, R23.H0_H0, -72, -72 ;  /* 0xd480d48026097431 */ /* 0x000fe20000040017 */
[----:B------:R-:W-:Y:S01]  /*5370*/  F2FP.F16.F32.PACK_AB R38, RZ, R43 ;  /* 0x0000002bff26723e */ /* 0x000fe200000000ff */
[----:B-1----:R-:W-:Y:S01]  /*5380*/  HADD2.F32 R40, -RZ, R16.H0_H0 ;  /* 0x20000010ff287230 */ /* 0x002fe20000004100 */
[----:B------:R-:W-:Y:S01]  /*5390*/  SHF.R.U32.HI R43, RZ, 0x8, R13 ;  /* 0x00000008ff2b7819 */ /* 0x000fe2000001160d */
[----:B------:R-:W-:-:S03]  /*53a0*/  HADD2.F32 R41, -RZ, R39.H0_H0 ;  /* 0x20000027ff297230 */ /* 0x000fc60000004100 */
[----:B------:R-:W-:Y:S02]  /*53b0*/  LOP3.LUT R13, R43, 0xf000f, RZ, 0xc0, !PT ;  /* 0x000f000f2b0d7812 */ /* 0x000fe400078ec0ff */
[----:B------:R-:W-:Y:S01]  /*53c0*/  FFMA.FTZ R41, R41, R40, R12 ;  /* 0x0000002829297223 */ /* 0x000fe2000001000c */
[----:B------:R-:W-:Y:S01]  /*53d0*/  FMUL.FTZ R12, R42, R31 ;  /* 0x0000001f2a0c7220 */ /* 0x000fe20000410000 */
[--C-:B------:R-:W-:Y:S01]  /*53e0*/  HADD2.F32 R42, -RZ, R9.reuse.H0_H0 ;  /* 0x20000009ff2a7230 */ /* 0x100fe20000004100 */
[----:B------:R-:W-:Y:S01]  /*53f0*/  LOP3.LUT R13, R13, 0x64006400, RZ, 0xfc, !PT ;  /* 0x640064000d0d7812 */ /* 0x000fe200078efcff */
[----:B------:R-:W-:-:S03]  /*5400*/  HADD2.F32 R9, -RZ, R9.H1_H1 ;  /* 0x30000009ff097230 */ /* 0x000fc60000004100 */
[----:B------:R-:W-:Y:S01]  /*5410*/  FFMA.FTZ R42, R8, R42, R47 ;  /* 0x0000002a082a7223 */ /* 0x000fe2000001002f */
[----:B------:R-:W-:-:S03]  /*5420*/  HADD2 R13, R13, -1032, -1032 ;  /* 0xe408e4080d0d7430 */ /* 0x000fc60000000000 */
[----:B------:R-:W-:Y:S02]  /*5430*/  FFMA.FTZ R47, R11, R9, R42 ;  /* 0x000000090b2f7223 */ /* 0x000fe4000001002a */
        /* <DEDUP_REMOVED lines=12> */
[----:B------:R-:W-:Y:S01]  /*5500*/  HADD2.F32 R49, -RZ, R9.H0_H0 ;  /* 0x20000009ff317230 */ /* 0x000fe20000004100 */
[----:B------:R-:W-:-:S04]  /*5510*/  LOP3.LUT R46, R15, 0xf000f0, RZ, 0xc0, !PT ;  /* 0x00f000f00f2e7812 */ /* 0x000fc800078ec0ff */
[----:B------:R-:W-:Y:S01]  /*5520*/  FFMA.FTZ R49, R6, R49, RZ ;  /* 0x0000003106317223 */ /* 0x000fe200000100ff */
[----:B------:R-:W-:Y:S01]  /*5530*/  LOP3.LUT R6, R14, 0xf000f0, RZ, 0xc0, !PT ;  /* 0x00f000f00e067812 */ /* 0x000fe200078ec0ff */
[----:B------:R-:W-:Y:S01]  /*5540*/  HADD2.F32 R9, -RZ, R9.H1_H1 ;  /* 0x30000009ff097230 */ /* 0x000fe20000004100 */
[----:B------:R-:W-:Y:S02]  /*5550*/  LOP3.LUT R46, R46, 0x64006400, RZ, 0xfc, !PT ;  /* 0x640064002e2e7812 */ /* 0x000fe400078efcff */
[----:B------:R-:W-:Y:S02]  /*5560*/  LOP3.LUT R6, R6, 0x64006400, RZ, 0xfc, !PT ;  /* 0x6400640006067812 */ /* 0x000fe400078efcff */
[----:B------:R-:W-:Y:S01]  /*5570*/  FFMA.FTZ R49, R10, R9, R49 ;  /* 0x000000090a317223 */ /* 0x000fe20000010031 */
[-C--:B------:R-:W-:Y:S02]  /*5580*/  HFMA2 R9, R46, R23.reuse.H0_H0, -72, -72 ;  /* 0xd480d4802e097431 */ /* 0x080fe40000040017 */
[----:B------:R-:W-:-:S03]  /*5590*/  HFMA2 R6, R6, R23.H0_H0, -72, -72 ;  /* 0xd480d48006067431 */ /* 0x000fc60000040017 */
[--C-:B------:R-:W-:Y:S02]  /*55a0*/  HADD2.F32 R46, -RZ, R9.reuse.H0_H0 ;  /* 0x20000009ff2e7230 */ /* 0x100fe40000004100 */
[--C-:B------:R-:W-:Y:S02]  /*55b0*/  HADD2.F32 R10, -RZ, R6.reuse.H0_H0 ;  /* 0x20000006ff0a7230 */ /* 0x100fe40000004100 */
[----:B------:R-:W-:Y:S02]  /*55c0*/  HADD2.F32 R6, -RZ, R6.H1_H1 ;  /* 0x30000006ff067230 */ /* 0x000fe40000004100 */
[----:B------:R-:W-:Y:S02]  /*55d0*/  HADD2.F32 R9, -RZ, R9.H1_H1 ;  /* 0x30000009ff097230 */ /* 0x000fe40000004100 */
[C---:B------:R-:W-:Y:S01]  /*55e0*/  FFMA.FTZ R10, R8.reuse, R10, R47 ;  /* 0x0000000a080a7223 */ /* 0x040fe2000001002f */
[----:B------:R-:W-:Y:S01]  /*55f0*/  FFMA.FTZ R8, R8, R46, R49 ;  /* 0x0000002e08087223 */ /* 0x000fe20000010031 */
[----:B------:R-:W-:-:S04]  /*5600*/  IMAD.WIDE R46, R0, 0x4, R44 ;  /* 0x00000004002e7825 */ /* 0x000fc800078e022c */
[C---:B------:R-:W-:Y:S01]  /*5610*/  FFMA.FTZ R45, R11.reuse, R6, R10 ;  /* 0x000000060b2d7223 */ /* 0x040fe2000001000a */
[----:B------:R-:W-:Y:S02]  /*5620*/  FFMA.FTZ R49, R11, R9, R8 ;  /* 0x000000090b317223 */ /* 0x000fe40000010008 */
[----:B------:R-:W2:Y:S01]  /*5630*/  LDG.E.128.CONSTANT R8, desc[UR6][R46.64] ;  /* 0x000000062e087981 */ /* 0x000ea2000c1e9d00 */
[----:B------:R-:W-:-:S04]  /*5640*/  SHF.R.U32.HI R44, RZ, 0x8, R14 ;  /* 0x00000008ff2c7819 */ /* 0x000fc8000001160e */
[----:B------:R-:W-:Y:S01]  /*5650*/  LOP3.LUT R6, R44, 0xf000f, RZ, 0xc0, !PT ;  /* 0x000f000f2c067812 */ /* 0x000fe200078ec0ff */
[----:B------:R-:W-:-:S03]  /*5660*/  HADD2.F32 R48, -RZ, R39.H1_H1 ;  /* 0x30000027ff307230 */ /* 0x000fc60000004100 */
[----:B------:R-:W-:Y:S01]  /*5670*/  LOP3.LUT R6, R6, 0x64006400, RZ, 0xfc, !PT ;  /* 0x6400640006067812 */ /* 0x000fe200078efcff */
[----:B------:R-:W-:Y:S01]  /*5680*/  HADD2.F32 R39, -RZ, R16.H1_H1 ;  /* 0x30000010ff277230 */ /* 0x000fe20000004100 */
[----:B------:R-:W-:-:S03]  /*5690*/  LOP3.LUT R16, R7, 0xf000f0, RZ, 0xc0, !PT ;  /* 0x00f000f007107812 */ /* 0x000fc600078ec0ff */
[----:B------:R-:W-:Y:S01]  /*56a0*/  HADD2 R6, R6, -1032, -1032 ;  /* 0xe408e40806067430 */ /* 0x000fe20000000000 */
[----:B------:R-:W-:Y:S01]  /*56b0*/  LOP3.LUT R16, R16, 0x64006400, RZ, 0xfc, !PT ;  /* 0x6400640010107812 */ /* 0x000fe200078efcff */
[----:B------:R-:W-:-:S03]  /*56c0*/  HADD2.F32 R13, -RZ, R13.H1_H1 ;  /* 0x3000000dff0d7230 */ /* 0x000fc60000004100 */
[----:B------:R-:W-:Y:S02]  /*56d0*/  HADD2.F32 R14, -RZ, R6.H0_H0 ;  /* 0x20000006ff0e7230 */ /* 0x000fe40000004100 */
[----:B------:R-:W-:Y:S02]  /*56e0*/  HFMA2 R7, R16, R23.H0_H0, -72, -72 ;  /* 0xd480d48010077431 */ /* 0x000fe40000040017 */
[----:B------:R-:W-:Y:S02]  /*56f0*/  HADD2.F32 R16, -RZ, R17.H0_H0 ;  /* 0x20000011ff107230 */ /* 0x000fe40000004100 */
[----:B------:R-:W-:Y:S01]  /*5700*/  FFMA.FTZ R14, R40, R14, R45 ;  /* 0x0000000e280e7223 */ /* 0x000fe2000001002d */
[----:B------:R-:W-:Y:S01]  /*5710*/  FFMA.FTZ R45, R39, R13, R42 ;  /* 0x0000000d272d7223 */ /* 0x000fe2000001002a */
[----:B------:R-:W-:Y:S02]  /*5720*/  HADD2.F32 R42, -RZ, R7.H0_H0 ;  /* 0x20000007ff2a7230 */ /* 0x000fe40000004100 */
[----:B------:R-:W-:-:S04]  /*5730*/  FFMA.FTZ R41, R48, R39, R41 ;  /* 0x0000002730297223 */ /* 0x000fc80000010029 */
[----:B------:R-:W-:Y:S01]  /*5740*/  FFMA.FTZ R41, R42, R16, R41 ;  /* 0x000000102a297223 */ /* 0x000fe20000010029 */
[----:B------:R-:W-:-:S04]  /*5750*/  LOP3.LUT R42, R43, 0xf000f0, RZ, 0xc0, !PT ;  /* 0x00f000f02b2a7812 */ /* 0x000fc800078ec0ff */
[----:B------:R-:W-:Y:S02]  /*5760*/  LOP3.LUT R42, R42, 0x64006400, RZ, 0xfc, !PT ;  /* 0x640064002a2a7812 */ /* 0x000fe400078efcff */
[----:B------:R-:W-:-:S03]  /*5770*/  SHF.R.U32.HI R15, RZ, 0x8, R15 ;  /* 0x00000008ff0f7819 */ /* 0x000fc6000001160f */
[----:B------:R-:W-:Y:S02]  /*5780*/  HFMA2 R13, R42, R23.H0_H0, -72, -72 ;  /* 0xd480d4802a0d7431 */ /* 0x000fe40000040017 */
[----:B------:R-:W-:Y:S01]  /*5790*/  HADD2.F32 R48, -RZ, R7.H1_H1 ;  /* 0x30000007ff307230 */ /* 0x000fe20000004100 */
[----:B------:R-:W-:Y:S02]  /*57a0*/  LOP3.LUT R7, R15, 0xf000f, RZ, 0xc0, !PT ;  /* 0x000f000f0f077812 */ /* 0x000fe400078ec0ff */
[--C-:B------:R-:W-:Y:S02]  /*57b0*/  HADD2.F32 R42, -RZ, R13.reuse.H0_H0 ;  /* 0x2000000dff2a7230 */ /* 0x100fe40000004100 */
[----:B------:R-:W-:Y:S01]  /*57c0*/  LOP3.LUT R7, R7, 0x64006400, RZ, 0xfc, !PT ;  /* 0x6400640007077812 */ /* 0x000fe200078efcff */
[----:B------:R-:W-:Y:S02]  /*57d0*/  HADD2.F32 R13, -RZ, R13.H1_H1 ;  /* 0x3000000dff0d7230 */ /* 0x000fe40000004100 */
[----:B------:R-:W-:Y:S01]  /*57e0*/  FFMA.FTZ R45, R16, R42, R45 ;  /* 0x0000002a102d7223 */ /* 0x000fe2000001002d */
[----:B------:R-:W-:-:S02]  /*57f0*/  HADD2.F32 R42, -RZ, R17.H1_H1 ;  /* 0x30000011ff2a7230 */ /* 0x000fc40000004100 */
[----:B------:R-:W-:-:S03]  /*5800*/  HADD2 R7, R7, -1032, -1032 ;  /* 0xe408e40807077430 */ /* 0x000fc60000000000 */
[----:B------:R-:W-:Y:S01]  /*5810*/  FFMA.FTZ R41, R48, R42, R41 ;  /* 0x0000002a30297223 */ /* 0x000fe20000010029 */
[----:B------:R-:W-:Y:S01]  /*5820*/  FFMA.FTZ R48, R42, R13, R45 ;  /* 0x0000000d2a307223 */ /* 0x000fe2000001002d */
[--C-:B------:R-:W-:Y:S02]  /*5830*/  HADD2.F32 R13, -RZ, R7.reuse.H0_H0 ;  /* 0x20000007ff0d7230 */ /* 0x100fe40000004100 */
[----:B------:R-:W-:Y:S02]  /*5840*/  HADD2.F32 R6, -RZ, R6.H1_H1 ;  /* 0x30000006ff067230 */ /* 0x000fe40000004100 */
[----:B------:R-:W-:Y:S02]  /*5850*/  HADD2.F32 R7, -RZ, R7.H1_H1 ;  /* 0x30000007ff077230 */ /* 0x000fe40000004100 */
[----:B------:R-:W-:Y:S01]  /*5860*/  FFMA.FTZ R40, R40, R13, R49 ;  /* 0x0000000d28287223 */ /* 0x000fe20000010031 */
[----:B------:R-:W-:-:S03]  /*5870*/  FFMA.FTZ R13, R39, R6, R14 ;  /* 0x00000006270d7223 */ /* 0x000fc6000001000e */
[----:B------:R-:W-:Y:S02]  /*5880*/  FFMA.FTZ R39, R39, R7, R40 ;  /* 0x0000000727277223 */ /* 0x000fe40000010028 */
[----:B------:R-:W0:Y:S01]  /*5890*/  LDS.64 R6, [UR4+0x30] ;  /* 0x00003004ff067984 */ /* 0x000e220008000a00 */
[----:B------:R-:W-:-:S04]  /*58a0*/  LOP3.LUT R44, R44, 0xf000f0, RZ, 0xc0, !PT ;  /* 0x00f000f02c2c7812 */ /* 0x000fc800078ec0ff */
[----:B------:R-:W-:Y:S02]  /*58b0*/  LOP3.LUT R14, R44, 0x64006400, RZ, 0xfc, !PT ;  /* 0x640064002c0e7812 */ /* 0x000fe400078efcff */
[----:B------:R-:W-:-:S03]  /*58c0*/  LOP3.LUT R40, R15, 0xf000f0, RZ, 0xc0, !PT ;  /* 0x00f000f00f287812 */ /* 0x000fc600078ec0ff */
[----:B------:R-:W-:Y:S01]  /*58d0*/  HFMA2 R14, R14, R23.H0_H0, -72, -72 ;  /* 0xd480d4800e0e7431 */ /* 0x000fe20000040017 */
[----:B------:R-:W-:-:S04]  /*58e0*/  LOP3.LUT R40, R40, 0x64006400, RZ, 0xfc, !PT ;  /* 0x6400640028287812 */ /* 0x000fc800078efcff */
[--C-:B------:R-:W-:Y:S02]  /*58f0*/  HADD2.F32 R17, -RZ, R14.reuse.H0_H0 ;  /* 0x2000000eff117230 */ /* 0x100fe40000004100 */
[----:B------:R-:W-:Y:S01]  /*5900*/  HFMA2 R15, R40, R23.H0_H0, -72, -72 ;  /* 0xd480d480280f7431 */ /* 0x000fe20000040017 */
[----:B------:R-:W-:Y:S01]  /*5910*/  F2FP.F16.F32.PACK_AB R35, RZ, R35 ;  /* 0x00000023ff23723e */ /* 0x000fe200000000ff */
[----:B------:R-:W-:Y:S01]  /*5920*/  HADD2.F32 R14, -RZ, R14.H1_H1 ;  /* 0x3000000eff0e7230 */ /* 0x000fe20000004100 */
[----:B------:R-:W-:Y:S01]  /*5930*/  F2FP.F16.F32.PACK_AB R12, RZ, R12 ;  /* 0x0000000cff0c723e */ /* 0x000fe200000000ff */
[----:B------:R-:W-:Y:S01]  /*5940*/  FFMA.FTZ R13, R16, R17, R13 ;  /* 0x00000011100d7223 */ /* 0x000fe2000001000d */
[--C-:B------:R-:W-:Y:S02]  /*5950*/  HADD2.F32 R40, -RZ, R15.reuse.H0_H0 ;  /* 0x2000000fff287230 */ /* 0x100fe40000004100 */
[----:B------:R-:W-:Y:S01]  /*5960*/  PRMT R35, R35, 0x5410, R12 ;  /* 0x0000541023237816 */ /* 0x000fe2000000000c */
[----:B------:R-:W-:Y:S01]  /*5970*/  FFMA.FTZ R12, R42, R14, R13 ;  /* 0x0000000e2a0c7223 */ /* 0x000fe2000001000d */
[----:B------:R-:W-:Y:S01]  /*5980*/  F2FP.F16.F32.PACK_AB R37, RZ, R37 ;  /* 0x00000025ff25723e */ /* 0x000fe200000000ff */
[----:B------:R-:W-:Y:S01]  /*5990*/  FFMA.FTZ R39, R16, R40, R39 ;  /* 0x0000002810277223 */ /* 0x000fe20000010027 */
[----:B------:R-:W-:-:S02]  /*59a0*/  HADD2.F32 R16, -RZ, R15.H1_H1 ;  /* 0x3000000fff107230 */ /* 0x000fc40000004100 */
[----:B------:R-:W-:-:S03]  /*59b0*/  PRMT R37, R37, 0x5410, R38 ;  /* 0x0000541025257816 */ /* 0x000fc60000000026 */
[----:B------:R-:W-:Y:S01]  /*59c0*/  FFMA.FTZ R39, R42, R16, R39 ;  /* 0x000000102a277223 */ /* 0x000fe20000010027 */
[----:B------:R-:W-:Y:S02]  /*59d0*/  HFMA2 R34, R35, 1, 1, R34 ;  /* 0x3c003c0023227831 */ /* 0x000fe40000000022 */
[----:B------:R-:W-:Y:S02]  /*59e0*/  HADD2 R15, R37, R36 ;  /* 0x00000024250f7230 */ /* 0x000fe40000000000 */
[----:B------:R-:W-:Y:S01]  /*59f0*/  FMUL.FTZ R35, R41, R18 ;  /* 0x0000001229237220 */ /* 0x000fe20000410000 */
[----:B------:R-:W-:-:S04]  /*5a00*/  FMUL.FTZ R36, R48, R31 ;  /* 0x0000001f30247220 */ /* 0x000fc80000410000 */
[----:B------:R-:W-:Y:S02]  /*5a10*/  F2FP.F16.F32.PACK_AB R35, RZ, R35 ;  /* 0x00000023ff23723e */ /* 0x000fe400000000ff */
[----:B------:R-:W-:Y:S01]  /*5a20*/  F2FP.F16.F32.PACK_AB R36, RZ, R36 ;  /* 0x00000024ff24723e */ /* 0x000fe200000000ff */
[----:B------:R-:W-:Y:S01]  /*5a30*/  FMUL.FTZ R12, R12, R19 ;  /* 0x000000130c0c7220 */ /* 0x000fe20000410000 */
[----:B------:R-:W-:-:S05]  /*5a40*/  FMUL.FTZ R39, R39, R30 ;  /* 0x0000001e27277220 */ /* 0x000fca0000410000 */
[----:B------:R-:W-:Y:S02]  /*5a50*/  F2FP.F16.F32.PACK_AB R39, RZ, R39 ;  /* 0x00000027ff27723e */ /* 0x000fe400000000ff */
[----:B--2---:R-:W-:Y:S02]  /*5a60*/  LOP3.LUT R14, R9, 0xf000f, RZ, 0xc0, !PT ;  /* 0x000f000f090e7812 */ /* 0x004fe400078ec0ff */
[----:B------:R-:W-:Y:S02]  /*5a70*/  LOP3.LUT R13, R8, 0xf000f, RZ, 0xc0, !PT ;  /* 0x000f000f080d7812 */ /* 0x000fe400078ec0ff */
[----:B------:R-:W-:Y:S02]  /*5a80*/  LOP3.LUT R14, R14, 0x64006400, RZ, 0xfc, !PT ;  /* 0x640064000e0e7812 */ /* 0x000fe400078efcff */
[----:B------:R-:W-:-:S03]  /*5a90*/  LOP3.LUT R13, R13, 0x64006400, RZ, 0xfc, !PT ;  /* 0x640064000d0d7812 */ /* 0x000fc600078efcff */
[----:B------:R-:W-:Y:S02]  /*5aa0*/  HADD2 R16, R14, -1032, -1032 ;  /* 0xe408e4080e107430 */ /* 0x000fe40000000000 */
[----:B------:R-:W-:Y:S02]  /*5ab0*/  HADD2 R17, R13, -1032, -1032 ;  /* 0xe408e4080d117430 */ /* 0x000fe40000000000 */
[----:B0-----:R-:W-:Y:S02]  /*5ac0*/  HADD2.F32 R14, -RZ, R6.H0_H0 ;  /* 0x20000006ff0e7230 */ /* 0x001fe40000004100 */
[----:B------:R-:W-:Y:S02]  /*5ad0*/  HADD2.F32 R37, -RZ, R16.H0_H0 ;  /* 0x20000010ff257230 */ /* 0x000fe40000004100 */
[--C-:B------:R-:W-:Y:S02]  /*5ae0*/  HADD2.F32 R13, -RZ, R17.reuse.H0_H0 ;  /* 0x20000011ff0d7230 */ /* 0x100fe40000004100 */
[----:B------:R-:W-:-:S02]  /*5af0*/  HADD2.F32 R38, -RZ, R17.H1_H1 ;  /* 0x30000011ff267230 */ /* 0x000fc40000004100 */
[----:B------:R-:W-:Y:S02]  /*5b00*/  HADD2.F32 R17, -RZ, R6.H1_H1 ;  /* 0x30000006ff117230 */ /* 0x000fe40000004100 */
[----:B------:R-:W-:Y:S01]  /*5b10*/  FFMA.FTZ R6, R14, R37, RZ ;  /* 0x000000250e067223 */ /* 0x000fe200000100ff */
[----:B------:R-:W-:Y:S01]  /*5b20*/  HADD2.F32 R37, -RZ, R16.H1_H1 ;  /* 0x30000010ff257230 */ /* 0x000fe20000004100 */
[----:B------:R-:W-:Y:S01]  /*5b30*/  PRMT R16, R35, 0x5410, R36 ;  /* 0x0000541023107816 */ /* 0x000fe20000000024 */
[----:B------:R-:W-:-:S03]  /*5b40*/  FFMA.FTZ R13, R13, R14, RZ ;  /* 0x0000000e0d0d7223 */ /* 0x000fc600000100ff */
[----:B------:R-:W-:Y:S01]  /*5b50*/  FFMA.FTZ R37, R17, R37, R6 ;  /* 0x0000002511257223 */ /* 0x000fe20000010006 */
[----:B------:R-:W-:Y:S01]  /*5b60*/  FFMA.FTZ R35, R38, R17, R13 ;  /* 0x0000001126237223 */ /* 0x000fe2000001000d */
[----:B------:R-:W-:Y:S01]  /*5b70*/  F2FP.F16.F32.PACK_AB R38, RZ, R12 ;  /* 0x0000000cff26723e */ /* 0x000fe200000000ff */
[----:B------:R-:W-:Y:S01]  /*5b80*/  HFMA2 R6, R16, 1, 1, R34 ;  /* 0x3c003c0010067831 */ /* 0x000fe20000000022 */
[----:B------:R-:W-:Y:S01]  /*5b90*/  LOP3.LUT R16, R8, 0xf000f0, RZ, 0xc0, !PT ;  /* 0x00f000f008107812 */ /* 0x000fe200078ec0ff */
[----:B------:R-:W0:Y:S01]  /*5ba0*/  LDS.64 R12, [UR4+0x38] ;  /* 0x00003804ff0c7984 */ /* 0x000e220008000a00 */
[----:B------:R-:W-:Y:S02]  /*5bb0*/  LOP3.LUT R34, R9, 0xf000f0, RZ, 0xc0, !PT ;  /* 0x00f000f009227812 */ /* 0x000fe400078ec0ff */
[----:B------:R-:W-:Y:S02]  /*5bc0*/  LOP3.LUT R16, R16, 0x64006400, RZ, 0xfc, !PT ;  /* 0x6400640010107812 */ /* 0x000fe400078efcff */
[----:B------:R-:W-:-:S03]  /*5bd0*/  LOP3.LUT R36, R34, 0x64006400, RZ, 0xfc, !PT ;  /* 0x6400640022247812 */ /* 0x000fc600078efcff */
[----:B------:R-:W-:Y:S01]  /*5be0*/  HFMA2 R34, R16, R23.H0_H0, -72, -72 ;  /* 0xd480d48010227431 */ /* 0x000fe20000040017 */
[----:B------:R-:W-:Y:S01]  /*5bf0*/  PRMT R40, R38, 0x5410, R39 ;  /* 0x0000541026287816 */ /* 0x000fe20000000027 */
[----:B------:R-:W-:-:S03]  /*5c00*/  HADD2.F32 R16, -RZ, R7.H0_H0 ;  /* 0x20000007ff107230 */ /* 0x000fc60000004100 */
[--C-:B------:R-:W-:Y:S02]  /*5c10*/  HADD2.F32 R38, -RZ, R34.reuse.H0_H0 ;  /* 0x20000022ff267230 */ /* 0x100fe40000004100 */
[----:B------:R-:W-:Y:S02]  /*5c20*/  HFMA2 R36, R36, R23.H0_H0, -72, -72 ;  /* 0xd480d48024247431 */ /* 0x000fe40000040017 */
[----:B------:R-:W-:Y:S02]  /*5c30*/  HADD2.F32 R7, -RZ, R7.H1_H1 ;  /* 0x30000007ff077230 */ /* 0x000fe40000004100 */
[----:B------:R-:W-:Y:S01]  /*5c40*/  FFMA.FTZ R38, R38, R16, R35 ;  /* 0x0000001026267223 */ /* 0x000fe20000010023 */
[----:B------:R-:W-:Y:S01]  /*5c50*/  HADD2.F32 R35, -RZ, R34.H1_H1 ;  /* 0x30000022ff237230 */ /* 0x000fe20000004100 */
[----:B------:R-:W-:Y:S01]  /*5c60*/  SHF.R.U32.HI R8, RZ, 0x8, R8 ;  /* 0x00000008ff087819 */ /* 0x000fe20000011608 */
[----:B------:R-:W-:Y:S02]  /*5c70*/  HFMA2 R15, R40, 1, 1, R15 ;  /* 0x3c003c00280f7831 */ /* 0x000fe4000000000f */
[----:B------:R-:W-:-:S02]  /*5c80*/  HADD2.F32 R39, -RZ, R36.H0_H0 ;  /* 0x20000024ff277230 */ /* 0x000fc40000004100 */
[----:B------:R-:W-:Y:S01]  /*5c90*/  FFMA.FTZ R40, R35, R7, R38 ;  /* 0x0000000723287223 */ /* 0x000fe20000010026 */
[----:B------:R-:W-:Y:S01]  /*5ca0*/  HADD2.F32 R34, -RZ, R36.H1_H1 ;  /* 0x30000024ff227230 */ /* 0x000fe20000004100 */
[----:B------:R-:W-:Y:S02]  /*5cb0*/  LOP3.LUT R35, R8, 0xf000f, RZ, 0xc0, !PT ;  /* 0x000f000f08237812 */ /* 0x000fe400078ec0ff */
[----:B------:R-:W-:Y:S02]  /*5cc0*/  LOP3.LUT R36, R10, 0xf000f, RZ, 0xc0, !PT ;  /* 0x000f000f0a247812 */ /* 0x000fe400078ec0ff */
[----:B------:R-:W-:Y:S02]  /*5cd0*/  SHF.R.U32.HI R41, RZ, 0x8, R9 ;  /* 0x00000008ff297819 */ /* 0x000fe40000011609 */
[----:B------:R-:W-:Y:S02]  /*5ce0*/  LOP3.LUT R9, R35, 0x64006400, RZ, 0xfc, !PT ;  /* 0x6400640023097812 */ /* 0x000fe400078efcff */
[----:B------:R-:W-:-:S03]  /*5cf0*/  LOP3.LUT R38, R36, 0x64006400, RZ, 0xfc, !PT ;  /* 0x6400640024267812 */ /* 0x000fc600078efcff */
[----:B------:R-:W-:Y:S02]  /*5d00*/  HADD2 R9, R9, -1032, -1032 ;  /* 0xe408e40809097430 */ /* 0x000fe40000000000 */
[----:B------:R-:W-:Y:S02]  /*5d10*/  HADD2 R38, R38, -1032, -1032 ;  /* 0xe408e40826267430 */ /* 0x000fe40000000000 */
[----:B------:R-:W-:Y:S01]  /*5d20*/  FFMA.FTZ R42, R16, R39, R37 ;  /* 0x00000027102a7223 */ /* 0x000fe20000010025 */
[----:B0-----:R-:W-:Y:S01]  /*5d30*/  HADD2.F32 R35, -RZ, R12.H0_H0 ;  /* 0x2000000cff237230 */ /* 0x001fe20000004100 */
[----:B------:R-:W-:Y:S01]  /*5d40*/  LOP3.LUT R36, R41, 0xf000f, RZ, 0xc0, !PT ;  /* 0x000f000f29247812 */ /* 0x000fe200078ec0ff */
[----:B------:R-:W-:Y:S02]  /*5d50*/  HADD2.F32 R37, -RZ, R9.H0_H0 ;  /* 0x20000009ff257230 */ /* 0x000fe40000004100 */
[--C-:B------:R-:W-:Y:S01]  /*5d60*/  HADD2.F32 R43, -RZ, R38.reuse.H0_H0 ;  /* 0x20000026ff2b7230 */ /* 0x100fe20000004100 */
[----:B------:R-:W-:Y:S01]  /*5d70*/  LOP3.LUT R36, R36, 0x64006400, RZ, 0xfc, !PT ;  /* 0x6400640024247812 */ /* 0x000fe200078efcff */
[----:B------:R-:W-:-:S02]  /*5d80*/  HADD2.F32 R38, -RZ, R38.H1_H1 ;  /* 0x30000026ff267230 */ /* 0x000fc40000004100 */
[----:B------:R-:W-:Y:S01]  /*5d90*/  FFMA.FTZ R37, R37, R35, R40 ;  /* 0x0000002325257223 */ /* 0x000fe20000010028 */
[----:B------:R-:W-:Y:S01]  /*5da0*/  FFMA.FTZ R40, R14, R43, RZ ;  /* 0x0000002b0e287223 */ /* 0x000fe200000100ff */
[----:B------:R-:W-:-:S03]  /*5db0*/  HADD2 R36, R36, -1032, -1032 ;  /* 0xe408e40824247430 */ /* 0x000fc60000000000 */
[----:B------:R-:W-:Y:S01]  /*5dc0*/  FFMA.FTZ R43, R17, R38, R40 ;  /* 0x00000026112b7223 */ /* 0x000fe20000010028 */
[----:B------:R-:W-:Y:S01]  /*5dd0*/  LOP3.LUT R38, R10, 0xf000f0, RZ, 0xc0, !PT ;  /* 0x00f000f00a267812 */ /* 0x000fe200078ec0ff */
[----:B------:R-:W-:Y:S02]  /*5de0*/  HADD2.F32 R39, -RZ, R36.H0_H0 ;  /* 0x20000024ff277230 */ /* 0x000fe40000004100 */
[----:B------:R-:W-:Y:S01]  /*5df0*/  FFMA.FTZ R34, R7, R34, R42 ;  /* 0x0000002207227223 */ /* 0x000fe2000001002a */
[----:B------:R-:W-:Y:S02]  /*5e00*/  LOP3.LUT R38, R38, 0x64006400, RZ, 0xfc, !PT ;  /* 0x6400640026267812 */ /* 0x000fe400078efcff */
[----:B------:R-:W-:Y:S01]  /*5e10*/  SHF.R.U32.HI R10, RZ, 0x8, R10 ;  /* 0x00000008ff0a7819 */ /* 0x000fe2000001160a */
[----:B------:R-:W-:Y:S02]  /*5e20*/  FFMA.FTZ R34, R35, R39, R34 ;  /* 0x0000002723227223 */ /* 0x000fe40000010022 */
[----:B------:R-:W-:Y:S01]  /*5e30*/  HFMA2 R38, R38, R23.H0_H0, -72, -72 ;  /* 0xd480d48026267431 */ /* 0x000fe20000040017 */
[----:B------:R-:W-:Y:S01]  /*5e40*/  LOP3.LUT R39, R10, 0xf000f, RZ, 0xc0, !PT ;  /* 0x000f000f0a277812 */ /* 0x000fe200078ec0ff */
[----:B------:R-:W-:-:S02]  /*5e50*/  HADD2.F32 R40, -RZ, R9.H1_H1 ;  /* 0x30000009ff287230 */ /* 0x000fc40000004100 */
[----:B------:R-:W-:Y:S01]  /*5e60*/  HADD2.F32 R9, -RZ, R12.H1_H1 ;  /* 0x3000000cff097230 */ /* 0x000fe20000004100 */
[----:B------:R-:W-:Y:S01]  /*5e70*/  LOP3.LUT R39, R39, 0x64006400, RZ, 0xfc, !PT ;  /* 0x6400640027277812 */ /* 0x000fe200078efcff */
[--C-:B------:R-:W-:Y:S02]  /*5e80*/  HADD2.F32 R12, -RZ, R38.reuse.H0_H0 ;  /* 0x20000026ff0c7230 */ /* 0x100fe40000004100 */
[----:B------:R-:W-:Y:S02]  /*5e90*/  HADD2.F32 R38, -RZ, R38.H1_H1 ;  /* 0x30000026ff267230 */ /* 0x000fe40000004100 */
[----:B------:R-:W-:Y:S02]  /*5ea0*/  HADD2 R39, R39, -1032, -1032 ;  /* 0xe408e40827277430 */ /* 0x000fe40000000000 */
        /* <DEDUP_REMOVED lines=12> */
[----:B------:R-:W-:Y:S01]  /*5f70*/  LOP3.LUT R14, R14, 0x64006400, RZ, 0xfc, !PT ;  /* 0x640064000e0e7812 */ /* 0x000fe200078efcff */
[----:B------:R-:W-:-:S04]  /*5f80*/  HADD2.F32 R36, -RZ, R36.H1_H1 ;  /* 0x30000024ff247230 */ /* 0x000fc80000004100 */
[----:B------:R-:W-:Y:S02]  /*5f90*/  HFMA2 R14, R14, R23.H0_H0, -72, -72 ;  /* 0xd480d4800e0e7431 */ /* 0x000fe40000040017 */
[----:B------:R-:W-:-:S03]  /*5fa0*/  FFMA.FTZ R34, R9, R36, R34 ;  /* 0x0000002409227223 */ /* 0x000fc60000010022 */
[----:B------:R-:W-:-:S05]  /*5fb0*/  HADD2.F32 R36, -RZ, R14.H0_H0 ;  /* 0x2000000eff247230 */ /* 0x000fca0000004100 */
[----:B------:R-:W-:Y:S02]  /*5fc0*/  FFMA.FTZ R16, R16, R36, R17 ;  /* 0x0000002410107223 */ /* 0x000fe40000010011 */
[----:B------:R0:W2:Y:S01]  /*5fd0*/  @!P0 LDG.E.U16.CONSTANT R36, desc[UR6][R20.64] ;  /* 0x0000000614248981 */ /* 0x0000a2000c1e9500 */
[----:B------:R-:W-:Y:S01]  /*5fe0*/  SHF.R.U32.HI R11, RZ, 0x8, R11 ;  /* 0x00000008ff0b7819 */ /* 0x000fe2000001160b */
[----:B------:R-:W-:-:S03]  /*5ff0*/  HADD2.F32 R14, -RZ, R14.H1_H1 ;  /* 0x3000000eff0e7230 */ /* 0x000fc60000004100 */
[----:B------:R-:W-:-:S04]  /*6000*/  LOP3.LUT R17, R11, 0xf000f, RZ, 0xc0, !PT ;  /* 0x000f000f0b117812 */ /* 0x000fc800078ec0ff */
[----:B------:R-:W-:Y:S01]  /*6010*/  LOP3.LUT R17, R17, 0x64006400, RZ, 0xfc, !PT ;  /* 0x6400640011117812 */ /* 0x000fe200078efcff */
[----:B------:R-:W-:-:S04]  /*6020*/  FFMA.FTZ R16, R7, R14, R16 ;  /* 0x0000000e07107223 */ /* 0x000fc80000010010 */
[----:B------:R-:W-:Y:S01]  /*6030*/  HADD2 R7, R17, -1032, -1032 ;  /* 0xe408e40811077430 */ /* 0x000fe20000000000 */
[----:B------:R-:W-:Y:S02]  /*6040*/  LOP3.LUT R14, R8, 0xf000f0, RZ, 0xc0, !PT ;  /* 0x00f000f0080e7812 */ /* 0x000fe400078ec0ff */
[----:B------:R-:W-:Y:S02]  /*6050*/  LOP3.LUT R38, R10, 0xf000f0, RZ, 0xc0, !PT ;  /* 0x00f000f00a267812 */ /* 0x000fe400078ec0ff */
[----:B------:R-:W-:Y:S01]  /*6060*/  HADD2.F32 R8, -RZ, R7.H0_H0 ;  /* 0x20000007ff087230 */ /* 0x000fe20000004100 */
[----:B------:R-:W-:Y:S02]  /*6070*/  LOP3.LUT R41, R41, 0xf000f0, RZ, 0xc0, !PT ;  /* 0x00f000f029297812 */ /* 0x000fe400078ec0ff */
[----:B------:R-:W-:Y:S02]  /*6080*/  LOP3.LUT R38, R38, 0x64006400, RZ, 0xfc, !PT ;  /* 0x6400640026267812 */ /* 0x000fe400078efcff */
[----:B------:R-:W-:Y:S01]  /*6090*/  FFMA.FTZ R8, R35, R8, R16 ;  /* 0x0000000823087223 */ /* 0x000fe20000010010 */
[----:B------:R-:W-:-:S02]  /*60a0*/  LOP3.LUT R16, R11, 0xf000f0, RZ, 0xc0, !PT ;  /* 0x00f000f00b107812 */ /* 0x000fc400078ec0ff */
[----:B------:R-:W-:Y:S02]  /*60b0*/  LOP3.LUT R14, R14, 0x64006400, RZ, 0xfc, !PT ;  /* 0x640064000e0e7812 */ /* 0x000fe400078efcff */
[----:B------:R-:W-:Y:S01]  /*60c0*/  LOP3.LUT R10, R41, 0x64006400, RZ, 0xfc, !PT ;  /* 0x64006400290a7812 */ /* 0x000fe200078efcff */
[-C--:B------:R-:W-:Y:S01]  /*60d0*/  HFMA2 R11, R38, R23.reuse.H0_H0, -72, -72 ;  /* 0xd480d480260b7431 */ /* 0x080fe20000040017 */
[----:B------:R-:W-:Y:S01]  /*60e0*/  LOP3.LUT R38, R16, 0x64006400, RZ, 0xfc, !PT ;  /* 0x6400640010267812 */ /* 0x000fe200078efcff */
[-C--:B------:R-:W-:Y:S02]  /*60f0*/  HFMA2 R14, R14, R23.reuse.H0_H0, -72, -72 ;  /* 0xd480d4800e0e7431 */ /* 0x080fe40000040017 */
[-C--:B------:R-:W-:Y:S02]  /*6100*/  HFMA2 R10, R10, R23.reuse.H0_H0, -72, -72 ;  /* 0xd480d4800a0a7431 */ /* 0x080fe40000040017 */
[----:B------:R-:W-:Y:S01]  /*6110*/  HADD2.F32 R7, -RZ, R7.H1_H1 ;  /* 0x30000007ff077230 */ /* 0x000fe20000004100 */
[----:B------:R-:W-:Y:S01]  /*6120*/  @!P0 IADD3 R35, PT, PT, R3, 0x1, RZ ;  /* 0x0000000103238810 */ /* 0x000fe20007ffe0ff */
[----:B------:R-:W-:-:S02]  /*6130*/  HFMA2 R23, R38, R23.H0_H0, -72, -72 ;  /* 0xd480d48026177431 */ /* 0x000fc40000040017 */
[----:B------:R-:W-:Y:S01]  /*6140*/  FFMA.FTZ R37, R40, R9, R37 ;  /* 0x0000000928257223 */ /* 0x000fe20000010025 */
[----:B------:R-:W-:Y:S02]  /*6150*/  HADD2.F32 R39, -RZ, R39.H1_H1 ;  /* 0x30000027ff277230 */ /* 0x000fe40000004100 */
[----:B------:R-:W-:Y:S02]  /*6160*/  HADD2.F32 R17, -RZ, R13.H0_H0 ;  /* 0x2000000dff117230 */ /* 0x000fe40000004100 */
[----:B------:R-:W-:Y:S02]  /*6170*/  HADD2.F32 R40, -RZ, R14.H0_H0 ;  /* 0x2000000eff287230 */ /* 0x000fe40000004100 */
[----:B------:R-:W-:Y:S01]  /*6180*/  HADD2.F32 R16, -RZ, R10.H0_H0 ;  /* 0x2000000aff107230 */ /* 0x000fe20000004100 */
[----:B------:R-:W-:Y:S01]  /*6190*/  @!P0 MOV R3, R35 ;  /* 0x0000002300038202 */ /* 0x000fe20000000f00 */
        /* <DEDUP_REMOVED lines=8> */
[----:B------:R-:W-:Y:S02]  /*6220*/  HADD2.F32 R10, -RZ, R10.H1_H1 ;  /* 0x3000000aff0a7230 */ /* 0x000fe40000004100 */
[----:B------:R-:W-:Y:S01]  /*6230*/  FFMA.FTZ R12, R17, R35, R12 ;  /* 0x00000023110c7223 */ /* 0x000fe2000001000c */
[----:B------:R-:W-:-:S02]  /*6240*/  HADD2.F32 R11, -RZ, R11.H1_H1 ;  /* 0x3000000bff0b7230 */ /* 0x000fc40000004100 */
[----:B------:R-:W-:Y:S01]  /*6250*/  FFMA.FTZ R7, R17, R7, R8 ;  /* 0x0000000711077223 */ /* 0x000fe20000010008 */
[----:B------:R-:W-:Y:S02]  /*6260*/  HADD2.F32 R16, -RZ, R23.H1_H1 ;  /* 0x30000017ff107230 */ /* 0x000fe40000004100 */
[----:B------:R-:W-:Y:S01]  /*6270*/  FFMA.FTZ R37, R14, R13, R37 ;  /* 0x0000000d0e257223 */ /* 0x000fe20000010025 */
[C---:B------:R-:W-:Y:S01]  /*6280*/  FFMA.FTZ R10, R13.reuse, R10, R34 ;  /* 0x0000000a0d0a7223 */ /* 0x040fe20000010022 */
[C---:B------:R-:W-:Y:S01]  /*6290*/  FFMA.FTZ R12, R13.reuse, R11, R12 ;  /* 0x0000000b0d0c7223 */ /* 0x040fe2000001000c */
        /* <DEDUP_REMOVED lines=10> */
[----:B------:R-:W-:Y:S01]  /*6340*/  PRMT R12, R12, 0x5410, R7 ;  /* 0x000054100c0c7816 */ /* 0x000fe20000000007 */
[----:B------:R-:W-:Y:S01]  /*6350*/  UIADD3 UR4, UPT, UPT, UR4, 0x40, URZ ;  /* 0x0000004004047890 */ /* 0x000fe2000fffe0ff */
[----:B0-----:R-:W-:Y:S01]  /*6360*/  IADD3 R20, P1, PT, R20, 0x80, RZ ;  /* 0x0000008014147810 */ /* 0x001fe20007f3e0ff */
[----:B------:R-:W-:Y:S01]  /*6370*/  HFMA2 R6, R37, 1, 1, R6 ;  /* 0x3c003c0025067831 */ /* 0x000fe20000000006 */
[----:B------:R-:W-:Y:S01]  /*6380*/  MOV R34, R28 ;  /* 0x0000001c00227202 */ /* 0x000fe20000000f00 */
[----:B------:R-:W-:Y:S01]  /*6390*/  HADD2 R7, R12, R15 ;  /* 0x0000000f0c077230 */ /* 0x000fe20000000000 */
[----:B------:R-:W-:Y:S01]  /*63a0*/  MOV R35, R29 ;  /* 0x0000001d00237202 */ /* 0x000fe20000000f00 */
[----:B------:R-:W-:Y:S01]  /*63b0*/  IMAD.WIDE R28, R0, 0x4, R46 ;  /* 0x00000004001c7825 */ /* 0x000fe200078e022e */
[----:B------:R-:W-:-:S02]  /*63c0*/  IADD3.X R21, PT, PT, RZ, R21, RZ, P1, !PT ;  /* 0x00000015ff157210 */ /* 0x000fc40000ffe4ff */
[----:B--2---:R-:W-:Y:S02]  /*63d0*/  @!P0 IADD3 R4, PT, PT, R36, R5, RZ ;  /* 0x0000000524048210 */ /* 0x004fe40007ffe0ff */
[----:B------:R-:W-:-:S04]  /*63e0*/  IADD3 R5, PT, PT, R5, 0x20, RZ ;  /* 0x0000002005057810 */ /* 0x000fc80007ffe0ff */
[----:B------:R-:W-:-:S13]  /*63f0*/  ISETP.GE.AND P0, PT, R5, R22, PT ;  /* 0x000000160500720c */ /* 0x000fda0003f06270 */
[----:B------:R-:W-:Y:S05]  /*6400*/  @!P0 BRA `(.L_x_4989) ;  /* 0xffffffd800d88947 */ /* 0x000fea000383ffff */
[----:B------:R-:W-:-:S07]  /*6410*/  IMAD.WIDE R34, R0, 0x10, R34 ;  /* 0x0000001000227825 */ /* 0x000fce00078e0222 */
.L_x_4988:
[----:B------:R-:W-:-:S04]  /*6420*/  VIMNMX R28, PT, PT, R27, UR14, PT ;  /* 0x0000000e1b1c7c48 */ /* 0x000fc8000bfe0100 */
[----:B------:R-:W-:-:S13]  /*6430*/  ISETP.GT.AND P0, PT, R28, R5, PT ;  /* 0x000000051c00720c */ /* 0x000fda0003f04270 */
[----:B------:R-:W-:Y:S05]  /*6440*/  @!P0 BRA `(.L_x_4990) ;  /* 0x0000001400308947 */ /* 0x000fea0003800000 */
[----:B------:R-:W-:-:S03]  /*6450*/  IMAD.WIDE.U32 R32, R5, 0x4, R32 ;  /* 0x0000000405207825 */ /* 0x000fc600078e0020 */
[----:B------:R-:W-:-:S04]  /*6460*/  IADD3 R30, P0, PT, R32, 0x2, RZ ;  /* 0x00000002201e7810 */ /* 0x000fc80007f1e0ff */
[----:B------:R-:W-:-:S09]  /*6470*/  IADD3.X R27, PT, PT, RZ, R33, RZ, P0, !PT ;  /* 0x00000021ff1b7210 */ /* 0x000fd200007fe4ff */
.L_x_4991:
[----:B------:R-:W2:Y:S01]  /*6480*/  LDG.E.128.CONSTANT R12, desc[UR6][R34.64] ;  /* 0x00000006220c7981 */ /* 0x000ea2000c1e9d00 */
[----:B------:R-:W-:-:S03]  /*6490*/  MOV R0, UR12 ;  /* 0x0000000c00007c02 */ /* 0x000fc60008000f00 */
[----:B------:R-:W0:Y:S02]  /*64a0*/  LDS.128 R20, [UR4] ;  /* 0x00000004ff147984 */ /* 0x000e240008000c00 */
[----:B------:R-:W-:-:S05]  /*64b0*/  IMAD.WIDE R32, R0, 0x4, R34 ;  /* 0x0000000400207825 */ /* 0x000fca00078e0222 */
[----:B------:R1:W3:Y:S01]  /*64c0*/  LDG.E.128.CONSTANT R16, desc[UR6][R32.64] ;  /* 0x0000000620107981 */ /* 0x0002e2000c1e9d00 */
[----:B------:R-:W-:Y:S02]  /*64d0*/  HFMA2 R42, -RZ, RZ, 0, 0.125 ;  /* 0x00003000ff2a7431 */ /* 0x000fe400000001ff */
        /* <DEDUP_REMOVED lines=18> */
[-C--:B0-----:R-:W-:Y:S01]  /*6600*/  HFMA2 R36, R36, R20.reuse, RZ ;  /* 0x0000001424247231 */ /* 0x081fe200000000ff */
[----:B------:R-:W-:Y:S01]  /*6610*/  LOP3.LUT R9, R9, 0x64006400, RZ, 0xfc, !PT ;  /* 0x6400640009097812 */ /* 0x000fe200078efcff */
[----:B------:R-:W-:Y:S01]  /*6620*/  HADD2 R34, R8, -1028, -1028 ;  /* 0xe404e40408227430 */ /* 0x000fe20000000000 */
[----:B------:R-:W-:Y:S01]  /*6630*/  LOP3.LUT R29, R29, 0x64006400, RZ, 0xfc, !PT ;  /* 0x640064001d1d7812 */ /* 0x000fe200078efcff */
[-C--:B------:R-:W-:Y:S01]  /*6640*/  HFMA2 R8, R10, R20.reuse, RZ ;  /* 0x000000140a087231 */ /* 0x080fe200000000ff */
[----:B------:R-:W-:Y:S01]  /*6650*/  LOP3.LUT R31, R31, 0x64006400, RZ, 0xfc, !PT ;  /* 0x640064001f1f7812 */ /* 0x000fe200078efcff */
[----:B------:R-:W-:-:S02]  /*6660*/  HFMA2 R37, R37, R20, RZ.H0_H0 ;  /* 0x0000001425257231 */ /* 0x000fc400000400ff */
[-C--:B------:R-:W-:Y:S02]  /*6670*/  HFMA2 R9, R9, R42.reuse.H0_H0, -132, -132 ;  /* 0xd820d82009097431 */ /* 0x080fe4000004002a */
[----:B------:R-:W-:Y:S02]  /*6680*/  HFMA2 R10, R11, R42.H0_H0, -132, -132 ;  /* 0xd820d8200b0a7431 */ /* 0x000fe4000004002a */
[----:B------:R-:W-:Y:S02]  /*6690*/  HFMA2 R20, R34, R20, RZ.H0_H0 ;  /* 0x0000001422147231 */ /* 0x000fe400000400ff */
[-C--:B------:R-:W-:Y:S02]  /*66a0*/  HFMA2 R29, R29, R42.reuse.H0_H0, -132, -132 ;  /* 0xd820d8201d1d7431 */ /* 0x080fe4000004002a */
[----:B------:R-:W-:Y:S02]  /*66b0*/  HFMA2 R11, R9, R21, R8 ;  /* 0x00000015090b7231 */ /* 0x000fe40000000008 */
[----:B------:R-:W-:-:S02]  /*66c0*/  HFMA2 R34, R31, R42.H0_H0, -132, -132 ;  /* 0xd820d8201f227431 */ /* 0x000fc4000004002a */
[-C--:B------:R-:W-:Y:S02]  /*66d0*/  HFMA2 R36, R10, R21.reuse, R36 ;  /* 0x000000150a247231 */ /* 0x080fe40000000024 */
[-C--:B------:R-:W-:Y:S01]  /*66e0*/  HFMA2 R37, R29, R21.reuse, R37 ;  /* 0x000000151d257231 */ /* 0x080fe20000000025 */
[----:B------:R-:W-:Y:S01]  /*66f0*/  SHF.R.U32.HI R31, RZ, 0x6, R12 ;  /* 0x00000006ff1f7819 */ /* 0x000fe2000001160c */
[----:B------:R-:W-:Y:S01]  /*6700*/  HFMA2 R34, R34, R21, R20 ;  /* 0x0000001522227231 */ /* 0x000fe20000000014 */
        /* <DEDUP_REMOVED lines=13> */
[----:B------:R-:W-:Y:S02]  /*67e0*/  HADD2 R10, R10, -1028, -1028 ;  /* 0xe404e4040a0a7430 */ /* 0x000fe40000000000 */
[----:B------:R-:W-:Y:S01]  /*67f0*/  HADD2 R9, R9, -1028, -1028 ;  /* 0xe404e40409097430 */ /* 0x000fe20000000000 */
[----:B------:R-:W-:Y:S01]  /*6800*/  LOP3.LUT R39, R39, 0x64006400, RZ, 0xfc, !PT ;  /* 0x6400640027277812 */ /* 0x000fe200078efcff */
[----:B------:R-:W-:Y:S02]  /*6810*/  HADD2 R38, R38, -1028, -1028 ;  /* 0xe404e40426267430 */ /* 0x000fe40000000000 */
[-C--:B------:R-:W-:Y:S02]  /*6820*/  HFMA2 R35, R35, R22.reuse, R11 ;  /* 0x0000001623237231 */ /* 0x080fe4000000000b */
[----:B------:R-:W-:-:S02]  /*6830*/  HFMA2 R37, R9, R22, R37 ;  /* 0x0000001609257231 */ /* 0x000fc40000000025 */
[-C--:B------:R-:W-:Y:S02]  /*6840*/  HFMA2 R36, R10, R22.reuse, R36 ;  /* 0x000000160a247231 */ /* 0x080fe40000000024 */
[----:B------:R-:W-:Y:S01]  /*6850*/  HFMA2 R34, R38, R22, R34 ;  /* 0x0000001626227231 */ /* 0x000fe20000000022 */
[----:B------:R-:W0:Y:S01]  /*6860*/  LDS.128 R8, [UR4+0x10] ;  /* 0x00001004ff087984 */ /* 0x000e220008000c00 */
[----:B------:R-:W-:Y:S02]  /*6870*/  LOP3.LUT R22, R31, 0x380038, RZ, 0xc0, !PT ;  /* 0x003800381f167812 */ /* 0x000fe400078ec0ff */
[----:B------:R-:W-:Y:S02]  /*6880*/  LOP3.LUT R38, R29, 0x380038, RZ, 0xc0, !PT ;  /* 0x003800381d267812 */ /* 0x000fe400078ec0ff */
[----:B------:R-:W-:Y:S02]  /*6890*/  LOP3.LUT R41, R22, 0x64006400, RZ, 0xfc, !PT ;  /* 0x6400640016297812 */ /* 0x000fe400078efcff */
[----:B------:R-:W-:-:S03]  /*68a0*/  LOP3.LUT R31, R31, 0x1c001c0, RZ, 0xc0, !PT ;  /* 0x01c001c01f1f7812 */ /* 0x000fc600078ec0ff */
[-C--:B------:R-:W-:Y:S01]  /*68b0*/  HFMA2 R22, R41, R42.reuse.H0_H0, -132, -132 ;  /* 0xd820d82029167431 */ /* 0x080fe2000004002a */
[----:B------:R-:W-:Y:S02]  /*68c0*/  LOP3.LUT R41, R38, 0x64006400, RZ, 0xfc, !PT ;  /* 0x6400640026297812 */ /* 0x000fe400078efcff */
[----:B------:R-:W-:Y:S01]  /*68d0*/  MOV R38, 0x2400 ;  /* 0x0000240000267802 */ /* 0x000fe20000000f00 */
[-C--:B------:R-:W-:Y:S02]  /*68e0*/  HFMA2 R22, R22, R23.reuse, R35 ;  /* 0x0000001716167231 */ /* 0x080fe40000000023 */
[-C--:B------:R-:W-:Y:S01]  /*68f0*/  HFMA2 R35, R39, R42.reuse.H0_H0, -132, -132 ;  /* 0xd820d82027237431 */ /* 0x080fe2000004002a */
[----:B------:R-:W-:Y:S01]  /*6900*/  LOP3.LUT R39, R29, 0x1c001c0, RZ, 0xc0, !PT ;  /* 0x01c001c01d277812 */ /* 0x000fe200078ec0ff */
[----:B------:R-:W-:Y:S01]  /*6910*/  HFMA2 R41, R41, R42.H0_H0, -132, -132 ;  /* 0xd820d82029297431 */ /* 0x000fe2000004002a */
[----:B------:R-:W-:Y:S02]  /*6920*/  PRMT R42, R42, 0x5410, R38 ;  /* 0x000054102a2a7816 */ /* 0x000fe40000000026 */
[----:B------:R-:W-:Y:S01]  /*6930*/  LOP3.LUT R38, R21, 0x1c001c0, RZ, 0xc0, !PT ;  /* 0x01c001c015267812 */ /* 0x000fe200078ec0ff */
[-C--:B------:R-:W-:Y:S01]  /*6940*/  HFMA2 R35, R35, R23.reuse, R37 ;  /* 0x0000001723237231 */ /* 0x080fe20000000025 */
[----:B------:R-:W-:Y:S01]  /*6950*/  LOP3.LUT R37, R20, 0x380038, RZ, 0xc0, !PT ;  /* 0x0038003814257812 */ /* 0x000fe200078ec0ff */
[----:B------:R-:W-:Y:S01]  /*6960*/  HFMA2 R36, R41, R23, R36 ;  /* 0x0000001729247231 */ /* 0x000fe20000000024 */
[----:B------:R-:W-:-:S02]  /*6970*/  LOP3.LUT R21, R31, 0x64006400, RZ, 0xfc, !PT ;  /* 0x640064001f157812 */ /* 0x000fc400078efcff */
[----:B------:R-:W-:Y:S02]  /*6980*/  LOP3.LUT R37, R37, 0x64006400, RZ, 0xfc, !PT ;  /* 0x6400640025257812 */ /* 0x000fe400078efcff */
[----:B------:R-:W-:Y:S01]  /*6990*/  LOP3.LUT R29, R38, 0x64006400, RZ, 0xfc, !PT ;  /* 0x64006400261d7812 */ /* 0x000fe200078efcff */
[-C--:B------:R-:W-:Y:S01]  /*69a0*/  HFMA2 R21, R21, R42.reuse.H1_H1, -20, -20 ;  /* 0xcd00cd0015157431 */ /* 0x080fe2000006002a */
[----:B------:R-:W-:Y:S01]  /*69b0*/  LOP3.LUT R20, R20, 0x1c001c0, RZ, 0xc0, !PT ;  /* 0x01c001c014147812 */ /* 0x000fe200078ec0ff */
[-C--:B------:R-:W-:Y:S01]  /*69c0*/  HFMA2 R37, R37, R42.reuse.H0_H0, -132, -132 ;  /* 0xd820d82025257431 */ /* 0x080fe2000004002a */
[----:B------:R-:W-:Y:S01]  /*69d0*/  LOP3.LUT R39, R39, 0x64006400, RZ, 0xfc, !PT ;  /* 0x6400640027277812 */ /* 0x000fe200078efcff */
[----:B------:R-:W-:Y:S01]  /*69e0*/  HFMA2 R29, R29, R42.H1_H1, -20, -20 ;  /* 0xcd00cd001d1d7431 */ /* 0x000fe2000006002a */
[----:B------:R-:W-:Y:S02]  /*69f0*/  LOP3.LUT R31, R20, 0x64006400, RZ, 0xfc, !PT ;  /* 0x64006400141f7812 */ /* 0x000fe400078efcff */
[----:B---3--:R-:W-:Y:S01]  /*6a00*/  LOP3.LUT R20, R16, 0x70007, RZ, 0xc0, !PT ;  /* 0x0007000710147812 */ /* 0x008fe200078ec0ff */
[----:B------:R-:W-:-:S02]  /*6a10*/  HFMA2 R34, R37, R23, R34 ;  /* 0x0000001725227231 */ /* 0x000fc40000000022 */
[----:B------:R-:W-:Y:S01]  /*6a20*/  HFMA2 R39, R39, R42.H1_H1, -20, -20 ;  /* 0xcd00cd0027277431 */ /* 0x000fe2000006002a */
[----:B------:R-:W-:Y:S01]  /*6a30*/  LOP3.LUT R23, R17, 0x70007, RZ, 0xc0, !PT ;  /* 0x0007000711177812 */ /* 0x000fe200078ec0ff */
[----:B0-----:R-:W-:Y:S01]  /*6a40*/  HFMA2 R35, R29, R8, R35 ;  /* 0x000000081d237231 */ /* 0x001fe20000000023 */
[----:B------:R-:W-:Y:S01]  /*6a50*/  LOP3.LUT R37, R19, 0x70007, RZ, 0xc0, !PT ;  /* 0x0007000713257812 */ /* 0x000fe200078ec0ff */
[----:B------:R-:W-:Y:S02]  /*6a60*/  HFMA2 R31, R31, R42.H1_H1, -20, -20 ;  /* 0xcd00cd001f1f7431 */ /* 0x000fe4000006002a */
[-C--:B------:R-:W-:Y:S01]  /*6a70*/  HFMA2 R22, R21, R8.reuse, R22 ;  /* 0x0000000815167231 */ /* 0x080fe20000000016 */
[----:B------:R-:W-:Y:S01]  /*6a80*/  LOP3.LUT R29, R18, 0x70007, RZ, 0xc0, !PT ;  /* 0x00070007121d7812 */ /* 0x000fe200078ec0ff */
[-C--:B------:R-:W-:Y:S01]  /*6a90*/  HFMA2 R36, R39, R8.reuse, R36 ;  /* 0x0000000827247231 */ /* 0x080fe20000000024 */
[----:B------:R-:W-:Y:S02]  /*6aa0*/  LOP3.LUT R21, R20, 0x64006400, RZ, 0xfc, !PT ;  /* 0x6400640014157812 */ /* 0x000fe400078efcff */
[----:B------:R-:W-:Y:S01]  /*6ab0*/  LOP3.LUT R23, R23, 0x64006400, RZ, 0xfc, !PT ;  /* 0x6400640017177812 */ /* 0x000fe200078efcff */
[----:B------:R-:W-:Y:S01]  /*6ac0*/  HFMA2 R34, R31, R8, R34 ;  /* 0x000000081f227231 */ /* 0x000fe20000000022 */
        /* <DEDUP_REMOVED lines=8> */
[----:B------:R-:W-:Y:S01]  /*6b50*/  SHF.R.U32.HI R31, RZ, 0x6, R18 ;  /* 0x00000006ff1f7819 */ /* 0x000fe20000011612 */
[----:B------:R-:W-:-:S02]  /*6b60*/  HFMA2 R22, R21, R9, R22 ;  /* 0x0000000915167231 */ /* 0x000fc40000000016 */
[-C--:B------:R-:W-:Y:S02]  /*6b70*/  HFMA2 R35, R23, R9.reuse, R35 ;  /* 0x0000000917237231 */ /* 0x080fe40000000023 */
[-C--:B------:R-:W-:Y:S02]  /*6b80*/  HFMA2 R36, R29, R9.reuse, R36 ;  /* 0x000000091d247231 */ /* 0x080fe40000000024 */
[----:B------:R-:W-:Y:S01]  /*6b90*/  HFMA2 R39, R39, R9, R34 ;  /* 0x0000000927277231 */ /* 0x000fe20000000022 */
        /* <DEDUP_REMOVED lines=8> */
[----:B------:R-:W-:Y:S01]  /*6c20*/  SHF.R.U32.HI R29, RZ, 0x6, R16 ;  /* 0x00000006ff1d7819 */ /* 0x000fe20000011610 */
[-C--:B------:R-:W-:Y:S01]  /*6c30*/  HFMA2 R23, R23, R42.reuse.H0_H0, -132, -132 ;  /* 0xd820d82017177431 */ /* 0x080fe2000004002a */
[----:B------:R-:W-:Y:S01]  /*6c40*/  SHF.R.U32.HI R34, RZ, 0x6, R17 ;  /* 0x00000006ff227819 */ /* 0x000fe20000011611 */
[----:B------:R-:W-:Y:S01]  /*6c50*/  HFMA2 R20, R9, R42.H0_H0, -132, -132 ;  /* 0xd820d82009147431 */ /* 0x000fe2000004002a */
[----:B------:R-:W-:Y:S01]  /*6c60*/  LOP3.LUT R8, R29, 0x70007, RZ, 0xc0, !PT ;  /* 0x000700071d087812 */ /* 0x000fe200078ec0ff */
[-C--:B------:R-:W-:Y:S01]  /*6c70*/  HFMA2 R37, R37, R10.reuse, R35 ;  /* 0x0000000a25257231 */ /* 0x080fe20000000023 */
        /* <DEDUP_REMOVED lines=10> */
[-C--:B------:R-:W-:Y:S01]  /*6d20*/  HFMA2 R38, R20, R11.reuse, R38 ;  /* 0x0000000b14267231 */ /* 0x080fe20000000026 */
[----:B------:R-:W-:Y:S01]  /*6d30*/  LOP3.LUT R10, R10, 0x64006400, RZ, 0xfc, !PT ;  /* 0x640064000a0a7812 */ /* 0x000fe200078efcff */
[----:B------:R-:W2:Y:S01]  /*6d40*/  LDG.E.128.CONSTANT R20, desc[UR6][R32.64] ;  /* 0x0000000620147981 */ /* 0x000ea2000c1e9d00 */
[----:B------:R-:W-:Y:S01]  /*6d50*/  LOP3.LUT R8, R8, 0x64006400, RZ, 0xfc, !PT ;  /* 0x6400640008087812 */ /* 0x000fe200078efcff */
[----:B------:R-:W-:Y:S02]  /*6d60*/  HADD2 R9, R9, -1028, -1028 ;  /* 0xe404e40409097430 */ /* 0x000fe40000000000 */
[----:B------:R-:W-:Y:S02]  /*6d70*/  HADD2 R10, R10, -1028, -1028 ;  /* 0xe404e4040a0a7430 */ /* 0x000fe40000000000 */
[----:B------:R-:W-:Y:S02]  /*6d80*/  HADD2 R8, R8, -1028, -1028 ;  /* 0xe404e40408087430 */ /* 0x000fe40000000000 */
[----:B------:R-:W-:-:S02]  /*6d90*/  HFMA2 R37, R9, R11, R37 ;  /* 0x0000000b09257231 */ /* 0x000fc40000000025 */
[-C--:B------:R-:W-:Y:S02]  /*6da0*/  HFMA2 R36, R8, R11.reuse, R36 ;  /* 0x0000000b08247231 */ /* 0x080fe40000000024 */
[----:B------:R-:W-:Y:S02]  /*6db0*/  HFMA2 R39, R10, R11, R39 ;  /* 0x0000000b0a277231 */ /* 0x000fe40000000027 */
[----:B------:R-:W0:Y:S01]  /*6dc0*/  LDS.128 R8, [UR4+0x20] ;  /* 0x00002004ff087984 */ /* 0x000e220008000c00 */
[----:B------:R-:W-:-:S04]  /*6dd0*/  LOP3.LUT R40, R29, 0x380038, RZ, 0xc0, !PT ;  /* 0x003800381d287812 */ /* 0x000fc800078ec0ff */
[----:B------:R-:W-:Y:S02]  /*6de0*/  LOP3.LUT R41, R40, 0x64006400, RZ, 0xfc, !PT ;  /* 0x6400640028297812 */ /* 0x000fe400078efcff */
        /* <DEDUP_REMOVED lines=12> */
[----:B------:R-:W-:-:S03]  /*6eb0*/  SHF.R.U32.HI R12, RZ, 0xf, R12 ;  /* 0x0000000fff0c7819 */ /* 0x000fc6000001160c */
[----:B------:R-:W-:Y:S01]  /*6ec0*/  HFMA2 R41, R41, R42.H0_H0, -132, -132 ;  /* 0xd820d82029297431 */ /* 0x000fe2000004002a */
[----:B------:R-:W-:Y:S02]  /*6ed0*/  LOP3.LUT R12, R12, 0x10001, RZ, 0xc0, !PT ;  /* 0x000100010c0c7812 */ /* 0x000fe400078ec0ff */
[----:B------:R-:W-:Y:S01]  /*6ee0*/  SHF.R.U32.HI R13, RZ, 0xf, R13 ;  /* 0x0000000fff0d7819 */ /* 0x000fe2000001160d */
[----:B------:R-:W-:Y:S01]  /*6ef0*/  HFMA2 R39, R41, R8, R39 ;  /* 0x0000000829277231 */ /* 0x000fe20000000027 */
[----:B------:R-:W-:Y:S02]  /*6f00*/  SHF.R.U32.HI R41, RZ, 0xe, R16 ;  /* 0x0000000eff297819 */ /* 0x000fe40000011610 */
[----:B------:R-:W-:Y:S02]  /*6f10*/  LOP3.LUT R8, R13, 0x10001, RZ, 0xc0, !PT ;  /* 0x000100010d087812 */ /* 0x000fe400078ec0ff */
[----:B------:R-:W-:Y:S02]  /*6f20*/  LOP3.LUT R41, R12, 0x20002, R41, 0xf8, !PT ;  /* 0x000200020c297812 */ /* 0x000fe400078ef829 */
[----:B------:R-:W-:-:S02]  /*6f30*/  SHF.R.U32.HI R17, RZ, 0xe, R17 ;  /* 0x0000000eff117819 */ /* 0x000fc40000011611 */
[----:B------:R-:W-:Y:S02]  /*6f40*/  @!P0 LEA R16, R3, R1, 0x3 ;  /* 0x0000000103108211 */ /* 0x000fe400078e18ff */
[----:B------:R-:W-:Y:S02]  /*6f50*/  @!P0 MOV R12, R30 ;  /* 0x0000001e000c8202 */ /* 0x000fe40000000f00 */
[----:B------:R-:W-:Y:S02]  /*6f60*/  @!P0 MOV R13, R27 ;  /* 0x0000001b000d8202 */ /* 0x000fe40000000f00 */
[----:B------:R-:W-:Y:S02]  /*6f70*/  LOP3.LUT R8, R8, 0x20002, R17, 0xf8, !PT ;  /* 0x0002000208087812 */ /* 0x000fe400078ef811 */
[----:B------:R-:W3:Y:S04]  /*6f80*/  @!P0 LDL.64 R16, [R16+0x8] ;  /* 0x0000080010108983 */ /* 0x000ee80000100a00 */
[----:B------:R0:W4:Y:S01]  /*6f90*/  @!P0 LDG.E.U16.CONSTANT R40, desc[UR6][R12.64] ;  /* 0x000000060c288981 */ /* 0x000122000c1e9500 */
[----:B------:R-:W-:-:S02]  /*6fa0*/  LOP3.LUT R29, R29, 0x1c001c0, RZ, 0xc0, !PT ;  /* 0x01c001c01d1d7812 */ /* 0x000fc400078ec0ff */
[----:B------:R-:W-:Y:S02]  /*6fb0*/  SHF.R.U32.HI R14, RZ, 0xf, R14 ;  /* 0x0000000fff0e7819 */ /* 0x000fe4000001160e */
[----:B------:R-:W-:Y:S02]  /*6fc0*/  LOP3.LUT R31, R31, 0x1c001c0, RZ, 0xc0, !PT ;  /* 0x01c001c01f1f7812 */ /* 0x000fe400078ec0ff */
[----:B------:R-:W-:Y:S02]  /*6fd0*/  SHF.R.U32.HI R15, RZ, 0xf, R15 ;  /* 0x0000000fff0f7819 */ /* 0x000fe4000001160f */
[----:B------:R-:W-:Y:S02]  /*6fe0*/  LOP3.LUT R34, R34, 0x1c001c0, RZ, 0xc0, !PT ;  /* 0x01c001c022227812 */ /* 0x000fe400078ec0ff */
[----:B------:R-:W-:Y:S02]  /*6ff0*/  LOP3.LUT R35, R35, 0x1c001c0, RZ, 0xc0, !PT ;  /* 0x01c001c023237812 */ /* 0x000fe400078ec0ff */
[----:B0-----:R-:W-:-:S02]  /*7000*/  LOP3.LUT R13, R29, 0x64006400, RZ, 0xfc, !PT ;  /* 0x640064001d0d7812 */ /* 0x001fc400078efcff */
[----:B------:R-:W-:Y:S02]  /*7010*/  LOP3.LUT R43, R14, 0x10001, RZ, 0xc0, !PT ;  /* 0x000100010e2b7812 */ /* 0x000fe400078ec0ff */
[----:B------:R-:W-:Y:S02]  /*7020*/  @!P0 IADD3 R12, PT, PT, R3, 0x1, RZ ;  /* 0x00000001030c8810 */ /* 0x000fe40007ffe0ff */
[----:B------:R-:W-:Y:S02]  /*7030*/  LOP3.LUT R31, R31, 0x64006400, RZ, 0xfc, !PT ;  /* 0x640064001f1f7812 */ /* 0x000fe400078efcff */
[----:B------:R-:W-:Y:S01]  /*7040*/  LOP3.LUT R14, R15, 0x10001, RZ, 0xc0, !PT ;  /* 0x000100010f0e7812 */ /* 0x000fe200078ec0ff */
[----:B------:R-:W-:Y:S01]  /*7050*/  HFMA2 R13, R13, R42.H1_H1, -20, -20 ;  /* 0xcd00cd000d0d7431 */ /* 0x000fe2000006002a */
[----:B------:R-:W-:Y:S02]  /*7060*/  LOP3.LUT R15, R34, 0x64006400, RZ, 0xfc, !PT ;  /* 0x64006400220f7812 */ /* 0x000fe400078efcff */
[----:B------:R-:W-:-:S02]  /*7070*/  LOP3.LUT R35, R35, 0x64006400, RZ, 0xfc, !PT ;  /* 0x6400640023237812 */ /* 0x000fc400078efcff */
[----:B------:R-:W-:Y:S01]  /*7080*/  @!P0 MOV R3, R12 ;  /* 0x0000000c00038202 */ /* 0x000fe20000000f00 */
[-C--:B------:R-:W-:Y:S01]  /*7090*/  HFMA2 R12, R31, R42.reuse.H1_H1, -20, -20 ;  /* 0xcd00cd001f0c7431 */ /* 0x080fe2000006002a */
[----:B------:R-:W-:Y:S01]  /*70a0*/  SHF.R.U32.HI R19, RZ, 0xe, R19 ;  /* 0x0000000eff137819 */ /* 0x000fe20000011613 */
[-C--:B------:R-:W-:Y:S02]  /*70b0*/  HFMA2 R29, R15, R42.reuse.H1_H1, -20, -20 ;  /* 0xcd00cd000f1d7431 */ /* 0x080fe4000006002a */
[----:B------:R-:W-:Y:S02]  /*70c0*/  HFMA2 R35, R35, R42.H1_H1, -20, -20 ;  /* 0xcd00cd0023237431 */ /* 0x000fe4000006002a */
[-C--:B------:R-:W-:Y:S01]  /*70d0*/  HFMA2 R31, R13, R9.reuse, R38 ;  /* 0x000000090d1f7231 */ /* 0x080fe20000000026 */
[----:B------:R-:W-:Y:S01]  /*70e0*/  LOP3.LUT R19, R14, 0x20002, R19, 0xf8, !PT ;  /* 0x000200020e137812 */ /* 0x000fe200078ef813 */
[-C--:B------:R-:W-:Y:S02]  /*70f0*/  HFMA2 R29, R29, R9.reuse, R37 ;  /* 0x000000091d1d7231 */ /* 0x080fe40000000025 */
[----:B------:R-:W-:-:S02]  /*7100*/  HFMA2 R36, R12, R9, R36 ;  /* 0x000000090c247231 */ /* 0x000fc40000000024 */
[----:B------:R-:W-:Y:S01]  /*7110*/  HFMA2 R39, R35, R9, R39 ;  /* 0x0000000923277231 */ /* 0x000fe20000000027 */
[----:B------:R-:W-:-:S04]  /*7120*/  SHF.R.U32.HI R18, RZ, 0xe, R18 ;  /* 0x0000000eff127819 */ /* 0x000fc80000011612 */
[----:B------:R-:W-:Y:S02]  /*7130*/  LOP3.LUT R18, R43, 0x20002, R18, 0xf8, !PT ;  /* 0x000200022b127812 */ /* 0x000fe400078ef812 */
[----:B------:R-:W-:-:S04]  /*7140*/  IADD3 R30, P1, PT, R30, 0x80, RZ ;  /* 0x000000801e1e7810 */ /* 0x000fc80007f3e0ff */
[----:B------:R-:W-:Y:S02]  /*7150*/  IADD3.X R27, PT, PT, RZ, R27, RZ, P1, !PT ;  /* 0x0000001bff1b7210 */ /* 0x000fe40000ffe4ff */
[----:B--2---:R-:W-:Y:S02]  /*7160*/  LOP3.LUT R13, R20, 0x70007, RZ, 0xc0, !PT ;  /* 0x00070007140d7812 */ /* 0x004fe400078ec0ff */
[----:B------:R-:W-:Y:S02]  /*7170*/  LOP3.LUT R15, R22, 0x70007, RZ, 0xc0, !PT ;  /* 0x00070007160f7812 */ /* 0x000fe400078ec0ff */
        /* <DEDUP_REMOVED lines=8> */
[----:B------:R-:W-:Y:S01]  /*7200*/  LOP3.LUT R41, R41, 0x40004, R12, 0xf8, !PT ;  /* 0x0004000429297812 */ /* 0x000fe200078ef80c */
[----:B------:R-:W-:Y:S01]  /*7210*/  HADD2 R15, R15, -1028, -1028 ;  /* 0xe404e4040f0f7430 */ /* 0x000fe20000000000 */
[----:B------:R-:W-:Y:S01]  /*7220*/  LOP3.LUT R37, R20, 0x380038, RZ, 0xc0, !PT ;  /* 0x0038003814257812 */ /* 0x000fe200078ec0ff */
[----:B------:R-:W-:-:S02]  /*7230*/  HADD2 R14, R14, -1028, -1028 ;  /* 0xe404e4040e0e7430 */ /* 0x000fc40000000000 */
[----:B------:R-:W-:Y:S01]  /*7240*/  HADD2 R12, R9, -1028, -1028 ;  /* 0xe404e404090c7430 */ /* 0x000fe20000000000 */
[----:B------:R-:W-:Y:S01]  /*7250*/  LOP3.LUT R37, R37, 0x64006400, RZ, 0xfc, !PT ;  /* 0x6400640025257812 */ /* 0x000fe200078efcff */
[-C--:B------:R-:W-:Y:S02]  /*7260*/  HFMA2 R31, R13, R10.reuse, R31 ;  /* 0x0000000a0d1f7231 */ /* 0x080fe4000000001f */
[-C--:B------:R-:W-:Y:S02]  /*7270*/  HFMA2 R29, R14, R10.reuse, R29 ;  /* 0x0000000a0e1d7231 */ /* 0x080fe4000000001d */
[-C--:B------:R-:W-:Y:S01]  /*7280*/  HFMA2 R9, R15, R10.reuse, R36 ;  /* 0x0000000a0f097231 */ /* 0x080fe20000000024 */
[----:B------:R-:W-:Y:S01]  /*7290*/  LOP3.LUT R35, R21, 0x380038, RZ, 0xc0, !PT ;  /* 0x0038003815237812 */ /* 0x000fe200078ec0ff */
[----:B------:R-:W-:Y:S02]  /*72a0*/  HFMA2 R10, R12, R10, R39 ;  /* 0x0000000a0c0a7231 */ /* 0x000fe40000000027 */
[----:B------:R-:W0:Y:S01]  /*72b0*/  LDS.128 R12, [UR4+0x30] ;  /* 0x00003004ff0c7984 */ /* 0x000e220008000c00 */
[----:B------:R-:W-:Y:S01]  /*72c0*/  LOP3.LUT R35, R35, 0x64006400, RZ, 0xfc, !PT ;  /* 0x6400640023237812 */ /* 0x000fe200078efcff */
[----:B------:R-:W-:-:S04]  /*72d0*/  HFMA2 R37, R37, R42.H0_H0, -132, -132 ;  /* 0xd820d82025257431 */ /* 0x000fc8000004002a */
[----:B------:R-:W-:Y:S02]  /*72e0*/  HFMA2 R35, R35, R42.H0_H0, -132, -132 ;  /* 0xd820d82023237431 */ /* 0x000fe4000004002a */
[-C--:B------:R-:W-:Y:S01]  /*72f0*/  HFMA2 R31, R37, R11.reuse, R31 ;  /* 0x0000000b251f7231 */ /* 0x080fe2000000001f */
[----:B------:R-:W-:Y:S01]  /*7300*/  LOP3.LUT R37, R22, 0x380038, RZ, 0xc0, !PT ;  /* 0x0038003816257812 */ /* 0x000fe200078ec0ff */
[----:B------:R-:W-:Y:S01]  /*7310*/  HFMA2 R29, R35, R11, R29 ;  /* 0x0000000b231d7231 */ /* 0x000fe2000000001d */
[----:B------:R-:W-:Y:S02]  /*7320*/  LOP3.LUT R35, R23, 0x380038, RZ, 0xc0, !PT ;  /* 0x0038003817237812 */ /* 0x000fe400078ec0ff */
[----:B------:R-:W-:Y:S02]  /*7330*/  SHF.R.U32.HI R34, RZ, 0xd, R23 ;  /* 0x0000000dff227819 */ /* 0x000fe40000011617 */
[----:B------:R-:W-:Y:S02]  /*7340*/  LOP3.LUT R37, R37, 0x64006400, RZ, 0xfc, !PT ;  /* 0x6400640025257812 */ /* 0x000fe400078efcff */
[----:B------:R-:W-:-:S02]  /*7350*/  SHF.R.U32.HI R39, RZ, 0xd, R21 ;  /* 0x0000000dff277819 */ /* 0x000fc40000011615 */
[----:B------:R-:W-:Y:S02]  /*7360*/  LOP3.LUT R35, R35, 0x64006400, RZ, 0xfc, !PT ;  /* 0x6400640023237812 */ /* 0x000fe400078efcff */
[----:B------:R-:W-:Y:S01]  /*7370*/  LOP3.LUT R19, R19, 0x40004, R34, 0xf8, !PT ;  /* 0x0004000413137812 */ /* 0x000fe200078ef822 */
[-C--:B------:R-:W-:Y:S01]  /*7380*/  HFMA2 R34, R37, R42.reuse.H0_H0, -132, -132 ;  /* 0xd820d82025227431 */ /* 0x080fe2000004002a */
[----:B------:R-:W-:Y:S01]  /*7390*/  LOP3.LUT R8, R8, 0x40004, R39, 0xf8, !PT ;  /* 0x0004000408087812 */ /* 0x000fe200078ef827 */
[----:B------:R-:W-:Y:S01]  /*73a0*/  HFMA2 R35, R35, R42.H0_H0, -132, -132 ;  /* 0xd820d82023237431 */ /* 0x000fe2000004002a */
[----:B------:R-:W-:Y:S02]  /*73b0*/  SHF.R.U32.HI R39, RZ, 0xd, R22 ;  /* 0x0000000dff277819 */ /* 0x000fe40000011616 */
[----:B------:R-:W-:Y:S02]  /*73c0*/  SHF.R.U32.HI R20, RZ, 0x6, R20 ;  /* 0x00000006ff147819 */ /* 0x000fe40000011614 */
[----:B------:R-:W-:Y:S01]  /*73d0*/  SHF.R.U32.HI R22, RZ, 0x6, R22 ;  /* 0x00000006ff167819 */ /* 0x000fe20000011616 */
[-C--:B------:R-:W-:Y:S01]  /*73e0*/  HFMA2 R34, R34, R11.reuse, R9 ;  /* 0x0000000b22227231 */ /* 0x080fe20000000009 */
[----:B------:R-:W-:Y:S01]  /*73f0*/  SHF.R.U32.HI R21, RZ, 0x6, R21 ;  /* 0x00000006ff157819 */ /* 0x000fe20000011615 */
[----:B------:R-:W-:Y:S01]  /*7400*/  HFMA2 R11, R35, R11, R10 ;  /* 0x0000000b230b7231 */ /* 0x000fe2000000000a */
        /* <DEDUP_REMOVED lines=13> */
[----:B0-----:R-:W-:-:S02]  /*74e0*/  HFMA2 R9, R9, R12, R31 ;  /* 0x0000000c09097231 */ /* 0x001fc4000000001f */
[-C--:B------:R-:W-:Y:S02]  /*74f0*/  HFMA2 R29, R10, R12.reuse, R29 ;  /* 0x0000000c0a1d7231 */ /* 0x080fe4000000001d */
[-C--:B------:R-:W-:Y:S02]  /*7500*/  HFMA2 R10, R35, R12.reuse, R34 ;  /* 0x0000000c230a7231 */ /* 0x080fe40000000022 */
[----:B------:R-:W-:Y:S01]  /*7510*/  HFMA2 R12, R36, R12, R11 ;  /* 0x0000000c240c7231 */ /* 0x000fe2000000000b */
[C---:B------:R-:W-:Y:S02]  /*7520*/  LOP3.LUT R11, R20.reuse, 0x380038, RZ, 0xc0, !PT ;  /* 0x00380038140b7812 */ /* 0x040fe400078ec0ff */
[----:B------:R-:W-:Y:S02]  /*7530*/  LOP3.LUT R31, R20, 0x1c001c0, RZ, 0xc0, !PT ;  /* 0x01c001c0141f7812 */ /* 0x000fe400078ec0ff */
[C---:B------:R-:W-:Y:S02]  /*7540*/  LOP3.LUT R20, R21.reuse, 0x380038, RZ, 0xc0, !PT ;  /* 0x0038003815147812 */ /* 0x040fe400078ec0ff */
[----:B------:R-:W-:-:S02]  /*7550*/  LOP3.LUT R34, R21, 0x1c001c0, RZ, 0xc0, !PT ;  /* 0x01c001c015227812 */ /* 0x000fc400078ec0ff */
[----:B------:R-:W-:Y:S02]  /*7560*/  LOP3.LUT R21, R22, 0x380038, RZ, 0xc0, !PT ;  /* 0x0038003816157812 */ /* 0x000fe400078ec0ff */
[----:B------:R-:W-:Y:S02]  /*7570*/  LOP3.LUT R11, R11, 0x64006400, RZ, 0xfc, !PT ;  /* 0x640064000b0b7812 */ /* 0x000fe400078efcff */
[----:B------:R-:W-:-:S03]  /*7580*/  LOP3.LUT R21, R21, 0x64006400, RZ, 0xfc, !PT ;  /* 0x6400640015157812 */ /* 0x000fc600078efcff */
[-C--:B------:R-:W-:Y:S01]  /*7590*/  HFMA2 R11, R11, R42.reuse.H0_H0, -132, -132 ;  /* 0xd820d8200b0b7431 */ /* 0x080fe2000004002a */
[----:B------:R-:W-:Y:S01]  /*75a0*/  LOP3.LUT R35, R22, 0x1c001c0, RZ, 0xc0, !PT ;  /* 0x01c001c016237812 */ /* 0x000fe200078ec0ff */
[-C--:B------:R-:W-:Y:S01]  /*75b0*/  HFMA2 R21, R21, R42.reuse.H0_H0, -132, -132 ;  /* 0xd820d82015157431 */ /* 0x080fe2000004002a */
[----:B------:R-:W-:Y:S02]  /*75c0*/  LOP3.LUT R31, R31, 0x64006400, RZ, 0xfc, !PT ;  /* 0x640064001f1f7812 */ /* 0x000fe400078efcff */
[----:B------:R-:W-:Y:S01]  /*75d0*/  LOP3.LUT R35, R35, 0x64006400, RZ, 0xfc, !PT ;  /* 0x6400640023237812 */ /* 0x000fe200078efcff */
[-C--:B------:R-:W-:Y:S02]  /*75e0*/  HFMA2 R9, R11, R13.reuse, R9 ;  /* 0x0000000d0b097231 */ /* 0x080fe40000000009 */
[-C--:B------:R-:W-:Y:S02]  /*75f0*/  HFMA2 R31, R31, R42.reuse.H1_H1, -20, -20 ;  /* 0xcd00cd001f1f7431 */ /* 0x080fe4000006002a */
[----:B------:R-:W-:Y:S01]  /*7600*/  HFMA2 R10, R21, R13, R10 ;  /* 0x0000000d150a7231 */ /* 0x000fe2000000000a */
[----:B------:R-:W-:Y:S01]  /*7610*/  LOP3.LUT R18, R18, 0x40004, R39, 0xf8, !PT ;  /* 0x0004000412127812 */ /* 0x000fe200078ef827 */
[----:B------:R-:W-:Y:S01]  /*7620*/  HFMA2 R35, R35, R42.H1_H1, -20, -20 ;  /* 0xcd00cd0023237431 */ /* 0x000fe2000006002a */
[----:B------:R-:W-:-:S02]  /*7630*/  LOP3.LUT R22, R23, 0x380038, RZ, 0xc0, !PT ;  /* 0x0038003817167812 */ /* 0x000fc400078ec0ff */
[----:B------:R-:W-:Y:S02]  /*7640*/  LOP3.LUT R37, R20, 0x64006400, RZ, 0xfc, !PT ;  /* 0x6400640014257812 */ /* 0x000fe400078efcff */
[----:B------:R-:W-:Y:S01]  /*7650*/  LOP3.LUT R41, R41, 0x64006400, RZ, 0xfc, !PT ;  /* 0x6400640029297812 */ /* 0x000fe200078efcff */
[----:B------:R-:W-:Y:S01]  /*7660*/  HFMA2 R9, R31, R14, R9 ;  /* 0x0000000e1f097231 */ /* 0x000fe20000000009 */
[----:B------:R-:W-:Y:S02]  /*7670*/  LOP3.LUT R23, R23, 0x1c001c0, RZ, 0xc0, !PT ;  /* 0x01c001c017177812 */ /* 0x000fe400078ec0ff */
[----:B------:R-:W-:Y:S02]  /*7680*/  LOP3.LUT R43, R22, 0x64006400, RZ, 0xfc, !PT ;  /* 0x64006400162b7812 */ /* 0x000fe400078efcff */
[----:B------:R-:W-:Y:S01]  /*7690*/  LOP3.LUT R18, R18, 0x64006400, RZ, 0xfc, !PT ;  /* 0x6400640012127812 */ /* 0x000fe200078efcff */
[----:B------:R-:W-:Y:S01]  /*76a0*/  HFMA2 R37, R37, R42.H0_H0, -132, -132 ;  /* 0xd820d82025257431 */ /* 0x000fe2000004002a */
[----:B------:R-:W-:Y:S01]  /*76b0*/  LOP3.LUT R39, R34, 0x64006400, RZ, 0xfc, !PT ;  /* 0x6400640022277812 */ /* 0x000fe200078efcff */
[----:B------:R-:W-:-:S02]  /*76c0*/  HADD2 R41, R41, -1028, -1028 ;  /* 0xe404e40429297430 */ /* 0x000fc40000000000 */
[----:B------:R-:W-:Y:S01]  /*76d0*/  HFMA2 R10, R35, R14, R10 ;  /* 0x0000000e230a7231 */ /* 0x000fe2000000000a */
[----:B------:R-:W-:Y:S01]  /*76e0*/  LOP3.LUT R23, R23, 0x64006400, RZ, 0xfc, !PT ;  /* 0x6400640017177812 */ /* 0x000fe200078efcff */
[-C--:B------:R-:W-:Y:S01]  /*76f0*/  HFMA2 R43, R43, R42.reuse.H0_H0, -132, -132 ;  /* 0xd820d8202b2b7431 */ /* 0x080fe2000004002a */
[----:B------:R-:W-:Y:S01]  /*7700*/  LOP3.LUT R8, R8, 0x64006400, RZ, 0xfc, !PT ;  /* 0x6400640008087812 */ /* 0x000fe200078efcff */
[----:B------:R-:W-:Y:S02]  /*7710*/  HADD2 R18, R18, -1028, -1028 ;  /* 0xe404e40412127430 */ /* 0x000fe40000000000 */
[----:B------:R-:W-:Y:S02]  /*7720*/  HFMA2 R39, R39, R42.H1_H1, -20, -20 ;  /* 0xcd00cd0027277431 */ /* 0x000fe4000006002a */
[----:B------:R-:W-:Y:S01]  /*7730*/  HFMA2 R29, R37, R13, R29 ;  /* 0x0000000d251d7231 */ /* 0x000fe2000000001d */
[----:B------:R-:W-:Y:S01]  /*7740*/  LOP3.LUT R19, R19, 0x64006400, RZ, 0xfc, !PT ;  /* 0x6400640013137812 */ /* 0x000fe200078efcff */
[----:B------:R-:W-:-:S02]  /*7750*/  HFMA2 R9, R41, R15, R9 ;  /* 0x0000000f29097231 */ /* 0x000fc40000000009 */
[----:B------:R-:W-:Y:S02]  /*7760*/  HFMA2 R23, R23, R42.H1_H1, -20, -20 ;  /* 0xcd00cd0017177431 */ /* 0x000fe4000006002a */
[----:B------:R-:W-:Y:S02]  /*7770*/  HFMA2 R12, R43, R13, R12 ;  /* 0x0000000d2b0c7231 */ /* 0x000fe4000000000c */
[-C--:B------:R-:W-:Y:S02]  /*7780*/  HFMA2 R10, R18, R15.reuse, R10 ;  /* 0x0000000f120a7231 */ /* 0x080fe4000000000a */
[-C--:B------:R-:W-:Y:S01]  /*7790*/  HFMA2 R29, R39, R14.reuse, R29 ;  /* 0x0000000e271d7231 */ /* 0x080fe2000000001d */
[----:B---3--:R-:W-:Y:S01]  /*77a0*/  @!P0 PRMT R24, R16, 0x7610, R24 ;  /* 0x0000761010188816 */ /* 0x008fe20000000018 */
        /* <DEDUP_REMOVED lines=18> */
[----:B------:R-:W-:Y:S02]  /*78d0*/  HFMA2 R6, R9, R24, R6 ;  /* 0x0000001809067231 */ /* 0x000fe40000000006 */
[----:B------:R-:W-:-:S04]  /*78e0*/  IMAD.WIDE R34, R0, 0x4, R32 ;  /* 0x0000000400227825 */ /* 0x000fc800078e0220 */
[----:B------:R-:W-:Y:S01]  /*78f0*/  HFMA2 R7, R10, R26, R7 ;  /* 0x0000001a0a077231 */ /* 0x000fe20000000007 */
[----:B------:R-:W-:Y:S06]  /*7900*/  @!P0 BRA `(.L_x_4991) ;  /* 0xffffffe800dc8947 */ /* 0x000fec000383ffff */
.L_x_4990:
        /* <DEDUP_REMOVED lines=12> */
.L_x_4995:
[----:B------:R-:W0:Y:S02]  /*79d0*/  LDS R2, [R0] ;  /* 0x0000000000027984 */ /* 0x000e240000000800 */
[----:B0-----:R-:W-:-:S05]  /*79e0*/  HADD2 R3, R2, R9 ;  /* 0x0000000902037230 */ /* 0x001fca0000000000 */
[----:B------:R-:W0:Y:S02]  /*79f0*/  ATOMS.CAST.SPIN P0, [R0], R2, R3 ;  /* 0x000000020000758d */ /* 0x000e240001800003 */
[----:B0-----:R-:W-:Y:S05]  /*7a00*/  @!P0 BRA `(.L_x_4995) ;  /* 0xfffffffc00f08947 */ /* 0x001fea000383ffff */
[----:B------:R-:W-:Y:S05]  /*7a10*/  BRA `(.L_x_4993) ;  /* 0x00000000000c7947 */ /* 0x000fea0003800000 */
.L_x_4994:
[----:B------:R-:W2:Y:S02]  /*7a20*/  LD.E R0, desc[UR6][R4.64] ;  /* 0x0000000604007980 */ /* 0x000ea4000c101900 */
[----:B--2---:R-:W-:-:S05]  /*7a30*/  IADD3 R3, PT, PT, R9, R0, RZ ;  /* 0x0000000009037210 */ /* 0x004fca0007ffe0ff */
[----:B------:R0:W-:Y:S02]  /*7a40*/  ST.E desc[UR6][R4.64], R3 ;  /* 0x0000000304007985 */ /* 0x0001e4000c101906 */
.L_x_4993:
[----:B------:R-:W-:Y:S05]  /*7a50*/  BSYNC.RECONVERGENT B0 ;  /* 0x0000000000007941 */ /* 0x000fea0003800200 */
.L_x_4992:
[----:B------:R1:W-:Y:S02]  /*7a60*/  ATOM.E.ADD.F16x2.RN.STRONG.GPU P0, RZ, desc[UR6][R4.64+0x4], R7 ;  /* 0x8000040704ff79a2 */ /* 0x0003e4000c10e106 */
[----:B-1----:R-:W-:Y:S05]  /*7a70*/  @P0 EXIT ;  /* 0x000000000000094d */ /* 0x002fea0003800000 */
[----:B------:R-:W1:Y:S02]  /*7a80*/  QSPC.E.S P0, RZ, [R4+0x4] ;  /* 0x0000040004ff73aa */ /* 0x000e640000000500 */
[----:B-1----:R-:W-:Y:S05]  /*7a90*/  @!P0 BRA `(.L_x_4996) ;  /* 0x00000000001c8947 */ /* 0x002fea0003800000 */
[----:B------:R-:W-:-:S04]  /*7aa0*/  MOV R2, R4 ;  /* 0x0000000400027202 */ /* 0x000fc80000000f00 */
[----:B------:R-:W-:-:S07]  /*7ab0*/  MOV R0, R2 ;  /* 0x0000000200007202 */ /* 0x000fce0000000f00 */
.L_x_4997:
[----:B------:R-:W0:Y:S02]  /*7ac0*/  LDS R2, [R0+0x4] ;  /* 0x0000040000027984 */ /* 0x000e240000000800 */
[----:B0-----:R-:W-:-:S05]  /*7ad0*/  HFMA2 R3, R2, 1, 1, R7 ;  /* 0x3c003c0002037831 */ /* 0x001fca0000000007 */
[----:B------:R-:W0:Y:S02]  /*7ae0*/  ATOMS.CAST.SPIN P0, [R0+0x4], R2, R3 ;  /* 0x000004020000758d */ /* 0x000e240001800003 */
[----:B0-----:R-:W-:Y:S05]  /*7af0*/  @!P0 BRA `(.L_x_4997) ;  /* 0xfffffffc00f08947 */ /* 0x001fea000383ffff */
[----:B------:R-:W-:Y:S05]  /*7b00*/  EXIT ;  /* 0x000000000000794d */ /* 0x000fea0003800000 */
.L_x_4996:
[----:B------:R-:W0:Y:S02]  /*7b10*/  LD.E R0, desc[UR6][R4.64+0x4] ;  /* 0x0000040604007980 */ /* 0x000e24000c101900 */
[----:B0-----:R-:W-:-:S05]  /*7b20*/  IADD3 R3, PT, PT, R7, R0, RZ ;  /* 0x0000000007037210 */ /* 0x001fca0007ffe0ff */
[----:B------:R-:W-:Y:S01]  /*7b30*/  ST.E desc[UR6][R4.64+0x4], R3 ;  /* 0x0000040304007985 */ /* 0x000fe2000c101906 */
[----:B------:R-:W-:Y:S05]  /*7b40*/  EXIT ;  /* 0x000000000000794d */ /* 0x000fea0003800000 */
.L_x_4998:
        /* <DEDUP_REMOVED lines=11> */
.L_x_5359:


//--------------------- .text._Z23gemm_half_q_half_kernelILi1ELi20ELb1ELb1ELi64EEvPK6__halfPKjS4_S2_PS0_iiiiPKtS7_iiiiiibS2_i --------------------------
	.section	.text._Z23gemm_half_q_half_kernelILi1ELi20ELb1ELb1ELi64EEvPK6__halfPKjS4_S2_PS0_iiiiPKtS7_iiiiiibS2_i,"ax",@progbits
	.align	128
        .global         _Z23gemm_half_q_half_kernelILi1ELi20ELb1ELb1ELi64EEvPK6__halfPKjS4_S2_PS0_iiiiPKtS7_iiiiiibS2_i
        .type           _Z23gemm_half_q_half_kernelILi1ELi20ELb1ELb1ELi64EEvPK6__halfPKjS4_S2_PS0_iiiiPKtS7_iiiiiibS2_i,@function
        .size           _Z23gemm_half_q_half_kernelILi1ELi20ELb1ELb1ELi64EEvPK6__halfPKjS4_S2_PS0_iiiiPKtS7_iiiiiibS2_i,(.L_x_5360 - _Z23gemm_half_q_half_kernelILi1ELi20ELb1ELb1ELi64EEvPK6__halfPKjS4_S2_PS0_iiiiPKtS7_iiiiiibS2_i)
        .other          _Z23gemm_half_q_half_kernelILi1ELi20ELb1ELb1ELi64EEvPK6__halfPKjS4_S2_PS0_iiiiPKtS7_iiiiiibS2_i,@"STO_CUDA_ENTRY STV_DEFAULT"
_Z23gemm_half_q_half_kernelILi1ELi20ELb1ELb1ELi64EEvPK6__halfPKjS4_S2_PS0_iiiiPKtS7_iiiiiibS2_i:
.text._Z23gemm_half_q_half_kernelILi1ELi20ELb1ELb1ELi64EEvPK6__halfPKjS4_S2_PS0_iiiiPKtS7_iiiiiibS2_i:
[----:B------:R-:W0:Y:S08]  /*0000*/  LDC R1, c[0x0][0x37c] ;  /* 0x0000df00ff017b82 */ /* 0x000e300000000800 */
[----:B------:R-:W1:Y:S01]  /*0010*/  S2UR UR8, SR_CTAID.Y ;  /* 0x00000000000879c3 */ /* 0x000e620000002600 */
[----:B------:R-:W2:Y:S01]  /*0020*/  S2R R5, SR_CTAID.X ;  /* 0x0000000000057919 */ /* 0x000ea20000002500 */
[----:B0-----:R-:W-:-:S06]  /*0030*/  VIADD R1, R1, 0xfffffff0 ;  /* 0xfffffff001017836 */ /* 0x001fcc0000000000 */
        /* <DEDUP_REMOVED lines=12> */
[----:B------:R-:W-:Y:S01]  /*0100*/  IMAD R5, R5, 0x40, R6 ;  /* 0x0000004005057824 */ /* 0x000fe200078e0206 */
[----:B------:R-:W-:Y:S03]  /*0110*/  BSSY.RECONVERGENT B0, `(.L_x_4999) ;  /* 0x000001b000007945 */ /* 0x000fe60003800200 */
[----:B------:R-:W-:Y:S02]  /*0120*/  IMAD.SHL.U32 R28, R5, 0x4, RZ ;  /* 0x00000004051c7824 */ /* 0x000fe400078e00ff */
[----:B--2---:R-:W-:-:S05]  /*0130*/  IMAD.U32 R3, RZ, RZ, UR9 ;  /* 0x00000009ff037e24 */ /* 0x004fca000f8e00ff */
[----:B------:R-:W-:Y:S01]  /*0140*/  ISETP.GE.AND P1, PT, R28, R3, PT ;  /* 0x000000031c00720c */ /* 0x000fe20003f26270 */
[----:B0-----:R-:W-:-:S04]  /*0150*/  IMAD.SHL.U32 R7, R9, 0x40, RZ ;  /* 0x0000004009077824 */ /* 0x001fc800078e00ff */
[C---:B------:R-:W-:Y:S01]  /*0160*/  IMAD.IADD R17, R7.reuse, 0x1, R6 ;  /* 0x0000000107117824 */ /* 0x040fe200078e0206 */
        /* <DEDUP_REMOVED lines=21> */
.L_x_5000:
[----:B------:R-:W-:Y:S05]  /*02c0*/  BSYNC.RECONVERGENT B0 ;  /* 0x0000000000007941 */ /* 0x000fea0003800200 */
.L_x_4999:
        /* <DEDUP_REMOVED lines=18> */
[----:B-1----:R-:W-:Y:S02]  /*03f0*/  IMAD.SHL.U32 R10, R6, 0x10, RZ ;  /* 0x00000010060a7824 */ /* 0x002fe400078e00ff */
[----:B------:R-:W-:Y:S01]  /*0400*/  IMAD.MOV.U32 R6, RZ, RZ, R7 ;  /* 0x000000ffff067224 */ /* 0x000fe200078e0007 */
[----:B------:R-:W-:Y:S01]  /*0410*/  LEA.HI R11, R5, R28, RZ, 0x3 ;  /* 0x0000001c050b7211 */ /* 0x000fe200078f18ff */
[----:B------:R-:W-:Y:S01]  /*0420*/  IMAD.MOV.U32 R5, RZ, RZ, RZ ;  /* 0x000000ffff057224 */ /* 0x000fe200078e00ff */
[----:B------:R-:W-:Y:S02]  /*0430*/  LOP3.LUT R10, R10, 0x10, RZ, 0xc0, !PT ;  /* 0x000000100a0a7812 */ /* 0x000fe400078ec0ff */
[----:B------:R-:W-:-:S07]  /*0440*/  SHF.R.S32.HI R11, RZ, 0x3, R11 ;  /* 0x00000003ff0b7819 */ /* 0x000fce000001140b */
.L_x_5002:
        /* <DEDUP_REMOVED lines=9> */
[----:B------:R-:W-:Y:S02]  /*04e0*/  IMAD.SHL.U32 R17, R6, 0x2, RZ ;  /* 0x0000000206117824 */ /* 0x000fe400078e00ff */
        /* <DEDUP_REMOVED lines=20> */
[----:B------:R-:W-:-:S02]  /*0630*/  IMAD R12, R5, 0x8, R1 ;  /* 0x00000008050c7824 */ /* 0x000fc400078e0201 */
[----:B------:R-:W-:Y:S01]  /*0640*/  VIADD R5, R5, 0x1 ;  /* 0x0000000105057836 */ /* 0x000fe20000000000 */
        /* <DEDUP_REMOVED lines=12> */
.L_x_5001:
        /* <DEDUP_REMOVED lines=12> */
.L_x_5003:
        /* <DEDUP_REMOVED lines=11> */
.L_x_5004:
        /* <DEDUP_REMOVED lines=11> */
.L_x_5005:
[----:B------:R-:W0:Y:S01]  /*0930*/  LDCU UR5, c[0x0][0x3d4] ;  /* 0x00007a80ff0577ac */ /* 0x000e220008000800 */
[----:B--2---:R-:W-:Y:S01]  /*0940*/  IMAD.MOV.U32 R12, RZ, RZ, RZ ;  /* 0x000000ffff0c7224 */ /* 0x004fe200078e00ff */
        /* <DEDUP_REMOVED lines=9> */
.L_x_5006:
        /* <DEDUP_REMOVED lines=11> */
.L_x_5007:
        /* <DEDUP_REMOVED lines=9> */
[----:B------:R-:W-:-:S05]  /*0b20*/  SHF.R.S32.HI R15, RZ, 0x5, R15 ;  /* 0x00000005ff0f7819 */ /* 0x000fca000001140f */
[----:B------:R-:W-:-:S05]  /*0b30*/  IMAD R0, R15, 0x8, R0 ;  /* 0x000000080f007824 */ /* 0x000fca00078e0200 */
[----:B------:R-:W-:Y:S01]  /*0b40*/  IADD3 R0, PT, PT, R6, R0, R5 ;  /* 0x0000000006007210 */ /* 0x000fe20007ffe005 */
[----:B0-----:R-:W-:-:S03]  /*0b50*/  ULEA UR4, UR5, UR4, 0x18 ;  /* 0x0000000405047291 */ /* 0x001fc6000f8ec0ff */
[----:B------:R-:W-:-:S05]  /*0b60*/  IADD3 R0, PT, PT, R13, R0, R12 ;  /* 0x000000000d007210 */ /* 0x000fca0007ffe00c */
[----:B------:R-:W-:Y:S01]  /*0b70*/  IMAD R5, R0, R3, RZ ;  /* 0x0000000300057224 */ /* 0x000fe200078e02ff */
[----:B------:R-:W-:-:S04]  /*0b80*/  SHF.R.S32.HI R0, RZ, 0x1f, R28 ;  /* 0x0000001fff007819 */ /* 0x000fc8000001141c */
[----:B------:R-:W-:-:S04]  /*0b90*/  IADD3 R6, P0, PT, R28, R5, RZ ;  /* 0x000000051c067210 */ /* 0x000fc80007f1e0ff */
[----:B------:R-:W-:Y:S01]  /*0ba0*/  LEA.HI.X.SX32 R5, R5, R0, 0x1, P0 ;  /* 0x0000000005057211 */ /* 0x000fe200000f0eff */
[----:B------:R-:W-:Y:S01]  /*0bb0*/  IMAD.SHL.U32 R0, R6, 0x4, RZ ;  /* 0x0000000406007824 */ /* 0x000fe200078e00ff */
[----:B------:R-:W-:Y:S01]  /*0bc0*/  ISETP.GT.AND P0, PT, R4, R7, PT ;  /* 0x000000070400720c */ /* 0x000fe20003f04270 */
[----:B------:R-:W-:Y:S01]  /*0bd0*/  IMAD.IADD R4, R7, 0x1, R8 ;  /* 0x0000000107047824 */ /* 0x000fe200078e0208 */
[----:B------:R-:W-:Y:S02]  /*0be0*/  SHF.L.U64.HI R5, R6, 0x2, R5 ;  /* 0x0000000206057819 */ /* 0x000fe40000010205 */
[----:B-1----:R-:W-:Y:S01]  /*0bf0*/  IADD3 R44, P1, PT, R0, UR10, RZ ;  /* 0x0000000a002c7c10 */ /* 0x002fe2000ff3e0ff */
[----:B------:R-:W-:Y:S01]  /*0c00*/  IMAD.MOV.U32 R0, RZ, RZ, RZ ;  /* 0x000000ffff007224 */ /* 0x000fe200078e00ff */
[----:B------:R-:W-:Y:S02]  /*0c10*/  PRMT R6, RZ, 0x5410, RZ ;  /* 0x00005410ff067816 */ /* 0x000fe400000000ff */
[----:B------:R-:W-:Y:S01]  /*0c20*/  IADD3.X R45, PT, PT, R5, UR11, RZ, P1, !PT ;  /* 0x0000000b052d7c10 */ /* 0x000fe20008ffe4ff */
[----:B------:R-:W-:Y:S01]  /*0c30*/  IMAD.MOV.U32 R36, RZ, RZ, R44 ;  /* 0x000000ffff247224 */ /* 0x000fe200078e002c */
[----:B------:R-:W-:-:S03]  /*0c40*/  PRMT R5, RZ, 0x5410, RZ ;  /* 0x00005410ff057816 */ /* 0x000fc600000000ff */
[----:B------:R-:W-:Y:S01]  /*0c50*/  IMAD.MOV.U32 R37, RZ, RZ, R45 ;  /* 0x000000ffff257224 */ /* 0x000fe200078e002d */
[----:B------:R-:W-:Y:S06]  /*0c60*/  @!P0 BRA `(.L_x_5008) ;  /* 0x0000001400b48947 */ /* 0x000fec0003800000 */
[----:B------:R-:W-:Y:S01]  /*0c70*/  IMAD.WIDE.U32 R8, R9, 0x100, R34 ;  /* 0x0000010009087825 */ /* 0x000fe200078e0022 */
[----:B------:R-:W-:Y:S02]  /*0c80*/  VIMNMX R32, PT, PT, R31, UR12, PT ;  /* 0x0000000c1f207c48 */ /* 0x000fe4000bfe0100 */
[----:B------:R-:W-:Y:S01]  /*0c90*/  PRMT R5, RZ, 0x5410, RZ ;  /* 0x00005410ff057816 */ /* 0x000fe200000000ff */
[----:B------:R-:W-:Y:S01]  /*0ca0*/  IMAD.MOV.U32 R0, RZ, RZ, RZ ;  /* 0x000000ffff007224 */ /* 0x000fe200078e00ff */
[----:B------:R-:W-:Y:S02]  /*0cb0*/  IADD3 R30, P0, PT, R8, 0x2, RZ ;  /* 0x00000002081e7810 */ /* 0x000fe40007f1e0ff */
[----:B------:R-:W-:-:S03]  /*0cc0*/  PRMT R6, RZ, 0x5410, RZ ;  /* 0x00005410ff067816 */ /* 0x000fc600000000ff */
[----:B------:R-:W-:-:S08]  /*0cd0*/  IMAD.X R29, RZ, RZ, R9, P0 ;  /* 0x000000ffff1d7224 */ /* 0x000fd000000e0609 */
.L_x_5009:
[----:B------:R-:W-:Y:S01]  /*0ce0*/  IMAD.MOV.U32 R36, RZ, RZ, R44 ;  /* 0x000000ffff247224 */ /* 0x000fe200078e002c */
[----:B------:R-:W0:Y:S01]  /*0cf0*/  LDS.128 R20, [UR4] ;  /* 0x00000004ff147984 */ /* 0x000e220008000c00 */
[----:B------:R-:W-:-:S05]  /*0d00*/  IMAD.MOV.U32 R37, RZ, RZ, R45 ;  /* 0x000000ffff257224 */ /* 0x000fca00078e002d */
[----:B------:R-:W2:Y:S01]  /*0d10*/  LDG.E.128.CONSTANT R8, desc[UR6][R36.64] ;  /* 0x0000000624087981 */ /* 0x000ea2000c1e9d00 */
[----:B------:R-:W-:-:S04]  /*0d20*/  IMAD.U32 R3, RZ, RZ, UR9 ;  /* 0x00000009ff037e24 */ /* 0x000fc8000f8e00ff */
[----:B------:R-:W-:-:S05]  /*0d30*/  IMAD.WIDE R16, R3, 0x4, R36 ;  /* 0x0000000403107825 */ /* 0x000fca00078e0224 */
[----:B------:R1:W3:Y:S01]  /*0d40*/  LDG.E.128.CONSTANT R12, desc[UR6][R16.64] ;  /* 0x00000006100c7981 */ /* 0x0002e2000c1e9d00 */
[----:B------:R-:W-:-:S04]  /*0d50*/  IMAD.WIDE R44, R3, 0x4, R16 ;  /* 0x00000004032c7825 */ /* 0x000fc800078e0210 */
[----:B------:R-:W-:Y:S01]  /*0d60*/  IMAD.MOV.U32 R39, RZ, RZ, 0x2800 ;  /* 0x00002800ff277424 */ /* 0x000fe200078e00ff */
[----:B--2---:R-:W-:Y:S02]  /*0d70*/  LOP3.LUT R19, R8, 0x1f001f, RZ, 0xc0, !PT ;  /* 0x001f001f08137812 */ /* 0x004fe400078ec0ff */
[----:B------:R-:W-:Y:S02]  /*0d80*/  LOP3.LUT R26, R9, 0x1f001f, RZ, 0xc0, !PT ;  /* 0x001f001f091a7812 */ /* 0x000fe400078ec0ff */
[----:B------:R-:W-:Y:S02]  /*0d90*/  LOP3.LUT R19, R19, 0x64006400, RZ, 0xfc, !PT ;  /* 0x6400640013137812 */ /* 0x000fe400078efcff */
[----:B------:R-:W-:Y:S02]  /*0da0*/  LOP3.LUT R25, R10, 0x1f001f, RZ, 0xc0, !PT ;  /* 0x001f001f0a197812 */ /* 0x000fe400078ec0ff */
[----:B------:R-:W-:Y:S01]  /*0db0*/  LOP3.LUT R27, R11, 0x1f001f, RZ, 0xc0, !PT ;  /* 0x001f001f0b1b7812 */ /* 0x000fe200078ec0ff */
[----:B-1----:R-:W-:Y:S01]  /*0dc0*/  HADD2 R17, R19, -1040, -1040 ;  /* 0xe410e41013117430 */ /* 0x002fe20000000000 */
[----:B------:R-:W-:-:S02]  /*0dd0*/  LOP3.LUT R24, R8, 0x3e003e0, RZ, 0xc0, !PT ;  /* 0x03e003e008187812 */ /* 0x000fc400078ec0ff */
        /* <DEDUP_REMOVED lines=8> */
[----:B------:R-:W-:Y:S01]  /*0e60*/  HFMA2 R19, R19, R20, RZ.H0_H0 ;  /* 0x0000001413137231 */ /* 0x000fe200000400ff */
[----:B------:R-:W-:Y:S01]  /*0e70*/  LOP3.LUT R18, R18, 0x64006400, RZ, 0xfc, !PT ;  /* 0x6400640012127812 */ /* 0x000fe200078efcff */
[----:B------:R-:W-:-:S02]  /*0e80*/  HADD2 R27, R16, -1040, -1040 ;  /* 0xe410e410101b7430 */ /* 0x000fc40000000000 */
[-C--:B------:R-:W-:Y:S02]  /*0e90*/  HFMA2 R25, R24, R39.reuse.H0_H0, -48, -48 ;  /* 0xd200d20018197431 */ /* 0x080fe40000040027 */
[-C--:B------:R-:W-:Y:S02]  /*0ea0*/  HFMA2 R26, R26, R20.reuse, RZ ;  /* 0x000000141a1a7231 */ /* 0x080fe400000000ff */
[----:B------:R-:W-:Y:S02]  /*0eb0*/  HFMA2 R24, R18, R39.H0_H0, -48, -48 ;  /* 0xd200d20012187431 */ /* 0x000fe40000040027 */
[----:B------:R-:W-:Y:S01]  /*0ec0*/  HFMA2 R27, R27, R20, RZ.H0_H0 ;  /* 0x000000141b1b7231 */ /* 0x000fe200000400ff */
[----:B------:R-:W-:Y:S01]  /*0ed0*/  LOP3.LUT R20, R10, 0x3e003e0, RZ, 0xc0, !PT ;  /* 0x03e003e00a147812 */ /* 0x000fe200078ec0ff */
[-C--:B------:R-:W-:Y:S02]  /*0ee0*/  HFMA2 R25, R25, R21.reuse, R17 ;  /* 0x0000001519197231 */ /* 0x080fe40000000011 */
[----:B------:R-:W-:-:S02]  /*0ef0*/  HFMA2 R24, R24, R21, R19 ;  /* 0x0000001518187231 */ /* 0x000fc40000000013 */
[----:B------:R0:W2:Y:S01]  /*0f00*/  LDG.E.128.CONSTANT R16, desc[UR6][R44.64] ;  /* 0x000000062c107981 */ /* 0x0000a2000c1e9d00 */
[----:B------:R-:W-:-:S05]  /*0f10*/  LOP3.LUT R20, R20, 0x64006400, RZ, 0xfc, !PT ;  /* 0x6400640014147812 */ /* 0x000fca00078efcff */
[----:B------:R-:W-:Y:S02]  /*0f20*/  HFMA2 R20, R20, R39.H0_H0, -48, -48 ;  /* 0xd200d20014147431 */ /* 0x000fe40000040027 */
[----:B0-----:R-:W-:-:S04]  /*0f30*/  IMAD.WIDE R44, R3, 0x4, R44 ;  /* 0x00000004032c7825 */ /* 0x001fc800078e022c */
[----:B------:R-:W-:Y:S01]  /*0f40*/  HFMA2 R20, R20, R21, R26 ;  /* 0x0000001514147231 */ /* 0x000fe2000000001a */
[----:B------:R-:W-:-:S04]  /*0f50*/  LOP3.LUT R26, R11, 0x3e003e0, RZ, 0xc0, !PT ;  /* 0x03e003e00b1a7812 */ /* 0x000fc800078ec0ff */
[----:B------:R-:W-:-:S05]  /*0f60*/  LOP3.LUT R26, R26, 0x64006400, RZ, 0xfc, !PT ;  /* 0x640064001a1a7812 */ /* 0x000fca00078efcff */
[----:B------:R-:W-:-:S04]  /*0f70*/  HFMA2 R26, R26, R39.H0_H0, -48, -48 ;  /* 0xd200d2001a1a7431 */ /* 0x000fc80000040027 */
[----:B------:R-:W-:Y:S01]  /*0f80*/  HFMA2 R27, R26, R21, R27 ;  /* 0x000000151a1b7231 */ /* 0x000fe2000000001b */
[----:B------:R-:W-:Y:S02]  /*0f90*/  SHF.R.U32.HI R21, RZ, 0xa, R8 ;  /* 0x0000000aff157819 */ /* 0x000fe40000011608 */
[----:B------:R-:W-:Y:S02]  /*0fa0*/  SHF.R.U32.HI R26, RZ, 0xa, R9 ;  /* 0x0000000aff1a7819 */ /* 0x000fe40000011609 */
[----:B------:R-:W-:Y:S02]  /*0fb0*/  LOP3.LUT R21, R21, 0x1f001f, RZ, 0xc0, !PT ;  /* 0x001f001f15157812 */ /* 0x000fe400078ec0ff */
[----:B------:R-:W-:Y:S02]  /*0fc0*/  LOP3.LUT R26, R26, 0x1f001f, RZ, 0xc0, !PT ;  /* 0x001f001f1a1a7812 */ /* 0x000fe400078ec0ff */
[----:B------:R-:W-:Y:S02]  /*0fd0*/  LOP3.LUT R21, R21, 0x64006400, RZ, 0xfc, !PT ;  /* 0x6400640015157812 */ /* 0x000fe400078efcff */
[----:B------:R-:W-:-:S03]  /*0fe0*/  LOP3.LUT R26, R26, 0x64006400, RZ, 0xfc, !PT ;  /* 0x640064001a1a7812 */ /* 0x000fc600078efcff */
[----:B------:R-:W-:Y:S02]  /*0ff0*/  HADD2 R21, R21, -1040, -1040 ;  /* 0xe410e41015157430 */ /* 0x000fe40000000000 */
        /* <DEDUP_REMOVED lines=11> */
[----:B---3--:R-:W-:Y:S01]  /*10b0*/  LOP3.LUT R21, R12, 0x1f001f, RZ, 0xc0, !PT ;  /* 0x001f001f0c157812 */ /* 0x008fe200078ec0ff */
[----:B------:R-:W-:-:S03]  /*10c0*/  HADD2 R26, R26, -1040, -1040 ;  /* 0xe410e4101a1a7430 */ /* 0x000fc60000000000 */
[----:B------:R-:W-:Y:S01]  /*10d0*/  LOP3.LUT R21, R21, 0x64006400, RZ, 0xfc, !PT ;  /* 0x6400640015157812 */ /* 0x000fe200078efcff */
[----:B------:R-:W-:-:S04]  /*10e0*/  HFMA2 R22, R26, R22, R27 ;  /* 0x000000161a167231 */ /* 0x000fc8000000001b */
[----:B------:R-:W-:Y:S01]  /*10f0*/  HADD2 R41, R21, -1040, -1040 ;  /* 0xe410e41015297430 */ /* 0x000fe20000000000 */
[----:B------:R-:W-:-:S03]  /*1100*/  LOP3.LUT R21, R13, 0x1f001f, RZ, 0xc0, !PT ;  /* 0x001f001f0d157812 */ /* 0x000fc600078ec0ff */
        /* <DEDUP_REMOVED lines=9> */
[----:B------:R-:W-:-:S04]  /*11a0*/  HADD2 R21, R21, -1040, -1040 ;  /* 0xe410e41015157430 */ /* 0x000fc80000000000 */
[-C--:B------:R-:W-:Y:S02]  /*11b0*/  HFMA2 R20, R21, R23.reuse, R20 ;  /* 0x0000001715147231 */ /* 0x080fe40000000014 */
[----:B------:R-:W-:Y:S01]  /*11c0*/  HFMA2 R23, R25, R23, R22 ;  /* 0x0000001719177231 */ /* 0x000fe20000000016 */
[----:B------:R-:W-:Y:S01]  /*11d0*/  LOP3.LUT R21, R12, 0x3e003e0, RZ, 0xc0, !PT ;  /* 0x03e003e00c157812 */ /* 0x000fe200078ec0ff */
[----:B------:R-:W0:Y:S03]  /*11e0*/  LDS.128 R24, [UR4+0x10] ;  /* 0x00001004ff187984 */ /* 0x000e260008000c00 */
        /* <DEDUP_REMOVED lines=41> */
[----:B------:R-:W-:Y:S02]  /*1480*/  SHF.R.U32.HI R13, RZ, 0xe, R14 ;  /* 0x0000000eff0d7819 */ /* 0x000fe4000001160e */
[----:B------:R-:W-:Y:S01]  /*1490*/  LOP3.LUT R14, R9, 0x10001, RZ, 0xc0, !PT ;  /* 0x00010001090e7812 */ /* 0x000fe200078ec0ff */
[----:B------:R-:W-:Y:S01]  /*14a0*/  HADD2 R42, R42, -1040, -1040 ;  /* 0xe410e4102a2a7430 */ /* 0x000fe20000000000 */
[----:B------:R-:W-:Y:S02]  /*14b0*/  SHF.R.U32.HI R10, RZ, 0xf, R10 ;  /* 0x0000000fff0a7819 */ /* 0x000fe4000001160a */
[----:B------:R-:W-:Y:S02]  /*14c0*/  LOP3.LUT R43, R14, 0x20002, R43, 0xf8, !PT ;  /* 0x000200020e2b7812 */ /* 0x000fe400078ef82b */
[----:B------:R-:W-:Y:S01]  /*14d0*/  LOP3.LUT R10, R10, 0x10001, RZ, 0xc0, !PT ;  /* 0x000100010a0a7812 */ /* 0x000fe200078ec0ff */
[----:B------:R-:W-:Y:S01]  /*14e0*/  HFMA2 R24, R42, R25, R24 ;  /* 0x000000192a187231 */ /* 0x000fe20000000018 */
[----:B------:R-:W-:-:S02]  /*14f0*/  SHF.R.U32.HI R11, RZ, 0xf, R11 ;  /* 0x0000000fff0b7819 */ /* 0x000fc4000001160b */
[----:B------:R-:W-:Y:S02]  /*1500*/  LOP3.LUT R13, R10, 0x20002, R13, 0xf8, !PT ;  /* 0x000200020a0d7812 */ /* 0x000fe400078ef80d */
[----:B------:R-:W-:Y:S02]  /*1510*/  SHF.R.U32.HI R10, RZ, 0xe, R15 ;  /* 0x0000000eff0a7819 */ /* 0x000fe4000001160f */
[----:B------:R-:W-:-:S04]  /*1520*/  LOP3.LUT R11, R11, 0x10001, RZ, 0xc0, !PT ;  /* 0x000100010b0b7812 */ /* 0x000fc800078ec0ff */
[----:B------:R-:W-:Y:S02]  /*1530*/  LOP3.LUT R15, R11, 0x20002, R10, 0xf8, !PT ;  /* 0x000200020b0f7812 */ /* 0x000fe400078ef80a */
        /* <DEDUP_REMOVED lines=53> */
[----:B---3--:R-:W-:-:S04]  /*1890*/  LOP3.LUT R9, R20, 0x1f001f, RZ, 0xc0, !PT ;  /* 0x001f001f14097812 */ /* 0x008fc800078ec0ff */
        /* <DEDUP_REMOVED lines=30> */
[----:B------:R-:W-:-:S04]  /*1a80*/  LOP3.LUT R24, R23, 0x3e003e0, RZ, 0xc0, !PT ;  /* 0x03e003e017187812 */ /* 0x000fc800078ec0ff */
[----:B------:R-:W-:-:S05]  /*1a90*/  LOP3.LUT R24, R24, 0x64006400, RZ, 0xfc, !PT ;  /* 0x6400640018187812 */ /* 0x000fca00078efcff */
        /* <DEDUP_REMOVED lines=26> */
[----:B------:R-:W-:Y:S02]  /*1c40*/  SHF.R.U32.HI R12, RZ, 0xd, R19 ;  /* 0x0000000dff0c7819 */ /* 0x000fe40000011613 */
[----:B------:R-:W-:Y:S02]  /*1c50*/  LOP3.LUT R17, R13, 0x40004, R18, 0xf8, !PT ;  /* 0x000400040d117812 */ /* 0x000fe400078ef812 */
[----:B------:R-:W-:-:S02]  /*1c60*/  LOP3.LUT R43, R43, 0x40004, R14, 0xf8, !PT ;  /* 0x000400042b2b7812 */ /* 0x000fc400078ef80e */
        /* <DEDUP_REMOVED lines=23> */
[----:B------:R-:W-:-:S04]  /*1de0*/  LOP3.LUT R12, R8, 0x3e003e0, RZ, 0xc0, !PT ;  /* 0x03e003e0080c7812 */ /* 0x000fc800078ec0ff */
[----:B------:R-:W-:Y:S02]  /*1df0*/  LOP3.LUT R16, R12, 0x64006400, RZ, 0xfc, !PT ;  /* 0x640064000c107812 */ /* 0x000fe400078efcff */
[----:B------:R-:W-:Y:S02]  /*1e00*/  LOP3.LUT R12, R17, 0x80008, R22, 0xf8, !PT ;  /* 0x00080008110c7812 */ /* 0x000fe400078ef816 */
[----:B------:R-:W-:Y:S01]  /*1e10*/  LOP3.LUT R17, R9, 0x3e003e0, RZ, 0xc0, !PT ;  /* 0x03e003e009117812 */ /* 0x000fe200078ec0ff */
[----:B------:R-:W-:Y:S01]  /*1e20*/  HFMA2 R16, R16, R39.H0_H0, -48, -48 ;  /* 0xd200d20010107431 */ /* 0x000fe20000040027 */
[----:B------:R-:W-:-:S03]  /*1e30*/  LOP3.LUT R22, R21, 0x64006400, RZ, 0xfc, !PT ;  /* 0x6400640015167812 */ /* 0x000fc600078efcff */
[----:B------:R-:W-:Y:S01]  /*1e40*/  HFMA2 R24, R16, R13, R24 ;  /* 0x0000000d10187231 */ /* 0x000fe20000000018 */
[----:B------:R-:W-:Y:S02]  /*1e50*/  LOP3.LUT R16, R17, 0x64006400, RZ, 0xfc, !PT ;  /* 0x6400640011107812 */ /* 0x000fe400078efcff */
[----:B------:R-:W-:-:S04]  /*1e60*/  LOP3.LUT R17, R10, 0x3e003e0, RZ, 0xc0, !PT ;  /* 0x03e003e00a117812 */ /* 0x000fc800078ec0ff */
[----:B------:R-:W-:Y:S01]  /*1e70*/  LOP3.LUT R20, R17, 0x64006400, RZ, 0xfc, !PT ;  /* 0x6400640011147812 */ /* 0x000fe200078efcff */
[-C--:B------:R-:W-:Y:S02]  /*1e80*/  HFMA2 R17, R16, R39.reuse.H0_H0, -48, -48 ;  /* 0xd200d20010117431 */ /* 0x080fe40000040027 */
[----:B------:R-:W-:Y:S02]  /*1e90*/  @!P0 IMAD.MOV.U32 R21, RZ, RZ, R29 ;  /* 0x000000ffff158224 */ /* 0x000fe400078e001d */
[----:B------:R-:W-:Y:S02]  /*1ea0*/  HFMA2 R16, R20, R39.H0_H0, -48, -48 ;  /* 0xd200d20014107431 */ /* 0x000fe40000040027 */
[----:B------:R-:W-:Y:S02]  /*1eb0*/  @!P0 IMAD.MOV.U32 R20, RZ, RZ, R30 ;  /* 0x000000ffff148224 */ /* 0x000fe400078e001e */
[----:B------:R-:W-:Y:S02]  /*1ec0*/  HFMA2 R25, R17, R13, R25 ;  /* 0x0000000d11197231 */ /* 0x000fe40000000019 */
[----:B------:R-:W-:-:S02]  /*1ed0*/  @!P0 IMAD R17, R0, 0x8, R1 ;  /* 0x0000000800118824 */ /* 0x000fc400078e0201 */
[----:B------:R-:W-:Y:S02]  /*1ee0*/  HFMA2 R41, R16, R13, R41 ;  /* 0x0000000d10297231 */ /* 0x000fe40000000029 */
[----:B------:R-:W-:Y:S01]  /*1ef0*/  HFMA2 R39, R22, R39.H0_H0, -48, -48 ;  /* 0xd200d20016277431 */ /* 0x000fe20000040027 */
[----:B------:R0:W2:Y:S04]  /*1f00*/  @!P0 LDG.E.U16.CONSTANT R20, desc[UR6][R20.64] ;  /* 0x0000000614148981 */ /* 0x0000a8000c1e9500 */
[----:B------:R-:W3:Y:S01]  /*1f10*/  @!P0 LDL.64 R16, [R17+0x8] ;  /* 0x0000080011108983 */ /* 0x000ee20000100a00 */
[----:B------:R-:W-:Y:S01]  /*1f20*/  SHF.R.U32.HI R22, RZ, 0xb, R8 ;  /* 0x0000000bff167819 */ /* 0x000fe20000011608 */
[----:B------:R-:W-:-:S03]  /*1f30*/  HFMA2 R39, R39, R13, R42 ;  /* 0x0000000d27277231 */ /* 0x000fc6000000002a */
[----:B------:R-:W-:Y:S02]  /*1f40*/  LOP3.LUT R19, R19, 0x100010, R22, 0xf8, !PT ;  /* 0x0010001013137812 */ /* 0x000fe400078ef816 */
[--C-:B------:R-:W-:Y:S02]  /*1f50*/  SHF.R.U32.HI R22, RZ, 0xb, R9.reuse ;  /* 0x0000000bff167819 */ /* 0x100fe40000011609 */
[----:B------:R-:W-:Y:S02]  /*1f60*/  SHF.R.U32.HI R9, RZ, 0xa, R9 ;  /* 0x0000000aff097819 */ /* 0x000fe40000011609 */
[----:B------:R-:W-:Y:S02]  /*1f70*/  SHF.R.U32.HI R13, RZ, 0xb, R10 ;  /* 0x0000000bff0d7819 */ /* 0x000fe4000001160a */
[----:B------:R-:W-:Y:S02]  /*1f80*/  LOP3.LUT R9, R9, 0x1f001f, RZ, 0xc0, !PT ;  /* 0x001f001f09097812 */ /* 0x000fe400078ec0ff */
[----:B------:R-:W-:-:S02]  /*1f90*/  LOP3.LUT R12, R12, 0x100010, R13, 0xf8, !PT ;  /* 0x001000100c0c7812 */ /* 0x000fc400078ef80d */
[----:B------:R-:W-:Y:S02]  /*1fa0*/  SHF.R.U32.HI R13, RZ, 0xa, R8 ;  /* 0x0000000aff0d7819 */ /* 0x000fe40000011608 */
[----:B------:R-:W-:Y:S02]  /*1fb0*/  SHF.R.U32.HI R8, RZ, 0xa, R11 ;  /* 0x0000000aff087819 */ /* 0x000fe4000001160b */
[----:B------:R-:W-:Y:S02]  /*1fc0*/  LOP3.LUT R9, R9, 0x64006400, RZ, 0xfc, !PT ;  /* 0x6400640009097812 */ /* 0x000fe400078efcff */
[----:B------:R-:W-:Y:S02]  /*1fd0*/  SHF.R.U32.HI R23, RZ, 0xc, R23 ;  /* 0x0000000cff177819 */ /* 0x000fe40000011617 */
[----:B------:R-:W-:Y:S01]  /*1fe0*/  LOP3.LUT R8, R8, 0x1f001f, RZ, 0xc0, !PT ;  /* 0x001f001f08087812 */ /* 0x000fe200078ec0ff */
[----:B------:R-:W-:Y:S01]  /*1ff0*/  HADD2 R9, R9, -1040, -1040 ;  /* 0xe410e41009097430 */ /* 0x000fe20000000000 */
[----:B------:R-:W-:-:S02]  /*2000*/  LOP3.LUT R18, R18, 0x80008, R23, 0xf8, !PT ;  /* 0x0008000812127812 */ /* 0x000fc400078ef817 */
[----:B------:R-:W-:Y:S02]  /*2010*/  SHF.R.U32.HI R11, RZ, 0xb, R11 ;  /* 0x0000000bff0b7819 */ /* 0x000fe4000001160b */
[----:B------:R-:W-:Y:S01]  /*2020*/  LOP3.LUT R8, R8, 0x64006400, RZ, 0xfc, !PT ;  /* 0x6400640008087812 */ /* 0x000fe200078efcff */
[----:B------:R-:W-:Y:S01]  /*2030*/  HFMA2 R25, R9, R14, R25 ;  /* 0x0000000e09197231 */ /* 0x000fe20000000019 */
[----:B------:R-:W-:Y:S02]  /*2040*/  SHF.R.U32.HI R10, RZ, 0xa, R10 ;  /* 0x0000000aff0a7819 */ /* 0x000fe4000001160a */
[----:B------:R-:W-:Y:S01]  /*2050*/  LOP3.LUT R18, R18, 0x100010, R11, 0xf8, !PT ;  /* 0x0010001012127812 */ /* 0x000fe200078ef80b */
[----:B------:R-:W-:Y:S01]  /*2060*/  HADD2 R9, R8, -1040, -1040 ;  /* 0xe410e41008097430 */ /* 0x000fe20000000000 */
[----:B------:R-:W-:Y:S02]  /*2070*/  LOP3.LUT R43, R43, 0x100010, R22, 0xf8, !PT ;  /* 0x001000102b2b7812 */ /* 0x000fe400078ef816 */
[----:B------:R-:W-:-:S02]  /*2080*/  LOP3.LUT R10, R10, 0x1f001f, RZ, 0xc0, !PT ;  /* 0x001f001f0a0a7812 */ /* 0x000fc400078ec0ff */
[----:B------:R-:W-:Y:S01]  /*2090*/  LOP3.LUT R18, R18, 0x64006400, RZ, 0xfc, !PT ;  /* 0x6400640012127812 */ /* 0x000fe200078efcff */
[----:B------:R-:W-:Y:S01]  /*20a0*/  HFMA2 R9, R9, R14, R39 ;  /* 0x0000000e09097231 */ /* 0x000fe20000000027 */
        /* <DEDUP_REMOVED lines=9> */
[----:B------:R-:W-:-:S02]  /*2140*/  HFMA2 R9, R18, R15, R9 ;  /* 0x0000000f12097231 */ /* 0x000fc40000000009 */
[----:B------:R-:W-:Y:S02]  /*2150*/  HADD2 R13, R13, -1040, -1040 ;  /* 0xe410e4100d0d7430 */ /* 0x000fe40000000000 */
[----:B0-----:R-:W-:Y:S02]  /*2160*/  @!P0 VIADD R21, R0, 0x1 ;  /* 0x0000000100158836 */ /* 0x001fe40000000000 */
[-C--:B------:R-:W-:Y:S02]  /*2170*/  HFMA2 R41, R10, R14.reuse, R41 ;  /* 0x0000000e0a297231 */ /* 0x080fe40000000029 */
[----:B------:R-:W-:Y:S02]  /*2180*/  HFMA2 R25, R43, R15, R25 ;  /* 0x0000000f2b197231 */ /* 0x000fe40000000019 */
[----:B------:R-:W-:Y:S02]  /*2190*/  HADD2 R8, R8, -1040, -1040 ;  /* 0xe410e41008087430 */ /* 0x000fe40000000000 */
[----:B------:R-:W-:-:S02]  /*21a0*/  HFMA2 R24, R13, R14, R24 ;  /* 0x0000000e0d187231 */ /* 0x000fc40000000018 */
[----:B------:R-:W-:Y:S02]  /*21b0*/  HADD2 R12, R19, -1040, -1040 ;  /* 0xe410e410130c7430 */ /* 0x000fe40000000000 */
[----:B------:R-:W-:Y:S02]  /*21c0*/  @!P0 IMAD.MOV.U32 R0, RZ, RZ, R21 ;  /* 0x000000ffff008224 */ /* 0x000fe400078e0015 */
[-C--:B------:R-:W-:Y:S02]  /*21d0*/  HFMA2 R8, R8, R15.reuse, R41 ;  /* 0x0000000f08087231 */ /* 0x080fe40000000029 */
[----:B------:R-:W-:Y:S02]  /*21e0*/  HFMA2 R12, R12, R15, R24 ;  /* 0x0000000f0c0c7231 */ /* 0x000fe40000000018 */
[----:B------:R-:W-:Y:S02]  /*21f0*/  HADD2 R8, R8.H0_H0, R8.H1_H1 ;  /* 0x3000000808087230 */ /* 0x000fe40000000800 */
[----:B------:R-:W-:-:S02]  /*2200*/  HADD2 R9, R9.H0_H0, R9.H1_H1 ;  /* 0x3000000909097230 */ /* 0x000fc40000000800 */
[----:B------:R-:W-:Y:S02]  /*2210*/  HADD2 R12, R12.H0_H0, R12.H1_H1 ;  /* 0x3000000c0c0c7230 */ /* 0x000fe40000000800 */
[----:B------:R-:W-:Y:S01]  /*2220*/  HADD2 R25, R25.H0_H0, R25.H1_H1 ;  /* 0x3000001919197230 */ /* 0x000fe20000000800 */
[----:B------:R-:W-:Y:S02]  /*2230*/  PRMT R8, R8, 0x5410, R9 ;  /* 0x0000541008087816 */ /* 0x000fe40000000009 */
[----:B------:R-:W-:Y:S02]  /*2240*/  IADD3 R30, P1, PT, R30, 0x80, RZ ;  /* 0x000000801e1e7810 */ /* 0x000fe40007f3e0ff */
[----:B------:R-:W-:Y:S01]  /*2250*/  PRMT R12, R12, 0x5410, R25 ;  /* 0x000054100c0c7816 */ /* 0x000fe20000000019 */
[----:B------:R-:W-:Y:S01]  /*2260*/  UIADD3 UR4, UPT, UPT, UR4, 0x40, URZ ;  /* 0x0000004004047890 */ /* 0x000fe2000fffe0ff */
[----:B------:R-:W-:-:S04]  /*2270*/  IMAD.WIDE R44, R3, 0x4, R44 ;  /* 0x00000004032c7825 */ /* 0x000fc800078e022c */
[----:B------:R-:W-:Y:S02]  /*2280*/  IMAD.X R29, RZ, RZ, R29, P1 ;  /* 0x000000ffff1d7224 */ /* 0x000fe400008e061d */
[----:B--2---:R-:W-:Y:S02]  /*2290*/  @!P0 IMAD.IADD R4, R20, 0x1, R7 ;  /* 0x0000000114048824 */ /* 0x004fe400078e0207 */
[----:B------:R-:W-:Y:S01]  /*22a0*/  VIADD R7, R7, 0x20 ;  /* 0x0000002007077836 */ /* 0x000fe20000000000 */
[----:B---3--:R-:W-:Y:S02]  /*22b0*/  @!P0 PRMT R33, R16, 0x7610, R33 ;  /* 0x0000761010218816 */ /* 0x008fe40000000021 */
[----:B------:R-:W-:Y:S02]  /*22c0*/  @!P0 PRMT R38, R17, 0x7610, R38 ;  /* 0x0000761011268816 */ /* 0x000fe40000000026 */
[----:B------:R-:W-:Y:S02]  /*22d0*/  @!P0 PRMT R33, R33, 0x7610, R16 ;  /* 0x0000761021218816 */ /* 0x000fe40000000010 */
[----:B------:R-:W-:-:S02]  /*22e0*/  @!P0 PRMT R38, R38, 0x7610, R17 ;  /* 0x0000761026268816 */ /* 0x000fc40000000011 */
[----:B------:R-:W-:Y:S01]  /*22f0*/  ISETP.GE.AND P0, PT, R7, R32, PT ;  /* 0x000000200700720c */ /* 0x000fe20003f06270 */
[----:B------:R-:W-:Y:S02]  /*2300*/  HFMA2 R6, R12, R33, R6 ;  /* 0x000000210c067231 */ /* 0x000fe40000000006 */
[----:B------:R-:W-:-:S10]  /*2310*/  HFMA2 R5, R8, R38, R5 ;  /* 0x0000002608057231 */ /* 0x000fd40000000005 */
[----:B------:R-:W-:Y:S05]  /*2320*/  @!P0 BRA `(.L_x_5009) ;  /* 0xffffffe8006c8947 */ /* 0x000fea000383ffff */
[----:B------:R-:W-:-:S07]  /*2330*/  IMAD.WIDE R36, R3, 0x14, R36 ;  /* 0x0000001403247825 */ /* 0x000fce00078e0224 */
.L_x_5008:
[----:B------:R-:W-:-:S04]  /*2340*/  VIMNMX R24, PT, PT, R31, UR13, PT ;  /* 0x0000000d1f187c48 */ /* 0x000fc8000bfe0100 */
[----:B------:R-:W-:-:S13]  /*2350*/  ISETP.GT.AND P0, PT, R24, R7, PT ;  /* 0x000000071800720c */ /* 0x000fda0003f04270 */
[----:B------:R-:W-:Y:S05]  /*2360*/  @!P0 BRA `(.L_x_5010) ;  /* 0x0000001400308947 */ /* 0x000fea0003800000 */
[----:B------:R-:W-:-:S03]  /*2370*/  IMAD.WIDE.U32 R34, R7, 0x4, R34 ;  /* 0x0000000407227825 */ /* 0x000fc600078e0022 */
[----:B------:R-:W-:-:S05]  /*2380*/  IADD3 R26, P0, PT, R34, 0x2, RZ ;  /* 0x00000002221a7810 */ /* 0x000fca0007f1e0ff */
[----:B------:R-:W-:-:S08]  /*2390*/  IMAD.X R25, RZ, RZ, R35, P0 ;  /* 0x000000ffff197224 */ /* 0x000fd000000e0623 */
.L_x_5011:
[----:B------:R-:W2:Y:S01]  /*23a0*/  LDG.E.128.CONSTANT R12, desc[UR6][R36.64] ;  /* 0x00000006240c7981 */ /* 0x000ea2000c1e9d00 */
[----:B------:R-:W-:-:S03]  /*23b0*/  IMAD.U32 R3, RZ, RZ, UR9 ;  /* 0x00000009ff037e24 */ /* 0x000fc6000f8e00ff */
[----:B------:R-:W0:Y:S01]  /*23c0*/  LDS.128 R20, [UR4] ;  /* 0x00000004ff147984 */ /* 0x000e220008000c00 */
[----:B------:R-:W-:-:S05]  /*23d0*/  IMAD.WIDE R30, R3, 0x4, R36 ;  /* 0x00000004031e7825 */ /* 0x000fca00078e0224 */
[----:B------:R1:W3:Y:S01]  /*23e0*/  LDG.E.128.CONSTANT R16, desc[UR6][R30.64] ;  /* 0x000000061e107981 */ /* 0x0002e2000c1e9d00 */
        /* <DEDUP_REMOVED lines=18> */
[-C--:B0-----:R-:W-:Y:S01]  /*2510*/  HFMA2 R36, R36, R20.reuse, RZ ;  /* 0x0000001424247231 */ /* 0x081fe200000000ff */
[----:B------:R-:W-:Y:S01]  /*2520*/  LOP3.LUT R29, R15, 0x380038, RZ, 0xc0, !PT ;  /* 0x003800380f1d7812 */ /* 0x000fe200078ec0ff */
[-C--:B------:R-:W-:Y:S01]  /*2530*/  HFMA2 R8, R10, R20.reuse, RZ.H0_H0 ;  /* 0x000000140a087231 */ /* 0x080fe200000400ff */
[----:B------:R-:W-:Y:S01]  /*2540*/  LOP3.LUT R9, R9, 0x64006400, RZ, 0xfc, !PT ;  /* 0x6400640009097812 */ /* 0x000fe200078efcff */
[-C--:B------:R-:W-:Y:S01]  /*2550*/  HFMA2 R35, R35, R20.reuse, RZ.H0_H0 ;  /* 0x0000001423237231 */ /* 0x080fe200000400ff */
[----:B------:R-:W-:Y:S01]  /*2560*/  LOP3.LUT R27, R27, 0x64006400, RZ, 0xfc, !PT ;  /* 0x640064001b1b7812 */ /* 0x000fe200078efcff */
[----:B------:R-:W-:Y:S01]  /*2570*/  HFMA2 R20, R32, R20, RZ ;  /* 0x0000001420147231 */ /* 0x000fe200000000ff */
[----:B------:R-:W-:Y:S01]  /*2580*/  LOP3.LUT R11, R11, 0x64006400, RZ, 0xfc, !PT ;  /* 0x640064000b0b7812 */ /* 0x000fe200078efcff */
[-C--:B------:R-:W-:Y:S01]  /*2590*/  HFMA2 R9, R9, R42.reuse.H0_H0, -132, -132 ;  /* 0xd820d82009097431 */ /* 0x080fe2000004002a */
[----:B------:R-:W-:Y:S01]  /*25a0*/  LOP3.LUT R29, R29, 0x64006400, RZ, 0xfc, !PT ;  /* 0x640064001d1d7812 */ /* 0x000fe200078efcff */
[----:B------:R-:W-:-:S02]  /*25b0*/  HFMA2 R27, R27, R42.H0_H0, -132, -132 ;  /* 0xd820d8201b1b7431 */ /* 0x000fc4000004002a */
[-C--:B------:R-:W-:Y:S02]  /*25c0*/  HFMA2 R10, R11, R42.reuse.H0_H0, -132, -132 ;  /* 0xd820d8200b0a7431 */ /* 0x080fe4000004002a */
[----:B------:R-:W-:Y:S01]  /*25d0*/  HFMA2 R32, R29, R42.H0_H0, -132, -132 ;  /* 0xd820d8201d207431 */ /* 0x000fe2000004002a */
[----:B------:R-:W-:Y:S01]  /*25e0*/  SHF.R.U32.HI R29, RZ, 0x6, R12 ;  /* 0x00000006ff1d7819 */ /* 0x000fe2000001160c */
[-C--:B------:R-:W-:Y:S01]  /*25f0*/  HFMA2 R36, R27, R21.reuse, R36 ;  /* 0x000000151b247231 */ /* 0x080fe20000000024 */
[----:B------:R-:W-:Y:S01]  /*2600*/  SHF.R.U32.HI R27, RZ, 0x6, R14 ;  /* 0x00000006ff1b7819 */ /* 0x000fe2000001160e */
[-C--:B------:R-:W-:Y:S02]  /*2610*/  HFMA2 R11, R9, R21.reuse, R8 ;  /* 0x00000015090b7231 */ /* 0x080fe40000000008 */
[-C--:B------:R-:W-:Y:S02]  /*2620*/  HFMA2 R32, R32, R21.reuse, R20 ;  /* 0x0000001520207231 */ /* 0x080fe40000000014 */
[----:B------:R-:W-:Y:S01]  /*2630*/  HFMA2 R35, R10, R21, R35 ;  /* 0x000000150a237231 */ /* 0x000fe20000000023 */
[----:B------:R-:W-:-:S02]  /*2640*/  SHF.R.U32.HI R21, RZ, 0x6, R13 ;  /* 0x00000006ff157819 */ /* 0x000fc4000001160d */
        /* <DEDUP_REMOVED lines=11> */
[----:B------:R-:W-:Y:S02]  /*2700*/  HADD2 R10, R10, -1028, -1028 ;  /* 0xe404e4040a0a7430 */ /* 0x000fe40000000000 */
[----:B------:R-:W-:Y:S02]  /*2710*/  HADD2 R9, R9, -1028, -1028 ;  /* 0xe404e40409097430 */ /* 0x000fe40000000000 */
[----:B------:R-:W-:-:S02]  /*2720*/  HADD2 R37, R37, -1028, -1028 ;  /* 0xe404e40425257430 */ /* 0x000fc40000000000 */
[-C--:B------:R-:W-:Y:S02]  /*2730*/  HFMA2 R34, R34, R22.reuse, R11 ;  /* 0x0000001622227231 */ /* 0x080fe4000000000b */
[-C--:B------:R-:W-:Y:S02]  /*2740*/  HFMA2 R36, R9, R22.reuse, R36 ;  /* 0x0000001609247231 */ /* 0x080fe40000000024 */
[-C--:B------:R-:W-:Y:S02]  /*2750*/  HFMA2 R35, R10, R22.reuse, R35 ;  /* 0x000000160a237231 */ /* 0x080fe40000000023 */
[----:B------:R-:W-:Y:S01]  /*2760*/  HFMA2 R32, R37, R22, R32 ;  /* 0x0000001625207231 */ /* 0x000fe20000000020 */
[----:B------:R-:W-:Y:S01]  /*2770*/  LOP3.LUT R22, R29, 0x380038, RZ, 0xc0, !PT ;  /* 0x003800381d167812 */ /* 0x000fe200078ec0ff */
[----:B------:R-:W0:Y:S01]  /*2780*/  LDS.128 R8, [UR4+0x10] ;  /* 0x00001004ff087984 */ /* 0x000e220008000c00 */
[----:B------:R-:W-:Y:S02]  /*2790*/  LOP3.LUT R37, R21, 0x380038, RZ, 0xc0, !PT ;  /* 0x0038003815257812 */ /* 0x000fe400078ec0ff */
[----:B------:R-:W-:-:S02]  /*27a0*/  LOP3.LUT R39, R22, 0x64006400, RZ, 0xfc, !PT ;  /* 0x6400640016277812 */ /* 0x000fc400078efcff */
[----:B------:R-:W-:Y:S02]  /*27b0*/  LOP3.LUT R37, R37, 0x64006400, RZ, 0xfc, !PT ;  /* 0x6400640025257812 */ /* 0x000fe400078efcff */
[----:B------:R-:W-:Y:S01]  /*27c0*/  LOP3.LUT R29, R29, 0x1c001c0, RZ, 0xc0, !PT ;  /* 0x01c001c01d1d7812 */ /* 0x000fe200078ec0ff */
[----:B------:R-:W-:Y:S01]  /*27d0*/  HFMA2 R22, R39, R42.H0_H0, -132, -132 ;  /* 0xd820d82027167431 */ /* 0x000fe2000004002a */
[----:B------:R-:W-:-:S03]  /*27e0*/  LOP3.LUT R39, R40, 0x64006400, RZ, 0xfc, !PT ;  /* 0x6400640028277812 */ /* 0x000fc600078efcff */
[-C--:B------:R-:W-:Y:S02]  /*27f0*/  HFMA2 R22, R22, R23.reuse, R34 ;  /* 0x0000001716167231 */ /* 0x080fe40000000022 */
[-C--:B------:R-:W-:Y:S01]  /*2800*/  HFMA2 R34, R37, R42.reuse.H0_H0, -132, -132 ;  /* 0xd820d82025227431 */ /* 0x080fe2000004002a */
[C---:B------:R-:W-:Y:S01]  /*2810*/  LOP3.LUT R37, R20.reuse, 0x380038, RZ, 0xc0, !PT ;  /* 0x0038003814257812 */ /* 0x040fe200078ec0ff */
[----:B------:R-:W-:Y:S01]  /*2820*/  HFMA2 R39, R39, R42.H0_H0, -132, -132 ;  /* 0xd820d82027277431 */ /* 0x000fe2000004002a */
[----:B------:R-:W-:Y:S02]  /*2830*/  LOP3.LUT R20, R20, 0x1c001c0, RZ, 0xc0, !PT ;  /* 0x01c001c014147812 */ /* 0x000fe400078ec0ff */
[----:B------:R-:W-:Y:S01]  /*2840*/  LOP3.LUT R37, R37, 0x64006400, RZ, 0xfc, !PT ;  /* 0x6400640025257812 */ /* 0x000fe200078efcff */
[----:B------:R-:W-:Y:S02]  /*2850*/  HFMA2 R34, R34, R23, R36 ;  /* 0x0000001722227231 */ /* 0x000fe40000000024 */
[----:B------:R-:W-:-:S02]  /*2860*/  IMAD.MOV.U32 R36, RZ, RZ, 0x2400 ;  /* 0x00002400ff247424 */ /* 0x000fc400078e00ff */
[----:B------:R-:W-:Y:S01]  /*2870*/  HFMA2 R35, R39, R23, R35 ;  /* 0x0000001727237231 */ /* 0x000fe20000000023 */
[----:B------:R-:W-:Y:S02]  /*2880*/  LOP3.LUT R39, R27, 0x1c001c0, RZ, 0xc0, !PT ;  /* 0x01c001c01b277812 */ /* 0x000fe400078ec0ff */
[----:B------:R-:W-:Y:S02]  /*2890*/  PRMT R42, R42, 0x5410, R36 ;  /* 0x000054102a2a7816 */ /* 0x000fe40000000024 */
[----:B------:R-:W-:Y:S02]  /*28a0*/  LOP3.LUT R36, R21, 0x1c001c0, RZ, 0xc0, !PT ;  /* 0x01c001c015247812 */ /* 0x000fe400078ec0ff */
[----:B------:R-:W-:Y:S01]  /*28b0*/  LOP3.LUT R21, R29, 0x64006400, RZ, 0xfc, !PT ;  /* 0x640064001d157812 */ /* 0x000fe200078efcff */
[-C--:B------:R-:W-:Y:S01]  /*28c0*/  HFMA2 R37, R37, R42.reuse.H0_H0, -132, -132 ;  /* 0xd820d82025257431 */ /* 0x080fe2000004002a */
[----:B------:R-:W-:Y:S02]  /*28d0*/  LOP3.LUT R27, R36, 0x64006400, RZ, 0xfc, !PT ;  /* 0x64006400241b7812 */ /* 0x000fe400078efcff */
[----:B------:R-:W-:Y:S01]  /*28e0*/  LOP3.LUT R39, R39, 0x64006400, RZ, 0xfc, !PT ;  /* 0x6400640027277812 */ /* 0x000fe200078efcff */
[-C--:B------:R-:W-:Y:S01]  /*28f0*/  HFMA2 R21, R21, R42.reuse.H1_H1, -20, -20 ;  /* 0xcd00cd0015157431 */ /* 0x080fe2000006002a */
[----:B------:R-:W-:Y:S01]  /*2900*/  LOP3.LUT R29, R20, 0x64006400, RZ, 0xfc, !PT ;  /* 0x64006400141d7812 */ /* 0x000fe200078efcff */
[----:B------:R-:W-:-:S02]  /*2910*/  HFMA2 R27, R27, R42.H1_H1, -20, -20 ;  /* 0xcd00cd001b1b7431 */ /* 0x000fc4000006002a */
[----:B------:R-:W-:Y:S02]  /*2920*/  HFMA2 R32, R37, R23, R32 ;  /* 0x0000001725207231 */ /* 0x000fe40000000020 */
[----:B------:R-:W-:Y:S01]  /*2930*/  HFMA2 R39, R39, R42.H1_H1, -20, -20 ;  /* 0xcd00cd0027277431 */ /* 0x000fe2000006002a */
[----:B---3--:R-:W-:Y:S01]  /*2940*/  LOP3.LUT R20, R16, 0x70007, RZ, 0xc0, !PT ;  /* 0x0007000710147812 */ /* 0x008fe200078ec0ff */
[----:B0-----:R-:W-:Y:S01]  /*2950*/  HFMA2 R34, R27, R8, R34 ;  /* 0x000000081b227231 */ /* 0x001fe20000000022 */
[----:B------:R-:W-:Y:S01]  /*2960*/  LOP3.LUT R23, R17, 0x70007, RZ, 0xc0, !PT ;  /* 0x0007000711177812 */ /* 0x000fe200078ec0ff */
[----:B------:R-:W-:Y:S01]  /*2970*/  HFMA2 R29, R29, R42.H1_H1, -20, -20 ;  /* 0xcd00cd001d1d7431 */ /* 0x000fe2000006002a */
[----:B------:R-:W-:Y:S01]  /*2980*/  LOP3.LUT R36, R19, 0x70007, RZ, 0xc0, !PT ;  /* 0x0007000713247812 */ /* 0x000fe200078ec0ff */
[-C--:B------:R-:W-:Y:S01]  /*2990*/  HFMA2 R22, R21, R8.reuse, R22 ;  /* 0x0000000815167231 */ /* 0x080fe20000000016 */
[----:B------:R-:W-:Y:S01]  /*29a0*/  LOP3.LUT R27, R18, 0x70007, RZ, 0xc0, !PT ;  /* 0x00070007121b7812 */ /* 0x000fe200078ec0ff */
[-C--:B------:R-:W-:Y:S01]  /*29b0*/  HFMA2 R35, R39, R8.reuse, R35 ;  /* 0x0000000827237231 */ /* 0x080fe20000000023 */
[----:B------:R-:W-:Y:S01]  /*29c0*/  LOP3.LUT R21, R20, 0x64006400, RZ, 0xfc, !PT ;  /* 0x6400640014157812 */ /* 0x000fe200078efcff */
[----:B------:R-:W-:Y:S01]  /*29d0*/  HFMA2 R32, R29, R8, R32 ;  /* 0x000000081d207231 */ /* 0x000fe20000000020 */
        /* <DEDUP_REMOVED lines=10> */
[-C--:B------:R-:W-:Y:S02]  /*2a80*/  HFMA2 R22, R21, R9.reuse, R22 ;  /* 0x0000000915167231 */ /* 0x080fe40000000016 */
[----:B------:R-:W-:-:S02]  /*2a90*/  HFMA2 R34, R23, R9, R34 ;  /* 0x0000000917227231 */ /* 0x000fc40000000022 */
[-C--:B------:R-:W-:Y:S02]  /*2aa0*/  HFMA2 R35, R27, R9.reuse, R35 ;  /* 0x000000091b237231 */ /* 0x080fe40000000023 */
[----:B------:R-:W-:Y:S01]  /*2ab0*/  HFMA2 R39, R39, R9, R32 ;  /* 0x0000000927277231 */ /* 0x000fe20000000020 */
        /* <DEDUP_REMOVED lines=54> */
[----:B------:R-:W-:Y:S01]  /*2e20*/  SHF.R.U32.HI R41, RZ, 0xe, R16 ;  /* 0x0000000eff297819 */ /* 0x000fe20000011610 */
[----:B------:R-:W-:Y:S01]  /*2e30*/  @!P0 IMAD R16, R0, 0x8, R1 ;  /* 0x0000000800108824 */ /* 0x000fe200078e0201 */
[----:B------:R-:W-:Y:S01]  /*2e40*/  LOP3.LUT R8, R13, 0x10001, RZ, 0xc0, !PT ;  /* 0x000100010d087812 */ /* 0x000fe200078ec0ff */
[----:B------:R-:W-:Y:S01]  /*2e50*/  @!P0 IMAD.MOV.U32 R13, RZ, RZ, R25 ;  /* 0x000000ffff0d8224 */ /* 0x000fe200078e0019 */
[----:B------:R-:W-:Y:S01]  /*2e60*/  LOP3.LUT R41, R12, 0x20002, R41, 0xf8, !PT ;  /* 0x000200020c297812 */ /* 0x000fe200078ef829 */
[----:B------:R-:W-:Y:S01]  /*2e70*/  @!P0 IMAD.MOV.U32 R12, RZ, RZ, R26 ;  /* 0x000000ffff0c8224 */ /* 0x000fe200078e001a */
[----:B------:R-:W-:-:S04]  /*2e80*/  SHF.R.U32.HI R17, RZ, 0xe, R17 ;  /* 0x0000000eff117819 */ /* 0x000fc80000011611 */
[----:B------:R-:W-:Y:S01]  /*2e90*/  LOP3.LUT R8, R8, 0x20002, R17, 0xf8, !PT ;  /* 0x0002000208087812 */ /* 0x000fe200078ef811 */
[----:B------:R0:W3:Y:S04]  /*2ea0*/  @!P0 LDG.E.U16.CONSTANT R40, desc[UR6][R12.64] ;  /* 0x000000060c288981 */ /* 0x0000e8000c1e9500 */
[----:B------:R-:W4:Y:S01]  /*2eb0*/  @!P0 LDL.64 R16, [R16+0x8] ;  /* 0x0000080010108983 */ /* 0x000f220000100a00 */
[----:B------:R-:W-:Y:S02]  /*2ec0*/  SHF.R.U32.HI R14, RZ, 0xf, R14 ;  /* 0x0000000fff0e7819 */ /* 0x000fe4000001160e */
[----:B------:R-:W-:Y:S02]  /*2ed0*/  LOP3.LUT R27, R27, 0x1c001c0, RZ, 0xc0, !PT ;  /* 0x01c001c01b1b7812 */ /* 0x000fe400078ec0ff */
[----:B------:R-:W-:-:S02]  /*2ee0*/  SHF.R.U32.HI R15, RZ, 0xf, R15 ;  /* 0x0000000fff0f7819 */ /* 0x000fc4000001160f */
[----:B------:R-:W-:Y:S02]  /*2ef0*/  LOP3.LUT R32, R32, 0x1c001c0, RZ, 0xc0, !PT ;  /* 0x01c001c020207812 */ /* 0x000fe400078ec0ff */
[----:B------:R-:W-:Y:S02]  /*2f00*/  LOP3.LUT R29, R29, 0x1c001c0, RZ, 0xc0, !PT ;  /* 0x01c001c01d1d7812 */ /* 0x000fe400078ec0ff */
[----:B------:R-:W-:Y:S02]  /*2f10*/  LOP3.LUT R43, R14, 0x10001, RZ, 0xc0, !PT ;  /* 0x000100010e2b7812 */ /* 0x000fe400078ec0ff */
[----:B------:R-:W-:Y:S02]  /*2f20*/  LOP3.LUT R34, R34, 0x1c001c0, RZ, 0xc0, !PT ;  /* 0x01c001c022227812 */ /* 0x000fe400078ec0ff */
[----:B0-----:R-:W-:Y:S01]  /*2f30*/  LOP3.LUT R13, R27, 0x64006400, RZ, 0xfc, !PT ;  /* 0x640064001b0d7812 */ /* 0x001fe200078efcff */
[----:B------:R-:W-:Y:S01]  /*2f40*/  @!P0 VIADD R12, R0, 0x1 ;  /* 0x00000001000c8836 */ /* 0x000fe20000000000 */
[----:B------:R-:W-:-:S02]  /*2f50*/  LOP3.LUT R14, R15, 0x10001, RZ, 0xc0, !PT ;  /* 0x000100010f0e7812 */ /* 0x000fc400078ec0ff */
[----:B------:R-:W-:Y:S02]  /*2f60*/  LOP3.LUT R15, R32, 0x64006400, RZ, 0xfc, !PT ;  /* 0x64006400200f7812 */ /* 0x000fe400078efcff */
[----:B------:R-:W-:Y:S01]  /*2f70*/  LOP3.LUT R29, R29, 0x64006400, RZ, 0xfc, !PT ;  /* 0x640064001d1d7812 */ /* 0x000fe200078efcff */
[-C--:B------:R-:W-:Y:S01]  /*2f80*/  HFMA2 R13, R13, R42.reuse.H1_H1, -20, -20 ;  /* 0xcd00cd000d0d7431 */ /* 0x080fe2000006002a */
[----:B------:R-:W-:Y:S02]  /*2f90*/  SHF.R.U32.HI R19, RZ, 0xe, R19 ;  /* 0x0000000eff137819 */ /* 0x000fe40000011613 */
[----:B------:R-:W-:Y:S01]  /*2fa0*/  LOP3.LUT R27, R34, 0x64006400, RZ, 0xfc, !PT ;  /* 0x64006400221b7812 */ /* 0x000fe200078efcff */
[----:B------:R-:W-:Y:S02]  /*2fb0*/  @!P0 IMAD.MOV.U32 R0, RZ, RZ, R12 ;  /* 0x000000ffff008224 */ /* 0x000fe400078e000c */
[-C--:B------:R-:W-:Y:S01]  /*2fc0*/  HFMA2 R15, R15, R42.reuse.H1_H1, -20, -20 ;  /* 0xcd00cd000f0f7431 */ /* 0x080fe2000006002a */
[----:B------:R-:W-:Y:S01]  /*2fd0*/  LOP3.LUT R19, R14, 0x20002, R19, 0xf8, !PT ;  /* 0x000200020e137812 */ /* 0x000fe200078ef813 */
[----:B------:R-:W-:-:S02]  /*2fe0*/  HFMA2 R12, R29, R42.H1_H1, -20, -20 ;  /* 0xcd00cd001d0c7431 */ /* 0x000fc4000006002a */
[----:B------:R-:W-:Y:S02]  /*2ff0*/  HFMA2 R14, R27, R42.H1_H1, -20, -20 ;  /* 0xcd00cd001b0e7431 */ /* 0x000fe4000006002a */
[-C--:B------:R-:W-:Y:S02]  /*3000*/  HFMA2 R29, R13, R9.reuse, R37 ;  /* 0x000000090d1d7231 */ /* 0x080fe40000000025 */
[-C--:B------:R-:W-:Y:S02]  /*3010*/  HFMA2 R27, R15, R9.reuse, R36 ;  /* 0x000000090f1b7231 */ /* 0x080fe40000000024 */
[-C--:B------:R-:W-:Y:S02]  /*3020*/  HFMA2 R35, R12, R9.reuse, R35 ;  /* 0x000000090c237231 */ /* 0x080fe40000000023 */
[----:B------:R-:W-:Y:S01]  /*3030*/  HFMA2 R39, R14, R9, R39 ;  /* 0x000000090e277231 */ /* 0x000fe20000000027 */
[----:B------:R-:W-:-:S04]  /*3040*/  SHF.R.U32.HI R18, RZ, 0xe, R18 ;  /* 0x0000000eff127819 */ /* 0x000fc80000011612 */
[----:B------:R-:W-:Y:S02]  /*3050*/  LOP3.LUT R18, R43, 0x20002, R18, 0xf8, !PT ;  /* 0x000200022b127812 */ /* 0x000fe400078ef812 */
[----:B------:R-:W-:-:S05]  /*3060*/  IADD3 R26, P1, PT, R26, 0x80, RZ ;  /* 0x000000801a1a7810 */ /* 0x000fca0007f3e0ff */
[----:B------:R-:W-:Y:S01]  /*3070*/  IMAD.X R25, RZ, RZ, R25, P1 ;  /* 0x000000ffff197224 */ /* 0x000fe200008e0619 */
[----:B--2---:R-:W-:Y:S02]  /*3080*/  LOP3.LUT R13, R20, 0x70007, RZ, 0xc0, !PT ;  /* 0x00070007140d7812 */ /* 0x004fe400078ec0ff */
[----:B------:R-:W-:Y:S02]  /*3090*/  LOP3.LUT R15, R22, 0x70007, RZ, 0xc0, !PT ;  /* 0x00070007160f7812 */ /* 0x000fe400078ec0ff */
[----:B------:R-:W-:Y:S02]  /*30a0*/  LOP3.LUT R14, R21, 0x70007, RZ, 0xc0, !PT ;  /* 0x00070007150e7812 */ /* 0x000fe400078ec0ff */
[----:B------:R-:W-:Y:S02]  /*30b0*/  LOP3.LUT R9, R23, 0x70007, RZ, 0xc0, !PT ;  /* 0x0007000717097812 */ /* 0x000fe400078ec0ff */
[----:B------:R-:W-:Y:S02]  /*30c0*/  LOP3.LUT R13, R13, 0x64006400, RZ, 0xfc, !PT ;  /* 0x640064000d0d7812 */ /* 0x000fe400078efcff */
[----:B------:R-:W-:-:S02]  /*30d0*/  LOP3.LUT R15, R15, 0x64006400, RZ, 0xfc, !PT ;  /* 0x640064000f0f7812 */ /* 0x000fc400078efcff */
[----:B------:R-:W-:Y:S02]  /*30e0*/  SHF.R.U32.HI R12, RZ, 0xd, R20 ;  /* 0x0000000dff0c7819 */ /* 0x000fe40000011614 */
[----:B------:R-:W-:Y:S02]  /*30f0*/  LOP3.LUT R14, R14, 0x64006400, RZ, 0xfc, !PT ;  /* 0x640064000e0e7812 */ /* 0x000fe400078efcff */
[----:B------:R-:W-:Y:S01]  /*3100*/  LOP3.LUT R9, R9, 0x64006400, RZ, 0xfc, !PT ;  /* 0x6400640009097812 */ /* 0x000fe200078efcff */
[----:B------:R-:W-:Y:S01]  /*3110*/  HADD2 R13, R13, -1028, -1028 ;  /* 0xe404e4040d0d7430 */ /* 0x000fe20000000000 */
[----:B------:R-:W-:Y:S01]  /*3120*/  LOP3.LUT R41, R41, 0x40004, R12, 0xf8, !PT ;  /* 0x0004000429297812 */ /* 0x000fe200078ef80c */
[----:B------:R-:W-:Y:S01]  /*3130*/  HADD2 R15, R15, -1028, -1028 ;  /* 0xe404e4040f0f7430 */ /* 0x000fe20000000000 */
[----:B------:R-:W-:Y:S01]  /*3140*/  LOP3.LUT R37, R20, 0x380038, RZ, 0xc0, !PT ;  /* 0x0038003814257812 */ /* 0x000fe200078ec0ff */
[----:B------:R-:W-:Y:S02]  /*3150*/  HADD2 R14, R14, -1028, -1028 ;  /* 0xe404e4040e0e7430 */ /* 0x000fe40000000000 */
[----:B------:R-:W-:-:S02]  /*3160*/  HADD2 R12, R9, -1028, -1028 ;  /* 0xe404e404090c7430 */ /* 0x000fc40000000000 */
[-C--:B------:R-:W-:Y:S02]  /*3170*/  HFMA2 R29, R13, R10.reuse, R29 ;  /* 0x0000000a0d1d7231 */ /* 0x080fe4000000001d */
[-C--:B------:R-:W-:Y:S02]  /*3180*/  HFMA2 R27, R14, R10.reuse, R27 ;  /* 0x0000000a0e1b7231 */ /* 0x080fe4000000001b */
[-C--:B------:R-:W-:Y:S01]  /*3190*/  HFMA2 R9, R15, R10.reuse, R35 ;  /* 0x0000000a0f097231 */ /* 0x080fe20000000023 */
[----:B------:R-:W-:Y:S01]  /*31a0*/  LOP3.LUT R37, R37, 0x64006400, RZ, 0xfc, !PT ;  /* 0x6400640025257812 */ /* 0x000fe200078efcff */
[----:B------:R-:W-:Y:S01]  /*31b0*/  HFMA2 R10, R12, R10, R39 ;  /* 0x0000000a0c0a7231 */ /* 0x000fe20000000027 */
[----:B------:R-:W-:Y:S01]  /*31c0*/  LOP3.LUT R35, R21, 0x380038, RZ, 0xc0, !PT ;  /* 0x0038003815237812 */ /* 0x000fe200078ec0ff */
[----:B------:R-:W0:Y:S02]  /*31d0*/  LDS.128 R12, [UR4+0x30] ;  /* 0x00003004ff0c7984 */ /* 0x000e240008000c00 */
[----:B------:R-:W-:Y:S01]  /*31e0*/  HFMA2 R37, R37, R42.H0_H0, -132, -132 ;  /* 0xd820d82025257431 */ /* 0x000fe2000004002a */
[----:B------:R-:W-:-:S05]  /*31f0*/  LOP3.LUT R35, R35, 0x64006400, RZ, 0xfc, !PT ;  /* 0x6400640023237812 */ /* 0x000fca00078efcff */
        /* <DEDUP_REMOVED lines=15> */
[----:B------:R-:W-:-:S02]  /*32f0*/  SHF.R.U32.HI R22, RZ, 0x6, R22 ;  /* 0x00000006ff167819 */ /* 0x000fc40000011616 */
[----:B------:R-:W-:Y:S01]  /*3300*/  SHF.R.U32.HI R21, RZ, 0x6, R21 ;  /* 0x00000006ff157819 */ /* 0x000fe20000011615 */
[-C--:B------:R-:W-:Y:S01]  /*3310*/  HFMA2 R32, R32, R11.reuse, R9 ;  /* 0x0000000b20207231 */ /* 0x080fe20000000009 */
[----:B------:R-:W-:Y:S01]  /*3320*/  SHF.R.U32.HI R23, RZ, 0x6, R23 ;  /* 0x00000006ff177819 */ /* 0x000fe20000011617 */
[----:B------:R-:W-:Y:S01]  /*3330*/  HFMA2 R11, R35, R11, R10 ;  /* 0x0000000b230b7231 */ /* 0x000fe2000000000a */
        /* <DEDUP_REMOVED lines=12> */
[-C--:B0-----:R-:W-:Y:S02]  /*3400*/  HFMA2 R9, R9, R12.reuse, R29 ;  /* 0x0000000c09097231 */ /* 0x081fe4000000001d */
[-C--:B------:R-:W-:Y:S02]  /*3410*/  HFMA2 R27, R10, R12.reuse, R27 ;  /* 0x0000000c0a1b7231 */ /* 0x080fe4000000001b */
[-C--:B------:R-:W-:Y:S02]  /*3420*/  HFMA2 R10, R34, R12.reuse, R32 ;  /* 0x0000000c220a7231 */ /* 0x080fe40000000020 */
[----:B------:R-:W-:Y:S01]  /*3430*/  HFMA2 R12, R35, R12, R11 ;  /* 0x0000000c230c7231 */ /* 0x000fe2000000000b */
[C---:B------:R-:W-:Y:S02]  /*3440*/  LOP3.LUT R11, R20.reuse, 0x380038, RZ, 0xc0, !PT ;  /* 0x00380038140b7812 */ /* 0x040fe400078ec0ff */
[----:B------:R-:W-:-:S02]  /*3450*/  LOP3.LUT R29, R20, 0x1c001c0, RZ, 0xc0, !PT ;  /* 0x01c001c0141d7812 */ /* 0x000fc400078ec0ff */
[C---:B------:R-:W-:Y:S02]  /*3460*/  LOP3.LUT R20, R21.reuse, 0x380038, RZ, 0xc0, !PT ;  /* 0x0038003815147812 */ /* 0x040fe400078ec0ff */
[----:B------:R-:W-:Y:S02]  /*3470*/  LOP3.LUT R32, R21, 0x1c001c0, RZ, 0xc0, !PT ;  /* 0x01c001c015207812 */ /* 0x000fe400078ec0ff */
[----:B------:R-:W-:Y:S02]  /*3480*/  LOP3.LUT R21, R22, 0x380038, RZ, 0xc0, !PT ;  /* 0x0038003816157812 */ /* 0x000fe400078ec0ff */
[----:B------:R-:W-:Y:S02]  /*3490*/  LOP3.LUT R11, R11, 0x64006400, RZ, 0xfc, !PT ;  /* 0x640064000b0b7812 */ /* 0x000fe400078efcff */
[----:B------:R-:W-:-:S03]  /*34a0*/  LOP3.LUT R21, R21, 0x64006400, RZ, 0xfc, !PT ;  /* 0x6400640015157812 */ /* 0x000fc600078efcff */
[-C--:B------:R-:W-:Y:S01]  /*34b0*/  HFMA2 R11, R11, R42.reuse.H0_H0, -132, -132 ;  /* 0xd820d8200b0b7431 */ /* 0x080fe2000004002a */
[----:B------:R-:W-:Y:S01]  /*34c0*/  LOP3.LUT R34, R22, 0x1c001c0, RZ, 0xc0, !PT ;  /* 0x01c001c016227812 */ /* 0x000fe200078ec0ff */
[-C--:B------:R-:W-:Y:S01]  /*34d0*/  HFMA2 R21, R21, R42.reuse.H0_H0, -132, -132 ;  /* 0xd820d82015157431 */ /* 0x080fe2000004002a */
[----:B------:R-:W-:Y:S02]  /*34e0*/  LOP3.LUT R29, R29, 0x64006400, RZ, 0xfc, !PT ;  /* 0x640064001d1d7812 */ /* 0x000fe400078efcff */
[----:B------:R-:W-:Y:S01]  /*34f0*/  LOP3.LUT R18, R18, 0x40004, R39, 0xf8, !PT ;  /* 0x0004000412127812 */ /* 0x000fe200078ef827 */
[-C--:B------:R-:W-:Y:S01]  /*3500*/  HFMA2 R9, R11, R13.reuse, R9 ;  /* 0x0000000d0b097231 */ /* 0x080fe20000000009 */
[----:B------:R-:W-:Y:S01]  /*3510*/  LOP3.LUT R39, R34, 0x64006400, RZ, 0xfc, !PT ;  /* 0x6400640022277812 */ /* 0x000fe200078efcff */
[----:B------:R-:W-:Y:S02]  /*3520*/  HFMA2 R29, R29, R42.H1_H1, -20, -20 ;  /* 0xcd00cd001d1d7431 */ /* 0x000fe4000006002a */
[----:B------:R-:W-:Y:S01]  /*3530*/  HFMA2 R10, R21, R13, R10 ;  /* 0x0000000d150a7231 */ /* 0x000fe2000000000a */
[----:B------:R-:W-:-:S02]  /*3540*/  LOP3.LUT R22, R23, 0x380038, RZ, 0xc0, !PT ;  /* 0x0038003817167812 */ /* 0x000fc400078ec0ff */
[----:B------:R-:W-:Y:S01]  /*3550*/  LOP3.LUT R35, R20, 0x64006400, RZ, 0xfc, !PT ;  /* 0x6400640014237812 */ /* 0x000fe200078efcff */
[----:B------:R-:W-:Y:S01]  /*3560*/  HFMA2 R39, R39, R42.H1_H1, -20, -20 ;  /* 0xcd00cd0027277431 */ /* 0x000fe2000006002a */
        /* <DEDUP_REMOVED lines=18> */
[----:B---3--:R-:W-:Y:S02]  /*3690*/  @!P0 IMAD.IADD R4, R40, 0x1, R7 ;  /* 0x0000000128048824 */ /* 0x008fe400078e0207 */
[----:B------:R-:W-:Y:S02]  /*36a0*/  HFMA2 R12, R43, R13, R12 ;  /* 0x0000000d2b0c7231 */ /* 0x000fe4000000000c */
[----:B------:R-:W-:Y:S02]  /*36b0*/  HFMA2 R10, R18, R15, R10 ;  /* 0x0000000f120a7231 */ /* 0x000fe4000000000a */
[----:B------:R-:W-:Y:S01]  /*36c0*/  HFMA2 R27, R37, R14, R27 ;  /* 0x0000000e251b7231 */ /* 0x000fe2000000001b */
[----:B----4-:R-:W-:Y:S01]  /*36d0*/  @!P0 PRMT R33, R16, 0x7610, R33 ;  /* 0x0000761010218816 */ /* 0x010fe20000000021 */
[----:B------:R-:W-:Y:S01]  /*36e0*/  HADD2 R8, R8, -1028, -1028 ;  /* 0xe404e40408087430 */ /* 0x000fe20000000000 */
[----:B------:R-:W-:Y:S01]  /*36f0*/  @!P0 PRMT R38, R17, 0x7610, R38 ;  /* 0x0000761011268816 */ /* 0x000fe20000000026 */
[----:B------:R-:W-:-:S02]  /*3700*/  VIADD R7, R7, 0x20 ;  /* 0x0000002007077836 */ /* 0x000fc40000000000 */
[----:B------:R-:W-:Y:S02]  /*3710*/  HFMA2 R12, R23, R14, R12 ;  /* 0x0000000e170c7231 */ /* 0x000fe4000000000c */
[----:B------:R-:W-:Y:S01]  /*3720*/  HADD2 R19, R19, -1028, -1028 ;  /* 0xe404e40413137430 */ /* 0x000fe20000000000 */
[----:B------:R-:W-:Y:S01]  /*3730*/  @!P0 PRMT R33, R33, 0x7610, R16 ;  /* 0x0000761021218816 */ /* 0x000fe20000000010 */
[-C--:B------:R-:W-:Y:S01]  /*3740*/  HFMA2 R8, R8, R15.reuse, R27 ;  /* 0x0000000f08087231 */ /* 0x080fe2000000001b */
[----:B------:R-:W-:Y:S01]  /*3750*/  @!P0 PRMT R38, R38, 0x7610, R17 ;  /* 0x0000761026268816 */ /* 0x000fe20000000011 */
[----:B------:R-:W-:Y:S01]  /*3760*/  HFMA2 R12, R19, R15, R12 ;  /* 0x0000000f130c7231 */ /* 0x000fe2000000000c */
[----:B------:R-:W-:Y:S01]  /*3770*/  ISETP.GE.AND P0, PT, R7, R24, PT ;  /* 0x000000180700720c */ /* 0x000fe20003f06270 */
[----:B------:R-:W-:Y:S02]  /*3780*/  HADD2 R9, R9.H0_H0, R9.H1_H1 ;  /* 0x3000000909097230 */ /* 0x000fe40000000800 */
[----:B------:R-:W-:-:S02]  /*3790*/  HADD2 R8, R8.H0_H0, R8.H1_H1 ;  /* 0x3000000808087230 */ /* 0x000fc40000000800 */
        /* <DEDUP_REMOVED lines=9> */
.L_x_5010:
        /* <DEDUP_REMOVED lines=12> */
.L_x_5015:
[----:B------:R-:W0:Y:S02]  /*38f0*/  LDS R2, [R0] ;  /* 0x0000000000027984 */ /* 0x000e240000000800 */
[----:B0-----:R-:W-:-:S05]  /*3900*/  HADD2 R3, R2, R7 ;  /* 0x0000000702037230 */ /* 0x001fca0000000000 */
[----:B------:R-:W0:Y:S02]  /*3910*/  ATOMS.CAST.SPIN P0, [R0], R2, R3 ;  /* 0x000000020000758d */ /* 0x000e240001800003 */
[----:B0-----:R-:W-:Y:S05]  /*3920*/  @!P0 BRA `(.L_x_5015) ;  /* 0xfffffffc00f08947 */ /* 0x001fea000383ffff */
[----:B------:R-:W-:Y:S05]  /*3930*/  BRA `(.L_x_5013) ;  /* 0x00000000000c7947 */ /* 0x000fea0003800000 */
.L_x_5014:
[----:B------:R-:W2:Y:S02]  /*3940*/  LD.E R0, desc[UR6][R8.64] ;  /* 0x0000000608007980 */ /* 0x000ea4000c101900 */
[----:B--2---:R-:W-:-:S05]  /*3950*/  IMAD.IADD R3, R7, 0x1, R0 ;  /* 0x0000000107037824 */ /* 0x004fca00078e0200 */
[----:B------:R0:W-:Y:S02]  /*3960*/  ST.E desc[UR6][R8.64], R3 ;  /* 0x0000000308007985 */ /* 0x0001e4000c101906 */
.L_x_5013:
[----:B------:R-:W-:Y:S05]  /*3970*/  BSYNC.RECONVERGENT B0 ;  /* 0x0000000000007941 */ /* 0x000fea0003800200 */
.L_x_5012:
[----:B------:R1:W-:Y:S02]  /*3980*/  ATOM.E.ADD.F16x2.RN.STRONG.GPU P0, RZ, desc[UR6][R8.64+0x4], R5 ;  /* 0x8000040508ff79a2 */ /* 0x0003e4000c10e106 */
[----:B-1----:R-:W-:Y:S05]  /*3990*/  @P0 EXIT ;  /* 0x000000000000094d */ /* 0x002fea0003800000 */
[----:B------:R-:W1:Y:S02]  /*39a0*/  QSPC.E.S P0, RZ, [R8+0x4] ;  /* 0x0000040008ff73aa */ /* 0x000e640000000500 */
[----:B-1----:R-:W-:Y:S05]  /*39b0*/  @!P0 BRA `(.L_x_5016) ;  /* 0x00000000001c8947 */ /* 0x002fea0003800000 */
[----:B------:R-:W-:-:S05]  /*39c0*/  IMAD.MOV.U32 R2, RZ, RZ, R8 ;  /* 0x000000ffff027224 */ /* 0x000fca00078e0008 */
[----:B------:R-:W-:-:S07]  /*39d0*/  MOV R0, R2 ;  /* 0x0000000200007202 */ /* 0x000fce0000000f00 */
.L_x_5017:
[----:B------:R-:W0:Y:S02]  /*39e0*/  LDS R2, [R0+0x4] ;  /* 0x0000040000027984 */ /* 0x000e240000000800 */
[----:B0-----:R-:W-:-:S05]  /*39f0*/  HFMA2 R3, R2, 1, 1, R5 ;  /* 0x3c003c0002037831 */ /* 0x001fca0000000005 */
[----:B------:R-:W0:Y:S02]  /*3a00*/  ATOMS.CAST.SPIN P0, [R0+0x4], R2, R3 ;  /* 0x000004020000758d */ /* 0x000e240001800003 */
[----:B0-----:R-:W-:Y:S05]  /*3a10*/  @!P0 BRA `(.L_x_5017) ;  /* 0xfffffffc00f08947 */ /* 0x001fea000383ffff */
[----:B------:R-:W-:Y:S05]  /*3a20*/  EXIT ;  /* 0x000000000000794d */ /* 0x000fea0003800000 */
.L_x_5016:
[----:B------:R-:W0:Y:S02]  /*3a30*/  LD.E R0, desc[UR6][R8.64+0x4] ;  /* 0x0000040608007980 */ /* 0x000e24000c101900 */
[----:B0-----:R-:W-:-:S05]  /*3a40*/  IMAD.IADD R3, R5, 0x1, R0 ;  /* 0x0000000105037824 */ /* 0x001fca00078e0200 */
[----:B------:R-:W-:Y:S01]  /*3a50*/  ST.E desc[UR6][R8.64+0x4], R3 ;  /* 0x0000040308007985 */ /* 0x000fe2000c101906 */
[----:B------:R-:W-:Y:S05]  /*3a60*/  EXIT ;  /* 0x000000000000794d */ /* 0x000fea0003800000 */
.L_x_5018:
        /* <DEDUP_REMOVED lines=9> */
.L_x_5360:


//--------------------- .text._Z23gemm_half_q_half_kernelILi1ELi38ELb1ELb1ELi64EEvPK6__halfPKjS4_S2_PS0_iiiiPKtS7_iiiiiibS2_i --------------------------
	.section	.text._Z23gemm_half_q_half_kernelILi1ELi38ELb1ELb1ELi64EEvPK6__halfPKjS4_S2_PS0_iiiiPKtS7_iiiiiibS2_i,"ax",@progbits
	.align	128
        .global         _Z23gemm_half_q_half_kernelILi1ELi38ELb1ELb1ELi64EEvPK6__halfPKjS4_S2_PS0_iiiiPKtS7_iiiiiibS2_i
        .type           _Z23gemm_half_q_half_kernelILi1ELi38ELb1ELb1ELi64EEvPK6__halfPKjS4_S2_PS0_iiiiPKtS7_iiiiiibS2_i,@function
        .size           _Z23gemm_half_q_half_kernelILi1ELi38ELb1ELb1ELi64EEvPK6__halfPKjS4_S2_PS0_iiiiPKtS7_iiiiiibS2_i,(.L_x_5361 - _Z23gemm_half_q_half_kernelILi1ELi38ELb1ELb1ELi64EEvPK6__halfPKjS4_S2_PS0_iiiiPKtS7_iiiiiibS2_i)
        .other          _Z23gemm_half_q_half_kernelILi1ELi38ELb1ELb1ELi64EEvPK6__halfPKjS4_S2_PS0_iiiiPKtS7_iiiiiibS2_i,@"STO_CUDA_ENTRY STV_DEFAULT"
_Z23gemm_half_q_half_kernelILi1ELi38ELb1ELb1ELi64EEvPK6__halfPKjS4_S2_PS0_iiiiPKtS7_iiiiiibS2_i:
.text._Z23gemm_half_q_half_kernelILi1ELi38ELb1ELb1ELi64EEvPK6__halfPKjS4_S2_PS0_iiiiPKtS7_iiiiiibS2_i:
        /* <DEDUP_REMOVED lines=15> */
[----:B------:R-:W-:Y:S01]  /*00f0*/  IMAD R3, R5, 0x40, R16 ;  /* 0x0000004005037824 */ /* 0x000fe200078e0210 */
[----:B------:R-:W2:Y:S01]  /*0100*/  LDCU UR9, c[0x0][0x3ac] ;  /* 0x00007580ff0977ac */ /* 0x000ea20008000800 */
[----:B------:R-:W-:Y:S02]  /*0110*/  BSSY.RECONVERGENT B0, `(.L_x_5019) ;  /* 0x000001b000007945 */ /* 0x000fe40003800200 */
        /* <DEDUP_REMOVED lines=26> */
.L_x_5020:
[----:B------:R-:W-:Y:S05]  /*02c0*/  BSYNC.RECONVERGENT B0 ;  /* 0x0000000000007941 */ /* 0x000fea0003800200 */
.L_x_5019:
        /* <DEDUP_REMOVED lines=19> */
[----:B------:R-:W-:Y:S01]  /*0400*/  IMAD.MOV.U32 R7, RZ, RZ, RZ ;  /* 0x000000ffff077224 */ /* 0x000fe200078e00ff */
[----:B------:R-:W-:Y:S01]  /*0410*/  LEA.HI R11, R8, R3, RZ, 0x3 ;  /* 0x00000003080b7211 */ /* 0x000fe200078f18ff */
[----:B------:R-:W-:Y:S01]  /*0420*/  IMAD.MOV.U32 R8, RZ, RZ, R5 ;  /* 0x000000ffff087224 */ /* 0x000fe200078e0005 */
[----:B------:R-:W-:Y:S02]  /*0430*/  LOP3.LUT R10, R10, 0x10, RZ, 0xc0, !PT ;  /* 0x000000100a0a7812 */ /* 0x000fe400078ec0ff */
[----:B------:R-:W-:-:S07]  /*0440*/  SHF.R.S32.HI R11, RZ, 0x3, R11 ;  /* 0x00000003ff0b7819 */ /* 0x000fce000001140b */
.L_x_5022:
        /* <DEDUP_REMOVED lines=9> */
[----:B0-----:R-:W-:-:S04]  /*04e0*/  IMAD.WIDE.U32 R14, R17, 0x2, R14 ;  /* 0x00000002110e7825 */ /* 0x001fc800078e000e */
[----:B------:R-:W-:Y:S02]  /*04f0*/  IMAD.SHL.U32 R17, R8, 0x2, RZ ;  /* 0x0000000208117824 */ /* 0x000fe400078e00ff */
[----:B------:R0:W3:Y:S02]  /*0500*/  LDG.E.U16.CONSTANT R14, desc[UR6][R14.64] ;  /* 0x000000060e0e7981 */ /* 0x0000e4000c1e9500 */
        /* <DEDUP_REMOVED lines=22> */
[----:B----4-:R-:W-:-:S07]  /*0670*/  IMAD.IADD R8, R17, 0x1, R8 ;  /* 0x0000000111087824 */ /* 0x010fce00078e0208 */
[----:B------:R-:W-:Y:S01]  /*0680*/  I2F.F16 R16, R16 ;  /* 0x0000001000107306 */ /* 0x000fe20000200c00 */
[----:B------:R-:W-:Y:S02]  /*0690*/  ISETP.GE.AND P0, PT, R8, R37, PT ;  /* 0x000000250800720c */ /* 0x000fe40003f06270 */
[----:B0-----:R-:W-:-:S05]  /*06a0*/  PRMT R15, R22, 0x5410, R15 ;  /* 0x00005410160f7816 */ /* 0x001fca000000000f */
[----:B------:R-:W0:Y:S01]  /*06b0*/  I2F.F16 R13, R13 ;  /* 0x0000000d000d7306 */ /* 0x000e220000200c00 */
[----:B---3--:R-:W-:Y:S01]  /*06c0*/  HMUL2 R18, R15, R14.H0_H0 ;  /* 0x2000000e0f127232 */ /* 0x008fe20000000000 */
[----:B0-----:R-:W-:-:S05]  /*06d0*/  PRMT R13, R16, 0x5410, R13 ;  /* 0x00005410100d7816 */ /* 0x001fca000000000d */
[----:B------:R-:W-:-:S05]  /*06e0*/  HMUL2 R19, R13, R14.H0_H0 ;  /* 0x2000000e0d137232 */ /* 0x000fca0000000000 */
[----:B------:R2:W-:Y:S01]  /*06f0*/  STL.64 [R12], R18 ;  /* 0x000000120c007387 */ /* 0x0005e20000100a00 */
[----:B------:R-:W-:Y:S05]  /*0700*/  @!P0 BRA `(.L_x_5022) ;  /* 0xfffffffc00508947 */ /* 0x000fea000383ffff */
.L_x_5021:
        /* <DEDUP_REMOVED lines=12> */
.L_x_5023:
        /* <DEDUP_REMOVED lines=11> */
.L_x_5024:
        /* <DEDUP_REMOVED lines=11> */
.L_x_5025:
        /* <DEDUP_REMOVED lines=11> */
.L_x_5026:
        /* <DEDUP_REMOVED lines=11> */
.L_x_5027:
[C---:B------:R-:W-:Y:S01]  /*0a90*/  VIMNMX R14, PT, PT, R5.reuse, UR4, PT ;  /* 0x00000004050e7c48 */ /* 0x040fe2000bfe0100 */
        /* <DEDUP_REMOVED lines=18> */
[----:B------:R-:W-:Y:S01]  /*0bc0*/  IMAD.SHL.U32 R4, R8, 0x4, RZ ;  /* 0x0000000408047824 */ /* 0x000fe200078e00ff */
[----:B------:R-:W-:Y:S02]  /*0bd0*/  ISETP.GT.AND P0, PT, R6, R5, PT ;  /* 0x000000050600720c */ /* 0x000fe40003f04270 */
        /* <DEDUP_REMOVED lines=16> */
.L_x_5029:
[----:B------:R-:W-:Y:S01]  /*0ce0*/  IMAD.MOV.U32 R44, RZ, RZ, R50 ;  /* 0x000000ffff2c7224 */ /* 0x000fe200078e0032 */
[----:B------:R-:W0:Y:S01]  /*0cf0*/  LDS.128 R28, [UR4] ;  /* 0x00000004ff1c7984 */ /* 0x000e220008000c00 */
[----:B------:R-:W-:-:S05]  /*0d00*/  IMAD.MOV.U32 R45, RZ, RZ, R51 ;  /* 0x000000ffff2d7224 */ /* 0x000fca00078e0033 */
        /* <DEDUP_REMOVED lines=9> */
[----:B------:R-:W-:Y:S02]  /*0da0*/  LOP3.LUT R23, R9, 0x3f003f, RZ, 0xc0, !PT ;  /* 0x003f003f09177812 */ /* 0x000fe400078ec0ff */
[----:B------:R-:W-:Y:S02]  /*0db0*/  LOP3.LUT R33, R11, 0x3f003f, RZ, 0xc0, !PT ;  /* 0x003f003f0b217812 */ /* 0x000fe400078ec0ff */
[----:B------:R-:W-:-:S02]  /*0dc0*/  SHF.R.U32.HI R25, RZ, 0x6, R8 ;  /* 0x00000006ff197819 */ /* 0x000fc40000011608 */
[----:B------:R-:W-:Y:S02]  /*0dd0*/  LOP3.LUT R22, R22, 0x64006400, RZ, 0xfc, !PT ;  /* 0x6400640016167812 */ /* 0x000fe400078efcff */
[----:B------:R-:W-:Y:S02]  /*0de0*/  SHF.R.U32.HI R26, RZ, 0x6, R9 ;  /* 0x00000006ff1a7819 */ /* 0x000fe40000011609 */
[----:B------:R-:W-:Y:S01]  /*0df0*/  SHF.R.U32.HI R24, RZ, 0x6, R11 ;  /* 0x00000006ff187819 */ /* 0x000fe2000001160b */
[----:B------:R-:W-:Y:S01]  /*0e00*/  HADD2 R22, R22, -1056, -1056 ;  /* 0xe420e42016167430 */ /* 0x000fe20000000000 */
[----:B------:R-:W-:Y:S02]  /*0e10*/  LOP3.LUT R21, R27, 0x64006400, RZ, 0xfc, !PT ;  /* 0x640064001b157812 */ /* 0x000fe400078efcff */
[----:B------:R-:W-:Y:S02]  /*0e20*/  SHF.R.U32.HI R32, RZ, 0x6, R10 ;  /* 0x00000006ff207819 */ /* 0x000fe4000001160a */
[----:B------:R-:W-:Y:S01]  /*0e30*/  LOP3.LUT R23, R23, 0x64006400, RZ, 0xfc, !PT ;  /* 0x6400640017177812 */ /* 0x000fe200078efcff */
[----:B------:R-:W-:Y:S01]  /*0e40*/  HADD2 R49, R21, -1056, -1056 ;  /* 0xe420e42015317430 */ /* 0x000fe20000000000 */
[----:B------:R-:W-:Y:S01]  /*0e50*/  LOP3.LUT R20, R33, 0x64006400, RZ, 0xfc, !PT ;  /* 0x6400640021147812 */ /* 0x000fe200078efcff */
[-C--:B0-----:R-:W-:Y:S01]  /*0e60*/  HFMA2 R22, R22, R28.reuse, RZ ;  /* 0x0000001c16167231 */ /* 0x081fe200000000ff */
[----:B------:R-:W-:Y:S01]  /*0e70*/  LOP3.LUT R25, R25, 0x3f003f, RZ, 0xc0, !PT ;  /* 0x003f003f19197812 */ /* 0x000fe200078ec0ff */
[----:B------:R-:W-:Y:S01]  /*0e80*/  HADD2 R23, R23, -1056, -1056 ;  /* 0xe420e42017177430 */ /* 0x000fe20000000000 */
[----:B------:R-:W-:Y:S01]  /*0e90*/  LOP3.LUT R26, R26, 0x3f003f, RZ, 0xc0, !PT ;  /* 0x003f003f1a1a7812 */ /* 0x000fe200078ec0ff */
[----:B------:R-:W-:Y:S01]  /*0ea0*/  HADD2 R20, R20, -1056, -1056 ;  /* 0xe420e42014147430 */ /* 0x000fe20000000000 */
[----:B------:R-:W-:Y:S01]  /*0eb0*/  LOP3.LUT R33, R24, 0x3f003f, RZ, 0xc0, !PT ;  /* 0x003f003f18217812 */ /* 0x000fe200078ec0ff */
[-C--:B------:R-:W-:Y:S01]  /*0ec0*/  HFMA2 R23, R23, R28.reuse, RZ.H0_H0 ;  /* 0x0000001c17177231 */ /* 0x080fe200000400ff */
[----:B------:R-:W-:Y:S01]  /*0ed0*/  LOP3.LUT R32, R32, 0x3f003f, RZ, 0xc0, !PT ;  /* 0x003f003f20207812 */ /* 0x000fe200078ec0ff */
[-C--:B------:R-:W-:Y:S01]  /*0ee0*/  HFMA2 R49, R49, R28.reuse, RZ ;  /* 0x0000001c31317231 */ /* 0x080fe200000000ff */
[----:B------:R-:W-:Y:S01]  /*0ef0*/  LOP3.LUT R27, R25, 0x64006400, RZ, 0xfc, !PT ;  /* 0x64006400191b7812 */ /* 0x000fe200078efcff */
[----:B------:R-:W-:Y:S01]  /*0f00*/  HFMA2 R21, R20, R28, RZ.H0_H0 ;  /* 0x0000001c14157231 */ /* 0x000fe200000400ff */
[----:B------:R-:W-:-:S02]  /*0f10*/  LOP3.LUT R26, R26, 0x64006400, RZ, 0xfc, !PT ;  /* 0x640064001a1a7812 */ /* 0x000fc400078efcff */
[----:B------:R-:W-:Y:S01]  /*0f20*/  LOP3.LUT R25, R33, 0x64006400, RZ, 0xfc, !PT ;  /* 0x6400640021197812 */ /* 0x000fe200078efcff */
[----:B------:R-:W-:Y:S01]  /*0f30*/  HADD2 R48, R27, -1056, -1056 ;  /* 0xe420e4201b307430 */ /* 0x000fe20000000000 */
[----:B------:R-:W-:Y:S01]  /*0f40*/  LOP3.LUT R24, R32, 0x64006400, RZ, 0xfc, !PT ;  /* 0x6400640020187812 */ /* 0x000fe200078efcff */
[----:B------:R-:W-:Y:S01]  /*0f50*/  HADD2 R28, R26, -1056, -1056 ;  /* 0xe420e4201a1c7430 */ /* 0x000fe20000000000 */
[----:B---3--:R-:W-:Y:S01]  /*0f60*/  LOP3.LUT R20, R12, 0x3f003f, RZ, 0xc0, !PT ;  /* 0x003f003f0c147812 */ /* 0x008fe200078ec0ff */
[----:B------:R-:W-:Y:S01]  /*0f70*/  HADD2 R32, R25, -1056, -1056 ;  /* 0xe420e42019207430 */ /* 0x000fe20000000000 */
[----:B------:R-:W-:Y:S01]  /*0f80*/  LOP3.LUT R25, R15, 0x3f003f, RZ, 0xc0, !PT ;  /* 0x003f003f0f197812 */ /* 0x000fe200078ec0ff */
[----:B------:R-:W-:Y:S02]  /*0f90*/  HADD2 R24, R24, -1056, -1056 ;  /* 0xe420e42018187430 */ /* 0x000fe40000000000 */
[-C--:B------:R-:W-:Y:S02]  /*0fa0*/  HFMA2 R48, R48, R29.reuse, R22 ;  /* 0x0000001d30307231 */ /* 0x080fe40000000016 */
        /* <DEDUP_REMOVED lines=8> */
[----:B------:R-:W-:Y:S02]  /*1030*/  LOP3.LUT R25, R25, 0x64006400, RZ, 0xfc, !PT ;  /* 0x6400640019197812 */ /* 0x000fe400078efcff */
[----:B------:R-:W-:Y:S01]  /*1040*/  LOP3.LUT R21, R21, 0x3f003f, RZ, 0xc0, !PT ;  /* 0x003f003f15157812 */ /* 0x000fe200078ec0ff */
[----:B------:R-:W-:Y:S01]  /*1050*/  HFMA2 R48, R24, R30, R48 ;  /* 0x0000001e18307231 */ /* 0x000fe20000000030 */
[----:B------:R-:W-:Y:S01]  /*1060*/  LOP3.LUT R23, R23, 0x64006400, RZ, 0xfc, !PT ;  /* 0x6400640017177812 */ /* 0x000fe200078efcff */
[----:B------:R-:W-:Y:S01]  /*1070*/  HADD2 R25, R25, -1056, -1056 ;  /* 0xe420e42019197430 */ /* 0x000fe20000000000 */
[----:B------:R-:W-:Y:S02]  /*1080*/  LOP3.LUT R22, R22, 0x64006400, RZ, 0xfc, !PT ;  /* 0x6400640016167812 */ /* 0x000fe400078efcff */
[----:B------:R-:W-:Y:S01]  /*1090*/  LOP3.LUT R21, R21, 0x64006400, RZ, 0xfc, !PT ;  /* 0x6400640015157812 */ /* 0x000fe200078efcff */
[----:B------:R-:W-:Y:S02]  /*10a0*/  HADD2 R23, R23, -1056, -1056 ;  /* 0xe420e42017177430 */ /* 0x000fe40000000000 */
[----:B------:R-:W-:-:S02]  /*10b0*/  HADD2 R22, R22, -1056, -1056 ;  /* 0xe420e42016167430 */ /* 0x000fc40000000000 */
        /* <DEDUP_REMOVED lines=65> */
[----:B------:R-:W-:Y:S02]  /*14d0*/  LOP3.LUT R8, R8, 0x64006400, RZ, 0xfc, !PT ;  /* 0x6400640008087812 */ /* 0x000fe400078efcff */
[----:B------:R-:W-:Y:S02]  /*14e0*/  LOP3.LUT R48, R48, 0x3f003f, RZ, 0xc0, !PT ;  /* 0x003f003f30307812 */ /* 0x000fe400078ec0ff */
[----:B------:R-:W-:Y:S01]  /*14f0*/  SHF.R.U32.HI R13, RZ, 0xc, R13 ;  /* 0x0000000cff0d7819 */ /* 0x000fe2000001160d */
[----:B------:R-:W-:Y:S01]  /*1500*/  HADD2 R8, R8, -1056, -1056 ;  /* 0xe420e42008087430 */ /* 0x000fe20000000000 */
[----:B------:R-:W-:Y:S02]  /*1510*/  LOP3.LUT R48, R48, 0x64006400, RZ, 0xfc, !PT ;  /* 0x6400640030307812 */ /* 0x000fe400078efcff */
[----:B------:R-:W-:-:S02]  /*1520*/  SHF.R.U32.HI R17, RZ, 0xa, R17 ;  /* 0x0000000aff117819 */ /* 0x000fc40000011611 */
[----:B------:R-:W-:Y:S01]  /*1530*/  LOP3.LUT R52, R13, 0xf000f, RZ, 0xc0, !PT ;  /* 0x000f000f0d347812 */ /* 0x000fe200078ec0ff */
[----:B------:R-:W-:Y:S01]  /*1540*/  HADD2 R48, R48, -1056, -1056 ;  /* 0xe420e42030307430 */ /* 0x000fe20000000000 */
[----:B------:R-:W-:Y:S01]  /*1550*/  SHF.R.U32.HI R10, RZ, 0xc, R10 ;  /* 0x0000000cff0a7819 */ /* 0x000fe2000001160a */
[----:B------:R-:W-:Y:S01]  /*1560*/  HFMA2 R16, R8, R22, R16 ;  /* 0x0000001608107231 */ /* 0x000fe20000000010 */
[----:B------:R-:W-:Y:S02]  /*1570*/  LOP3.LUT R13, R52, 0x300030, R17, 0xf8, !PT ;  /* 0x00300030340d7812 */ /* 0x000fe400078ef811 */
[----:B------:R-:W-:Y:S02]  /*1580*/  SHF.R.U32.HI R17, RZ, 0xc, R11 ;  /* 0x0000000cff117819 */ /* 0x000fe4000001160b */
[----:B------:R-:W-:Y:S02]  /*1590*/  LOP3.LUT R11, R10, 0xf000f, RZ, 0xc0, !PT ;  /* 0x000f000f0a0b7812 */ /* 0x000fe400078ec0ff */
[----:B------:R-:W-:Y:S01]  /*15a0*/  SHF.R.U32.HI R8, RZ, 0x8, R18 ;  /* 0x00000008ff087819 */ /* 0x000fe20000011612 */
[----:B------:R-:W-:Y:S01]  /*15b0*/  HFMA2 R48, R48, R21, R49 ;  /* 0x0000001530307231 */ /* 0x000fe20000000031 */
[----:B------:R-:W-:-:S02]  /*15c0*/  LOP3.LUT R17, R17, 0xf000f, RZ, 0xc0, !PT ;  /* 0x000f000f11117812 */ /* 0x000fc400078ec0ff */
[--C-:B------:R-:W-:Y:S02]  /*15d0*/  SHF.R.U32.HI R10, RZ, 0x8, R19.reuse ;  /* 0x00000008ff0a7819 */ /* 0x100fe40000011613 */
[----:B------:R-:W-:Y:S02]  /*15e0*/  SHF.R.U32.HI R49, RZ, 0x6, R19 ;  /* 0x00000006ff317819 */ /* 0x000fe40000011613 */
[----:B------:R-:W-:Y:S02]  /*15f0*/  LOP3.LUT R8, R11, 0x300030, R8, 0xf8, !PT ;  /* 0x003000300b087812 */ /* 0x000fe400078ef808 */
[----:B------:R-:W-:Y:S02]  /*1600*/  LOP3.LUT R17, R17, 0x300030, R10, 0xf8, !PT ;  /* 0x0030003011117812 */ /* 0x000fe400078ef80a */
[----:B------:R-:W-:Y:S02]  /*1610*/  LOP3.LUT R49, R49, 0x3f003f, RZ, 0xc0, !PT ;  /* 0x003f003f31317812 */ /* 0x000fe400078ec0ff */
[----:B------:R-:W-:-:S02]  /*1620*/  LOP3.LUT R10, R8, 0x64006400, RZ, 0xfc, !PT ;  /* 0x64006400080a7812 */ /* 0x000fc400078efcff */
[----:B------:R-:W-:-:S03]  /*1630*/  LOP3.LUT R49, R49, 0x64006400, RZ, 0xfc, !PT ;  /* 0x6400640031317812 */ /* 0x000fc600078efcff */
[----:B------:R-:W-:Y:S01]  /*1640*/  HADD2 R10, R10, -1056, -1056 ;  /* 0xe420e4200a0a7430 */ /* 0x000fe20000000000 */
[----:B------:R-:W-:Y:S02]  /*1650*/  LOP3.LUT R9, R9, 0x64006400, RZ, 0xfc, !PT ;  /* 0x6400640009097812 */ /* 0x000fe400078efcff */
[----:B------:R-:W-:Y:S01]  /*1660*/  LOP3.LUT R8, R17, 0x64006400, RZ, 0xfc, !PT ;  /* 0x6400640011087812 */ /* 0x000fe200078efcff */
[----:B------:R-:W-:Y:S02]  /*1670*/  HADD2 R49, R49, -1056, -1056 ;  /* 0xe420e42031317430 */ /* 0x000fe40000000000 */
[----:B------:R-:W-:Y:S02]  /*1680*/  HFMA2 R48, R10, R22, R48 ;  /* 0x000000160a307231 */ /* 0x000fe40000000030 */
[----:B------:R-:W-:Y:S02]  /*1690*/  HADD2 R11, R9, -1056, -1056 ;  /* 0xe420e420090b7430 */ /* 0x000fe40000000000 */
[----:B------:R-:W-:-:S02]  /*16a0*/  HADD2 R10, R8, -1056, -1056 ;  /* 0xe420e420080a7430 */ /* 0x000fc40000000000 */
[----:B------:R-:W-:Y:S02]  /*16b0*/  HFMA2 R20, R49, R21, R20 ;  /* 0x0000001531147231 */ /* 0x000fe40000000014 */
[-C--:B------:R-:W-:Y:S02]  /*16c0*/  HFMA2 R47, R11, R22.reuse, R47 ;  /* 0x000000160b2f7231 */ /* 0x080fe4000000002f */
[----:B------:R-:W-:Y:S02]  /*16d0*/  HFMA2 R20, R10, R22, R20 ;  /* 0x000000160a147231 */ /* 0x000fe40000000014 */
[----:B------:R-:W0:Y:S01]  /*16e0*/  LDS.128 R8, [UR4+0x20] ;  /* 0x00002004ff087984 */ /* 0x000e220008000c00 */
[----:B------:R-:W-:Y:S02]  /*16f0*/  SHF.R.U32.HI R14, RZ, 0xc, R14 ;  /* 0x0000000cff0e7819 */ /* 0x000fe4000001160e */
[----:B------:R-:W-:Y:S02]  /*1700*/  SHF.R.U32.HI R15, RZ, 0xc, R15 ;  /* 0x0000000cff0f7819 */ /* 0x000fe4000001160f */
[----:B------:R-:W-:-:S02]  /*1710*/  SHF.R.U32.HI R18, RZ, 0xa, R18 ;  /* 0x0000000aff127819 */ /* 0x000fc40000011612 */
[----:B------:R-:W-:Y:S02]  /*1720*/  LOP3.LUT R17, R14, 0xf000f, RZ, 0xc0, !PT ;  /* 0x000f000f0e117812 */ /* 0x000fe400078ec0ff */
[----:B------:R-:W-:Y:S02]  /*1730*/  SHF.R.U32.HI R19, RZ, 0xa, R19 ;  /* 0x0000000aff137819 */ /* 0x000fe40000011613 */
[----:B------:R-:W-:Y:S02]  /*1740*/  LOP3.LUT R14, R15, 0xf000f, RZ, 0xc0, !PT ;  /* 0x000f000f0f0e7812 */ /* 0x000fe400078ec0ff */
[----:B------:R-:W-:Y:S02]  /*1750*/  LOP3.LUT R17, R17, 0x300030, R18, 0xf8, !PT ;  /* 0x0030003011117812 */ /* 0x000fe400078ef812 */
[----:B------:R-:W-:Y:S02]  /*1760*/  LOP3.LUT R12, R12, 0x64006400, RZ, 0xfc, !PT ;  /* 0x640064000c0c7812 */ /* 0x000fe400078efcff */
[----:B------:R-:W-:-:S02]  /*1770*/  LOP3.LUT R19, R14, 0x300030, R19, 0xf8, !PT ;  /* 0x003000300e137812 */ /* 0x000fc400078ef813 */
[----:B------:R-:W-:Y:S01]  /*1780*/  LOP3.LUT R14, R17, 0x64006400, RZ, 0xfc, !PT ;  /* 0x64006400110e7812 */ /* 0x000fe200078efcff */
[----:B------:R-:W-:Y:S01]  /*1790*/  HADD2 R17, R12, -1056, -1056 ;  /* 0xe420e4200c117430 */ /* 0x000fe20000000000 */
[----:B------:R-:W-:Y:S02]  /*17a0*/  LOP3.LUT R13, R13, 0x64006400, RZ, 0xfc, !PT ;  /* 0x640064000d0d7812 */ /* 0x000fe400078efcff */
[----:B------:R-:W-:Y:S01]  /*17b0*/  LOP3.LUT R19, R19, 0x64006400, RZ, 0xfc, !PT ;  /* 0x6400640013137812 */ /* 0x000fe200078efcff */
[----:B------:R-:W-:Y:S02]  /*17c0*/  HADD2 R14, R14, -1056, -1056 ;  /* 0xe420e4200e0e7430 */ /* 0x000fe40000000000 */
[----:B------:R-:W-:Y:S02]  /*17d0*/  HADD2 R18, R13, -1056, -1056 ;  /* 0xe420e4200d127430 */ /* 0x000fe40000000000 */
[----:B------:R-:W-:Y:S02]  /*17e0*/  HADD2 R19, R19, -1056, -1056 ;  /* 0xe420e42013137430 */ /* 0x000fe40000000000 */
[----:B------:R-:W-:-:S02]  /*17f0*/  HFMA2 R17, R17, R23, R16 ;  /* 0x0000001711117231 */ /* 0x000fc40000000010 */
[-C--:B------:R-:W-:Y:S02]  /*1800*/  HFMA2 R18, R18, R23.reuse, R47 ;  /* 0x0000001712127231 */ /* 0x080fe4000000002f */
[-C--:B------:R-:W-:Y:S02]  /*1810*/  HFMA2 R16, R14, R23.reuse, R48 ;  /* 0x000000170e107231 */ /* 0x080fe40000000030 */
[----:B------:R-:W-:Y:S01]  /*1820*/  HFMA2 R23, R19, R23, R20 ;  /* 0x0000001713177231 */ /* 0x000fe20000000014 */
[----:B--2---:R-:W-:Y:S02]  /*1830*/  LOP3.LUT R12, R24, 0x3f003f, RZ, 0xc0, !PT ;  /* 0x003f003f180c7812 */ /* 0x004fe400078ec0ff */
[----:B------:R-:W-:Y:S02]  /*1840*/  SHF.R.U32.HI R13, RZ, 0x6, R24 ;  /* 0x00000006ff0d7819 */ /* 0x000fe40000011618 */
        /* <DEDUP_REMOVED lines=68> */
[----:B------:R-:W-:Y:S02]  /*1c90*/  HADD2 R18, R22, -1056, -1056 ;  /* 0xe420e42016127430 */ /* 0x000fe40000000000 */
[-C--:B0-----:R-:W-:Y:S02]  /*1ca0*/  HFMA2 R19, R19, R12.reuse, R8 ;  /* 0x0000000c13137231 */ /* 0x081fe40000000008 */
[----:B------:R-:W-:Y:S02]  /*1cb0*/  @!P0 IMAD R8, R4, 0x8, R1 ;  /* 0x0000000804088824 */ /* 0x000fe400078e0201 */
[----:B------:R-:W-:Y:S01]  /*1cc0*/  HFMA2 R18, R18, R12, R9 ;  /* 0x0000000c12127231 */ /* 0x000fe20000000009 */
[----:B------:R0:W2:Y:S04]  /*1cd0*/  @!P0 LDG.E.U16.CONSTANT R22, desc[UR6][R38.64] ;  /* 0x0000000626168981 */ /* 0x0000a8000c1e9500 */
        /* <DEDUP_REMOVED lines=25> */
[----:B------:R-:W-:Y:S02]  /*1e70*/  SHF.R.U32.HI R21, RZ, 0xa, R32 ;  /* 0x0000000aff157819 */ /* 0x000fe40000011620 */
[----:B------:R-:W-:Y:S02]  /*1e80*/  SHF.R.U32.HI R25, RZ, 0xc, R25 ;  /* 0x0000000cff197819 */ /* 0x000fe40000011619 */
[----:B------:R-:W-:Y:S01]  /*1e90*/  LOP3.LUT R21, R28, 0x300030, R21, 0xf8, !PT ;  /* 0x003000301c157812 */ /* 0x000fe200078ef815 */
[----:B------:R-:W-:Y:S01]  /*1ea0*/  @!P0 VIADD R28, R4, 0x1 ;  /* 0x00000001041c8836 */ /* 0x000fe20000000000 */
[----:B------:R-:W-:Y:S02]  /*1eb0*/  LOP3.LUT R25, R25, 0xf000f, RZ, 0xc0, !PT ;  /* 0x000f000f19197812 */ /* 0x000fe400078ec0ff */
[----:B------:R-:W-:-:S02]  /*1ec0*/  SHF.R.U32.HI R24, RZ, 0x8, R33 ;  /* 0x00000008ff187819 */ /* 0x000fc40000011621 */
[----:B------:R-:W-:Y:S01]  /*1ed0*/  SHF.R.U32.HI R29, RZ, 0xc, R29 ;  /* 0x0000000cff1d7819 */ /* 0x000fe2000001161d */
[----:B------:R-:W-:Y:S01]  /*1ee0*/  @!P0 IMAD.MOV.U32 R4, RZ, RZ, R28 ;  /* 0x000000ffff048224 */ /* 0x000fe200078e001c */
[----:B------:R-:W-:Y:S02]  /*1ef0*/  LOP3.LUT R24, R25, 0x300030, R24, 0xf8, !PT ;  /* 0x0030003019187812 */ /* 0x000fe400078ef818 */
[----:B------:R-:W-:Y:S02]  /*1f00*/  LOP3.LUT R28, R29, 0xf000f, RZ, 0xc0, !PT ;  /* 0x000f000f1d1c7812 */ /* 0x000fe400078ec0ff */
[----:B------:R-:W-:Y:S02]  /*1f10*/  SHF.R.U32.HI R25, RZ, 0xa, R33 ;  /* 0x0000000aff197819 */ /* 0x000fe40000011621 */
[----:B------:R-:W-:Y:S02]  /*1f20*/  SHF.R.U32.HI R30, RZ, 0xc, R30 ;  /* 0x0000000cff1e7819 */ /* 0x000fe4000001161e */
[----:B------:R-:W-:-:S02]  /*1f30*/  LOP3.LUT R25, R28, 0x300030, R25, 0xf8, !PT ;  /* 0x003000301c197812 */ /* 0x000fc400078ef819 */
[----:B------:R-:W-:Y:S02]  /*1f40*/  SHF.R.U32.HI R28, RZ, 0xc, R27 ;  /* 0x0000000cff1c7819 */ /* 0x000fe4000001161b */
[----:B------:R-:W-:Y:S02]  /*1f50*/  LOP3.LUT R30, R30, 0xf000f, RZ, 0xc0, !PT ;  /* 0x000f000f1e1e7812 */ /* 0x000fe400078ec0ff */
[----:B------:R-:W-:Y:S02]  /*1f60*/  SHF.R.U32.HI R27, RZ, 0xa, R34 ;  /* 0x0000000aff1b7819 */ /* 0x000fe40000011622 */
[----:B------:R-:W-:Y:S02]  /*1f70*/  SHF.R.U32.HI R32, RZ, 0x6, R32 ;  /* 0x00000006ff207819 */ /* 0x000fe40000011620 */
[----:B------:R-:W-:Y:S02]  /*1f80*/  SHF.R.U32.HI R29, RZ, 0x8, R34 ;  /* 0x00000008ff1d7819 */ /* 0x000fe40000011622 */
[----:B------:R-:W-:-:S02]  /*1f90*/  LOP3.LUT R27, R30, 0x300030, R27, 0xf8, !PT ;  /* 0x003000301e1b7812 */ /* 0x000fc400078ef81b */
[----:B------:R-:W-:Y:S02]  /*1fa0*/  SHF.R.U32.HI R34, RZ, 0x6, R34 ;  /* 0x00000006ff227819 */ /* 0x000fe40000011622 */
[----:B------:R-:W-:Y:S02]  /*1fb0*/  LOP3.LUT R30, R32, 0x3f003f, RZ, 0xc0, !PT ;  /* 0x003f003f201e7812 */ /* 0x000fe400078ec0ff */
[----:B------:R-:W-:Y:S02]  /*1fc0*/  SHF.R.U32.HI R26, RZ, 0xc, R26 ;  /* 0x0000000cff1a7819 */ /* 0x000fe4000001161a */
[----:B------:R-:W-:Y:S02]  /*1fd0*/  LOP3.LUT R34, R34, 0x3f003f, RZ, 0xc0, !PT ;  /* 0x003f003f22227812 */ /* 0x000fe400078ec0ff */
[----:B------:R-:W-:Y:S02]  /*1fe0*/  LOP3.LUT R30, R30, 0x64006400, RZ, 0xfc, !PT ;  /* 0x640064001e1e7812 */ /* 0x000fe400078efcff */
[----:B------:R-:W-:-:S02]  /*1ff0*/  LOP3.LUT R26, R26, 0xf000f, RZ, 0xc0, !PT ;  /* 0x000f000f1a1a7812 */ /* 0x000fc400078ec0ff */
[----:B------:R-:W-:Y:S01]  /*2000*/  LOP3.LUT R34, R34, 0x64006400, RZ, 0xfc, !PT ;  /* 0x6400640022227812 */ /* 0x000fe200078efcff */
[----:B------:R-:W-:Y:S01]  /*2010*/  HADD2 R30, R30, -1056, -1056 ;  /* 0xe420e4201e1e7430 */ /* 0x000fe20000000000 */
[----:B------:R-:W-:Y:S02]  /*2020*/  LOP3.LUT R26, R26, 0x300030, R29, 0xf8, !PT ;  /* 0x003000301a1a7812 */ /* 0x000fe400078ef81d */
[----:B------:R-:W-:Y:S01]  /*2030*/  SHF.R.U32.HI R33, RZ, 0x6, R33 ;  /* 0x00000006ff217819 */ /* 0x000fe20000011621 */
[----:B------:R-:W-:Y:S01]  /*2040*/  HADD2 R34, R34, -1056, -1056 ;  /* 0xe420e42022227430 */ /* 0x000fe20000000000 */
[----:B------:R-:W-:Y:S02]  /*2050*/  LOP3.LUT R20, R20, 0x64006400, RZ, 0xfc, !PT ;  /* 0x6400640014147812 */ /* 0x000fe400078efcff */
[----:B------:R-:W-:Y:S01]  /*2060*/  LOP3.LUT R47, R28, 0xf000f, RZ, 0xc0, !PT ;  /* 0x000f000f1c2f7812 */ /* 0x000fe200078ec0ff */
[----:B------:R-:W-:Y:S01]  /*2070*/  HFMA2 R19, R30, R13, R19 ;  /* 0x0000000d1e137231 */ /* 0x000fe20000000013 */
[----:B------:R-:W-:-:S02]  /*2080*/  SHF.R.U32.HI R28, RZ, 0x8, R35 ;  /* 0x00000008ff1c7819 */ /* 0x000fc40000011623 */
[----:B------:R-:W-:Y:S02]  /*2090*/  SHF.R.U32.HI R32, RZ, 0xa, R35 ;  /* 0x0000000aff207819 */ /* 0x000fe40000011623 */
[----:B------:R-:W-:Y:S02]  /*20a0*/  SHF.R.U32.HI R29, RZ, 0xc, R31 ;  /* 0x0000000cff1d7819 */ /* 0x000fe4000001161f */
        /* <DEDUP_REMOVED lines=9> */
[----:B------:R-:W-:Y:S01]  /*2140*/  HFMA2 R19, R20, R14, R19 ;  /* 0x0000000e14137231 */ /* 0x000fe20000000013 */
[----:B------:R-:W-:Y:S02]  /*2150*/  LOP3.LUT R28, R47, 0x300030, R28, 0xf8, !PT ;  /* 0x003000302f1c7812 */ /* 0x000fe400078ef81c */
[----:B------:R-:W-:Y:S02]  /*2160*/  LOP3.LUT R29, R29, 0xf000f, RZ, 0xc0, !PT ;  /* 0x000f000f1d1d7812 */ /* 0x000fe400078ec0ff */
[----:B------:R-:W-:Y:S02]  /*2170*/  LOP3.LUT R35, R35, 0x64006400, RZ, 0xfc, !PT ;  /* 0x6400640023237812 */ /* 0x000fe400078efcff */
[----:B------:R-:W-:Y:S01]  /*2180*/  LOP3.LUT R27, R27, 0x64006400, RZ, 0xfc, !PT ;  /* 0x640064001b1b7812 */ /* 0x000fe200078efcff */
[----:B------:R-:W-:Y:S01]  /*2190*/  HADD2 R31, R31, -1056, -1056 ;  /* 0xe420e4201f1f7430 */ /* 0x000fe20000000000 */
[----:B------:R-:W-:Y:S01]  /*21a0*/  LOP3.LUT R24, R24, 0x64006400, RZ, 0xfc, !PT ;  /* 0x6400640018187812 */ /* 0x000fe200078efcff */
[----:B------:R-:W-:-:S02]  /*21b0*/  HADD2 R21, R21, -1056, -1056 ;  /* 0xe420e42015157430 */ /* 0x000fc40000000000 */
[----:B------:R-:W-:Y:S01]  /*21c0*/  HFMA2 R11, R26, R14, R11 ;  /* 0x0000000e1a0b7231 */ /* 0x000fe2000000000b */
[----:B------:R-:W-:Y:S01]  /*21d0*/  LOP3.LUT R29, R29, 0x300030, R32, 0xf8, !PT ;  /* 0x003000301d1d7812 */ /* 0x000fe200078ef820 */
[----:B------:R-:W-:Y:S01]  /*21e0*/  HADD2 R35, R35, -1056, -1056 ;  /* 0xe420e42023237430 */ /* 0x000fe20000000000 */
[----:B------:R-:W-:Y:S01]  /*21f0*/  LOP3.LUT R28, R28, 0x64006400, RZ, 0xfc, !PT ;  /* 0x640064001c1c7812 */ /* 0x000fe200078efcff */
[----:B------:R-:W-:Y:S01]  /*2200*/  HADD2 R27, R27, -1056, -1056 ;  /* 0xe420e4201b1b7430 */ /* 0x000fe20000000000 */
[----:B------:R-:W-:Y:S01]  /*2210*/  LOP3.LUT R25, R25, 0x64006400, RZ, 0xfc, !PT ;  /* 0x6400640019197812 */ /* 0x000fe200078efcff */
[----:B------:R-:W-:Y:S02]  /*2220*/  HFMA2 R18, R31, R13, R18 ;  /* 0x0000000d1f127231 */ /* 0x000fe40000000012 */
[----:B------:R-:W-:Y:S01]  /*2230*/  HADD2 R24, R24, -1056, -1056 ;  /* 0xe420e42018187430 */ /* 0x000fe20000000000 */
[----:B------:R-:W-:Y:S01]  /*2240*/  LOP3.LUT R29, R29, 0x64006400, RZ, 0xfc, !PT ;  /* 0x640064001d1d7812 */ /* 0x000fe200078efcff */
[----:B------:R-:W-:-:S02]  /*2250*/  HFMA2 R19, R21, R15, R19 ;  /* 0x0000000f15137231 */ /* 0x000fc40000000013 */
[----:B------:R-:W-:Y:S02]  /*2260*/  HFMA2 R12, R35, R13, R12 ;  /* 0x0000000d230c7231 */ /* 0x000fe4000000000c */
[----:B------:R-:W-:Y:S02]  /*2270*/  HADD2 R28, R28, -1056, -1056 ;  /* 0xe420e4201c1c7430 */ /* 0x000fe40000000000 */
[----:B------:R-:W-:Y:S02]  /*2280*/  HFMA2 R11, R27, R15, R11 ;  /* 0x0000000f1b0b7231 */ /* 0x000fe4000000000b */
[----:B------:R-:W-:Y:S02]  /*2290*/  HADD2 R17, R17.H0_H0, R17.H1_H1 ;  /* 0x3000001111117230 */ /* 0x000fe40000000800 */
[----:B------:R-:W-:Y:S02]  /*22a0*/  HFMA2 R18, R24, R14, R18 ;  /* 0x0000000e18127231 */ /* 0x000fe40000000012 */
[----:B------:R-:W-:-:S02]  /*22b0*/  HADD2 R25, R25, -1056, -1056 ;  /* 0xe420e42019197430 */ /* 0x000fc40000000000 */
[----:B------:R-:W-:Y:S02]  /*22c0*/  HFMA2 R12, R28, R14, R12 ;  /* 0x0000000e1c0c7231 */ /* 0x000fe4000000000c */
[----:B------:R-:W-:Y:S01]  /*22d0*/  HADD2 R29, R29, -1056, -1056 ;  /* 0xe420e4201d1d7430 */ /* 0x000fe20000000000 */
[----:B------:R-:W-:Y:S01]  /*22e0*/  PRMT R17, R17, 0x5410, R10 ;  /* 0x0000541011117816 */ /* 0x000fe2000000000a */
[-C--:B------:R-:W-:Y:S02]  /*22f0*/  HFMA2 R18, R25, R15.reuse, R18 ;  /* 0x0000000f19127231 */ /* 0x080fe40000000012 */
[----:B------:R-:W-:Y:S02]  /*2300*/  HADD2 R16, R16.H0_H0, R16.H1_H1 ;  /* 0x3000001010107230 */ /* 0x000fe40000000800 */
[----:B------:R-:W-:Y:S02]  /*2310*/  HADD2 R23, R23.H0_H0, R23.H1_H1 ;  /* 0x3000001717177230 */ /* 0x000fe40000000800 */
[----:B------:R-:W-:-:S02]  /*2320*/  HFMA2 R12, R29, R15, R12 ;  /* 0x0000000f1d0c7231 */ /* 0x000fc4000000000c */
[----:B------:R-:W-:Y:S02]  /*2330*/  HADD2 R19, R19.H0_H0, R19.H1_H1 ;  /* 0x3000001313137230 */ /* 0x000fe40000000800 */
[----:B------:R-:W-:Y:S01]  /*2340*/  HADD2 R18, R18.H0_H0, R18.H1_H1 ;  /* 0x3000001212127230 */ /* 0x000fe20000000800 */
[----:B------:R-:W-:Y:S01]  /*2350*/  PRMT R16, R16, 0x5410, R23 ;  /* 0x0000541010107816 */ /* 0x000fe20000000017 */
[----:B------:R-:W-:Y:S02]  /*2360*/  HADD2 R11, R11.H0_H0, R11.H1_H1 ;  /* 0x3000000b0b0b7230 */ /* 0x000fe40000000800 */
[----:B------:R-:W-:Y:S01]  /*2370*/  HADD2 R12, R12.H0_H0, R12.H1_H1 ;  /* 0x3000000c0c0c7230 */ /* 0x000fe20000000800 */
[----:B------:R-:W-:Y:S02]  /*2380*/  PRMT R19, R19, 0x5410, R18 ;  /* 0x0000541013137816 */ /* 0x000fe40000000012 */
[----:B0-----:R-:W-:Y:S02]  /*2390*/  IADD3 R38, P1, PT, R38, 0x80, RZ ;  /* 0x0000008026267810 */ /* 0x001fe40007f3e0ff */
        /* <DEDUP_REMOVED lines=12> */
[----:B------:R-:W-:-:S04]  /*2460*/  HFMA2 R6, R16, R46, R6 ;  /* 0x0000002e10067231 */ /* 0x000fc80000000006 */
[----:B------:R-:W-:Y:S02]  /*2470*/  HFMA2 R6, R11, R46, R6 ;  /* 0x0000002e0b067231 */ /* 0x000fe40000000006 */
[----:B------:R-:W-:-:S04]  /*2480*/  HFMA2 R7, R19, R41, R7 ;  /* 0x0000002913077231 */ /* 0x000fc80000000007 */
[----:B------:R-:W-:Y:S05]  /*2490*/  @!P0 BRA `(.L_x_5029) ;  /* 0xffffffe800108947 */ /* 0x000fea000383ffff */
[----:B------:R-:W-:-:S07]  /*24a0*/  IMAD.WIDE R28, R0, 0x18, R44 ;  /* 0x00000018001c7825 */ /* 0x000fce00078e022c */
.L_x_5028:
[----:B------:R-:W-:-:S04]  /*24b0*/  VIMNMX R32, PT, PT, R37, UR13, PT ;  /* 0x0000000d25207c48 */ /* 0x000fc8000bfe0100 */
[----:B------:R-:W-:-:S13]  /*24c0*/  ISETP.GT.AND P0, PT, R32, R5, PT ;  /* 0x000000052000720c */ /* 0x000fda0003f04270 */
[----:B------:R-:W-:Y:S05]  /*24d0*/  @!P0 BRA `(.L_x_5030) ;  /* 0x0000001400348947 */ /* 0x000fea0003800000 */
[----:B------:R-:W-:-:S03]  /*24e0*/  IMAD.WIDE.U32 R8, R5, 0x4, R42 ;  /* 0x0000000405087825 */ /* 0x000fc600078e002a */
[----:B------:R-:W-:-:S05]  /*24f0*/  IADD3 R30, P0, PT, R8, 0x2, RZ ;  /* 0x00000002081e7810 */ /* 0x000fca0007f1e0ff */
[----:B------:R-:W-:-:S08]  /*2500*/  IMAD.X R31, RZ, RZ, R9, P0 ;  /* 0x000000ffff1f7224 */ /* 0x000fd000000e0609 */
.L_x_5031:
[----:B------:R-:W2:Y:S01]  /*2510*/  LDG.E.128.CONSTANT R12, desc[UR6][R28.64] ;  /* 0x000000061c0c7981 */ /* 0x000ea2000c1e9d00 */
[----:B------:R-:W-:-:S03]  /*2520*/  IMAD.U32 R0, RZ, RZ, UR9 ;  /* 0x00000009ff007e24 */ /* 0x000fc6000f8e00ff */
[----:B------:R-:W0:Y:S01]  /*2530*/  LDS.128 R20, [UR4] ;  /* 0x00000004ff147984 */ /* 0x000e220008000c00 */
[----:B------:R-:W-:-:S05]  /*2540*/  IMAD.WIDE R24, R0, 0x4, R28 ;  /* 0x0000000400187825 */ /* 0x000fca00078e021c */
[----:B------:R1:W3:Y:S01]  /*2550*/  LDG.E.128.CONSTANT R8, desc[UR6][R24.64] ;  /* 0x0000000618087981 */ /* 0x0002e2000c1e9d00 */
[----:B------:R-:W-:-:S05]  /*2560*/  IMAD.WIDE R26, R0, 0x4, R24 ;  /* 0x00000004001a7825 */ /* 0x000fca00078e0218 */
[----:B------:R-:W4:Y:S01]  /*2570*/  LDG.E.128.CONSTANT R16, desc[UR6][R26.64] ;  /* 0x000000061a107981 */ /* 0x000f22000c1e9d00 */
[----:B------:R-:W-:Y:S01]  /*2580*/  IMAD.MOV.U32 R33, RZ, RZ, 0x3000 ;  /* 0x00003000ff217424 */ /* 0x000fe200078e00ff */
        /* <DEDUP_REMOVED lines=10> */
[----:B-1----:R-:W-:Y:S01]  /*2630*/  LOP3.LUT R24, R35, 0x64006400, RZ, 0xfc, !PT ;  /* 0x6400640023187812 */ /* 0x002fe200078efcff */
[----:B------:R-:W-:Y:S01]  /*2640*/  HADD2 R25, R38, -1028, -1028 ;  /* 0xe404e40426197430 */ /* 0x000fe20000000000 */
        /* <DEDUP_REMOVED lines=14> */
[----:B------:R-:W-:Y:S02]  /*2730*/  SHF.R.U32.HI R35, RZ, 0x6, R12 ;  /* 0x00000006ff237819 */ /* 0x000fe4000001160c */
[----:B------:R-:W-:Y:S02]  /*2740*/  LOP3.LUT R40, R38, 0x64006400, RZ, 0xfc, !PT ;  /* 0x6400640026287812 */ /* 0x000fe400078efcff */
[----:B------:R-:W-:Y:S02]  /*2750*/  LOP3.LUT R44, R39, 0x64006400, RZ, 0xfc, !PT ;  /* 0x64006400272c7812 */ /* 0x000fe400078efcff */
[----:B------:R-:W-:Y:S01]  /*2760*/  LOP3.LUT R38, R35, 0x70007, RZ, 0xc0, !PT ;  /* 0x0007000723267812 */ /* 0x000fe200078ec0ff */
[----:B------:R-:W-:-:S02]  /*2770*/  HFMA2 R40, R40, R33.H0_H0, -132, -132 ;  /* 0xd820d82028287431 */ /* 0x000fc40000040021 */
[----:B------:R-:W-:Y:S01]  /*2780*/  HFMA2 R44, R44, R33.H0_H0, -132, -132 ;  /* 0xd820d8202c2c7431 */ /* 0x000fe20000040021 */
[----:B------:R-:W-:Y:S02]  /*2790*/  LOP3.LUT R39, R38, 0x64006400, RZ, 0xfc, !PT ;  /* 0x6400640026277812 */ /* 0x000fe400078efcff */
[----:B------:R-:W-:Y:S01]  /*27a0*/  SHF.R.U32.HI R38, RZ, 0x6, R13 ;  /* 0x00000006ff267819 */ /* 0x000fe2000001160d */
[-C--:B------:R-:W-:Y:S02]  /*27b0*/  HFMA2 R25, R40, R21.reuse, R25 ;  /* 0x0000001528197231 */ /* 0x080fe40000000019 */
[-C--:B------:R-:W-:Y:S02]  /*27c0*/  HFMA2 R24, R44, R21.reuse, R24 ;  /* 0x000000152c187231 */ /* 0x080fe40000000018 */
[----:B------:R-:W-:Y:S02]  /*27d0*/  HFMA2 R21, R48, R21, R34 ;  /* 0x0000001530157231 */ /* 0x000fe40000000022 */
[----:B------:R-:W-:Y:S01]  /*27e0*/  HADD2 R34, R39, -1028, -1028 ;  /* 0xe404e40427227430 */ /* 0x000fe20000000000 */
[----:B------:R-:W-:-:S02]  /*27f0*/  SHF.R.U32.HI R40, RZ, 0x6, R14 ;  /* 0x00000006ff287819 */ /* 0x000fc4000001160e */
[----:B------:R-:W-:Y:S01]  /*2800*/  SHF.R.U32.HI R39, RZ, 0x6, R15 ;  /* 0x00000006ff277819 */ /* 0x000fe2000001160f */
[----:B------:R-:W-:Y:S01]  /*2810*/  HFMA2 R20, R34, R22, R20 ;  /* 0x0000001622147231 */ /* 0x000fe20000000014 */
        /* <DEDUP_REMOVED lines=11> */
[-C--:B------:R-:W-:Y:S01]  /*28d0*/  HFMA2 R24, R34, R22.reuse, R24 ;  /* 0x0000001622187231 */ /* 0x080fe20000000018 */
[----:B------:R-:W-:Y:S01]  /*28e0*/  LOP3.LUT R34, R35, 0x380038, RZ, 0xc0, !PT ;  /* 0x0038003823227812 */ /* 0x000fe200078ec0ff */
[-C--:B------:R-:W-:Y:S01]  /*28f0*/  HFMA2 R25, R44, R22.reuse, R25 ;  /* 0x000000162c197231 */ /* 0x080fe20000000019 */
[----:B------:R-:W-:Y:S01]  /*2900*/  LOP3.LUT R44, R40, 0x380038, RZ, 0xc0, !PT ;  /* 0x00380038282c7812 */ /* 0x000fe200078ec0ff */
[----:B------:R-:W-:Y:S01]  /*2910*/  HFMA2 R21, R45, R22, R21 ;  /* 0x000000162d157231 */ /* 0x000fe20000000015 */
[----:B------:R-:W-:Y:S01]  /*2920*/  LOP3.LUT R22, R38, 0x380038, RZ, 0xc0, !PT ;  /* 0x0038003826167812 */ /* 0x000fe200078ec0ff */
[----:B------:R-:W-:Y:S01]  /*2930*/  HFMA2 R48, R48, R33.H0_H0, -132, -132 ;  /* 0xd820d82030307431 */ /* 0x000fe20000040021 */
[----:B------:R-:W-:-:S02]  /*2940*/  LOP3.LUT R34, R34, 0x64006400, RZ, 0xfc, !PT ;  /* 0x6400640022227812 */ /* 0x000fc400078efcff */
[----:B------:R-:W-:-:S03]  /*2950*/  LOP3.LUT R22, R22, 0x64006400, RZ, 0xfc, !PT ;  /* 0x6400640016167812 */ /* 0x000fc600078efcff */
[-C--:B------:R-:W-:Y:S01]  /*2960*/  HFMA2 R45, R34, R33.reuse.H0_H0, -132, -132 ;  /* 0xd820d820222d7431 */ /* 0x080fe20000040021 */
[----:B------:R-:W-:Y:S01]  /*2970*/  LOP3.LUT R34, R44, 0x64006400, RZ, 0xfc, !PT ;  /* 0x640064002c227812 */ /* 0x000fe200078efcff */
[----:B------:R-:W-:Y:S02]  /*2980*/  HFMA2 R44, R22, R33.H0_H0, -132, -132 ;  /* 0xd820d820162c7431 */ /* 0x000fe40000040021 */
[----:B------:R-:W-:Y:S02]  /*2990*/  HFMA2 R48, R48, R23, R21 ;  /* 0x0000001730307231 */ /* 0x000fe40000000015 */
[----:B------:R-:W-:Y:S02]  /*29a0*/  HFMA2 R47, R34, R33.H0_H0, -132, -132 ;  /* 0xd820d820222f7431 */ /* 0x000fe40000040021 */
[-C--:B------:R-:W-:Y:S01]  /*29b0*/  HFMA2 R45, R45, R23.reuse, R20 ;  /* 0x000000172d2d7231 */ /* 0x080fe20000000014 */
[----:B------:R-:W2:Y:S01]  /*29c0*/  @!P0 LDG.E.U16.CONSTANT R34, desc[UR6][R30.64] ;  /* 0x000000061e228981 */ /* 0x000ea2000c1e9500 */
[----:B------:R-:W-:-:S02]  /*29d0*/  HFMA2 R44, R44, R23, R25 ;  /* 0x000000172c2c7231 */ /* 0x000fc40000000019 */
[----:B------:R-:W-:Y:S02]  /*29e0*/  HFMA2 R47, R47, R23, R24 ;  /* 0x000000172f2f7231 */ /* 0x000fe40000000018 */
[----:B------:R-:W-:Y:S01]  /*29f0*/  IMAD.MOV.U32 R25, RZ, RZ, 0x2400 ;  /* 0x00002400ff197424 */ /* 0x000fe200078e00ff */
[----:B------:R-:W0:Y:S01]  /*2a00*/  LDS.128 R20, [UR4+0x10] ;  /* 0x00001004ff147984 */ /* 0x000e220008000c00 */
[----:B------:R-:W-:-:S03]  /*2a10*/  @!P0 IMAD R24, R4, 0x8, R1 ;  /* 0x0000000804188824 */ /* 0x000fc600078e0201 */
[----:B------:R-:W-:-:S03]  /*2a20*/  PRMT R33, R33, 0x5410, R25 ;  /* 0x0000541021217816 */ /* 0x000fc60000000019 */
[----:B------:R-:W5:Y:S01]  /*2a30*/  @!P0 LDL.64 R24, [R24+0x8] ;  /* 0x0000080018188983 */ /* 0x000f620000100a00 */
[----:B------:R-:W-:Y:S02]  /*2a40*/  LOP3.LUT R35, R35, 0x1c001c0, RZ, 0xc0, !PT ;  /* 0x01c001c023237812 */ /* 0x000fe400078ec0ff */
[----:B------:R-:W-:Y:S02]  /*2a50*/  LOP3.LUT R40, R40, 0x1c001c0, RZ, 0xc0, !PT ;  /* 0x01c001c028287812 */ /* 0x000fe400078ec0ff */
        /* <DEDUP_REMOVED lines=8> */
[----:B---3--:R-:W-:Y:S01]  /*2ae0*/  LOP3.LUT R35, R8, 0x70007, RZ, 0xc0, !PT ;  /* 0x0007000708237812 */ /* 0x008fe200078ec0ff */
[-C--:B------:R-:W-:Y:S02]  /*2af0*/  HFMA2 R52, R52, R33.reuse.H1_H1, -20, -20 ;  /* 0xcd00cd0034347431 */ /* 0x080fe40000060021 */
[----:B------:R-:W-:Y:S01]  /*2b00*/  HFMA2 R38, R38, R33.H1_H1, -20, -20 ;  /* 0xcd00cd0026267431 */ /* 0x000fe20000060021 */
[----:B------:R-:W-:Y:S02]  /*2b10*/  LOP3.LUT R35, R35, 0x64006400, RZ, 0xfc, !PT ;  /* 0x6400640023237812 */ /* 0x000fe400078efcff */
[----:B------:R-:W-:-:S03]  /*2b20*/  LOP3.LUT R39, R10, 0x70007, RZ, 0xc0, !PT ;  /* 0x000700070a277812 */ /* 0x000fc600078ec0ff */
[----:B------:R-:W-:Y:S02]  /*2b30*/  HADD2 R35, R35, -1028, -1028 ;  /* 0xe404e40423237430 */ /* 0x000fe40000000000 */
[-C--:B0-----:R-:W-:Y:S02]  /*2b40*/  HFMA2 R45, R50, R20.reuse, R45 ;  /* 0x00000014322d7231 */ /* 0x081fe4000000002d */
[-C--:B------:R-:W-:Y:S02]  /*2b50*/  HFMA2 R38, R38, R20.reuse, R44 ;  /* 0x0000001426267231 */ /* 0x080fe4000000002c */
[-C--:B------:R-:W-:Y:S02]  /*2b60*/  HFMA2 R40, R40, R20.reuse, R47 ;  /* 0x0000001428287231 */ /* 0x080fe4000000002f */
[----:B------:R-:W-:Y:S01]  /*2b70*/  HFMA2 R48, R52, R20, R48 ;  /* 0x0000001434307231 */ /* 0x000fe20000000030 */
[----:B------:R-:W-:Y:S02]  /*2b80*/  LOP3.LUT R20, R9, 0x70007, RZ, 0xc0, !PT ;  /* 0x0007000709147812 */ /* 0x000fe400078ec0ff */
[----:B------:R-:W-:-:S02]  /*2b90*/  LOP3.LUT R39, R39, 0x64006400, RZ, 0xfc, !PT ;  /* 0x6400640027277812 */ /* 0x000fc400078efcff */
[----:B------:R-:W-:Y:S01]  /*2ba0*/  LOP3.LUT R20, R20, 0x64006400, RZ, 0xfc, !PT ;  /* 0x6400640014147812 */ /* 0x000fe200078efcff */
[-C--:B------:R-:W-:Y:S01]  /*2bb0*/  HFMA2 R45, R35, R21.reuse, R45 ;  /* 0x00000015232d7231 */ /* 0x080fe2000000002d */
[----:B------:R-:W-:Y:S01]  /*2bc0*/  LOP3.LUT R35, R11, 0x70007, RZ, 0xc0, !PT ;  /* 0x000700070b237812 */ /* 0x000fe200078ec0ff */
[----:B------:R-:W-:Y:S02]  /*2bd0*/  HADD2 R39, R39, -1028, -1028 ;  /* 0xe404e40427277430 */ /* 0x000fe40000000000 */
[----:B------:R-:W-:Y:S01]  /*2be0*/  HADD2 R20, R20, -1028, -1028 ;  /* 0xe404e40414147430 */ /* 0x000fe20000000000 */
[----:B------:R-:W-:Y:S02]  /*2bf0*/  LOP3.LUT R44, R35, 0x64006400, RZ, 0xfc, !PT ;  /* 0x64006400232c7812 */ /* 0x000fe400078efcff */
[----:B------:R-:W-:Y:S01]  /*2c00*/  LOP3.LUT R35, R9, 0x380038, RZ, 0xc0, !PT ;  /* 0x0038003809237812 */ /* 0x000fe200078ec0ff */
[-C--:B------:R-:W-:Y:S02]  /*2c10*/  HFMA2 R40, R39, R21.reuse, R40 ;  /* 0x0000001527287231 */ /* 0x080fe40000000028 */
[----:B------:R-:W-:Y:S01]  /*2c20*/  HFMA2 R38, R20, R21, R38 ;  /* 0x0000001514267231 */ /* 0x000fe20000000026 */
[----:B------:R-:W-:Y:S01]  /*2c30*/  LOP3.LUT R20, R8, 0x380038, RZ, 0xc0, !PT ;  /* 0x0038003808147812 */ /* 0x000fe200078ec0ff */
[----:B------:R-:W-:Y:S01]  /*2c40*/  HADD2 R39, R44, -1028, -1028 ;  /* 0xe404e4042c277430 */ /* 0x000fe20000000000 */
[----:B------:R-:W-:-:S02]  /*2c50*/  LOP3.LUT R44, R35, 0x64006400, RZ, 0xfc, !PT ;  /* 0x64006400232c7812 */ /* 0x000fc400078efcff */
[----:B------:R-:W-:-:S03]  /*2c60*/  LOP3.LUT R20, R20, 0x64006400, RZ, 0xfc, !PT ;  /* 0x6400640014147812 */ /* 0x000fc600078efcff */
[-C--:B------:R-:W-:Y:S02]  /*2c70*/  HFMA2 R44, R44, R33.reuse.H0_H0, -132, -132 ;  /* 0xd820d8202c2c7431 */ /* 0x080fe40000040021 */
[----:B------:R-:W-:Y:S01]  /*2c80*/  HFMA2 R47, R20, R33.H0_H0, -132, -132 ;  /* 0xd820d820142f7431 */ /* 0x000fe20000040021 */
[----:B------:R-:W-:Y:S01]  /*2c90*/  LOP3.LUT R20, R10, 0x380038, RZ, 0xc0, !PT ;  /* 0x003800380a147812 */ /* 0x000fe200078ec0ff */
[-C--:B------:R-:W-:Y:S01]  /*2ca0*/  HFMA2 R44, R44, R22.reuse, R38 ;  /* 0x000000162c2c7231 */ /* 0x080fe20000000026 */
[----:B------:R-:W-:Y:S02]  /*2cb0*/  SHF.R.U32.HI R38, RZ, 0x6, R8 ;  /* 0x00000006ff267819 */ /* 0x000fe40000011608 */
[----:B------:R-:W-:Y:S01]  /*2cc0*/  LOP3.LUT R50, R20, 0x64006400, RZ, 0xfc, !PT ;  /* 0x6400640014327812 */ /* 0x000fe200078efcff */
[----:B------:R-:W-:Y:S01]  /*2cd0*/  HFMA2 R48, R39, R21, R48 ;  /* 0x0000001527307231 */ /* 0x000fe20000000030 */
[----:B------:R-:W-:Y:S01]  /*2ce0*/  LOP3.LUT R20, R38, 0x70007, RZ, 0xc0, !PT ;  /* 0x0007000726147812 */ /* 0x000fe200078ec0ff */
[----:B------:R-:W-:Y:S01]  /*2cf0*/  HFMA2 R47, R47, R22, R45 ;  /* 0x000000162f2f7231 */ /* 0x000fe2000000002d */
[----:B------:R-:W-:-:S02]  /*2d00*/  LOP3.LUT R21, R11, 0x380038, RZ, 0xc0, !PT ;  /* 0x003800380b157812 */ /* 0x000fc400078ec0ff */
[----:B------:R-:W-:Y:S02]  /*2d10*/  LOP3.LUT R20, R20, 0x64006400, RZ, 0xfc, !PT ;  /* 0x6400640014147812 */ /* 0x000fe400078efcff */
[----:B------:R-:W-:Y:S01]  /*2d20*/  LOP3.LUT R52, R21, 0x64006400, RZ, 0xfc, !PT ;  /* 0x6400640015347812 */ /* 0x000fe200078efcff */
[-C--:B------:R-:W-:Y:S01]  /*2d30*/  HFMA2 R50, R50, R33.reuse.H0_H0, -132, -132 ;  /* 0xd820d82032327431 */ /* 0x080fe20000040021 */
[----:B------:R-:W-:Y:S01]  /*2d40*/  SHF.R.U32.HI R35, RZ, 0x6, R9 ;  /* 0x00000006ff237819 */ /* 0x000fe20000011609 */
[----:B------:R-:W-:Y:S02]  /*2d50*/  HADD2 R20, R20, -1028, -1028 ;  /* 0xe404e40414147430 */ /* 0x000fe40000000000 */
[----:B------:R-:W-:Y:S01]  /*2d60*/  HFMA2 R52, R52, R33.H0_H0, -132, -132 ;  /* 0xd820d82034347431 */ /* 0x000fe20000040021 */
[----:B------:R-:W-:Y:S01]  /*2d70*/  SHF.R.U32.HI R45, RZ, 0x6, R11 ;  /* 0x00000006ff2d7819 */ /* 0x000fe2000001160b */
[----:B------:R-:W-:Y:S01]  /*2d80*/  HFMA2 R47, R20, R23, R47 ;  /* 0x00000017142f7231 */ /* 0x000fe2000000002f */
[----:B------:R-:W-:-:S02]  /*2d90*/  LOP3.LUT R20, R35, 0x70007, RZ, 0xc0, !PT ;  /* 0x0007000723147812 */ /* 0x000fc400078ec0ff */
[----:B------:R-:W-:Y:S01]  /*2da0*/  SHF.R.U32.HI R39, RZ, 0x6, R10 ;  /* 0x00000006ff277819 */ /* 0x000fe2000001160a */
        /* <DEDUP_REMOVED lines=9> */
[----:B------:R-:W-:Y:S02]  /*2e40*/  HADD2 R20, R20, -1028, -1028 ;  /* 0xe404e40414147430 */ /* 0x000fe40000000000 */
[-C--:B------:R-:W-:Y:S02]  /*2e50*/  HFMA2 R44, R22, R23.reuse, R44 ;  /* 0x00000017162c7231 */ /* 0x080fe4000000002c */
[-C--:B------:R-:W-:Y:S02]  /*2e60*/  HFMA2 R40, R20, R23.reuse, R40 ;  /* 0x0000001714287231 */ /* 0x080fe40000000028 */
[----:B------:R-:W-:Y:S02]  /*2e70*/  HFMA2 R48, R21, R23, R48 ;  /* 0x0000001715307231 */ /* 0x000fe40000000030 */
[----:B------:R-:W0:Y:S01]  /*2e80*/  LDS.128 R20, [UR4+0x20] ;  /* 0x00002004ff147984 */ /* 0x000e220008000c00 */
[----:B------:R-:W-:-:S02]  /*2e90*/  SHF.R.U32.HI R13, RZ, 0xf, R13 ;  /* 0x0000000fff0d7819 */ /* 0x000fc4000001160d */
        /* <DEDUP_REMOVED lines=10> */
[----:B------:R-:W-:Y:S02]  /*2f40*/  LOP3.LUT R14, R14, 0x20002, R9, 0xf8, !PT ;  /* 0x000200020e0e7812 */ /* 0x000fe400078ef809 */
[----:B------:R-:W-:-:S02]  /*2f50*/  LOP3.LUT R15, R15, 0x20002, R8, 0xf8, !PT ;  /* 0x000200020f0f7812 */ /* 0x000fc400078ef808 */
        /* <DEDUP_REMOVED lines=8> */
[-C--:B------:R-:W-:Y:S02]  /*2fe0*/  HFMA2 R10, R8, R33.reuse.H0_H0, -132, -132 ;  /* 0xd820d820080a7431 */ /* 0x080fe40000040021 */
[-C--:B0-----:R-:W-:Y:S01]  /*2ff0*/  HFMA2 R9, R9, R20.reuse, R44 ;  /* 0x0000001409097231 */ /* 0x081fe2000000002c */
[----:B------:R-:W-:Y:S01]  /*3000*/  LOP3.LUT R44, R11, 0x64006400, RZ, 0xfc, !PT ;  /* 0x640064000b2c7812 */ /* 0x000fe200078efcff */
[-C--:B------:R-:W-:Y:S02]  /*3010*/  HFMA2 R8, R52, R33.reuse.H0_H0, -132, -132 ;  /* 0xd820d82034087431 */ /* 0x080fe40000040021 */
[----:B------:R-:W-:Y:S01]  /*3020*/  HFMA2 R47, R10, R20, R47 ;  /* 0x000000140a2f7231 */ /* 0x000fe2000000002f */
[----:B------:R-:W-:Y:S01]  /*3030*/  LOP3.LUT R10, R39, 0x1c001c0, RZ, 0xc0, !PT ;  /* 0x01c001c0270a7812 */ /* 0x000fe200078ec0ff */
[----:B------:R-:W-:Y:S01]  /*3040*/  HFMA2 R11, R44, R33.H0_H0, -132, -132 ;  /* 0xd820d8202c0b7431 */ /* 0x000fe20000040021 */
[----:B------:R-:W-:-:S02]  /*3050*/  SHF.R.U32.HI R12, RZ, 0xf, R12 ;  /* 0x0000000fff0c7819 */ /* 0x000fc4000001160c */
[----:B------:R-:W-:Y:S02]  /*3060*/  LOP3.LUT R38, R38, 0x1c001c0, RZ, 0xc0, !PT ;  /* 0x01c001c026267812 */ /* 0x000fe400078ec0ff */
[----:B------:R-:W-:Y:S02]  /*3070*/  LOP3.LUT R35, R35, 0x1c001c0, RZ, 0xc0, !PT ;  /* 0x01c001c023237812 */ /* 0x000fe400078ec0ff */
[----:B------:R-:W-:Y:S02]  /*3080*/  LOP3.LUT R10, R10, 0x64006400, RZ, 0xfc, !PT ;  /* 0x640064000a0a7812 */ /* 0x000fe400078efcff */
[----:B------:R-:W-:Y:S01]  /*3090*/  LOP3.LUT R12, R12, 0x10001, RZ, 0xc0, !PT ;  /* 0x000100010c0c7812 */ /* 0x000fe200078ec0ff */
[-C--:B------:R-:W-:Y:S01]  /*30a0*/  HFMA2 R8, R8, R20.reuse, R40 ;  /* 0x0000001408087231 */ /* 0x080fe20000000028 */
[----:B------:R-:W-:Y:S01]  /*30b0*/  LOP3.LUT R38, R38, 0x64006400, RZ, 0xfc, !PT ;  /* 0x6400640026267812 */ /* 0x000fe200078efcff */
[----:B------:R-:W-:Y:S01]  /*30c0*/  HFMA2 R11, R11, R20, R48 ;  /* 0x000000140b0b7231 */ /* 0x000fe20000000030 */
[----:B------:R-:W-:Y:S01]  /*30d0*/  LOP3.LUT R40, R35, 0x64006400, RZ, 0xfc, !PT ;  /* 0x6400640023287812 */ /* 0x000fe200078efcff */
[----:B------:R-:W-:Y:S01]  /*30e0*/  HFMA2 R20, R10, R33.H1_H1, -20, -20 ;  /* 0xcd00cd000a147431 */ /* 0x000fe20000060021 */
[----:B------:R-:W-:-:S02]  /*30f0*/  LOP3.LUT R12, R12, 0x20002, R49, 0xf8, !PT ;  /* 0x000200020c0c7812 */ /* 0x000fc400078ef831 */
[----:B----4-:R-:W-:Y:S01]  /*3100*/  SHF.R.U32.HI R35, RZ, 0xd, R16 ;  /* 0x0000000dff237819 */ /* 0x010fe20000011610 */
[----:B------:R-:W-:Y:S01]  /*3110*/  HFMA2 R38, R38, R33.H1_H1, -20, -20 ;  /* 0xcd00cd0026267431 */ /* 0x000fe20000060021 */
[----:B------:R-:W-:Y:S02]  /*3120*/  LOP3.LUT R45, R45, 0x1c001c0, RZ, 0xc0, !PT ;  /* 0x01c001c02d2d7812 */ /* 0x000fe400078ec0ff */
[----:B------:R-:W-:Y:S01]  /*3130*/  LOP3.LUT R12, R12, 0x40004, R35, 0xf8, !PT ;  /* 0x000400040c0c7812 */ /* 0x000fe200078ef823 */
[-C--:B------:R-:W-:Y:S01]  /*3140*/  HFMA2 R47, R38, R21.reuse, R47 ;  /* 0x00000015262f7231 */ /* 0x080fe2000000002f */
[----:B------:R-:W-:Y:S01]  /*3150*/  SHF.R.U32.HI R35, RZ, 0xd, R18 ;  /* 0x0000000dff237819 */ /* 0x000fe20000011612 */
[----:B------:R-:W-:Y:S01]  /*3160*/  HFMA2 R8, R20, R21, R8 ;  /* 0x0000001514087231 */ /* 0x000fe20000000008 */
[----:B------:R-:W-:Y:S02]  /*3170*/  SHF.R.U32.HI R20, RZ, 0xd, R17 ;  /* 0x0000000dff147819 */ /* 0x000fe40000011611 */
[----:B------:R-:W-:Y:S01]  /*3180*/  SHF.R.U32.HI R38, RZ, 0xd, R19 ;  /* 0x0000000dff267819 */ /* 0x000fe20000011613 */
[----:B------:R-:W-:Y:S01]  /*3190*/  HFMA2 R40, R40, R33.H1_H1, -20, -20 ;  /* 0xcd00cd0028287431 */ /* 0x000fe20000060021 */
[----:B------:R-:W-:-:S02]  /*31a0*/  LOP3.LUT R44, R45, 0x64006400, RZ, 0xfc, !PT ;  /* 0x640064002d2c7812 */ /* 0x000fc400078efcff */
[----:B------:R-:W-:Y:S02]  /*31b0*/  LOP3.LUT R14, R14, 0x40004, R35, 0xf8, !PT ;  /* 0x000400040e0e7812 */ /* 0x000fe400078ef823 */
[----:B------:R-:W-:Y:S02]  /*31c0*/  LOP3.LUT R10, R16, 0x70007, RZ, 0xc0, !PT ;  /* 0x00070007100a7812 */ /* 0x000fe400078ec0ff */
[----:B------:R-:W-:Y:S02]  /*31d0*/  LOP3.LUT R35, R18, 0x70007, RZ, 0xc0, !PT ;  /* 0x0007000712237812 */ /* 0x000fe400078ec0ff */
[----:B------:R-:W-:Y:S02]  /*31e0*/  LOP3.LUT R13, R13, 0x40004, R20, 0xf8, !PT ;  /* 0x000400040d0d7812 */ /* 0x000fe400078ef814 */
[----:B------:R-:W-:Y:S02]  /*31f0*/  LOP3.LUT R15, R15, 0x40004, R38, 0xf8, !PT ;  /* 0x000400040f0f7812 */ /* 0x000fe400078ef826 */
[----:B------:R-:W-:-:S02]  /*3200*/  LOP3.LUT R20, R17, 0x70007, RZ, 0xc0, !PT ;  /* 0x0007000711147812 */ /* 0x000fc400078ec0ff */
[----:B------:R-:W-:Y:S01]  /*3210*/  LOP3.LUT R38, R19, 0x70007, RZ, 0xc0, !PT ;  /* 0x0007000713267812 */ /* 0x000fe200078ec0ff */
[----:B------:R-:W-:Y:S01]  /*3220*/  HFMA2 R44, R44, R33.H1_H1, -20, -20 ;  /* 0xcd00cd002c2c7431 */ /* 0x000fe20000060021 */
[----:B------:R-:W-:Y:S01]  /*3230*/  LOP3.LUT R10, R10, 0x64006400, RZ, 0xfc, !PT ;  /* 0x640064000a0a7812 */ /* 0x000fe200078efcff */
[-C--:B------:R-:W-:Y:S01]  /*3240*/  HFMA2 R9, R40, R21.reuse, R9 ;  /* 0x0000001528097231 */ /* 0x080fe20000000009 */
[----:B------:R-:W-:Y:S02]  /*3250*/  LOP3.LUT R35, R35, 0x64006400, RZ, 0xfc, !PT ;  /* 0x6400640023237812 */ /* 0x000fe400078efcff */
[----:B------:R-:W-:Y:S02]  /*3260*/  LOP3.LUT R20, R20, 0x64006400, RZ, 0xfc, !PT ;  /* 0x6400640014147812 */ /* 0x000fe400078efcff */
[----:B------:R-:W-:Y:S01]  /*3270*/  LOP3.LUT R38, R38, 0x64006400, RZ, 0xfc, !PT ;  /* 0x6400640026267812 */ /* 0x000fe200078efcff */
[----:B------:R-:W-:Y:S02]  /*3280*/  HFMA2 R11, R44, R21, R11 ;  /* 0x000000152c0b7231 */ /* 0x000fe4000000000b */
[----:B------:R-:W-:-:S02]  /*3290*/  HADD2 R21, R10, -1028, -1028 ;  /* 0xe404e4040a157430 */ /* 0x000fc40000000000 */
[----:B------:R-:W-:Y:S01]  /*32a0*/  HADD2 R35, R35, -1028, -1028 ;  /* 0xe404e40423237430 */ /* 0x000fe20000000000 */
[----:B------:R-:W-:Y:S01]  /*32b0*/  LOP3.LUT R10, R16, 0x380038, RZ, 0xc0, !PT ;  /* 0x00380038100a7812 */ /* 0x000fe200078ec0ff */
[----:B------:R-:W-:Y:S02]  /*32c0*/  HADD2 R20, R20, -1028, -1028 ;  /* 0xe404e40414147430 */ /* 0x000fe40000000000 */
[----:B------:R-:W-:Y:S02]  /*32d0*/  HADD2 R38, R38, -1028, -1028 ;  /* 0xe404e40426267430 */ /* 0x000fe40000000000 */
[-C--:B------:R-:W-:Y:S02]  /*32e0*/  HFMA2 R21, R21, R22.reuse, R47 ;  /* 0x0000001615157231 */ /* 0x080fe4000000002f */
[-C--:B------:R-:W-:Y:S02]  /*32f0*/  HFMA2 R20, R20, R22.reuse, R9 ;  /* 0x0000001614147231 */ /* 0x080fe40000000009 */
[----:B------:R-:W-:-:S02]  /*3300*/  HFMA2 R35, R35, R22, R8 ;  /* 0x0000001623237231 */ /* 0x000fc40000000008 */
[----:B------:R-:W-:Y:S01]  /*3310*/  HFMA2 R38, R38, R22, R11 ;  /* 0x0000001626267231 */ /* 0x000fe2000000000b */
[----:B------:R-:W-:Y:S02]  /*3320*/  LOP3.LUT R40, R18, 0x380038, RZ, 0xc0, !PT ;  /* 0x0038003812287812 */ /* 0x000fe400078ec0ff */
[----:B------:R-:W-:Y:S02]  /*3330*/  LOP3.LUT R22, R10, 0x64006400, RZ, 0xfc, !PT ;  /* 0x640064000a167812 */ /* 0x000fe400078efcff */
[----:B------:R-:W0:Y:S01]  /*3340*/  LDS.128 R8, [UR4+0x30] ;  /* 0x00003004ff087984 */ /* 0x000e220008000c00 */
[----:B------:R-:W-:Y:S02]  /*3350*/  LOP3.LUT R40, R40, 0x64006400, RZ, 0xfc, !PT ;  /* 0x6400640028287812 */ /* 0x000fe400078efcff */
[----:B------:R-:W-:Y:S02]  /*3360*/  LOP3.LUT R39, R17, 0x380038, RZ, 0xc0, !PT ;  /* 0x0038003811277812 */ /* 0x000fe400078ec0ff */
[----:B------:R-:W-:Y:S01]  /*3370*/  LOP3.LUT R44, R19, 0x380038, RZ, 0xc0, !PT ;  /* 0x00380038132c7812 */ /* 0x000fe200078ec0ff */
[-C--:B------:R-:W-:Y:S01]  /*3380*/  HFMA2 R22, R22, R33.reuse.H0_H0, -132, -132 ;  /* 0xd820d82016167431 */ /* 0x080fe20000040021 */
[----:B------:R-:W-:Y:S01]  /*3390*/  LOP3.LUT R48, R39, 0x64006400, RZ, 0xfc, !PT ;  /* 0x6400640027307812 */ /* 0x000fe200078efcff */
[----:B------:R-:W-:Y:S01]  /*33a0*/  HFMA2 R40, R40, R33.H0_H0, -132, -132 ;  /* 0xd820d82028287431 */ /* 0x000fe20000040021 */
[----:B------:R-:W-:-:S02]  /*33b0*/  LOP3.LUT R44, R44, 0x64006400, RZ, 0xfc, !PT ;  /* 0x640064002c2c7812 */ /* 0x000fc400078efcff */
[----:B------:R-:W-:Y:S01]  /*33c0*/  SHF.R.U32.HI R16, RZ, 0x6, R16 ;  /* 0x00000006ff107819 */ /* 0x000fe20000011610 */
[----:B------:R-:W-:Y:S01]  /*33d0*/  HFMA2 R48, R48, R33.H0_H0, -132, -132 ;  /* 0xd820d82030307431 */ /* 0x000fe20000040021 */
[----:B------:R-:W-:Y:S01]  /*33e0*/  SHF.R.U32.HI R17, RZ, 0x6, R17 ;  /* 0x00000006ff117819 */ /* 0x000fe20000011611 */
[----:B------:R-:W-:Y:S01]  /*33f0*/  HFMA2 R21, R22, R23, R21 ;  /* 0x0000001716157231 */ /* 0x000fe20000000015 */
[----:B------:R-:W-:Y:S01]  /*3400*/  SHF.R.U32.HI R19, RZ, 0x6, R19 ;  /* 0x00000006ff137819 */ /* 0x000fe20000011613 */
[----:B------:R-:W-:Y:S02]  /*3410*/  HFMA2 R44, R44, R33.H0_H0, -132, -132 ;  /* 0xd820d8202c2c7431 */ /* 0x000fe40000040021 */
[-C--:B------:R-:W-:Y:S01]  /*3420*/  HFMA2 R22, R40, R23.reuse, R35 ;  /* 0x0000001728167231 */ /* 0x080fe20000000023 */
[----:B------:R-:W-:Y:S01]  /*3430*/  LOP3.LUT R35, R16, 0x380038, RZ, 0xc0, !PT ;  /* 0x0038003810237812 */ /* 0x000fe200078ec0ff */
[-C--:B------:R-:W-:Y:S01]  /*3440*/  HFMA2 R20, R48, R23.reuse, R20 ;  /* 0x0000001730147231 */ /* 0x080fe20000000014 */
[----:B------:R-:W-:Y:S01]  /*3450*/  LOP3.LUT R39, R17, 0x380038, RZ, 0xc0, !PT ;  /* 0x0038003811277812 */ /* 0x000fe200078ec0ff */
[----:B------:R-:W-:Y:S01]  /*3460*/  HFMA2 R23, R44, R23, R38 ;  /* 0x000000172c177231 */ /* 0x000fe20000000026 */
[----:B------:R-:W-:-:S02]  /*3470*/  LOP3.LUT R45, R19, 0x380038, RZ, 0xc0, !PT ;  /* 0x00380038132d7812 */ /* 0x000fc400078ec0ff */
[----:B------:R-:W-:Y:S02]  /*3480*/  LOP3.LUT R38, R35, 0x64006400, RZ, 0xfc, !PT ;  /* 0x6400640023267812 */ /* 0x000fe400078efcff */
[----:B------:R-:W-:Y:S02]  /*3490*/  LOP3.LUT R40, R39, 0x64006400, RZ, 0xfc, !PT ;  /* 0x6400640027287812 */ /* 0x000fe400078efcff */
[----:B------:R-:W-:Y:S01]  /*34a0*/  LOP3.LUT R50, R45, 0x64006400, RZ, 0xfc, !PT ;  /* 0x640064002d327812 */ /* 0x000fe200078efcff */
[-C--:B------:R-:W-:Y:S01]  /*34b0*/  HFMA2 R39, R38, R33.reuse.H0_H0, -132, -132 ;  /* 0xd820d82026277431 */ /* 0x080fe20000040021 */
[----:B------:R-:W-:Y:S01]  /*34c0*/  SHF.R.U32.HI R18, RZ, 0x6, R18 ;  /* 0x00000006ff127819 */ /* 0x000fe20000011612 */
[-C--:B------:R-:W-:Y:S01]  /*34d0*/  HFMA2 R38, R40, R33.reuse.H0_H0, -132, -132 ;  /* 0xd820d82028267431 */ /* 0x080fe20000040021 */
[----:B------:R-:W-:Y:S01]  /*34e0*/  LOP3.LUT R45, R16, 0x70007, RZ, 0xc0, !PT ;  /* 0x00070007102d7812 */ /* 0x000fe200078ec0ff */
[----:B------:R-:W-:Y:S01]  /*34f0*/  HFMA2 R40, R50, R33.H0_H0, -132, -132 ;  /* 0xd820d82032287431 */ /* 0x000fe20000040021 */
[----:B------:R-:W-:-:S02]  /*3500*/  LOP3.LUT R44, R18, 0x380038, RZ, 0xc0, !PT ;  /* 0x00380038122c7812 */ /* 0x000fc400078ec0ff */
[C---:B------:R-:W-:Y:S02]  /*3510*/  LOP3.LUT R50, R18.reuse, 0x1c001c0, RZ, 0xc0, !PT ;  /* 0x01c001c012327812 */ /* 0x040fe400078ec0ff */
[----:B------:R-:W-:Y:S02]  /*3520*/  LOP3.LUT R18, R18, 0x70007, RZ, 0xc0, !PT ;  /* 0x0007000712127812 */ /* 0x000fe400078ec0ff */
[----:B------:R-:W-:Y:S02]  /*3530*/  LOP3.LUT R45, R45, 0x64006400, RZ, 0xfc, !PT ;  /* 0x640064002d2d7812 */ /* 0x000fe400078efcff */
[----:B------:R-:W-:Y:S02]  /*3540*/  LOP3.LUT R48, R44, 0x64006400, RZ, 0xfc, !PT ;  /* 0x640064002c307812 */ /* 0x000fe400078efcff */
[----:B------:R-:W-:Y:S01]  /*3550*/  LOP3.LUT R18, R18, 0x64006400, RZ, 0xfc, !PT ;  /* 0x6400640012127812 */ /* 0x000fe200078efcff */
[----:B------:R-:W-:Y:S01]  /*3560*/  HADD2 R45, R45, -1028, -1028 ;  /* 0xe404e4042d2d7430 */ /* 0x000fe20000000000 */
[----:B------:R-:W-:Y:S01]  /*3570*/  LOP3.LUT R44, R16, 0x1c001c0, RZ, 0xc0, !PT ;  /* 0x01c001c0102c7812 */ /* 0x000fe200078ec0ff */
[----:B------:R-:W-:Y:S01]  /*3580*/  HFMA2 R35, R48, R33.H0_H0, -132, -132 ;  /* 0xd820d82030237431 */ /* 0x000fe20000040021 */
[----:B------:R-:W-:Y:S01]  /*3590*/  LOP3.LUT R16, R17, 0x1c001c0, RZ, 0xc0, !PT ;  /* 0x01c001c011107812 */ /* 0x000fe200078ec0ff */
[----:B------:R-:W-:Y:S01]  /*35a0*/  HADD2 R18, R18, -1028, -1028 ;  /* 0xe404e40412127430 */ /* 0x000fe20000000000 */
[----:B------:R-:W-:Y:S01]  /*35b0*/  LOP3.LUT R48, R19, 0x1c001c0, RZ, 0xc0, !PT ;  /* 0x01c001c013307812 */ /* 0x000fe200078ec0ff */
[----:B0-----:R-:W-:Y:S01]  /*35c0*/  HFMA2 R21, R45, R8, R21 ;  /* 0x000000082d157231 */ /* 0x001fe20000000015 */
[----:B------:R-:W-:-:S02]  /*35d0*/  LOP3.LUT R44, R44, 0x64006400, RZ, 0xfc, !PT ;  /* 0x640064002c2c7812 */ /* 0x000fc400078efcff */
[----:B------:R-:W-:Y:S01]  /*35e0*/  LOP3.LUT R16, R16, 0x64006400, RZ, 0xfc, !PT ;  /* 0x6400640010107812 */ /* 0x000fe200078efcff */
[----:B------:R-:W-:Y:S01]  /*35f0*/  HFMA2 R18, R18, R8, R22 ;  /* 0x0000000812127231 */ /* 0x000fe20000000016 */
[----:B------:R-:W-:Y:S02]  /*3600*/  LOP3.LUT R50, R50, 0x64006400, RZ, 0xfc, !PT ;  /* 0x6400640032327812 */ /* 0x000fe400078efcff */
[----:B------:R-:W-:Y:S02]  /*3610*/  LOP3.LUT R48, R48, 0x64006400, RZ, 0xfc, !PT ;  /* 0x6400640030307812 */ /* 0x000fe400078efcff */
[----:B------:R-:W-:Y:S01]  /*3620*/  LOP3.LUT R17, R17, 0x70007, RZ, 0xc0, !PT ;  /* 0x0007000711117812 */ /* 0x000fe200078ec0ff */
[----:B------:R-:W-:Y:S02]  /*3630*/  HFMA2 R44, R44, R33.H1_H1, -20, -20 ;  /* 0xcd00cd002c2c7431 */ /* 0x000fe40000060021 */
[----:B------:R-:W-:Y:S02]  /*3640*/  HFMA2 R22, R39, R9, R21 ;  /* 0x0000000927167231 */ /* 0x000fe40000000015 */
[----:B------:R-:W-:-:S02]  /*3650*/  HFMA2 R16, R16, R33.H1_H1, -20, -20 ;  /* 0xcd00cd0010107431 */ /* 0x000fc40000060021 */
[-C--:B------:R-:W-:Y:S02]  /*3660*/  HFMA2 R50, R50, R33.reuse.H1_H1, -20, -20 ;  /* 0xcd00cd0032327431 */ /* 0x080fe40000060021 */
[----:B------:R-:W-:Y:S01]  /*3670*/  HFMA2 R48, R48, R33.H1_H1, -20, -20 ;  /* 0xcd00cd0030307431 */ /* 0x000fe20000060021 */
[----:B------:R-:W-:Y:S02]  /*3680*/  LOP3.LUT R33, R19, 0x70007, RZ, 0xc0, !PT ;  /* 0x0007000713217812 */ /* 0x000fe400078ec0ff */
[----:B------:R-:W-:Y:S01]  /*3690*/  LOP3.LUT R17, R17, 0x64006400, RZ, 0xfc, !PT ;  /* 0x6400640011117812 */ /* 0x000fe200078efcff */
[----:B------:R-:W-:Y:S01]  /*36a0*/  HFMA2 R18, R35, R9, R18 ;  /* 0x0000000923127231 */ /* 0x000fe20000000012 */
[----:B------:R-:W-:Y:S02]  /*36b0*/  LOP3.LUT R33, R33, 0x64006400, RZ, 0xfc, !PT ;  /* 0x6400640021217812 */ /* 0x000fe400078efcff */
[----:B------:R-:W-:Y:S01]  /*36c0*/  LOP3.LUT R12, R12, 0x64006400, RZ, 0xfc, !PT ;  /* 0x640064000c0c7812 */ /* 0x000fe200078efcff */
[----:B------:R-:W-:-:S02]  /*36d0*/  HADD2 R19, R17, -1028, -1028 ;  /* 0xe404e40411137430 */ /* 0x000fc40000000000 */
[-C--:B------:R-:W-:Y:S01]  /*36e0*/  HFMA2 R22, R44, R10.reuse, R22 ;  /* 0x0000000a2c167231 */ /* 0x080fe20000000016 */
[----:B------:R-:W-:Y:S01]  /*36f0*/  LOP3.LUT R14, R14, 0x64006400, RZ, 0xfc, !PT ;  /* 0x640064000e0e7812 */ /* 0x000fe200078efcff */
[----:B------:R-:W-:Y:S02]  /*3700*/  HADD2 R33, R33, -1028, -1028 ;  /* 0xe404e40421217430 */ /* 0x000fe40000000000 */
[----:B------:R-:W-:Y:S02]  /*3710*/  HFMA2 R18, R50, R10, R18 ;  /* 0x0000000a32127231 */ /* 0x000fe40000000012 */
[-C--:B------:R-:W-:Y:S02]  /*3720*/  HFMA2 R19, R19, R8.reuse, R20 ;  /* 0x0000000813137231 */ /* 0x080fe40000000014 */
[----:B------:R-:W-:Y:S01]  /*3730*/  HADD2 R12, R12, -1028, -1028 ;  /* 0xe404e4040c0c7430 */ /* 0x000fe20000000000 */
[----:B------:R-:W-:Y:S01]  /*3740*/  LOP3.LUT R13, R13, 0x64006400, RZ, 0xfc, !PT ;  /* 0x640064000d0d7812 */ /* 0x000fe200078efcff */
[----:B------:R-:W-:-:S02]  /*3750*/  HFMA2 R20, R33, R8, R23 ;  /* 0x0000000821147231 */ /* 0x000fc40000000017 */
[----:B------:R-:W-:Y:S02]  /*3760*/  HADD2 R14, R14, -1028, -1028 ;  /* 0xe404e4040e0e7430 */ /* 0x000fe40000000000 */
[----:B------:R-:W-:Y:S01]  /*3770*/  HFMA2 R8, R38, R9, R19 ;  /* 0x0000000926087231 */ /* 0x000fe20000000013 */
[----:B------:R-:W-:Y:S01]  /*3780*/  LOP3.LUT R15, R15, 0x64006400, RZ, 0xfc, !PT ;  /* 0x640064000f0f7812 */ /* 0x000fe200078efcff */
[----:B------:R-:W-:Y:S02]  /*3790*/  HFMA2 R12, R12, R11, R22 ;  /* 0x0000000b0c0c7231 */ /* 0x000fe40000000016 */
[----:B------:R-:W-:Y:S02]  /*37a0*/  HFMA2 R20, R40, R9, R20 ;  /* 0x0000000928147231 */ /* 0x000fe40000000014 */
[----:B--2---:R-:W-:Y:S02]  /*37b0*/  @!P0 IMAD.IADD R36, R34, 0x1, R5 ;  /* 0x0000000122248824 */ /* 0x004fe400078e0205 */
[----:B------:R-:W-:-:S02]  /*37c0*/  HFMA2 R8, R16, R10, R8 ;  /* 0x0000000a10087231 */ /* 0x000fc40000000008 */
[----:B------:R-:W-:Y:S02]  /*37d0*/  @!P0 VIADD R17, R4, 0x1 ;  /* 0x0000000104118836 */ /* 0x000fe40000000000 */
[----:B------:R-:W-:Y:S02]  /*37e0*/  HADD2 R13, R13, -1028, -1028 ;  /* 0xe404e4040d0d7430 */ /* 0x000fe40000000000 */
[----:B------:R-:W-:Y:S01]  /*37f0*/  HFMA2 R14, R14, R11, R18 ;  /* 0x0000000b0e0e7231 */ /* 0x000fe20000000012 */
[----:B-----5:R-:W-:Y:S01]  /*3800*/  @!P0 PRMT R41, R24, 0x7610, R41 ;  /* 0x0000761018298816 */ /* 0x020fe20000000029 */
[----:B------:R-:W-:Y:S01]  /*3810*/  VIADD R5, R5, 0x20 ;  /* 0x0000002005057836 */ /* 0x000fe20000000000 */
[----:B------:R-:W-:Y:S01]  /*3820*/  @!P0 PRMT R46, R25, 0x7610, R46 ;  /* 0x00007610192e8816 */ /* 0x000fe2000000002e */
[----:B------:R-:W-:Y:S02]  /*3830*/  HFMA2 R20, R48, R10, R20 ;  /* 0x0000000a30147231 */ /* 0x000fe40000000014 */
[----:B------:R-:W-:-:S02]  /*3840*/  HADD2 R15, R15, -1028, -1028 ;  /* 0xe404e4040f0f7430 */ /* 0x000fc40000000000 */
[----:B------:R-:W-:Y:S02]  /*3850*/  @!P0 IMAD.MOV.U32 R4, RZ, RZ, R17 ;  /* 0x000000ffff048224 */ /* 0x000fe400078e0011 */
[-C--:B------:R-:W-:Y:S01]  /*3860*/  HFMA2 R8, R13, R11.reuse, R8 ;  /* 0x0000000b0d087231 */ /* 0x080fe20000000008 */
[----:B------:R-:W-:Y:S02]  /*3870*/  @!P0 PRMT R41, R41, 0x7610, R24 ;  /* 0x0000761029298816 */ /* 0x000fe40000000018 */
[----:B------:R-:W-:Y:S01]  /*3880*/  @!P0 PRMT R46, R46, 0x7610, R25 ;  /* 0x000076102e2e8816 */ /* 0x000fe20000000019 */
[----:B------:R-:W-:Y:S01]  /*3890*/  HFMA2 R15, R15, R11, R20 ;  /* 0x0000000b0f0f7231 */ /* 0x000fe20000000014 */
[----:B------:R-:W-:Y:S01]  /*38a0*/  ISETP.GE.AND P0, PT, R5, R32, PT ;  /* 0x000000200500720c */ /* 0x000fe20003f06270 */
        /* <DEDUP_REMOVED lines=8> */
[----:B------:R-:W-:Y:S02]  /*3930*/  HFMA2 R7, R12, R41, R7 ;  /* 0x000000290c077231 */ /* 0x000fe40000000007 */
[----:B------:R-:W-:-:S02]  /*3940*/  IMAD.MOV.U32 R8, RZ, RZ, R28 ;  /* 0x000000ffff087224 */ /* 0x000fc400078e001c */
[----:B------:R-:W-:Y:S02]  /*3950*/  IMAD.MOV.U32 R9, RZ, RZ, R29 ;  /* 0x000000ffff097224 */ /* 0x000fe400078e001d */
[----:B------:R-:W-:Y:S02]  /*3960*/  HFMA2 R6, R14, R46, R6 ;  /* 0x0000002e0e067231 */ /* 0x000fe40000000006 */
[----:B------:R-:W-:Y:S02]  /*3970*/  IMAD.X R31, RZ, RZ, R31, P1 ;  /* 0x000000ffff1f7224 */ /* 0x000fe400008e061f */
[----:B------:R-:W-:Y:S01]  /*3980*/  IMAD.WIDE R28, R0, 0x4, R26 ;  /* 0x00000004001c7825 */ /* 0x000fe200078e021a */
[----:B------:R-:W-:Y:S06]  /*3990*/  @!P0 BRA `(.L_x_5031) ;  /* 0xffffffe800dc8947 */ /* 0x000fec000383ffff */
[----:B------:R-:W-:-:S07]  /*39a0*/  IMAD.WIDE R28, R0, 0xc, R8 ;  /* 0x0000000c001c7825 */ /* 0x000fce00078e0208 */
.L_x_5030:
[----:B------:R-:W0:Y:S01]  /*39b0*/  LDCU UR5, c[0x0][0x3dc] ;  /* 0x00007b80ff0577ac */ /* 0x000e220008000800 */
[----:B------:R-:W1:Y:S01]  /*39c0*/  LDC.64 R16, c[0x0][0x3a0] ;  /* 0x0000e800ff107b82 */ /* 0x000e620000000a00 */
[----:B0-----:R-:W-:-:S04]  /*39d0*/  VIMNMX R20, PT, PT, R37, UR5, PT ;  /* 0x0000000525147c48 */ /* 0x001fc8000bfe0100 */
[----:B------:R-:W-:-:S13]  /*39e0*/  ISETP.GT.AND P0, PT, R20, R5, PT ;  /* 0x000000051400720c */ /* 0x000fda0003f04270 */
[----:B------:R-:W-:Y:S05]  /*39f0*/  @!P0 BRA `(.L_x_5032) ;  /* 0x0000000800a48947 */ /* 0x000fea0003800000 */
[----:B------:R-:W-:-:S03]  /*3a00*/  IMAD.WIDE.U32 R42, R5, 0x4, R42 ;  /* 0x00000004052a7825 */ /* 0x000fc600078e002a */
[----:B------:R-:W-:-:S05]  /*3a10*/  IADD3 R22, P0, PT, R42, 0x2, RZ ;  /* 0x000000022a167810 */ /* 0x000fca0007f1e0ff */
[----:B------:R-:W-:-:S08]  /*3a20*/  IMAD.X R23, RZ, RZ, R43, P0 ;  /* 0x000000ffff177224 */ /* 0x000fd000000e062b */
.L_x_5033:
[----:B------:R-:W2:Y:S01]  /*3a30*/  LDG.E.128.CONSTANT R12, desc[UR6][R28.64] ;  /* 0x000000061c0c7981 */ /* 0x000ea2000c1e9d00 */
[----:B------:R-:W-:-:S13]  /*3a40*/  ISETP.NE.AND P0, PT, R5, R36, PT ;  /* 0x000000240500720c */ /* 0x000fda0003f05270 */
[----:B------:R-:W-:Y:S01]  /*3a50*/  @!P0 IMAD R18, R4, 0x8, R1 ;  /* 0x0000000804128824 */ /* 0x000fe200078e0201 */
[----:B------:R0:W3:Y:S05]  /*3a60*/  @!P0 LDG.E.U16.CONSTANT R26, desc[UR6][R22.64] ;  /* 0x00000006161a8981 */ /* 0x0000ea000c1e9500 */
[----:B------:R-:W4:Y:S01]  /*3a70*/  @!P0 LDL.64 R18, [R18+0x8] ;  /* 0x0000080012128983 */ /* 0x000f220000100a00 */
[----:B------:R-:W-:Y:S02]  /*3a80*/  IMAD.MOV.U32 R0, RZ, RZ, 0x2c00 ;  /* 0x00002c00ff007424 */ /* 0x000fe400078e00ff */
[----:B------:R-:W-:-:S05]  /*3a90*/  IMAD.MOV.U32 R8, RZ, RZ, 0x2400 ;  /* 0x00002400ff087424 */ /* 0x000fca00078e00ff */
[----:B------:R-:W-:Y:S02]  /*3aa0*/  PRMT R0, R8, 0x5410, R0 ;  /* 0x0000541008007816 */ /* 0x000fe40000000000 */
[----:B------:R-:W5:Y:S01]  /*3ab0*/  LDS.128 R8, [UR4] ;  /* 0x00000004ff087984 */ /* 0x000f620008000c00 */
[----:B------:R-:W-:Y:S01]  /*3ac0*/  IMAD.MOV.U32 R30, RZ, RZ, 0x3400 ;  /* 0x00003400ff1e7424 */ /* 0x000fe200078e00ff */
[----:B0-----:R-:W-:-:S05]  /*3ad0*/  IADD3 R22, P1, PT, R22, 0x40, RZ ;  /* 0x0000004016167810 */ /* 0x001fca0007f3e0ff */
[----:B------:R-:W-:Y:S01]  /*3ae0*/  IMAD.X R23, RZ, RZ, R23, P1 ;  /* 0x000000ffff177224 */ /* 0x000fe200008e0617 */
[----:B--2---:R-:W-:Y:S02]  /*3af0*/  LOP3.LUT R43, R12, 0x30003, RZ, 0xc0, !PT ;  /* 0x000300030c2b7812 */ /* 0x004fe400078ec0ff */
        /* <DEDUP_REMOVED lines=30> */
[-C--:B------:R-:W-:Y:S02]  /*3ce0*/  HFMA2 R38, R37, R30.reuse.H0_H0, -258, -258 ;  /* 0xdc08dc0825267431 */ /* 0x080fe4000004001e */
[----:B------:R-:W-:-:S02]  /*3cf0*/  HFMA2 R37, R49, R30.H0_H0, -258, -258 ;  /* 0xdc08dc0831257431 */ /* 0x000fc4000004001e */
[-C--:B------:R-:W-:Y:S02]  /*3d00*/  HFMA2 R34, R51, R30.reuse.H0_H0, -258, -258 ;  /* 0xdc08dc0833227431 */ /* 0x080fe4000004001e */
[-C--:B------:R-:W-:Y:S02]  /*3d10*/  HFMA2 R35, R35, R30.reuse.H0_H0, -258, -258 ;  /* 0xdc08dc0823237431 */ /* 0x080fe4000004001e */
[-C--:B------:R-:W-:Y:S02]  /*3d20*/  HFMA2 R33, R33, R30.reuse.H0_H0, -258, -258 ;  /* 0xdc08dc0821217431 */ /* 0x080fe4000004001e */
[-C--:B------:R-:W-:Y:S02]  /*3d30*/  HFMA2 R32, R47, R30.reuse.H0_H0, -258, -258 ;  /* 0xdc08dc082f207431 */ /* 0x080fe4000004001e */
[----:B------:R-:W-:Y:S02]  /*3d40*/  HFMA2 R31, R31, R30.H0_H0, -258, -258 ;  /* 0xdc08dc081f1f7431 */ /* 0x000fe4000004001e */
[----:B-----5:R-:W-:-:S02]  /*3d50*/  HFMA2 R43, R43, R8, RZ ;  /* 0x000000082b2b7231 */ /* 0x020fc400000000ff */
[----:B------:R-:W-:Y:S02]  /*3d60*/  HFMA2 R30, R45, R30.H0_H0, -258, -258 ;  /* 0xdc08dc082d1e7431 */ /* 0x000fe4000004001e */
[----:B------:R-:W-:Y:S02]  /*3d70*/  HADD2 R44, R40, -1026, -1026 ;  /* 0xe402e402282c7430 */ /* 0x000fe40000000000 */
[-C--:B------:R-:W-:Y:S02]  /*3d80*/  HFMA2 R40, R42, R8.reuse, RZ ;  /* 0x000000082a287231 */ /* 0x080fe400000000ff */
[-C--:B------:R-:W-:Y:S01]  /*3d90*/  HFMA2 R45, R39, R8.reuse, RZ.H0_H0 ;  /* 0x00000008272d7231 */ /* 0x080fe200000400ff */
[----:B------:R-:W-:Y:S01]  /*3da0*/  LOP3.LUT R42, R12, 0x300030, RZ, 0xc0, !PT ;  /* 0x003000300c2a7812 */ /* 0x000fe200078ec0ff */
[----:B------:R-:W-:Y:S02]  /*3db0*/  HFMA2 R39, R44, R8, RZ.H0_H0 ;  /* 0x000000082c277231 */ /* 0x000fe400000400ff */
[-C--:B------:R-:W-:Y:S01]  /*3dc0*/  HFMA2 R8, R37, R9.reuse, R45 ;  /* 0x0000000925087231 */ /* 0x080fe2000000002d */
[----:B------:R-:W-:Y:S01]  /*3dd0*/  LOP3.LUT R45, R42, 0x64006400, RZ, 0xfc, !PT ;  /* 0x640064002a2d7812 */ /* 0x000fe200078efcff */
[----:B------:R-:W-:Y:S01]  /*3de0*/  HFMA2 R38, R38, R9, R43 ;  /* 0x0000000926267231 */ /* 0x000fe2000000002b */
[----:B------:R-:W-:-:S03]  /*3df0*/  LOP3.LUT R37, R13, 0x300030, RZ, 0xc0, !PT ;  /* 0x003000300d257812 */ /* 0x000fc600078ec0ff */
[----:B------:R-:W-:Y:S01]  /*3e00*/  HFMA2 R45, R45, R0.H1_H1, -66, -66 ;  /* 0xd420d4202d2d7431 */ /* 0x000fe20000060000 */
[----:B------:R-:W-:Y:S01]  /*3e10*/  LOP3.LUT R44, R15, 0x300030, RZ, 0xc0, !PT ;  /* 0x003000300f2c7812 */ /* 0x000fe200078ec0ff */
[-C--:B------:R-:W-:Y:S01]  /*3e20*/  HFMA2 R40, R34, R9.reuse, R40 ;  /* 0x0000000922287231 */ /* 0x080fe20000000028 */
[----:B------:R-:W-:Y:S01]  /*3e30*/  LOP3.LUT R43, R14, 0x300030, RZ, 0xc0, !PT ;  /* 0x003000300e2b7812 */ /* 0x000fe200078ec0ff */
[----:B------:R-:W-:Y:S01]  /*3e40*/  HFMA2 R42, R35, R9, R39 ;  /* 0x00000009232a7231 */ /* 0x000fe20000000027 */
[----:B------:R-:W-:Y:S01]  /*3e50*/  LOP3.LUT R37, R37, 0x64006400, RZ, 0xfc, !PT ;  /* 0x6400640025257812 */ /* 0x000fe200078efcff */
[----:B------:R-:W-:Y:S01]  /*3e60*/  HFMA2 R9, R45, R10, R38 ;  /* 0x0000000a2d097231 */ /* 0x000fe20000000026 */
        /* <DEDUP_REMOVED lines=16> */
[----:B------:R-:W-:Y:S01]  /*3f70*/  LOP3.LUT R47, R47, 0x64006400, RZ, 0xfc, !PT ;  /* 0x640064002f2f7812 */ /* 0x000fe200078efcff */
[-C--:B------:R-:W-:Y:S02]  /*3f80*/  HFMA2 R8, R43, R10.reuse, R8 ;  /* 0x0000000a2b087231 */ /* 0x080fe40000000008 */
[----:B------:R-:W-:Y:S01]  /*3f90*/  HFMA2 R39, R44, R10, R40 ;  /* 0x0000000a2c277231 */ /* 0x000fe20000000028 */
[----:B------:R-:W-:Y:S01]  /*3fa0*/  LOP3.LUT R12, R12, 0xc000c0, RZ, 0xc0, !PT ;  /* 0x00c000c00c0c7812 */ /* 0x000fe200078ec0ff */
[----:B------:R-:W-:Y:S02]  /*3fb0*/  HFMA2 R35, R51, R0.H1_H1, -66, -66 ;  /* 0xd420d42033237431 */ /* 0x000fe40000060000 */
[----:B------:R-:W-:Y:S01]  /*3fc0*/  HFMA2 R10, R45, R10, R42 ;  /* 0x0000000a2d0a7231 */ /* 0x000fe2000000002a */
        /* <DEDUP_REMOVED lines=21> */
[----:B------:R-:W-:Y:S02]  /*4120*/  HFMA2 R0, R13, R0.H0_H0, -18, -18 ;  /* 0xcc80cc800d007431 */ /* 0x000fe40000040000 */
[----:B------:R-:W0:Y:S01]  /*4130*/  LDS.128 R12, [UR4+0x10] ;  /* 0x00001004ff0c7984 */ /* 0x000e220008000c00 */
[----:B------:R-:W-:Y:S02]  /*4140*/  LOP3.LUT R24, R24, 0x30003, RZ, 0xc0, !PT ;  /* 0x0003000318187812 */ /* 0x000fe400078ec0ff */
[----:B------:R-:W-:Y:S02]  /*4150*/  LOP3.LUT R21, R21, 0x30003, RZ, 0xc0, !PT ;  /* 0x0003000315157812 */ /* 0x000fe400078ec0ff */
[----:B------:R-:W-:Y:S01]  /*4160*/  LOP3.LUT R24, R24, 0x64006400, RZ, 0xfc, !PT ;  /* 0x6400640018187812 */ /* 0x000fe200078efcff */
[-C--:B------:R-:W-:Y:S01]  /*4170*/  HFMA2 R9, R40, R11.reuse, R9 ;  /* 0x0000000b28097231 */ /* 0x080fe20000000009 */
[----:B------:R-:W-:Y:S01]  /*4180*/  LOP3.LUT R21, R21, 0x64006400, RZ, 0xfc, !PT ;  /* 0x6400640015157812 */ /* 0x000fe200078efcff */
[----:B------:R-:W-:-:S02]  /*4190*/  HFMA2 R39, R43, R11, R39 ;  /* 0x0000000b2b277231 */ /* 0x000fc40000000027 */
[----:B------:R-:W-:Y:S02]  /*41a0*/  HADD2 R24, R24, -1026, -1026 ;  /* 0xe402e40218187430 */ /* 0x000fe40000000000 */
[----:B------:R-:W-:Y:S01]  /*41b0*/  HADD2 R21, R21, -1026, -1026 ;  /* 0xe402e40215157430 */ /* 0x000fe20000000000 */
[----:B------:R-:W-:Y:S02]  /*41c0*/  LOP3.LUT R25, R25, 0x30003, RZ, 0xc0, !PT ;  /* 0x0003000319197812 */ /* 0x000fe400078ec0ff */
[----:B------:R-:W-:Y:S02]  /*41d0*/  LOP3.LUT R27, R27, 0x30003, RZ, 0xc0, !PT ;  /* 0x000300031b1b7812 */ /* 0x000fe400078ec0ff */
[----:B------:R-:W-:Y:S02]  /*41e0*/  LOP3.LUT R25, R25, 0x64006400, RZ, 0xfc, !PT ;  /* 0x6400640019197812 */ /* 0x000fe400078efcff */
[----:B------:R-:W-:Y:S01]  /*41f0*/  LOP3.LUT R27, R27, 0x64006400, RZ, 0xfc, !PT ;  /* 0x640064001b1b7812 */ /* 0x000fe200078efcff */
[----:B------:R-:W-:-:S02]  /*4200*/  HFMA2 R8, R42, R11, R8 ;  /* 0x0000000b2a087231 */ /* 0x000fc40000000008 */
[----:B------:R-:W-:Y:S02]  /*4210*/  HADD2 R25, R25, -1026, -1026 ;  /* 0xe402e40219197430 */ /* 0x000fe40000000000 */
[-C--:B0-----:R-:W-:Y:S02]  /*4220*/  HFMA2 R9, R24, R12.reuse, R9 ;  /* 0x0000000c18097231 */ /* 0x081fe40000000009 */
[----:B------:R-:W-:Y:S02]  /*4230*/  HFMA2 R21, R21, R12, R39 ;  /* 0x0000000c15157231 */ /* 0x000fe40000000027 */
[-C--:B------:R-:W-:Y:S02]  /*4240*/  HFMA2 R9, R33, R13.reuse, R9 ;  /* 0x0000000d21097231 */ /* 0x080fe40000000009 */
[----:B------:R-:W-:Y:S02]  /*4250*/  HFMA2 R21, R31, R13, R21 ;  /* 0x0000000d1f157231 */ /* 0x000fe40000000015 */
[----:B------:R-:W-:-:S02]  /*4260*/  HFMA2 R10, R44, R11, R10 ;  /* 0x0000000b2c0a7231 */ /* 0x000fc4000000000a */
[----:B------:R-:W-:Y:S02]  /*4270*/  HADD2 R27, R27, -1026, -1026 ;  /* 0xe402e4021b1b7430 */ /* 0x000fe40000000000 */
[----:B------:R-:W-:Y:S02]  /*4280*/  HFMA2 R9, R37, R14, R9 ;  /* 0x0000000e25097231 */ /* 0x000fe40000000009 */
[----:B------:R-:W-:Y:S02]  /*4290*/  HFMA2 R8, R25, R12, R8 ;  /* 0x0000000c19087231 */ /* 0x000fe40000000008 */
[----:B------:R-:W-:Y:S02]  /*42a0*/  HFMA2 R24, R34, R14, R21 ;  /* 0x0000000e22187231 */ /* 0x000fe40000000015 */
[----:B------:R-:W-:Y:S02]  /*42b0*/  HFMA2 R10, R27, R12, R10 ;  /* 0x0000000c1b0a7231 */ /* 0x000fe4000000000a */
[----:B------:R-:W-:-:S02]  /*42c0*/  HFMA2 R8, R32, R13, R8 ;  /* 0x0000000d20087231 */ /* 0x000fc40000000008 */
[----:B---3--:R-:W-:Y:S02]  /*42d0*/  @!P0 IMAD.IADD R36, R26, 0x1, R5 ;  /* 0x000000011a248824 */ /* 0x008fe400078e0205 */
[----:B------:R-:W-:Y:S02]  /*42e0*/  HFMA2 R10, R30, R13, R10 ;  /* 0x0000000d1e0a7231 */ /* 0x000fe4000000000a */
[-C--:B------:R-:W-:Y:S02]  /*42f0*/  HFMA2 R9, R45, R15.reuse, R9 ;  /* 0x0000000f2d097231 */ /* 0x080fe40000000009 */
[-C--:B------:R-:W-:Y:S02]  /*4300*/  HFMA2 R8, R35, R14.reuse, R8 ;  /* 0x0000000e23087231 */ /* 0x080fe40000000008 */
[----:B------:R-:W-:Y:S02]  /*4310*/  @!P0 VIADD R40, R4, 0x1 ;  /* 0x0000000104288836 */ /* 0x000fe40000000000 */
[----:B------:R-:W-:Y:S01]  /*4320*/  HFMA2 R24, R48, R15, R24 ;  /* 0x0000000f30187231 */ /* 0x000fe20000000018 */
[----:B----4-:R-:W-:Y:S01]  /*4330*/  @!P0 PRMT R41, R18, 0x7610, R41 ;  /* 0x0000761012298816 */ /* 0x010fe20000000029 */
[----:B------:R-:W-:Y:S01]  /*4340*/  VIADD R5, R5, 0x10 ;  /* 0x0000001005057836 */ /* 0x000fe20000000000 */
[----:B------:R-:W-:Y:S01]  /*4350*/  @!P0 PRMT R46, R19, 0x7610, R46 ;  /* 0x00007610132e8816 */ /* 0x000fe2000000002e */
[----:B------:R-:W-:-:S02]  /*4360*/  HFMA2 R10, R38, R14, R10 ;  /* 0x0000000e260a7231 */ /* 0x000fc4000000000a */
        /* <DEDUP_REMOVED lines=11> */
[----:B------:R-:W-:Y:S01]  /*4420*/  IMAD.U32 R0, RZ, RZ, UR9 ;  /* 0x00000009ff007e24 */ /* 0x000fe2000f8e00ff */
[----:B------:R-:W-:Y:S02]  /*4430*/  UIADD3 UR4, UPT, UPT, UR4, 0x20, URZ ;  /* 0x0000002004047890 */ /* 0x000fe4000fffe0ff */
[----:B------:R-:W-:Y:S01]  /*4440*/  PRMT R24, R24, 0x5410, R12 ;  /* 0x0000541018187816 */ /* 0x000fe2000000000c */
[----:B------:R-:W-:Y:S02]  /*4450*/  HFMA2 R7, R9, R41, R7 ;  /* 0x0000002909077231 */ /* 0x000fe40000000007 */
[----:B------:R-:W-:-:S04]  /*4460*/  IMAD.WIDE R28, R0, 0x4, R28 ;  /* 0x00000004001c7825 */ /* 0x000fc800078e021c */
[----:B------:R-:W-:Y:S01]  /*4470*/  HFMA2 R6, R24, R46, R6 ;  /* 0x0000002e18067231 */ /* 0x000fe20000000006 */
[----:B------:R-:W-:Y:S06]  /*4480*/  @!P0 BRA `(.L_x_5033) ;  /* 0xfffffff400688947 */ /* 0x000fec000383ffff */
.L_x_5032:
        /* <DEDUP_REMOVED lines=11> */
.L_x_5037:
[----:B------:R-:W0:Y:S02]  /*4540*/  LDS R2, [R0] ;  /* 0x0000000000027984 */ /* 0x000e240000000800 */
[----:B0-----:R-:W-:-:S05]  /*4550*/  HADD2 R3, R2, R7 ;  /* 0x0000000702037230 */ /* 0x001fca0000000000 */
[----:B------:R-:W0:Y:S02]  /*4560*/  ATOMS.CAST.SPIN P0, [R0], R2, R3 ;  /* 0x000000020000758d */ /* 0x000e240001800003 */
[----:B0-----:R-:W-:Y:S05]  /*4570*/  @!P0 BRA `(.L_x_5037) ;  /* 0xfffffffc00f08947 */ /* 0x001fea000383ffff */
[----:B------:R-:W-:Y:S05]  /*4580*/  BRA `(.L_x_5035) ;  /* 0x00000000000c7947 */ /* 0x000fea0003800000 */
.L_x_5036:
[----:B------:R-:W2:Y:S02]  /*4590*/  LD.E R0, desc[UR6][R16.64] ;  /* 0x0000000610007980 */ /* 0x000ea4000c101900 */
[----:B--2---:R-:W-:-:S05]  /*45a0*/  IMAD.IADD R3, R7, 0x1, R0 ;  /* 0x0000000107037824 */ /* 0x004fca00078e0200 */
[----:B------:R0:W-:Y:S02]  /*45b0*/  ST.E desc[UR6][R16.64], R3 ;  /* 0x0000000310007985 */ /* 0x0001e4000c101906 */
.L_x_5035:
[----:B------:R-:W-:Y:S05]  /*45c0*/  BSYNC.RECONVERGENT B0 ;  /* 0x0000000000007941 */ /* 0x000fea0003800200 */
.L_x_5034:
[----:B------:R1:W-:Y:S02]  /*45d0*/  ATOM.E.ADD.F16x2.RN.STRONG.GPU P0, RZ, desc[UR6][R16.64+0x4], R5 ;  /* 0x8000040510ff79a2 */ /* 0x0003e4000c10e106 */
[----:B-1----:R-:W-:Y:S05]  /*45e0*/  @P0 EXIT ;  /* 0x000000000000094d */ /* 0x002fea0003800000 */
[----:B------:R-:W1:Y:S02]  /*45f0*/  QSPC.E.S P0, RZ, [R16+0x4] ;  /* 0x0000040010ff73aa */ /* 0x000e640000000500 */
[----:B-1----:R-:W-:Y:S05]  /*4600*/  @!P0 BRA `(.L_x_5038) ;  /* 0x00000000001c8947 */ /* 0x002fea0003800000 */
[----:B------:R-:W-:-:S05]  /*4610*/  IMAD.MOV.U32 R2, RZ, RZ, R16 ;  /* 0x000000ffff027224 */ /* 0x000fca00078e0010 */
[----:B------:R-:W-:-:S07]  /*4620*/  MOV R0, R2 ;  /* 0x0000000200007202 */ /* 0x000fce0000000f00 */
.L_x_5039:
[----:B------:R-:W0:Y:S02]  /*4630*/  LDS R2, [R0+0x4] ;  /* 0x0000040000027984 */ /* 0x000e240000000800 */
[----:B0-----:R-:W-:-:S05]  /*4640*/  HFMA2 R3, R2, 1, 1, R5 ;  /* 0x3c003c0002037831 */ /* 0x001fca0000000005 */
[----:B------:R-:W0:Y:S02]  /*4650*/  ATOMS.CAST.SPIN P0, [R0+0x4], R2, R3 ;  /* 0x000004020000758d */ /* 0x000e240001800003 */
[----:B0-----:R-:W-:Y:S05]  /*4660*/  @!P0 BRA `(.L_x_5039) ;  /* 0xfffffffc00f08947 */ /* 0x001fea000383ffff */
[----:B------:R-:W-:Y:S05]  /*4670*/  EXIT ;  /* 0x000000000000794d */ /* 0x000fea0003800000 */
.L_x_5038:
[----:B------:R-:W0:Y:S02]  /*4680*/  LD.E R0, desc[UR6][R16.64+0x4] ;  /* 0x0000040610007980 */ /* 0x000e24000c101900 */
[----:B0-----:R-:W-:-:S05]  /*4690*/  IMAD.IADD R3, R5, 0x1, R0 ;  /* 0x0000000105037824 */ /* 0x001fca00078e0200 */
[----:B------:R-:W-:Y:S01]  /*46a0*/  ST.E desc[UR6][R16.64+0x4], R3 ;  /* 0x0000040310007985 */ /* 0x000fe2000c101906 */
[----:B------:R-:W-:Y:S05]  /*46b0*/  EXIT ;  /* 0x000000000000794d */ /* 0x000fea0003800000 */
.L_x_5040:
        /* <DEDUP_REMOVED lines=12> */
.L_x_5361:


//--------------------- .text._Z23gemm_half_q_half_kernelILi1ELi128ELb1ELb1ELi64EEvPK6__halfPKjS4_S2_PS0_iiiiPKtS7_iiiiiibS2_i --------------------------
	.section	.text._Z23gemm_half_q_half_kernelILi1ELi128ELb1ELb1ELi64EEvPK6__halfPKjS4_S2_PS0_iiiiPKtS7_iiiiiibS2_i,"ax",@progbits
	.align	128
        .global         _Z23gemm_half_q_half_kernelILi1ELi128ELb1ELb1ELi64EEvPK6__halfPKjS4_S2_PS0_iiiiPKtS7_iiiiiibS2_i
        .type           _Z23gemm_half_q_half_kernelILi1ELi128ELb1ELb1ELi64EEvPK6__halfPKjS4_S2_PS0_iiiiPKtS7_iiiiiibS2_i,@function
        .size           _Z23gemm_half_q_half_kernelILi1ELi128ELb1ELb1ELi64EEvPK6__halfPKjS4_S2_PS0_iiiiPKtS7_iiiiiibS2_i,(.L_x_5362 - _Z23gemm_half_q_half_kernelILi1ELi128ELb1ELb1ELi64EEvPK6__halfPKjS4_S2_PS0_iiiiPKtS7_iiiiiibS2_i)
        .other          _Z23gemm_half_q_half_kernelILi1ELi128ELb1ELb1ELi64EEvPK6__halfPKjS4_S2_PS0_iiiiPKtS7_iiiiiibS2_i,@"STO_CUDA_ENTRY STV_DEFAULT"
_Z23gemm_half_q_half_kernelILi1ELi128ELb1ELb1ELi64EEvPK6__halfPKjS4_S2_PS0_iiiiPKtS7_iiiiiibS2_i:
.text._Z23gemm_half_q_half_kernelILi1ELi128ELb1ELb1ELi64EEvPK6__halfPKjS4_S2_PS0_iiiiPKtS7_iiiiiibS2_i:
[----:B------:R-:W0:Y:S08]  /*0000*/  LDC R1, c[0x0][0x37c] ;  /* 0x0000df00ff017b82 */ /* 0x000e300000000800 */
[----:B------:R-:W1:Y:S01]  /*0010*/  S2UR UR6, SR_CTAID.Y ;  /* 0x00000000000679c3 */ /* 0x000e620000002600 */
[----:B------:R-:W2:Y:S01]  /*0020*/  S2R R5, SR_CTAID.X ;  /* 0x0000000000057919 */ /* 0x000ea20000002500 */
[----:B0-----:R-:W-:-:S04]  /*0030*/  IADD3 R1, PT, PT, R1, -0x10, RZ ;  /* 0xfffffff001017810 */ /* 0x001fc80007ffe0ff */
[----:B------:R-:W-:Y:S02]  /*0040*/  R2UR UR22, R1 ;  /* 0x00000000011672ca */ /* 0x000fe400000e0000 */
        /* <DEDUP_REMOVED lines=18> */
[----:B------:R-:W-:-:S03]  /*0170*/  R2UR UR15, R7 ;  /* 0x00000000070f72ca */ /* 0x000fc600000e0000 */
[----:B------:R-:W-:-:S05]  /*0180*/  IMAD.SHL.U32 R20, R5, 0x4, RZ ;  /* 0x0000000405147824 */ /* 0x000fca00078e00ff */
[----:B--2---:R-:W-:-:S05]  /*0190*/  ISETP.GE.AND P1, PT, R20, UR14, PT ;  /* 0x0000000e14007c0c */ /* 0x004fca000bf26270 */
        /* <DEDUP_REMOVED lines=20> */
.L_x_5042:
[----:B------:R-:W-:Y:S05]  /*02e0*/  BSYNC.RECONVERGENT B0 ;  /* 0x0000000000007941 */ /* 0x000fea0003800200 */
.L_x_5041:
[----:B------:R-:W-:Y:S05]  /*02f0*/  @P1 EXIT ;  /* 0x000000000000194d */ /* 0x000fea0003800000 */
[----:B------:R-:W1:Y:S01]  /*0300*/  LDCU.U8 UR4, c[0x0][0x3e0] ;  /* 0x00007c00ff0477ac */ /* 0x000e620008000000 */
[----:B------:R-:W0:Y:S01]  /*0310*/  S2R R21, SR_CTAID.Y ;  /* 0x0000000000157919 */ /* 0x000e220000002600 */
        /* <DEDUP_REMOVED lines=25> */
.L_x_5044:
[----:B-----5:R-:W-:-:S04]  /*04b0*/  VIADD R15, R2, UR4 ;  /* 0x00000004020f7c36 */ /* 0x020fc80008000000 */
        /* <DEDUP_REMOVED lines=8> */
[----:B------:R-:W-:Y:S02]  /*0540*/  UIMAD.WIDE.U32 UR6, UR6, 0x2, UR10 ;  /* 0x00000002060678a5 */ /* 0x000fe4000f8e000a */
[----:B------:R0:W2:Y:S04]  /*0550*/  LDG.E.U16.CONSTANT R10, desc[UR18][R14.64] ;  /* 0x000000120e0a7981 */ /* 0x0000a8000c1e9500 */
        /* <DEDUP_REMOVED lines=34> */
.L_x_5043:
[----:B------:R-:W1:Y:S01]  /*0780*/  LDCU UR21, c[0x0][0x3c8] ;  /* 0x00007900ff1577ac */ /* 0x000e620008000800 */
[----:B------:R-:W-:Y:S01]  /*0790*/  UMOV UR4, URZ ;  /* 0x000000ff00047c82 */ /* 0x000fe20008000000 */
[----:B-1----:R-:W-:-:S09]  /*07a0*/  UISETP.GT.AND UP0, UPT, UR9, UR21, UPT ;  /* 0x000000150900728c */ /* 0x002fd2000bf04270 */
[----:B------:R-:W-:Y:S05]  /*07b0*/  BRA.U !UP0, `(.L_x_5045) ;  /* 0x0000000108207547 */ /* 0x000fea000b800000 */
        /* <DEDUP_REMOVED lines=8> */
.L_x_5045:
        /* <DEDUP_REMOVED lines=12> */
.L_x_5046:
        /* <DEDUP_REMOVED lines=11> */
[----:B------:R-:W-:-:S12]  /*09b0*/  USHF.L.U32 UR6, UR7, 0x2, URZ ;  /* 0x0000000207067899 */ /* 0x000fd800080006ff */
.L_x_5047:
        /* <DEDUP_REMOVED lines=12> */
.L_x_5048:
        /* <DEDUP_REMOVED lines=12> */
.L_x_5049:
[----:B------:R-:W-:Y:S02]  /*0b40*/  UISETP.LT.AND UP0, UPT, UR9, UR21, UPT ;  /* 0x000000150900728c */ /* 0x000fe4000bf01270 */
[----:B------:R-:W-:Y:S02]  /*0b50*/  VIMNMX R0, PT, PT, R0, UR21, PT ;  /* 0x0000001500007c48 */ /* 0x000fe4000bfe0100 */
[----:B------:R-:W-:Y:S01]  /*0b60*/  PRMT R24, RZ, 0x5410, RZ ;  /* 0x00005410ff187816 */ /* 0x000fe200000000ff */
[----:B------:R-:W-:Y:S02]  /*0b70*/  USEL UR17, UR9, UR21, UP0 ;  /* 0x0000001509117287 */ /* 0x000fe40008000000 */
[----:B------:R-:W-:Y:S02]  /*0b80*/  ISETP.GT.AND P0, PT, R0, UR9, PT ;  /* 0x0000000900007c0c */ /* 0x000fe4000bf04270 */
[----:B------:R-:W-:Y:S01]  /*0b90*/  PRMT R25, RZ, 0x5410, RZ ;  /* 0x00005410ff197816 */ /* 0x000fe200000000ff */
[----:B------:R-:W-:-:S04]  /*0ba0*/  USHF.R.S32.HI UR20, URZ, 0x1f, UR17 ;  /* 0x0000001fff147899 */ /* 0x000fc80008011411 */
[----:B------:R-:W-:-:S04]  /*0bb0*/  ULEA.HI UR20, UR20, UR17, URZ, 0x5 ;  /* 0x0000001114147291 */ /* 0x000fc8000f8f28ff */
[----:B------:R-:W-:-:S04]  /*0bc0*/  USHF.R.S32.HI UR20, URZ, 0x5, UR20 ;  /* 0x00000005ff147899 */ /* 0x000fc80008011414 */
[----:B------:R-:W-:-:S04]  /*0bd0*/  ULEA UR4, UR20, UR4, 0x3 ;  /* 0x0000000414047291 */ /* 0x000fc8000f8e18ff */
[----:B------:R-:W-:-:S04]  /*0be0*/  UIADD3 UR4, UPT, UPT, UR6, UR4, UR5 ;  /* 0x0000000406047290 */ /* 0x000fc8000fffe005 */
[----:B------:R-:W-:-:S04]  /*0bf0*/  UIADD3 UR4, UPT, UPT, UR8, UR4, UR7 ;  /* 0x0000000408047290 */ /* 0x000fc8000fffe007 */
[----:B------:R-:W-:Y:S01]  /*0c00*/  UIMAD UR4, UR4, UR14, URZ ;  /* 0x0000000e040472a4 */ /* 0x000fe2000f8e02ff */
[----:B------:R-:W-:Y:S11]  /*0c10*/  @!P0 BRA `(.L_x_5050) ;  /* 0x0000003400188947 */ /* 0x000ff60003800000 */
[----:B------:R-:W-:Y:S01]  /*0c20*/  MOV R6, UR12 ;  /* 0x0000000c00067c02 */ /* 0x000fe20008000f00 */
[----:B------:R-:W-:Y:S01]  /*0c30*/  IMAD.U32 R7, RZ, RZ, UR13 ;  /* 0x0000000dff077e24 */ /* 0x000fe2000f8e00ff */
[----:B------:R-:W2:Y:S01]  /*0c40*/  LDL.64 R8, [R1] ;  /* 0x0000000001087983 */ /* 0x000ea20000100a00 */
[----:B------:R-:W1:Y:S01]  /*0c50*/  S2UR UR5, SR_CgaCtaId ;  /* 0x00000000000579c3 */ /* 0x000e620000008800 */
[----:B------:R-:W3:Y:S02]  /*0c60*/  LDCU.64 UR12, c[0x0][0x388] ;  /* 0x00007100ff0c77ac */ /* 0x000ee40008000a00 */
[----:B------:R-:W4:Y:S01]  /*0c70*/  LDG.E.U16.CONSTANT R6, desc[UR18][R6.64+0x2] ;  /* 0x0000021206067981 */ /* 0x000f22000c1e9500 */
[----:B------:R-:W-:Y:S01]  /*0c80*/  IADD3 R0, P0, PT, R20, UR4, RZ ;  /* 0x0000000414007c10 */ /* 0x000fe2000ff1e0ff */
[----:B------:R-:W-:Y:S02]  /*0c90*/  USHF.R.S32.HI UR6, URZ, 0x1f, UR4 ;  /* 0x0000001fff067899 */ /* 0x000fe40008011404 */
[----:B------:R-:W-:-:S02]  /*0ca0*/  UISETP.LT.AND UP0, UPT, UR15, UR21, UPT ;  /* 0x000000150f00728c */ /* 0x000fc4000bf01270 */
[----:B------:R-:W-:Y:S02]  /*0cb0*/  UIMAD.WIDE.U32 UR10, UR16, 0x100, UR10 ;  /* 0x00000100100a78a5 */ /* 0x000fe4000f8e000a */
[----:B0-----:R-:W-:Y:S01]  /*0cc0*/  LEA.HI.X.SX32 R5, R20, UR6, 0x1, P0 ;  /* 0x0000000614057c11 */ /* 0x001fe200080f0eff */
[----:B------:R-:W-:Y:S01]  /*0cd0*/  USEL UR15, UR15, UR21, UP0 ;  /* 0x000000150f0f7287 */ /* 0x000fe20008000000 */
[----:B------:R-:W-:Y:S01]  /*0ce0*/  PRMT R25, RZ, 0x5410, RZ ;  /* 0x00005410ff197816 */ /* 0x000fe200000000ff */
[----:B------:R-:W-:Y:S01]  /*0cf0*/  UMOV UR8, 0x400 ;  /* 0x0000040000087882 */ /* 0x000fe20000000000 */
[----:B------:R-:W-:Y:S01]  /*0d00*/  UIADD3 UR10, UP0, UPT, UR10, 0x2, URZ ;  /* 0x000000020a0a7890 */ /* 0x000fe2000ff1e0ff */
[C---:B---3--:R-:W-:Y:S02]  /*0d10*/  LEA R4, P0, R0.reuse, UR12, 0x2 ;  /* 0x0000000c00047c11 */ /* 0x048fe4000f8010ff */
[----:B------:R-:W-:Y:S02]  /*0d20*/  PRMT R24, RZ, 0x5410, RZ ;  /* 0x00005410ff187816 */ /* 0x000fe400000000ff */
[----:B------:R-:W-:Y:S01]  /*0d30*/  LEA.HI.X R5, R0, UR13, R5, 0x2, P0 ;  /* 0x0000000d00057c11 */ /* 0x000fe200080f1405 */
[----:B-1----:R-:W-:-:S02]  /*0d40*/  ULEA UR8, UR5, UR8, 0x18 ;  /* 0x0000000805087291 */ /* 0x002fc4000f8ec0ff */
[----:B------:R-:W-:Y:S01]  /*0d50*/  UIADD3.X UR11, UPT, UPT, URZ, UR11, URZ, UP0, !UPT ;  /* 0x0000000bff0b7290 */ /* 0x000fe200087fe4ff */
[----:B----4-:R-:W-:Y:S02]  /*0d60*/  R2UR UR4, R6 ;  /* 0x00000000060472ca */ /* 0x010fe400000e0000 */
[----:B--2---:R-:W-:Y:S02]  /*0d70*/  PRMT R2, R8, 0x7610, R8 ;  /* 0x0000761008027816 */ /* 0x004fe40000000008 */
[----:B------:R-:W-:-:S09]  /*0d80*/  PRMT R0, R9, 0x5432, R9 ;  /* 0x0000543209007816 */ /* 0x000fd20000000009 */
[----:B------:R-:W-:-:S03]  /*0d90*/  UIADD3 UR5, UPT, UPT, UR9, UR4, URZ ;  /* 0x0000000409057290 */ /* 0x000fc6000fffe0ff */
[----:B------:R-:W-:-:S09]  /*0da0*/  UMOV UR4, URZ ;  /* 0x000000ff00047c82 */ /* 0x000fd20008000000 */
.L_x_5051:
[----:B------:R0:W2:Y:S01]  /*0db0*/  LDG.E.128.CONSTANT R8, desc[UR18][R4.64] ;  /* 0x0000001204087981 */ /* 0x0000a2000c1e9d00 */
[----:B------:R-:W-:Y:S02]  /*0dc0*/  MOV R7, UR14 ;  /* 0x0000000e00077c02 */ /* 0x000fe40008000f00 */
[----:B------:R-:W-:Y:S01]  /*0dd0*/  MOV R33, UR14 ;  /* 0x0000000e00217c02 */ /* 0x000fe20008000f00 */
[----:B------:R-:W1:Y:S02]  /*0de0*/  LDS.64 R22, [UR8] ;  /* 0x00000008ff167984 */ /* 0x000e640008000a00 */
[----:B0-----:R-:W-:-:S05]  /*0df0*/  IMAD.WIDE R4, R7, 0x4, R4 ;  /* 0x0000000407047825 */ /* 0x001fca00078e0204 */
[----:B------:R0:W3:Y:S01]  /*0e00*/  LDG.E.128.CONSTANT R12, desc[UR18][R4.64] ;  /* 0x00000012040c7981 */ /* 0x0000e2000c1e9d00 */
[----:B------:R-:W-:-:S05]  /*0e10*/  IMAD.WIDE R32, R33, 0x4, R4 ;  /* 0x0000000421207825 */ /* 0x000fca00078e0204 */
[----:B------:R4:W5:Y:S01]  /*0e20*/  LDG.E.128.CONSTANT R16, desc[UR18][R32.64] ;  /* 0x0000001220107981 */ /* 0x000962000c1e9d00 */
[----:B--2---:R-:W-:Y:S02]  /*0e30*/  LOP3.LUT R7, R9, 0xff, RZ, 0xc0, !PT ;  /* 0x000000ff09077812 */ /* 0x004fe400078ec0ff */
[----:B0-----:R-:W-:Y:S02]  /*0e40*/  LOP3.LUT R5, R11, 0xff, RZ, 0xc0, !PT ;  /* 0x000000ff0b057812 */ /* 0x001fe400078ec0ff */
[----:B------:R-:W-:Y:S01]  /*0e50*/  LOP3.LUT R6, R8, 0xff, RZ, 0xc0, !PT ;  /* 0x000000ff08067812 */ /* 0x000fe200078ec0ff */
[----:B------:R-:W-:Y:S01]  /*0e60*/  VIADD R31, R7, 0xffffff80 ;  /* 0xffffff80071f7836 */ /* 0x000fe20000000000 */
[----:B------:R-:W-:Y:S02]  /*0e70*/  LOP3.LUT R7, R10, 0xff, RZ, 0xc0, !PT ;  /* 0x000000ff0a077812 */ /* 0x000fe400078ec0ff */
[----:B------:R-:W-:Y:S02]  /*0e80*/  IADD3 R5, PT, PT, R5, -0x80, RZ ;  /* 0xffffff8005057810 */ /* 0x000fe40007ffe0ff */
[----:B------:R-:W-:Y:S01]  /*0e90*/  IADD3 R7, PT, PT, R7, -0x80, RZ ;  /* 0xffffff8007077810 */ /* 0x000fe20007ffe0ff */
[----:B------:R-:W0:Y:S01]  /*0ea0*/  I2F.F16 R31, R31 ;  /* 0x0000001f001f7306 */ /* 0x000e220000200c00 */
[----:B------:R-:W-:-:S02]  /*0eb0*/  IADD3 R6, PT, PT, R6, -0x80, RZ ;  /* 0xffffff8006067810 */ /* 0x000fc40007ffe0ff */
[----:B------:R-:W-:Y:S02]  /*0ec0*/  SHF.R.U32.HI R4, RZ, 0x8, R8 ;  /* 0x00000008ff047819 */ /* 0x000fe40000011608 */
[----:B------:R-:W-:Y:S02]  /*0ed0*/  SHF.R.U32.HI R28, RZ, 0x8, R11 ;  /* 0x00000008ff1c7819 */ /* 0x000fe4000001160b */
[----:B------:R-:W-:Y:S01]  /*0ee0*/  LOP3.LUT R4, R4, 0xff, RZ, 0xc0, !PT ;  /* 0x000000ff04047812 */ /* 0x000fe200078ec0ff */
[----:B------:R2:W4:Y:S01]  /*0ef0*/  I2F.F16 R27, R6 ;  /* 0x00000006001b7306 */ /* 0x0005220000200c00 */
[----:B------:R-:W-:Y:S02]  /*0f00*/  LOP3.LUT R28, R28, 0xff, RZ, 0xc0, !PT ;  /* 0x000000ff1c1c7812 */ /* 0x000fe400078ec0ff */
[----:B------:R-:W-:Y:S02]  /*0f10*/  IADD3 R29, PT, PT, R4, -0x80, RZ ;  /* 0xffffff80041d7810 */ /* 0x000fe40007ffe0ff */
[----:B------:R-:W-:Y:S01]  /*0f20*/  SHF.R.U32.HI R4, RZ, 0x8, R10 ;  /* 0x00000008ff047819 */ /* 0x000fe2000001160a */
[----:B0-----:R-:W-:-:S02]  /*0f30*/  HADD2.F32 R31, -RZ, R31.H0_H0 ;  /* 0x2000001fff1f7230 */ /* 0x001fc40000004100 */
[----:B------:R-:W0:Y:S01]  /*0f40*/  I2F.F16 R7, R7 ;  /* 0x0000000700077306 */ /* 0x000e220000200c00 */
[----:B--2---:R-:W-:Y:S02]  /*0f50*/  SHF.R.U32.HI R6, RZ, 0x8, R9 ;  /* 0x00000008ff067819 */ /* 0x004fe40000011609 */
[----:B------:R-:W-:Y:S02]  /*0f60*/  LOP3.LUT R4, R4, 0xff, RZ, 0xc0, !PT ;  /* 0x000000ff04047812 */ /* 0x000fe400078ec0ff */
[----:B------:R-:W-:Y:S02]  /*0f70*/  LOP3.LUT R6, R6, 0xff, RZ, 0xc0, !PT ;  /* 0x000000ff06067812 */ /* 0x000fe400078ec0ff */
[----:B------:R-:W-:Y:S01]  /*0f80*/  IADD3 R26, PT, PT, R4, -0x80, RZ ;  /* 0xffffff80041a7810 */ /* 0x000fe20007ffe0ff */
[----:B------:R-:W2:Y:S01]  /*0f90*/  I2F.F16 R5, R5 ;  /* 0x0000000500057306 */ /* 0x000ea20000200c00 */
[----:B----4-:R-:W-:Y:S01]  /*0fa0*/  HADD2.F32 R27, -RZ, R27.H0_H0 ;  /* 0x2000001bff1b7230 */ /* 0x010fe20000004100 */
[----:B------:R-:W-:Y:S01]  /*0fb0*/  IADD3 R28, PT, PT, R28, -0x80, RZ ;  /* 0xffffff801c1c7810 */ /* 0x000fe20007ffe0ff */
[----:B-1----:R-:W-:-:S02]  /*0fc0*/  HADD2.F32 R4, -RZ, R22.H0_H0 ;  /* 0x20000016ff047230 */ /* 0x002fc40000004100 */
[----:B------:R-:W-:Y:S02]  /*0fd0*/  VIADD R6, R6, 0xffffff80 ;  /* 0xffffff8006067836 */ /* 0x000fe40000000000 */
[----:B0-----:R-:W-:Y:S01]  /*0fe0*/  HADD2.F32 R7, -RZ, R7.H0_H0 ;  /* 0x20000007ff077230 */ /* 0x001fe20000004100 */
[----:B------:R-:W0:Y:S01]  /*0ff0*/  I2F.F16 R29, R29 ;  /* 0x0000001d001d7306 */ /* 0x000e220000200c00 */
[----:B------:R-:W-:Y:S01]  /*1000*/  FFMA.FTZ R30, R27, R4, RZ ;  /* 0x000000041b1e7223 */ /* 0x000fe200000100ff */
[C---:B------:R-:W-:Y:S01]  /*1010*/  FFMA.FTZ R27, R4.reuse, R31, RZ ;  /* 0x0000001f041b7223 */ /* 0x040fe200000100ff */
[----:B------:R-:W-:Y:S02]  /*1020*/  HADD2.F32 R22, -RZ, R22.H1_H1 ;  /* 0x30000016ff167230 */ /* 0x000fe40000004100 */
[C---:B------:R-:W-:Y:S01]  /*1030*/  FFMA.FTZ R7, R4.reuse, R7, RZ ;  /* 0x0000000704077223 */ /* 0x040fe200000100ff */
[----:B--2---:R-:W-:Y:S02]  /*1040*/  HADD2.F32 R5, -RZ, R5.H0_H0 ;  /* 0x20000005ff057230 */ /* 0x004fe40000004100 */
[----:B------:R-:W1:Y:S03]  /*1050*/  I2F.F16 R6, R6 ;  /* 0x0000000600067306 */ /* 0x000e660000200c00 */
[----:B------:R-:W-:Y:S01]  /*1060*/  FFMA.FTZ R5, R4, R5, RZ ;  /* 0x0000000504057223 */ /* 0x000fe200000100ff */
[----:B------:R-:W-:Y:S01]  /*1070*/  SHF.R.U32.HI R4, RZ, 0x10, R8 ;  /* 0x00000010ff047819 */ /* 0x000fe20000011608 */
[----:B0-----:R-:W-:-:S03]  /*1080*/  HADD2.F32 R29, -RZ, R29.H0_H0 ;  /* 0x2000001dff1d7230 */ /* 0x001fc60000004100 */
[----:B------:R-:W0:Y:S01]  /*1090*/  I2F.F16 R26, R26 ;  /* 0x0000001a001a7306 */ /* 0x000e220000200c00 */
[----:B------:R-:W-:-:S04]  /*10a0*/  LOP3.LUT R4, R4, 0xff, RZ, 0xc0, !PT ;  /* 0x000000ff04047812 */ /* 0x000fc800078ec0ff */
[----:B------:R-:W-:Y:S01]  /*10b0*/  IADD3 R31, PT, PT, R4, -0x80, RZ ;  /* 0xffffff80041f7810 */ /* 0x000fe20007ffe0ff */
[----:B------:R-:W-:Y:S01]  /*10c0*/  FFMA.FTZ R4, R29, R22, R30 ;  /* 0x000000161d047223 */ /* 0x000fe2000001001e */
[----:B-1----:R-:W-:Y:S01]  /*10d0*/  HADD2.F32 R29, -RZ, R6.H0_H0 ;  /* 0x20000006ff1d7230 */ /* 0x002fe20000004100 */
[----:B------:R-:W1:Y:S01]  /*10e0*/  I2F.F16 R28, R28 ;  /* 0x0000001c001c7306 */ /* 0x000e620000200c00 */
[----:B------:R-:W-:-:S04]  /*10f0*/  SHF.R.U32.HI R6, RZ, 0x10, R9 ;  /* 0x00000010ff067819 */ /* 0x000fc80000011609 */
[----:B------:R-:W-:Y:S01]  /*1100*/  LOP3.LUT R6, R6, 0xff, RZ, 0xc0, !PT ;  /* 0x000000ff06067812 */ /* 0x000fe200078ec0ff */
[----:B0-----:R-:W-:Y:S02]  /*1110*/  HADD2.F32 R26, -RZ, R26.H0_H0 ;  /* 0x2000001aff1a7230 */ /* 0x001fe40000004100 */
[----:B------:R-:W0:Y:S01]  /*1120*/  I2F.F16 R31, R31 ;  /* 0x0000001f001f7306 */ /* 0x000e220000200c00 */
[----:B-1----:R-:W-:Y:S02]  /*1130*/  HADD2.F32 R30, -RZ, R28.H0_H0 ;  /* 0x2000001cff1e7230 */ /* 0x002fe40000004100 */
[C---:B------:R-:W-:Y:S01]  /*1140*/  FFMA.FTZ R28, R22.reuse, R29, R27 ;  /* 0x0000001d161c7223 */ /* 0x040fe2000001001b */
[C---:B------:R-:W-:Y:S01]  /*1150*/  FFMA.FTZ R27, R22.reuse, R26, R7 ;  /* 0x0000001a161b7223 */ /* 0x040fe20000010007 */
[----:B------:R-:W-:Y:S02]  /*1160*/  IMAD.U32 R7, RZ, RZ, UR14 ;  /* 0x0000000eff077e24 */ /* 0x000fe4000f8e00ff */
[----:B------:R-:W-:Y:S01]  /*1170*/  FFMA.FTZ R22, R22, R30, R5 ;  /* 0x0000001e16167223 */ /* 0x000fe20000010005 */
[----:B------:R-:W-:Y:S01]  /*1180*/  SHF.R.U32.HI R5, RZ, 0x10, R10 ;  /* 0x00000010ff057819 */ /* 0x000fe2000001160a */
[----:B------:R-:W-:Y:S01]  /*1190*/  HADD2.F32 R29, -RZ, R23.H0_H0 ;  /* 0x20000017ff1d7230 */ /* 0x000fe20000004100 */
[----:B------:R-:W-:Y:S01]  /*11a0*/  IADD3 R30, PT, PT, R6, -0x80, RZ ;  /* 0xffffff80061e7810 */ /* 0x000fe20007ffe0ff */
[----:B0-----:R-:W-:Y:S01]  /*11b0*/  HADD2.F32 R31, -RZ, R31.H0_H0 ;  /* 0x2000001fff1f7230 */ /* 0x001fe20000004100 */
[----:B------:R-:W-:Y:S01]  /*11c0*/  LOP3.LUT R5, R5, 0xff, RZ, 0xc0, !PT ;  /* 0x000000ff05057812 */ /* 0x000fe200078ec0ff */
[----:B------:R-:W-:Y:S01]  /*11d0*/  IMAD.WIDE R32, R7, 0x4, R32 ;  /* 0x0000000407207825 */ /* 0x000fe200078e0220 */
[----:B------:R-:W-:-:S03]  /*11e0*/  SHF.R.U32.HI R6, RZ, 0x10, R11 ;  /* 0x00000010ff067819 */ /* 0x000fc6000001160b */
[----:B------:R-:W-:Y:S01]  /*11f0*/  FFMA.FTZ R26, R31, R29, R4 ;  /* 0x0000001d1f1a7223 */ /* 0x000fe20000010004 */
[----:B------:R-:W-:Y:S01]  /*1200*/  IADD3 R34, PT, PT, R5, -0x80, RZ ;  /* 0xffffff8005227810 */ /* 0x000fe20007ffe0ff */
[----:B------:R-:W0:Y:S01]  /*1210*/  I2F.F16 R30, R30 ;  /* 0x0000001e001e7306 */ /* 0x000e220000200c00 */
[----:B------:R-:W-:Y:S02]  /*1220*/  LOP3.LUT R31, R6, 0xff, RZ, 0xc0, !PT ;  /* 0x000000ff061f7812 */ /* 0x000fe400078ec0ff */
[----:B------:R-:W2:Y:S02]  /*1230*/  LDG.E.128.CONSTANT R4, desc[UR18][R32.64] ;  /* 0x0000001220047981 */ /* 0x000ea4000c1e9d00 */
[----:B------:R-:W-:-:S03]  /*1240*/  IADD3 R35, PT, PT, R31, -0x80, RZ ;  /* 0xffffff801f237810 */ /* 0x000fc60007ffe0ff */
[----:B------:R-:W1:Y:S08]  /*1250*/  I2F.F16 R34, R34 ;  /* 0x0000002200227306 */ /* 0x000e700000200c00 */
[----:B------:R-:W4:Y:S01]  /*1260*/  I2F.F16 R31, R35 ;  /* 0x00000023001f7306 */ /* 0x000f220000200c00 */
[----:B0-----:R-:W-:-:S05]  /*1270*/  HADD2.F32 R30, -RZ, R30.H0_H0 ;  /* 0x2000001eff1e7230 */ /* 0x001fca0000004100 */
[----:B------:R-:W-:Y:S01]  /*1280*/  FFMA.FTZ R28, R29, R30, R28 ;  /* 0x0000001e1d1c7223 */ /* 0x000fe2000001001c */
[----:B------:R-:W-:Y:S01]  /*1290*/  LEA.HI R30, R8, 0xffffff80, RZ, 0x8 ;  /* 0xffffff80081e7811 */ /* 0x000fe200078f40ff */
[----:B-1----:R-:W-:Y:S02]  /*12a0*/  HADD2.F32 R36, -RZ, R34.H0_H0 ;  /* 0x20000022ff247230 */ /* 0x002fe40000004100 */
[----:B----4-:R-:W-:-:S03]  /*12b0*/  HADD2.F32 R8, -RZ, R31.H0_H0 ;  /* 0x2000001fff087230 */ /* 0x010fc60000004100 */
[----:B------:R-:W0:Y:S01]  /*12c0*/  I2F.F16 R30, R30 ;  /* 0x0000001e001e7306 */ /* 0x000e220000200c00 */
[----:B------:R-:W-:Y:S01]  /*12d0*/  LEA.HI R31, R9, 0xffffff80, RZ, 0x8 ;  /* 0xffffff80091f7811 */ /* 0x000fe200078f40ff */
[C---:B------:R-:W-:Y:S02]  /*12e0*/  FFMA.FTZ R22, R29.reuse, R8, R22 ;  /* 0x000000081d167223 */ /* 0x040fe40000010016 */
[----:B------:R-:W1:Y:S01]  /*12f0*/  LDS.64 R8, [UR8+0x8] ;  /* 0x00000808ff087984 */ /* 0x000e620008000a00 */
[----:B------:R-:W-:-:S03]  /*1300*/  FFMA.FTZ R27, R29, R36, R27 ;  /* 0x000000241d1b7223 */ /* 0x000fc6000001001b */
[----:B------:R-:W4:Y:S01]  /*1310*/  I2F.F16 R29, R31 ;  /* 0x0000001f001d7306 */ /* 0x000f220000200c00 */
[----:B------:R-:W-:Y:S01]  /*1320*/  LEA.HI R10, R10, 0xffffff80, RZ, 0x8 ;  /* 0xffffff800a0a7811 */ /* 0x000fe200078f40ff */
[----:B------:R-:W-:Y:S01]  /*1330*/  HADD2.F32 R23, -RZ, R23.H1_H1 ;  /* 0x30000017ff177230 */ /* 0x000fe20000004100 */
[----:B------:R-:W-:Y:S01]  /*1340*/  LEA.HI R34, R11, 0xffffff80, RZ, 0x8 ;  /* 0xffffff800b227811 */ /* 0x000fe200078f40ff */
[----:B0-----:R-:W-:-:S04]  /*1350*/  HADD2.F32 R35, -RZ, R30.H0_H0 ;  /* 0x2000001eff237230 */ /* 0x001fc80000004100 */
[----:B------:R-:W0:Y:S01]  /*1360*/  I2F.F16 R10, R10 ;  /* 0x0000000a000a7306 */ /* 0x000e220000200c00 */
[----:B---3--:R-:W-:Y:S01]  /*1370*/  LOP3.LUT R11, R12, 0xff, RZ, 0xc0, !PT ;  /* 0x000000ff0c0b7812 */ /* 0x008fe200078ec0ff */
[----:B------:R-:W-:Y:S01]  /*1380*/  FFMA.FTZ R26, R35, R23, R26 ;  /* 0x00000017231a7223 */ /* 0x000fe2000001001a */
[----:B----4-:R-:W-:-:S05]  /*1390*/  HADD2.F32 R35, -RZ, R29.H0_H0 ;  /* 0x2000001dff237230 */ /* 0x010fca0000004100 */
[----:B------:R-:W3:Y:S01]  /*13a0*/  I2F.F16 R30, R34 ;  /* 0x00000022001e7306 */ /* 0x000ee20000200c00 */
[----:B------:R-:W-:Y:S02]  /*13b0*/  IADD3 R29, PT, PT, R11, -0x80, RZ ;  /* 0xffffff800b1d7810 */ /* 0x000fe40007ffe0ff */
[----:B------:R-:W-:-:S05]  /*13c0*/  LOP3.LUT R11, R13, 0xff, RZ, 0xc0, !PT ;  /* 0x000000ff0d0b7812 */ /* 0x000fca00078ec0ff */
[----:B------:R-:W4:Y:S01]  /*13d0*/  I2F.F16 R29, R29 ;  /* 0x0000001d001d7306 */ /* 0x000f220000200c00 */
[----:B0-----:R-:W-:Y:S01]  /*13e0*/  HADD2.F32 R10, -RZ, R10.H0_H0 ;  /* 0x2000000aff0a7230 */ /* 0x001fe20000004100 */
[----:B------:R-:W-:-:S04]  /*13f0*/  IADD3 R31, PT, PT, R11, -0x80, RZ ;  /* 0xffffff800b1f7810 */ /* 0x000fc80007ffe0ff */
[C---:B------:R-:W-:Y:S01]  /*1400*/  FFMA.FTZ R11, R23.reuse, R10, R27 ;  /* 0x0000000a170b7223 */ /* 0x040fe2000001001b */
[----:B---3--:R-:W-:Y:S01]  /*1410*/  HADD2.F32 R30, -RZ, R30.H0_H0 ;  /* 0x2000001eff1e7230 */ /* 0x008fe20000004100 */
[----:B------:R-:W-:Y:S01]  /*1420*/  LOP3.LUT R10, R14, 0xff, RZ, 0xc0, !PT ;  /* 0x000000ff0e0a7812 */ /* 0x000fe200078ec0ff */
[C---:B------:R-:W-:Y:S01]  /*1430*/  FFMA.FTZ R28, R23.reuse, R35, R28 ;  /* 0x00000023171c7223 */ /* 0x040fe2000001001c */
[----:B------:R-:W0:Y:S02]  /*1440*/  I2F.F16 R27, R31 ;  /* 0x0000001f001b7306 */ /* 0x000e240000200c00 */
[----:B------:R-:W-:Y:S01]  /*1450*/  FFMA.FTZ R23, R23, R30, R22 ;  /* 0x0000001e17177223 */ /* 0x000fe20000010016 */
[----:B------:R-:W-:Y:S02]  /*1460*/  VIADD R22, R10, 0xffffff80 ;  /* 0xffffff800a167836 */ /* 0x000fe40000000000 */
[----:B-1----:R-:W-:Y:S02]  /*1470*/  HADD2.F32 R10, -RZ, R8.H0_H0 ;  /* 0x20000008ff0a7230 */ /* 0x002fe40000004100 */
[----:B----4-:R-:W-:Y:S01]  /*1480*/  HADD2.F32 R29, -RZ, R29.H0_H0 ;  /* 0x2000001dff1d7230 */ /* 0x010fe20000004100 */
[----:B------:R-:W-:-:S04]  /*1490*/  LOP3.LUT R30, R15, 0xff, RZ, 0xc0, !PT ;  /* 0x000000ff0f1e7812 */ /* 0x000fc800078ec0ff */
[----:B------:R-:W-:Y:S01]  /*14a0*/  FFMA.FTZ R29, R29, R10, R26 ;  /* 0x0000000a1d1d7223 */ /* 0x000fe2000001001a */
[----:B------:R-:W-:Y:S02]  /*14b0*/  SHF.R.U32.HI R26, RZ, 0x8, R12 ;  /* 0x00000008ff1a7819 */ /* 0x000fe4000001160c */
[----:B------:R-:W-:Y:S02]  /*14c0*/  IADD3 R34, PT, PT, R30, -0x80, RZ ;  /* 0xffffff801e227810 */ /* 0x000fe40007ffe0ff */
[----:B------:R-:W-:Y:S01]  /*14d0*/  LOP3.LUT R30, R26, 0xff, RZ, 0xc0, !PT ;  /* 0x000000ff1a1e7812 */ /* 0x000fe200078ec0ff */
[----:B0-----:R-:W-:Y:S01]  /*14e0*/  HADD2.F32 R27, -RZ, R27.H0_H0 ;  /* 0x2000001bff1b7230 */ /* 0x001fe20000004100 */
[----:B------:R-:W0:Y:S02]  /*14f0*/  I2F.F16 R22, R22 ;  /* 0x0000001600167306 */ /* 0x000e240000200c00 */
[----:B------:R-:W-:Y:S02]  /*1500*/  IADD3 R30, PT, PT, R30, -0x80, RZ ;  /* 0xffffff801e1e7810 */ /* 0x000fe40007ffe0ff */
[----:B------:R-:W-:-:S04]  /*1510*/  FFMA.FTZ R27, R10, R27, R28 ;  /* 0x0000001b0a1b7223 */ /* 0x000fc8000001001c */
[----:B------:R-:W1:Y:S01]  /*1520*/  I2F.F16 R26, R34 ;  /* 0x00000022001a7306 */ /* 0x000e620000200c00 */
[----:B------:R-:W-:-:S04]  /*1530*/  SHF.R.U32.HI R28, RZ, 0x8, R13 ;  /* 0x00000008ff1c7819 */ /* 0x000fc8000001160d */
[----:B------:R-:W-:-:S03]  /*1540*/  LOP3.LUT R28, R28, 0xff, RZ, 0xc0, !PT ;  /* 0x000000ff1c1c7812 */ /* 0x000fc600078ec0ff */
[----:B------:R-:W3:Y:S01]  /*1550*/  I2F.F16 R30, R30 ;  /* 0x0000001e001e7306 */ /* 0x000ee20000200c00 */
[----:B------:R-:W-:Y:S01]  /*1560*/  IADD3 R31, PT, PT, R28, -0x80, RZ ;  /* 0xffffff801c1f7810 */ /* 0x000fe20007ffe0ff */
[----:B0-----:R-:W-:Y:S02]  /*1570*/  HADD2.F32 R36, -RZ, R22.H0_H0 ;  /* 0x20000016ff247230 */ /* 0x001fe40000004100 */
[----:B-1----:R-:W-:-:S04]  /*1580*/  HADD2.F32 R26, -RZ, R26.H0_H0 ;  /* 0x2000001aff1a7230 */ /* 0x002fc80000004100 */
[----:B------:R-:W0:Y:S01]  /*1590*/  I2F.F16 R31, R31 ;  /* 0x0000001f001f7306 */ /* 0x000e220000200c00 */
[C---:B------:R-:W-:Y:S01]  /*15a0*/  FFMA.FTZ R11, R10.reuse, R36, R11 ;  /* 0x000000240a0b7223 */ /* 0x040fe2000001000b */
[----:B------:R-:W-:Y:S02]  /*15b0*/  HADD2.F32 R28, -RZ, R8.H1_H1 ;  /* 0x30000008ff1c7230 */ /* 0x000fe40000004100 */
[----:B------:R-:W-:Y:S01]  /*15c0*/  FFMA.FTZ R26, R10, R26, R23 ;  /* 0x0000001a0a1a7223 */ /* 0x000fe20000010017 */
[----:B------:R-:W-:Y:S01]  /*15d0*/  SHF.R.U32.HI R8, RZ, 0x8, R14 ;  /* 0x00000008ff087819 */ /* 0x000fe2000001160e */
[----:B---3--:R-:W-:Y:S01]  /*15e0*/  HADD2.F32 R10, -RZ, R30.H0_H0 ;  /* 0x2000001eff0a7230 */ /* 0x008fe20000004100 */
[----:B------:R-:W-:-:S04]  /*15f0*/  LEA.HI R22, R12, 0xffffff80, RZ, 0x8 ;  /* 0xffffff800c167811 */ /* 0x000fc800078f40ff */
[----:B------:R-:W-:Y:S01]  /*1600*/  FFMA.FTZ R10, R10, R28, R29 ;  /* 0x0000001c0a0a7223 */ /* 0x000fe2000001001d */
[----:B------:R-:W-:Y:S02]  /*1610*/  LOP3.LUT R29, R8, 0xff, RZ, 0xc0, !PT ;  /* 0x000000ff081d7812 */ /* 0x000fe400078ec0ff */
[----:B------:R-:W-:Y:S02]  /*1620*/  SHF.R.U32.HI R12, RZ, 0x10, R12 ;  /* 0x00000010ff0c7819 */ /* 0x000fe4000001160c */
[----:B------:R-:W-:Y:S01]  /*1630*/  IADD3 R34, PT, PT, R29, -0x80, RZ ;  /* 0xffffff801d227810 */ /* 0x000fe20007ffe0ff */
[----:B0-----:R-:W-:Y:S01]  /*1640*/  HADD2.F32 R31, -RZ, R31.H0_H0 ;  /* 0x2000001fff1f7230 */ /* 0x001fe20000004100 */
[----:B------:R-:W-:Y:S02]  /*1650*/  LOP3.LUT R29, R12, 0xff, RZ, 0xc0, !PT ;  /* 0x000000ff0c1d7812 */ /* 0x000fe400078ec0ff */
[----:B------:R-:W0:Y:S02]  /*1660*/  I2F.F16 R12, R34 ;  /* 0x00000022000c7306 */ /* 0x000e240000200c00 */
[----:B------:R-:W-:Y:S01]  /*1670*/  FFMA.FTZ R27, R28, R31, R27 ;  /* 0x0000001f1c1b7223 */ /* 0x000fe2000001001b */
[----:B------:R-:W-:-:S02]  /*1680*/  SHF.R.U32.HI R31, RZ, 0x8, R15 ;  /* 0x00000008ff1f7819 */ /* 0x000fc4000001160f */
[----:B------:R-:W-:Y:S02]  /*1690*/  LEA.HI R23, R13, 0xffffff80, RZ, 0x8 ;  /* 0xffffff800d177811 */ /* 0x000fe400078f40ff */
[----:B------:R-:W-:Y:S02]  /*16a0*/  LEA.HI R30, R14, 0xffffff80, RZ, 0x8 ;  /* 0xffffff800e1e7811 */ /* 0x000fe400078f40ff */
[----:B------:R-:W-:Y:S02]  /*16b0*/  SHF.R.U32.HI R13, RZ, 0x10, R13 ;  /* 0x00000010ff0d7819 */ /* 0x000fe4000001160d */
[----:B------:R-:W-:Y:S01]  /*16c0*/  LOP3.LUT R31, R31, 0xff, RZ, 0xc0, !PT ;  /* 0x000000ff1f1f7812 */ /* 0x000fe200078ec0ff */
[----:B------:R1:W-:Y:S03]  /*16d0*/  I2F.F16 R8, R30 ;  /* 0x0000001e00087306 */ /* 0x0003e60000200c00 */
[----:B------:R-:W-:-:S02]  /*16e0*/  IADD3 R35, PT, PT, R31, -0x80, RZ ;  /* 0xffffff801f237810 */ /* 0x000fc40007ffe0ff */
[----:B------:R-:W-:Y:S02]  /*16f0*/  SHF.R.U32.HI R31, RZ, 0x10, R14 ;  /* 0x00000010ff1f7819 */ /* 0x000fe4000001160e */
[----:B-1----:R-:W-:Y:S01]  /*1700*/  LOP3.LUT R30, R13, 0xff, RZ, 0xc0, !PT ;  /* 0x000000ff0d1e7812 */ /* 0x002fe200078ec0ff */
[----:B------:R-:W-:Y:S01]  /*1710*/  VIADD R29, R29, 0xffffff80 ;  /* 0xffffff801d1d7836 */ /* 0x000fe20000000000 */
[----:B------:R-:W1:Y:S02]  /*1720*/  I2F.F16 R13, R35 ;  /* 0x00000023000d7306 */ /* 0x000e640000200c00 */
[----:B------:R-:W-:Y:S01]  /*1730*/  IADD3 R14, PT, PT, R30, -0x80, RZ ;  /* 0xffffff801e0e7810 */ /* 0x000fe20007ffe0ff */
[----:B0-----:R-:W-:Y:S01]  /*1740*/  HADD2.F32 R30, -RZ, R12.H0_H0 ;  /* 0x2000000cff1e7230 */ /* 0x001fe20000004100 */
[----:B------:R-:W-:-:S04]  /*1750*/  LOP3.LUT R12, R31, 0xff, RZ, 0xc0, !PT ;  /* 0x000000ff1f0c7812 */ /* 0x000fc800078ec0ff */
[----:B------:R-:W-:Y:S01]  /*1760*/  FFMA.FTZ R31, R28, R30, R11 ;  /* 0x0000001e1c1f7223 */ /* 0x000fe2000001000b */
[----:B------:R-:W-:Y:S01]  /*1770*/  IADD3 R11, PT, PT, R12, -0x80, RZ ;  /* 0xffffff800c0b7810 */ /* 0x000fe20007ffe0ff */
[----:B------:R-:W0:Y:S01]  /*1780*/  I2F.F16 R29, R29 ;  /* 0x0000001d001d7306 */ /* 0x000e220000200c00 */
[----:B------:R-:W-:-:S04]  /*1790*/  SHF.R.U32.HI R30, RZ, 0x10, R15 ;  /* 0x00000010ff1e7819 */ /* 0x000fc8000001160f */
[----:B------:R-:W-:-:S03]  /*17a0*/  LOP3.LUT R30, R30, 0xff, RZ, 0xc0, !PT ;  /* 0x000000ff1e1e7812 */ /* 0x000fc600078ec0ff */
[----:B------:R-:W3:Y:S01]  /*17b0*/  I2F.F16 R14, R14 ;  /* 0x0000000e000e7306 */ /* 0x000ee20000200c00 */
[----:B-1----:R-:W-:Y:S01]  /*17c0*/  HADD2.F32 R13, -RZ, R13.H0_H0 ;  /* 0x2000000dff0d7230 */ /* 0x002fe20000004100 */
[----:B------:R-:W-:-:S06]  /*17d0*/  IADD3 R12, PT, PT, R30, -0x80, RZ ;  /* 0xffffff801e0c7810 */ /* 0x000fcc0007ffe0ff */
[----:B------:R-:W1:Y:S01]  /*17e0*/  I2F.F16 R11, R11 ;  /* 0x0000000b000b7306 */ /* 0x000e620000200c00 */
[----:B------:R-:W-:Y:S01]  /*17f0*/  FFMA.FTZ R13, R28, R13, R26 ;  /* 0x0000000d1c0d7223 */ /* 0x000fe2000001001a */
[----:B------:R-:W-:Y:S02]  /*1800*/  HADD2.F32 R28, -RZ, R9.H0_H0 ;  /* 0x20000009ff1c7230 */ /* 0x000fe40000004100 */
[----:B0-----:R-:W-:-:S04]  /*1810*/  HADD2.F32 R29, -RZ, R29.H0_H0 ;  /* 0x2000001dff1d7230 */ /* 0x001fc80000004100 */
[----:B------:R-:W0:Y:S01]  /*1820*/  I2F.F16 R12, R12 ;  /* 0x0000000c000c7306 */ /* 0x000e220000200c00 */
[----:B---3--:R-:W-:Y:S01]  /*1830*/  HADD2.F32 R26, -RZ, R14.H0_H0 ;  /* 0x2000000eff1a7230 */ /* 0x008fe20000004100 */
[----:B------:R-:W-:Y:S01]  /*1840*/  LEA.HI R14, R15, 0xffffff80, RZ, 0x8 ;  /* 0xffffff800f0e7811 */ /* 0x000fe200078f40ff */
[----:B------:R-:W-:Y:S01]  /*1850*/  FFMA.FTZ R30, R29, R28, R10 ;  /* 0x0000001c1d1e7223 */ /* 0x000fe2000001000a */
[----:B-1----:R-:W-:-:S04]  /*1860*/  HADD2.F32 R15, -RZ, R11.H0_H0 ;  /* 0x2000000bff0f7230 */ /* 0x002fc80000004100 */
[----:B------:R-:W1:Y:S01]  /*1870*/  I2F.F16 R23, R23 ;  /* 0x0000001700177306 */ /* 0x000e620000200c00 */
[----:B------:R-:W3:Y:S01]  /*1880*/  LDS.64 R10, [UR8+0x10] ;  /* 0x00001008ff0a7984 */ /* 0x000ee20008000a00 */
[----:B------:R-:W-:Y:S01]  /*1890*/  FFMA.FTZ R26, R28, R26, R27 ;  /* 0x0000001a1c1a7223 */ /* 0x000fe2000001001b */
[----:B-----5:R-:W-:-:S05]  /*18a0*/  LOP3.LUT R27, R16, 0xff, RZ, 0xc0, !PT ;  /* 0x000000ff101b7812 */ /* 0x020fca00078ec0ff */
[----:B------:R-:W4:Y:S01]  /*18b0*/  I2F.F16 R22, R22 ;  /* 0x0000001600167306 */ /* 0x000f220000200c00 */
[C---:B------:R-:W-:Y:S01]  /*18c0*/  FFMA.FTZ R31, R28.reuse, R15, R31 ;  /* 0x0000000f1c1f7223 */ /* 0x040fe2000001001f */
[----:B0-----:R-:W-:Y:S01]  /*18d0*/  HADD2.F32 R15, -RZ, R12.H0_H0 ;  /* 0x2000000cff0f7230 */ /* 0x001fe20000004100 */
[----:B------:R-:W-:Y:S01]  /*18e0*/  LOP3.LUT R29, R17, 0xff, RZ, 0xc0, !PT ;  /* 0x000000ff111d7812 */ /* 0x000fe200078ec0ff */
[----:B------:R-:W-:Y:S02]  /*18f0*/  VIADD R27, R27, 0xffffff80 ;  /* 0xffffff801b1b7836 */ /* 0x000fe40000000000 */
[----:B------:R-:W-:Y:S02]  /*1900*/  HADD2.F32 R9, -RZ, R9.H1_H1 ;  /* 0x30000009ff097230 */ /* 0x000fe40000004100 */
[----:B------:R-:W0:Y:S01]  /*1910*/  I2F.F16 R14, R14 ;  /* 0x0000000e000e7306 */ /* 0x000e220000200c00 */
[----:B-1----:R-:W-:Y:S02]  /*1920*/  HADD2.F32 R23, -RZ, R23.H0_H0 ;  /* 0x20000017ff177230 */ /* 0x002fe40000004100 */
[----:B------:R-:W-:Y:S01]  /*1930*/  FFMA.FTZ R28, R28, R15, R13 ;  /* 0x0000000f1c1c7223 */ /* 0x000fe2000001000d */
[----:B------:R-:W-:-:S02]  /*1940*/  IADD3 R13, PT, PT, R29, -0x80, RZ ;  /* 0xffffff801d0d7810 */ /* 0x000fc40007ffe0ff */
[----:B------:R-:W-:Y:S02]  /*1950*/  LOP3.LUT R29, R18, 0xff, RZ, 0xc0, !PT ;  /* 0x000000ff121d7812 */ /* 0x000fe400078ec0ff */
[----:B------:R1:W-:Y:S01]  /*1960*/  I2F.F16 R12, R27 ;  /* 0x0000001b000c7306 */ /* 0x0003e20000200c00 */
[----:B----4-:R-:W-:Y:S02]  /*1970*/  HADD2.F32 R15, -RZ, R22.H0_H0 ;  /* 0x20000016ff0f7230 */ /* 0x010fe40000004100 */
[----:B------:R-:W-:Y:S01]  /*1980*/  FFMA.FTZ R26, R9, R23, R26 ;  /* 0x00000017091a7223 */ /* 0x000fe2000001001a */
[----:B------:R-:W-:Y:S02]  /*1990*/  IADD3 R29, PT, PT, R29, -0x80, RZ ;  /* 0xffffff801d1d7810 */ /* 0x000fe40007ffe0ff */
[----:B-1----:R-:W-:Y:S02]  /*19a0*/  LOP3.LUT R27, R19, 0xff, RZ, 0xc0, !PT ;  /* 0x000000ff131b7812 */ /* 0x002fe400078ec0ff */
[----:B------:R-:W-:-:S02]  /*19b0*/  SHF.R.U32.HI R22, RZ, 0x8, R16 ;  /* 0x00000008ff167819 */ /* 0x000fc40000011610 */
[----:B------:R-:W-:Y:S01]  /*19c0*/  IADD3 R23, PT, PT, R27, -0x80, RZ ;  /* 0xffffff801b177810 */ /* 0x000fe20007ffe0ff */
[----:B------:R-:W1:Y:S01]  /*19d0*/  I2F.F16 R13, R13 ;  /* 0x0000000d000d7306 */ /* 0x000e620000200c00 */
[----:B------:R-:W-:Y:S01]  /*19e0*/  FFMA.FTZ R30, R15, R9, R30 ;  /* 0x000000090f1e7223 */ /* 0x000fe2000001001e */
[----:B------:R-:W-:Y:S01]  /*19f0*/  HADD2.F32 R8, -RZ, R8.H0_H0 ;  /* 0x20000008ff087230 */ /* 0x000fe20000004100 */
[----:B------:R-:W-:Y:S01]  /*1a00*/  LOP3.LUT R22, R22, 0xff, RZ, 0xc0, !PT ;  /* 0x000000ff16167812 */ /* 0x000fe200078ec0ff */
[----:B0-----:R-:W-:-:S04]  /*1a10*/  HADD2.F32 R27, -RZ, R14.H0_H0 ;  /* 0x2000000eff1b7230 */ /* 0x001fc80000004100 */
[----:B------:R1:W0:Y:S01]  /*1a20*/  I2F.F16 R15, R29 ;  /* 0x0000001d000f7306 */ /* 0x0002220000200c00 */
[----:B------:R-:W-:Y:S01]  /*1a30*/  FFMA.FTZ R31, R9, R8, R31 ;  /* 0x00000008091f7223 */ /* 0x000fe2000001001f */
[----:B------:R-:W-:Y:S02]  /*1a40*/  IADD3 R14, PT, PT, R22, -0x80, RZ ;  /* 0xffffff80160e7810 */ /* 0x000fe40007ffe0ff */
[----:B------:R-:W-:-:S04]  /*1a50*/  SHF.R.U32.HI R8, RZ, 0x8, R17 ;  /* 0x00000008ff087819 */ /* 0x000fc80000011611 */
[----:B------:R-:W4:Y:S01]  /*1a60*/  I2F.F16 R23, R23 ;  /* 0x0000001700177306 */ /* 0x000f220000200c00 */
[----:B------:R-:W-:Y:S01]  /*1a70*/  FFMA.FTZ R28, R9, R27, R28 ;  /* 0x0000001b091c7223 */ /* 0x000fe2000001001c */
[----:B------:R-:W-:Y:S01]  /*1a80*/  LOP3.LUT R9, R8, 0xff, RZ, 0xc0, !PT ;  /* 0x000000ff08097812 */ /* 0x000fe200078ec0ff */
[----:B-1----:R-:W-:-:S05]  /*1a90*/  HADD2.F32 R29, -RZ, R13.H0_H0 ;  /* 0x2000000dff1d7230 */ /* 0x002fca0000004100 */
[----:B------:R-:W1:Y:S01]  /*1aa0*/  I2F.F16 R14, R14 ;  /* 0x0000000e000e7306 */ /* 0x000e620000200c00 */
[----:B------:R-:W-:Y:S01]  /*1ab0*/  VIADD R27, R9, 0xffffff80 ;  /* 0xffffff80091b7836 */ /* 0x000fe20000000000 */
[----:B------:R-:W-:Y:S01]  /*1ac0*/  SHF.R.U32.HI R22, RZ, 0x8, R18 ;  /* 0x00000008ff167819 */ /* 0x000fe20000011612 */
[----:B---3--:R-:W-:Y:S02]  /*1ad0*/  HADD2.F32 R8, -RZ, R10.H0_H0 ;  /* 0x2000000aff087230 */ /* 0x008fe40000004100 */
[----:B------:R-:W-:Y:S02]  /*1ae0*/  HADD2.F32 R9, -RZ, R12.H0_H0 ;  /* 0x2000000cff097230 */ /* 0x000fe40000004100 */
[----:B0-----:R-:W-:Y:S02]  /*1af0*/  HADD2.F32 R13, -RZ, R15.H0_H0 ;  /* 0x2000000fff0d7230 */ /* 0x001fe40000004100 */
[----:B----4-:R-:W-:Y:S01]  /*1b00*/  HADD2.F32 R15, -RZ, R23.H0_H0 ;  /* 0x20000017ff0f7230 */ /* 0x010fe20000004100 */
[----:B------:R-:W0:Y:S01]  /*1b10*/  I2F.F16 R12, R27 ;  /* 0x0000001b000c7306 */ /* 0x000e220000200c00 */
[----:B------:R-:W-:Y:S01]  /*1b20*/  LOP3.LUT R22, R22, 0xff, RZ, 0xc0, !PT ;  /* 0x000000ff16167812 */ /* 0x000fe200078ec0ff */
[----:B------:R-:W-:Y:S01]  /*1b30*/  FFMA.FTZ R23, R9, R8, RZ ;  /* 0x0000000809177223 */ /* 0x000fe200000100ff */
[C---:B------:R-:W-:Y:S01]  /*1b40*/  FFMA.FTZ R9, R8.reuse, R29, RZ ;  /* 0x0000001d08097223 */ /* 0x040fe200000100ff */
[C---:B------:R-:W-:Y:S01]  /*1b50*/  FFMA.FTZ R13, R8.reuse, R13, RZ ;  /* 0x0000000d080d7223 */ /* 0x040fe200000100ff */
[----:B------:R-:W-:Y:S01]  /*1b60*/  FFMA.FTZ R15, R8, R15, RZ ;  /* 0x0000000f080f7223 */ /* 0x000fe200000100ff */
[----:B------:R-:W-:Y:S01]  /*1b70*/  SHF.R.U32.HI R8, RZ, 0x10, R16 ;  /* 0x00000010ff087819 */ /* 0x000fe20000011610 */
[----:B-1----:R-:W-:Y:S01]  /*1b80*/  HADD2.F32 R36, -RZ, R14.H0_H0 ;  /* 0x2000000eff247230 */ /* 0x002fe20000004100 */
[----:B------:R-:W-:-:S02]  /*1b90*/  IADD3 R34, PT, PT, R22, -0x80, RZ ;  /* 0xffffff8016227810 */ /* 0x000fc40007ffe0ff */
[----:B------:R-:W-:Y:S02]  /*1ba0*/  SHF.R.U32.HI R14, RZ, 0x8, R19 ;  /* 0x00000008ff0e7819 */ /* 0x000fe40000011613 */
[----:B------:R-:W-:Y:S02]  /*1bb0*/  LOP3.LUT R22, R8, 0xff, RZ, 0xc0, !PT ;  /* 0x000000ff08167812 */ /* 0x000fe400078ec0ff */
[----:B------:R-:W1:Y:S01]  /*1bc0*/  I2F.F16 R8, R34 ;  /* 0x0000002200087306 */ /* 0x000e620000200c00 */
[----:B------:R-:W-:Y:S01]  /*1bd0*/  LOP3.LUT R29, R14, 0xff, RZ, 0xc0, !PT ;  /* 0x000000ff0e1d7812 */ /* 0x000fe200078ec0ff */
[----:B0-----:R-:W-:-:S03]  /*1be0*/  HADD2.F32 R35, -RZ, R12.H0_H0 ;  /* 0x2000000cff237230 */ /* 0x001fc60000004100 */
[----:B------:R-:W-:Y:S01]  /*1bf0*/  IADD3 R12, PT, PT, R29, -0x80, RZ ;  /* 0xffffff801d0c7810 */ /* 0x000fe20007ffe0ff */
[----:B------:R-:W-:Y:S01]  /*1c00*/  HADD2.F32 R10, -RZ, R10.H1_H1 ;  /* 0x3000000aff0a7230 */ /* 0x000fe20000004100 */
[----:B------:R-:W-:-:S04]  /*1c10*/  SHF.R.U32.HI R14, RZ, 0x10, R17 ;  /* 0x00000010ff0e7819 */ /* 0x000fc80000011611 */
[----:B------:R-:W0:Y:S01]  /*1c20*/  I2F.F16 R12, R12 ;  /* 0x0000000c000c7306 */ /* 0x000e220000200c00 */
[----:B------:R-:W-:Y:S01]  /*1c30*/  LOP3.LUT R29, R14, 0xff, RZ, 0xc0, !PT ;  /* 0x000000ff0e1d7812 */ /* 0x000fe200078ec0ff */
[----:B------:R-:W-:Y:S01]  /*1c40*/  FFMA.FTZ R14, R10, R35, R9 ;  /* 0x000000230a0e7223 */ /* 0x000fe20000010009 */
[----:B-1----:R-:W-:Y:S01]  /*1c50*/  HADD2.F32 R8, -RZ, R8.H0_H0 ;  /* 0x20000008ff087230 */ /* 0x002fe20000004100 */
[----:B------:R-:W-:Y:S02]  /*1c60*/  IADD3 R27, PT, PT, R22, -0x80, RZ ;  /* 0xffffff80161b7810 */ /* 0x000fe40007ffe0ff */
[----:B------:R-:W-:Y:S01]  /*1c70*/  SHF.R.U32.HI R9, RZ, 0x10, R18 ;  /* 0x00000010ff097819 */ /* 0x000fe20000011612 */
[----:B------:R-:W-:Y:S01]  /*1c80*/  FFMA.FTZ R22, R36, R10, R23 ;  /* 0x0000000a24167223 */ /* 0x000fe20000010017 */
[----:B------:R-:W-:Y:S01]  /*1c90*/  FFMA.FTZ R8, R10, R8, R13 ;  /* 0x000000080a087223 */ /* 0x000fe2000001000d */
[----:B------:R-:W-:Y:S01]  /*1ca0*/  SHF.R.U32.HI R13, RZ, 0x10, R19 ;  /* 0x00000010ff0d7819 */ /* 0x000fe20000011613 */
[----:B------:R1:W3:Y:S01]  /*1cb0*/  I2F.F16 R23, R27 ;  /* 0x0000001b00177306 */ /* 0x0002e20000200c00 */
[----:B------:R-:W-:-:S02]  /*1cc0*/  LOP3.LUT R9, R9, 0xff, RZ, 0xc0, !PT ;  /* 0x000000ff09097812 */ /* 0x000fc400078ec0ff */
[----:B------:R-:W-:Y:S01]  /*1cd0*/  LOP3.LUT R13, R13, 0xff, RZ, 0xc0, !PT ;  /* 0x000000ff0d0d7812 */ /* 0x000fe200078ec0ff */
[----:B0-----:R-:W-:Y:S01]  /*1ce0*/  HADD2.F32 R12, -RZ, R12.H0_H0 ;  /* 0x2000000cff0c7230 */ /* 0x001fe20000004100 */
[----:B------:R-:W-:Y:S01]  /*1cf0*/  IADD3 R29, PT, PT, R29, -0x80, RZ ;  /* 0xffffff801d1d7810 */ /* 0x000fe20007ffe0ff */
[----:B------:R-:W-:Y:S01]  /*1d00*/  VIADD R9, R9, 0xffffff80 ;  /* 0xffffff8009097836 */ /* 0x000fe20000000000 */
[----:B------:R-:W-:Y:S02]  /*1d10*/  IADD3 R34, PT, PT, R13, -0x80, RZ ;  /* 0xffffff800d227810 */ /* 0x000fe40007ffe0ff */
[----:B------:R-:W-:Y:S01]  /*1d20*/  FFMA.FTZ R10, R10, R12, R15 ;  /* 0x0000000c0a0a7223 */ /* 0x000fe2000001000f */
[----:B------:R-:W-:Y:S01]  /*1d30*/  LEA.HI R13, R16, 0xffffff80, RZ, 0x8 ;  /* 0xffffff80100d7811 */ /* 0x000fe200078f40ff */
[----:B------:R-:W0:Y:S01]  /*1d40*/  I2F.F16 R29, R29 ;  /* 0x0000001d001d7306 */ /* 0x000e220000200c00 */
[----:B-1----:R-:W-:Y:S02]  /*1d50*/  HADD2.F32 R27, -RZ, R11.H0_H0 ;  /* 0x2000000bff1b7230 */ /* 0x002fe40000004100 */
[----:B---3--:R-:W-:-:S05]  /*1d60*/  HADD2.F32 R23, -RZ, R23.H0_H0 ;  /* 0x20000017ff177230 */ /* 0x008fca0000004100 */
[----:B------:R-:W1:Y:S08]  /*1d70*/  I2F.F16 R9, R9 ;  /* 0x0000000900097306 */ /* 0x000e700000200c00 */
[----:B------:R-:W3:Y:S01]  /*1d80*/  I2F.F16 R15, R34 ;  /* 0x00000022000f7306 */ /* 0x000ee20000200c00 */
[----:B------:R-:W-:Y:S02]  /*1d90*/  FFMA.FTZ R12, R23, R27, R22 ;  /* 0x0000001b170c7223 */ /* 0x000fe40000010016 */
[----:B------:R-:W4:Y:S05]  /*1da0*/  LDS.64 R22, [UR8+0x18] ;  /* 0x00001808ff167984 */ /* 0x000f2a0008000a00 */
[----:B------:R-:W5:Y:S01]  /*1db0*/  I2F.F16 R13, R13 ;  /* 0x0000000d000d7306 */ /* 0x000f620000200c00 */
[----:B------:R-:W-:Y:S01]  /*1dc0*/  LEA.HI R16, R17, 0xffffff80, RZ, 0x8 ;  /* 0xffffff8011107811 */ /* 0x000fe200078f40ff */
[----:B0-----:R-:W-:-:S02]  /*1dd0*/  HADD2.F32 R29, -RZ, R29.H0_H0 ;  /* 0x2000001dff1d7230 */ /* 0x001fc40000004100 */
[----:B-1----:R-:W-:Y:S02]  /*1de0*/  HADD2.F32 R9, -RZ, R9.H0_H0 ;  /* 0x20000009ff097230 */ /* 0x002fe40000004100 */
[----:B---3--:R-:W-:Y:S02]  /*1df0*/  HADD2.F32 R17, -RZ, R15.H0_H0 ;  /* 0x2000000fff117230 */ /* 0x008fe40000004100 */
[C---:B------:R-:W-:Y:S01]  /*1e00*/  FFMA.FTZ R14, R27.reuse, R29, R14 ;  /* 0x0000001d1b0e7223 */ /* 0x040fe2000001000e */
[C---:B------:R-:W-:Y:S01]  /*1e10*/  FFMA.FTZ R34, R27.reuse, R9, R8 ;  /* 0x000000091b227223 */ /* 0x040fe20000010008 */
[----:B------:R-:W-:Y:S02]  /*1e20*/  HADD2.F32 R11, -RZ, R11.H1_H1 ;  /* 0x3000000bff0b7230 */ /* 0x000fe40000004100 */
[----:B------:R-:W-:Y:S01]  /*1e30*/  FFMA.FTZ R10, R27, R17, R10 ;  /* 0x000000111b0a7223 */ /* 0x000fe2000001000a */
[----:B--2---:R-:W-:Y:S01]  /*1e40*/  LOP3.LUT R17, R4, 0xff, RZ, 0xc0, !PT ;  /* 0x000000ff04117812 */ /* 0x004fe200078ec0ff */
[----:B-----5:R-:W-:Y:S01]  /*1e50*/  HADD2.F32 R27, -RZ, R13.H0_H0 ;  /* 0x2000000dff1b7230 */ /* 0x020fe20000004100 */
[----:B------:R-:W-:Y:S01]  /*1e60*/  LEA.HI R15, R18, 0xffffff80, RZ, 0x8 ;  /* 0xffffff80120f7811 */ /* 0x000fe200078f40ff */
[----:B------:R-:W-:Y:S01]  /*1e70*/  UISETP.NE.AND UP0, UPT, UR9, UR5, UPT ;  /* 0x000000050900728c */ /* 0x000fe2000bf05270 */
[----:B------:R-:W-:-:S02]  /*1e80*/  IADD3 R18, PT, PT, R17, -0x80, RZ ;  /* 0xffffff8011127810 */ /* 0x000fc40007ffe0ff */
[----:B------:R-:W-:Y:S01]  /*1e90*/  LOP3.LUT R13, R5, 0xff, RZ, 0xc0, !PT ;  /* 0x000000ff050d7812 */ /* 0x000fe200078ec0ff */
[----:B------:R-:W-:Y:S01]  /*1ea0*/  FFMA.FTZ R17, R27, R11, R12 ;  /* 0x0000000b1b117223 */ /* 0x000fe2000001000c */
[----:B------:R-:W-:Y:S01]  /*1eb0*/  LOP3.LUT R12, R6, 0xff, RZ, 0xc0, !PT ;  /* 0x000000ff060c7812 */ /* 0x000fe200078ec0ff */
[----:B------:R-:W0:Y:S02]  /*1ec0*/  I2F.F16 R16, R16 ;  /* 0x0000001000107306 */ /* 0x000e240000200c00 */
[----:B------:R-:W-:Y:S01]  /*1ed0*/  VIADD R27, R13, 0xffffff80 ;  /* 0xffffff800d1b7836 */ /* 0x000fe20000000000 */
[----:B------:R-:W-:Y:S02]  /*1ee0*/  IADD3 R13, PT, PT, R12, -0x80, RZ ;  /* 0xffffff800c0d7810 */ /* 0x000fe40007ffe0ff */
[----:B------:R-:W-:-:S03]  /*1ef0*/  PLOP3.LUT P0, PT, PT, PT, UP0, 0x80, 0x8 ;  /* 0x000000000008781c */ /* 0x000fc60003f0f008 */
[----:B------:R-:W-:Y:S01]  /*1f00*/  I2F.F16 R15, R15 ;  /* 0x0000000f000f7306 */ /* 0x000fe20000200c00 */
[----:B------:R-:W-:Y:S01]  /*1f10*/  @!UP0 UMOV UR6, UR10 ;  /* 0x0000000a00068c82 */ /* 0x000fe20008000000 */
[----:B------:R-:W-:Y:S01]  /*1f20*/  @!UP0 UMOV UR7, UR11 ;  /* 0x0000000b00078c82 */ /* 0x000fe20008000000 */
[----:B------:R-:W-:-:S05]  /*1f30*/  MOV R8, UR6 ;  /* 0x0000000600087c02 */ /* 0x000fca0008000f00 */
[----:B------:R-:W1:Y:S01]  /*1f40*/  I2F.F16 R18, R18 ;  /* 0x0000001200127306 */ /* 0x000e620000200c00 */
[----:B------:R-:W-:Y:S01]  /*1f50*/  MOV R9, UR7 ;  /* 0x0000000700097c02 */ /* 0x000fe20008000f00 */
[----:B0-----:R-:W-:-:S06]  /*1f60*/  HADD2.F32 R12, -RZ, R16.H0_H0 ;  /* 0x20000010ff0c7230 */ /* 0x001fcc0000004100 */
[----:B------:R-:W0:Y:S01]  /*1f70*/  I2F.F16 R13, R13 ;  /* 0x0000000d000d7306 */ /* 0x000e220000200c00 */
[----:B------:R2:W3:Y:S01]  /*1f80*/  @!P0 LDG.E.U16.CONSTANT R29, desc[UR18][R8.64] ;  /* 0x00000012081d8981 */ /* 0x0004e2000c1e9500 */
[----:B------:R-:W-:Y:S01]  /*1f90*/  LEA.HI R16, R19, 0xffffff80, RZ, 0x8 ;  /* 0xffffff8013107811 */ /* 0x000fe200078f40ff */
[C---:B------:R-:W-:Y:S01]  /*1fa0*/  FFMA.FTZ R19, R11.reuse, R12, R14 ;  /* 0x0000000c0b137223 */ /* 0x040fe2000001000e */
[----:B----4-:R-:W-:Y:S01]  /*1fb0*/  HADD2.F32 R12, -RZ, R22.H0_H0 ;  /* 0x20000016ff0c7230 */ /* 0x010fe20000004100 */
[----:B------:R-:W-:Y:S01]  /*1fc0*/  SHF.R.U32.HI R14, RZ, 0x8, R4 ;  /* 0x00000008ff0e7819 */ /* 0x000fe20000011604 */
[----:B-1----:R-:W-:Y:S02]  /*1fd0*/  HADD2.F32 R18, -RZ, R18.H0_H0 ;  /* 0x20000012ff127230 */ /* 0x002fe40000004100 */
[----:B--2---:R-:W-:Y:S01]  /*1fe0*/  HADD2.F32 R9, -RZ, R15.H0_H0 ;  /* 0x2000000fff097230 */ /* 0x004fe20000004100 */
[----:B------:R-:W1:Y:S04]  /*1ff0*/  I2F.F16 R27, R27 ;  /* 0x0000001b001b7306 */ /* 0x000e680000200c00 */
[----:B------:R-:W-:Y:S01]  /*2000*/  FFMA.FTZ R9, R11, R9, R34 ;  /* 0x000000090b097223 */ /* 0x000fe20000010022 */
[----:B0-----:R-:W-:-:S02]  /*2010*/  HADD2.F32 R34, -RZ, R13.H0_H0 ;  /* 0x2000000dff227230 */ /* 0x001fc40000004100 */
[----:B------:R-:W-:Y:S01]  /*2020*/  FFMA.FTZ R15, R18, R12, R17 ;  /* 0x0000000c120f7223 */ /* 0x000fe20000010011 */
[----:B------:R-:W-:Y:S02]  /*2030*/  LOP3.LUT R17, R14, 0xff, RZ, 0xc0, !PT ;  /* 0x000000ff0e117812 */ /* 0x000fe400078ec0ff */
[----:B------:R-:W-:Y:S01]  /*2040*/  FFMA.FTZ R14, R12, R34, R9 ;  /* 0x000000220c0e7223 */ /* 0x000fe20000010009 */
[----:B------:R-:W-:Y:S01]  /*2050*/  SHF.R.U32.HI R9, RZ, 0x8, R5 ;  /* 0x00000008ff097819 */ /* 0x000fe20000011605 */
[----:B------:R-:W-:-:S03]  /*2060*/  @!UP0 ULEA UR6, UR4, UR22, 0x3 ;  /* 0x0000001604068291 */ /* 0x000fc6000f8e18ff */
[----:B------:R-:W-:Y:S01]  /*2070*/  LOP3.LUT R9, R9, 0xff, RZ, 0xc0, !PT ;  /* 0x000000ff09097812 */ /* 0x000fe200078ec0ff */
[----:B-1----:R-:W-:-:S03]  /*2080*/  HADD2.F32 R27, -RZ, R27.H0_H0 ;  /* 0x2000001bff1b7230 */ /* 0x002fc60000004100 */
[----:B------:R-:W-:Y:S01]  /*2090*/  IADD3 R35, PT, PT, R9, -0x80, RZ ;  /* 0xffffff8009237810 */ /* 0x000fe20007ffe0ff */
[----:B------:R-:W0:Y:S01]  /*20a0*/  I2F.F16 R8, R16 ;  /* 0x0000001000087306 */ /* 0x000e220000200c00 */
[----:B------:R-:W-:Y:S01]  /*20b0*/  FFMA.FTZ R13, R12, R27, R19 ;  /* 0x0000001b0c0d7223 */ /* 0x000fe20000010013 */
[----:B------:R-:W-:Y:S01]  /*20c0*/  IADD3 R27, PT, PT, R17, -0x80, RZ ;  /* 0xffffff80111b7810 */ /* 0x000fe20007ffe0ff */
[----:B------:R-:W2:Y:S05]  /*20d0*/  @!P0 LDL.64 R18, [UR6+0x8] ;  /* 0x00000806ff128983 */ /* 0x000eaa0008100a00 */
[----:B------:R-:W1:Y:S01]  /*20e0*/  I2F.F16 R35, R35 ;  /* 0x0000002300237306 */ /* 0x000e620000200c00 */
[----:B------:R-:W-:-:S07]  /*20f0*/  MOV R17, UR14 ;  /* 0x0000000e00117c02 */ /* 0x000fce0008000f00 */
[----:B------:R-:W4:Y:S01]  /*2100*/  I2F.F16 R16, R27 ;  /* 0x0000001b00107306 */ /* 0x000f220000200c00 */
[----:B0-----:R-:W-:Y:S02]  /*2110*/  HADD2.F32 R8, -RZ, R8.H0_H0 ;  /* 0x20000008ff087230 */ /* 0x001fe40000004100 */
[----:B------:R-:W-:-:S04]  /*2120*/  IMAD.WIDE R32, R17, 0x4, R32 ;  /* 0x0000000411207825 */ /* 0x000fc800078e0220 */
[----:B------:R-:W-:Y:S02]  /*2130*/  HADD2.F32 R34, -RZ, R22.H1_H1 ;  /* 0x30000016ff227230 */ /* 0x000fe40000004100 */
[----:B-1----:R-:W-:Y:S02]  /*2140*/  HADD2.F32 R22, -RZ, R35.H0_H0 ;  /* 0x20000023ff167230 */ /* 0x002fe40000004100 */
[----:B------:R-:W-:Y:S02]  /*2150*/  FFMA.FTZ R17, R11, R8, R10 ;  /* 0x000000080b117223 */ /* 0x000fe4000001000a */
[----:B------:R0:W5:Y:S01]  /*2160*/  LDG.E.128.CONSTANT R8, desc[UR18][R32.64] ;  /* 0x0000001220087981 */ /* 0x000162000c1e9d00 */
[----:B------:R-:W-:Y:S01]  /*2170*/  FFMA.FTZ R22, R34, R22, R13 ;  /* 0x0000001622167223 */ /* 0x000fe2000001000d */
[----:B----4-:R-:W-:Y:S01]  /*2180*/  HADD2.F32 R16, -RZ, R16.H0_H0 ;  /* 0x20000010ff107230 */ /* 0x010fe20000004100 */
[----:B------:R-:W-:-:S04]  /*2190*/  SHF.R.U32.HI R13, RZ, 0x8, R6 ;  /* 0x00000008ff0d7819 */ /* 0x000fc80000011606 */
[----:B------:R-:W-:Y:S01]  /*21a0*/  FFMA.FTZ R16, R16, R34, R15 ;  /* 0x0000002210107223 */ /* 0x000fe2000001000f */
[----:B------:R-:W-:Y:S02]  /*21b0*/  LOP3.LUT R15, R13, 0xff, RZ, 0xc0, !PT ;  /* 0x000000ff0d0f7812 */ /* 0x000fe400078ec0ff */
[----:B------:R-:W-:-:S03]  /*21c0*/  SHF.R.U32.HI R13, RZ, 0x10, R4 ;  /* 0x00000010ff0d7819 */ /* 0x000fc60000011604 */
[----:B------:R-:W-:Y:S01]  /*21d0*/  VIADD R36, R15, 0xffffff80 ;  /* 0xffffff800f247836 */ /* 0x000fe20000000000 */
[----:B------:R-:W-:-:S04]  /*21e0*/  LOP3.LUT R13, R13, 0xff, RZ, 0xc0, !PT ;  /* 0x000000ff0d0d7812 */ /* 0x000fc800078ec0ff */
[----:B------:R-:W-:Y:S01]  /*21f0*/  IADD3 R15, PT, PT, R13, -0x80, RZ ;  /* 0xffffff800d0f7810 */ /* 0x000fe20007ffe0ff */
[----:B------:R-:W1:Y:S08]  /*2200*/  I2F.F16 R36, R36 ;  /* 0x0000002400247306 */ /* 0x000e700000200c00 */
[----:B------:R-:W4:Y:S01]  /*2210*/  I2F.F16 R15, R15 ;  /* 0x0000000f000f7306 */ /* 0x000f220000200c00 */
[----:B------:R-:W-:-:S02]  /*2220*/  HADD2.F32 R27, -RZ, R23.H0_H0 ;  /* 0x20000017ff1b7230 */ /* 0x000fc40000004100 */
[----:B-1----:R-:W-:-:S05]  /*2230*/  HADD2.F32 R13, -RZ, R36.H0_H0 ;  /* 0x20000024ff0d7230 */ /* 0x002fca0000004100 */
[----:B------:R-:W-:Y:S01]  /*2240*/  FFMA.FTZ R14, R34, R13, R14 ;  /* 0x0000000d220e7223 */ /* 0x000fe2000001000e */
[----:B----4-:R-:W-:-:S05]  /*2250*/  HADD2.F32 R13, -RZ, R15.H0_H0 ;  /* 0x2000000fff0d7230 */ /* 0x010fca0000004100 */
[----:B------:R-:W-:Y:S01]  /*2260*/  FFMA.FTZ R16, R13, R27, R16 ;  /* 0x0000001b0d107223 */ /* 0x000fe20000010010 */
[----:B------:R-:W-:-:S04]  /*2270*/  LOP3.LUT R13, R7, 0xff, RZ, 0xc0, !PT ;  /* 0x000000ff070d7812 */ /* 0x000fc800078ec0ff */
[----:B------:R-:W-:Y:S02]  /*2280*/  IADD3 R37, PT, PT, R13, -0x80, RZ ;  /* 0xffffff800d257810 */ /* 0x000fe40007ffe0ff */
[----:B------:R-:W-:-:S04]  /*2290*/  SHF.R.U32.HI R13, RZ, 0x10, R5 ;  /* 0x00000010ff0d7819 */ /* 0x000fc80000011605 */
[----:B------:R-:W-:Y:S02]  /*22a0*/  LOP3.LUT R35, R13, 0xff, RZ, 0xc0, !PT ;  /* 0x000000ff0d237812 */ /* 0x000fe400078ec0ff */
[----:B------:R-:W1:Y:S02]  /*22b0*/  I2F.F16 R13, R37 ;  /* 0x00000025000d7306 */ /* 0x000e640000200c00 */
[----:B------:R-:W-:-:S06]  /*22c0*/  IADD3 R35, PT, PT, R35, -0x80, RZ ;  /* 0xffffff8023237810 */ /* 0x000fcc0007ffe0ff */
[----:B------:R-:W4:Y:S01]  /*22d0*/  I2F.F16 R15, R35 ;  /* 0x00000023000f7306 */ /* 0x000f220000200c00 */
[----:B-1----:R-:W-:-:S05]  /*22e0*/  HADD2.F32 R13, -RZ, R13.H0_H0 ;  /* 0x2000000dff0d7230 */ /* 0x002fca0000004100 */
[----:B------:R-:W-:Y:S01]  /*22f0*/  FFMA.FTZ R17, R12, R13, R17 ;  /* 0x0000000d0c117223 */ /* 0x000fe20000010011 */
[----:B------:R-:W-:Y:S01]  /*2300*/  SHF.R.U32.HI R12, RZ, 0x8, R7 ;  /* 0x00000008ff0c7819 */ /* 0x000fe20000011607 */
[----:B----4-:R-:W-:-:S03]  /*2310*/  HADD2.F32 R15, -RZ, R15.H0_H0 ;  /* 0x2000000fff0f7230 */ /* 0x010fc60000004100 */
[----:B------:R-:W-:Y:S02]  /*2320*/  LOP3.LUT R12, R12, 0xff, RZ, 0xc0, !PT ;  /* 0x000000ff0c0c7812 */ /* 0x000fe400078ec0ff */
[----:B------:R-:W-:Y:S02]  /*2330*/  FFMA.FTZ R22, R27, R15, R22 ;  /* 0x0000000f1b167223 */ /* 0x000fe40000010016 */
[----:B------:R-:W-:Y:S02]  /*2340*/  IADD3 R15, PT, PT, R12, -0x80, RZ ;  /* 0xffffff800c0f7810 */ /* 0x000fe40007ffe0ff */
[----:B------:R-:W-:Y:S02]  /*2350*/  SHF.R.U32.HI R12, RZ, 0x10, R6 ;  /* 0x00000010ff0c7819 */ /* 0x000fe40000011606 */
[----:B------:R-:W-:Y:S02]  /*2360*/  SHF.R.U32.HI R13, RZ, 0x10, R7 ;  /* 0x00000010ff0d7819 */ /* 0x000fe40000011607 */
[----:B------:R-:W1:Y:S01]  /*2370*/  I2F.F16 R15, R15 ;  /* 0x0000000f000f7306 */ /* 0x000e620000200c00 */
[----:B------:R-:W-:-:S02]  /*2380*/  LOP3.LUT R12, R12, 0xff, RZ, 0xc0, !PT ;  /* 0x000000ff0c0c7812 */ /* 0x000fc400078ec0ff */
[----:B------:R-:W-:-:S03]  /*2390*/  LOP3.LUT R13, R13, 0xff, RZ, 0xc0, !PT ;  /* 0x000000ff0d0d7812 */ /* 0x000fc600078ec0ff */
[----:B------:R-:W-:Y:S01]  /*23a0*/  VIADD R12, R12, 0xffffff80 ;  /* 0xffffff800c0c7836 */ /* 0x000fe20000000000 */
[----:B------:R-:W-:-:S04]  /*23b0*/  IADD3 R35, PT, PT, R13, -0x80, RZ ;  /* 0xffffff800d237810 */ /* 0x000fc80007ffe0ff */
[----:B------:R-:W4:Y:S01]  /*23c0*/  I2F.F16 R13, R35 ;  /* 0x00000023000d7306 */ /* 0x000f220000200c00 */
[----:B-1----:R-:W-:-:S07]  /*23d0*/  HADD2.F32 R36, -RZ, R15.H0_H0 ;  /* 0x2000000fff247230 */ /* 0x002fce0000004100 */
[----:B------:R-:W1:Y:S01]  /*23e0*/  I2F.F16 R12, R12 ;  /* 0x0000000c000c7306 */ /* 0x000e620000200c00 */
[----:B------:R-:W-:Y:S01]  /*23f0*/  FFMA.FTZ R34, R34, R36, R17 ;  /* 0x0000002422227223 */ /* 0x000fe20000010011 */
[----:B------:R-:W-:-:S05]  /*2400*/  MOV R17, UR14 ;  /* 0x0000000e00117c02 */ /* 0x000fca0008000f00 */
[----:B0-----:R-:W-:-:S04]  /*2410*/  IMAD.WIDE R32, R17, 0x4, R32 ;  /* 0x0000000411207825 */ /* 0x001fc800078e0220 */
[----:B----4-:R-:W-:Y:S02]  /*2420*/  HADD2.F32 R13, -RZ, R13.H0_H0 ;  /* 0x2000000dff0d7230 */ /* 0x010fe40000004100 */
[----:B-1----:R-:W-:-:S05]  /*2430*/  HADD2.F32 R17, -RZ, R12.H0_H0 ;  /* 0x2000000cff117230 */ /* 0x002fca0000004100 */
[C---:B------:R-:W-:Y:S01]  /*2440*/  FFMA.FTZ R17, R27.reuse, R17, R14 ;  /* 0x000000111b117223 */ /* 0x040fe2000001000e */
[----:B------:R-:W-:Y:S02]  /*2450*/  FFMA.FTZ R27, R27, R13, R34 ;  /* 0x0000000d1b1b7223 */ /* 0x000fe40000010022 */
[----:B------:R-:W4:Y:S01]  /*2460*/  LDG.E.128.CONSTANT R12, desc[UR18][R32.64] ;  /* 0x00000012200c7981 */ /* 0x000f22000c1e9d00 */
[----:B------:R-:W-:Y:S02]  /*2470*/  LEA.HI R34, R4, 0xffffff80, RZ, 0x8 ;  /* 0xffffff8004227811 */ /* 0x000fe400078f40ff */
[----:B------:R-:W-:Y:S02]  /*2480*/  LEA.HI R4, R5, 0xffffff80, RZ, 0x8 ;  /* 0xffffff8005047811 */ /* 0x000fe400078f40ff */
[----:B------:R-:W-:Y:S02]  /*2490*/  LEA.HI R5, R7, 0xffffff80, RZ, 0x8 ;  /* 0xffffff8007057811 */ /* 0x000fe400078f40ff */
[----:B------:R-:W0:Y:S01]  /*24a0*/  I2F.F16 R34, R34 ;  /* 0x0000002200227306 */ /* 0x000e220000200c00 */
[----:B------:R-:W-:-:S07]  /*24b0*/  LEA.HI R6, R6, 0xffffff80, RZ, 0x8 ;  /* 0xffffff8006067811 */ /* 0x000fce00078f40ff */
[----:B------:R-:W-:Y:S08]  /*24c0*/  I2F.F16 R4, R4 ;  /* 0x0000000400047306 */ /* 0x000ff00000200c00 */
[----:B------:R-:W1:Y:S08]  /*24d0*/  I2F.F16 R5, R5 ;  /* 0x0000000500057306 */ /* 0x000e700000200c00 */
[----:B------:R-:W1:Y:S01]  /*24e0*/  I2F.F16 R6, R6 ;  /* 0x0000000600067306 */ /* 0x000e620000200c00 */
[----:B------:R-:W-:-:S02]  /*24f0*/  HADD2.F32 R23, -RZ, R23.H1_H1 ;  /* 0x30000017ff177230 */ /* 0x000fc40000004100 */
[----:B0-----:R-:W-:Y:S02]  /*2500*/  HADD2.F32 R7, -RZ, R34.H0_H0 ;  /* 0x20000022ff077230 */ /* 0x001fe40000004100 */
[----:B-1----:R-:W-:-:S03]  /*2510*/  HADD2.F32 R36, -RZ, R5.H0_H0 ;  /* 0x20000005ff247230 */ /* 0x002fc60000004100 */
[----:B------:R-:W-:Y:S01]  /*2520*/  FFMA.FTZ R16, R7, R23, R16 ;  /* 0x0000001707107223 */ /* 0x000fe20000010010 */
[----:B------:R-:W-:Y:S02]  /*2530*/  HADD2.F32 R7, -RZ, R4.H0_H0 ;  /* 0x20000004ff077230 */ /* 0x000fe40000004100 */
[----:B------:R-:W0:Y:S01]  /*2540*/  LDS.64 R4, [UR8+0x20] ;  /* 0x00002008ff047984 */ /* 0x000e220008000a00 */
[----:B------:R-:W-:Y:S02]  /*2550*/  HADD2.F32 R34, -RZ, R6.H0_H0 ;  /* 0x20000006ff227230 */ /* 0x000fe40000004100 */
[----:B------:R-:W-:-:S03]  /*2560*/  FFMA.FTZ R22, R23, R7, R22 ;  /* 0x0000000717167223 */ /* 0x000fc60000010016 */
[----:B------:R-:W-:Y:S01]  /*2570*/  FFMA.FTZ R17, R23, R34, R17 ;  /* 0x0000002217117223 */ /* 0x000fe20000010011 */
[----:B---3--:R-:W-:Y:S02]  /*2580*/  @!P0 R2UR UR7, R29 ;  /* 0x000000001d0782ca */ /* 0x008fe400000e0000 */
[----:B--2---:R-:W-:-:S04]  /*2590*/  @!P0 PRMT R2, R18, 0x7610, R2 ;  /* 0x0000761012028816 */ /* 0x004fc80000000002 */
[----:B------:R-:W-:Y:S01]  /*25a0*/  @!P0 PRMT R2, R2, 0x7610, R18 ;  /* 0x0000761002028816 */ /* 0x000fe20000000012 */
[----:B------:R-:W-:Y:S01]  /*25b0*/  FFMA.FTZ R18, R23, R36, R27 ;  /* 0x0000002417127223 */ /* 0x000fe2000001001b */
[----:B------:R-:W-:-:S03]  /*25c0*/  @!P0 PRMT R0, R0, 0x5410, R19 ;  /* 0x0000541000008816 */ /* 0x000fc60000000013 */
[--C-:B------:R-:W-:Y:S01]  /*25d0*/  HADD2.F32 R23, -RZ, R2.reuse.H1_H1 ;  /* 0x30000002ff177230 */ /* 0x100fe20000004100 */
[----:B------:R-:W-:Y:S01]  /*25e0*/  @!P0 PRMT R0, R19, 0x7632, R0 ;  /* 0x0000763213008816 */ /* 0x000fe20000000000 */
[----:B------:R-:W-:-:S03]  /*25f0*/  HADD2.F32 R27, -RZ, R2.H0_H0 ;  /* 0x20000002ff1b7230 */ /* 0x000fc60000004100 */
[----:B------:R-:W-:Y:S02]  /*2600*/  FMUL.FTZ R26, R26, R23 ;  /* 0x000000171a1a7220 */ /* 0x000fe40000410000 */
[----:B------:R-:W-:Y:S01]  /*2610*/  FMUL.FTZ R6, R30, R27 ;  /* 0x0000001b1e067220 */ /* 0x000fe20000410000 */
[--C-:B------:R-:W-:Y:S02]  /*2620*/  HADD2.F32 R29, -RZ, R0.reuse.H0_H0 ;  /* 0x20000000ff1d7230 */ /* 0x100fe40000004100 */
[----:B------:R-:W-:Y:S01]  /*2630*/  F2FP.F16.F32.PACK_AB R19, RZ, R26 ;  /* 0x0000001aff13723e */ /* 0x000fe200000000ff */
[----:B------:R-:W-:Y:S01]  /*2640*/  HADD2.F32 R26, -RZ, R0.H1_H1 ;  /* 0x30000000ff1a7230 */ /* 0x000fe20000004100 */
[----:B-----5:R-:W-:Y:S02]  /*2650*/  LOP3.LUT R7, R8, 0xff, RZ, 0xc0, !PT ;  /* 0x000000ff08077812 */ /* 0x020fe400078ec0ff */
[----:B------:R-:W-:Y:S02]  /*2660*/  SHF.R.U32.HI R30, RZ, 0x8, R8 ;  /* 0x00000008ff1e7819 */ /* 0x000fe40000011608 */
[----:B------:R-:W-:Y:S01]  /*2670*/  IADD3 R7, PT, PT, R7, -0x80, RZ ;  /* 0xffffff8007077810 */ /* 0x000fe20007ffe0ff */
[----:B------:R-:W-:Y:S01]  /*2680*/  FMUL.FTZ R31, R31, R26 ;  /* 0x0000001a1f1f7220 */ /* 0x000fe20000410000 */
[----:B------:R-:W-:Y:S01]  /*2690*/  LOP3.LUT R30, R30, 0xff, RZ, 0xc0, !PT ;  /* 0x000000ff1e1e7812 */ /* 0x000fe200078ec0ff */
[----:B------:R-:W-:-:S03]  /*26a0*/  FMUL.FTZ R28, R28, R29 ;  /* 0x0000001d1c1c7220 */ /* 0x000fc60000410000 */
[----:B------:R-:W1:Y:S01]  /*26b0*/  I2F.F16 R7, R7 ;  /* 0x0000000700077306 */ /* 0x000e620000200c00 */
[----:B------:R-:W-:Y:S02]  /*26c0*/  IADD3 R34, PT, PT, R30, -0x80, RZ ;  /* 0xffffff801e227810 */ /* 0x000fe40007ffe0ff */
[----:B------:R-:W-:Y:S02]  /*26d0*/  F2FP.F16.F32.PACK_AB R30, RZ, R31 ;  /* 0x0000001fff1e723e */ /* 0x000fe400000000ff */
[----:B------:R-:W-:Y:S02]  /*26e0*/  F2FP.F16.F32.PACK_AB R6, RZ, R6 ;  /* 0x00000006ff06723e */ /* 0x000fe400000000ff */
[----:B------:R-:W-:Y:S02]  /*26f0*/  F2FP.F16.F32.PACK_AB R31, RZ, R28 ;  /* 0x0000001cff1f723e */ /* 0x000fe400000000ff */
[----:B------:R-:W2:Y:S01]  /*2700*/  I2F.F16 R28, R34 ;  /* 0x00000022001c7306 */ /* 0x000ea20000200c00 */
[----:B------:R-:W-:-:S02]  /*2710*/  PRMT R6, R6, 0x5410, R19 ;  /* 0x0000541006067816 */ /* 0x000fc40000000013 */
[----:B------:R-:W-:-:S03]  /*2720*/  PRMT R30, R30, 0x5410, R31 ;  /* 0x000054101e1e7816 */ /* 0x000fc6000000001f */
[----:B------:R-:W-:Y:S02]  /*2730*/  HFMA2 R19, R6, 1, 1, R24 ;  /* 0x3c003c0006137831 */ /* 0x000fe40000000018 */
[----:B------:R-:W-:Y:S02]  /*2740*/  HADD2 R24, R30, R25 ;  /* 0x000000191e187230 */ /* 0x000fe40000000000 */
[--C-:B0-----:R-:W-:Y:S02]  /*2750*/  HADD2.F32 R6, -RZ, R4.reuse.H0_H0 ;  /* 0x20000004ff067230 */ /* 0x101fe40000004100 */
[----:B-1----:R-:W-:Y:S02]  /*2760*/  HADD2.F32 R25, -RZ, R7.H0_H0 ;  /* 0x20000007ff197230 */ /* 0x002fe40000004100 */
[----:B------:R-:W-:Y:S01]  /*2770*/  HADD2.F32 R7, -RZ, R4.H1_H1 ;  /* 0x30000004ff077230 */ /* 0x000fe20000004100 */
[----:B------:R-:W-:Y:S01]  /*2780*/  SHF.R.U32.HI R4, RZ, 0x8, R9 ;  /* 0x00000008ff047819 */ /* 0x000fe20000011609 */
[----:B--2---:R-:W-:-:S02]  /*2790*/  HADD2.F32 R28, -RZ, R28.H0_H0 ;  /* 0x2000001cff1c7230 */ /* 0x004fc40000004100 */
[----:B------:R-:W-:Y:S01]  /*27a0*/  FFMA.FTZ R37, R25, R6, RZ ;  /* 0x0000000619257223 */ /* 0x000fe200000100ff */
[----:B------:R-:W-:Y:S02]  /*27b0*/  LOP3.LUT R30, R9, 0xff, RZ, 0xc0, !PT ;  /* 0x000000ff091e7812 */ /* 0x000fe400078ec0ff */
[----:B------:R-:W-:Y:S01]  /*27c0*/  LOP3.LUT R25, R10, 0xff, RZ, 0xc0, !PT ;  /* 0x000000ff0a197812 */ /* 0x000fe200078ec0ff */
[----:B------:R-:W-:Y:S01]  /*27d0*/  FFMA.FTZ R37, R28, R7, R37 ;  /* 0x000000071c257223 */ /* 0x000fe20000010025 */
[----:B------:R-:W-:Y:S02]  /*27e0*/  LOP3.LUT R4, R4, 0xff, RZ, 0xc0, !PT ;  /* 0x000000ff04047812 */ /* 0x000fe400078ec0ff */
[----:B------:R-:W-:Y:S01]  /*27f0*/  SHF.R.U32.HI R28, RZ, 0x8, R10 ;  /* 0x00000008ff1c7819 */ /* 0x000fe2000001160a */
[----:B------:R-:W-:Y:S01]  /*2800*/  VIADD R30, R30, 0xffffff80 ;  /* 0xffffff801e1e7836 */ /* 0x000fe20000000000 */
[----:B------:R-:W-:Y:S02]  /*2810*/  IADD3 R25, PT, PT, R25, -0x80, RZ ;  /* 0xffffff8019197810 */ /* 0x000fe40007ffe0ff */
[----:B------:R-:W-:-:S02]  /*2820*/  IADD3 R35, PT, PT, R4, -0x80, RZ ;  /* 0xffffff8004237810 */ /* 0x000fc40007ffe0ff */
[----:B------:R-:W-:Y:S01]  /*2830*/  LOP3.LUT R4, R28, 0xff, RZ, 0xc0, !PT ;  /* 0x000000ff1c047812 */ /* 0x000fe200078ec0ff */
[----:B------:R-:W0:Y:S03]  /*2840*/  I2F.F16 R31, R30 ;  /* 0x0000001e001f7306 */ /* 0x000e260000200c00 */
[----:B------:R-:W-:-:S05]  /*2850*/  IADD3 R36, PT, PT, R4, -0x80, RZ ;  /* 0xffffff8004247810 */ /* 0x000fca0007ffe0ff */
[----:B------:R-:W1:Y:S01]  /*2860*/  I2F.F16 R25, R25 ;  /* 0x0000001900197306 */ /* 0x000e620000200c00 */
[----:B------:R-:W-:-:S07]  /*2870*/  SHF.R.U32.HI R4, RZ, 0x10, R8 ;  /* 0x00000010ff047819 */ /* 0x000fce0000011608 */
[----:B------:R-:W2:Y:S01]  /*2880*/  I2F.F16 R28, R35 ;  /* 0x00000023001c7306 */ /* 0x000ea20000200c00 */
[----:B------:R-:W-:-:S07]  /*2890*/  LOP3.LUT R4, R4, 0xff, RZ, 0xc0, !PT ;  /* 0x000000ff04047812 */ /* 0x000fce00078ec0ff */
[----:B------:R-:W3:Y:S01]  /*28a0*/  I2F.F16 R30, R36 ;  /* 0x00000024001e7306 */ /* 0x000ee20000200c00 */
[----:B------:R-:W-:Y:S01]  /*28b0*/  IADD3 R34, PT, PT, R4, -0x80, RZ ;  /* 0xffffff8004227810 */ /* 0x000fe20007ffe0ff */
[----:B0-----:R-:W-:Y:S02]  /*28c0*/  HADD2.F32 R31, -RZ, R31.H0_H0 ;  /* 0x2000001fff1f7230 */ /* 0x001fe40000004100 */
[----:B-1----:R-:W-:Y:S02]  /*28d0*/  HADD2.F32 R25, -RZ, R25.H0_H0 ;  /* 0x20000019ff197230 */ /* 0x002fe40000004100 */
[----:B--2---:R-:W-:Y:S02]  /*28e0*/  HADD2.F32 R28, -RZ, R28.H0_H0 ;  /* 0x2000001cff1c7230 */ /* 0x004fe40000004100 */
[----:B------:R-:W0:Y:S01]  /*28f0*/  I2F.F16 R4, R34 ;  /* 0x0000002200047306 */ /* 0x000e220000200c00 */
[C---:B------:R-:W-:Y:S01]  /*2900*/  FFMA.FTZ R31, R6.reuse, R31, RZ ;  /* 0x0000001f061f7223 */ /* 0x040fe200000100ff */
[----:B------:R-:W-:Y:S01]  /*2910*/  FFMA.FTZ R25, R6, R25, RZ ;  /* 0x0000001906197223 */ /* 0x000fe200000100ff */
[----:B---3--:R-:W-:-:S02]  /*2920*/  HADD2.F32 R30, -RZ, R30.H0_H0 ;  /* 0x2000001eff1e7230 */ /* 0x008fc40000004100 */
[----:B------:R-:W-:-:S03]  /*2930*/  FFMA.FTZ R35, R7, R28, R31 ;  /* 0x0000001c07237223 */ /* 0x000fc6000001001f */
[----:B------:R-:W-:Y:S01]  /*2940*/  FFMA.FTZ R31, R7, R30, R25 ;  /* 0x0000001e071f7223 */ /* 0x000fe20000010019 */
[----:B------:R-:W-:Y:S02]  /*2950*/  SHF.R.U32.HI R25, RZ, 0x10, R9 ;  /* 0x00000010ff197819 */ /* 0x000fe40000011609 */
[----:B------:R-:W-:Y:S02]  /*2960*/  SHF.R.U32.HI R30, RZ, 0x10, R10 ;  /* 0x00000010ff1e7819 */ /* 0x000fe4000001160a */
[----:B------:R-:W-:Y:S01]  /*2970*/  LOP3.LUT R25, R25, 0xff, RZ, 0xc0, !PT ;  /* 0x000000ff19197812 */ /* 0x000fe200078ec0ff */
[----:B0-----:R-:W-:Y:S02]  /*2980*/  HADD2.F32 R28, -RZ, R4.H0_H0 ;  /* 0x20000004ff1c7230 */ /* 0x001fe40000004100 */
[----:B------:R-:W-:Y:S01]  /*2990*/  HADD2.F32 R4, -RZ, R5.H0_H0 ;  /* 0x20000005ff047230 */ /* 0x000fe20000004100 */
[----:B------:R-:W-:Y:S01]  /*29a0*/  LOP3.LUT R30, R30, 0xff, RZ, 0xc0, !PT ;  /* 0x000000ff1e1e7812 */ /* 0x000fe200078ec0ff */
[----:B------:R-:W-:Y:S01]  /*29b0*/  VIADD R36, R25, 0xffffff80 ;  /* 0xffffff8019247836 */ /* 0x000fe20000000000 */
[----:B------:R-:W-:-:S02]  /*29c0*/  LEA.HI R25, R8, 0xffffff80, RZ, 0x8 ;  /* 0xffffff8008197811 */ /* 0x000fc400078f40ff */
[----:B------:R-:W-:Y:S01]  /*29d0*/  FFMA.FTZ R28, R28, R4, R37 ;  /* 0x000000041c1c7223 */ /* 0x000fe20000010025 */
[----:B------:R-:W0:Y:S01]  /*29e0*/  I2F.F16 R34, R36 ;  /* 0x0000002400227306 */ /* 0x000e220000200c00 */
[----:B------:R-:W-:-:S07]  /*29f0*/  IADD3 R37, PT, PT, R30, -0x80, RZ ;  /* 0xffffff801e257810 */ /* 0x000fce0007ffe0ff */
[----:B------:R-:W1:Y:S08]  /*2a00*/  I2F.F16 R25, R25 ;  /* 0x0000001900197306 */ /* 0x000e700000200c00 */
[----:B------:R1:W2:Y:S01]  /*2a10*/  I2F.F16 R30, R37 ;  /* 0x00000025001e7306 */ /* 0x0002a20000200c00 */
[----:B0-----:R-:W-:Y:S02]  /*2a20*/  HADD2.F32 R34, -RZ, R34.H0_H0 ;  /* 0x20000022ff227230 */ /* 0x001fe40000004100 */
[----:B------:R-:W-:-:S03]  /*2a30*/  HADD2.F32 R5, -RZ, R5.H1_H1 ;  /* 0x30000005ff057230 */ /* 0x000fc60000004100 */
[----:B------:R-:W-:Y:S01]  /*2a40*/  FFMA.FTZ R34, R4, R34, R35 ;  /* 0x0000002204227223 */ /* 0x000fe20000010023 */
[----:B------:R-:W-:Y:S01]  /*2a50*/  LEA.HI R35, R10, 0xffffff80, RZ, 0x8 ;  /* 0xffffff800a237811 */ /* 0x000fe200078f40ff */
[----:B-1----:R-:W-:Y:S02]  /*2a60*/  HADD2.F32 R37, -RZ, R25.H0_H0 ;  /* 0x20000019ff257230 */ /* 0x002fe40000004100 */
[----:B--2---:R-:W-:-:S03]  /*2a70*/  HADD2.F32 R30, -RZ, R30.H0_H0 ;  /* 0x2000001eff1e7230 */ /* 0x004fc60000004100 */
[----:B------:R-:W-:Y:S02]  /*2a80*/  FFMA.FTZ R37, R37, R5, R28 ;  /* 0x0000000525257223 */ /* 0x000fe4000001001c */
[----:B------:R-:W0:Y:S01]  /*2a90*/  I2F.F16 R28, R35 ;  /* 0x00000023001c7306 */ /* 0x000e220000200c00 */
[----:B------:R-:W-:Y:S01]  /*2aa0*/  FFMA.FTZ R30, R4, R30, R31 ;  /* 0x0000001e041e7223 */ /* 0x000fe2000001001f */
[----:B------:R-:W-:Y:S02]  /*2ab0*/  LEA.HI R31, R9, 0xffffff80, RZ, 0x8 ;  /* 0xffffff80091f7811 */ /* 0x000fe400078f40ff */
[----:B------:R-:W1:Y:S04]  /*2ac0*/  LDS.64 R8, [UR8+0x28] ;  /* 0x00002808ff087984 */ /* 0x000e680008000a00 */
[----:B------:R-:W2:Y:S01]  /*2ad0*/  I2F.F16 R31, R31 ;  /* 0x0000001f001f7306 */ /* 0x000ea20000200c00 */
[----:B----4-:R-:W-:Y:S01]  /*2ae0*/  LOP3.LUT R10, R12, 0xff, RZ, 0xc0, !PT ;  /* 0x000000ff0c0a7812 */ /* 0x010fe200078ec0ff */
[----:B0-----:R-:W-:-:S03]  /*2af0*/  HADD2.F32 R28, -RZ, R28.H0_H0 ;  /* 0x2000001cff1c7230 */ /* 0x001fc60000004100 */
[----:B------:R-:W-:Y:S02]  /*2b00*/  IADD3 R36, PT, PT, R10, -0x80, RZ ;  /* 0xffffff800a247810 */ /* 0x000fe40007ffe0ff */
[----:B------:R-:W-:Y:S01]  /*2b10*/  FFMA.FTZ R35, R5, R28, R30 ;  /* 0x0000001c05237223 */ /* 0x000fe2000001001e */
[--C-:B------:R-:W-:Y:S01]  /*2b20*/  SHF.R.U32.HI R30, RZ, 0x8, R12.reuse ;  /* 0x00000008ff1e7819 */ /* 0x100fe2000001160c */
[----:B------:R0:W3:Y:S01]  /*2b30*/  I2F.F16 R10, R36 ;  /* 0x00000024000a7306 */ /* 0x0000e20000200c00 */
[----:B--2---:R-:W-:Y:S02]  /*2b40*/  HADD2.F32 R25, -RZ, R31.H0_H0 ;  /* 0x2000001fff197230 */ /* 0x004fe40000004100 */
[----:B------:R-:W-:Y:S02]  /*2b50*/  LOP3.LUT R30, R30, 0xff, RZ, 0xc0, !PT ;  /* 0x000000ff1e1e7812 */ /* 0x000fe400078ec0ff */
[----:B------:R-:W-:Y:S02]  /*2b60*/  SHF.R.U32.HI R31, RZ, 0x10, R12 ;  /* 0x00000010ff1f7819 */ /* 0x000fe4000001160c */
[----:B0-----:R-:W-:-:S02]  /*2b70*/  IADD3 R36, PT, PT, R30, -0x80, RZ ;  /* 0xffffff801e247810 */ /* 0x001fc40007ffe0ff */
[----:B------:R-:W-:Y:S01]  /*2b80*/  LOP3.LUT R31, R31, 0xff, RZ, 0xc0, !PT ;  /* 0x000000ff1f1f7812 */ /* 0x000fe200078ec0ff */
[----:B------:R-:W-:Y:S01]  /*2b90*/  FFMA.FTZ R25, R5, R25, R34 ;  /* 0x0000001905197223 */ /* 0x000fe20000010022 */
[----:B------:R-:W0:Y:S02]  /*2ba0*/  I2F.F16 R30, R36 ;  /* 0x00000024001e7306 */ /* 0x000e240000200c00 */
[----:B------:R-:W-:Y:S01]  /*2bb0*/  IADD3 R34, PT, PT, R31, -0x80, RZ ;  /* 0xffffff801f227810 */ /* 0x000fe20007ffe0ff */
[----:B---3--:R-:W-:-:S05]  /*2bc0*/  HADD2.F32 R28, -RZ, R10.H0_H0 ;  /* 0x2000000aff1c7230 */ /* 0x008fca0000004100 */
[----:B------:R-:W2:Y:S01]  /*2bd0*/  I2F.F16 R34, R34 ;  /* 0x0000002200227306 */ /* 0x000ea20000200c00 */
[--C-:B-1----:R-:W-:Y:S02]  /*2be0*/  HADD2.F32 R10, -RZ, R8.reuse.H0_H0 ;  /* 0x20000008ff0a7230 */ /* 0x102fe40000004100 */
[----:B------:R-:W-:-:S03]  /*2bf0*/  HADD2.F32 R31, -RZ, R8.H1_H1 ;  /* 0x30000008ff1f7230 */ /* 0x000fc60000004100 */
[----:B------:R-:W-:Y:S01]  /*2c00*/  FFMA.FTZ R28, R28, R10, R37 ;  /* 0x0000000a1c1c7223 */ /* 0x000fe20000010025 */
[----:B0-----:R-:W-:Y:S01]  /*2c10*/  HADD2.F32 R37, -RZ, R30.H0_H0 ;  /* 0x2000001eff257230 */ /* 0x001fe20000004100 */
[----:B------:R-:W-:-:S04]  /*2c20*/  LOP3.LUT R8, R13, 0xff, RZ, 0xc0, !PT ;  /* 0x000000ff0d087812 */ /* 0x000fc800078ec0ff */
[----:B------:R-:W-:Y:S01]  /*2c30*/  FFMA.FTZ R37, R37, R31, R28 ;  /* 0x0000001f25257223 */ /* 0x000fe2000001001c */
[----:B------:R-:W-:Y:S02]  /*2c40*/  HADD2.F32 R28, -RZ, R9.H0_H0 ;  /* 0x20000009ff1c7230 */ /* 0x000fe40000004100 */
[----:B--2---:R-:W-:-:S05]  /*2c50*/  HADD2.F32 R30, -RZ, R34.H0_H0 ;  /* 0x20000022ff1e7230 */ /* 0x004fca0000004100 */
[----:B------:R-:W-:Y:S01]  /*2c60*/  FFMA.FTZ R30, R30, R28, R37 ;  /* 0x0000001c1e1e7223 */ /* 0x000fe20000010025 */
        /* <DEDUP_REMOVED lines=14> */
[----:B------:R-:W-:Y:S01]  /*2d50*/  SHF.R.U32.HI R34, RZ, 0x8, R14 ;  /* 0x00000008ff227819 */ /* 0x000fe2000001160e */
[----:B0-----:R-:W-:-:S05]  /*2d60*/  HADD2.F32 R8, -RZ, R36.H0_H0 ;  /* 0x20000024ff087230 */ /* 0x001fca0000004100 */
        /* <DEDUP_REMOVED lines=11> */
[----:B------:R-:W-:-:S04]  /*2e20*/  SHF.R.U32.HI R8, RZ, 0x10, R14 ;  /* 0x00000010ff087819 */ /* 0x000fc8000001160e */
[----:B------:R-:W-:-:S05]  /*2e30*/  LOP3.LUT R8, R8, 0xff, RZ, 0xc0, !PT ;  /* 0x000000ff08087812 */ /* 0x000fca00078ec0ff */
[----:B------:R-:W-:-:S06]  /*2e40*/  VIADD R36, R8, 0xffffff80 ;  /* 0xffffff8008247836 */ /* 0x000fcc0000000000 */
[----:B------:R-:W0:Y:S01]  /*2e50*/  I2F.F16 R36, R36 ;  /* 0x0000002400247306 */ /* 0x000e220000200c00 */
[----:B------:R-:W-:-:S04]  /*2e60*/  SHF.R.U32.HI R34, RZ, 0x8, R11 ;  /* 0x00000008ff227819 */ /* 0x000fc8000001160b */
[----:B------:R-:W-:Y:S01]  /*2e70*/  LOP3.LUT R34, R34, 0xff, RZ, 0xc0, !PT ;  /* 0x000000ff22227812 */ /* 0x000fe200078ec0ff */
[----:B0-----:R-:W-:-:S05]  /*2e80*/  HADD2.F32 R8, -RZ, R36.H0_H0 ;  /* 0x20000024ff087230 */ /* 0x001fca0000004100 */
[----:B------:R-:W-:Y:S01]  /*2e90*/  FFMA.FTZ R8, R28, R8, R35 ;  /* 0x000000081c087223 */ /* 0x000fe20000010023 */
[----:B------:R-:W-:-:S04]  /*2ea0*/  LOP3.LUT R35, R11, 0xff, RZ, 0xc0, !PT ;  /* 0x000000ff0b237812 */ /* 0x000fc800078ec0ff */
[----:B------:R-:W-:Y:S02]  /*2eb0*/  IADD3 R35, PT, PT, R35, -0x80, RZ ;  /* 0xffffff8023237810 */ /* 0x000fe40007ffe0ff */
[----:B------:R-:W-:-:S04]  /*2ec0*/  IADD3 R34, PT, PT, R34, -0x80, RZ ;  /* 0xffffff8022227810 */ /* 0x000fc80007ffe0ff */
[----:B------:R-:W0:Y:S08]  /*2ed0*/  I2F.F16 R35, R35 ;  /* 0x0000002300237306 */ /* 0x000e300000200c00 */
[----:B------:R-:W1:Y:S01]  /*2ee0*/  I2F.F16 R34, R34 ;  /* 0x0000002200227306 */ /* 0x000e620000200c00 */
[----:B0-----:R-:W-:-:S05]  /*2ef0*/  HADD2.F32 R37, -RZ, R35.H0_H0 ;  /* 0x20000023ff257230 */ /* 0x001fca0000004100 */
[----:B------:R-:W-:Y:S01]  /*2f00*/  FFMA.FTZ R6, R6, R37, RZ ;  /* 0x0000002506067223 */ /* 0x000fe200000100ff */
[----:B-1----:R-:W-:-:S05]  /*2f10*/  HADD2.F32 R36, -RZ, R34.H0_H0 ;  /* 0x20000022ff247230 */ /* 0x002fca0000004100 */
[----:B------:R-:W-:Y:S01]  /*2f20*/  FFMA.FTZ R7, R7, R36, R6 ;  /* 0x0000002407077223 */ /* 0x000fe20000010006 */
[----:B------:R-:W-:-:S04]  /*2f30*/  SHF.R.U32.HI R6, RZ, 0x10, R11 ;  /* 0x00000010ff067819 */ /* 0x000fc8000001160b */
[----:B------:R-:W-:-:S04]  /*2f40*/  LOP3.LUT R6, R6, 0xff, RZ, 0xc0, !PT ;  /* 0x000000ff06067812 */ /* 0x000fc800078ec0ff */
[----:B------:R-:W-:Y:S02]  /*2f50*/  IADD3 R35, PT, PT, R6, -0x80, RZ ;  /* 0xffffff8006237810 */ /* 0x000fe40007ffe0ff */
[----:B------:R-:W-:-:S04]  /*2f60*/  LEA.HI R6, R11, 0xffffff80, RZ, 0x8 ;  /* 0xffffff800b067811 */ /* 0x000fc800078f40ff */
[----:B------:R-:W0:Y:S08]  /*2f70*/  I2F.F16 R35, R35 ;  /* 0x0000002300237306 */ /* 0x000e300000200c00 */
[----:B------:R-:W1:Y:S01]  /*2f80*/  I2F.F16 R6, R6 ;  /* 0x0000000600067306 */ /* 0x000e620000200c00 */
[----:B------:R-:W-:Y:S01]  /*2f90*/  MOV R37, UR14 ;  /* 0x0000000e00257c02 */ /* 0x000fe20008000f00 */
[----:B0-----:R-:W-:-:S04]  /*2fa0*/  HADD2.F32 R11, -RZ, R35.H0_H0 ;  /* 0x20000023ff0b7230 */ /* 0x001fc80000004100 */
[----:B------:R-:W-:-:S04]  /*2fb0*/  IMAD.WIDE R36, R37, 0x4, R32 ;  /* 0x0000000425247825 */ /* 0x000fc800078e0220 */
[----:B------:R-:W-:Y:S01]  /*2fc0*/  FFMA.FTZ R11, R4, R11, R7 ;  /* 0x0000000b040b7223 */ /* 0x000fe20000010007 */
[----:B-1----:R-:W-:-:S05]  /*2fd0*/  HADD2.F32 R4, -RZ, R6.H0_H0 ;  /* 0x20000006ff047230 */ /* 0x002fca0000004100 */
[----:B------:R-:W-:Y:S02]  /*2fe0*/  FFMA.FTZ R11, R5, R4, R11 ;  /* 0x00000004050b7223 */ /* 0x000fe4000001000b */
[----:B------:R-:W2:Y:S01]  /*2ff0*/  LDG.E.128.CONSTANT R4, desc[UR18][R36.64] ;  /* 0x0000001224047981 */ /* 0x000ea2000c1e9d00 */
        /* <DEDUP_REMOVED lines=13> */
[----:B------:R-:W-:Y:S02]  /*30d0*/  IADD3 R11, PT, PT, R10, -0x80, RZ ;  /* 0xffffff800a0b7810 */ /* 0x000fe40007ffe0ff */
[----:B------:R-:W-:-:S04]  /*30e0*/  LEA.HI R12, R12, 0xffffff80, RZ, 0x8 ;  /* 0xffffff800c0c7811 */ /* 0x000fc800078f40ff */
[----:B------:R-:W0:Y:S01]  /*30f0*/  I2F.F16 R11, R11 ;  /* 0x0000000b000b7306 */ /* 0x000e220000200c00 */
[----:B------:R-:W-:-:S07]  /*3100*/  LEA.HI R13, R13, 0xffffff80, RZ, 0x8 ;  /* 0xffffff800d0d7811 */ /* 0x000fce00078f40ff */
[----:B------:R-:W1:Y:S01]  /*3110*/  I2F.F16 R12, R12 ;  /* 0x0000000c000c7306 */ /* 0x000e620000200c00 */
[----:B------:R-:W-:-:S07]  /*3120*/  LEA.HI R10, R14, 0xffffff80, RZ, 0x8 ;  /* 0xffffff800e0a7811 */ /* 0x000fce00078f40ff */
[----:B------:R-:W3:Y:S01]  /*3130*/  I2F.F16 R13, R13 ;  /* 0x0000000d000d7306 */ /* 0x000ee20000200c00 */
[----:B0-----:R-:W-:Y:S01]  /*3140*/  HADD2.F32 R14, -RZ, R11.H0_H0 ;  /* 0x2000000bff0e7230 */ /* 0x001fe20000004100 */
[----:B------:R-:W-:-:S04]  /*3150*/  LEA.HI R15, R15, 0xffffff80, RZ, 0x8 ;  /* 0xffffff800f0f7811 */ /* 0x000fc800078f40ff */
[----:B------:R-:W-:Y:S02]  /*3160*/  FFMA.FTZ R28, R28, R14, R31 ;  /* 0x0000000e1c1c7223 */ /* 0x000fe4000001001f */
[----:B------:R-:W0:Y:S01]  /*3170*/  I2F.F16 R10, R10 ;  /* 0x0000000a000a7306 */ /* 0x000e220000200c00 */
[----:B-1----:R-:W-:-:S07]  /*3180*/  HADD2.F32 R31, -RZ, R12.H0_H0 ;  /* 0x2000000cff1f7230 */ /* 0x002fce0000004100 */
[----:B------:R1:W4:Y:S01]  /*3190*/  I2F.F16 R11, R15 ;  /* 0x0000000f000b7306 */ /* 0x0003220000200c00 */
[----:B---3--:R-:W-:Y:S02]  /*31a0*/  HADD2.F32 R14, -RZ, R13.H0_H0 ;  /* 0x2000000dff0e7230 */ /* 0x008fe40000004100 */
[----:B------:R-:W-:Y:S02]  /*31b0*/  HADD2.F32 R9, -RZ, R9.H1_H1 ;  /* 0x30000009ff097230 */ /* 0x000fe40000004100 */
[----:B0-----:R-:W-:-:S05]  /*31c0*/  HADD2.F32 R10, -RZ, R10.H0_H0 ;  /* 0x2000000aff0a7230 */ /* 0x001fca0000004100 */
[----:B-1----:R-:W-:Y:S01]  /*31d0*/  FFMA.FTZ R15, R9, R10, R8 ;  /* 0x0000000a090f7223 */ /* 0x002fe20000010008 */
[----:B----4-:R-:W-:Y:S02]  /*31e0*/  HADD2.F32 R11, -RZ, R11.H0_H0 ;  /* 0x2000000bff0b7230 */ /* 0x010fe40000004100 */
[----:B------:R-:W-:Y:S01]  /*31f0*/  FFMA.FTZ R30, R31, R9, R30 ;  /* 0x000000091f1e7223 */ /* 0x000fe2000001001e */
[C---:B------:R-:W-:Y:S02]  /*3200*/  FFMA.FTZ R14, R9.reuse, R14, R25 ;  /* 0x0000000e090e7223 */ /* 0x040fe40000010019 */
[----:B------:R-:W-:Y:S01]  /*3210*/  FFMA.FTZ R28, R9, R11, R28 ;  /* 0x0000000b091c7223 */ /* 0x000fe2000001001c */
[----:B--2---:R-:W-:-:S04]  /*3220*/  LOP3.LUT R12, R4, 0xff, RZ, 0xc0, !PT ;  /* 0x000000ff040c7812 */ /* 0x004fc800078ec0ff */
[----:B------:R-:W-:Y:S02]  /*3230*/  IADD3 R34, PT, PT, R12, -0x80, RZ ;  /* 0xffffff800c227810 */ /* 0x000fe40007ffe0ff */
[----:B------:R-:W0:Y:S01]  /*3240*/  LDS.64 R12, [UR8+0x30] ;  /* 0x00003008ff0c7984 */ /* 0x000e220008000a00 */
[----:B------:R-:W-:Y:S02]  /*3250*/  LOP3.LUT R8, R6, 0xff, RZ, 0xc0, !PT ;  /* 0x000000ff06087812 */ /* 0x000fe400078ec0ff */
[----:B------:R-:W-:Y:S02]  /*3260*/  LOP3.LUT R9, R7, 0xff, RZ, 0xc0, !PT ;  /* 0x000000ff07097812 */ /* 0x000fe400078ec0ff */
[----:B------:R-:W-:Y:S01]  /*3270*/  LOP3.LUT R25, R5, 0xff, RZ, 0xc0, !PT ;  /* 0x000000ff05197812 */ /* 0x000fe200078ec0ff */
[----:B------:R-:W-:Y:S01]  /*3280*/  VIADD R32, R8, 0xffffff80 ;  /* 0xffffff8008207836 */ /* 0x000fe20000000000 */
[----:B------:R-:W-:Y:S02]  /*3290*/  SHF.R.U32.HI R8, RZ, 0x8, R4 ;  /* 0x00000008ff087819 */ /* 0x000fe40000011604 */
[----:B------:R-:W-:-:S02]  /*32a0*/  SHF.R.U32.HI R11, RZ, 0x8, R5 ;  /* 0x00000008ff0b7819 */ /* 0x000fc40000011605 */
[----:B------:R-:W-:Y:S02]  /*32b0*/  IADD3 R10, PT, PT, R9, -0x80, RZ ;  /* 0xffffff80090a7810 */ /* 0x000fe40007ffe0ff */
[----:B------:R-:W-:Y:S02]  /*32c0*/  IADD3 R25, PT, PT, R25, -0x80, RZ ;  /* 0xffffff8019197810 */ /* 0x000fe40007ffe0ff */
[----:B------:R-:W-:Y:S02]  /*32d0*/  LOP3.LUT R8, R8, 0xff, RZ, 0xc0, !PT ;  /* 0x000000ff08087812 */ /* 0x000fe400078ec0ff */
[----:B------:R-:W-:Y:S01]  /*32e0*/  LOP3.LUT R11, R11, 0xff, RZ, 0xc0, !PT ;  /* 0x000000ff0b0b7812 */ /* 0x000fe200078ec0ff */
[----:B------:R-:W1:Y:S01]  /*32f0*/  I2F.F16 R34, R34 ;  /* 0x0000002200227306 */ /* 0x000e620000200c00 */
[----:B------:R-:W-:Y:S02]  /*3300*/  IADD3 R9, PT, PT, R8, -0x80, RZ ;  /* 0xffffff8008097810 */ /* 0x000fe40007ffe0ff */
[----:B------:R-:W-:-:S05]  /*3310*/  IADD3 R8, PT, PT, R11, -0x80, RZ ;  /* 0xffffff800b087810 */ /* 0x000fca0007ffe0ff */
[----:B------:R-:W2:Y:S08]  /*3320*/  I2F.F16 R31, R25 ;  /* 0x00000019001f7306 */ /* 0x000eb00000200c00 */
[----:B------:R-:W3:Y:S08]  /*3330*/  I2F.F16 R32, R32 ;  /* 0x0000002000207306 */ /* 0x000ef00000200c00 */
[----:B------:R-:W4:Y:S08]  /*3340*/  I2F.F16 R10, R10 ;  /* 0x0000000a000a7306 */ /* 0x000f300000200c00 */
[----:B------:R-:W5:Y:S08]  /*3350*/  I2F.F16 R9, R9 ;  /* 0x0000000900097306 */ /* 0x000f700000200c00 */
[----:B------:R-:W5:Y:S01]  /*3360*/  I2F.F16 R8, R8 ;  /* 0x0000000800087306 */ /* 0x000f620000200c00 */
[----:B-1----:R-:W-:-:S02]  /*3370*/  HADD2.F32 R34, -RZ, R34.H0_H0 ;  /* 0x20000022ff227230 */ /* 0x002fc40000004100 */
[----:B--2---:R-:W-:Y:S02]  /*3380*/  HADD2.F32 R31, -RZ, R31.H0_H0 ;  /* 0x2000001fff1f7230 */ /* 0x004fe40000004100 */
[----:B0-----:R-:W-:Y:S02]  /*3390*/  HADD2.F32 R33, -RZ, R12.H0_H0 ;  /* 0x2000000cff217230 */ /* 0x001fe40000004100 */
[----:B---3--:R-:W-:Y:S02]  /*33a0*/  HADD2.F32 R32, -RZ, R32.H0_H0 ;  /* 0x20000020ff207230 */ /* 0x008fe40000004100 */
[----:B----4-:R-:W-:Y:S01]  /*33b0*/  HADD2.F32 R10, -RZ, R10.H0_H0 ;  /* 0x2000000aff0a7230 */ /* 0x010fe20000004100 */
[----:B------:R-:W-:Y:S01]  /*33c0*/  MOV R11, UR14 ;  /* 0x0000000e000b7c02 */ /* 0x000fe20008000f00 */
[----:B------:R-:W-:Y:S01]  /*33d0*/  FFMA.FTZ R25, R34, R33, RZ ;  /* 0x0000002122197223 */ /* 0x000fe200000100ff */
[C---:B------:R-:W-:Y:S01]  /*33e0*/  FFMA.FTZ R31, R33.reuse, R31, RZ ;  /* 0x0000001f211f7223 */ /* 0x040fe200000100ff */
[C---:B------:R-:W-:Y:S01]  /*33f0*/  FFMA.FTZ R35, R33.reuse, R32, RZ ;  /* 0x0000002021237223 */ /* 0x040fe200000100ff */
[----:B------:R-:W-:Y:S01]  /*3400*/  FFMA.FTZ R33, R33, R10, RZ ;  /* 0x0000000a21217223 */ /* 0x000fe200000100ff */
[----:B------:R-:W-:-:S02]  /*3410*/  HADD2.F32 R32, -RZ, R12.H1_H1 ;  /* 0x3000000cff207230 */ /* 0x000fc40000004100 */
[----:B-----5:R-:W-:Y:S02]  /*3420*/  HADD2.F32 R10, -RZ, R9.H0_H0 ;  /* 0x20000009ff0a7230 */ /* 0x020fe40000004100 */
[----:B------:R-:W-:Y:S02]  /*3430*/  HADD2.F32 R8, -RZ, R8.H0_H0 ;  /* 0x20000008ff087230 */ /* 0x000fe40000004100 */
[----:B------:R-:W-:-:S04]  /*3440*/  IMAD.WIDE R36, R11, 0x4, R36 ;  /* 0x000000040b247825 */ /* 0x000fc800078e0224 */
[----:B------:R-:W-:Y:S01]  /*3450*/  FFMA.FTZ R25, R10, R32, R25 ;  /* 0x000000200a197223 */ /* 0x000fe20000010019 */
[----:B------:R-:W-:Y:S02]  /*3460*/  FFMA.FTZ R31, R32, R8, R31 ;  /* 0x00000008201f7223 */ /* 0x000fe4000001001f */
[----:B------:R-:W2:Y:S01]  /*3470*/  LDG.E.128.CONSTANT R8, desc[UR18][R36.64] ;  /* 0x0000001224087981 */ /* 0x000ea2000c1e9d00 */
[----:B------:R-:W-:-:S04]  /*3480*/  SHF.R.U32.HI R12, RZ, 0x8, R6 ;  /* 0x00000008ff0c7819 */ /* 0x000fc80000011606 */
[----:B------:R-:W-:-:S05]  /*3490*/  LOP3.LUT R12, R12, 0xff, RZ, 0xc0, !PT ;  /* 0x000000ff0c0c7812 */ /* 0x000fca00078ec0ff */
[----:B------:R-:W-:-:S06]  /*34a0*/  VIADD R12, R12, 0xffffff80 ;  /* 0xffffff800c0c7836 */ /* 0x000fcc0000000000 */
        /* <DEDUP_REMOVED lines=12> */
[----:B------:R0:W1:Y:S02]  /*3570*/  I2F.F16 R12, R32 ;  /* 0x00000020000c7306 */ /* 0x0000640000200c00 */
[----:B0-----:R-:W-:Y:S02]  /*3580*/  HADD2.F32 R32, -RZ, R13.H0_H0 ;  /* 0x2000000dff207230 */ /* 0x001fe40000004100 */
[----:B-1----:R-:W-:-:S05]  /*3590*/  HADD2.F32 R12, -RZ, R12.H0_H0 ;  /* 0x2000000cff0c7230 */ /* 0x002fca0000004100 */
[----:B------:R-:W-:Y:S01]  /*35a0*/  FFMA.FTZ R25, R12, R32, R25 ;  /* 0x000000200c197223 */ /* 0x000fe20000010019 */
[----:B------:R-:W-:-:S04]  /*35b0*/  SHF.R.U32.HI R12, RZ, 0x10, R5 ;  /* 0x00000010ff0c7819 */ /* 0x000fc80000011605 */
[----:B------:R-:W-:-:S04]  /*35c0*/  LOP3.LUT R34, R12, 0xff, RZ, 0xc0, !PT ;  /* 0x000000ff0c227812 */ /* 0x000fc800078ec0ff */
[----:B------:R-:W-:-:S04]  /*35d0*/  IADD3 R34, PT, PT, R34, -0x80, RZ ;  /* 0xffffff8022227810 */ /* 0x000fc80007ffe0ff */
        /* <DEDUP_REMOVED lines=11> */
[----:B------:R-:W-:-:S04]  /*3690*/  VIADD R35, R35, 0xffffff80 ;  /* 0xffffff8023237836 */ /* 0x000fc80000000000 */
[----:B------:R-:W0:Y:S02]  /*36a0*/  I2F.F16 R34, R35 ;  /* 0x0000002300227306 */ /* 0x000e240000200c00 */
[----:B0-----:R-:W-:-:S05]  /*36b0*/  HADD2.F32 R34, -RZ, R34.H0_H0 ;  /* 0x20000022ff227230 */ /* 0x001fca0000004100 */
[----:B------:R-:W-:Y:S01]  /*36c0*/  FFMA.FTZ R33, R32, R34, R33 ;  /* 0x0000002220217223 */ /* 0x000fe20000010021 */
[----:B------:R-:W-:Y:S02]  /*36d0*/  LEA.HI R34, R4, 0xffffff80, RZ, 0x8 ;  /* 0xffffff8004227811 */ /* 0x000fe400078f40ff */
[----:B------:R-:W-:Y:S02]  /*36e0*/  LEA.HI R32, R5, 0xffffff80, RZ, 0x8 ;  /* 0xffffff8005207811 */ /* 0x000fe400078f40ff */
[----:B------:R-:W0:Y:S08]  /*36f0*/  I2F.F16 R4, R34 ;  /* 0x0000002200047306 */ /* 0x000e300000200c00 */
[----:B------:R1:W3:Y:S01]  /*3700*/  I2F.F16 R5, R32 ;  /* 0x0000002000057306 */ /* 0x0002e20000200c00 */
[----:B------:R-:W-:-:S02]  /*3710*/  LEA.HI R7, R7, 0xffffff80, RZ, 0x8 ;  /* 0xffffff8007077811 */ /* 0x000fc400078f40ff */
[----:B------:R-:W-:Y:S01]  /*3720*/  LEA.HI R6, R6, 0xffffff80, RZ, 0x8 ;  /* 0xffffff8006067811 */ /* 0x000fe200078f40ff */
[----:B0-----:R-:W-:Y:S02]  /*3730*/  HADD2.F32 R4, -RZ, R4.H0_H0 ;  /* 0x20000004ff047230 */ /* 0x001fe40000004100 */
[----:B-1----:R-:W-:Y:S02]  /*3740*/  HADD2.F32 R32, -RZ, R13.H1_H1 ;  /* 0x3000000dff207230 */ /* 0x002fe40000004100 */
[----:B------:R-:W0:Y:S01]  /*3750*/  I2F.F16 R7, R7 ;  /* 0x0000000700077306 */ /* 0x000e220000200c00 */
[----:B---3--:R-:W-:Y:S02]  /*3760*/  HADD2.F32 R5, -RZ, R5.H0_H0 ;  /* 0x20000005ff057230 */ /* 0x008fe40000004100 */
[----:B------:R-:W-:-:S05]  /*3770*/  FFMA.FTZ R25, R4, R32, R25 ;  /* 0x0000002004197223 */ /* 0x000fca0000010019 */
[----:B------:R-:W1:Y:S01]  /*3780*/  I2F.F16 R6, R6 ;  /* 0x0000000600067306 */ /* 0x000e620000200c00 */
[----:B------:R-:W-:Y:S02]  /*3790*/  FFMA.FTZ R31, R32, R5, R31 ;  /* 0x00000005201f7223 */ /* 0x000fe4000001001f */
[----:B------:R-:W3:Y:S01]  /*37a0*/  LDS.64 R4, [UR8+0x38] ;  /* 0x00003808ff047984 */ /* 0x000ee20008000a00 */
[----:B0-----:R-:W-:Y:S02]  /*37b0*/  HADD2.F32 R34, -RZ, R7.H0_H0 ;  /* 0x20000007ff227230 */ /* 0x001fe40000004100 */
[----:B-1----:R-:W-:-:S03]  /*37c0*/  HADD2.F32 R13, -RZ, R6.H0_H0 ;  /* 0x20000006ff0d7230 */ /* 0x002fc60000004100 */
[C---:B------:R-:W-:Y:S02]  /*37d0*/  FFMA.FTZ R33, R32.reuse, R34, R33 ;  /* 0x0000002220217223 */ /* 0x040fe40000010021 */
[----:B------:R-:W-:Y:S01]  /*37e0*/  FFMA.FTZ R13, R32, R13, R12 ;  /* 0x0000000d200d7223 */ /* 0x000fe2000001000c */
[----:B---3--:R-:W-:Y:S01]  /*37f0*/  HADD2.F32 R32, -RZ, R4.H0_H0 ;  /* 0x20000004ff207230 */ /* 0x008fe20000004100 */
[----:B--2---:R-:W-:-:S04]  /*3800*/  LOP3.LUT R6, R8, 0xff, RZ, 0xc0, !PT ;  /* 0x000000ff08067812 */ /* 0x004fc800078ec0ff */
[----:B------:R-:W-:Y:S02]  /*3810*/  IADD3 R34, PT, PT, R6, -0x80, RZ ;  /* 0xffffff8006227810 */ /* 0x000fe40007ffe0ff */
[----:B------:R-:W-:-:S04]  /*3820*/  LOP3.LUT R6, R9, 0xff, RZ, 0xc0, !PT ;  /* 0x000000ff09067812 */ /* 0x000fc800078ec0ff */
[----:B------:R-:W0:Y:S01]  /*3830*/  I2F.F16 R34, R34 ;  /* 0x0000002200227306 */ /* 0x000e220000200c00 */
[----:B------:R-:W-:-:S07]  /*3840*/  IADD3 R35, PT, PT, R6, -0x80, RZ ;  /* 0xffffff8006237810 */ /* 0x000fce0007ffe0ff */
[----:B------:R-:W1:Y:S01]  /*3850*/  I2F.F16 R7, R35 ;  /* 0x0000002300077306 */ /* 0x000e620000200c00 */
[----:B------:R-:W-:Y:S01]  /*3860*/  LOP3.LUT R12, R10, 0xff, RZ, 0xc0, !PT ;  /* 0x000000ff0a0c7812 */ /* 0x000fe200078ec0ff */
[----:B0-----:R-:W-:-:S05]  /*3870*/  HADD2.F32 R6, -RZ, R34.H0_H0 ;  /* 0x20000022ff067230 */ /* 0x001fca0000004100 */
[----:B------:R-:W-:Y:S01]  /*3880*/  FFMA.FTZ R6, R6, R32, R25 ;  /* 0x0000002006067223 */ /* 0x000fe20000010019 */
[----:B-1----:R-:W-:Y:S01]  /*3890*/  HADD2.F32 R25, -RZ, R7.H0_H0 ;  /* 0x20000007ff197230 */ /* 0x002fe20000004100 */
[----:B------:R-:W-:-:S06]  /*38a0*/  IADD3 R7, PT, PT, R12, -0x80, RZ ;  /* 0xffffff800c077810 */ /* 0x000fcc0007ffe0ff */
[----:B------:R-:W0:Y:S01]  /*38b0*/  I2F.F16 R7, R7 ;  /* 0x0000000700077306 */ /* 0x000e220000200c00 */
[----:B------:R-:W-:Y:S01]  /*38c0*/  FFMA.FTZ R12, R32, R25, R31 ;  /* 0x00000019200c7223 */ /* 0x000fe2000001001f */
[----:B------:R-:W-:-:S04]  /*38d0*/  LOP3.LUT R25, R11, 0xff, RZ, 0xc0, !PT ;  /* 0x000000ff0b197812 */ /* 0x000fc800078ec0ff */
[----:B------:R-:W-:-:S06]  /*38e0*/  IADD3 R31, PT, PT, R25, -0x80, RZ ;  /* 0xffffff80191f7810 */ /* 0x000fcc0007ffe0ff */
[----:B------:R-:W1:Y:S01]  /*38f0*/  I2F.F16 R31, R31 ;  /* 0x0000001f001f7306 */ /* 0x000e620000200c00 */
[----:B0-----:R-:W-:Y:S02]  /*3900*/  HADD2.F32 R25, -RZ, R7.H0_H0 ;  /* 0x20000007ff197230 */ /* 0x001fe40000004100 */
[----:B------:R-:W-:-:S03]  /*3910*/  FMUL.FTZ R16, R27, R16 ;  /* 0x000000101b107220 */ /* 0x000fc60000410000 */
[----:B------:R-:W-:Y:S01]  /*3920*/  FFMA.FTZ R13, R32, R25, R13 ;  /* 0x00000019200d7223 */ /* 0x000fe2000001000d */
[----:B------:R-:W-:Y:S01]  /*3930*/  FMUL.FTZ R25, R23, R22 ;  /* 0x0000001617197220 */ /* 0x000fe20000410000 */
[----:B------:R-:W-:-:S04]  /*3940*/  F2FP.F16.F32.PACK_AB R22, RZ, R16 ;  /* 0x00000010ff16723e */ /* 0x000fc800000000ff */
[----:B------:R-:W-:Y:S01]  /*3950*/  F2FP.F16.F32.PACK_AB R25, RZ, R25 ;  /* 0x00000019ff19723e */ /* 0x000fe200000000ff */
[----:B-1----:R-:W-:-:S03]  /*3960*/  HADD2.F32 R34, -RZ, R31.H0_H0 ;  /* 0x2000001fff227230 */ /* 0x002fc60000004100 */
[----:B------:R-:W-:Y:S01]  /*3970*/  PRMT R31, R22, 0x5410, R25 ;  /* 0x00005410161f7816 */ /* 0x000fe20000000019 */
[----:B------:R-:W-:Y:S01]  /*3980*/  FMUL.FTZ R17, R26, R17 ;  /* 0x000000111a117220 */ /* 0x000fe20000410000 */
[----:B------:R-:W-:Y:S01]  /*3990*/  SHF.R.U32.HI R25, RZ, 0x8, R8 ;  /* 0x00000008ff197819 */ /* 0x000fe20000011608 */
[----:B------:R-:W-:Y:S02]  /*39a0*/  FFMA.FTZ R7, R32, R34, R33 ;  /* 0x0000002220077223 */ /* 0x000fe40000010021 */
[----:B------:R-:W-:Y:S02]  /*39b0*/  HFMA2 R19, R31, 1, 1, R19 ;  /* 0x3c003c001f137831 */ /* 0x000fe40000000013 */
[----:B------:R-:W-:Y:S01]  /*39c0*/  FMUL.FTZ R31, R29, R18 ;  /* 0x000000121d1f7220 */ /* 0x000fe20000410000 */
[----:B------:R-:W-:Y:S02]  /*39d0*/  LEA.HI R32, R8, 0xffffff80, RZ, 0x8 ;  /* 0xffffff8008207811 */ /* 0x000fe400078f40ff */
[----:B------:R-:W-:-:S02]  /*39e0*/  LOP3.LUT R25, R25, 0xff, RZ, 0xc0, !PT ;  /* 0x000000ff19197812 */ /* 0x000fc400078ec0ff */
[----:B------:R-:W-:Y:S02]  /*39f0*/  F2FP.F16.F32.PACK_AB R22, RZ, R17 ;  /* 0x00000011ff16723e */ /* 0x000fe400000000ff */
[----:B------:R-:W-:Y:S01]  /*3a00*/  F2FP.F16.F32.PACK_AB R31, RZ, R31 ;  /* 0x0000001fff1f723e */ /* 0x000fe200000000ff */
[----:B------:R0:W-:Y:S02]  /*3a10*/  I2F.F16 R16, R32 ;  /* 0x0000002000107306 */ /* 0x0001e40000200c00 */
[----:B0-----:R-:W-:Y:S01]  /*3a20*/  VIADD R32, R25, 0xffffff80 ;  /* 0xffffff8019207836 */ /* 0x001fe20000000000 */
[----:B------:R-:W-:-:S05]  /*3a30*/  PRMT R25, R22, 0x5410, R31 ;  /* 0x0000541016197816 */ /* 0x000fca000000001f */
[----:B------:R-:W-:Y:S01]  /*3a40*/  HFMA2 R24, R25, 1, 1, R24 ;  /* 0x3c003c0019187831 */ /* 0x000fe20000000018 */
[--C-:B------:R-:W-:Y:S02]  /*3a50*/  SHF.R.U32.HI R25, RZ, 0x8, R9.reuse ;  /* 0x00000008ff197819 */ /* 0x100fe40000011609 */
[----:B------:R-:W-:Y:S02]  /*3a60*/  SHF.R.U32.HI R31, RZ, 0x10, R9 ;  /* 0x00000010ff1f7819 */ /* 0x000fe40000011609 */
[----:B------:R-:W-:Y:S02]  /*3a70*/  LOP3.LUT R25, R25, 0xff, RZ, 0xc0, !PT ;  /* 0x000000ff19197812 */ /* 0x000fe400078ec0ff */
[----:B------:R-:W-:Y:S02]  /*3a80*/  LEA.HI R33, R9, 0xffffff80, RZ, 0x8 ;  /* 0xffffff8009217811 */ /* 0x000fe400078f40ff */
[----:B------:R-:W-:Y:S01]  /*3a90*/  IADD3 R9, PT, PT, R25, -0x80, RZ ;  /* 0xffffff8019097810 */ /* 0x000fe20007ffe0ff */
[----:B------:R-:W-:Y:S01]  /*3aa0*/  FMUL.FTZ R30, R27, R30 ;  /* 0x0000001e1b1e7220 */ /* 0x000fe20000410000 */
[----:B------:R-:W-:Y:S01]  /*3ab0*/  LOP3.LUT R25, R31, 0xff, RZ, 0xc0, !PT ;  /* 0x000000ff1f197812 */ /* 0x000fe200078ec0ff */
[----:B------:R-:W-:Y:S01]  /*3ac0*/  FMUL.FTZ R31, R23, R14 ;  /* 0x0000000e171f7220 */ /* 0x000fe20000410000 */
[----:B------:R0:W-:Y:S02]  /*3ad0*/  I2F.F16 R22, R32 ;  /* 0x0000002000167306 */ /* 0x0001e40000200c00 */
[----:B------:R-:W-:-:S02]  /*3ae0*/  F2FP.F16.F32.PACK_AB R30, RZ, R30 ;  /* 0x0000001eff1e723e */ /* 0x000fc400000000ff */
[----:B------:R-:W-:Y:S02]  /*3af0*/  F2FP.F16.F32.PACK_AB R31, RZ, R31 ;  /* 0x0000001fff1f723e */ /* 0x000fe400000000ff */
[----:B------:R-:W-:Y:S02]  /*3b00*/  SHF.R.U32.HI R14, RZ, 0x8, R10 ;  /* 0x00000008ff0e7819 */ /* 0x000fe4000001160a */
[----:B------:R1:W-:Y:S01]  /*3b10*/  I2F.F16 R17, R33 ;  /* 0x0000002100117306 */ /* 0x0003e20000200c00 */
[----:B0-----:R-:W-:Y:S01]  /*3b20*/  FMUL.FTZ R32, R26, R15 ;  /* 0x0000000f1a207220 */ /* 0x001fe20000410000 */
[----:B------:R-:W-:Y:S01]  /*3b30*/  IADD3 R15, PT, PT, R25, -0x80, RZ ;  /* 0xffffff80190f7810 */ /* 0x000fe20007ffe0ff */
[----:B------:R-:W-:Y:S01]  /*3b40*/  FMUL.FTZ R28, R29, R28 ;  /* 0x0000001c1d1c7220 */ /* 0x000fe20000410000 */
[----:B------:R-:W-:Y:S02]  /*3b50*/  SHF.R.U32.HI R8, RZ, 0x10, R8 ;  /* 0x00000010ff087819 */ /* 0x000fe40000011608 */
[----:B------:R-:W-:-:S02]  /*3b60*/  F2FP.F16.F32.PACK_AB R25, RZ, R32 ;  /* 0x00000020ff19723e */ /* 0x000fc400000000ff */
[----:B-1----:R-:W-:Y:S02]  /*3b70*/  PRMT R33, R30, 0x5410, R31 ;  /* 0x000054101e217816 */ /* 0x002fe4000000001f */
[----:B------:R-:W-:Y:S01]  /*3b80*/  SHF.R.U32.HI R31, RZ, 0x8, R11 ;  /* 0x00000008ff1f7819 */ /* 0x000fe2000001160b */
[----:B------:R-:W0:Y:S01]  /*3b90*/  I2F.F16 R9, R9 ;  /* 0x0000000900097306 */ /* 0x000e220000200c00 */
[----:B------:R-:W-:Y:S02]  /*3ba0*/  LOP3.LUT R32, R14, 0xff, RZ, 0xc0, !PT ;  /* 0x000000ff0e207812 */ /* 0x000fe400078ec0ff */
[----:B------:R-:W-:Y:S02]  /*3bb0*/  LOP3.LUT R31, R31, 0xff, RZ, 0xc0, !PT ;  /* 0x000000ff1f1f7812 */ /* 0x000fe400078ec0ff */
[----:B------:R-:W-:Y:S02]  /*3bc0*/  LEA.HI R18, R10, 0xffffff80, RZ, 0x8 ;  /* 0xffffff800a127811 */ /* 0x000fe400078f40ff */
[----:B------:R-:W-:-:S02]  /*3bd0*/  SHF.R.U32.HI R30, RZ, 0x10, R10 ;  /* 0x00000010ff1e7819 */ /* 0x000fc4000001160a */
[----:B------:R-:W-:Y:S02]  /*3be0*/  F2FP.F16.F32.PACK_AB R28, RZ, R28 ;  /* 0x0000001cff1c723e */ /* 0x000fe400000000ff */
[----:B------:R-:W-:Y:S02]  /*3bf0*/  IADD3 R10, PT, PT, R32, -0x80, RZ ;  /* 0xffffff80200a7810 */ /* 0x000fe40007ffe0ff */
[----:B------:R-:W-:Y:S02]  /*3c00*/  LOP3.LUT R8, R8, 0xff, RZ, 0xc0, !PT ;  /* 0x000000ff08087812 */ /* 0x000fe400078ec0ff */
[----:B------:R-:W-:Y:S02]  /*3c10*/  IADD3 R32, PT, PT, R31, -0x80, RZ ;  /* 0xffffff801f207810 */ /* 0x000fe40007ffe0ff */
[----:B------:R-:W-:Y:S01]  /*3c20*/  SHF.R.U32.HI R31, RZ, 0x10, R11 ;  /* 0x00000010ff1f7819 */ /* 0x000fe2000001160b */
[----:B------:R-:W-:Y:S01]  /*3c30*/  HADD2 R19, R33, R19 ;  /* 0x0000001321137230 */ /* 0x000fe20000000000 */
[----:B------:R-:W-:-:S02]  /*3c40*/  PRMT R25, R25, 0x5410, R28 ;  /* 0x0000541019197816 */ /* 0x000fc4000000001c */
[----:B------:R-:W-:Y:S02]  /*3c50*/  IADD3 R8, PT, PT, R8, -0x80, RZ ;  /* 0xffffff8008087810 */ /* 0x000fe40007ffe0ff */
[----:B------:R-:W-:Y:S02]  /*3c60*/  LOP3.LUT R30, R30, 0xff, RZ, 0xc0, !PT ;  /* 0x000000ff1e1e7812 */ /* 0x000fe400078ec0ff */
[----:B------:R-:W-:Y:S02]  /*3c70*/  MOV R33, UR14 ;  /* 0x0000000e00217c02 */ /* 0x000fe40008000f00 */
[----:B------:R-:W-:Y:S01]  /*3c80*/  LOP3.LUT R31, R31, 0xff, RZ, 0xc0, !PT ;  /* 0x000000ff1f1f7812 */ /* 0x000fe200078ec0ff */
[----:B------:R-:W1:Y:S01]  /*3c90*/  I2F.F16 R10, R10 ;  /* 0x0000000a000a7306 */ /* 0x000e620000200c00 */
[----:B------:R-:W-:Y:S02]  /*3ca0*/  HFMA2 R25, R25, 1, 1, R24 ;  /* 0x3c003c0019197831 */ /* 0x000fe40000000018 */
[----:B------:R-:W-:Y:S01]  /*3cb0*/  VIADD R30, R30, 0xffffff80 ;  /* 0xffffff801e1e7836 */ /* 0x000fe20000000000 */
[----:B------:R-:W-:Y:S01]  /*3cc0*/  IADD3 R24, PT, PT, R31, -0x80, RZ ;  /* 0xffffff801f187810 */ /* 0x000fe20007ffe0ff */
[----:B------:R-:W-:-:S03]  /*3cd0*/  IMAD.WIDE R36, R33, 0x4, R36 ;  /* 0x0000000421247825 */ /* 0x000fc600078e0224 */
[----:B------:R-:W2:Y:S01]  /*3ce0*/  I2F.F16 R28, R32 ;  /* 0x00000020001c7306 */ /* 0x000ea20000200c00 */
[----:B0-----:R-:W-:Y:S01]  /*3cf0*/  HADD2.F32 R33, -RZ, R9.H0_H0 ;  /* 0x20000009ff217230 */ /* 0x001fe20000004100 */
[----:B------:R-:W-:Y:S01]  /*3d00*/  LEA.HI R9, R11, 0xffffff80, RZ, 0x8 ;  /* 0xffffff800b097811 */ /* 0x000fe200078f40ff */
[----:B------:R-:W-:-:S05]  /*3d10*/  HADD2.F32 R31, -RZ, R22.H0_H0 ;  /* 0x20000016ff1f7230 */ /* 0x000fca0000004100 */
[----:B------:R-:W0:Y:S08]  /*3d20*/  I2F.F16 R8, R8 ;  /* 0x0000000800087306 */ /* 0x000e300000200c00 */
[----:B------:R-:W3:Y:S01]  /*3d30*/  I2F.F16 R14, R15 ;  /* 0x0000000f000e7306 */ /* 0x000ee20000200c00 */
[----:B------:R-:W-:-:S07]  /*3d40*/  HADD2.F32 R4, -RZ, R4.H1_H1 ;  /* 0x30000004ff047230 */ /* 0x000fce0000004100 */
[----:B------:R-:W4:Y:S08]  /*3d50*/  I2F.F16 R15, R30 ;  /* 0x0000001e000f7306 */ /* 0x000f300000200c00 */
[----:B------:R-:W5:Y:S01]  /*3d60*/  I2F.F16 R22, R24 ;  /* 0x0000001800167306 */ /* 0x000f620000200c00 */
[----:B-1----:R-:W-:-:S07]  /*3d70*/  HADD2.F32 R10, -RZ, R10.H0_H0 ;  /* 0x2000000aff0a7230 */ /* 0x002fce0000004100 */
[----:B------:R-:W1:Y:S01]  /*3d80*/  I2F.F16 R18, R18 ;  /* 0x0000001200127306 */ /* 0x000e620000200c00 */
[----:B--2---:R-:W-:-:S07]  /*3d90*/  HADD2.F32 R28, -RZ, R28.H0_H0 ;  /* 0x2000001cff1c7230 */ /* 0x004fce0000004100 */
[----:B------:R-:W2:Y:S01]  /*3da0*/  I2F.F16 R9, R9 ;  /* 0x0000000900097306 */ /* 0x000ea20000200c00 */
[----:B------:R-:W-:Y:S01]  /*3db0*/  FFMA.FTZ R31, R31, R4, R6 ;  /* 0x000000041f1f7223 */ /* 0x000fe20000010006 */
[----:B------:R-:W-:Y:S02]  /*3dc0*/  HADD2.F32 R6, -RZ, R5.H0_H0 ;  /* 0x20000005ff067230 */ /* 0x000fe40000004100 */
[C---:B------:R-:W-:Y:S01]  /*3dd0*/  FFMA.FTZ R11, R4.reuse, R33, R12 ;  /* 0x00000021040b7223 */ /* 0x040fe2000001000c */
[----:B0-----:R-:W-:Y:S02]  /*3de0*/  HADD2.F32 R8, -RZ, R8.H0_H0 ;  /* 0x20000008ff087230 */ /* 0x001fe40000004100 */
[----:B---3--:R-:W-:Y:S02]  /*3df0*/  HADD2.F32 R14, -RZ, R14.H0_H0 ;  /* 0x2000000eff0e7230 */ /* 0x008fe40000004100 */
[----:B------:R-:W-:Y:S01]  /*3e00*/  FFMA.FTZ R13, R4, R10, R13 ;  /* 0x0000000a040d7223 */ /* 0x000fe2000001000d */
[----:B----4-:R-:W-:-:S02]  /*3e10*/  HADD2.F32 R12, -RZ, R15.H0_H0 ;  /* 0x2000000fff0c7230 */ /* 0x010fc40000004100 */
[----:B------:R-:W-:Y:S01]  /*3e20*/  FFMA.FTZ R7, R4, R28, R7 ;  /* 0x0000001c04077223 */ /* 0x000fe20000010007 */
[----:B-----5:R-:W-:Y:S02]  /*3e30*/  HADD2.F32 R22, -RZ, R22.H0_H0 ;  /* 0x20000016ff167230 */ /* 0x020fe40000004100 */
[----:B------:R-:W-:Y:S01]  /*3e40*/  FFMA.FTZ R31, R8, R6, R31 ;  /* 0x00000006081f7223 */ /* 0x000fe2000001001f */
[----:B------:R-:W-:Y:S02]  /*3e50*/  HADD2.F32 R5, -RZ, R5.H1_H1 ;  /* 0x30000005ff057230 */ /* 0x000fe40000004100 */
[C---:B------:R-:W-:Y:S01]  /*3e60*/  FFMA.FTZ R14, R6.reuse, R14, R11 ;  /* 0x0000000e060e7223 */ /* 0x040fe2000001000b */
[----:B------:R-:W-:Y:S02]  /*3e70*/  HADD2.F32 R16, -RZ, R16.H0_H0 ;  /* 0x20000010ff107230 */ /* 0x000fe40000004100 */
[----:B------:R-:W-:Y:S02]  /*3e80*/  HADD2.F32 R4, -RZ, R17.H0_H0 ;  /* 0x20000011ff047230 */ /* 0x000fe40000004100 */
[----:B------:R-:W-:Y:S01]  /*3e90*/  FFMA.FTZ R13, R6, R12, R13 ;  /* 0x0000000c060d7223 */ /* 0x000fe2000001000d */
[----:B-1----:R-:W-:-:S02]  /*3ea0*/  HADD2.F32 R18, -RZ, R18.H0_H0 ;  /* 0x20000012ff127230 */ /* 0x002fc40000004100 */
[----:B------:R-:W-:Y:S01]  /*3eb0*/  FFMA.FTZ R7, R6, R22, R7 ;  /* 0x0000001606077223 */ /* 0x000fe20000010007 */
[----:B--2---:R-:W-:Y:S02]  /*3ec0*/  HADD2.F32 R8, -RZ, R9.H0_H0 ;  /* 0x20000009ff087230 */ /* 0x004fe40000004100 */
[----:B------:R-:W-:Y:S01]  /*3ed0*/  FFMA.FTZ R16, R16, R5, R31 ;  /* 0x0000000510107223 */ /* 0x000fe2000001001f */
[C---:B------:R-:W-:Y:S01]  /*3ee0*/  FFMA.FTZ R4, R5.reuse, R4, R14 ;  /* 0x0000000405047223 */ /* 0x040fe2000001000e */
[C---:B------:R-:W-:Y:S01]  /*3ef0*/  FFMA.FTZ R13, R5.reuse, R18, R13 ;  /* 0x00000012050d7223 */ /* 0x040fe2000001000d */
[----:B------:R-:W-:Y:S01]  /*3f00*/  FFMA.FTZ R8, R5, R8, R7 ;  /* 0x0000000805087223 */ /* 0x000fe20000010007 */
[----:B------:R-:W-:Y:S01]  /*3f10*/  FMUL.FTZ R16, R27, R16 ;  /* 0x000000101b107220 */ /* 0x000fe20000410000 */
[----:B------:R-:W-:Y:S01]  /*3f20*/  FMUL.FTZ R4, R23, R4 ;  /* 0x0000000417047220 */ /* 0x000fe20000410000 */
[----:B------:R-:W-:Y:S02]  /*3f30*/  UIADD3 UR10, UP1, UPT, UR10, 0x80, URZ ;  /* 0x000000800a0a7890 */ /* 0x000fe4000ff3e0ff */
[----:B------:R-:W-:Y:S01]  /*3f40*/  @!UP0 UIADD3 UR5, UPT, UPT, UR7, UR9, URZ ;  /* 0x0000000907058290 */ /* 0x000fe2000fffe0ff */
[----:B------:R-:W-:Y:S01]  /*3f50*/  FMUL.FTZ R13, R26, R13 ;  /* 0x0000000d1a0d7220 */ /* 0x000fe20000410000 */
[----:B------:R-:W-:Y:S01]  /*3f60*/  UIADD3 UR9, UPT, UPT, UR9, 0x20, URZ ;  /* 0x0000002009097890 */ /* 0x000fe2000fffe0ff */
[----:B------:R-:W-:Y:S01]  /*3f70*/  FMUL.FTZ R8, R29, R8 ;  /* 0x000000081d087220 */ /* 0x000fe20000410000 */
[----:B------:R-:W-:Y:S01]  /*3f80*/  F2FP.F16.F32.PACK_AB R16, RZ, R16 ;  /* 0x00000010ff10723e */ /* 0x000fe200000000ff */
[----:B------:R-:W-:Y:S01]  /*3f90*/  UIADD3.X UR11, UPT, UPT, URZ, UR11, URZ, UP1, !UPT ;  /* 0x0000000bff0b7290 */ /* 0x000fe20008ffe4ff */
[----:B------:R-:W-:Y:S01]  /*3fa0*/  F2FP.F16.F32.PACK_AB R4, RZ, R4 ;  /* 0x00000004ff04723e */ /* 0x000fe200000000ff */
[----:B------:R-:W-:Y:S01]  /*3fb0*/  UISETP.GE.AND UP1, UPT, UR9, UR15, UPT ;  /* 0x0000000f0900728c */ /* 0x000fe2000bf26270 */
[----:B------:R-:W-:-:S02]  /*3fc0*/  F2FP.F16.F32.PACK_AB R13, RZ, R13 ;  /* 0x0000000dff0d723e */ /* 0x000fc400000000ff */
[----:B------:R-:W-:Y:S02]  /*3fd0*/  F2FP.F16.F32.PACK_AB R8, RZ, R8 ;  /* 0x00000008ff08723e */ /* 0x000fe400000000ff */
[----:B------:R-:W-:Y:S01]  /*3fe0*/  PRMT R16, R16, 0x5410, R4 ;  /* 0x0000541010107816 */ /* 0x000fe20000000004 */
[----:B------:R-:W-:Y:S01]  /*3ff0*/  @!UP0 UIADD3 UR6, UPT, UPT, UR4, 0x1, URZ ;  /* 0x0000000104068890 */ /* 0x000fe2000fffe0ff */
[----:B------:R-:W-:Y:S01]  /*4000*/  PRMT R13, R13, 0x5410, R8 ;  /* 0x000054100d0d7816 */ /* 0x000fe20000000008 */
[----:B------:R-:W-:Y:S01]  /*4010*/  IMAD.MOV.U32 R5, RZ, RZ, R37 ;  /* 0x000000ffff057224 */ /* 0x000fe200078e0025 */
[----:B------:R-:W-:Y:S01]  /*4020*/  MOV R4, R36 ;  /* 0x0000002400047202 */ /* 0x000fe20000000f00 */
[----:B------:R-:W-:Y:S02]  /*4030*/  HFMA2 R24, R16, 1, 1, R19 ;  /* 0x3c003c0010187831 */ /* 0x000fe40000000013 */
[----:B------:R-:W-:Y:S01]  /*4040*/  HADD2 R25, R13, R25 ;  /* 0x000000190d197230 */ /* 0x000fe20000000000 */
[----:B------:R-:W-:Y:S01]  /*4050*/  UIADD3 UR8, UPT, UPT, UR8, 0x40, URZ ;  /* 0x0000004008087890 */ /* 0x000fe2000fffe0ff */
[----:B------:R-:W-:Y:S01]  /*4060*/  @!UP0 UMOV UR4, UR6 ;  /* 0x0000000600048c82 */ /* 0x000fe20008000000 */
[----:B------:R-:W-:Y:S10]  /*4070*/  BRA.U !UP1, `(.L_x_5051) ;  /* 0xffffffcd094c7547 */ /* 0x000ff4000b83ffff */
.L_x_5050:
        /* <DEDUP_REMOVED lines=12> */
.L_x_5055:
[----:B------:R-:W0:Y:S02]  /*4140*/  LDS R2, [R0] ;  /* 0x0000000000027984 */ /* 0x000e240000000800 */
[----:B0-----:R-:W-:-:S05]  /*4150*/  HFMA2 R3, R2, 1, 1, R7 ;  /* 0x3c003c0002037831 */ /* 0x001fca0000000007 */
[----:B------:R-:W0:Y:S02]  /*4160*/  ATOMS.CAST.SPIN P0, [R0], R2, R3 ;  /* 0x000000020000758d */ /* 0x000e240001800003 */
[----:B0-----:R-:W-:Y:S05]  /*4170*/  @!P0 BRA `(.L_x_5055) ;  /* 0xfffffffc00f08947 */ /* 0x001fea000383ffff */
[----:B------:R-:W-:Y:S05]  /*4180*/  BRA `(.L_x_5053) ;  /* 0x00000000000c7947 */ /* 0x000fea0003800000 */
.L_x_5054:
[----:B------:R-:W2:Y:S02]  /*4190*/  LD.E R0, desc[UR18][R4.64] ;  /* 0x0000001204007980 */ /* 0x000ea4000c101900 */
[----:B--2---:R-:W-:-:S05]  /*41a0*/  IADD3 R3, PT, PT, R7, R0, RZ ;  /* 0x0000000007037210 */ /* 0x004fca0007ffe0ff */
[----:B------:R0:W-:Y:S02]  /*41b0*/  ST.E desc[UR18][R4.64], R3 ;  /* 0x0000000304007985 */ /* 0x0001e4000c101912 */
.L_x_5053:
[----:B------:R-:W-:Y:S05]  /*41c0*/  BSYNC.RECONVERGENT B0 ;  /* 0x0000000000007941 */ /* 0x000fea0003800200 */
.L_x_5052:
[----:B------:R1:W-:Y:S02]  /*41d0*/  ATOM.E.ADD.F16x2.RN.STRONG.GPU P0, RZ, desc[UR18][R4.64+0x4], R25 ;  /* 0x8000041904ff79a2 */ /* 0x0003e4000c10e112 */
[----:B-1----:R-:W-:Y:S05]  /*41e0*/  @P0 EXIT ;  /* 0x000000000000094d */ /* 0x002fea0003800000 */
[----:B------:R-:W1:Y:S02]  /*41f0*/  QSPC.E.S P0, RZ, [R4+0x4] ;  /* 0x0000040004ff73aa */ /* 0x000e640000000500 */
[----:B-1----:R-:W-:Y:S05]  /*4200*/  @!P0 BRA `(.L_x_5056) ;  /* 0x00000000001c8947 */ /* 0x002fea0003800000 */
[----:B------:R-:W-:-:S04]  /*4210*/  MOV R2, R4 ;  /* 0x0000000400027202 */ /* 0x000fc80000000f00 */
[----:B------:R-:W-:-:S07]  /*4220*/  MOV R0, R2 ;  /* 0x0000000200007202 */ /* 0x000fce0000000f00 */
.L_x_5057:
[----:B------:R-:W0:Y:S02]  /*4230*/  LDS R2, [R0+0x4] ;  /* 0x0000040000027984 */ /* 0x000e240000000800 */
[----:B0-----:R-:W-:-:S05]  /*4240*/  HADD2 R3, R2, R25 ;  /* 0x0000001902037230 */ /* 0x001fca0000000000 */
[----:B------:R-:W0:Y:S02]  /*4250*/  ATOMS.CAST.SPIN P0, [R0+0x4], R2, R3 ;  /* 0x000004020000758d */ /* 0x000e240001800003 */
[----:B0-----:R-:W-:Y:S05]  /*4260*/  @!P0 BRA `(.L_x_5057) ;  /* 0xfffffffc00f08947 */ /* 0x001fea000383ffff */
[----:B------:R-:W-:Y:S05]  /*4270*/  EXIT ;  /* 0x000000000000794d */ /* 0x000fea0003800000 */
.L_x_5056:
[----:B------:R-:W0:Y:S02]  /*4280*/  LD.E R0, desc[UR18][R4.64+0x4] ;  /* 0x0000041204007980 */ /* 0x000e24000c101900 */
[----:B0-----:R-:W-:-:S05]  /*4290*/  IADD3 R3, PT, PT, R25, R0, RZ ;  /* 0x0000000019037210 */ /* 0x001fca0007ffe0ff */
[----:B------:R-:W-:Y:S01]  /*42a0*/  ST.E desc[UR18][R4.64+0x4], R3 ;  /* 0x0000040304007985 */ /* 0x000fe2000c101912 */
[----:B------:R-:W-:Y:S05]  /*42b0*/  EXIT ;  /* 0x000000000000794d */ /* 0x000fea0003800000 */
.L_x_5058:
        /* <DEDUP_REMOVED lines=12> */
.L_x_5362:


//--------------------- .text._Z23gemm_half_q_half_kernelILi1ELi190ELb1ELb1ELi32EEvPK6__halfPKjS4_S2_PS0_iiiiPKtS7_iiiiiibS2_i --------------------------
	.section	.text._Z23gemm_half_q_half_kernelILi1ELi190ELb1ELb1ELi32EEvPK6__halfPKjS4_S2_PS0_iiiiPKtS7_iiiiiibS2_i,"ax",@progbits
	.align	128
        .global         _Z23gemm_half_q_half_kernelILi1ELi190ELb1ELb1ELi32EEvPK6__halfPKjS4_S2_PS0_iiiiPKtS7_iiiiiibS2_i
        .type           _Z23gemm_half_q_half_kernelILi1ELi190ELb1ELb1ELi32EEvPK6__halfPKjS4_S2_PS0_iiiiPKtS7_iiiiiibS2_i,@function
        .size           _Z23gemm_half_q_half_kernelILi1ELi190ELb1ELb1ELi32EEvPK6__halfPKjS4_S2_PS0_iiiiPKtS7_iiiiiibS2_i,(.L_x_5363 - _Z23gemm_half_q_half_kernelILi1ELi190ELb1ELb1ELi32EEvPK6__halfPKjS4_S2_PS0_iiiiPKtS7_iiiiiibS2_i)
        .other          _Z23gemm_half_q_half_kernelILi1ELi190ELb1ELb1ELi32EEvPK6__halfPKjS4_S2_PS0_iiiiPKtS7_iiiiiibS2_i,@"STO_CUDA_ENTRY STV_DEFAULT"
_Z23gemm_half_q_half_kernelILi1ELi190ELb1ELb1ELi32EEvPK6__halfPKjS4_S2_PS0_iiiiPKtS7_iiiiiibS2_i:
.text._Z23gemm_half_q_half_kernelILi1ELi190ELb1ELb1ELi32EEvPK6__halfPKjS4_S2_PS0_iiiiPKtS7_iiiiiibS2_i:
[----:B------:R-:W-:Y:S08]  /*0000*/  LDC R1, c[0x0][0x37c] ;  /* 0x0000df00ff017b82 */ /* 0x000ff00000000800 */
[----:B------:R-:W0:Y:S01]  /*0010*/  S2UR UR8, SR_CTAID.Y ;  /* 0x00000000000879c3 */ /* 0x000e220000002600 */
[----:B------:R-:W1:Y:S07]  /*0020*/  S2R R3, SR_CTAID.X ;  /* 0x0000000000037919 */ /* 0x000e6e0000002500 */
[----:B------:R-:W0:Y:S02]  /*0030*/  LDC R0, c[0x0][0x3a8] ;  /* 0x0000ea00ff007b82 */ /* 0x000e240000000800 */
[----:B0-----:R-:W-:-:S13]  /*0040*/  ISETP.LE.AND P0, PT, R0, UR8, PT ;  /* 0x0000000800007c0c */ /* 0x001fda000bf03270 */
[----:B-1----:R-:W-:Y:S05]  /*0050*/  @P0 EXIT ;  /* 0x000000000000094d */ /* 0x002fea0003800000 */
[----:B------:R-:W0:Y:S01]  /*0060*/  LDC.64 R36, c[0x0][0x3e8] ;  /* 0x0000fa00ff247b82 */ /* 0x000e220000000a00 */
[----:B------:R-:W0:Y:S02]  /*0070*/  LDCU.64 UR6, c[0x0][0x358] ;  /* 0x00006b00ff0677ac */ /* 0x000e240008000a00 */
[----:B0-----:R-:W2:Y:S02]  /*0080*/  LDG.E.U16 R36, desc[UR6][R36.64] ;  /* 0x0000000624247981 */ /* 0x001ea4000c1e1500 */
[----:B--2---:R-:W-:-:S13]  /*0090*/  ISETP.NE.AND P0, PT, R36, RZ, PT ;  /* 0x000000ff2400720c */ /* 0x004fda0003f05270 */
[----:B------:R-:W-:Y:S05]  /*00a0*/  @!P0 EXIT ;  /* 0x000000000000894d */ /* 0x000fea0003800000 */
[----:B------:R-:W0:Y:S01]  /*00b0*/  S2R R11, SR_CTAID.Z ;  /* 0x00000000000b7919 */ /* 0x000e220000002700 */
[----:B------:R-:W1:Y:S01]  /*00c0*/  LDC R4, c[0x0][0x3b0] ;  /* 0x0000ec00ff047b82 */ /* 0x000e620000000800 */
[----:B------:R-:W-:Y:S01]  /*00d0*/  BSSY.RECONVERGENT B0, `(.L_x_5059) ;  /* 0x000001e000007945 */ /* 0x000fe20003800200 */
[----:B------:R-:W2:Y:S06]  /*00e0*/  S2R R10, SR_TID.X ;  /* 0x00000000000a7919 */ /* 0x000eac0000002100 */
[----:B------:R-:W3:Y:S01]  /*00f0*/  LDC R35, c[0x0][0x3ac] ;  /* 0x0000eb00ff237b82 */ /* 0x000ee20000000800 */
[----:B0-----:R-:W-:-:S04]  /*0100*/  SHF.L.U32 R39, R11, 0x5, RZ ;  /* 0x000000050b277819 */ /* 0x001fc800000006ff */
[C---:B------:R-:W-:Y:S02]  /*0110*/  IADD3 R20, PT, PT, R39.reuse, 0x20, RZ ;  /* 0x0000002027147810 */ /* 0x040fe40007ffe0ff */
[----:B--2---:R-:W-:Y:S02]  /*0120*/  IADD3 R13, PT, PT, R39, R10, RZ ;  /* 0x0000000a270d7210 */ /* 0x004fe40007ffe0ff */
[----:B-1----:R-:W-:Y:S02]  /*0130*/  VIMNMX R37, PT, PT, R20, R4, PT ;  /* 0x0000000414257248 */ /* 0x002fe40003fe0100 */
[----:B------:R-:W-:Y:S02]  /*0140*/  LEA R3, R3, R10, 0x5 ;  /* 0x0000000a03037211 */ /* 0x000fe400078e28ff */
[----:B------:R-:W-:Y:S02]  /*0150*/  ISETP.GE.AND P0, PT, R13, R37, PT ;  /* 0x000000250d00720c */ /* 0x000fe40003f06270 */
[----:B------:R-:W-:-:S04]  /*0160*/  SHF.L.U32 R38, R3, 0x2, RZ ;  /* 0x0000000203267819 */ /* 0x000fc800000006ff */
[----:B---3--:R-:W-:-:S07]  /*0170*/  ISETP.GE.AND P1, PT, R38, R35, PT ;  /* 0x000000232600720c */ /* 0x008fce0003f26270 */
[----:B------:R-:W-:Y:S06]  /*0180*/  @P0 BRA `(.L_x_5060) ;  /* 0x0000000000480947 */ /* 0x000fec0003800000 */
        /* <DEDUP_REMOVED lines=18> */
.L_x_5060:
[----:B------:R-:W-:Y:S05]  /*02b0*/  BSYNC.RECONVERGENT B0 ;  /* 0x0000000000007941 */ /* 0x000fea0003800200 */
.L_x_5059:
[----:B------:R-:W-:Y:S05]  /*02c0*/  @P1 EXIT ;  /* 0x000000000000194d */ /* 0x000fea0003800000 */
[----:B------:R-:W1:Y:S01]  /*02d0*/  LDCU.U8 UR4, c[0x0][0x3e0] ;  /* 0x00007c00ff0477ac */ /* 0x000e620008000000 */
[----:B------:R-:W-:Y:S01]  /*02e0*/  ISETP.GE.AND P1, PT, R39, R4, PT ;  /* 0x000000042700720c */ /* 0x000fe20003f26270 */
[----:B-1----:R-:W-:-:S06]  /*02f0*/  UPRMT UR4, UR4, 0x8880, URZ ;  /* 0x0000888004047896 */ /* 0x002fcc00080000ff */
[----:B------:R-:W-:-:S04]  /*0300*/  ISETP.NE.AND P0, PT, RZ, UR4, PT ;  /* 0x00000004ff007c0c */ /* 0x000fc8000bf05270 */
[----:B------:R-:W-:-:S13]  /*0310*/  ISETP.NE.OR P0, PT, R11, RZ, !P0 ;  /* 0x000000ff0b00720c */ /* 0x000fda0004705670 */
[----:B------:R-:W1:Y:S01]  /*0320*/  @!P0 LDC.64 R2, c[0x0][0x3a0] ;  /* 0x0000e800ff028b82 */ /* 0x000e620000000a00 */
[----:B0-----:R-:W-:-:S04]  /*0330*/  @!P0 IMAD R5, R35, UR8, R38 ;  /* 0x0000000823058c24 */ /* 0x001fc8000f8e0226 */
[----:B-1----:R-:W-:-:S05]  /*0340*/  @!P0 IMAD.WIDE R2, R5, 0x2, R2 ;  /* 0x0000000205028825 */ /* 0x002fca00078e0202 */
[----:B------:R0:W-:Y:S01]  /*0350*/  @!P0 STG.E.64 desc[UR6][R2.64], RZ ;  /* 0x000000ff02008986 */ /* 0x0001e2000c101b06 */
[----:B------:R-:W-:Y:S06]  /*0360*/  BAR.SYNC.DEFER_BLOCKING 0x0 ;  /* 0x0000000000007b1d */ /* 0x000fec0000010000 */
        /* <DEDUP_REMOVED lines=12> */
.L_x_5062:
[----:B------:R-:W0:Y:S01]  /*0430*/  LDC.64 R2, c[0x0][0x390] ;  /* 0x0000e400ff027b82 */ /* 0x000e220000000a00 */
[----:B-----5:R-:W-:-:S05]  /*0440*/  IADD3 R0, PT, PT, R5, UR4, RZ ;  /* 0x0000000405007c10 */ /* 0x020fca000fffe0ff */
[----:B------:R-:W-:-:S05]  /*0450*/  IMAD R11, R0, R35, RZ ;  /* 0x00000023000b7224 */ /* 0x000fca00078e02ff */
[----:B------:R-:W-:-:S04]  /*0460*/  SHF.R.S32.HI R12, RZ, 0x1f, R11 ;  /* 0x0000001fff0c7819 */ /* 0x000fc8000001140b */
[----:B------:R-:W-:Y:S02]  /*0470*/  LEA.HI R11, R12, R11, RZ, 0x3 ;  /* 0x0000000b0c0b7211 */ /* 0x000fe400078f18ff */
[----:B------:R-:W1:Y:S02]  /*0480*/  LDC.64 R12, c[0x0][0x398] ;  /* 0x0000e600ff0c7b82 */ /* 0x000e640000000a00 */
        /* <DEDUP_REMOVED lines=36> */
.L_x_5061:
[----:B------:R-:W1:Y:S01]  /*06d0*/  LDCU UR4, c[0x0][0x3c8] ;  /* 0x00007900ff0477ac */ /* 0x000e620008000800 */
[----:B------:R-:W-:Y:S01]  /*06e0*/  IMAD.MOV.U32 R5, RZ, RZ, RZ ;  /* 0x000000ffff057224 */ /* 0x000fe200078e00ff */
[----:B-1----:R-:W-:-:S13]  /*06f0*/  ISETP.GT.AND P0, PT, R39, UR4, PT ;  /* 0x0000000427007c0c */ /* 0x002fda000bf04270 */
[----:B------:R-:W-:Y:S05]  /*0700*/  @!P0 BRA `(.L_x_5063) ;  /* 0x00000000001c8947 */ /* 0x000fea0003800000 */
[----:B------:R-:W1:Y:S02]  /*0710*/  LDC R6, c[0x0][0x3cc] ;  /* 0x0000f300ff067b82 */ /* 0x000e640000000800 */
[----:B-1----:R-:W-:-:S04]  /*0720*/  VIMNMX R5, PT, PT, R39, R6, PT ;  /* 0x0000000627057248 */ /* 0x002fc80003fe0100 */
[----:B------:R-:W-:-:S04]  /*0730*/  IADD3 R5, PT, PT, R5, -UR4, RZ ;  /* 0x8000000405057c10 */ /* 0x000fc8000fffe0ff */
[----:B------:R-:W-:-:S04]  /*0740*/  SHF.R.S32.HI R6, RZ, 0x1f, R5 ;  /* 0x0000001fff067819 */ /* 0x000fc80000011405 */
[----:B------:R-:W-:-:S04]  /*0750*/  LEA.HI R6, R6, R5, RZ, 0x5 ;  /* 0x0000000506067211 */ /* 0x000fc800078f28ff */
[----:B------:R-:W-:-:S05]  /*0760*/  SHF.R.S32.HI R6, RZ, 0x5, R6 ;  /* 0x00000005ff067819 */ /* 0x000fca0000011406 */
[----:B------:R-:W-:-:S07]  /*0770*/  IMAD R5, R6, 0x6, RZ ;  /* 0x0000000606057824 */ /* 0x000fce00078e02ff */
.L_x_5063:
        /* <DEDUP_REMOVED lines=11> */
.L_x_5064:
        /* <DEDUP_REMOVED lines=11> */
.L_x_5065:
        /* <DEDUP_REMOVED lines=11> */
.L_x_5066:
        /* <DEDUP_REMOVED lines=10> */
[----:B------:R-:W-:-:S07]  /*0a30*/  IMAD.SHL.U32 R9, R10, 0x2, RZ ;  /* 0x000000020a097824 */ /* 0x000fce00078e00ff */
.L_x_5067:
[----:B------:R-:W-:Y:S01]  /*0a40*/  VIMNMX R10, PT, PT, R39, UR4, PT ;  /* 0x00000004270a7c48 */ /* 0x000fe2000bfe0100 */
[----:B------:R-:W1:Y:S01]  /*0a50*/  S2UR UR5, SR_CgaCtaId ;  /* 0x00000000000579c3 */ /* 0x000e620000008800 */
[----:B------:R-:W2:Y:S01]  /*0a60*/  LDCU.64 UR10, c[0x0][0x388] ;  /* 0x00007100ff0a77ac */ /* 0x000ea20008000a00 */
[----:B------:R-:W-:Y:S02]  /*0a70*/  VIMNMX R4, PT, PT, R4, UR4, PT ;  /* 0x0000000404047c48 */ /* 0x000fe4000bfe0100 */
[----:B------:R-:W-:Y:S01]  /*0a80*/  SHF.R.S32.HI R11, RZ, 0x1f, R10 ;  /* 0x0000001fff0b7819 */ /* 0x000fe2000001140a */
[----:B------:R-:W-:Y:S01]  /*0a90*/  UMOV UR4, 0x400 ;  /* 0x0000040000047882 */ /* 0x000fe20000000000 */
[----:B------:R-:W-:Y:S02]  /*0aa0*/  PRMT R34, RZ, 0x5410, RZ ;  /* 0x00005410ff227816 */ /* 0x000fe400000000ff */
[----:B------:R-:W-:Y:S02]  /*0ab0*/  LEA.HI R11, R11, R10, RZ, 0x5 ;  /* 0x0000000a0b0b7211 */ /* 0x000fe400078f28ff */
[----:B------:R-:W-:-:S02]  /*0ac0*/  PRMT R33, RZ, 0x5410, RZ ;  /* 0x00005410ff217816 */ /* 0x000fc400000000ff */
[----:B------:R-:W-:-:S04]  /*0ad0*/  SHF.R.S32.HI R10, RZ, 0x5, R11 ;  /* 0x00000005ff0a7819 */ /* 0x000fc8000001140b */
[----:B------:R-:W-:-:S04]  /*0ae0*/  LEA R5, R10, R5, 0x3 ;  /* 0x000000050a057211 */ /* 0x000fc800078e18ff */
[----:B------:R-:W-:Y:S02]  /*0af0*/  IADD3 R5, PT, PT, R7, R5, R6 ;  /* 0x0000000507057210 */ /* 0x000fe40007ffe006 */
[----:B------:R-:W-:Y:S02]  /*0b00*/  SHF.R.S32.HI R6, RZ, 0x1f, R38 ;  /* 0x0000001fff067819 */ /* 0x000fe40000011426 */
[----:B------:R-:W-:Y:S01]  /*0b10*/  IADD3 R8, PT, PT, R9, R5, R8 ;  /* 0x0000000509087210 */ /* 0x000fe20007ffe008 */
[----:B-1----:R-:W-:-:S04]  /*0b20*/  ULEA UR4, UR5, UR4, 0x18 ;  /* 0x0000000405047291 */ /* 0x002fc8000f8ec0ff */
[----:B------:R-:W-:-:S05]  /*0b30*/  IMAD R5, R8, R35, RZ ;  /* 0x0000002308057224 */ /* 0x000fca00078e02ff */
[----:B------:R-:W-:-:S04]  /*0b40*/  IADD3 R7, P0, PT, R38, R5, RZ ;  /* 0x0000000526077210 */ /* 0x000fc80007f1e0ff */
[----:B------:R-:W-:Y:S02]  /*0b50*/  LEA.HI.X.SX32 R6, R5, R6, 0x1, P0 ;  /* 0x0000000605067211 */ /* 0x000fe400000f0eff */
[----:B------:R-:W-:Y:S02]  /*0b60*/  ISETP.GT.AND P0, PT, R4, R39, PT ;  /* 0x000000270400720c */ /* 0x000fe40003f04270 */
[----:B--2---:R-:W-:-:S04]  /*0b70*/  LEA R26, P1, R7, UR10, 0x2 ;  /* 0x0000000a071a7c11 */ /* 0x004fc8000f8210ff */
[----:B------:R-:W-:-:S07]  /*0b80*/  LEA.HI.X R27, R7, UR11, R6, 0x2, P1 ;  /* 0x0000000b071b7c11 */ /* 0x000fce00088f1406 */
[----:B------:R-:W-:Y:S05]  /*0b90*/  @!P0 BRA `(.L_x_5068) ;  /* 0x0000003000388947 */ /* 0x000fea0003800000 */
[----:B------:R-:W2:Y:S01]  /*0ba0*/  LDG.E.128.CONSTANT R12, desc[UR6][R26.64] ;  /* 0x000000061a0c7981 */ /* 0x000ea2000c1e9d00 */
[----:B------:R-:W-:-:S03]  /*0bb0*/  IMAD.WIDE R8, R35, 0x4, R26 ;  /* 0x0000000423087825 */ /* 0x000fc600078e021a */
[----:B------:R-:W1:Y:S04]  /*0bc0*/  LDS.64 R24, [UR4] ;  /* 0x00000004ff187984 */ /* 0x000e680008000a00 */
[----:B------:R-:W3:Y:S01]  /*0bd0*/  LDG.E.128.CONSTANT R16, desc[UR6][R8.64] ;  /* 0x0000000608107981 */ /* 0x000ee2000c1e9d00 */
[----:B------:R-:W-:-:S05]  /*0be0*/  IMAD.WIDE R30, R35, 0x4, R8 ;  /* 0x00000004231e7825 */ /* 0x000fca00078e0208 */
[----:B------:R4:W5:Y:S02]  /*0bf0*/  LDG.E.128.CONSTANT R4, desc[UR6][R30.64] ;  /* 0x000000061e047981 */ /* 0x000964000c1e9d00 */
[----:B----4-:R-:W-:Y:S01]  /*0c00*/  IMAD.WIDE R30, R35, 0x4, R30 ;  /* 0x00000004231e7825 */ /* 0x010fe200078e021e */
[----:B--2---:R-:W-:Y:S02]  /*0c10*/  LOP3.LUT R9, R13, 0xff, RZ, 0xc0, !PT ;  /* 0x000000ff0d097812 */ /* 0x004fe400078ec0ff */
[----:B------:R-:W-:Y:S02]  /*0c20*/  LOP3.LUT R10, R14, 0xff, RZ, 0xc0, !PT ;  /* 0x000000ff0e0a7812 */ /* 0x000fe400078ec0ff */
[----:B------:R-:W-:Y:S02]  /*0c30*/  IADD3 R9, PT, PT, R9, -0x80, RZ ;  /* 0xffffff8009097810 */ /* 0x000fe40007ffe0ff */
[----:B------:R-:W-:Y:S02]  /*0c40*/  IADD3 R23, PT, PT, R10, -0x80, RZ ;  /* 0xffffff800a177810 */ /* 0x000fe40007ffe0ff */
[----:B------:R-:W-:Y:S01]  /*0c50*/  LOP3.LUT R10, R15, 0xff, RZ, 0xc0, !PT ;  /* 0x000000ff0f0a7812 */ /* 0x000fe200078ec0ff */
[----:B------:R-:W2:Y:S01]  /*0c60*/  I2F.F16 R22, R9 ;  /* 0x0000000900167306 */ /* 0x000ea20000200c00 */
[----:B------:R-:W-:-:S02]  /*0c70*/  LOP3.LUT R8, R12, 0xff, RZ, 0xc0, !PT ;  /* 0x000000ff0c087812 */ /* 0x000fc400078ec0ff */
[----:B------:R-:W-:Y:S02]  /*0c80*/  IADD3 R29, PT, PT, R10, -0x80, RZ ;  /* 0xffffff800a1d7810 */ /* 0x000fe40007ffe0ff */
[----:B------:R-:W-:Y:S02]  /*0c90*/  IADD3 R8, PT, PT, R8, -0x80, RZ ;  /* 0xffffff8008087810 */ /* 0x000fe40007ffe0ff */
[--C-:B------:R-:W-:Y:S01]  /*0ca0*/  SHF.R.U32.HI R27, RZ, 0x8, R12.reuse ;  /* 0x00000008ff1b7819 */ /* 0x100fe2000001160c */
[----:B------:R-:W-:Y:S01]  /*0cb0*/  I2F.F16 R23, R23 ;  /* 0x0000001700177306 */ /* 0x000fe20000200c00 */
[----:B------:R-:W-:Y:S02]  /*0cc0*/  LEA.HI R39, R12, 0xffffff80, RZ, 0x8 ;  /* 0xffffff800c277811 */ /* 0x000fe400078f40ff */
[----:B------:R-:W-:Y:S02]  /*0cd0*/  LOP3.LUT R41, R27, 0xff, RZ, 0xc0, !PT ;  /* 0x000000ff1b297812 */ /* 0x000fe400078ec0ff */
[----:B------:R-:W-:-:S02]  /*0ce0*/  SHF.R.U32.HI R34, RZ, 0x10, R12 ;  /* 0x00000010ff227819 */ /* 0x000fc4000001160c */
[----:B---3--:R-:W-:Y:S01]  /*0cf0*/  LEA.HI R43, R17, 0xffffff80, RZ, 0x8 ;  /* 0xffffff80112b7811 */ /* 0x008fe200078f40ff */
[----:B------:R3:W4:Y:S01]  /*0d00*/  I2F.F16 R21, R8 ;  /* 0x0000000800157306 */ /* 0x0007220000200c00 */
[----:B------:R-:W-:Y:S02]  /*0d10*/  IADD3 R42, PT, PT, R41, -0x80, RZ ;  /* 0xffffff80292a7810 */ /* 0x000fe40007ffe0ff */
[----:B------:R-:W-:Y:S02]  /*0d20*/  LEA.HI R28, R14, 0xffffff80, RZ, 0x8 ;  /* 0xffffff800e1c7811 */ /* 0x000fe400078f40ff */
[----:B------:R-:W-:Y:S02]  /*0d30*/  LEA.HI R33, R13, 0xffffff80, RZ, 0x8 ;  /* 0xffffff800d217811 */ /* 0x000fe400078f40ff */
[----:B------:R-:W-:Y:S01]  /*0d40*/  LEA.HI R40, R15, 0xffffff80, RZ, 0x8 ;  /* 0xffffff800f287811 */ /* 0x000fe200078f40ff */
[----:B------:R-:W0:Y:S01]  /*0d50*/  I2F.F16 R29, R29 ;  /* 0x0000001d001d7306 */ /* 0x000e220000200c00 */
[----:B--2---:R-:W-:Y:S01]  /*0d60*/  HADD2.F32 R45, -RZ, R22.H0_H0 ;  /* 0x20000016ff2d7230 */ /* 0x004fe20000004100 */
[----:B---3--:R2:W3:Y:S01]  /*0d70*/  LDG.E.128.CONSTANT R8, desc[UR6][R30.64] ;  /* 0x000000061e087981 */ /* 0x0084e2000c1e9d00 */
[----:B------:R-:W-:-:S05]  /*0d80*/  LEA.HI R26, R16, 0xffffff80, RZ, 0x8 ;  /* 0xffffff80101a7811 */ /* 0x000fca00078f40ff */
[----:B------:R-:W5:Y:S01]  /*0d90*/  I2F.F16 R22, R42 ;  /* 0x0000002a00167306 */ /* 0x000f620000200c00 */
[--C-:B-1----:R-:W-:Y:S02]  /*0da0*/  HADD2.F32 R12, -RZ, R24.reuse.H0_H0 ;  /* 0x20000018ff0c7230 */ /* 0x102fe40000004100 */
[----:B----4-:R-:W-:Y:S02]  /*0db0*/  HADD2.F32 R21, -RZ, R21.H0_H0 ;  /* 0x20000015ff157230 */ /* 0x010fe40000004100 */
[----:B------:R-:W-:Y:S02]  /*0dc0*/  HADD2.F32 R23, -RZ, R23.H0_H0 ;  /* 0x20000017ff177230 */ /* 0x000fe40000004100 */
[----:B0-----:R-:W-:Y:S01]  /*0dd0*/  HADD2.F32 R29, -RZ, R29.H0_H0 ;  /* 0x2000001dff1d7230 */ /* 0x001fe20000004100 */
[----:B------:R-:W-:Y:S01]  /*0de0*/  LOP3.LUT R34, R34, 0xff, RZ, 0xc0, !PT ;  /* 0x000000ff22227812 */ /* 0x000fe200078ec0ff */
[----:B------:R-:W-:Y:S01]  /*0df0*/  FFMA.FTZ R41, R21, R12, RZ ;  /* 0x0000000c15297223 */ /* 0x000fe200000100ff */
[C---:B------:R-:W-:Y:S01]  /*0e00*/  FFMA.FTZ R21, R12.reuse, R45, RZ ;  /* 0x0000002d0c157223 */ /* 0x040fe200000100ff */
[C---:B------:R-:W-:Y:S01]  /*0e10*/  FFMA.FTZ R23, R12.reuse, R23, RZ ;  /* 0x000000170c177223 */ /* 0x040fe200000100ff */
[----:B------:R-:W-:Y:S01]  /*0e20*/  FFMA.FTZ R29, R12, R29, RZ ;  /* 0x0000001d0c1d7223 */ /* 0x000fe200000100ff */
[----:B------:R-:W-:Y:S01]  /*0e30*/  IADD3 R12, PT, PT, R34, -0x80, RZ ;  /* 0xffffff80220c7810 */ /* 0x000fe20007ffe0ff */
[----:B------:R-:W-:Y:S01]  /*0e40*/  HADD2.F32 R34, -RZ, R24.H1_H1 ;  /* 0x30000018ff227230 */ /* 0x000fe20000004100 */
[----:B------:R-:W-:Y:S01]  /*0e50*/  SHF.R.U32.HI R24, RZ, 0x8, R14 ;  /* 0x00000008ff187819 */ /* 0x000fe2000001160e */
[----:B-----5:R-:W-:Y:S01]  /*0e60*/  HADD2.F32 R44, -RZ, R22.H0_H0 ;  /* 0x20000016ff2c7230 */ /* 0x020fe20000004100 */
[----:B------:R0:W-:Y:S02]  /*0e70*/  I2F.F16 R27, R43 ;  /* 0x0000002b001b7306 */ /* 0x0001e40000200c00 */
[----:B------:R-:W-:-:S02]  /*0e80*/  LOP3.LUT R42, R24, 0xff, RZ, 0xc0, !PT ;  /* 0x000000ff182a7812 */ /* 0x000fc400078ec0ff */
[----:B------:R-:W-:Y:S01]  /*0e90*/  FFMA.FTZ R24, R44, R34, R41 ;  /* 0x000000222c187223 */ /* 0x000fe20000010029 */
[----:B------:R-:W-:-:S03]  /*0ea0*/  SHF.R.U32.HI R44, RZ, 0x8, R15 ;  /* 0x00000008ff2c7819 */ /* 0x000fc6000001160f */
[----:B------:R-:W-:Y:S01]  /*0eb0*/  I2F.F16 R39, R39 ;  /* 0x0000002700277306 */ /* 0x000fe20000200c00 */
[----:B0-----:R-:W-:Y:S02]  /*0ec0*/  SHF.R.U32.HI R43, RZ, 0x8, R13 ;  /* 0x00000008ff2b7819 */ /* 0x001fe4000001160d */
[----:B------:R-:W-:Y:S02]  /*0ed0*/  IADD3 R41, PT, PT, R42, -0x80, RZ ;  /* 0xffffff802a297810 */ /* 0x000fe40007ffe0ff */
[----:B------:R-:W-:Y:S02]  /*0ee0*/  LOP3.LUT R43, R43, 0xff, RZ, 0xc0, !PT ;  /* 0x000000ff2b2b7812 */ /* 0x000fe400078ec0ff */
[----:B------:R-:W-:Y:S01]  /*0ef0*/  LOP3.LUT R44, R44, 0xff, RZ, 0xc0, !PT ;  /* 0x000000ff2c2c7812 */ /* 0x000fe200078ec0ff */
[----:B------:R-:W-:Y:S01]  /*0f00*/  I2F.F16 R33, R33 ;  /* 0x0000002100217306 */ /* 0x000fe20000200c00 */
[----:B------:R-:W-:Y:S02]  /*0f10*/  IADD3 R43, PT, PT, R43, -0x80, RZ ;  /* 0xffffff802b2b7810 */ /* 0x000fe40007ffe0ff */
[----:B------:R-:W-:-:S02]  /*0f20*/  IADD3 R42, PT, PT, R44, -0x80, RZ ;  /* 0xffffff802c2a7810 */ /* 0x000fc40007ffe0ff */
[----:B------:R-:W-:-:S03]  /*0f30*/  SHF.R.U32.HI R14, RZ, 0x10, R14 ;  /* 0x00000010ff0e7819 */ /* 0x000fc6000001160e */
[----:B------:R0:W1:Y:S01]  /*0f40*/  I2F.F16 R22, R43 ;  /* 0x0000002b00167306 */ /* 0x0000620000200c00 */
[----:B------:R-:W-:Y:S02]  /*0f50*/  SHF.R.U32.HI R13, RZ, 0x10, R13 ;  /* 0x00000010ff0d7819 */ /* 0x000fe4000001160d */
[----:B------:R-:W-:-:S05]  /*0f60*/  LOP3.LUT R14, R14, 0xff, RZ, 0xc0, !PT ;  /* 0x000000ff0e0e7812 */ /* 0x000fca00078ec0ff */
[----:B------:R-:W4:Y:S01]  /*0f70*/  I2F.F16 R41, R41 ;  /* 0x0000002900297306 */ /* 0x000f220000200c00 */
[----:B0-----:R-:W-:-:S04]  /*0f80*/  SHF.R.U32.HI R43, RZ, 0x10, R15 ;  /* 0x00000010ff2b7819 */ /* 0x001fc8000001160f */
[----:B------:R-:W-:-:S03]  /*0f90*/  LOP3.LUT R43, R43, 0xff, RZ, 0xc0, !PT ;  /* 0x000000ff2b2b7812 */ /* 0x000fc600078ec0ff */
[----:B------:R-:W0:Y:S01]  /*0fa0*/  I2F.F16 R42, R42 ;  /* 0x0000002a002a7306 */ /* 0x000e220000200c00 */
[----:B------:R-:W-:Y:S02]  /*0fb0*/  LOP3.LUT R13, R13, 0xff, RZ, 0xc0, !PT ;  /* 0x000000ff0d0d7812 */ /* 0x000fe400078ec0ff */
[----:B------:R-:W-:Y:S02]  /*0fc0*/  IADD3 R15, PT, PT, R14, -0x80, RZ ;  /* 0xffffff800e0f7810 */ /* 0x000fe40007ffe0ff */
[----:B------:R-:W-:Y:S01]  /*0fd0*/  IADD3 R14, PT, PT, R43, -0x80, RZ ;  /* 0xffffff802b0e7810 */ /* 0x000fe20007ffe0ff */
[----:B------:R-:W-:Y:S02]  /*0fe0*/  VIADD R13, R13, 0xffffff80 ;  /* 0xffffff800d0d7836 */ /* 0x000fe40000000000 */
[----:B-1----:R-:W-:Y:S01]  /*0ff0*/  HADD2.F32 R22, -RZ, R22.H0_H0 ;  /* 0x20000016ff167230 */ /* 0x002fe20000004100 */
[----:B------:R-:W-:Y:S01]  /*1000*/  I2F.F16 R28, R28 ;  /* 0x0000001c001c7306 */ /* 0x000fe20000200c00 */
[----:B----4-:R-:W-:-:S07]  /*1010*/  HADD2.F32 R44, -RZ, R41.H0_H0 ;  /* 0x20000029ff2c7230 */ /* 0x010fce0000004100 */
[----:B------:R-:W1:Y:S01]  /*1020*/  I2F.F16 R14, R14 ;  /* 0x0000000e000e7306 */ /* 0x000e620000200c00 */
[----:B0-----:R-:W-:Y:S02]  /*1030*/  HADD2.F32 R46, -RZ, R42.H0_H0 ;  /* 0x2000002aff2e7230 */ /* 0x001fe40000004100 */
[C---:B------:R-:W-:Y:S01]  /*1040*/  FFMA.FTZ R42, R34.reuse, R22, R21 ;  /* 0x00000016222a7223 */ /* 0x040fe20000010015 */
[----:B------:R-:W-:Y:S02]  /*1050*/  FFMA.FTZ R41, R34, R44, R23 ;  /* 0x0000002c22297223 */ /* 0x000fe40000010017 */
[----:B------:R-:W0:Y:S02]  /*1060*/  LDS.64 R22, [UR4+0x8] ;  /* 0x00000804ff167984 */ /* 0x000e240008000a00 */
[----:B------:R-:W4:Y:S08]  /*1070*/  I2F.F16 R12, R12 ;  /* 0x0000000c000c7306 */ /* 0x000f300000200c00 */
[----:B------:R-:W5:Y:S01]  /*1080*/  I2F.F16 R13, R13 ;  /* 0x0000000d000d7306 */ /* 0x000f620000200c00 */
[----:B------:R-:W-:-:S02]  /*1090*/  HADD2.F32 R43, -RZ, R25.H0_H0 ;  /* 0x20000019ff2b7230 */ /* 0x000fc40000004100 */
[----:B------:R-:W-:Y:S01]  /*10a0*/  FFMA.FTZ R29, R34, R46, R29 ;  /* 0x0000002e221d7223 */ /* 0x000fe2000001001d */
[----:B-1----:R-:W-:Y:S02]  /*10b0*/  HADD2.F32 R14, -RZ, R14.H0_H0 ;  /* 0x2000000eff0e7230 */ /* 0x002fe40000004100 */
[----:B----4-:R-:W-:Y:S02]  /*10c0*/  HADD2.F32 R45, -RZ, R12.H0_H0 ;  /* 0x2000000cff2d7230 */ /* 0x010fe40000004100 */
[----:B------:R-:W1:Y:S01]  /*10d0*/  I2F.F16 R15, R15 ;  /* 0x0000000f000f7306 */ /* 0x000e620000200c00 */
[----:B------:R-:W-:Y:S01]  /*10e0*/  FFMA.FTZ R29, R43, R14, R29 ;  /* 0x0000000e2b1d7223 */ /* 0x000fe2000001001d */
[----:B------:R-:W-:Y:S01]  /*10f0*/  LOP3.LUT R14, R17, 0xff, RZ, 0xc0, !PT ;  /* 0x000000ff110e7812 */ /* 0x000fe200078ec0ff */
[----:B-----5:R-:W-:Y:S01]  /*1100*/  HADD2.F32 R12, -RZ, R13.H0_H0 ;  /* 0x2000000dff0c7230 */ /* 0x020fe20000004100 */
[----:B------:R-:W-:-:S04]  /*1110*/  LOP3.LUT R13, R16, 0xff, RZ, 0xc0, !PT ;  /* 0x000000ff100d7812 */ /* 0x000fc800078ec0ff */
[----:B------:R-:W4:Y:S01]  /*1120*/  I2F.F16 R40, R40 ;  /* 0x0000002800287306 */ /* 0x000f220000200c00 */
[----:B------:R-:W-:Y:S02]  /*1130*/  IADD3 R14, PT, PT, R14, -0x80, RZ ;  /* 0xffffff800e0e7810 */ /* 0x000fe40007ffe0ff */
[----:B------:R-:W-:Y:S01]  /*1140*/  IADD3 R13, PT, PT, R13, -0x80, RZ ;  /* 0xffffff800d0d7810 */ /* 0x000fe20007ffe0ff */
[----:B------:R-:W-:Y:S01]  /*1150*/  FFMA.FTZ R12, R43, R12, R42 ;  /* 0x0000000c2b0c7223 */ /* 0x000fe2000001002a */
[----:B------:R-:W-:-:S03]  /*1160*/  HADD2.F32 R39, -RZ, R39.H0_H0 ;  /* 0x20000027ff277230 */ /* 0x000fc60000004100 */
[----:B------:R-:W-:Y:S01]  /*1170*/  I2F.F16 R14, R14 ;  /* 0x0000000e000e7306 */ /* 0x000fe20000200c00 */
[----:B-1----:R-:W-:Y:S02]  /*1180*/  HADD2.F32 R42, -RZ, R15.H0_H0 ;  /* 0x2000000fff2a7230 */ /* 0x002fe40000004100 */
[----:B------:R-:W-:Y:S01]  /*1190*/  FFMA.FTZ R24, R45, R43, R24 ;  /* 0x0000002b2d187223 */ /* 0x000fe20000010018 */
[----:B------:R-:W-:-:S04]  /*11a0*/  HADD2.F32 R15, -RZ, R25.H1_H1 ;  /* 0x30000019ff0f7230 */ /* 0x000fc80000004100 */
[----:B------:R-:W1:Y:S01]  /*11b0*/  I2F.F16 R13, R13 ;  /* 0x0000000d000d7306 */ /* 0x000e620000200c00 */
[----:B------:R-:W-:Y:S02]  /*11c0*/  HADD2.F32 R33, -RZ, R33.H0_H0 ;  /* 0x20000021ff217230 */ /* 0x000fe40000004100 */
[----:B------:R-:W-:Y:S01]  /*11d0*/  FFMA.FTZ R41, R43, R42, R41 ;  /* 0x0000002a2b297223 */ /* 0x000fe20000010029 */
[----:B------:R-:W-:Y:S02]  /*11e0*/  HADD2.F32 R28, -RZ, R28.H0_H0 ;  /* 0x2000001cff1c7230 */ /* 0x000fe40000004100 */
[----:B------:R-:W-:Y:S01]  /*11f0*/  FFMA.FTZ R24, R39, R15, R24 ;  /* 0x0000000f27187223 */ /* 0x000fe20000010018 */
[----:B----4-:R-:W-:Y:S01]  /*1200*/  HADD2.F32 R40, -RZ, R40.H0_H0 ;  /* 0x20000028ff287230 */ /* 0x010fe20000004100 */
[----:B------:R-:W-:Y:S01]  /*1210*/  LOP3.LUT R39, R19, 0xff, RZ, 0xc0, !PT ;  /* 0x000000ff13277812 */ /* 0x000fe200078ec0ff */
[C---:B------:R-:W-:Y:S01]  /*1220*/  FFMA.FTZ R12, R15.reuse, R33, R12 ;  /* 0x000000210f0c7223 */ /* 0x040fe2000001000c */
[----:B------:R-:W-:Y:S01]  /*1230*/  FFMA.FTZ R42, R15, R28, R41 ;  /* 0x0000001c0f2a7223 */ /* 0x000fe20000010029 */
[----:B--2---:R-:W-:Y:S01]  /*1240*/  IMAD.WIDE R30, R35, 0x4, R30 ;  /* 0x00000004231e7825 */ /* 0x004fe200078e021e */
[----:B------:R-:W-:-:S03]  /*1250*/  IADD3 R33, PT, PT, R39, -0x80, RZ ;  /* 0xffffff8027217810 */ /* 0x000fc60007ffe0ff */
[----:B------:R-:W-:Y:S01]  /*1260*/  FFMA.FTZ R28, R15, R40, R29 ;  /* 0x000000280f1c7223 */ /* 0x000fe2000001001d */
[----:B------:R-:W-:Y:S01]  /*1270*/  I2F.F16 R26, R26 ;  /* 0x0000001a001a7306 */ /* 0x000fe20000200c00 */
[----:B0-----:R-:W-:Y:S02]  /*1280*/  HADD2.F32 R39, -RZ, R22.H0_H0 ;  /* 0x20000016ff277230 */ /* 0x001fe40000004100 */
[----:B-1----:R-:W-:Y:S01]  /*1290*/  HADD2.F32 R15, -RZ, R13.H0_H0 ;  /* 0x2000000dff0f7230 */ /* 0x002fe20000004100 */
[----:B------:R-:W-:Y:S01]  /*12a0*/  SHF.R.U32.HI R13, RZ, 0x8, R16 ;  /* 0x00000008ff0d7819 */ /* 0x000fe20000011610 */
[----:B------:R-:W-:-:S03]  /*12b0*/  HADD2.F32 R14, -RZ, R14.H0_H0 ;  /* 0x2000000eff0e7230 */ /* 0x000fc60000004100 */
[----:B------:R-:W-:Y:S01]  /*12c0*/  FFMA.FTZ R40, R15, R39, R24 ;  /* 0x000000270f287223 */ /* 0x000fe20000010018 */
[----:B------:R-:W-:Y:S01]  /*12d0*/  LOP3.LUT R41, R13, 0xff, RZ, 0xc0, !PT ;  /* 0x000000ff0d297812 */ /* 0x000fe200078ec0ff */
[----:B------:R-:W-:Y:S02]  /*12e0*/  FFMA.FTZ R24, R39, R14, R12 ;  /* 0x0000000e27187223 */ /* 0x000fe4000001000c */
[----:B------:R0:W2:Y:S01]  /*12f0*/  LDG.E.128.CONSTANT R12, desc[UR6][R30.64] ;  /* 0x000000061e0c7981 */ /* 0x0000a2000c1e9d00 */
[----:B------:R-:W-:-:S04]  /*1300*/  LOP3.LUT R25, R18, 0xff, RZ, 0xc0, !PT ;  /* 0x000000ff12197812 */ /* 0x000fc800078ec0ff */
[----:B------:R-:W-:-:S06]  /*1310*/  IADD3 R25, PT, PT, R25, -0x80, RZ ;  /* 0xffffff8019197810 */ /* 0x000fcc0007ffe0ff */
[----:B------:R-:W1:Y:S01]  /*1320*/  I2F.F16 R25, R25 ;  /* 0x0000001900197306 */ /* 0x000e620000200c00 */
[----:B------:R-:W-:-:S07]  /*1330*/  IADD3 R43, PT, PT, R41, -0x80, RZ ;  /* 0xffffff80292b7810 */ /* 0x000fce0007ffe0ff */
[----:B------:R-:W4:Y:S01]  /*1340*/  I2F.F16 R33, R33 ;  /* 0x0000002100217306 */ /* 0x000f220000200c00 */
[----:B-1----:R-:W-:-:S05]  /*1350*/  HADD2.F32 R25, -RZ, R25.H0_H0 ;  /* 0x20000019ff197230 */ /* 0x002fca0000004100 */
[----:B------:R-:W-:Y:S02]  /*1360*/  FFMA.FTZ R25, R39, R25, R42 ;  /* 0x0000001927197223 */ /* 0x000fe4000001002a */
[----:B------:R-:W1:Y:S01]  /*1370*/  I2F.F16 R42, R43 ;  /* 0x0000002b002a7306 */ /* 0x000e620000200c00 */
[----:B----4-:R-:W-:Y:S01]  /*1380*/  HADD2.F32 R41, -RZ, R33.H0_H0 ;  /* 0x20000021ff297230 */ /* 0x010fe20000004100 */
[----:B------:R-:W-:-:S04]  /*1390*/  SHF.R.U32.HI R16, RZ, 0x10, R16 ;  /* 0x00000010ff107819 */ /* 0x000fc80000011610 */
[----:B------:R-:W-:Y:S01]  /*13a0*/  FFMA.FTZ R41, R39, R41, R28 ;  /* 0x0000002927297223 */ /* 0x000fe2000001001c */
[----:B------:R-:W-:Y:S02]  /*13b0*/  SHF.R.U32.HI R28, RZ, 0x8, R17 ;  /* 0x00000008ff1c7819 */ /* 0x000fe40000011611 */
[----:B------:R-:W-:Y:S02]  /*13c0*/  LOP3.LUT R16, R16, 0xff, RZ, 0xc0, !PT ;  /* 0x000000ff10107812 */ /* 0x000fe400078ec0ff */
[----:B------:R-:W-:Y:S02]  /*13d0*/  LOP3.LUT R28, R28, 0xff, RZ, 0xc0, !PT ;  /* 0x000000ff1c1c7812 */ /* 0x000fe400078ec0ff */
[----:B------:R-:W-:Y:S01]  /*13e0*/  IADD3 R44, PT, PT, R16, -0x80, RZ ;  /* 0xffffff80102c7810 */ /* 0x000fe20007ffe0ff */
[----:B-1----:R-:W-:Y:S01]  /*13f0*/  HADD2.F32 R43, -RZ, R42.H0_H0 ;  /* 0x2000002aff2b7230 */ /* 0x002fe20000004100 */
[----:B------:R-:W-:Y:S02]  /*1400*/  SHF.R.U32.HI R16, RZ, 0x8, R18 ;  /* 0x00000008ff107819 */ /* 0x000fe40000011612 */
[----:B------:R-:W-:-:S02]  /*1410*/  SHF.R.U32.HI R42, RZ, 0x8, R19 ;  /* 0x00000008ff2a7819 */ /* 0x000fc40000011613 */
[----:B------:R-:W-:Y:S02]  /*1420*/  IADD3 R28, PT, PT, R28, -0x80, RZ ;  /* 0xffffff801c1c7810 */ /* 0x000fe40007ffe0ff */
[----:B------:R-:W-:Y:S02]  /*1430*/  LOP3.LUT R16, R16, 0xff, RZ, 0xc0, !PT ;  /* 0x000000ff10107812 */ /* 0x000fe400078ec0ff */
[----:B------:R-:W-:Y:S01]  /*1440*/  LOP3.LUT R42, R42, 0xff, RZ, 0xc0, !PT ;  /* 0x000000ff2a2a7812 */ /* 0x000fe200078ec0ff */
[----:B------:R-:W-:Y:S01]  /*1450*/  HADD2.F32 R39, -RZ, R22.H1_H1 ;  /* 0x30000016ff277230 */ /* 0x000fe20000004100 */
[----:B------:R-:W-:Y:S01]  /*1460*/  SHF.R.U32.HI R17, RZ, 0x10, R17 ;  /* 0x00000010ff117819 */ /* 0x000fe20000011611 */
[----:B------:R1:W-:Y:S01]  /*1470*/  I2F.F16 R22, R44 ;  /* 0x0000002c00167306 */ /* 0x0003e20000200c00 */
[----:B------:R-:W-:Y:S02]  /*1480*/  IADD3 R16, PT, PT, R16, -0x80, RZ ;  /* 0xffffff8010107810 */ /* 0x000fe40007ffe0ff */
[----:B------:R-:W-:-:S05]  /*1490*/  FFMA.FTZ R40, R43, R39, R40 ;  /* 0x000000272b287223 */ /* 0x000fca0000010028 */
[----:B------:R-:W4:Y:S01]  /*14a0*/  I2F.F16 R28, R28 ;  /* 0x0000001c001c7306 */ /* 0x000f220000200c00 */
[----:B-1----:R-:W-:Y:S01]  /*14b0*/  VIADD R44, R42, 0xffffff80 ;  /* 0xffffff802a2c7836 */ /* 0x002fe20000000000 */
[----:B------:R-:W-:Y:S02]  /*14c0*/  LOP3.LUT R42, R17, 0xff, RZ, 0xc0, !PT ;  /* 0x000000ff112a7812 */ /* 0x000fe400078ec0ff */
[----:B------:R-:W-:Y:S02]  /*14d0*/  LEA.HI R21, R18, 0xffffff80, RZ, 0x8 ;  /* 0xffffff8012157811 */ /* 0x000fe400078f40ff */
[----:B------:R-:W-:Y:S02]  /*14e0*/  SHF.R.U32.HI R43, RZ, 0x10, R18 ;  /* 0x00000010ff2b7819 */ /* 0x000fe40000011612 */
[----:B------:R-:W1:Y:S01]  /*14f0*/  I2F.F16 R16, R16 ;  /* 0x0000001000107306 */ /* 0x000e620000200c00 */
[----:B------:R-:W-:-:S07]  /*1500*/  IADD3 R18, PT, PT, R42, -0x80, RZ ;  /* 0xffffff802a127810 */ /* 0x000fce0007ffe0ff */
[----:B------:R5:W0:Y:S01]  /*1510*/  I2F.F16 R17, R44 ;  /* 0x0000002c00117306 */ /* 0x000a220000200c00 */
[----:B----4-:R-:W-:Y:S01]  /*1520*/  HADD2.F32 R28, -RZ, R28.H0_H0 ;  /* 0x2000001cff1c7230 */ /* 0x010fe20000004100 */
[----:B------:R-:W-:-:S06]  /*1530*/  SHF.R.U32.HI R42, RZ, 0x10, R19 ;  /* 0x00000010ff2a7819 */ /* 0x000fcc0000011613 */
[----:B------:R-:W4:Y:S01]  /*1540*/  I2F.F16 R18, R18 ;  /* 0x0000001200127306 */ /* 0x000f220000200c00 */
[----:B------:R-:W-:Y:S01]  /*1550*/  LOP3.LUT R43, R43, 0xff, RZ, 0xc0, !PT ;  /* 0x000000ff2b2b7812 */ /* 0x000fe200078ec0ff */
[----:B------:R-:W-:Y:S01]  /*1560*/  FFMA.FTZ R24, R39, R28, R24 ;  /* 0x0000001c27187223 */ /* 0x000fe20000010018 */
[----:B------:R-:W-:Y:S01]  /*1570*/  LOP3.LUT R42, R42, 0xff, RZ, 0xc0, !PT ;  /* 0x000000ff2a2a7812 */ /* 0x000fe200078ec0ff */
[----:B-1----:R-:W-:Y:S01]  /*1580*/  HADD2.F32 R28, -RZ, R16.H0_H0 ;  /* 0x20000010ff1c7230 */ /* 0x002fe20000004100 */
[----:B------:R-:W-:Y:S02]  /*1590*/  LEA.HI R34, R19, 0xffffff80, RZ, 0x8 ;  /* 0xffffff8013227811 */ /* 0x000fe400078f40ff */
[----:B------:R-:W-:Y:S02]  /*15a0*/  IADD3 R19, PT, PT, R43, -0x80, RZ ;  /* 0xffffff802b137810 */ /* 0x000fe40007ffe0ff */
[----:B-----5:R-:W-:Y:S01]  /*15b0*/  IADD3 R44, PT, PT, R42, -0x80, RZ ;  /* 0xffffff802a2c7810 */ /* 0x020fe20007ffe0ff */
[----:B0-----:R-:W-:-:S02]  /*15c0*/  HADD2.F32 R42, -RZ, R17.H0_H0 ;  /* 0x20000011ff2a7230 */ /* 0x001fc40000004100 */
[C---:B------:R-:W-:Y:S01]  /*15d0*/  FFMA.FTZ R28, R39.reuse, R28, R25 ;  /* 0x0000001c271c7223 */ /* 0x040fe20000010019 */
[----:B------:R-:W-:Y:S02]  /*15e0*/  HADD2.F32 R43, -RZ, R23.H0_H0 ;  /* 0x20000017ff2b7230 */ /* 0x000fe40000004100 */
[----:B------:R-:W-:Y:S02]  /*15f0*/  HADD2.F32 R25, -RZ, R22.H0_H0 ;  /* 0x20000016ff197230 */ /* 0x000fe40000004100 */
[----:B----4-:R-:W-:Y:S01]  /*1600*/  HADD2.F32 R18, -RZ, R18.H0_H0 ;  /* 0x20000012ff127230 */ /* 0x010fe20000004100 */
[----:B------:R-:W0:Y:S01]  /*1610*/  I2F.F16 R19, R19 ;  /* 0x0000001300137306 */ /* 0x000e220000200c00 */
[----:B------:R-:W-:Y:S01]  /*1620*/  FFMA.FTZ R41, R39, R42, R41 ;  /* 0x0000002a27297223 */ /* 0x000fe20000010029 */
[----:B------:R-:W-:Y:S02]  /*1630*/  FFMA.FTZ R42, R25, R43, R40 ;  /* 0x0000002b192a7223 */ /* 0x000fe40000010028 */
[----:B------:R-:W-:-:S02]  /*1640*/  FFMA.FTZ R18, R43, R18, R24 ;  /* 0x000000122b127223 */ /* 0x000fc40000010018 */
[----:B------:R-:W1:Y:S02]  /*1650*/  LDS.64 R24, [UR4+0x10] ;  /* 0x00001004ff187984 */ /* 0x000e640008000a00 */
[----:B------:R-:W4:Y:S01]  /*1660*/  I2F.F16 R16, R44 ;  /* 0x0000002c00107306 */ /* 0x000f220000200c00 */
[----:B------:R-:W-:Y:S02]  /*1670*/  LOP3.LUT R17, R4, 0xff, RZ, 0xc0, !PT ;  /* 0x000000ff04117812 */ /* 0x000fe400078ec0ff */
[----:B------:R-:W-:Y:S01]  /*1680*/  LOP3.LUT R39, R5, 0xff, RZ, 0xc0, !PT ;  /* 0x000000ff05277812 */ /* 0x000fe200078ec0ff */
[----:B0-----:R-:W-:Y:S02]  /*1690*/  HADD2.F32 R22, -RZ, R19.H0_H0 ;  /* 0x20000013ff167230 */ /* 0x001fe40000004100 */
[----:B----4-:R-:W-:-:S03]  /*16a0*/  HADD2.F32 R16, -RZ, R16.H0_H0 ;  /* 0x20000010ff107230 */ /* 0x010fc60000004100 */
[----:B------:R-:W-:Y:S01]  /*16b0*/  FFMA.FTZ R22, R43, R22, R28 ;  /* 0x000000162b167223 */ /* 0x000fe2000001001c */
[----:B------:R-:W-:Y:S01]  /*16c0*/  IADD3 R17, PT, PT, R17, -0x80, RZ ;  /* 0xffffff8011117810 */ /* 0x000fe20007ffe0ff */
[----:B------:R-:W-:Y:S01]  /*16d0*/  FFMA.FTZ R41, R43, R16, R41 ;  /* 0x000000102b297223 */ /* 0x000fe20000010029 */
[----:B------:R-:W-:Y:S01]  /*16e0*/  SHF.R.U32.HI R16, RZ, 0x8, R4 ;  /* 0x00000008ff107819 */ /* 0x000fe20000011604 */
[----:B------:R-:W-:Y:S01]  /*16f0*/  HADD2.F32 R43, -RZ, R23.H1_H1 ;  /* 0x30000017ff2b7230 */ /* 0x000fe20000004100 */
[----:B------:R-:W-:Y:S01]  /*1700*/  IADD3 R40, PT, PT, R39, -0x80, RZ ;  /* 0xffffff8027287810 */ /* 0x000fe20007ffe0ff */
[----:B------:R-:W-:Y:S01]  /*1710*/  HADD2.F32 R23, -RZ, R26.H0_H0 ;  /* 0x2000001aff177230 */ /* 0x000fe20000004100 */
[----:B------:R-:W-:Y:S01]  /*1720*/  LOP3.LUT R28, R7, 0xff, RZ, 0xc0, !PT ;  /* 0x000000ff071c7812 */ /* 0x000fe200078ec0ff */
[----:B------:R-:W0:Y:S01]  /*1730*/  I2F.F16 R21, R21 ;  /* 0x0000001500157306 */ /* 0x000e220000200c00 */
[----:B------:R-:W-:Y:S02]  /*1740*/  SHF.R.U32.HI R26, RZ, 0x8, R5 ;  /* 0x00000008ff1a7819 */ /* 0x000fe40000011605 */
[----:B------:R-:W-:-:S02]  /*1750*/  LOP3.LUT R39, R6, 0xff, RZ, 0xc0, !PT ;  /* 0x000000ff06277812 */ /* 0x000fc400078ec0ff */
[----:B------:R-:W-:-:S03]  /*1760*/  LOP3.LUT R16, R16, 0xff, RZ, 0xc0, !PT ;  /* 0x000000ff10107812 */ /* 0x000fc600078ec0ff */
[----:B------:R-:W4:Y:S01]  /*1770*/  I2F.F16 R34, R34 ;  /* 0x0000002200227306 */ /* 0x000f220000200c00 */
[----:B------:R-:W-:Y:S01]  /*1780*/  IADD3 R44, PT, PT, R28, -0x80, RZ ;  /* 0xffffff801c2c7810 */ /* 0x000fe20007ffe0ff */
[----:B------:R-:W-:Y:S01]  /*1790*/  FFMA.FTZ R28, R23, R43, R42 ;  /* 0x0000002b171c7223 */ /* 0x000fe2000001002a */
[----:B------:R-:W-:Y:S01]  /*17a0*/  LOP3.LUT R26, R26, 0xff, RZ, 0xc0, !PT ;  /* 0x000000ff1a1a7812 */ /* 0x000fe200078ec0ff */
[----:B------:R-:W-:Y:S01]  /*17b0*/  HADD2.F32 R23, -RZ, R27.H0_H0 ;  /* 0x2000001bff177230 */ /* 0x000fe20000004100 */
[----:B------:R-:W-:Y:S02]  /*17c0*/  IADD3 R39, PT, PT, R39, -0x80, RZ ;  /* 0xffffff8027277810 */ /* 0x000fe40007ffe0ff */
[----:B------:R-:W-:Y:S01]  /*17d0*/  IADD3 R16, PT, PT, R16, -0x80, RZ ;  /* 0xffffff8010107810 */ /* 0x000fe20007ffe0ff */
[----:B------:R-:W5:Y:S01]  /*17e0*/  I2F.F16 R17, R17 ;  /* 0x0000001100117306 */ /* 0x000f620000200c00 */
[----:B------:R-:W-:Y:S01]  /*17f0*/  IADD3 R27, PT, PT, R26, -0x80, RZ ;  /* 0xffffff801a1b7810 */ /* 0x000fe20007ffe0ff */
[----:B------:R-:W-:-:S06]  /*1800*/  FFMA.FTZ R23, R43, R23, R18 ;  /* 0x000000172b177223 */ /* 0x000fcc0000010012 */
[----:B------:R-:W3:Y:S01]  /*1810*/  I2F.F16 R19, R40 ;  /* 0x0000002800137306 */ /* 0x000ee20000200c00 */
[----:B0-----:R-:W-:-:S07]  /*1820*/  HADD2.F32 R21, -RZ, R21.H0_H0 ;  /* 0x20000015ff157230 */ /* 0x001fce0000004100 */
[----:B------:R-:W0:Y:S01]  /*1830*/  I2F.F16 R39, R39 ;  /* 0x0000002700277306 */ /* 0x000e220000200c00 */
[----:B----4-:R-:W-:-:S07]  /*1840*/  HADD2.F32 R34, -RZ, R34.H0_H0 ;  /* 0x20000022ff227230 */ /* 0x010fce0000004100 */
[----:B------:R-:W4:Y:S08]  /*1850*/  I2F.F16 R40, R44 ;  /* 0x0000002c00287306 */ /* 0x000f300000200c00 */
[----:B------:R-:W4:Y:S08]  /*1860*/  I2F.F16 R16, R16 ;  /* 0x0000001000107306 */ /* 0x000f300000200c00 */
[----:B------:R4:W4:Y:S01]  /*1870*/  I2F.F16 R18, R27 ;  /* 0x0000001b00127306 */ /* 0x0009220000200c00 */
[----:B------:R-:W-:Y:S01]  /*1880*/  LEA.HI R29, R4, 0xffffff80, RZ, 0x8 ;  /* 0xffffff80041d7811 */ /* 0x000fe200078f40ff */
[----:B------:R-:W-:Y:S01]  /*1890*/  FFMA.FTZ R21, R43, R21, R22 ;  /* 0x000000152b157223 */ /* 0x000fe20000010016 */
[----:B------:R-:W-:Y:S01]  /*18a0*/  SHF.R.U32.HI R26, RZ, 0x10, R4 ;  /* 0x00000010ff1a7819 */ /* 0x000fe20000011604 */
[----:B-1----:R-:W-:-:S02]  /*18b0*/  HADD2.F32 R4, -RZ, R24.H0_H0 ;  /* 0x20000018ff047230 */ /* 0x002fc40000004100 */
[----:B------:R-:W-:Y:S01]  /*18c0*/  FFMA.FTZ R22, R43, R34, R41 ;  /* 0x000000222b167223 */ /* 0x000fe20000010029 */
[----:B-----5:R-:W-:Y:S01]  /*18d0*/  HADD2.F32 R17, -RZ, R17.H0_H0 ;  /* 0x20000011ff117230 */ /* 0x020fe20000004100 */
[----:B------:R-:W-:Y:S01]  /*18e0*/  SHF.R.U32.HI R41, RZ, 0x8, R6 ;  /* 0x00000008ff297819 */ /* 0x000fe20000011606 */
[----:B---3--:R-:W-:Y:S02]  /*18f0*/  HADD2.F32 R45, -RZ, R19.H0_H0 ;  /* 0x20000013ff2d7230 */ /* 0x008fe40000004100 */
[----:B0-----:R-:W-:Y:S02]  /*1900*/  HADD2.F32 R19, -RZ, R39.H0_H0 ;  /* 0x20000027ff137230 */ /* 0x001fe40000004100 */
[----:B------:R-:W-:Y:S01]  /*1910*/  FFMA.FTZ R42, R17, R4, RZ ;  /* 0x00000004112a7223 */ /* 0x000fe200000100ff */
[----:B----4-:R-:W-:Y:S01]  /*1920*/  HADD2.F32 R27, -RZ, R40.H0_H0 ;  /* 0x20000028ff1b7230 */ /* 0x010fe20000004100 */
[----:B------:R-:W-:Y:S01]  /*1930*/  LOP3.LUT R41, R41, 0xff, RZ, 0xc0, !PT ;  /* 0x000000ff29297812 */ /* 0x000fe200078ec0ff */
[----:B------:R-:W-:Y:S01]  /*1940*/  HADD2.F32 R39, -RZ, R24.H1_H1 ;  /* 0x30000018ff277230 */ /* 0x000fe20000004100 */
[----:B------:R-:W-:Y:S01]  /*1950*/  LOP3.LUT R26, R26, 0xff, RZ, 0xc0, !PT ;  /* 0x000000ff1a1a7812 */ /* 0x000fe200078ec0ff */
[----:B------:R-:W-:-:S02]  /*1960*/  HADD2.F32 R17, -RZ, R16.H0_H0 ;  /* 0x20000010ff117230 */ /* 0x000fc40000004100 */
[----:B------:R-:W-:Y:S01]  /*1970*/  FFMA.FTZ R40, R4, R45, RZ ;  /* 0x0000002d04287223 */ /* 0x000fe200000100ff */
[----:B------:R-:W-:Y:S01]  /*1980*/  HADD2.F32 R18, -RZ, R18.H0_H0 ;  /* 0x20000012ff127230 */ /* 0x000fe20000004100 */
[----:B------:R-:W-:Y:S01]  /*1990*/  SHF.R.U32.HI R16, RZ, 0x8, R7 ;  /* 0x00000008ff107819 */ /* 0x000fe20000011607 */
[----:B------:R-:W-:Y:S01]  /*19a0*/  IMAD.WIDE R30, R35, 0x4, R30 ;  /* 0x00000004231e7825 */ /* 0x000fe200078e021e */
[----:B------:R-:W-:-:S03]  /*19b0*/  IADD3 R43, PT, PT, R26, -0x80, RZ ;  /* 0xffffff801a2b7810 */ /* 0x000fc60007ffe0ff */
[----:B------:R-:W-:Y:S01]  /*19c0*/  FFMA.FTZ R26, R4, R19, RZ ;  /* 0x00000013041a7223 */ /* 0x000fe200000100ff */
[----:B------:R-:W-:Y:S01]  /*19d0*/  FFMA.FTZ R24, R39, R18, R40 ;  /* 0x0000001227187223 */ /* 0x000fe20000010028 */
[----:B------:R-:W-:Y:S02]  /*19e0*/  VIADD R44, R41, 0xffffff80 ;  /* 0xffffff80292c7836 */ /* 0x000fe40000000000 */
[----:B------:R-:W-:Y:S01]  /*19f0*/  FFMA.FTZ R41, R17, R39, R42 ;  /* 0x0000002711297223 */ /* 0x000fe2000001002a */
[----:B------:R-:W-:Y:S02]  /*1a00*/  LOP3.LUT R40, R16, 0xff, RZ, 0xc0, !PT ;  /* 0x000000ff10287812 */ /* 0x000fe400078ec0ff */
[----:B------:R0:W3:Y:S01]  /*1a10*/  LDG.E.128.CONSTANT R16, desc[UR6][R30.64] ;  /* 0x000000061e107981 */ /* 0x0000e2000c1e9d00 */
[----:B------:R-:W-:Y:S02]  /*1a20*/  LEA.HI R33, R5, 0xffffff80, RZ, 0x8 ;  /* 0xffffff8005217811 */ /* 0x000fe400078f40ff */
[----:B------:R-:W-:-:S02]  /*1a30*/  SHF.R.U32.HI R5, RZ, 0x10, R5 ;  /* 0x00000010ff057819 */ /* 0x000fc40000011605 */
[----:B------:R-:W-:Y:S02]  /*1a40*/  IADD3 R45, PT, PT, R40, -0x80, RZ ;  /* 0xffffff80282d7810 */ /* 0x000fe40007ffe0ff */
[----:B------:R-:W-:Y:S01]  /*1a50*/  LOP3.LUT R40, R5, 0xff, RZ, 0xc0, !PT ;  /* 0x000000ff05287812 */ /* 0x000fe200078ec0ff */
[----:B------:R-:W-:Y:S01]  /*1a60*/  FFMA.FTZ R27, R4, R27, RZ ;  /* 0x0000001b041b7223 */ /* 0x000fe200000100ff */
[----:B------:R-:W1:Y:S01]  /*1a70*/  I2F.F16 R42, R44 ;  /* 0x0000002c002a7306 */ /* 0x000e620000200c00 */
[----:B------:R-:W-:-:S07]  /*1a80*/  LEA.HI R34, R6, 0xffffff80, RZ, 0x8 ;  /* 0xffffff8006227811 */ /* 0x000fce00078f40ff */
[----:B------:R4:W-:Y:S01]  /*1a90*/  I2F.F16 R4, R43 ;  /* 0x0000002b00047306 */ /* 0x0009e20000200c00 */
[----:B------:R-:W-:-:S07]  /*1aa0*/  SHF.R.U32.HI R6, RZ, 0x10, R6 ;  /* 0x00000010ff067819 */ /* 0x000fce0000011606 */
[----:B------:R-:W5:Y:S01]  /*1ab0*/  I2F.F16 R5, R45 ;  /* 0x0000002d00057306 */ /* 0x000f620000200c00 */
[----:B----4-:R-:W-:Y:S02]  /*1ac0*/  IADD3 R43, PT, PT, R40, -0x80, RZ ;  /* 0xffffff80282b7810 */ /* 0x010fe40007ffe0ff */
[----:B------:R-:W-:-:S05]  /*1ad0*/  SHF.R.U32.HI R46, RZ, 0x10, R7 ;  /* 0x00000010ff2e7819 */ /* 0x000fca0000011607 */
[----:B------:R-:W4:Y:S01]  /*1ae0*/  I2F.F16 R43, R43 ;  /* 0x0000002b002b7306 */ /* 0x000f220000200c00 */
[----:B------:R-:W-:Y:S02]  /*1af0*/  LOP3.LUT R6, R6, 0xff, RZ, 0xc0, !PT ;  /* 0x000000ff06067812 */ /* 0x000fe400078ec0ff */
[----:B------:R-:W-:Y:S01]  /*1b00*/  LOP3.LUT R46, R46, 0xff, RZ, 0xc0, !PT ;  /* 0x000000ff2e2e7812 */ /* 0x000fe200078ec0ff */
[----:B-1----:R-:W-:Y:S01]  /*1b10*/  HADD2.F32 R42, -RZ, R42.H0_H0 ;  /* 0x2000002aff2a7230 */ /* 0x002fe20000004100 */
[----:B------:R-:W-:Y:S02]  /*1b20*/  IADD3 R40, PT, PT, R6, -0x80, RZ ;  /* 0xffffff8006287810 */ /* 0x000fe40007ffe0ff */
[----:B------:R-:W-:Y:S01]  /*1b30*/  IADD3 R6, PT, PT, R46, -0x80, RZ ;  /* 0xffffff802e067810 */ /* 0x000fe20007ffe0ff */
[----:B-----5:R-:W-:Y:S02]  /*1b40*/  HADD2.F32 R44, -RZ, R5.H0_H0 ;  /* 0x20000005ff2c7230 */ /* 0x020fe40000004100 */
[----:B------:R-:W-:Y:S01]  /*1b50*/  FFMA.FTZ R5, R39, R42, R26 ;  /* 0x0000002a27057223 */ /* 0x000fe2000001001a */
[----:B------:R-:W-:Y:S01]  /*1b60*/  HADD2.F32 R42, -RZ, R25.H0_H0 ;  /* 0x20000019ff2a7230 */ /* 0x000fe20000004100 */
[----:B------:R-:W1:Y:S01]  /*1b70*/  I2F.F16 R40, R40 ;  /* 0x0000002800287306 */ /* 0x000e620000200c00 */
[----:B------:R-:W-:-:S02]  /*1b80*/  HADD2.F32 R26, -RZ, R4.H0_H0 ;  /* 0x20000004ff1a7230 */ /* 0x000fc40000004100 */
[----:B------:R-:W-:Y:S01]  /*1b90*/  FFMA.FTZ R39, R39, R44, R27 ;  /* 0x0000002c27277223 */ /* 0x000fe2000001001b */
[----:B----4-:R-:W-:Y:S01]  /*1ba0*/  HADD2.F32 R27, -RZ, R43.H0_H0 ;  /* 0x2000002bff1b7230 */ /* 0x010fe20000004100 */
[----:B------:R-:W-:-:S03]  /*1bb0*/  LEA.HI R44, R7, 0xffffff80, RZ, 0x8 ;  /* 0xffffff80072c7811 */ /* 0x000fc600078f40ff */
[----:B------:R-:W4:Y:S01]  /*1bc0*/  I2F.F16 R6, R6 ;  /* 0x0000000600067306 */ /* 0x000f220000200c00 */
[----:B------:R-:W-:Y:S01]  /*1bd0*/  FFMA.FTZ R7, R26, R42, R41 ;  /* 0x0000002a1a077223 */ /* 0x000fe20000010029 */
[----:B------:R-:W-:Y:S02]  /*1be0*/  FFMA.FTZ R41, R42, R27, R24 ;  /* 0x0000001b2a297223 */ /* 0x000fe40000010018 */
[----:B------:R-:W5:Y:S04]  /*1bf0*/  LDS.64 R26, [UR4+0x18] ;  /* 0x00001804ff1a7984 */ /* 0x000f680008000a00 */
[----:B------:R-:W0:Y:S01]  /*1c00*/  I2F.F16 R29, R29 ;  /* 0x0000001d001d7306 */ /* 0x000e220000200c00 */
[----:B-1----:R-:W-:-:S07]  /*1c10*/  HADD2.F32 R40, -RZ, R40.H0_H0 ;  /* 0x20000028ff287230 */ /* 0x002fce0000004100 */
[----:B------:R-:W1:Y:S01]  /*1c20*/  I2F.F16 R33, R33 ;  /* 0x0000002100217306 */ /* 0x000e620000200c00 */
[----:B----4-:R-:W-:Y:S02]  /*1c30*/  HADD2.F32 R6, -RZ, R6.H0_H0 ;  /* 0x20000006ff067230 */ /* 0x010fe40000004100 */
[----:B------:R-:W-:-:S03]  /*1c40*/  FFMA.FTZ R5, R42, R40, R5 ;  /* 0x000000282a057223 */ /* 0x000fc60000010005 */
[----:B------:R-:W-:Y:S01]  /*1c50*/  FFMA.FTZ R42, R42, R6, R39 ;  /* 0x000000062a2a7223 */ /* 0x000fe20000010027 */
[----:B------:R-:W-:Y:S01]  /*1c60*/  LOP3.LUT R6, R8, 0xff, RZ, 0xc0, !PT ;  /* 0x000000ff08067812 */ /* 0x000fe200078ec0ff */
[----:B------:R-:W4:Y:S01]  /*1c70*/  I2F.F16 R34, R34 ;  /* 0x0000002200227306 */ /* 0x000f220000200c00 */
[----:B0-----:R-:W-:Y:S02]  /*1c80*/  HADD2.F32 R46, -RZ, R29.H0_H0 ;  /* 0x2000001dff2e7230 */ /* 0x001fe40000004100 */
[----:B------:R-:W-:-:S05]  /*1c90*/  IADD3 R6, PT, PT, R6, -0x80, RZ ;  /* 0xffffff8006067810 */ /* 0x000fca0007ffe0ff */
[----:B------:R0:W2:Y:S01]  /*1ca0*/  I2F.F16 R4, R44 ;  /* 0x0000002c00047306 */ /* 0x0000a20000200c00 */
[----:B-1----:R-:W-:Y:S02]  /*1cb0*/  HADD2.F32 R29, -RZ, R33.H0_H0 ;  /* 0x20000021ff1d7230 */ /* 0x002fe40000004100 */
[----:B0-----:R-:W-:Y:S01]  /*1cc0*/  HADD2.F32 R44, -RZ, R25.H1_H1 ;  /* 0x30000019ff2c7230 */ /* 0x001fe20000004100 */
[----:B------:R-:W-:-:S04]  /*1cd0*/  LOP3.LUT R25, R9, 0xff, RZ, 0xc0, !PT ;  /* 0x000000ff09197812 */ /* 0x000fc800078ec0ff */
[----:B------:R-:W0:Y:S01]  /*1ce0*/  I2F.F16 R6, R6 ;  /* 0x0000000600067306 */ /* 0x000e220000200c00 */
[----:B------:R-:W-:Y:S01]  /*1cf0*/  FFMA.FTZ R29, R44, R29, R41 ;  /* 0x0000001d2c1d7223 */ /* 0x000fe20000010029 */
[----:B------:R-:W-:Y:S01]  /*1d00*/  IADD3 R41, PT, PT, R25, -0x80, RZ ;  /* 0xffffff8019297810 */ /* 0x000fe20007ffe0ff */
[----:B----4-:R-:W-:Y:S02]  /*1d10*/  HADD2.F32 R33, -RZ, R34.H0_H0 ;  /* 0x20000022ff217230 */ /* 0x010fe40000004100 */
[----:B--2---:R-:W-:Y:S01]  /*1d20*/  HADD2.F32 R25, -RZ, R4.H0_H0 ;  /* 0x20000004ff197230 */ /* 0x004fe20000004100 */
[----:B------:R-:W-:Y:S02]  /*1d30*/  LOP3.LUT R4, R10, 0xff, RZ, 0xc0, !PT ;  /* 0x000000ff0a047812 */ /* 0x000fe400078ec0ff */
[----:B------:R-:W1:Y:S01]  /*1d40*/  I2F.F16 R41, R41 ;  /* 0x0000002900297306 */ /* 0x000e620000200c00 */
[----:B------:R-:W-:Y:S01]  /*1d50*/  LEA.HI R43, R8, 0xffffff80, RZ, 0x8 ;  /* 0xffffff80082b7811 */ /* 0x000fe200078f40ff */
[C---:B------:R-:W-:Y:S01]  /*1d60*/  FFMA.FTZ R33, R44.reuse, R33, R5 ;  /* 0x000000212c217223 */ /* 0x040fe20000010005 */
[----:B------:R-:W-:Y:S01]  /*1d70*/  LOP3.LUT R5, R11, 0xff, RZ, 0xc0, !PT ;  /* 0x000000ff0b057812 */ /* 0x000fe200078ec0ff */
[----:B------:R-:W-:Y:S01]  /*1d80*/  FFMA.FTZ R25, R44, R25, R42 ;  /* 0x000000192c197223 */ /* 0x000fe2000001002a */
[----:B------:R-:W-:Y:S01]  /*1d90*/  IADD3 R34, PT, PT, R4, -0x80, RZ ;  /* 0xffffff8004227810 */ /* 0x000fe20007ffe0ff */
[----:B------:R-:W-:Y:S01]  /*1da0*/  FFMA.FTZ R7, R46, R44, R7 ;  /* 0x0000002c2e077223 */ /* 0x000fe20000010007 */
[----:B-----5:R-:W-:Y:S01]  /*1db0*/  HADD2.F32 R4, -RZ, R26.H0_H0 ;  /* 0x2000001aff047230 */ /* 0x020fe20000004100 */
[----:B------:R2:W-:Y:S01]  /*1dc0*/  I2F.F16 R24, R43 ;  /* 0x0000002b00187306 */ /* 0x0005e20000200c00 */
[----:B0-----:R-:W-:Y:S01]  /*1dd0*/  HADD2.F32 R42, -RZ, R6.H0_H0 ;  /* 0x20000006ff2a7230 */ /* 0x001fe20000004100 */
[----:B------:R-:W-:-:S02]  /*1de0*/  SHF.R.U32.HI R6, RZ, 0x8, R8 ;  /* 0x00000008ff067819 */ /* 0x000fc40000011608 */
[----:B--2---:R-:W-:Y:S02]  /*1df0*/  IADD3 R43, PT, PT, R5, -0x80, RZ ;  /* 0xffffff80052b7810 */ /* 0x004fe40007ffe0ff */
[----:B------:R-:W-:Y:S02]  /*1e00*/  FFMA.FTZ R5, R42, R4, R7 ;  /* 0x000000042a057223 */ /* 0x000fe40000010007 */
[----:B------:R-:W0:Y:S01]  /*1e10*/  I2F.F16 R34, R34 ;  /* 0x0000002200227306 */ /* 0x000e220000200c00 */
[----:B-1----:R-:W-:Y:S01]  /*1e20*/  HADD2.F32 R42, -RZ, R41.H0_H0 ;  /* 0x20000029ff2a7230 */ /* 0x002fe20000004100 */
[----:B------:R-:W-:-:S06]  /*1e30*/  SHF.R.U32.HI R41, RZ, 0x8, R9 ;  /* 0x00000008ff297819 */ /* 0x000fcc0000011609 */
[----:B------:R0:W1:Y:S01]  /*1e40*/  I2F.F16 R7, R43 ;  /* 0x0000002b00077306 */ /* 0x0000620000200c00 */
[----:B------:R-:W-:Y:S02]  /*1e50*/  LOP3.LUT R6, R6, 0xff, RZ, 0xc0, !PT ;  /* 0x000000ff06067812 */ /* 0x000fe400078ec0ff */
[----:B------:R-:W-:Y:S02]  /*1e60*/  LOP3.LUT R41, R41, 0xff, RZ, 0xc0, !PT ;  /* 0x000000ff29297812 */ /* 0x000fe400078ec0ff */
[----:B------:R-:W-:Y:S02]  /*1e70*/  IADD3 R6, PT, PT, R6, -0x80, RZ ;  /* 0xffffff8006067810 */ /* 0x000fe40007ffe0ff */
[----:B------:R-:W-:Y:S01]  /*1e80*/  IADD3 R41, PT, PT, R41, -0x80, RZ ;  /* 0xffffff8029297810 */ /* 0x000fe20007ffe0ff */
[----:B------:R-:W-:Y:S01]  /*1e90*/  FFMA.FTZ R29, R4, R42, R29 ;  /* 0x0000002a041d7223 */ /* 0x000fe2000001001d */
[----:B0-----:R-:W-:Y:S02]  /*1ea0*/  HADD2.F32 R43, -RZ, R34.H0_H0 ;  /* 0x20000022ff2b7230 */ /* 0x001fe40000004100 */
[----:B------:R-:W0:Y:S01]  /*1eb0*/  I2F.F16 R6, R6 ;  /* 0x0000000600067306 */ /* 0x000e220000200c00 */
[----:B-1----:R-:W-:-:S07]  /*1ec0*/  HADD2.F32 R44, -RZ, R7.H0_H0 ;  /* 0x20000007ff2c7230 */ /* 0x002fce0000004100 */
[----:B------:R-:W1:Y:S01]  /*1ed0*/  I2F.F16 R42, R41 ;  /* 0x00000029002a7306 */ /* 0x000e620000200c00 */
[C---:B------:R-:W-:Y:S01]  /*1ee0*/  FFMA.FTZ R33, R4.reuse, R43, R33 ;  /* 0x0000002b04217223 */ /* 0x040fe20000010021 */
[----:B------:R-:W-:Y:S01]  /*1ef0*/  FFMA.FTZ R25, R4, R44, R25 ;  /* 0x0000002c04197223 */ /* 0x000fe20000010019 */
[----:B------:R-:W-:Y:S02]  /*1f00*/  SHF.R.U32.HI R4, RZ, 0x8, R11 ;  /* 0x00000008ff047819 */ /* 0x000fe4000001160b */
[----:B------:R-:W-:Y:S02]  /*1f10*/  SHF.R.U32.HI R34, RZ, 0x8, R10 ;  /* 0x00000008ff227819 */ /* 0x000fe4000001160a */
[----:B------:R-:W-:Y:S02]  /*1f20*/  LOP3.LUT R4, R4, 0xff, RZ, 0xc0, !PT ;  /* 0x000000ff04047812 */ /* 0x000fe400078ec0ff */
[----:B------:R-:W-:Y:S02]  /*1f30*/  LEA.HI R40, R9, 0xffffff80, RZ, 0x8 ;  /* 0xffffff8009287811 */ /* 0x000fe400078f40ff */
[----:B------:R-:W-:-:S02]  /*1f40*/  SHF.R.U32.HI R9, RZ, 0x10, R9 ;  /* 0x00000010ff097819 */ /* 0x000fc40000011609 */
[----:B------:R-:W-:Y:S02]  /*1f50*/  SHF.R.U32.HI R8, RZ, 0x10, R8 ;  /* 0x00000010ff087819 */ /* 0x000fe40000011608 */
[----:B------:R-:W-:Y:S01]  /*1f60*/  LOP3.LUT R34, R34, 0xff, RZ, 0xc0, !PT ;  /* 0x000000ff22227812 */ /* 0x000fe200078ec0ff */
[----:B------:R-:W-:Y:S01]  /*1f70*/  HADD2.F32 R26, -RZ, R26.H1_H1 ;  /* 0x3000001aff1a7230 */ /* 0x000fe20000004100 */
[----:B------:R-:W-:Y:S01]  /*1f80*/  IADD3 R44, PT, PT, R4, -0x80, RZ ;  /* 0xffffff80042c7810 */ /* 0x000fe20007ffe0ff */
[----:B0-----:R-:W-:Y:S02]  /*1f90*/  HADD2.F32 R6, -RZ, R6.H0_H0 ;  /* 0x20000006ff067230 */ /* 0x001fe40000004100 */
[----:B-1----:R-:W-:Y:S01]  /*1fa0*/  HADD2.F32 R4, -RZ, R42.H0_H0 ;  /* 0x2000002aff047230 */ /* 0x002fe20000004100 */
[----:B------:R-:W-:Y:S01]  /*1fb0*/  LOP3.LUT R8, R8, 0xff, RZ, 0xc0, !PT ;  /* 0x000000ff08087812 */ /* 0x000fe200078ec0ff */
[----:B------:R-:W-:Y:S01]  /*1fc0*/  IMAD.WIDE R30, R35, 0x4, R30 ;  /* 0x00000004231e7825 */ /* 0x000fe200078e021e */
[----:B------:R-:W-:-:S02]  /*1fd0*/  IADD3 R43, PT, PT, R34, -0x80, RZ ;  /* 0xffffff80222b7810 */ /* 0x000fc40007ffe0ff */
[----:B------:R-:W-:Y:S02]  /*1fe0*/  LOP3.LUT R42, R9, 0xff, RZ, 0xc0, !PT ;  /* 0x000000ff092a7812 */ /* 0x000fe400078ec0ff */
[----:B------:R-:W0:Y:S01]  /*1ff0*/  I2F.F16 R9, R44 ;  /* 0x0000002c00097306 */ /* 0x000e220000200c00 */
[----:B------:R-:W-:Y:S01]  /*2000*/  FFMA.FTZ R34, R6, R26, R5 ;  /* 0x0000001a06227223 */ /* 0x000fe20000010005 */
[----:B------:R-:W-:Y:S01]  /*2010*/  FFMA.FTZ R29, R26, R4, R29 ;  /* 0x000000041a1d7223 */ /* 0x000fe2000001001d */
[----:B------:R-:W-:Y:S01]  /*2020*/  VIADD R8, R8, 0xffffff80 ;  /* 0xffffff8008087836 */ /* 0x000fe20000000000 */
[----:B------:R1:W2:Y:S04]  /*2030*/  LDG.E.128.CONSTANT R4, desc[UR6][R30.64] ;  /* 0x000000061e047981 */ /* 0x0002a8000c1e9d00 */
[----:B------:R4:W5:Y:S02]  /*2040*/  I2F.F16 R41, R43 ;  /* 0x0000002b00297306 */ /* 0x0009640000200c00 */
[----:B----4-:R-:W-:-:S06]  /*2050*/  SHF.R.U32.HI R43, RZ, 0x10, R11 ;  /* 0x00000010ff2b7819 */ /* 0x010fcc000001160b */
[----:B------:R-:W4:Y:S01]  /*2060*/  I2F.F16 R8, R8 ;  /* 0x0000000800087306 */ /* 0x000f220000200c00 */
[----:B------:R-:W-:Y:S01]  /*2070*/  LOP3.LUT R43, R43, 0xff, RZ, 0xc0, !PT ;  /* 0x000000ff2b2b7812 */ /* 0x000fe200078ec0ff */
[----:B0-----:R-:W-:-:S03]  /*2080*/  HADD2.F32 R44, -RZ, R9.H0_H0 ;  /* 0x20000009ff2c7230 */ /* 0x001fc60000004100 */
[----:B------:R-:W-:Y:S02]  /*2090*/  IADD3 R43, PT, PT, R43, -0x80, RZ ;  /* 0xffffff802b2b7810 */ /* 0x000fe40007ffe0ff */
[----:B------:R-:W-:Y:S02]  /*20a0*/  LEA.HI R39, R10, 0xffffff80, RZ, 0x8 ;  /* 0xffffff800a277811 */ /* 0x000fe400078f40ff */
[----:B------:R-:W0:Y:S01]  /*20b0*/  I2F.F16 R9, R43 ;  /* 0x0000002b00097306 */ /* 0x000e220000200c00 */
[----:B------:R-:W-:Y:S01]  /*20c0*/  SHF.R.U32.HI R10, RZ, 0x10, R10 ;  /* 0x00000010ff0a7819 */ /* 0x000fe2000001160a */
[----:B-----5:R-:W-:-:S03]  /*20d0*/  HADD2.F32 R41, -RZ, R41.H0_H0 ;  /* 0x20000029ff297230 */ /* 0x020fc60000004100 */
[----:B------:R-:W-:Y:S01]  /*20e0*/  LOP3.LUT R10, R10, 0xff, RZ, 0xc0, !PT ;  /* 0x000000ff0a0a7812 */ /* 0x000fe200078ec0ff */
[C---:B------:R-:W-:Y:S01]  /*20f0*/  FFMA.FTZ R25, R26.reuse, R44, R25 ;  /* 0x0000002c1a197223 */ /* 0x040fe20000010019 */
[----:B------:R-:W-:Y:S01]  /*2100*/  FFMA.FTZ R33, R26, R41, R33 ;  /* 0x000000291a217223 */ /* 0x000fe20000010021 */
[----:B------:R-:W-:Y:S01]  /*2110*/  LEA.HI R41, R11, 0xffffff80, RZ, 0x8 ;  /* 0xffffff800b297811 */ /* 0x000fe200078f40ff */
[----:B------:R-:W-:Y:S01]  /*2120*/  HADD2.F32 R26, -RZ, R27.H0_H0 ;  /* 0x2000001bff1a7230 */ /* 0x000fe20000004100 */
[----:B------:R-:W-:Y:S01]  /*2130*/  IADD3 R42, PT, PT, R42, -0x80, RZ ;  /* 0xffffff802a2a7810 */ /* 0x000fe20007ffe0ff */
[----:B----4-:R-:W-:Y:S01]  /*2140*/  HADD2.F32 R11, -RZ, R8.H0_H0 ;  /* 0x20000008ff0b7230 */ /* 0x010fe20000004100 */
[----:B------:R-:W-:Y:S01]  /*2150*/  IADD3 R10, PT, PT, R10, -0x80, RZ ;  /* 0xffffff800a0a7810 */ /* 0x000fe20007ffe0ff */
[----:B0-----:R-:W-:-:S03]  /*2160*/  HADD2.F32 R46, -RZ, R9.H0_H0 ;  /* 0x20000009ff2e7230 */ /* 0x001fc60000004100 */
[----:B------:R-:W-:Y:S01]  /*2170*/  FFMA.FTZ R34, R11, R26, R34 ;  /* 0x0000001a0b227223 */ /* 0x000fe20000010022 */
[----:B------:R-:W0:Y:S01]  /*2180*/  I2F.F16 R42, R42 ;  /* 0x0000002a002a7306 */ /* 0x000e220000200c00 */
[----:B------:R-:W-:Y:S01]  /*2190*/  LOP3.LUT R11, R13, 0xff, RZ, 0xc0, !PT ;  /* 0x000000ff0d0b7812 */ /* 0x000fe200078ec0ff */
[----:B------:R-:W-:-:S06]  /*21a0*/  FFMA.FTZ R46, R26, R46, R25 ;  /* 0x0000002e1a2e7223 */ /* 0x000fcc0000010019 */
[----:B------:R-:W4:Y:S01]  /*21b0*/  I2F.F16 R10, R10 ;  /* 0x0000000a000a7306 */ /* 0x000f220000200c00 */
[----:B------:R-:W-:Y:S01]  /*21c0*/  IADD3 R43, PT, PT, R11, -0x80, RZ ;  /* 0xffffff800b2b7810 */ /* 0x000fe20007ffe0ff */
[----:B------:R-:W-:Y:S02]  /*21d0*/  HADD2.F32 R11, -RZ, R24.H0_H0 ;  /* 0x20000018ff0b7230 */ /* 0x000fe40000004100 */
[----:B------:R-:W5:Y:S01]  /*21e0*/  LDS.64 R24, [UR4+0x20] ;  /* 0x00002004ff187984 */ /* 0x000f620008000a00 */
[----:B0-----:R-:W-:-:S03]  /*21f0*/  HADD2.F32 R42, -RZ, R42.H0_H0 ;  /* 0x2000002aff2a7230 */ /* 0x001fc60000004100 */
[----:B------:R-:W0:Y:S01]  /*2200*/  I2F.F16 R39, R39 ;  /* 0x0000002700277306 */ /* 0x000e220000200c00 */
[----:B------:R-:W-:Y:S01]  /*2210*/  LOP3.LUT R8, R12, 0xff, RZ, 0xc0, !PT ;  /* 0x000000ff0c087812 */ /* 0x000fe200078ec0ff */
[----:B----4-:R-:W-:-:S06]  /*2220*/  HADD2.F32 R10, -RZ, R10.H0_H0 ;  /* 0x2000000aff0a7230 */ /* 0x010fcc0000004100 */
[----:B------:R-:W4:Y:S01]  /*2230*/  I2F.F16 R40, R40 ;  /* 0x0000002800287306 */ /* 0x000f220000200c00 */
[C---:B------:R-:W-:Y:S01]  /*2240*/  FFMA.FTZ R42, R26.reuse, R42, R29 ;  /* 0x0000002a1a2a7223 */ /* 0x040fe2000001001d */
[----:B------:R-:W-:Y:S01]  /*2250*/  FFMA.FTZ R44, R26, R10, R33 ;  /* 0x0000000a1a2c7223 */ /* 0x000fe20000010021 */
[----:B------:R-:W-:Y:S02]  /*2260*/  LOP3.LUT R10, R14, 0xff, RZ, 0xc0, !PT ;  /* 0x000000ff0e0a7812 */ /* 0x000fe400078ec0ff */
[----:B------:R-:W-:-:S03]  /*2270*/  LOP3.LUT R26, R15, 0xff, RZ, 0xc0, !PT ;  /* 0x000000ff0f1a7812 */ /* 0x000fc600078ec0ff */
[----:B------:R-:W1:Y:S01]  /*2280*/  I2F.F16 R41, R41 ;  /* 0x0000002900297306 */ /* 0x000e620000200c00 */
[----:B------:R-:W-:Y:S02]  /*2290*/  IADD3 R8, PT, PT, R8, -0x80, RZ ;  /* 0xffffff8008087810 */ /* 0x000fe40007ffe0ff */
[----:B------:R-:W-:Y:S02]  /*22a0*/  IADD3 R10, PT, PT, R10, -0x80, RZ ;  /* 0xffffff800a0a7810 */ /* 0x000fe40007ffe0ff */
[----:B------:R-:W-:Y:S01]  /*22b0*/  IADD3 R26, PT, PT, R26, -0x80, RZ ;  /* 0xffffff801a1a7810 */ /* 0x000fe20007ffe0ff */
[----:B------:R-:W-:Y:S02]  /*22c0*/  HADD2.F32 R27, -RZ, R27.H1_H1 ;  /* 0x3000001bff1b7230 */ /* 0x000fe40000004100 */
[----:B------:R5:W5:Y:S01]  /*22d0*/  I2F.F16 R9, R43 ;  /* 0x0000002b00097306 */ /* 0x000b620000200c00 */
[----:B0-----:R-:W-:Y:S01]  /*22e0*/  HADD2.F32 R33, -RZ, R39.H0_H0 ;  /* 0x20000027ff217230 */ /* 0x001fe20000004100 */
[----:B------:R-:W-:Y:S01]  /*22f0*/  SHF.R.U32.HI R39, RZ, 0x8, R13 ;  /* 0x00000008ff277819 */ /* 0x000fe2000001160d */
[----:B----4-:R-:W-:-:S02]  /*2300*/  HADD2.F32 R29, -RZ, R40.H0_H0 ;  /* 0x20000028ff1d7230 */ /* 0x010fc40000004100 */
[----:B------:R-:W-:-:S03]  /*2310*/  FFMA.FTZ R34, R11, R27, R34 ;  /* 0x0000001b0b227223 */ /* 0x000fc60000010022 */
[----:B------:R-:W0:Y:S01]  /*2320*/  I2F.F16 R8, R8 ;  /* 0x0000000800087306 */ /* 0x000e220000200c00 */
[----:B------:R-:W-:Y:S02]  /*2330*/  SHF.R.U32.HI R11, RZ, 0x8, R12 ;  /* 0x00000008ff0b7819 */ /* 0x000fe4000001160c */
[----:B------:R-:W-:-:S05]  /*2340*/  LOP3.LUT R40, R39, 0xff, RZ, 0xc0, !PT ;  /* 0x000000ff27287812 */ /* 0x000fca00078ec0ff */
[----:B------:R-:W4:Y:S01]  /*2350*/  I2F.F16 R10, R10 ;  /* 0x0000000a000a7306 */ /* 0x000f220000200c00 */
[----:B-1----:R-:W-:Y:S02]  /*2360*/  HADD2.F32 R39, -RZ, R41.H0_H0 ;  /* 0x20000029ff277230 */ /* 0x002fe40000004100 */
[----:B------:R-:W-:-:S05]  /*2370*/  FFMA.FTZ R29, R27, R29, R42 ;  /* 0x0000001d1b1d7223 */ /* 0x000fca000001002a */
[----:B------:R-:W1:Y:S01]  /*2380*/  I2F.F16 R26, R26 ;  /* 0x0000001a001a7306 */ /* 0x000e620000200c00 */
[----:B------:R-:W-:Y:S02]  /*2390*/  SHF.R.U32.HI R41, RZ, 0x8, R14 ;  /* 0x00000008ff297819 */ /* 0x000fe4000001160e */
[----:B------:R-:W-:Y:S02]  /*23a0*/  SHF.R.U32.HI R42, RZ, 0x8, R15 ;  /* 0x00000008ff2a7819 */ /* 0x000fe4000001160f */
[----:B------:R-:W-:Y:S02]  /*23b0*/  LOP3.LUT R11, R11, 0xff, RZ, 0xc0, !PT ;  /* 0x000000ff0b0b7812 */ /* 0x000fe400078ec0ff */
[----:B------:R-:W-:Y:S02]  /*23c0*/  LOP3.LUT R41, R41, 0xff, RZ, 0xc0, !PT ;  /* 0x000000ff29297812 */ /* 0x000fe400078ec0ff */
[----:B------:R-:W-:Y:S01]  /*23d0*/  LOP3.LUT R42, R42, 0xff, RZ, 0xc0, !PT ;  /* 0x000000ff2a2a7812 */ /* 0x000fe200078ec0ff */
[----:B------:R-:W-:Y:S01]  /*23e0*/  FFMA.FTZ R33, R27, R33, R44 ;  /* 0x000000211b217223 */ /* 0x000fe2000001002c */
[----:B------:R-:W-:-:S02]  /*23f0*/  IADD3 R11, PT, PT, R11, -0x80, RZ ;  /* 0xffffff800b0b7810 */ /* 0x000fc40007ffe0ff */
[----:B-----5:R-:W-:Y:S01]  /*2400*/  IADD3 R43, PT, PT, R40, -0x80, RZ ;  /* 0xffffff80282b7810 */ /* 0x020fe20007ffe0ff */
[----:B------:R-:W-:Y:S01]  /*2410*/  HADD2.F32 R44, -RZ, R9.H0_H0 ;  /* 0x20000009ff2c7230 */ /* 0x000fe20000004100 */
[----:B------:R-:W-:Y:S01]  /*2420*/  SHF.R.U32.HI R40, RZ, 0x10, R12 ;  /* 0x00000010ff287819 */ /* 0x000fe2000001160c */
[----:B------:R-:W-:Y:S01]  /*2430*/  VIADD R41, R41, 0xffffff80 ;  /* 0xffffff8029297836 */ /* 0x000fe20000000000 */
[----:B------:R-:W-:Y:S01]  /*2440*/  IADD3 R42, PT, PT, R42, -0x80, RZ ;  /* 0xffffff802a2a7810 */ /* 0x000fe20007ffe0ff */
[----:B0-----:R-:W-:Y:S02]  /*2450*/  HADD2.F32 R8, -RZ, R8.H0_H0 ;  /* 0x20000008ff087230 */ /* 0x001fe40000004100 */
[----:B------:R-:W-:Y:S02]  /*2460*/  HADD2.F32 R9, -RZ, R24.H0_H0 ;  /* 0x20000018ff097230 */ /* 0x000fe40000004100 */
[----:B----4-:R-:W-:Y:S02]  /*2470*/  HADD2.F32 R10, -RZ, R10.H0_H0 ;  /* 0x2000000aff0a7230 */ /* 0x010fe40000004100 */
[----:B-1----:R-:W-:Y:S01]  /*2480*/  HADD2.F32 R26, -RZ, R26.H0_H0 ;  /* 0x2000001aff1a7230 */ /* 0x002fe20000004100 */
[----:B------:R-:W-:Y:S01]  /*2490*/  LOP3.LUT R40, R40, 0xff, RZ, 0xc0, !PT ;  /* 0x000000ff28287812 */ /* 0x000fe200078ec0ff */
[----:B------:R-:W0:Y:S01]  /*24a0*/  I2F.F16 R11, R11 ;  /* 0x0000000b000b7306 */ /* 0x000e220000200c00 */
[----:B------:R-:W-:Y:S01]  /*24b0*/  FFMA.FTZ R39, R27, R39, R46 ;  /* 0x000000271b277223 */ /* 0x000fe2000001002e */
[----:B------:R-:W-:Y:S01]  /*24c0*/  FFMA.FTZ R8, R8, R9, RZ ;  /* 0x0000000908087223 */ /* 0x000fe200000100ff */
[C---:B------:R-:W-:Y:S01]  /*24d0*/  FFMA.FTZ R44, R9.reuse, R44, RZ ;  /* 0x0000002c092c7223 */ /* 0x040fe200000100ff */
[C---:B------:R-:W-:Y:S01]  /*24e0*/  FFMA.FTZ R10, R9.reuse, R10, RZ ;  /* 0x0000000a090a7223 */ /* 0x040fe200000100ff */
[----:B------:R-:W-:Y:S01]  /*24f0*/  FFMA.FTZ R26, R9, R26, RZ ;  /* 0x0000001a091a7223 */ /* 0x000fe200000100ff */
[----:B------:R-:W-:-:S02]  /*2500*/  IADD3 R9, PT, PT, R40, -0x80, RZ ;  /* 0xffffff8028097810 */ /* 0x000fc40007ffe0ff */
[----:B------:R1:W4:Y:S08]  /*2510*/  I2F.F16 R27, R43 ;  /* 0x0000002b001b7306 */ /* 0x0003300000200c00 */
[----:B------:R-:W5:Y:S08]  /*2520*/  I2F.F16 R41, R41 ;  /* 0x0000002900297306 */ /* 0x000f700000200c00 */
[----:B------:R-:W3:Y:S01]  /*2530*/  I2F.F16 R42, R42 ;  /* 0x0000002a002a7306 */ /* 0x000ee20000200c00 */
[----:B-1----:R-:W-:-:S07]  /*2540*/  HADD2.F32 R43, -RZ, R24.H1_H1 ;  /* 0x30000018ff2b7230 */ /* 0x002fce0000004100 */
[----:B------:R-:W1:Y:S01]  /*2550*/  I2F.F16 R9, R9 ;  /* 0x0000000900097306 */ /* 0x000e620000200c00 */
[----:B0-----:R-:W-:Y:S02]  /*2560*/  HADD2.F32 R11, -RZ, R11.H0_H0 ;  /* 0x2000000bff0b7230 */ /* 0x001fe40000004100 */
[----:B----4-:R-:W-:Y:S02]  /*2570*/  HADD2.F32 R27, -RZ, R27.H0_H0 ;  /* 0x2000001bff1b7230 */ /* 0x010fe40000004100 */
[----:B-----5:R-:W-:Y:S02]  /*2580*/  HADD2.F32 R41, -RZ, R41.H0_H0 ;  /* 0x20000029ff297230 */ /* 0x020fe40000004100 */
[----:B---3--:R-:W-:Y:S02]  /*2590*/  HADD2.F32 R45, -RZ, R42.H0_H0 ;  /* 0x2000002aff2d7230 */ /* 0x008fe40000004100 */
[----:B------:R-:W-:Y:S01]  /*25a0*/  FFMA.FTZ R8, R11, R43, R8 ;  /* 0x0000002b0b087223 */ /* 0x000fe20000010008 */
[----:B------:R-:W-:Y:S01]  /*25b0*/  SHF.R.U32.HI R11, RZ, 0x10, R13 ;  /* 0x00000010ff0b7819 */ /* 0x000fe2000001160d */
[C---:B------:R-:W-:Y:S01]  /*25c0*/  FFMA.FTZ R44, R43.reuse, R27, R44 ;  /* 0x0000001b2b2c7223 */ /* 0x040fe2000001002c */
[C---:B------:R-:W-:Y:S01]  /*25d0*/  FFMA.FTZ R42, R43.reuse, R41, R10 ;  /* 0x000000292b2a7223 */ /* 0x040fe2000001000a */
[----:B------:R-:W-:Y:S01]  /*25e0*/  FFMA.FTZ R40, R43, R45, R26 ;  /* 0x0000002d2b287223 */ /* 0x000fe2000001001a */
[----:B------:R-:W-:Y:S01]  /*25f0*/  HADD2.F32 R41, -RZ, R25.H0_H0 ;  /* 0x20000019ff297230 */ /* 0x000fe20000004100 */
[----:B------:R-:W-:Y:S01]  /*2600*/  LOP3.LUT R11, R11, 0xff, RZ, 0xc0, !PT ;  /* 0x000000ff0b0b7812 */ /* 0x000fe200078ec0ff */
[----:B-1----:R-:W-:Y:S01]  /*2610*/  HADD2.F32 R43, -RZ, R9.H0_H0 ;  /* 0x20000009ff2b7230 */ /* 0x002fe20000004100 */
[----:B------:R-:W-:Y:S01]  /*2620*/  SHF.R.U32.HI R9, RZ, 0x10, R14 ;  /* 0x00000010ff097819 */ /* 0x000fe2000001160e */
[----:B------:R-:W-:Y:S01]  /*2630*/  IMAD.WIDE R26, R35, 0x4, R30 ;  /* 0x00000004231a7825 */ /* 0x000fe200078e021e */
[----:B------:R-:W-:-:S03]  /*2640*/  IADD3 R45, PT, PT, R11, -0x80, RZ ;  /* 0xffffff800b2d7810 */ /* 0x000fc60007ffe0ff */
[----:B------:R-:W-:Y:S01]  /*2650*/  FFMA.FTZ R24, R43, R41, R8 ;  /* 0x000000292b187223 */ /* 0x000fe20000010008 */
[----:B------:R-:W-:Y:S02]  /*2660*/  LOP3.LUT R30, R9, 0xff, RZ, 0xc0, !PT ;  /* 0x000000ff091e7812 */ /* 0x000fe400078ec0ff */
[----:B------:R-:W3:Y:S02]  /*2670*/  LDG.E.128.CONSTANT R8, desc[UR6][R26.64] ;  /* 0x000000061a087981 */ /* 0x000ee4000c1e9d00 */
[----:B------:R-:W-:Y:S02]  /*2680*/  IADD3 R46, PT, PT, R30, -0x80, RZ ;  /* 0xffffff801e2e7810 */ /* 0x000fe40007ffe0ff */
[----:B------:R-:W-:Y:S01]  /*2690*/  SHF.R.U32.HI R30, RZ, 0x10, R15 ;  /* 0x00000010ff1e7819 */ /* 0x000fe2000001160f */
[----:B------:R-:W0:Y:S03]  /*26a0*/  I2F.F16 R31, R45 ;  /* 0x0000002d001f7306 */ /* 0x000e260000200c00 */
[----:B------:R-:W-:-:S04]  /*26b0*/  LOP3.LUT R30, R30, 0xff, RZ, 0xc0, !PT ;  /* 0x000000ff1e1e7812 */ /* 0x000fc800078ec0ff */
[----:B------:R-:W-:-:S04]  /*26c0*/  IADD3 R47, PT, PT, R30, -0x80, RZ ;  /* 0xffffff801e2f7810 */ /* 0x000fc80007ffe0ff */
[----:B------:R-:W1:Y:S01]  /*26d0*/  I2F.F16 R30, R47 ;  /* 0x0000002f001e7306 */ /* 0x000e620000200c00 */
[----:B------:R-:W-:Y:S01]  /*26e0*/  LEA.HI R12, R12, 0xffffff80, RZ, 0x8 ;  /* 0xffffff800c0c7811 */ /* 0x000fe200078f40ff */
[----:B0-----:R-:W-:-:S06]  /*26f0*/  HADD2.F32 R31, -RZ, R31.H0_H0 ;  /* 0x2000001fff1f7230 */ /* 0x001fcc0000004100 */
[----:B------:R-:W0:Y:S01]  /*2700*/  I2F.F16 R43, R46 ;  /* 0x0000002e002b7306 */ /* 0x000e220000200c00 */
[----:B------:R-:W-:Y:S01]  /*2710*/  FFMA.FTZ R31, R41, R31, R44 ;  /* 0x0000001f291f7223 */ /* 0x000fe2000001002c */
[----:B------:R-:W-:-:S06]  /*2720*/  LEA.HI R44, R13, 0xffffff80, RZ, 0x8 ;  /* 0xffffff800d2c7811 */ /* 0x000fcc00078f40ff */
[----:B------:R-:W4:Y:S01]  /*2730*/  I2F.F16 R12, R12 ;  /* 0x0000000c000c7306 */ /* 0x000f220000200c00 */
[----:B-1----:R-:W-:Y:S01]  /*2740*/  HADD2.F32 R13, -RZ, R30.H0_H0 ;  /* 0x2000001eff0d7230 */ /* 0x002fe20000004100 */
[----:B------:R-:W-:Y:S01]  /*2750*/  LEA.HI R30, R14, 0xffffff80, RZ, 0x8 ;  /* 0xffffff800e1e7811 */ /* 0x000fe200078f40ff */
[----:B------:R-:W-:Y:S01]  /*2760*/  HADD2.F32 R14, -RZ, R25.H1_H1 ;  /* 0x30000019ff0e7230 */ /* 0x000fe20000004100 */
[----:B------:R-:W-:Y:S01]  /*2770*/  LEA.HI R25, R15, 0xffffff80, RZ, 0x8 ;  /* 0xffffff800f197811 */ /* 0x000fe200078f40ff */
[----:B0-----:R-:W-:-:S03]  /*2780*/  HADD2.F32 R43, -RZ, R43.H0_H0 ;  /* 0x2000002bff2b7230 */ /* 0x001fc60000004100 */
[----:B------:R-:W0:Y:S01]  /*2790*/  I2F.F16 R30, R30 ;  /* 0x0000001e001e7306 */ /* 0x000e220000200c00 */
[C---:B------:R-:W-:Y:S01]  /*27a0*/  FFMA.FTZ R40, R41.reuse, R13, R40 ;  /* 0x0000000d29287223 */ /* 0x040fe20000010028 */
[----:B------:R-:W-:Y:S01]  /*27b0*/  FFMA.FTZ R43, R41, R43, R42 ;  /* 0x0000002b292b7223 */ /* 0x000fe2000001002a */
[----:B----4-:R-:W-:-:S05]  /*27c0*/  HADD2.F32 R41, -RZ, R12.H0_H0 ;  /* 0x2000000cff297230 */ /* 0x010fca0000004100 */
[----:B------:R1:W4:Y:S01]  /*27d0*/  I2F.F16 R42, R44 ;  /* 0x0000002c002a7306 */ /* 0x0003220000200c00 */
[----:B------:R-:W5:Y:S07]  /*27e0*/  LDS.64 R12, [UR4+0x28] ;  /* 0x00002804ff0c7984 */ /* 0x000f6e0008000a00 */
[----:B------:R-:W4:Y:S01]  /*27f0*/  I2F.F16 R25, R25 ;  /* 0x0000001900197306 */ /* 0x000f220000200c00 */
[----:B------:R-:W-:Y:S01]  /*2800*/  FFMA.FTZ R24, R41, R14, R24 ;  /* 0x0000000e29187223 */ /* 0x000fe20000010018 */
[----:B------:R-:W-:Y:S01]  /*2810*/  LOP3.LUT R41, R17, 0xff, RZ, 0xc0, !PT ;  /* 0x000000ff11297812 */ /* 0x000fe200078ec0ff */
[----:B0-----:R-:W-:Y:S01]  /*2820*/  HADD2.F32 R30, -RZ, R30.H0_H0 ;  /* 0x2000001eff1e7230 */ /* 0x001fe20000004100 */
[----:B------:R-:W-:-:S02]  /*2830*/  LOP3.LUT R15, R16, 0xff, RZ, 0xc0, !PT ;  /* 0x000000ff100f7812 */ /* 0x000fc400078ec0ff */
[----:B-1----:R-:W-:Y:S01]  /*2840*/  IADD3 R44, PT, PT, R41, -0x80, RZ ;  /* 0xffffff80292c7810 */ /* 0x002fe20007ffe0ff */
[----:B----4-:R-:W-:Y:S02]  /*2850*/  HADD2.F32 R42, -RZ, R42.H0_H0 ;  /* 0x2000002aff2a7230 */ /* 0x010fe40000004100 */
[C---:B------:R-:W-:Y:S01]  /*2860*/  FFMA.FTZ R41, R14.reuse, R30, R43 ;  /* 0x0000001e0e297223 */ /* 0x040fe2000001002b */
[----:B------:R-:W-:Y:S01]  /*2870*/  IADD3 R15, PT, PT, R15, -0x80, RZ ;  /* 0xffffff800f0f7810 */ /* 0x000fe20007ffe0ff */
[----:B------:R-:W-:Y:S02]  /*2880*/  HADD2.F32 R43, -RZ, R25.H0_H0 ;  /* 0x20000019ff2b7230 */ /* 0x000fe40000004100 */
[----:B------:R-:W-:Y:S01]  /*2890*/  FFMA.FTZ R31, R14, R42, R31 ;  /* 0x0000002a0e1f7223 */ /* 0x000fe2000001001f */
[----:B------:R-:W-:Y:S02]  /*28a0*/  LOP3.LUT R42, R18, 0xff, RZ, 0xc0, !PT ;  /* 0x000000ff122a7812 */ /* 0x000fe400078ec0ff */
[----:B------:R-:W-:Y:S01]  /*28b0*/  FFMA.FTZ R30, R14, R43, R40 ;  /* 0x0000002b0e1e7223 */ /* 0x000fe20000010028 */
[----:B------:R-:W-:Y:S01]  /*28c0*/  LOP3.LUT R14, R19, 0xff, RZ, 0xc0, !PT ;  /* 0x000000ff130e7812 */ /* 0x000fe200078ec0ff */
[----:B------:R-:W0:Y:S01]  /*28d0*/  I2F.F16 R15, R15 ;  /* 0x0000000f000f7306 */ /* 0x000e220000200c00 */
[----:B------:R-:W-:-:S02]  /*28e0*/  IADD3 R43, PT, PT, R42, -0x80, RZ ;  /* 0xffffff802a2b7810 */ /* 0x000fc40007ffe0ff */
[----:B------:R-:W-:-:S05]  /*28f0*/  IADD3 R42, PT, PT, R14, -0x80, RZ ;  /* 0xffffff800e2a7810 */ /* 0x000fca0007ffe0ff */
[----:B------:R-:W1:Y:S08]  /*2900*/  I2F.F16 R25, R44 ;  /* 0x0000002c00197306 */ /* 0x000e700000200c00 */
[----:B------:R-:W4:Y:S01]  /*2910*/  I2F.F16 R42, R42 ;  /* 0x0000002a002a7306 */ /* 0x000f220000200c00 */
[----:B0-----:R-:W-:Y:S02]  /*2920*/  HADD2.F32 R45, -RZ, R15.H0_H0 ;  /* 0x2000000fff2d7230 */ /* 0x001fe40000004100 */
[----:B-----5:R-:W-:-:S05]  /*2930*/  HADD2.F32 R15, -RZ, R12.H0_H0 ;  /* 0x2000000cff0f7230 */ /* 0x020fca0000004100 */
[----:B------:R-:W0:Y:S01]  /*2940*/  I2F.F16 R40, R43 ;  /* 0x0000002b00287306 */ /* 0x000e220000200c00 */
[----:B------:R-:W-:Y:S01]  /*2950*/  FFMA.FTZ R14, R45, R15, R24 ;  /* 0x0000000f2d0e7223 */ /* 0x000fe20000010018 */
[----:B-1----:R-:W-:Y:S02]  /*2960*/  HADD2.F32 R24, -RZ, R25.H0_H0 ;  /* 0x20000019ff187230 */ /* 0x002fe40000004100 */
[----:B----4-:R-:W-:-:S05]  /*2970*/  HADD2.F32 R42, -RZ, R42.H0_H0 ;  /* 0x2000002aff2a7230 */ /* 0x010fca0000004100 */
[C---:B------:R-:W-:Y:S01]  /*2980*/  FFMA.FTZ R30, R15.reuse, R42, R30 ;  /* 0x0000002a0f1e7223 */ /* 0x040fe2000001001e */
[----:B0-----:R-:W-:Y:S02]  /*2990*/  HADD2.F32 R44, -RZ, R40.H0_H0 ;  /* 0x20000028ff2c7230 */ /* 0x001fe40000004100 */
[C---:B------:R-:W-:Y:S01]  /*29a0*/  FFMA.FTZ R40, R15.reuse, R24, R31 ;  /* 0x000000180f287223 */ /* 0x040fe2000001001f */
[----:B------:R-:W-:Y:S02]  /*29b0*/  SHF.R.U32.HI R24, RZ, 0x8, R16 ;  /* 0x00000008ff187819 */ /* 0x000fe40000011610 */
[----:B------:R-:W-:Y:S02]  /*29c0*/  SHF.R.U32.HI R42, RZ, 0x8, R17 ;  /* 0x00000008ff2a7819 */ /* 0x000fe40000011611 */
[----:B------:R-:W-:Y:S02]  /*29d0*/  LOP3.LUT R31, R24, 0xff, RZ, 0xc0, !PT ;  /* 0x000000ff181f7812 */ /* 0x000fe400078ec0ff */
[----:B------:R-:W-:Y:S01]  /*29e0*/  LOP3.LUT R42, R42, 0xff, RZ, 0xc0, !PT ;  /* 0x000000ff2a2a7812 */ /* 0x000fe200078ec0ff */
[----:B------:R-:W-:Y:S01]  /*29f0*/  FFMA.FTZ R41, R15, R44, R41 ;  /* 0x0000002c0f297223 */ /* 0x000fe20000010029 */
[----:B------:R-:W-:-:S02]  /*2a00*/  IADD3 R15, PT, PT, R31, -0x80, RZ ;  /* 0xffffff801f0f7810 */ /* 0x000fc40007ffe0ff */
[----:B------:R-:W-:-:S06]  /*2a10*/  IADD3 R31, PT, PT, R42, -0x80, RZ ;  /* 0xffffff802a1f7810 */ /* 0x000fcc0007ffe0ff */
[----:B------:R-:W0:Y:S01]  /*2a20*/  I2F.F16 R31, R31 ;  /* 0x0000001f001f7306 */ /* 0x000e220000200c00 */
[----:B------:R-:W-:Y:S02]  /*2a30*/  LEA.HI R44, R17, 0xffffff80, RZ, 0x8 ;  /* 0xffffff80112c7811 */ /* 0x000fe400078f40ff */
[----:B------:R-:W-:Y:S02]  /*2a40*/  SHF.R.U32.HI R17, RZ, 0x10, R17 ;  /* 0x00000010ff117819 */ /* 0x000fe40000011611 */
[----:B------:R-:W-:Y:S02]  /*2a50*/  LEA.HI R25, R16, 0xffffff80, RZ, 0x8 ;  /* 0xffffff8010197811 */ /* 0x000fe400078f40ff */
[----:B------:R-:W-:Y:S02]  /*2a60*/  SHF.R.U32.HI R16, RZ, 0x10, R16 ;  /* 0x00000010ff107819 */ /* 0x000fe40000011610 */
[----:B------:R-:W-:Y:S01]  /*2a70*/  LOP3.LUT R17, R17, 0xff, RZ, 0xc0, !PT ;  /* 0x000000ff11117812 */ /* 0x000fe200078ec0ff */
[----:B------:R1:W-:Y:S01]  /*2a80*/  I2F.F16 R24, R44 ;  /* 0x0000002c00187306 */ /* 0x0003e20000200c00 */
[----:B------:R-:W-:Y:S01]  /*2a90*/  LOP3.LUT R16, R16, 0xff, RZ, 0xc0, !PT ;  /* 0x000000ff10107812 */ /* 0x000fe200078ec0ff */
[----:B------:R-:W-:Y:S01]  /*2aa0*/  HADD2.F32 R43, -RZ, R12.H1_H1 ;  /* 0x3000000cff2b7230 */ /* 0x000fe20000004100 */
[----:B-1----:R-:W-:Y:S01]  /*2ab0*/  IADD3 R44, PT, PT, R17, -0x80, RZ ;  /* 0xffffff80112c7810 */ /* 0x002fe20007ffe0ff */
[----:B0-----:R-:W-:-:S02]  /*2ac0*/  HADD2.F32 R17, -RZ, R31.H0_H0 ;  /* 0x2000001fff117230 */ /* 0x001fc40000004100 */
[----:B------:R-:W-:Y:S01]  /*2ad0*/  VIADD R42, R16, 0xffffff80 ;  /* 0xffffff80102a7836 */ /* 0x000fe20000000000 */
[----:B------:R-:W-:Y:S01]  /*2ae0*/  SHF.R.U32.HI R16, RZ, 0x8, R18 ;  /* 0x00000008ff107819 */ /* 0x000fe20000011612 */
[----:B------:R-:W0:Y:S01]  /*2af0*/  I2F.F16 R15, R15 ;  /* 0x0000000f000f7306 */ /* 0x000e220000200c00 */
[----:B------:R-:W-:Y:S01]  /*2b00*/  FFMA.FTZ R17, R43, R17, R40 ;  /* 0x000000112b117223 */ /* 0x000fe20000010028 */
[----:B------:R-:W-:Y:S02]  /*2b10*/  SHF.R.U32.HI R40, RZ, 0x8, R19 ;  /* 0x00000008ff287819 */ /* 0x000fe40000011613 */
[----:B------:R-:W-:Y:S02]  /*2b20*/  LOP3.LUT R16, R16, 0xff, RZ, 0xc0, !PT ;  /* 0x000000ff10107812 */ /* 0x000fe400078ec0ff */
[----:B------:R-:W-:Y:S02]  /*2b30*/  LOP3.LUT R40, R40, 0xff, RZ, 0xc0, !PT ;  /* 0x000000ff28287812 */ /* 0x000fe400078ec0ff */
[----:B------:R-:W-:-:S02]  /*2b40*/  IADD3 R16, PT, PT, R16, -0x80, RZ ;  /* 0xffffff8010107810 */ /* 0x000fc40007ffe0ff */
[----:B------:R-:W-:Y:S02]  /*2b50*/  IADD3 R40, PT, PT, R40, -0x80, RZ ;  /* 0xffffff8028287810 */ /* 0x000fe40007ffe0ff */
[----:B------:R-:W-:Y:S02]  /*2b60*/  LEA.HI R45, R18, 0xffffff80, RZ, 0x8 ;  /* 0xffffff80122d7811 */ /* 0x000fe400078f40ff */
[----:B------:R-:W1:Y:S01]  /*2b70*/  I2F.F16 R16, R16 ;  /* 0x0000001000107306 */ /* 0x000e620000200c00 */
[----:B0-----:R-:W-:Y:S01]  /*2b80*/  HADD2.F32 R47, -RZ, R15.H0_H0 ;  /* 0x2000000fff2f7230 */ /* 0x001fe20000004100 */
[----:B------:R-:W-:-:S06]  /*2b90*/  SHF.R.U32.HI R18, RZ, 0x10, R18 ;  /* 0x00000010ff127819 */ /* 0x000fcc0000011612 */
[----:B------:R-:W0:Y:S01]  /*2ba0*/  I2F.F16 R40, R40 ;  /* 0x0000002800287306 */ /* 0x000e220000200c00 */
[----:B------:R-:W-:-:S07]  /*2bb0*/  LOP3.LUT R18, R18, 0xff, RZ, 0xc0, !PT ;  /* 0x000000ff12127812 */ /* 0x000fce00078ec0ff */
[----:B------:R4:W5:Y:S01]  /*2bc0*/  I2F.F16 R15, R42 ;  /* 0x0000002a000f7306 */ /* 0x0009620000200c00 */
[----:B------:R-:W-:Y:S02]  /*2bd0*/  IADD3 R18, PT, PT, R18, -0x80, RZ ;  /* 0xffffff8012127810 */ /* 0x000fe40007ffe0ff */
[----:B----4-:R-:W-:-:S05]  /*2be0*/  SHF.R.U32.HI R42, RZ, 0x10, R19 ;  /* 0x00000010ff2a7819 */ /* 0x010fca0000011613 */
[----:B------:R4:W2:Y:S01]  /*2bf0*/  I2F.F16 R31, R44 ;  /* 0x0000002c001f7306 */ /* 0x0008a20000200c00 */
[----:B------:R-:W-:Y:S01]  /*2c00*/  LOP3.LUT R42, R42, 0xff, RZ, 0xc0, !PT ;  /* 0x000000ff2a2a7812 */ /* 0x000fe200078ec0ff */
[----:B-1----:R-:W-:-:S03]  /*2c10*/  HADD2.F32 R46, -RZ, R16.H0_H0 ;  /* 0x20000010ff2e7230 */ /* 0x002fc60000004100 */
[----:B----4-:R-:W-:-:S03]  /*2c20*/  IADD3 R44, PT, PT, R42, -0x80, RZ ;  /* 0xffffff802a2c7810 */ /* 0x010fc60007ffe0ff */
[----:B------:R0:W-:Y:S01]  /*2c30*/  I2F.F16 R12, R45 ;  /* 0x0000002d000c7306 */ /* 0x0001e20000200c00 */
[----:B------:R-:W-:Y:S01]  /*2c40*/  FFMA.FTZ R14, R47, R43, R14 ;  /* 0x0000002b2f0e7223 */ /* 0x000fe2000001000e */
[----:B------:R-:W-:-:S06]  /*2c50*/  FFMA.FTZ R42, R43, R46, R41 ;  /* 0x0000002e2b2a7223 */ /* 0x000fcc0000010029 */
[----:B------:R-:W1:Y:S01]  /*2c60*/  I2F.F16 R18, R18 ;  /* 0x0000001200127306 */ /* 0x000e620000200c00 */
[----:B0-----:R-:W-:-:S07]  /*2c70*/  HADD2.F32 R45, -RZ, R40.H0_H0 ;  /* 0x20000028ff2d7230 */ /* 0x001fce0000004100 */
[----:B------:R-:W0:Y:S01]  /*2c80*/  I2F.F16 R16, R44 ;  /* 0x0000002c00107306 */ /* 0x000e220000200c00 */
[----:B------:R-:W-:Y:S01]  /*2c90*/  FFMA.FTZ R30, R43, R45, R30 ;  /* 0x0000002d2b1e7223 */ /* 0x000fe2000001001e */
[----:B------:R-:W-:Y:S02]  /*2ca0*/  HADD2.F32 R43, -RZ, R13.H0_H0 ;  /* 0x2000000dff2b7230 */ /* 0x000fe40000004100 */
[----:B-----5:R-:W-:-:S04]  /*2cb0*/  HADD2.F32 R15, -RZ, R15.H0_H0 ;  /* 0x2000000fff0f7230 */ /* 0x020fc80000004100 */
[----:B------:R-:W4:Y:S01]  /*2cc0*/  I2F.F16 R25, R25 ;  /* 0x0000001900197306 */ /* 0x000f220000200c00 */
[----:B--2---:R-:W-:Y:S02]  /*2cd0*/  HADD2.F32 R46, -RZ, R31.H0_H0 ;  /* 0x2000001fff2e7230 */ /* 0x004fe40000004100 */
[----:B------:R-:W-:Y:S02]  /*2ce0*/  FFMA.FTZ R40, R15, R43, R14 ;  /* 0x0000002b0f287223 */ /* 0x000fe4000001000e */
[----:B------:R-:W2:Y:S01]  /*2cf0*/  LDS.64 R14, [UR4+0x30] ;  /* 0x00003004ff0e7984 */ /* 0x000ea20008000a00 */
[----:B------:R-:W-:Y:S01]  /*2d00*/  LEA.HI R41, R19, 0xffffff80, RZ, 0x8 ;  /* 0xffffff8013297811 */ /* 0x000fe200078f40ff */
[----:B-1----:R-:W-:Y:S02]  /*2d10*/  HADD2.F32 R19, -RZ, R18.H0_H0 ;  /* 0x20000012ff137230 */ /* 0x002fe40000004100 */
[----:B------:R-:W-:Y:S01]  /*2d20*/  FFMA.FTZ R18, R43, R46, R17 ;  /* 0x0000002e2b127223 */ /* 0x000fe20000010011 */
[----:B0-----:R-:W-:Y:S01]  /*2d30*/  HADD2.F32 R16, -RZ, R16.H0_H0 ;  /* 0x20000010ff107230 */ /* 0x001fe20000004100 */
[----:B------:R-:W-:Y:S01]  /*2d40*/  LOP3.LUT R17, R5, 0xff, RZ, 0xc0, !PT ;  /* 0x000000ff05117812 */ /* 0x000fe200078ec0ff */
[----:B------:R-:W-:-:S03]  /*2d50*/  HADD2.F32 R13, -RZ, R13.H1_H1 ;  /* 0x3000000dff0d7230 */ /* 0x000fc60000004100 */
[----:B------:R-:W-:Y:S01]  /*2d60*/  FFMA.FTZ R16, R43, R16, R30 ;  /* 0x000000102b107223 */ /* 0x000fe2000001001e */
[----:B------:R-:W-:Y:S01]  /*2d70*/  IADD3 R30, PT, PT, R17, -0x80, RZ ;  /* 0xffffff80111e7810 */ /* 0x000fe20007ffe0ff */
[----:B----4-:R-:W-:Y:S01]  /*2d80*/  HADD2.F32 R25, -RZ, R25.H0_H0 ;  /* 0x20000019ff197230 */ /* 0x010fe20000004100 */
[----:B------:R-:W-:Y:S02]  /*2d90*/  LOP3.LUT R17, R6, 0xff, RZ, 0xc0, !PT ;  /* 0x000000ff06117812 */ /* 0x000fe400078ec0ff */
[----:B------:R-:W-:Y:S02]  /*2da0*/  LOP3.LUT R31, R4, 0xff, RZ, 0xc0, !PT ;  /* 0x000000ff041f7812 */ /* 0x000fe400078ec0ff */
[----:B------:R-:W-:Y:S01]  /*2db0*/  FFMA.FTZ R25, R25, R13, R40 ;  /* 0x0000000d19197223 */ /* 0x000fe20000010028 */
[----:B------:R-:W-:Y:S02]  /*2dc0*/  IADD3 R44, PT, PT, R17, -0x80, RZ ;  /* 0xffffff80112c7810 */ /* 0x000fe40007ffe0ff */
[----:B------:R-:W-:-:S02]  /*2dd0*/  LOP3.LUT R40, R7, 0xff, RZ, 0xc0, !PT ;  /* 0x000000ff07287812 */ /* 0x000fc400078ec0ff */
[----:B------:R-:W-:Y:S01]  /*2de0*/  SHF.R.U32.HI R17, RZ, 0x8, R4 ;  /* 0x00000008ff117819 */ /* 0x000fe20000011604 */
[----:B------:R-:W0:Y:S01]  /*2df0*/  I2F.F16 R41, R41 ;  /* 0x0000002900297306 */ /* 0x000e220000200c00 */
[----:B------:R-:W-:Y:S02]  /*2e00*/  IADD3 R45, PT, PT, R40, -0x80, RZ ;  /* 0xffffff80282d7810 */ /* 0x000fe40007ffe0ff */
[----:B------:R-:W-:Y:S02]  /*2e10*/  IADD3 R31, PT, PT, R31, -0x80, RZ ;  /* 0xffffff801f1f7810 */ /* 0x000fe40007ffe0ff */
[----:B------:R-:W-:Y:S01]  /*2e20*/  LOP3.LUT R40, R17, 0xff, RZ, 0xc0, !PT ;  /* 0x000000ff11287812 */ /* 0x000fe200078ec0ff */
[----:B------:R-:W-:Y:S01]  /*2e30*/  FFMA.FTZ R42, R43, R19, R42 ;  /* 0x000000132b2a7223 */ /* 0x000fe2000001002a */
[----:B------:R-:W-:Y:S02]  /*2e40*/  HADD2.F32 R24, -RZ, R24.H0_H0 ;  /* 0x20000018ff187230 */ /* 0x000fe40000004100 */
[----:B------:R-:W-:Y:S01]  /*2e50*/  HADD2.F32 R43, -RZ, R12.H0_H0 ;  /* 0x2000000cff2b7230 */ /* 0x000fe20000004100 */
[----:B------:R-:W-:Y:S01]  /*2e60*/  IADD3 R40, PT, PT, R40, -0x80, RZ ;  /* 0xffffff8028287810 */ /* 0x000fe20007ffe0ff */
[----:B------:R-:W1:Y:S01]  /*2e70*/  I2F.F16 R19, R31 ;  /* 0x0000001f00137306 */ /* 0x000e620000200c00 */
[----:B------:R-:W-:-:S02]  /*2e80*/  FFMA.FTZ R18, R13, R24, R18 ;  /* 0x000000180d127223 */ /* 0x000fc40000010012 */
[----:B------:R-:W-:Y:S01]  /*2e90*/  FFMA.FTZ R24, R13, R43, R42 ;  /* 0x0000002b0d187223 */ /* 0x000fe2000001002a */
[----:B------:R-:W-:-:S04]  /*2ea0*/  SHF.R.U32.HI R43, RZ, 0x8, R5 ;  /* 0x00000008ff2b7819 */ /* 0x000fc80000011605 */
[----:B------:R-:W4:Y:S01]  /*2eb0*/  I2F.F16 R30, R30 ;  /* 0x0000001e001e7306 */ /* 0x000f220000200c00 */
[----:B------:R-:W-:-:S07]  /*2ec0*/  LOP3.LUT R43, R43, 0xff, RZ, 0xc0, !PT ;  /* 0x000000ff2b2b7812 */ /* 0x000fce00078ec0ff */
[----:B------:R5:W3:Y:S08]  /*2ed0*/  I2F.F16 R31, R44 ;  /* 0x0000002c001f7306 */ /* 0x000af00000200c00 */
[----:B------:R-:W3:Y:S01]  /*2ee0*/  I2F.F16 R17, R45 ;  /* 0x0000002d00117306 */ /* 0x000ee20000200c00 */
[----:B0-----:R-:W-:-:S07]  /*2ef0*/  HADD2.F32 R12, -RZ, R41.H0_H0 ;  /* 0x20000029ff0c7230 */ /* 0x001fce0000004100 */
[----:B------:R-:W0:Y:S01]  /*2f00*/  I2F.F16 R40, R40 ;  /* 0x0000002800287306 */ /* 0x000e220000200c00 */
[----:B-----5:R-:W-:Y:S01]  /*2f10*/  IADD3 R44, PT, PT, R43, -0x80, RZ ;  /* 0xffffff802b2c7810 */ /* 0x020fe20007ffe0ff */
[----:B------:R-:W-:Y:S01]  /*2f20*/  FFMA.FTZ R16, R13, R12, R16 ;  /* 0x0000000c0d107223 */ /* 0x000fe20000010010 */
[----:B-1----:R-:W-:Y:S02]  /*2f30*/  HADD2.F32 R13, -RZ, R19.H0_H0 ;  /* 0x20000013ff0d7230 */ /* 0x002fe40000004100 */
[----:B----4-:R-:W-:Y:S02]  /*2f40*/  HADD2.F32 R43, -RZ, R30.H0_H0 ;  /* 0x2000001eff2b7230 */ /* 0x010fe40000004100 */
[----:B--2---:R-:W-:Y:S01]  /*2f50*/  HADD2.F32 R12, -RZ, R14.H0_H0 ;  /* 0x2000000eff0c7230 */ /* 0x004fe20000004100 */
[----:B------:R-:W1:Y:S01]  /*2f60*/  I2F.F16 R30, R44 ;  /* 0x0000002c001e7306 */ /* 0x000e620000200c00 */
[----:B---3--:R-:W-:Y:S02]  /*2f70*/  HADD2.F32 R19, -RZ, R31.H0_H0 ;  /* 0x2000001fff137230 */ /* 0x008fe40000004100 */
[----:B------:R-:W-:-:S02]  /*2f80*/  HADD2.F32 R17, -RZ, R17.H0_H0 ;  /* 0x20000011ff117230 */ /* 0x000fc40000004100 */
[C---:B------:R-:W-:Y:S01]  /*2f90*/  FFMA.FTZ R43, R12.reuse, R43, RZ ;  /* 0x0000002b0c2b7223 */ /* 0x040fe200000100ff */
[----:B------:R-:W-:Y:S02]  /*2fa0*/  HADD2.F32 R14, -RZ, R14.H1_H1 ;  /* 0x3000000eff0e7230 */ /* 0x000fe40000004100 */
[C---:B------:R-:W-:Y:S01]  /*2fb0*/  FFMA.FTZ R19, R12.reuse, R19, RZ ;  /* 0x000000130c137223 */ /* 0x040fe200000100ff */
[----:B0-----:R-:W-:Y:S02]  /*2fc0*/  HADD2.F32 R45, -RZ, R40.H0_H0 ;  /* 0x20000028ff2d7230 */ /* 0x001fe40000004100 */
[----:B------:R-:W-:Y:S01]  /*2fd0*/  FFMA.FTZ R40, R13, R12, RZ ;  /* 0x0000000c0d287223 */ /* 0x000fe200000100ff */
[----:B------:R-:W-:Y:S01]  /*2fe0*/  FFMA.FTZ R31, R12, R17, RZ ;  /* 0x000000110c1f7223 */ /* 0x000fe200000100ff */
[----:B------:R-:W-:Y:S02]  /*2ff0*/  SHF.R.U32.HI R12, RZ, 0x8, R6 ;  /* 0x00000008ff0c7819 */ /* 0x000fe40000011606 */
[----:B------:R-:W-:-:S02]  /*3000*/  FFMA.FTZ R17, R45, R14, R40 ;  /* 0x0000000e2d117223 */ /* 0x000fc40000010028 */
[----:B------:R-:W-:Y:S01]  /*3010*/  LOP3.LUT R40, R12, 0xff, RZ, 0xc0, !PT ;  /* 0x000000ff0c287812 */ /* 0x000fe200078ec0ff */
[----:B-1----:R-:W-:Y:S01]  /*3020*/  HADD2.F32 R44, -RZ, R30.H0_H0 ;  /* 0x2000001eff2c7230 */ /* 0x002fe20000004100 */
[----:B------:R-:W-:Y:S02]  /*3030*/  LEA.HI R42, R4, 0xffffff80, RZ, 0x8 ;  /* 0xffffff80042a7811 */ /* 0x000fe400078f40ff */
[----:B------:R-:W-:Y:S01]  /*3040*/  SHF.R.U32.HI R4, RZ, 0x10, R4 ;  /* 0x00000010ff047819 */ /* 0x000fe20000011604 */
[----:B------:R-:W-:-:S03]  /*3050*/  VIADD R40, R40, 0xffffff80 ;  /* 0xffffff8028287836 */ /* 0x000fc60000000000 */
[----:B------:R-:W-:Y:S01]  /*3060*/  LOP3.LUT R30, R4, 0xff, RZ, 0xc0, !PT ;  /* 0x000000ff041e7812 */ /* 0x000fe200078ec0ff */
[----:B------:R-:W-:Y:S01]  /*3070*/  FFMA.FTZ R4, R14, R44, R43 ;  /* 0x0000002c0e047223 */ /* 0x000fe2000001002b */
[----:B------:R-:W-:Y:S01]  /*3080*/  SHF.R.U32.HI R43, RZ, 0x8, R7 ;  /* 0x00000008ff2b7819 */ /* 0x000fe20000011607 */
[----:B------:R-:W0:Y:S01]  /*3090*/  I2F.F16 R40, R40 ;  /* 0x0000002800287306 */ /* 0x000e220000200c00 */
[----:B------:R-:W-:Y:S02]  /*30a0*/  LEA.HI R13, R5, 0xffffff80, RZ, 0x8 ;  /* 0xffffff80050d7811 */ /* 0x000fe400078f40ff */
[----:B------:R-:W-:Y:S02]  /*30b0*/  LOP3.LUT R43, R43, 0xff, RZ, 0xc0, !PT ;  /* 0x000000ff2b2b7812 */ /* 0x000fe400078ec0ff */
[----:B------:R-:W-:-:S03]  /*30c0*/  SHF.R.U32.HI R5, RZ, 0x10, R5 ;  /* 0x00000010ff057819 */ /* 0x000fc60000011605 */
[----:B------:R1:W-:Y:S01]  /*30d0*/  I2F.F16 R41, R42 ;  /* 0x0000002a00297306 */ /* 0x0003e20000200c00 */
[----:B------:R-:W-:Y:S02]  /*30e0*/  IADD3 R44, PT, PT, R43, -0x80, RZ ;  /* 0xffffff802b2c7810 */ /* 0x000fe40007ffe0ff */
[----:B-1----:R-:W-:-:S05]  /*30f0*/  LEA.HI R42, R6, 0xffffff80, RZ, 0x8 ;  /* 0xffffff80062a7811 */ /* 0x002fca00078f40ff */
[----:B------:R1:W-:Y:S01]  /*3100*/  I2F.F16 R12, R42 ;  /* 0x0000002a000c7306 */ /* 0x0003e20000200c00 */
[----:B------:R-:W-:Y:S01]  /*3110*/  SHF.R.U32.HI R43, RZ, 0x10, R6 ;  /* 0x00000010ff2b7819 */ /* 0x000fe20000011606 */
[----:B0-----:R-:W-:Y:S01]  /*3120*/  HADD2.F32 R40, -RZ, R40.H0_H0 ;  /* 0x20000028ff287230 */ /* 0x001fe20000004100 */
[----:B------:R-:W-:Y:S02]  /*3130*/  IADD3 R30, PT, PT, R30, -0x80, RZ ;  /* 0xffffff801e1e7810 */ /* 0x000fe40007ffe0ff */
[----:B-1----:R-:W-:-:S03]  /*3140*/  LOP3.LUT R42, R5, 0xff, RZ, 0xc0, !PT ;  /* 0x000000ff052a7812 */ /* 0x002fc600078ec0ff */
[----:B------:R-:W0:Y:S01]  /*3150*/  I2F.F16 R5, R44 ;  /* 0x0000002c00057306 */ /* 0x000e220000200c00 */
[----:B------:R-:W-:Y:S02]  /*3160*/  LOP3.LUT R43, R43, 0xff, RZ, 0xc0, !PT ;  /* 0x000000ff2b2b7812 */ /* 0x000fe400078ec0ff */
[----:B------:R-:W-:Y:S01]  /*3170*/  IADD3 R6, PT, PT, R42, -0x80, RZ ;  /* 0xffffff802a067810 */ /* 0x000fe20007ffe0ff */
[----:B------:R-:W-:Y:S01]  /*3180*/  FFMA.FTZ R19, R14, R40, R19 ;  /* 0x000000280e137223 */ /* 0x000fe20000010013 */
[----:B------:R-:W-:Y:S02]  /*3190*/  SHF.R.U32.HI R42, RZ, 0x10, R7 ;  /* 0x00000010ff2a7819 */ /* 0x000fe40000011607 */
[----:B------:R-:W-:Y:S01]  /*31a0*/  IADD3 R40, PT, PT, R43, -0x80, RZ ;  /* 0xffffff802b287810 */ /* 0x000fe20007ffe0ff */
[----:B------:R-:W1:Y:S01]  /*31b0*/  I2F.F16 R30, R30 ;  /* 0x0000001e001e7306 */ /* 0x000e620000200c00 */
[----:B------:R-:W-:-:S07]  /*31c0*/  LOP3.LUT R42, R42, 0xff, RZ, 0xc0, !PT ;  /* 0x000000ff2a2a7812 */ /* 0x000fce00078ec0ff */
[----:B------:R-:W2:Y:S01]  /*31d0*/  I2F.F16 R6, R6 ;  /* 0x0000000600067306 */ /* 0x000ea20000200c00 */
[----:B0-----:R-:W-:Y:S01]  /*31e0*/  HADD2.F32 R5, -RZ, R5.H0_H0 ;  /* 0x20000005ff057230 */ /* 0x001fe20000004100 */
[----:B------:R-:W-:-:S06]  /*31f0*/  IADD3 R43, PT, PT, R42, -0x80, RZ ;  /* 0xffffff802a2b7810 */ /* 0x000fcc0007ffe0ff */
[----:B------:R-:W0:Y:S01]  /*3200*/  I2F.F16 R40, R40 ;  /* 0x0000002800287306 */ /* 0x000e220000200c00 */
[----:B------:R-:W-:Y:S01]  /*3210*/  FFMA.FTZ R31, R14, R5, R31 ;  /* 0x000000050e1f7223 */ /* 0x000fe2000001001f */
[----:B------:R-:W-:-:S06]  /*3220*/  LEA.HI R5, R7, 0xffffff80, RZ, 0x8 ;  /* 0xffffff8007057811 */ /* 0x000fcc00078f40ff */
[----:B------:R-:W3:Y:S01]  /*3230*/  I2F.F16 R13, R13 ;  /* 0x0000000d000d7306 */ /* 0x000ee20000200c00 */
[----:B------:R-:W-:Y:S02]  /*3240*/  HADD2.F32 R42, -RZ, R15.H0_H0 ;  /* 0x2000000fff2a7230 */ /* 0x000fe40000004100 */
[----:B-1----:R-:W-:-:S05]  /*3250*/  HADD2.F32 R30, -RZ, R30.H0_H0 ;  /* 0x2000001eff1e7230 */ /* 0x002fca0000004100 */
[----:B------:R-:W1:Y:S01]  /*3260*/  I2F.F16 R14, R43 ;  /* 0x0000002b000e7306 */ /* 0x000e620000200c00 */
[----:B--2---:R-:W-:Y:S02]  /*3270*/  HADD2.F32 R45, -RZ, R6.H0_H0 ;  /* 0x20000006ff2d7230 */ /* 0x004fe40000004100 */
[----:B------:R-:W-:Y:S01]  /*3280*/  FFMA.FTZ R7, R30, R42, R17 ;  /* 0x0000002a1e077223 */ /* 0x000fe20000010011 */
[----:B0-----:R-:W-:Y:S02]  /*3290*/  HADD2.F32 R40, -RZ, R40.H0_H0 ;  /* 0x20000028ff287230 */ /* 0x001fe40000004100 */
[----:B------:R-:W-:Y:S02]  /*32a0*/  HADD2.F32 R30, -RZ, R15.H1_H1 ;  /* 0x3000000fff1e7230 */ /* 0x000fe40000004100 */
[----:B------:R-:W-:Y:S01]  /*32b0*/  FFMA.FTZ R15, R42, R45, R4 ;  /* 0x0000002d2a0f7223 */ /* 0x000fe20000010004 */
[----:B------:R-:W0:Y:S01]  /*32c0*/  I2F.F16 R5, R5 ;  /* 0x0000000500057306 */ /* 0x000e220000200c00 */
[----:B------:R-:W-:-:S02]  /*32d0*/  HADD2.F32 R4, -RZ, R41.H0_H0 ;  /* 0x20000029ff047230 */ /* 0x000fc40000004100 */
[----:B------:R-:W-:Y:S01]  /*32e0*/  FFMA.FTZ R19, R42, R40, R19 ;  /* 0x000000282a137223 */ /* 0x000fe20000010013 */
[----:B---3--:R-:W-:Y:S02]  /*32f0*/  HADD2.F32 R13, -RZ, R13.H0_H0 ;  /* 0x2000000dff0d7230 */ /* 0x008fe40000004100 */
[----:B-1----:R-:W-:Y:S02]  /*3300*/  HADD2.F32 R40, -RZ, R14.H0_H0 ;  /* 0x2000000eff287230 */ /* 0x002fe40000004100 */
[----:B------:R-:W-:Y:S02]  /*3310*/  HADD2.F32 R14, -RZ, R12.H0_H0 ;  /* 0x2000000cff0e7230 */ /* 0x000fe40000004100 */
[----:B------:R-:W-:Y:S01]  /*3320*/  FFMA.FTZ R12, R4, R30, R7 ;  /* 0x0000001e040c7223 */ /* 0x000fe20000010007 */
[----:B------:R-:W-:Y:S01]  /*3330*/  FFMA.FTZ R7, R30, R13, R15 ;  /* 0x0000000d1e077223 */ /* 0x000fe2000001000f */
[----:B------:R-:W-:Y:S01]  /*3340*/  HADD2.F32 R13, -RZ, R0.H0_H0 ;  /* 0x20000000ff0d7230 */ /* 0x000fe20000004100 */
[----:B------:R-:W-:Y:S01]  /*3350*/  LOP3.LUT R4, R8, 0xff, RZ, 0xc0, !PT ;  /* 0x000000ff08047812 */ /* 0x000fe200078ec0ff */
[----:B------:R-:W-:Y:S01]  /*3360*/  FFMA.FTZ R31, R42, R40, R31 ;  /* 0x000000282a1f7223 */ /* 0x000fe2000001001f */
[----:B------:R-:W-:Y:S01]  /*3370*/  FFMA.FTZ R19, R30, R14, R19 ;  /* 0x0000000e1e137223 */ /* 0x000fe20000010013 */
[----:B------:R-:W-:Y:S01]  /*3380*/  HADD2.F32 R14, -RZ, R2.H0_H0 ;  /* 0x20000002ff0e7230 */ /* 0x000fe20000004100 */
[----:B------:R-:W-:Y:S01]  /*3390*/  IADD3 R40, PT, PT, R4, -0x80, RZ ;  /* 0xffffff8004287810 */ /* 0x000fe20007ffe0ff */
[----:B0-----:R-:W-:-:S02]  /*33a0*/  HADD2.F32 R5, -RZ, R5.H0_H0 ;  /* 0x20000005ff057230 */ /* 0x001fc40000004100 */
[----:B------:R-:W-:Y:S01]  /*33b0*/  FMUL.FTZ R4, R28, R13 ;  /* 0x0000000d1c047220 */ /* 0x000fe20000410000 */
[----:B------:R-:W-:Y:S01]  /*33c0*/  FMUL.FTZ R41, R23, R14 ;  /* 0x0000000e17297220 */ /* 0x000fe20000410000 */
[----:B------:R-:W-:Y:S02]  /*33d0*/  HADD2.F32 R28, -RZ, R3.H0_H0 ;  /* 0x20000003ff1c7230 */ /* 0x000fe40000004100 */
[----:B------:R-:W-:Y:S01]  /*33e0*/  FFMA.FTZ R30, R30, R5, R31 ;  /* 0x000000051e1e7223 */ /* 0x000fe2000001001f */
[----:B------:R-:W-:Y:S02]  /*33f0*/  F2FP.F16.F32.PACK_AB R23, RZ, R4 ;  /* 0x00000004ff17723e */ /* 0x000fe400000000ff */
[----:B------:R-:W-:Y:S02]  /*3400*/  LOP3.LUT R5, R9, 0xff, RZ, 0xc0, !PT ;  /* 0x000000ff09057812 */ /* 0x000fe400078ec0ff */
[----:B------:R-:W-:Y:S01]  /*3410*/  LOP3.LUT R4, R10, 0xff, RZ, 0xc0, !PT ;  /* 0x000000ff0a047812 */ /* 0x000fe200078ec0ff */
[----:B------:R-:W-:Y:S01]  /*3420*/  HADD2.F32 R31, -RZ, R32.H0_H0 ;  /* 0x20000020ff1f7230 */ /* 0x000fe20000004100 */
[----:B------:R-:W-:Y:S01]  /*3430*/  IADD3 R45, PT, PT, R5, -0x80, RZ ;  /* 0xffffff80052d7810 */ /* 0x000fe20007ffe0ff */
[----:B------:R-:W-:Y:S01]  /*3440*/  FMUL.FTZ R5, R21, R28 ;  /* 0x0000001c15057220 */ /* 0x000fe20000410000 */
[----:B------:R-:W-:-:S02]  /*3450*/  IADD3 R44, PT, PT, R4, -0x80, RZ ;  /* 0xffffff80042c7810 */ /* 0x000fc40007ffe0ff */
[----:B------:R-:W-:Y:S01]  /*3460*/  LOP3.LUT R4, R11, 0xff, RZ, 0xc0, !PT ;  /* 0x000000ff0b047812 */ /* 0x000fe200078ec0ff */
[----:B------:R-:W-:Y:S01]  /*3470*/  FMUL.FTZ R42, R22, R31 ;  /* 0x0000001f162a7220 */ /* 0x000fe20000410000 */
[----:B------:R0:W-:Y:S01]  /*3480*/  I2F.F16 R21, R45 ;  /* 0x0000002d00157306 */ /* 0x0001e20000200c00 */
[----:B------:R-:W-:Y:S02]  /*3490*/  F2FP.F16.F32.PACK_AB R22, RZ, R5 ;  /* 0x00000005ff16723e */ /* 0x000fe400000000ff */
[----:B0-----:R-:W-:Y:S02]  /*34a0*/  IADD3 R45, PT, PT, R4, -0x80, RZ ;  /* 0xffffff80042d7810 */ /* 0x001fe40007ffe0ff */
[----:B------:R-:W0:Y:S01]  /*34b0*/  LDS.64 R4, [UR4+0x38] ;  /* 0x00003804ff047984 */ /* 0x000e220008000a00 */
[----:B------:R-:W-:Y:S01]  /*34c0*/  FMUL.FTZ R43, R13, R34 ;  /* 0x000000220d2b7220 */ /* 0x000fe20000410000 */
[----:B------:R-:W-:Y:S02]  /*34d0*/  F2FP.F16.F32.PACK_AB R41, RZ, R41 ;  /* 0x00000029ff29723e */ /* 0x000fe400000000ff */
[----:B------:R-:W-:-:S02]  /*34e0*/  F2FP.F16.F32.PACK_AB R34, RZ, R42 ;  /* 0x0000002aff22723e */ /* 0x000fc400000000ff */
[----:B------:R-:W-:Y:S02]  /*34f0*/  PRMT R23, R23, 0x5410, R41 ;  /* 0x0000541017177816 */ /* 0x000fe40000000029 */
[----:B------:R-:W-:Y:S01]  /*3500*/  PRMT R22, R22, 0x5410, R34 ;  /* 0x0000541016167816 */ /* 0x000fe20000000022 */
[----:B------:R-:W-:Y:S01]  /*3510*/  FMUL.FTZ R29, R14, R29 ;  /* 0x0000001d0e1d7220 */ /* 0x000fe20000410000 */
[----:B------:R-:W-:Y:S01]  /*3520*/  FMUL.FTZ R33, R28, R33 ;  /* 0x000000211c217220 */ /* 0x000fe20000410000 */
[----:B------:R-:W-:Y:S01]  /*3530*/  FMUL.FTZ R39, R31, R39 ;  /* 0x000000271f277220 */ /* 0x000fe20000410000 */
[----:B------:R-:W1:Y:S01]  /*3540*/  I2F.F16 R40, R40 ;  /* 0x0000002800287306 */ /* 0x000e620000200c00 */
[----:B------:R-:W-:Y:S01]  /*3550*/  LEA.HI R6, R9, 0xffffff80, RZ, 0x8 ;  /* 0xffffff8009067811 */ /* 0x000fe200078f40ff */
[----:B------:R-:W-:Y:S01]  /*3560*/  HFMA2 R23, R23, 1, 1, RZ ;  /* 0x3c003c0017177831 */ /* 0x000fe200000000ff */
[--C-:B------:R-:W-:Y:S02]  /*3570*/  SHF.R.U32.HI R41, RZ, 0x8, R9.reuse ;  /* 0x00000008ff297819 */ /* 0x100fe40000011609 */
[----:B------:R-:W-:Y:S01]  /*3580*/  SHF.R.U32.HI R34, RZ, 0x10, R9 ;  /* 0x00000010ff227819 */ /* 0x000fe20000011609 */
[----:B------:R-:W-:Y:S01]  /*3590*/  HFMA2 R9, R22, 1, 1, RZ ;  /* 0x3c003c0016097831 */ /* 0x000fe200000000ff */
[----:B------:R-:W-:-:S02]  /*35a0*/  F2FP.F16.F32.PACK_AB R42, RZ, R43 ;  /* 0x0000002bff2a723e */ /* 0x000fc400000000ff */
[----:B------:R-:W-:Y:S02]  /*35b0*/  F2FP.F16.F32.PACK_AB R43, RZ, R29 ;  /* 0x0000001dff2b723e */ /* 0x000fe400000000ff */
[----:B------:R-:W-:Y:S02]  /*35c0*/  F2FP.F16.F32.PACK_AB R33, RZ, R33 ;  /* 0x00000021ff21723e */ /* 0x000fe400000000ff */
[----:B------:R-:W-:Y:S02]  /*35d0*/  F2FP.F16.F32.PACK_AB R39, RZ, R39 ;  /* 0x00000027ff27723e */ /* 0x000fe400000000ff */
[----:B------:R-:W-:Y:S02]  /*35e0*/  PRMT R42, R42, 0x5410, R43 ;  /* 0x000054102a2a7816 */ /* 0x000fe4000000002b */
[----:B------:R-:W-:Y:S02]  /*35f0*/  PRMT R33, R33, 0x5410, R39 ;  /* 0x0000541021217816 */ /* 0x000fe40000000027 */
[----:B------:R-:W-:-:S02]  /*3600*/  LOP3.LUT R34, R34, 0xff, RZ, 0xc0, !PT ;  /* 0x000000ff22227812 */ /* 0x000fc400078ec0ff */
[----:B------:R-:W-:Y:S01]  /*3610*/  SHF.R.U32.HI R39, RZ, 0x8, R10 ;  /* 0x00000008ff277819 */ /* 0x000fe2000001160a */
[----:B------:R-:W-:Y:S02]  /*3620*/  HADD2 R23, R42, R23 ;  /* 0x000000172a177230 */ /* 0x000fe40000000000 */
[----:B------:R-:W-:Y:S01]  /*3630*/  HADD2 R9, R33, R9 ;  /* 0x0000000921097230 */ /* 0x000fe20000000000 */
[----:B------:R-:W-:Y:S02]  /*3640*/  IADD3 R33, PT, PT, R34, -0x80, RZ ;  /* 0xffffff8022217810 */ /* 0x000fe40007ffe0ff */
[----:B------:R-:W-:Y:S01]  /*3650*/  LOP3.LUT R42, R39, 0xff, RZ, 0xc0, !PT ;  /* 0x000000ff272a7812 */ /* 0x000fe200078ec0ff */
[----:B-1----:R-:W-:Y:S01]  /*3660*/  HADD2.F32 R39, -RZ, R40.H0_H0 ;  /* 0x20000028ff277230 */ /* 0x002fe20000004100 */
[----:B------:R-:W-:Y:S01]  /*3670*/  SHF.R.U32.HI R29, RZ, 0x8, R8 ;  /* 0x00000008ff1d7819 */ /* 0x000fe20000011608 */
[----:B0-----:R-:W-:Y:S01]  /*3680*/  HADD2.F32 R34, -RZ, R4.H0_H0 ;  /* 0x20000004ff227230 */ /* 0x001fe20000004100 */
[----:B------:R-:W-:-:S02]  /*3690*/  SHF.R.U32.HI R40, RZ, 0x10, R10 ;  /* 0x00000010ff287819 */ /* 0x000fc4000001160a */
[----:B------:R-:W-:Y:S02]  /*36a0*/  LOP3.LUT R29, R29, 0xff, RZ, 0xc0, !PT ;  /* 0x000000ff1d1d7812 */ /* 0x000fe400078ec0ff */
[----:B------:R-:W-:Y:S01]  /*36b0*/  FFMA.FTZ R12, R39, R34, R12 ;  /* 0x00000022270c7223 */ /* 0x000fe2000001000c */
[----:B------:R-:W-:Y:S01]  /*36c0*/  SHF.R.U32.HI R39, RZ, 0x8, R11 ;  /* 0x00000008ff277819 */ /* 0x000fe2000001160b */
[----:B------:R-:W-:Y:S01]  /*36d0*/  HADD2.F32 R21, -RZ, R21.H0_H0 ;  /* 0x20000015ff157230 */ /* 0x000fe20000004100 */
[----:B------:R-:W-:Y:S02]  /*36e0*/  IADD3 R29, PT, PT, R29, -0x80, RZ ;  /* 0xffffff801d1d7810 */ /* 0x000fe40007ffe0ff */
[----:B------:R-:W-:Y:S02]  /*36f0*/  LEA.HI R17, R8, 0xffffff80, RZ, 0x8 ;  /* 0xffffff8008117811 */ /* 0x000fe400078f40ff */
[----:B------:R-:W-:Y:S02]  /*3700*/  LOP3.LUT R40, R40, 0xff, RZ, 0xc0, !PT ;  /* 0x000000ff28287812 */ /* 0x000fe400078ec0ff */
[----:B------:R-:W-:-:S02]  /*3710*/  SHF.R.U32.HI R8, RZ, 0x10, R8 ;  /* 0x00000010ff087819 */ /* 0x000fc40000011608 */
[----:B------:R-:W-:Y:S01]  /*3720*/  LOP3.LUT R39, R39, 0xff, RZ, 0xc0, !PT ;  /* 0x000000ff27277812 */ /* 0x000fe200078ec0ff */
[----:B------:R-:W-:Y:S01]  /*3730*/  FFMA.FTZ R21, R34, R21, R7 ;  /* 0x0000001522157223 */ /* 0x000fe20000010007 */
[----:B------:R-:W-:Y:S01]  /*3740*/  LOP3.LUT R41, R41, 0xff, RZ, 0xc0, !PT ;  /* 0x000000ff29297812 */ /* 0x000fe200078ec0ff */
[----:B------:R-:W-:Y:S01]  /*3750*/  I2F.F16 R29, R29 ;  /* 0x0000001d001d7306 */ /* 0x000fe20000200c00 */
[----:B------:R-:W-:Y:S02]  /*3760*/  LEA.HI R15, R10, 0xffffff80, RZ, 0x8 ;  /* 0xffffff800a0f7811 */ /* 0x000fe400078f40ff */
[----:B------:R-:W-:Y:S02]  /*3770*/  IADD3 R7, PT, PT, R40, -0x80, RZ ;  /* 0xffffff8028077810 */ /* 0x000fe40007ffe0ff */
[----:B------:R-:W-:Y:S02]  /*3780*/  LOP3.LUT R8, R8, 0xff, RZ, 0xc0, !PT ;  /* 0x000000ff08087812 */ /* 0x000fe400078ec0ff */
[----:B------:R-:W-:-:S02]  /*3790*/  IADD3 R10, PT, PT, R42, -0x80, RZ ;  /* 0xffffff802a0a7810 */ /* 0x000fc40007ffe0ff */
[----:B------:R-:W-:Y:S02]  /*37a0*/  SHF.R.U32.HI R40, RZ, 0x10, R11 ;  /* 0x00000010ff287819 */ /* 0x000fe4000001160b */
[----:B------:R-:W-:Y:S01]  /*37b0*/  IADD3 R39, PT, PT, R39, -0x80, RZ ;  /* 0xffffff8027277810 */ /* 0x000fe20007ffe0ff */
[----:B------:R-:W0:Y:S01]  /*37c0*/  I2F.F16 R44, R44 ;  /* 0x0000002c002c7306 */ /* 0x000e220000200c00 */
[----:B------:R-:W-:Y:S01]  /*37d0*/  VIADD R41, R41, 0xffffff80 ;  /* 0xffffff8029297836 */ /* 0x000fe20000000000 */
[----:B------:R-:W-:Y:S02]  /*37e0*/  IADD3 R8, PT, PT, R8, -0x80, RZ ;  /* 0xffffff8008087810 */ /* 0x000fe40007ffe0ff */
[----:B------:R-:W-:-:S04]  /*37f0*/  LOP3.LUT R40, R40, 0xff, RZ, 0xc0, !PT ;  /* 0x000000ff28287812 */ /* 0x000fc800078ec0ff */
[----:B------:R-:W1:Y:S01]  /*3800*/  I2F.F16 R45, R45 ;  /* 0x0000002d002d7306 */ /* 0x000e620000200c00 */
[----:B------:R-:W-:Y:S01]  /*3810*/  IADD3 R42, PT, PT, R40, -0x80, RZ ;  /* 0xffffff80282a7810 */ /* 0x000fe20007ffe0ff */
[----:B------:R-:W-:-:S06]  /*3820*/  HADD2.F32 R40, -RZ, R4.H1_H1 ;  /* 0x30000004ff287230 */ /* 0x000fcc0000004100 */
[----:B------:R-:W2:Y:S01]  /*3830*/  I2F.F16 R10, R10 ;  /* 0x0000000a000a7306 */ /* 0x000ea20000200c00 */
[----:B------:R-:W-:-:S07]  /*3840*/  LEA.HI R11, R11, 0xffffff80, RZ, 0x8 ;  /* 0xffffff800b0b7811 */ /* 0x000fce00078f40ff */
[----:B------:R-:W3:Y:S08]  /*3850*/  I2F.F16 R39, R39 ;  /* 0x0000002700277306 */ /* 0x000ef00000200c00 */
[----:B------:R4:W5:Y:S01]  /*3860*/  I2F.F16 R22, R41 ;  /* 0x0000002900167306 */ /* 0x0009620000200c00 */
[----:B0-----:R-:W-:-:S07]  /*3870*/  HADD2.F32 R44, -RZ, R44.H0_H0 ;  /* 0x2000002cff2c7230 */ /* 0x001fce0000004100 */
[----:B------:R-:W0:Y:S01]  /*3880*/  I2F.F16 R8, R8 ;  /* 0x0000000800087306 */ /* 0x000e220000200c00 */
[----:B----4-:R-:W-:-:S07]  /*3890*/  HADD2.F32 R41, -RZ, R29.H0_H0 ;  /* 0x2000001dff297230 */ /* 0x010fce0000004100 */
[----:B------:R-:W4:Y:S01]  /*38a0*/  I2F.F16 R33, R33 ;  /* 0x0000002100217306 */ /* 0x000f220000200c00 */
[----:B-1----:R-:W-:-:S07]  /*38b0*/  HADD2.F32 R45, -RZ, R45.H0_H0 ;  /* 0x2000002dff2d7230 */ /* 0x002fce0000004100 */
[----:B------:R-:W1:Y:S08]  /*38c0*/  I2F.F16 R7, R7 ;  /* 0x0000000700077306 */ /* 0x000e700000200c00 */
[----:B------:R-:W1:Y:S01]  /*38d0*/  I2F.F16 R4, R42 ;  /* 0x0000002a00047306 */ /* 0x000e620000200c00 */
[----:B------:R-:W-:Y:S01]  /*38e0*/  FFMA.FTZ R41, R41, R40, R12 ;  /* 0x0000002829297223 */ /* 0x000fe2000001000c */
[----:B--2---:R-:W-:-:S06]  /*38f0*/  HADD2.F32 R10, -RZ, R10.H0_H0 ;  /* 0x2000000aff0a7230 */ /* 0x004fcc0000004100 */
[----:B------:R-:W2:Y:S01]  /*3900*/  I2F.F16 R17, R17 ;  /* 0x0000001100117306 */ /* 0x000ea20000200c00 */
[----:B---3--:R-:W-:-:S07]  /*3910*/  HADD2.F32 R12, -RZ, R39.H0_H0 ;  /* 0x20000027ff0c7230 */ /* 0x008fce0000004100 */
[----:B------:R-:W3:Y:S01]  /*3920*/  I2F.F16 R6, R6 ;  /* 0x0000000600067306 */ /* 0x000ee20000200c00 */
[C---:B------:R-:W-:Y:S01]  /*3930*/  FFMA.FTZ R19, R34.reuse, R44, R19 ;  /* 0x0000002c22137223 */ /* 0x040fe20000010013 */
[----:B-----5:R-:W-:Y:S02]  /*3940*/  HADD2.F32 R43, -RZ, R22.H0_H0 ;  /* 0x20000016ff2b7230 */ /* 0x020fe40000004100 */
[----:B------:R-:W-:-:S04]  /*3950*/  FFMA.FTZ R29, R34, R45, R30 ;  /* 0x0000002d221d7223 */ /* 0x000fc8000001001e */
[----:B------:R-:W5:Y:S01]  /*3960*/  I2F.F16 R15, R15 ;  /* 0x0000000f000f7306 */ /* 0x000f620000200c00 */
[----:B------:R-:W-:-:S07]  /*3970*/  HADD2.F32 R22, -RZ, R5.H0_H0 ;  /* 0x20000005ff167230 */ /* 0x000fce0000004100 */
[----:B------:R-:W5:Y:S01]  /*3980*/  I2F.F16 R11, R11 ;  /* 0x0000000b000b7306 */ /* 0x000f620000200c00 */
[----:B0-----:R-:W-:Y:S02]  /*3990*/  HADD2.F32 R8, -RZ, R8.H0_H0 ;  /* 0x20000008ff087230 */ /* 0x001fe40000004100 */
[C---:B------:R-:W-:Y:S01]  /*39a0*/  FFMA.FTZ R19, R40.reuse, R10, R19 ;  /* 0x0000000a28137223 */ /* 0x040fe20000010013 */
[----:B----4-:R-:W-:Y:S02]  /*39b0*/  HADD2.F32 R33, -RZ, R33.H0_H0 ;  /* 0x20000021ff217230 */ /* 0x010fe40000004100 */
[C---:B------:R-:W-:Y:S01]  /*39c0*/  FFMA.FTZ R29, R40.reuse, R12, R29 ;  /* 0x0000000c281d7223 */ /* 0x040fe2000001001d */
[----:B------:R-:W-:Y:S01]  /*39d0*/  FFMA.FTZ R21, R40, R43, R21 ;  /* 0x0000002b28157223 */ /* 0x000fe20000010015 */
[----:B-1----:R-:W-:Y:S02]  /*39e0*/  HADD2.F32 R10, -RZ, R7.H0_H0 ;  /* 0x20000007ff0a7230 */ /* 0x002fe40000004100 */
[----:B------:R-:W-:-:S02]  /*39f0*/  HADD2.F32 R12, -RZ, R4.H0_H0 ;  /* 0x20000004ff0c7230 */ /* 0x000fc40000004100 */
[----:B------:R-:W-:Y:S01]  /*3a00*/  FFMA.FTZ R41, R8, R22, R41 ;  /* 0x0000001608297223 */ /* 0x000fe20000010029 */
[----:B------:R-:W-:Y:S02]  /*3a10*/  HADD2.F32 R5, -RZ, R5.H1_H1 ;  /* 0x30000005ff057230 */ /* 0x000fe40000004100 */
[----:B------:R-:W-:Y:S01]  /*3a20*/  FFMA.FTZ R8, R22, R33, R21 ;  /* 0x0000002116087223 */ /* 0x000fe20000010015 */
[----:B--2---:R-:W-:Y:S02]  /*3a30*/  HADD2.F32 R4, -RZ, R17.H0_H0 ;  /* 0x20000011ff047230 */ /* 0x004fe40000004100 */
[----:B------:R-:W-:Y:S01]  /*3a40*/  FMUL.FTZ R25, R13, R25 ;  /* 0x000000190d197220 */ /* 0x000fe20000410000 */
[----:B---3--:R-:W-:Y:S02]  /*3a50*/  HADD2.F32 R6, -RZ, R6.H0_H0 ;  /* 0x20000006ff067230 */ /* 0x008fe40000004100 */
[----:B------:R-:W-:Y:S01]  /*3a60*/  FMUL.FTZ R18, R14, R18 ;  /* 0x000000120e127220 */ /* 0x000fe20000410000 */
[C---:B------:R-:W-:Y:S01]  /*3a70*/  FFMA.FTZ R19, R22.reuse, R10, R19 ;  /* 0x0000000a16137223 */ /* 0x040fe20000010013 */
[----:B------:R-:W-:Y:S01]  /*3a80*/  FFMA.FTZ R29, R22, R12, R29 ;  /* 0x0000000c161d7223 */ /* 0x000fe2000001001d */
[----:B-----5:R-:W-:-:S02]  /*3a90*/  HADD2.F32 R10, -RZ, R15.H0_H0 ;  /* 0x2000000fff0a7230 */ /* 0x020fc40000004100 */
[----:B------:R-:W-:Y:S02]  /*3aa0*/  HADD2.F32 R12, -RZ, R11.H0_H0 ;  /* 0x2000000bff0c7230 */ /* 0x000fe40000004100 */
        /* <DEDUP_REMOVED lines=11> */
[----:B------:R-:W-:Y:S01]  /*3b60*/  FMUL.FTZ R19, R28, R19 ;  /* 0x000000131c137220 */ /* 0x000fe20000410000 */
[----:B------:R-:W-:Y:S01]  /*3b70*/  FMUL.FTZ R12, R31, R12 ;  /* 0x0000000c1f0c7220 */ /* 0x000fe20000410000 */
[----:B------:R-:W-:-:S02]  /*3b80*/  F2FP.F16.F32.PACK_AB R24, RZ, R24 ;  /* 0x00000018ff18723e */ /* 0x000fc400000000ff */
[----:B------:R-:W-:Y:S02]  /*3b90*/  F2FP.F16.F32.PACK_AB R16, RZ, R16 ;  /* 0x00000010ff10723e */ /* 0x000fe400000000ff */
[----:B------:R-:W-:Y:S02]  /*3ba0*/  F2FP.F16.F32.PACK_AB R4, RZ, R4 ;  /* 0x00000004ff04723e */ /* 0x000fe400000000ff */
[----:B------:R-:W-:Y:S01]  /*3bb0*/  F2FP.F16.F32.PACK_AB R7, RZ, R7 ;  /* 0x00000007ff07723e */ /* 0x000fe200000000ff */
[----:B------:R-:W-:Y:S01]  /*3bc0*/  HFMA2 R23, R25, 1, 1, R23 ;  /* 0x3c003c0019177831 */ /* 0x000fe20000000017 */
[----:B------:R-:W-:Y:S02]  /*3bd0*/  F2FP.F16.F32.PACK_AB R19, RZ, R19 ;  /* 0x00000013ff13723e */ /* 0x000fe400000000ff */
[----:B------:R-:W-:Y:S02]  /*3be0*/  F2FP.F16.F32.PACK_AB R12, RZ, R12 ;  /* 0x0000000cff0c723e */ /* 0x000fe400000000ff */
[----:B------:R-:W-:-:S02]  /*3bf0*/  PRMT R24, R24, 0x5410, R16 ;  /* 0x0000541018187816 */ /* 0x000fc40000000010 */
[----:B------:R-:W-:Y:S02]  /*3c00*/  PRMT R4, R4, 0x5410, R7 ;  /* 0x0000541004047816 */ /* 0x000fe40000000007 */
[----:B------:R-:W-:Y:S01]  /*3c10*/  PRMT R19, R19, 0x5410, R12 ;  /* 0x0000541013137816 */ /* 0x000fe2000000000c */
[----:B------:R-:W-:Y:S01]  /*3c20*/  HADD2 R9, R24, R9 ;  /* 0x0000000918097230 */ /* 0x000fe20000000000 */
[----:B------:R-:W-:Y:S01]  /*3c30*/  MOV R39, R20 ;  /* 0x0000001400277202 */ /* 0x000fe20000000f00 */
[----:B------:R-:W-:Y:S02]  /*3c40*/  HFMA2 R34, R4, 1, 1, R23 ;  /* 0x3c003c0004227831 */ /* 0x000fe40000000017 */
[----:B------:R-:W-:Y:S02]  /*3c50*/  HADD2 R33, R19, R9 ;  /* 0x0000000913217230 */ /* 0x000fe40000000000 */
[----:B------:R-:W-:Y:S01]  /*3c60*/  IMAD.WIDE R26, R35, 0x4, R26 ;  /* 0x00000004231a7825 */ /* 0x000fe200078e021a */
[----:B------:R-:W-:-:S12]  /*3c70*/  UIADD3 UR4, UPT, UPT, UR4, 0x40, URZ ;  /* 0x0000004004047890 */ /* 0x000fd8000fffe0ff */
.L_x_5068:
[----:B------:R-:W-:-:S04]  /*3c80*/  VIMNMX R4, PT, PT, R37, UR9, PT ;  /* 0x0000000925047c48 */ /* 0x000fc8000bfe0100 */
[----:B------:R-:W-:-:S13]  /*3c90*/  ISETP.GT.AND P0, PT, R4, R39, PT ;  /* 0x000000270400720c */ /* 0x000fda0003f04270 */
[----:B------:R-:W-:Y:S05]  /*3ca0*/  @!P0 BRA `(.L_x_5069) ;  /* 0x0000001400d08947 */ /* 0x000fea0003800000 */
[----:B------:R-:W-:Y:S02]  /*3cb0*/  MOV R44, R26 ;  /* 0x0000001a002c7202 */ /* 0x000fe40000000f00 */
[----:B------:R-:W-:Y:S02]  /*3cc0*/  MOV R45, R27 ;  /* 0x0000001b002d7202 */ /* 0x000fe40000000f00 */
[----:B------:R-:W-:-:S07]  /*3cd0*/  VIMNMX.U32 R40, PT, PT, R37, UR9, PT ;  /* 0x0000000925287c48 */ /* 0x000fce000bfe0000 */
.L_x_5070:
[----:B------:R-:W2:Y:S01]  /*3ce0*/  LDG.E.128.CONSTANT R4, desc[UR6][R44.64] ;  /* 0x000000062c047981 */ /* 0x000ea2000c1e9d00 */
[----:B------:R-:W-:-:S03]  /*3cf0*/  IMAD.WIDE R16, R35, 0x4, R44 ;  /* 0x0000000423107825 */ /* 0x000fc600078e022c */
[----:B------:R-:W1:Y:S04]  /*3d00*/  LDS.128 R24, [UR4] ;  /* 0x00000004ff187984 */ /* 0x000e680008000c00 */
[----:B------:R-:W3:Y:S01]  /*3d10*/  LDG.E.128.CONSTANT R8, desc[UR6][R16.64] ;  /* 0x0000000610087981 */ /* 0x000ee2000c1e9d00 */
[----:B------:R-:W-:-:S05]  /*3d20*/  IMAD.WIDE R46, R35, 0x4, R16 ;  /* 0x00000004232e7825 */ /* 0x000fca00078e0210 */
[----:B------:R4:W5:Y:S02]  /*3d30*/  LDG.E.128.CONSTANT R12, desc[UR6][R46.64] ;  /* 0x000000062e0c7981 */ /* 0x000964000c1e9d00 */
[----:B----4-:R-:W-:Y:S01]  /*3d40*/  IMAD.WIDE R46, R35, 0x4, R46 ;  /* 0x00000004232e7825 */ /* 0x010fe200078e022e */
[----:B--2---:R-:W-:Y:S02]  /*3d50*/  LOP3.LUT R18, R4, 0x3f003f, RZ, 0xc0, !PT ;  /* 0x003f003f04127812 */ /* 0x004fe400078ec0ff */
[----:B------:R-:W-:Y:S02]  /*3d60*/  SHF.R.U32.HI R19, RZ, 0x6, R4 ;  /* 0x00000006ff137819 */ /* 0x000fe40000011604 */
[----:B------:R-:W-:Y:S02]  /*3d70*/  SHF.R.U32.HI R21, RZ, 0x6, R5 ;  /* 0x00000006ff157819 */ /* 0x000fe40000011605 */
[----:B------:R-:W-:Y:S02]  /*3d80*/  LOP3.LUT R22, R6, 0x3f003f, RZ, 0xc0, !PT ;  /* 0x003f003f06167812 */ /* 0x000fe400078ec0ff */
[----:B------:R-:W-:-:S02]  /*3d90*/  LOP3.LUT R17, R18, 0x64006400, RZ, 0xfc, !PT ;  /* 0x6400640012117812 */ /* 0x000fc400078efcff */
[----:B------:R-:W-:Y:S02]  /*3da0*/  LOP3.LUT R18, R19, 0x3f003f, RZ, 0xc0, !PT ;  /* 0x003f003f13127812 */ /* 0x000fe400078ec0ff */
[----:B------:R-:W-:Y:S01]  /*3db0*/  LOP3.LUT R19, R21, 0x3f003f, RZ, 0xc0, !PT ;  /* 0x003f003f15137812 */ /* 0x000fe200078ec0ff */
[----:B------:R-:W-:Y:S01]  /*3dc0*/  HADD2 R17, R17, -1056, -1056 ;  /* 0xe420e42011117430 */ /* 0x000fe20000000000 */
[----:B------:R-:W-:Y:S02]  /*3dd0*/  SHF.R.U32.HI R23, RZ, 0x6, R6 ;  /* 0x00000006ff177819 */ /* 0x000fe40000011606 */
[----:B------:R-:W-:Y:S02]  /*3de0*/  LOP3.LUT R21, R22, 0x64006400, RZ, 0xfc, !PT ;  /* 0x6400640016157812 */ /* 0x000fe400078efcff */
[----:B------:R-:W-:Y:S02]  /*3df0*/  LOP3.LUT R16, R23, 0x3f003f, RZ, 0xc0, !PT ;  /* 0x003f003f17107812 */ /* 0x000fe400078ec0ff */
[----:B------:R-:W-:Y:S01]  /*3e00*/  LOP3.LUT R20, R5, 0x3f003f, RZ, 0xc0, !PT ;  /* 0x003f003f05147812 */ /* 0x000fe200078ec0ff */
[----:B------:R-:W-:Y:S01]  /*3e10*/  HADD2 R42, R21, -1056, -1056 ;  /* 0xe420e420152a7430 */ /* 0x000fe20000000000 */
[----:B------:R-:W-:Y:S01]  /*3e20*/  LOP3.LUT R18, R18, 0x64006400, RZ, 0xfc, !PT ;  /* 0x6400640012127812 */ /* 0x000fe200078efcff */
[----:B-1----:R-:W-:Y:S01]  /*3e30*/  HFMA2 R21, R17, R24, RZ ;  /* 0x0000001811157231 */ /* 0x002fe200000000ff */
[----:B------:R-:W-:-:S02]  /*3e40*/  LOP3.LUT R16, R16, 0x64006400, RZ, 0xfc, !PT ;  /* 0x6400640010107812 */ /* 0x000fc400078efcff */
[----:B------:R-:W-:Y:S01]  /*3e50*/  LOP3.LUT R20, R20, 0x64006400, RZ, 0xfc, !PT ;  /* 0x6400640014147812 */ /* 0x000fe200078efcff */
[----:B------:R-:W-:Y:S02]  /*3e60*/  HFMA2 R42, R42, R24, RZ ;  /* 0x000000182a2a7231 */ /* 0x000fe400000000ff */
[----:B------:R-:W-:Y:S01]  /*3e70*/  HADD2 R18, R18, -1056, -1056 ;  /* 0xe420e42012127430 */ /* 0x000fe20000000000 */
[----:B------:R-:W-:Y:S01]  /*3e80*/  LOP3.LUT R19, R19, 0x64006400, RZ, 0xfc, !PT ;  /* 0x6400640013137812 */ /* 0x000fe200078efcff */
[----:B------:R-:W-:Y:S01]  /*3e90*/  HADD2 R16, R16, -1056, -1056 ;  /* 0xe420e42010107430 */ /* 0x000fe20000000000 */
[----:B------:R-:W-:Y:S01]  /*3ea0*/  SHF.R.U32.HI R17, RZ, 0x6, R7 ;  /* 0x00000006ff117819 */ /* 0x000fe20000011607 */
[----:B------:R-:W-:Y:S01]  /*3eb0*/  HADD2 R20, R20, -1056, -1056 ;  /* 0xe420e42014147430 */ /* 0x000fe20000000000 */
[----:B------:R-:W-:Y:S01]  /*3ec0*/  LOP3.LUT R28, R7, 0x3f003f, RZ, 0xc0, !PT ;  /* 0x003f003f071c7812 */ /* 0x000fe200078ec0ff */
[----:B------:R-:W-:Y:S02]  /*3ed0*/  HADD2 R19, R19, -1056, -1056 ;  /* 0xe420e42013137430 */ /* 0x000fe40000000000 */
[----:B------:R-:W-:-:S02]  /*3ee0*/  HFMA2 R21, R18, R25, R21 ;  /* 0x0000001912157231 */ /* 0x000fc40000000015 */
[----:B------:R-:W-:Y:S02]  /*3ef0*/  HFMA2 R20, R20, R24, RZ.H0_H0 ;  /* 0x0000001814147231 */ /* 0x000fe400000400ff */
[-C--:B------:R-:W-:Y:S01]  /*3f00*/  HFMA2 R42, R16, R25.reuse, R42 ;  /* 0x00000019102a7231 */ /* 0x080fe2000000002a */
[----:B------:R-:W-:Y:S02]  /*3f10*/  LOP3.LUT R18, R17, 0x3f003f, RZ, 0xc0, !PT ;  /* 0x003f003f11127812 */ /* 0x000fe400078ec0ff */
[----:B---3--:R-:W-:Y:S01]  /*3f20*/  LOP3.LUT R16, R8, 0x3f003f, RZ, 0xc0, !PT ;  /* 0x003f003f08107812 */ /* 0x008fe200078ec0ff */
[----:B------:R-:W-:Y:S01]  /*3f30*/  HFMA2 R20, R19, R25, R20 ;  /* 0x0000001913147231 */ /* 0x000fe20000000014 */
        /* <DEDUP_REMOVED lines=10> */
[----:B------:R-:W-:Y:S01]  /*3fe0*/  HFMA2 R24, R28, R24, RZ.H0_H0 ;  /* 0x000000181c187231 */ /* 0x000fe200000400ff */
[----:B------:R-:W-:Y:S01]  /*3ff0*/  LOP3.LUT R18, R18, 0x64006400, RZ, 0xfc, !PT ;  /* 0x6400640012127812 */ /* 0x000fe200078efcff */
[----:B------:R-:W-:Y:S01]  /*4000*/  HADD2 R17, R17, -1056, -1056 ;  /* 0xe420e42011117430 */ /* 0x000fe20000000000 */
[----:B------:R-:W-:Y:S01]  /*4010*/  LOP3.LUT R19, R22, 0x64006400, RZ, 0xfc, !PT ;  /* 0x6400640016137812 */ /* 0x000fe200078efcff */
[----:B------:R-:W-:Y:S02]  /*4020*/  HFMA2 R24, R23, R25, R24 ;  /* 0x0000001917187231 */ /* 0x000fe40000000018 */
[----:B------:R-:W-:-:S02]  /*4030*/  HFMA2 R21, R16, R26, R21 ;  /* 0x0000001a10157231 */ /* 0x000fc40000000015 */
[----:B------:R-:W-:Y:S01]  /*4040*/  HADD2 R22, R18, -1056, -1056 ;  /* 0xe420e42012167430 */ /* 0x000fe20000000000 */
[----:B------:R-:W-:Y:S01]  /*4050*/  SHF.R.U32.HI R25, RZ, 0x6, R11 ;  /* 0x00000006ff197819 */ /* 0x000fe2000001160b */
[----:B------:R-:W-:Y:S02]  /*4060*/  HADD2 R23, R19, -1056, -1056 ;  /* 0xe420e42013177430 */ /* 0x000fe40000000000 */
[-C--:B------:R-:W-:Y:S01]  /*4070*/  HFMA2 R20, R17, R26.reuse, R20 ;  /* 0x0000001a11147231 */ /* 0x080fe20000000014 */
[----:B------:R-:W-:Y:S01]  /*4080*/  LOP3.LUT R29, R25, 0x3f003f, RZ, 0xc0, !PT ;  /* 0x003f003f191d7812 */ /* 0x000fe200078ec0ff */
[----:B------:R-:W1:Y:S01]  /*4090*/  LDS.128 R16, [UR4+0x10] ;  /* 0x00001004ff107984 */ /* 0x000e620008000c00 */
[-C--:B------:R-:W-:Y:S01]  /*40a0*/  HFMA2 R42, R22, R26.reuse, R42 ;  /* 0x0000001a162a7231 */ /* 0x080fe2000000002a */
[----:B------:R-:W-:Y:S01]  /*40b0*/  SHF.R.U32.HI R22, RZ, 0x6, R8 ;  /* 0x00000006ff167819 */ /* 0x000fe20000011608 */
[----:B------:R-:W-:Y:S01]  /*40c0*/  HFMA2 R26, R23, R26, R24 ;  /* 0x0000001a171a7231 */ /* 0x000fe20000000018 */
[----:B------:R-:W-:-:S02]  /*40d0*/  SHF.R.U32.HI R24, RZ, 0x6, R10 ;  /* 0x00000006ff187819 */ /* 0x000fc4000001160a */
[----:B------:R-:W-:Y:S02]  /*40e0*/  LOP3.LUT R22, R22, 0x3f003f, RZ, 0xc0, !PT ;  /* 0x003f003f16167812 */ /* 0x000fe400078ec0ff */
[----:B------:R-:W-:Y:S02]  /*40f0*/  SHF.R.U32.HI R23, RZ, 0x6, R9 ;  /* 0x00000006ff177819 */ /* 0x000fe40000011609 */
[----:B------:R-:W-:Y:S02]  /*4100*/  LOP3.LUT R28, R24, 0x3f003f, RZ, 0xc0, !PT ;  /* 0x003f003f181c7812 */ /* 0x000fe400078ec0ff */
[----:B------:R-:W-:Y:S02]  /*4110*/  LOP3.LUT R24, R22, 0x64006400, RZ, 0xfc, !PT ;  /* 0x6400640016187812 */ /* 0x000fe400078efcff */
[----:B------:R-:W-:Y:S02]  /*4120*/  LOP3.LUT R22, R29, 0x64006400, RZ, 0xfc, !PT ;  /* 0x640064001d167812 */ /* 0x000fe400078efcff */
[----:B------:R-:W-:Y:S01]  /*4130*/  LOP3.LUT R23, R23, 0x3f003f, RZ, 0xc0, !PT ;  /* 0x003f003f17177812 */ /* 0x000fe200078ec0ff */
[----:B------:R-:W-:-:S02]  /*4140*/  HADD2 R41, R24, -1056, -1056 ;  /* 0xe420e42018297430 */ /* 0x000fc40000000000 */
[----:B------:R-:W-:Y:S01]  /*4150*/  HADD2 R24, R22, -1056, -1056 ;  /* 0xe420e42016187430 */ /* 0x000fe20000000000 */
[----:B------:R-:W-:Y:S02]  /*4160*/  LOP3.LUT R25, R23, 0x64006400, RZ, 0xfc, !PT ;  /* 0x6400640017197812 */ /* 0x000fe400078efcff */
[----:B------:R-:W-:Y:S01]  /*4170*/  LOP3.LUT R23, R28, 0x64006400, RZ, 0xfc, !PT ;  /* 0x640064001c177812 */ /* 0x000fe200078efcff */
[-C--:B------:R-:W-:Y:S01]  /*4180*/  HFMA2 R26, R24, R27.reuse, R26 ;  /* 0x0000001b181a7231 */ /* 0x080fe2000000001a */
[----:B-----5:R-:W-:Y:S01]  /*4190*/  LOP3.LUT R24, R12, 0x3f003f, RZ, 0xc0, !PT ;  /* 0x003f003f0c187812 */ /* 0x020fe200078ec0ff */
[----:B------:R-:W-:Y:S02]  /*41a0*/  HADD2 R43, R25, -1056, -1056 ;  /* 0xe420e420192b7430 */ /* 0x000fe40000000000 */
[-C--:B------:R-:W-:Y:S02]  /*41b0*/  HFMA2 R41, R41, R27.reuse, R21 ;  /* 0x0000001b29297231 */ /* 0x080fe40000000015 */
[----:B------:R-:W-:Y:S01]  /*41c0*/  HADD2 R23, R23, -1056, -1056 ;  /* 0xe420e42017177430 */ /* 0x000fe20000000000 */
[----:B------:R-:W-:Y:S01]  /*41d0*/  LOP3.LUT R25, R13, 0x3f003f, RZ, 0xc0, !PT ;  /* 0x003f003f0d197812 */ /* 0x000fe200078ec0ff */
[----:B------:R-:W-:Y:S01]  /*41e0*/  HFMA2 R43, R43, R27, R20 ;  /* 0x0000001b2b2b7231 */ /* 0x000fe20000000014 */
[----:B------:R-:W-:-:S02]  /*41f0*/  LOP3.LUT R24, R24, 0x64006400, RZ, 0xfc, !PT ;  /* 0x6400640018187812 */ /* 0x000fc400078efcff */
[----:B------:R-:W-:Y:S01]  /*4200*/  LOP3.LUT R25, R25, 0x64006400, RZ, 0xfc, !PT ;  /* 0x6400640019197812 */ /* 0x000fe200078efcff */
[----:B------:R-:W-:Y:S02]  /*4210*/  HFMA2 R42, R23, R27, R42 ;  /* 0x0000001b172a7231 */ /* 0x000fe4000000002a */
[----:B------:R2:W3:Y:S01]  /*4220*/  LDG.E.128.CONSTANT R20, desc[UR6][R46.64] ;  /* 0x000000062e147981 */ /* 0x0004e2000c1e9d00 */
[----:B------:R-:W-:Y:S02]  /*4230*/  HADD2 R24, R24, -1056, -1056 ;  /* 0xe420e42018187430 */ /* 0x000fe40000000000 */
[----:B------:R-:W-:Y:S02]  /*4240*/  HADD2 R25, R25, -1056, -1056 ;  /* 0xe420e42019197430 */ /* 0x000fe40000000000 */
[-C--:B-1----:R-:W-:Y:S01]  /*4250*/  HFMA2 R41, R24, R16.reuse, R41 ;  /* 0x0000001018297231 */ /* 0x082fe20000000029 */
[----:B------:R-:W-:Y:S01]  /*4260*/  LOP3.LUT R24, R14, 0x3f003f, RZ, 0xc0, !PT ;  /* 0x003f003f0e187812 */ /* 0x000fe200078ec0ff */
[----:B------:R-:W-:Y:S01]  /*4270*/  HFMA2 R43, R25, R16, R43 ;  /* 0x00000010192b7231 */ /* 0x000fe2000000002b */
[----:B------:R-:W-:Y:S01]  /*4280*/  LOP3.LUT R25, R15, 0x3f003f, RZ, 0xc0, !PT ;  /* 0x003f003f0f197812 */ /* 0x000fe200078ec0ff */
[----:B--2---:R-:W-:Y:S01]  /*4290*/  IMAD.WIDE R46, R35, 0x4, R46 ;  /* 0x00000004232e7825 */ /* 0x004fe200078e022e */
[----:B------:R-:W-:-:S02]  /*42a0*/  LOP3.LUT R24, R24, 0x64006400, RZ, 0xfc, !PT ;  /* 0x6400640018187812 */ /* 0x000fc400078efcff */
[----:B------:R-:W-:-:S03]  /*42b0*/  LOP3.LUT R25, R25, 0x64006400, RZ, 0xfc, !PT ;  /* 0x6400640019197812 */ /* 0x000fc600078efcff */
[----:B------:R-:W-:Y:S02]  /*42c0*/  HADD2 R24, R24, -1056, -1056 ;  /* 0xe420e42018187430 */ /* 0x000fe40000000000 */
[----:B------:R-:W-:Y:S02]  /*42d0*/  HADD2 R25, R25, -1056, -1056 ;  /* 0xe420e42019197430 */ /* 0x000fe40000000000 */
[-C--:B------:R-:W-:Y:S02]  /*42e0*/  HFMA2 R42, R24, R16.reuse, R42 ;  /* 0x00000010182a7231 */ /* 0x080fe4000000002a */
[----:B------:R-:W-:Y:S02]  /*42f0*/  HFMA2 R16, R25, R16, R26 ;  /* 0x0000001019107231 */ /* 0x000fe4000000001a */
[----:B------:R1:W2:Y:S01]  /*4300*/  LDG.E.128.CONSTANT R24, desc[UR6][R46.64] ;  /* 0x000000062e187981 */ /* 0x0002a2000c1e9d00 */
[----:B------:R-:W-:Y:S02]  /*4310*/  SHF.R.U32.HI R4, RZ, 0xc, R4 ;  /* 0x0000000cff047819 */ /* 0x000fe40000011604 */
[----:B------:R-:W-:-:S02]  /*4320*/  SHF.R.U32.HI R8, RZ, 0xc, R8 ;  /* 0x0000000cff087819 */ /* 0x000fc40000011608 */
[----:B------:R-:W-:Y:S02]  /*4330*/  LOP3.LUT R29, R4, 0xf000f, RZ, 0xc0, !PT ;  /* 0x000f000f041d7812 */ /* 0x000fe400078ec0ff */
[----:B------:R-:W-:Y:S02]  /*4340*/  SHF.R.U32.HI R4, RZ, 0x8, R12 ;  /* 0x00000008ff047819 */ /* 0x000fe4000001160c */
[----:B------:R-:W-:Y:S01]  /*4350*/  SHF.R.U32.HI R5, RZ, 0xc, R5 ;  /* 0x0000000cff057819 */ /* 0x000fe20000011605 */
[----:B-1----:R-:W-:Y:S01]  /*4360*/  IMAD.WIDE R46, R35, 0x4, R46 ;  /* 0x00000004232e7825 */ /* 0x002fe200078e022e */
[----:B------:R-:W-:Y:S02]  /*4370*/  LOP3.LUT R4, R29, 0x300030, R4, 0xf8, !PT ;  /* 0x003000301d047812 */ /* 0x000fe400078ef804 */
[----:B------:R-:W-:Y:S02]  /*4380*/  LOP3.LUT R29, R8, 0xf000f, RZ, 0xc0, !PT ;  /* 0x000f000f081d7812 */ /* 0x000fe400078ec0ff */
[----:B------:R-:W-:-:S02]  /*4390*/  LOP3.LUT R28, R5, 0xf000f, RZ, 0xc0, !PT ;  /* 0x000f000f051c7812 */ /* 0x000fc400078ec0ff */
[----:B------:R-:W-:Y:S02]  /*43a0*/  SHF.R.U32.HI R8, RZ, 0xa, R12 ;  /* 0x0000000aff087819 */ /* 0x000fe4000001160c */
[----:B------:R-:W-:Y:S02]  /*43b0*/  SHF.R.U32.HI R5, RZ, 0x8, R13 ;  /* 0x00000008ff057819 */ /* 0x000fe4000001160d */
[----:B------:R-:W-:Y:S02]  /*43c0*/  SHF.R.U32.HI R9, RZ, 0xc, R9 ;  /* 0x0000000cff097819 */ /* 0x000fe40000011609 */
[----:B------:R-:W-:Y:S02]  /*43d0*/  SHF.R.U32.HI R6, RZ, 0xc, R6 ;  /* 0x0000000cff067819 */ /* 0x000fe40000011606 */
[----:B------:R-:W-:Y:S02]  /*43e0*/  LOP3.LUT R8, R29, 0x300030, R8, 0xf8, !PT ;  /* 0x003000301d087812 */ /* 0x000fe400078ef808 */
[----:B------:R-:W-:-:S02]  /*43f0*/  LOP3.LUT R5, R28, 0x300030, R5, 0xf8, !PT ;  /* 0x003000301c057812 */ /* 0x000fc400078ef805 */
[----:B------:R-:W-:Y:S02]  /*4400*/  LOP3.LUT R28, R9, 0xf000f, RZ, 0xc0, !PT ;  /* 0x000f000f091c7812 */ /* 0x000fe400078ec0ff */
[----:B------:R-:W-:Y:S02]  /*4410*/  SHF.R.U32.HI R29, RZ, 0x8, R14 ;  /* 0x00000008ff1d7819 */ /* 0x000fe4000001160e */
[----:B------:R-:W-:Y:S02]  /*4420*/  SHF.R.U32.HI R9, RZ, 0xa, R13 ;  /* 0x0000000aff097819 */ /* 0x000fe4000001160d */
[----:B------:R-:W-:Y:S02]  /*4430*/  LOP3.LUT R6, R6, 0xf000f, RZ, 0xc0, !PT ;  /* 0x000f000f06067812 */ /* 0x000fe400078ec0ff */
[----:B------:R-:W-:Y:S02]  /*4440*/  LOP3.LUT R9, R28, 0x300030, R9, 0xf8, !PT ;  /* 0x003000301c097812 */ /* 0x000fe400078ef809 */
[----:B------:R-:W-:-:S02]  /*4450*/  LOP3.LUT R6, R6, 0x300030, R29, 0xf8, !PT ;  /* 0x0030003006067812 */ /* 0x000fc400078ef81d */
[----:B------:R-:W4:Y:S01]  /*4460*/  LDG.E.128.CONSTANT R28, desc[UR6][R46.64] ;  /* 0x000000062e1c7981 */ /* 0x000f22000c1e9d00 */
[----:B------:R-:W-:Y:S02]  /*4470*/  SHF.R.U32.HI R12, RZ, 0x6, R12 ;  /* 0x00000006ff0c7819 */ /* 0x000fe4000001160c */
[----:B------:R-:W-:Y:S02]  /*4480*/  SHF.R.U32.HI R13, RZ, 0x6, R13 ;  /* 0x00000006ff0d7819 */ /* 0x000fe4000001160d */
[----:B------:R-:W-:Y:S02]  /*4490*/  LOP3.LUT R12, R12, 0x3f003f, RZ, 0xc0, !PT ;  /* 0x003f003f0c0c7812 */ /* 0x000fe400078ec0ff */
[----:B------:R-:W-:Y:S02]  /*44a0*/  LOP3.LUT R13, R13, 0x3f003f, RZ, 0xc0, !PT ;  /* 0x003f003f0d0d7812 */ /* 0x000fe400078ec0ff */
[----:B------:R-:W-:Y:S02]  /*44b0*/  LOP3.LUT R12, R12, 0x64006400, RZ, 0xfc, !PT ;  /* 0x640064000c0c7812 */ /* 0x000fe400078efcff */
[----:B------:R-:W-:-:S02]  /*44c0*/  LOP3.LUT R13, R13, 0x64006400, RZ, 0xfc, !PT ;  /* 0x640064000d0d7812 */ /* 0x000fc400078efcff */
[----:B------:R-:W-:Y:S01]  /*44d0*/  SHF.R.U32.HI R7, RZ, 0xc, R7 ;  /* 0x0000000cff077819 */ /* 0x000fe20000011607 */
[----:B------:R-:W-:Y:S01]  /*44e0*/  HADD2 R12, R12, -1056, -1056 ;  /* 0xe420e4200c0c7430 */ /* 0x000fe20000000000 */
[----:B------:R-:W-:Y:S01]  /*44f0*/  LOP3.LUT R4, R4, 0x64006400, RZ, 0xfc, !PT ;  /* 0x6400640004047812 */ /* 0x000fe200078efcff */
[----:B------:R-:W-:Y:S01]  /*4500*/  HADD2 R13, R13, -1056, -1056 ;  /* 0xe420e4200d0d7430 */ /* 0x000fe20000000000 */
[----:B------:R-:W-:Y:S02]  /*4510*/  LOP3.LUT R6, R6, 0x64006400, RZ, 0xfc, !PT ;  /* 0x6400640006067812 */ /* 0x000fe400078efcff */
[----:B------:R-:W-:Y:S01]  /*4520*/  LOP3.LUT R5, R5, 0x64006400, RZ, 0xfc, !PT ;  /* 0x6400640005057812 */ /* 0x000fe200078efcff */
[-C--:B------:R-:W-:Y:S01]  /*4530*/  HFMA2 R12, R12, R17.reuse, R41 ;  /* 0x000000110c0c7231 */ /* 0x080fe20000000029 */
[----:B------:R-:W-:Y:S01]  /*4540*/  SHF.R.U32.HI R41, RZ, 0x6, R14 ;  /* 0x00000006ff297819 */ /* 0x000fe2000001160e */
[-C--:B------:R-:W-:Y:S01]  /*4550*/  HFMA2 R13, R13, R17.reuse, R43 ;  /* 0x000000110d0d7231 */ /* 0x080fe2000000002b */
[----:B------:R-:W-:Y:S01]  /*4560*/  SHF.R.U32.HI R11, RZ, 0xc, R11 ;  /* 0x0000000cff0b7819 */ /* 0x000fe2000001160b */
[----:B------:R-:W-:Y:S01]  /*4570*/  HADD2 R4, R4, -1056, -1056 ;  /* 0xe420e42004047430 */ /* 0x000fe20000000000 */
[----:B------:R-:W-:Y:S01]  /*4580*/  LOP3.LUT R41, R41, 0x3f003f, RZ, 0xc0, !PT ;  /* 0x003f003f29297812 */ /* 0x000fe200078ec0ff */
[----:B------:R-:W-:Y:S01]  /*4590*/  HADD2 R6, R6, -1056, -1056 ;  /* 0xe420e42006067430 */ /* 0x000fe20000000000 */
[----:B------:R-:W-:Y:S01]  /*45a0*/  LOP3.LUT R8, R8, 0x64006400, RZ, 0xfc, !PT ;  /* 0x6400640008087812 */ /* 0x000fe200078efcff */
[----:B------:R-:W-:Y:S01]  /*45b0*/  HADD2 R5, R5, -1056, -1056 ;  /* 0xe420e42005057430 */ /* 0x000fe20000000000 */
[----:B------:R-:W-:Y:S01]  /*45c0*/  LOP3.LUT R41, R41, 0x64006400, RZ, 0xfc, !PT ;  /* 0x6400640029297812 */ /* 0x000fe200078efcff */
[-C--:B------:R-:W-:Y:S01]  /*45d0*/  HFMA2 R12, R4, R18.reuse, R12 ;  /* 0x00000012040c7231 */ /* 0x080fe2000000000c */
[----:B------:R-:W-:Y:S01]  /*45e0*/  LOP3.LUT R9, R9, 0x64006400, RZ, 0xfc, !PT ;  /* 0x6400640009097812 */ /* 0x000fe200078efcff */
[----:B------:R-:W-:Y:S01]  /*45f0*/  HFMA2 R13, R5, R18, R13 ;  /* 0x00000012050d7231 */ /* 0x000fe2000000000d */
[----:B------:R-:W-:Y:S01]  /*4600*/  IADD3 R39, PT, PT, R39, 0x20, RZ ;  /* 0x0000002027277810 */ /* 0x000fe20007ffe0ff */
[----:B------:R-:W-:Y:S01]  /*4610*/  HADD2 R41, R41, -1056, -1056 ;  /* 0xe420e42029297430 */ /* 0x000fe20000000000 */
[----:B------:R-:W-:Y:S01]  /*4620*/  PRMT R0, R0, 0x5410, R2 ;  /* 0x0000541000007816 */ /* 0x000fe20000000002 */
[----:B------:R-:W-:Y:S01]  /*4630*/  HADD2 R8, R8, -1056, -1056 ;  /* 0xe420e42008087430 */ /* 0x000fe20000000000 */
[----:B------:R-:W-:Y:S01]  /*4640*/  ISETP.GE.AND P0, PT, R39, R40, PT ;  /* 0x000000282700720c */ /* 0x000fe20003f06270 */
[----:B------:R-:W-:Y:S01]  /*4650*/  HADD2 R9, R9, -1056, -1056 ;  /* 0xe420e42009097430 */ /* 0x000fe20000000000 */
[----:B0-----:R-:W-:Y:S01]  /*4660*/  PRMT R3, R3, 0x5410, R32 ;  /* 0x0000541003037816 */ /* 0x001fe20000000020 */
[----:B------:R-:W-:Y:S01]  /*4670*/  HFMA2 R41, R41, R17, R42 ;  /* 0x0000001129297231 */ /* 0x000fe2000000002a */
[----:B------:R-:W-:Y:S01]  /*4680*/  SHF.R.U32.HI R42, RZ, 0x6, R15 ;  /* 0x00000006ff2a7819 */ /* 0x000fe2000001160f */
[----:B------:R-:W-:-:S02]  /*4690*/  HFMA2 R8, R8, R19, R12 ;  /* 0x0000001308087231 */ /* 0x000fc4000000000c */
[----:B------:R-:W-:Y:S01]  /*46a0*/  HFMA2 R13, R9, R19, R13 ;  /* 0x00000013090d7231 */ /* 0x000fe2000000000d */
[----:B------:R-:W-:-:S03]  /*46b0*/  LOP3.LUT R42, R42, 0x3f003f, RZ, 0xc0, !PT ;  /* 0x003f003f2a2a7812 */ /* 0x000fc600078ec0ff */
[----:B------:R-:W-:Y:S02]  /*46c0*/  HADD2 R13, R13.H0_H0, R13.H1_H1 ;  /* 0x3000000d0d0d7230 */ /* 0x000fe40000000800 */
[----:B------:R-:W-:Y:S01]  /*46d0*/  HFMA2 R41, R6, R18, R41 ;  /* 0x0000001206297231 */ /* 0x000fe20000000029 */
[----:B------:R-:W-:-:S05]  /*46e0*/  LOP3.LUT R42, R42, 0x64006400, RZ, 0xfc, !PT ;  /* 0x640064002a2a7812 */ /* 0x000fca00078efcff */
[----:B------:R-:W-:-:S04]  /*46f0*/  HADD2 R42, R42, -1056, -1056 ;  /* 0xe420e4202a2a7430 */ /* 0x000fc80000000000 */
[----:B------:R-:W-:Y:S01]  /*4700*/  HFMA2 R16, R42, R17, R16 ;  /* 0x000000112a107231 */ /* 0x000fe20000000010 */
        /* <DEDUP_REMOVED lines=8> */
[----:B------:R-:W-:Y:S02]  /*4790*/  SHF.R.U32.HI R15, RZ, 0xa, R15 ;  /* 0x0000000aff0f7819 */ /* 0x000fe4000001160f */
[----:B------:R-:W-:Y:S01]  /*47a0*/  LOP3.LUT R14, R11, 0xf000f, RZ, 0xc0, !PT ;  /* 0x000f000f0b0e7812 */ /* 0x000fe200078ec0ff */
[----:B------:R-:W-:Y:S01]  /*47b0*/  HADD2 R7, R7, -1056, -1056 ;  /* 0xe420e42007077430 */ /* 0x000fe20000000000 */
[----:B------:R-:W-:Y:S02]  /*47c0*/  LOP3.LUT R10, R10, 0x64006400, RZ, 0xfc, !PT ;  /* 0x640064000a0a7812 */ /* 0x000fe400078efcff */
[----:B------:R-:W-:Y:S01]  /*47d0*/  LOP3.LUT R11, R14, 0x300030, R15, 0xf8, !PT ;  /* 0x003000300e0b7812 */ /* 0x000fe200078ef80f */
[----:B------:R-:W-:-:S02]  /*47e0*/  HFMA2 R16, R7, R18, R16 ;  /* 0x0000001207107231 */ /* 0x000fc40000000010 */
[----:B------:R-:W0:Y:S01]  /*47f0*/  LDS.128 R4, [UR4+0x20] ;  /* 0x00002004ff047984 */ /* 0x000e220008000c00 */
[----:B------:R-:W-:Y:S01]  /*4800*/  HADD2 R10, R10, -1056, -1056 ;  /* 0xe420e4200a0a7430 */ /* 0x000fe20000000000 */
[----:B------:R-:W-:Y:S01]  /*4810*/  LOP3.LUT R11, R11, 0x64006400, RZ, 0xfc, !PT ;  /* 0x640064000b0b7812 */ /* 0x000fe200078efcff */
[----:B------:R-:W-:Y:S02]  /*4820*/  HADD2 R15, R8.H0_H0, R8.H1_H1 ;  /* 0x30000008080f7230 */ /* 0x000fe40000000800 */
[----:B------:R-:W-:Y:S02]  /*4830*/  HFMA2 R10, R10, R19, R41 ;  /* 0x000000130a0a7231 */ /* 0x000fe40000000029 */
[----:B------:R-:W-:Y:S01]  /*4840*/  HADD2 R11, R11, -1056, -1056 ;  /* 0xe420e4200b0b7430 */ /* 0x000fe20000000000 */
[----:B------:R-:W-:-:S03]  /*4850*/  PRMT R15, R15, 0x5410, R13 ;  /* 0x000054100f0f7816 */ /* 0x000fc6000000000d */
[----:B------:R-:W-:Y:S02]  /*4860*/  HFMA2 R11, R11, R19, R16 ;  /* 0x000000130b0b7231 */ /* 0x000fe40000000010 */
[----:B------:R-:W-:Y:S02]  /*4870*/  HFMA2 R34, R15, R0, R34 ;  /* 0x000000000f227231 */ /* 0x000fe40000000022 */
[----:B------:R-:W-:Y:S02]  /*4880*/  HADD2 R12, R11.H0_H0, R11.H1_H1 ;  /* 0x3000000b0b0c7230 */ /* 0x000fe40000000800 */
[----:B------:R-:W-:-:S05]  /*4890*/  HADD2 R14, R10.H0_H0, R10.H1_H1 ;  /* 0x3000000a0a0e7230 */ /* 0x000fca0000000800 */
[----:B------:R-:W-:-:S05]  /*48a0*/  PRMT R14, R14, 0x5410, R12 ;  /* 0x000054100e0e7816 */ /* 0x000fca000000000c */
[----:B------:R-:W-:Y:S01]  /*48b0*/  HFMA2 R33, R14, R3, R33 ;  /* 0x000000030e217231 */ /* 0x000fe20000000021 */
[----:B---3--:R-:W-:Y:S02]  /*48c0*/  LOP3.LUT R18, R20, 0x3f003f, RZ, 0xc0, !PT ;  /* 0x003f003f14127812 */ /* 0x008fe400078ec0ff */
[----:B------:R-:W-:Y:S02]  /*48d0*/  LOP3.LUT R16, R22, 0x3f003f, RZ, 0xc0, !PT ;  /* 0x003f003f16107812 */ /* 0x000fe400078ec0ff */
[----:B------:R-:W-:Y:S02]  /*48e0*/  SHF.R.U32.HI R8, RZ, 0x6, R20 ;  /* 0x00000006ff087819 */ /* 0x000fe40000011614 */
[----:B------:R-:W-:Y:S02]  /*48f0*/  LOP3.LUT R18, R18, 0x64006400, RZ, 0xfc, !PT ;  /* 0x6400640012127812 */ /* 0x000fe400078efcff */
[----:B------:R-:W-:Y:S02]  /*4900*/  SHF.R.U32.HI R10, RZ, 0x6, R22 ;  /* 0x00000006ff0a7819 */ /* 0x000fe40000011616 */
[----:B------:R-:W-:Y:S01]  /*4910*/  LOP3.LUT R16, R16, 0x64006400, RZ, 0xfc, !PT ;  /* 0x6400640010107812 */ /* 0x000fe200078efcff */
[----:B------:R-:W-:Y:S01]  /*4920*/  HADD2 R18, R18, -1056, -1056 ;  /* 0xe420e42012127430 */ /* 0x000fe20000000000 */
[----:B------:R-:W-:-:S02]  /*4930*/  LOP3.LUT R11, R21, 0x3f003f, RZ, 0xc0, !PT ;  /* 0x003f003f150b7812 */ /* 0x000fc400078ec0ff */
[----:B------:R-:W-:Y:S01]  /*4940*/  SHF.R.U32.HI R9, RZ, 0x6, R21 ;  /* 0x00000006ff097819 */ /* 0x000fe20000011615 */
[----:B------:R-:W-:Y:S01]  /*4950*/  HADD2 R16, R16, -1056, -1056 ;  /* 0xe420e42010107430 */ /* 0x000fe20000000000 */
[----:B------:R-:W-:Y:S01]  /*4960*/  LOP3.LUT R17, R23, 0x3f003f, RZ, 0xc0, !PT ;  /* 0x003f003f17117812 */ /* 0x000fe200078ec0ff */
[-C--:B0-----:R-:W-:Y:S01]  /*4970*/  HFMA2 R18, R18, R4.reuse, RZ ;  /* 0x0000000412127231 */ /* 0x081fe200000000ff */
[----:B------:R-:W-:Y:S02]  /*4980*/  LOP3.LUT R8, R8, 0x3f003f, RZ, 0xc0, !PT ;  /* 0x003f003f08087812 */ /* 0x000fe400078ec0ff */
[----:B------:R-:W-:Y:S01]  /*4990*/  LOP3.LUT R10, R10, 0x3f003f, RZ, 0xc0, !PT ;  /* 0x003f003f0a0a7812 */ /* 0x000fe200078ec0ff */
[----:B------:R-:W-:Y:S01]  /*49a0*/  HFMA2 R16, R16, R4, RZ ;  /* 0x0000000410107231 */ /* 0x000fe200000000ff */
        /* <DEDUP_REMOVED lines=9> */
[----:B------:R-:W-:Y:S01]  /*4a40*/  SHF.R.U32.HI R20, RZ, 0xc, R20 ;  /* 0x0000000cff147819 */ /* 0x000fe20000011614 */
[----:B------:R-:W-:Y:S01]  /*4a50*/  HADD2 R10, R10, -1056, -1056 ;  /* 0xe420e4200a0a7430 */ /* 0x000fe20000000000 */
[----:B------:R-:W-:Y:S01]  /*4a60*/  SHF.R.U32.HI R21, RZ, 0xc, R21 ;  /* 0x0000000cff157819 */ /* 0x000fe20000011615 */
[----:B------:R-:W-:Y:S01]  /*4a70*/  HFMA2 R11, R11, R4, RZ.H0_H0 ;  /* 0x000000040b0b7231 */ /* 0x000fe200000400ff */
[----:B------:R-:W-:Y:S01]  /*4a80*/  LOP3.LUT R20, R20, 0xf000f, RZ, 0xc0, !PT ;  /* 0x000f000f14147812 */ /* 0x000fe200078ec0ff */
[----:B------:R-:W-:-:S02]  /*4a90*/  HADD2 R9, R9, -1056, -1056 ;  /* 0xe420e42009097430 */ /* 0x000fc40000000000 */
[-C--:B------:R-:W-:Y:S02]  /*4aa0*/  HFMA2 R18, R8, R5.reuse, R18 ;  /* 0x0000000508127231 */ /* 0x080fe40000000012 */
[----:B------:R-:W-:Y:S01]  /*4ab0*/  HFMA2 R17, R17, R4, RZ.H0_H0 ;  /* 0x0000000411117231 */ /* 0x000fe200000400ff */
[----:B------:R-:W-:Y:S01]  /*4ac0*/  SHF.R.U32.HI R4, RZ, 0x6, R23 ;  /* 0x00000006ff047819 */ /* 0x000fe20000011617 */
[-C--:B------:R-:W-:Y:S01]  /*4ad0*/  HFMA2 R11, R9, R5.reuse, R11 ;  /* 0x00000005090b7231 */ /* 0x080fe2000000000b */
[----:B--2---:R-:W-:Y:S01]  /*4ae0*/  LOP3.LUT R8, R26, 0x3f003f, RZ, 0xc0, !PT ;  /* 0x003f003f1a087812 */ /* 0x004fe200078ec0ff */
[----:B------:R-:W-:Y:S01]  /*4af0*/  HFMA2 R16, R10, R5, R16 ;  /* 0x000000050a107231 */ /* 0x000fe20000000010 */
        /* <DEDUP_REMOVED lines=8> */
[----:B------:R-:W-:Y:S01]  /*4b80*/  SHF.R.U32.HI R22, RZ, 0xc, R22 ;  /* 0x0000000cff167819 */ /* 0x000fe20000011616 */
[----:B------:R-:W-:Y:S01]  /*4b90*/  HADD2 R10, R10, -1056, -1056 ;  /* 0xe420e4200a0a7430 */ /* 0x000fe20000000000 */
[----:B------:R-:W-:Y:S01]  /*4ba0*/  LOP3.LUT R4, R4, 0x64006400, RZ, 0xfc, !PT ;  /* 0x6400640004047812 */ /* 0x000fe200078efcff */
[----:B------:R-:W-:Y:S01]  /*4bb0*/  HFMA2 R16, R8, R6, R16 ;  /* 0x0000000608107231 */ /* 0x000fe20000000010 */
[----:B------:R-:W-:Y:S01]  /*4bc0*/  SHF.R.U32.HI R8, RZ, 0x6, R24 ;  /* 0x00000006ff087819 */ /* 0x000fe20000011618 */
[----:B------:R-:W-:-:S02]  /*4bd0*/  HFMA2 R17, R10, R5, R17 ;  /* 0x000000050a117231 */ /* 0x000fc40000000011 */
[-C--:B------:R-:W-:Y:S02]  /*4be0*/  HFMA2 R5, R9, R6.reuse, R18 ;  /* 0x0000000609057231 */ /* 0x080fe40000000012 */
[----:B------:R-:W-:Y:S01]  /*4bf0*/  HADD2 R4, R4, -1056, -1056 ;  /* 0xe420e42004047430 */ /* 0x000fe20000000000 */
[----:B------:R-:W-:Y:S02]  /*4c00*/  SHF.R.U32.HI R9, RZ, 0x6, R25 ;  /* 0x00000006ff097819 */ /* 0x000fe40000011619 */
[----:B------:R-:W-:Y:S01]  /*4c10*/  LOP3.LUT R10, R8, 0x3f003f, RZ, 0xc0, !PT ;  /* 0x003f003f080a7812 */ /* 0x000fe200078ec0ff */
[----:B------:R-:W-:Y:S01]  /*4c20*/  HFMA2 R4, R4, R6, R11 ;  /* 0x0000000604047231 */ /* 0x000fe2000000000b */
[----:B------:R-:W-:Y:S02]  /*4c30*/  LOP3.LUT R11, R27, 0x3f003f, RZ, 0xc0, !PT ;  /* 0x003f003f1b0b7812 */ /* 0x000fe400078ec0ff */
[----:B------:R-:W-:Y:S02]  /*4c40*/  LOP3.LUT R9, R9, 0x3f003f, RZ, 0xc0, !PT ;  /* 0x003f003f09097812 */ /* 0x000fe400078ec0ff */
[----:B------:R-:W-:-:S02]  /*4c50*/  LOP3.LUT R10, R10, 0x64006400, RZ, 0xfc, !PT ;  /* 0x640064000a0a7812 */ /* 0x000fc400078efcff */
[----:B------:R-:W-:Y:S02]  /*4c60*/  LOP3.LUT R11, R11, 0x64006400, RZ, 0xfc, !PT ;  /* 0x640064000b0b7812 */ /* 0x000fe400078efcff */
[----:B------:R-:W-:Y:S01]  /*4c70*/  LOP3.LUT R9, R9, 0x64006400, RZ, 0xfc, !PT ;  /* 0x6400640009097812 */ /* 0x000fe200078efcff */
[----:B------:R-:W-:Y:S01]  /*4c80*/  HADD2 R10, R10, -1056, -1056 ;  /* 0xe420e4200a0a7430 */ /* 0x000fe20000000000 */
[----:B------:R-:W-:Y:S01]  /*4c90*/  SHF.R.U32.HI R8, RZ, 0x6, R27 ;  /* 0x00000006ff087819 */ /* 0x000fe2000001161b */
[----:B------:R-:W-:Y:S01]  /*4ca0*/  HADD2 R11, R11, -1056, -1056 ;  /* 0xe420e4200b0b7430 */ /* 0x000fe20000000000 */
[--C-:B------:R-:W-:Y:S01]  /*4cb0*/  SHF.R.U32.HI R18, RZ, 0x6, R26.reuse ;  /* 0x00000006ff127819 */ /* 0x100fe2000001161a */
[----:B------:R-:W-:Y:S01]  /*4cc0*/  HADD2 R9, R9, -1056, -1056 ;  /* 0xe420e42009097430 */ /* 0x000fe20000000000 */
[----:B------:R-:W-:Y:S01]  /*4cd0*/  LOP3.LUT R8, R8, 0x3f003f, RZ, 0xc0, !PT ;  /* 0x003f003f08087812 */ /* 0x000fe200078ec0ff */
[----:B------:R-:W-:Y:S01]  /*4ce0*/  HFMA2 R17, R11, R6, R17 ;  /* 0x000000060b117231 */ /* 0x000fe20000000011 */
[----:B------:R-:W-:Y:S01]  /*4cf0*/  LOP3.LUT R18, R18, 0x3f003f, RZ, 0xc0, !PT ;  /* 0x003f003f12127812 */ /* 0x000fe200078ec0ff */
[-C--:B------:R-:W-:Y:S01]  /*4d00*/  HFMA2 R5, R10, R7.reuse, R5 ;  /* 0x000000070a057231 */ /* 0x080fe20000000005 */
[----:B------:R-:W-:Y:S01]  /*4d10*/  LOP3.LUT R19, R8, 0x64006400, RZ, 0xfc, !PT ;  /* 0x6400640008137812 */ /* 0x000fe200078efcff */
[----:B------:R-:W-:Y:S01]  /*4d20*/  HFMA2 R4, R9, R7, R4 ;  /* 0x0000000709047231 */ /* 0x000fe20000000004 */
[----:B------:R-:W-:Y:S01]  /*4d30*/  LOP3.LUT R18, R18, 0x64006400, RZ, 0xfc, !PT ;  /* 0x6400640012127812 */ /* 0x000fe200078efcff */
[----:B------:R-:W0:Y:S01]  /*4d40*/  LDS.128 R8, [UR4+0x30] ;  /* 0x00003004ff087984 */ /* 0x000e220008000c00 */
[----:B------:R-:W-:Y:S01]  /*4d50*/  SHF.R.U32.HI R25, RZ, 0xc, R25 ;  /* 0x0000000cff197819 */ /* 0x000fe20000011619 */
[----:B------:R-:W-:Y:S01]  /*4d60*/  UIADD3 UR4, UPT, UPT, UR4, 0x40, URZ ;  /* 0x0000004004047890 */ /* 0x000fe2000fffe0ff */
[----:B------:R-:W-:Y:S01]  /*4d70*/  SHF.R.U32.HI R26, RZ, 0xc, R26 ;  /* 0x0000000cff1a7819 */ /* 0x000fe2000001161a */
[----:B------:R-:W-:Y:S01]  /*4d80*/  HADD2 R6, R18, -1056, -1056 ;  /* 0xe420e42012067430 */ /* 0x000fe20000000000 */
[----:B------:R-:W-:-:S02]  /*4d90*/  LOP3.LUT R18, R21, 0xf000f, RZ, 0xc0, !PT ;  /* 0x000f000f15127812 */ /* 0x000fc400078ec0ff */
[----:B------:R-:W-:Y:S02]  /*4da0*/  LOP3.LUT R25, R25, 0xf000f, RZ, 0xc0, !PT ;  /* 0x000f000f19197812 */ /* 0x000fe400078ec0ff */
[----:B------:R-:W-:Y:S01]  /*4db0*/  SHF.R.U32.HI R24, RZ, 0xc, R24 ;  /* 0x0000000cff187819 */ /* 0x000fe20000011618 */
[-C--:B------:R-:W-:Y:S02]  /*4dc0*/  HFMA2 R6, R6, R7.reuse, R16 ;  /* 0x0000000706067231 */ /* 0x080fe40000000010 */
[----:B------:R-:W-:Y:S01]  /*4dd0*/  HADD2 R16, R19, -1056, -1056 ;  /* 0xe420e42013107430 */ /* 0x000fe20000000000 */
[----:B----4-:R-:W-:Y:S02]  /*4de0*/  SHF.R.U32.HI R19, RZ, 0x8, R28 ;  /* 0x00000008ff137819 */ /* 0x010fe4000001161c */
[----:B------:R-:W-:Y:S01]  /*4df0*/  LOP3.LUT R24, R24, 0xf000f, RZ, 0xc0, !PT ;  /* 0x000f000f18187812 */ /* 0x000fe200078ec0ff */
[----:B------:R-:W-:Y:S01]  /*4e00*/  HFMA2 R16, R16, R7, R17 ;  /* 0x0000000710107231 */ /* 0x000fe20000000011 */
[----:B------:R-:W-:-:S02]  /*4e10*/  LOP3.LUT R7, R20, 0x300030, R19, 0xf8, !PT ;  /* 0x0030003014077812 */ /* 0x000fc400078ef813 */
[--C-:B------:R-:W-:Y:S02]  /*4e20*/  SHF.R.U32.HI R19, RZ, 0x8, R29.reuse ;  /* 0x00000008ff137819 */ /* 0x100fe4000001161d */
[----:B------:R-:W-:Y:S02]  /*4e30*/  SHF.R.U32.HI R20, RZ, 0xa, R29 ;  /* 0x0000000aff147819 */ /* 0x000fe4000001161d */
[----:B------:R-:W-:Y:S02]  /*4e40*/  LOP3.LUT R19, R18, 0x300030, R19, 0xf8, !PT ;  /* 0x0030003012137812 */ /* 0x000fe400078ef813 */
[----:B------:R-:W-:Y:S02]  /*4e50*/  LOP3.LUT R18, R25, 0x300030, R20, 0xf8, !PT ;  /* 0x0030003019127812 */ /* 0x000fe400078ef814 */
[----:B------:R-:W-:Y:S02]  /*4e60*/  LOP3.LUT R20, R28, 0x3f003f, RZ, 0xc0, !PT ;  /* 0x003f003f1c147812 */ /* 0x000fe400078ec0ff */
[----:B------:R-:W-:-:S02]  /*4e70*/  LOP3.LUT R25, R26, 0xf000f, RZ, 0xc0, !PT ;  /* 0x000f000f1a197812 */ /* 0x000fc400078ec0ff */
[----:B------:R-:W-:Y:S02]  /*4e80*/  LOP3.LUT R26, R20, 0x64006400, RZ, 0xfc, !PT ;  /* 0x64006400141a7812 */ /* 0x000fe400078efcff */
[--C-:B------:R-:W-:Y:S02]  /*4e90*/  SHF.R.U32.HI R17, RZ, 0xa, R28.reuse ;  /* 0x0000000aff117819 */ /* 0x100fe4000001161c */
[----:B------:R-:W-:Y:S01]  /*4ea0*/  SHF.R.U32.HI R28, RZ, 0x6, R28 ;  /* 0x00000006ff1c7819 */ /* 0x000fe2000001161c */
[----:B------:R-:W-:Y:S01]  /*4eb0*/  HADD2 R26, R26, -1056, -1056 ;  /* 0xe420e4201a1a7430 */ /* 0x000fe20000000000 */
[----:B------:R-:W-:Y:S02]  /*4ec0*/  LOP3.LUT R17, R24, 0x300030, R17, 0xf8, !PT ;  /* 0x0030003018117812 */ /* 0x000fe400078ef811 */
[--C-:B------:R-:W-:Y:S02]  /*4ed0*/  SHF.R.U32.HI R21, RZ, 0x8, R30.reuse ;  /* 0x00000008ff157819 */ /* 0x100fe4000001161e */
[----:B------:R-:W-:Y:S01]  /*4ee0*/  SHF.R.U32.HI R24, RZ, 0xa, R30 ;  /* 0x0000000aff187819 */ /* 0x000fe2000001161e */
[----:B0-----:R-:W-:Y:S01]  /*4ef0*/  HFMA2 R5, R26, R8, R5 ;  /* 0x000000081a057231 */ /* 0x001fe20000000005 */
[----:B------:R-:W-:-:S02]  /*4f00*/  LOP3.LUT R26, R30, 0x3f003f, RZ, 0xc0, !PT ;  /* 0x003f003f1e1a7812 */ /* 0x000fc400078ec0ff */
[----:B------:R-:W-:Y:S02]  /*4f10*/  LOP3.LUT R22, R22, 0xf000f, RZ, 0xc0, !PT ;  /* 0x000f000f16167812 */ /* 0x000fe400078ec0ff */
[----:B------:R-:W-:Y:S02]  /*4f20*/  LOP3.LUT R26, R26, 0x64006400, RZ, 0xfc, !PT ;  /* 0x640064001a1a7812 */ /* 0x000fe400078efcff */
[----:B------:R-:W-:Y:S02]  /*4f30*/  SHF.R.U32.HI R30, RZ, 0x6, R30 ;  /* 0x00000006ff1e7819 */ /* 0x000fe4000001161e */
[----:B------:R-:W-:Y:S01]  /*4f40*/  LOP3.LUT R28, R28, 0x3f003f, RZ, 0xc0, !PT ;  /* 0x003f003f1c1c7812 */ /* 0x000fe200078ec0ff */
[----:B------:R-:W-:Y:S01]  /*4f50*/  HADD2 R26, R26, -1056, -1056 ;  /* 0xe420e4201a1a7430 */ /* 0x000fe20000000000 */
[----:B------:R-:W-:Y:S02]  /*4f60*/  SHF.R.U32.HI R23, RZ, 0xc, R23 ;  /* 0x0000000cff177819 */ /* 0x000fe40000011617 */
[----:B------:R-:W-:-:S02]  /*4f70*/  LOP3.LUT R21, R22, 0x300030, R21, 0xf8, !PT ;  /* 0x0030003016157812 */ /* 0x000fc400078ef815 */
[----:B------:R-:W-:Y:S01]  /*4f80*/  LOP3.LUT R30, R30, 0x3f003f, RZ, 0xc0, !PT ;  /* 0x003f003f1e1e7812 */ /* 0x000fe200078ec0ff */
[----:B------:R-:W-:Y:S01]  /*4f90*/  HFMA2 R6, R26, R8, R6 ;  /* 0x000000081a067231 */ /* 0x000fe20000000006 */
[----:B------:R-:W-:Y:S02]  /*4fa0*/  SHF.R.U32.HI R27, RZ, 0xc, R27 ;  /* 0x0000000cff1b7819 */ /* 0x000fe4000001161b */
[----:B------:R-:W-:Y:S02]  /*4fb0*/  LOP3.LUT R22, R25, 0x300030, R24, 0xf8, !PT ;  /* 0x0030003019167812 */ /* 0x000fe400078ef818 */
[----:B------:R-:W-:Y:S02]  /*4fc0*/  LOP3.LUT R28, R28, 0x64006400, RZ, 0xfc, !PT ;  /* 0x640064001c1c7812 */ /* 0x000fe400078efcff */
[----:B------:R-:W-:Y:S02]  /*4fd0*/  LOP3.LUT R24, R23, 0xf000f, RZ, 0xc0, !PT ;  /* 0x000f000f17187812 */ /* 0x000fe400078ec0ff */
[----:B------:R-:W-:Y:S01]  /*4fe0*/  SHF.R.U32.HI R23, RZ, 0x8, R31 ;  /* 0x00000008ff177819 */ /* 0x000fe2000001161f */
[----:B------:R-:W-:Y:S01]  /*4ff0*/  HADD2 R28, R28, -1056, -1056 ;  /* 0xe420e4201c1c7430 */ /* 0x000fe20000000000 */
[----:B------:R-:W-:-:S02]  /*5000*/  LOP3.LUT R30, R30, 0x64006400, RZ, 0xfc, !PT ;  /* 0x640064001e1e7812 */ /* 0x000fc400078efcff */
[----:B------:R-:W-:Y:S02]  /*5010*/  LOP3.LUT R20, R27, 0xf000f, RZ, 0xc0, !PT ;  /* 0x000f000f1b147812 */ /* 0x000fe400078ec0ff */
[----:B------:R-:W-:Y:S01]  /*5020*/  SHF.R.U32.HI R25, RZ, 0xa, R31 ;  /* 0x0000000aff197819 */ /* 0x000fe2000001161f */
[----:B------:R-:W-:Y:S01]  /*5030*/  HADD2 R30, R30, -1056, -1056 ;  /* 0xe420e4201e1e7430 */ /* 0x000fe20000000000 */
[----:B------:R-:W-:Y:S01]  /*5040*/  LOP3.LUT R23, R24, 0x300030, R23, 0xf8, !PT ;  /* 0x0030003018177812 */ /* 0x000fe200078ef817 */
[-C--:B------:R-:W-:Y:S01]  /*5050*/  HFMA2 R5, R28, R9.reuse, R5 ;  /* 0x000000091c057231 */ /* 0x080fe20000000005 */
[----:B------:R-:W-:Y:S02]  /*5060*/  LOP3.LUT R24, R29, 0x3f003f, RZ, 0xc0, !PT ;  /* 0x003f003f1d187812 */ /* 0x000fe400078ec0ff */
[----:B------:R-:W-:Y:S01]  /*5070*/  LOP3.LUT R20, R20, 0x300030, R25, 0xf8, !PT ;  /* 0x0030003014147812 */ /* 0x000fe200078ef819 */
[----:B------:R-:W-:Y:S01]  /*5080*/  HFMA2 R6, R30, R9, R6 ;  /* 0x000000091e067231 */ /* 0x000fe20000000006 */
[----:B------:R-:W-:-:S02]  /*5090*/  SHF.R.U32.HI R29, RZ, 0x6, R29 ;  /* 0x00000006ff1d7819 */ /* 0x000fc4000001161d */
[----:B------:R-:W-:Y:S02]  /*50a0*/  LOP3.LUT R7, R7, 0x64006400, RZ, 0xfc, !PT ;  /* 0x6400640007077812 */ /* 0x000fe400078efcff */
[----:B------:R-:W-:Y:S02]  /*50b0*/  LOP3.LUT R25, R31, 0x3f003f, RZ, 0xc0, !PT ;  /* 0x003f003f1f197812 */ /* 0x000fe400078ec0ff */
[----:B------:R-:W-:Y:S01]  /*50c0*/  SHF.R.U32.HI R31, RZ, 0x6, R31 ;  /* 0x00000006ff1f7819 */ /* 0x000fe2000001161f */
        /* <DEDUP_REMOVED lines=8> */
[----:B------:R-:W-:Y:S01]  /*5150*/  HFMA2 R5, R7, R10, R5 ;  /* 0x0000000a07057231 */ /* 0x000fe20000000005 */
[----:B------:R-:W-:Y:S01]  /*5160*/  LOP3.LUT R29, R29, 0x64006400, RZ, 0xfc, !PT ;  /* 0x640064001d1d7812 */ /* 0x000fe200078efcff */
[----:B------:R-:W-:Y:S01]  /*5170*/  HADD2 R25, R25, -1056, -1056 ;  /* 0xe420e42019197430 */ /* 0x000fe20000000000 */
[----:B------:R-:W-:Y:S01]  /*5180*/  LOP3.LUT R17, R17, 0x64006400, RZ, 0xfc, !PT ;  /* 0x6400640011117812 */ /* 0x000fe200078efcff */
[-C--:B------:R-:W-:Y:S01]  /*5190*/  HFMA2 R4, R24, R8.reuse, R4 ;  /* 0x0000000818047231 */ /* 0x080fe20000000004 */
[----:B------:R-:W-:Y:S01]  /*51a0*/  LOP3.LUT R31, R31, 0x64006400, RZ, 0xfc, !PT ;  /* 0x640064001f1f7812 */ /* 0x000fe200078efcff */
[----:B------:R-:W-:Y:S01]  /*51b0*/  HADD2 R29, R29, -1056, -1056 ;  /* 0xe420e4201d1d7430 */ /* 0x000fe20000000000 */
[----:B------:R-:W-:Y:S01]  /*51c0*/  LOP3.LUT R22, R22, 0x64006400, RZ, 0xfc, !PT ;  /* 0x6400640016167812 */ /* 0x000fe200078efcff */
[----:B------:R-:W-:Y:S01]  /*51d0*/  HADD2 R17, R17, -1056, -1056 ;  /* 0xe420e42011117430 */ /* 0x000fe20000000000 */
[----:B------:R-:W-:Y:S01]  /*51e0*/  LOP3.LUT R19, R19, 0x64006400, RZ, 0xfc, !PT ;  /* 0x6400640013137812 */ /* 0x000fe200078efcff */
[----:B------:R-:W-:-:S02]  /*51f0*/  HFMA2 R16, R25, R8, R16 ;  /* 0x0000000819107231 */ /* 0x000fc40000000010 */
[----:B------:R-:W-:Y:S02]  /*5200*/  HFMA2 R6, R21, R10, R6 ;  /* 0x0000000a15067231 */ /* 0x000fe40000000006 */
[----:B------:R-:W-:Y:S01]  /*5210*/  HADD2 R8, R31, -1056, -1056 ;  /* 0xe420e4201f087430 */ /* 0x000fe20000000000 */
[----:B------:R-:W-:Y:S01]  /*5220*/  LOP3.LUT R23, R23, 0x64006400, RZ, 0xfc, !PT ;  /* 0x6400640017177812 */ /* 0x000fe200078efcff */
[----:B------:R-:W-:Y:S01]  /*5230*/  HADD2 R22, R22, -1056, -1056 ;  /* 0xe420e42016167430 */ /* 0x000fe20000000000 */
[----:B------:R-:W-:Y:S01]  /*5240*/  LOP3.LUT R18, R18, 0x64006400, RZ, 0xfc, !PT ;  /* 0x6400640012127812 */ /* 0x000fe200078efcff */
[----:B------:R-:W-:Y:S01]  /*5250*/  HFMA2 R4, R29, R9, R4 ;  /* 0x000000091d047231 */ /* 0x000fe20000000004 */
[----:B------:R-:W-:Y:S01]  /*5260*/  LOP3.LUT R20, R20, 0x64006400, RZ, 0xfc, !PT ;  /* 0x6400640014147812 */ /* 0x000fe200078efcff */
[----:B------:R-:W-:Y:S02]  /*5270*/  HADD2 R19, R19, -1056, -1056 ;  /* 0xe420e42013137430 */ /* 0x000fe40000000000 */
[----:B------:R-:W-:-:S02]  /*5280*/  HFMA2 R5, R17, R11, R5 ;  /* 0x0000000b11057231 */ /* 0x000fc40000000005 */
[----:B------:R-:W-:Y:S02]  /*5290*/  HFMA2 R16, R8, R9, R16 ;  /* 0x0000000908107231 */ /* 0x000fe40000000010 */
[----:B------:R-:W-:Y:S02]  /*52a0*/  HFMA2 R6, R22, R11, R6 ;  /* 0x0000000b16067231 */ /* 0x000fe40000000006 */
[----:B------:R-:W-:Y:S01]  /*52b0*/  HADD2 R8, R23, -1056, -1056 ;  /* 0xe420e42017087430 */ /* 0x000fe20000000000 */
[----:B------:R-:W-:Y:S01]  /*52c0*/  MOV R26, R44 ;  /* 0x0000002c001a7202 */ /* 0x000fe20000000f00 */
[----:B------:R-:W-:Y:S01]  /*52d0*/  HFMA2 R9, R19, R10, R4 ;  /* 0x0000000a13097231 */ /* 0x000fe20000000004 */
[----:B------:R-:W-:Y:S01]  /*52e0*/  MOV R27, R45 ;  /* 0x0000002d001b7202 */ /* 0x000fe20000000f00 */
[----:B------:R-:W-:Y:S02]  /*52f0*/  HADD2 R18, R18, -1056, -1056 ;  /* 0xe420e42012127430 */ /* 0x000fe40000000000 */
[----:B------:R-:W-:-:S04]  /*5300*/  IMAD.WIDE R44, R35, 0x4, R46 ;  /* 0x00000004232c7825 */ /* 0x000fc800078e022e */
[----:B------:R-:W-:Y:S02]  /*5310*/  HFMA2 R10, R8, R10, R16 ;  /* 0x0000000a080a7231 */ /* 0x000fe40000000010 */
[----:B------:R-:W-:Y:S02]  /*5320*/  HADD2 R20, R20, -1056, -1056 ;  /* 0xe420e42014147430 */ /* 0x000fe40000000000 */
[-C--:B------:R-:W-:Y:S02]  /*5330*/  HFMA2 R9, R18, R11.reuse, R9 ;  /* 0x0000000b12097231 */ /* 0x080fe40000000009 */
[----:B------:R-:W-:Y:S02]  /*5340*/  HFMA2 R10, R20, R11, R10 ;  /* 0x0000000b140a7231 */ /* 0x000fe4000000000a */
[----:B------:R-:W-:Y:S02]  /*5350*/  HADD2 R5, R5.H0_H0, R5.H1_H1 ;  /* 0x3000000505057230 */ /* 0x000fe40000000800 */
[----:B------:R-:W-:-:S02]  /*5360*/  HADD2 R9, R9.H0_H0, R9.H1_H1 ;  /* 0x3000000909097230 */ /* 0x000fc40000000800 */
[----:B------:R-:W-:Y:S02]  /*5370*/  HADD2 R6, R6.H0_H0, R6.H1_H1 ;  /* 0x3000000606067230 */ /* 0x000fe40000000800 */
[----:B------:R-:W-:Y:S01]  /*5380*/  HADD2 R10, R10.H0_H0, R10.H1_H1 ;  /* 0x3000000a0a0a7230 */ /* 0x000fe20000000800 */
[----:B------:R-:W-:-:S04]  /*5390*/  PRMT R5, R5, 0x5410, R9 ;  /* 0x0000541005057816 */ /* 0x000fc80000000009 */
[----:B------:R-:W-:Y:S01]  /*53a0*/  PRMT R6, R6, 0x5410, R10 ;  /* 0x0000541006067816 */ /* 0x000fe2000000000a */
[----:B------:R-:W-:-:S04]  /*53b0*/  HFMA2 R34, R5, R0, R34 ;  /* 0x0000000005227231 */ /* 0x000fc80000000022 */
[----:B------:R-:W-:Y:S01]  /*53c0*/  HFMA2 R33, R6, R3, R33 ;  /* 0x0000000306217231 */ /* 0x000fe20000000021 */
[----:B------:R-:W-:Y:S06]  /*53d0*/  @!P0 BRA `(.L_x_5070) ;  /* 0xffffffe800408947 */ /* 0x000fec000383ffff */
[----:B------:R-:W-:-:S07]  /*53e0*/  IMAD.WIDE R26, R35, 0x18, R26 ;  /* 0x00000018231a7825 */ /* 0x000fce00078e021a */
.L_x_5069:
[----:B------:R-:W-:-:S04]  /*53f0*/  VIMNMX R28, PT, PT, R37, UR12, PT ;  /* 0x0000000c251c7c48 */ /* 0x000fc8000bfe0100 */
[----:B------:R-:W-:-:S13]  /*5400*/  ISETP.GT.AND P0, PT, R28, R39, PT ;  /* 0x000000271c00720c */ /* 0x000fda0003f04270 */
[----:B------:R-:W-:Y:S05]  /*5410*/  @!P0 BRA `(.L_x_5071) ;  /* 0x00000014006c8947 */ /* 0x000fea0003800000 */
[----:B------:R-:W-:Y:S01]  /*5420*/  IMAD.MOV.U32 R30, RZ, RZ, R26 ;  /* 0x000000ffff1e7224 */ /* 0x000fe200078e001a */
[----:B------:R-:W-:-:S07]  /*5430*/  MOV R31, R27 ;  /* 0x0000001b001f7202 */ /* 0x000fce0000000f00 */
.L_x_5072:
[----:B------:R-:W2:Y:S01]  /*5440*/  LDG.E.128.CONSTANT R20, desc[UR6][R30.64] ;  /* 0x000000061e147981 */ /* 0x000ea2000c1e9d00 */
[----:B------:R-:W-:-:S03]  /*5450*/  IMAD.WIDE R4, R35, 0x4, R30 ;  /* 0x0000000423047825 */ /* 0x000fc600078e021e */
[----:B------:R-:W1:Y:S04]  /*5460*/  LDS.128 R24, [UR4] ;  /* 0x00000004ff187984 */ /* 0x000e680008000c00 */
[----:B------:R-:W3:Y:S01]  /*5470*/  LDG.E.128.CONSTANT R16, desc[UR6][R4.64] ;  /* 0x0000000604107981 */ /* 0x000ee2000c1e9d00 */
[----:B------:R-:W-:-:S05]  /*5480*/  IMAD.WIDE R40, R35, 0x4, R4 ;  /* 0x0000000423287825 */ /* 0x000fca00078e0204 */
[----:B------:R4:W5:Y:S01]  /*5490*/  LDG.E.128.CONSTANT R12, desc[UR6][R40.64] ;  /* 0x00000006280c7981 */ /* 0x000962000c1e9d00 */
[----:B------:R-:W-:Y:S02]  /*54a0*/  HFMA2 R6, -RZ, RZ, 0, 0.03125 ;  /* 0x00002800ff067431 */ /* 0x000fe400000001ff */
[----:B----4-:R-:W-:-:S03]  /*54b0*/  IMAD.WIDE R40, R35, 0x4, R40 ;  /* 0x0000000423287825 */ /* 0x010fc600078e0228 */
[----:B------:R-:W-:Y:S02]  /*54c0*/  PRMT R0, R0, 0x5410, R6 ;  /* 0x0000541000007816 */ /* 0x000fe40000000006 */
[----:B--2---:R-:W-:Y:S02]  /*54d0*/  LOP3.LUT R6, R20, 0x1f001f, RZ, 0xc0, !PT ;  /* 0x001f001f14067812 */ /* 0x004fe400078ec0ff */
        /* <DEDUP_REMOVED lines=8> */
[----:B-1----:R-:W-:Y:S01]  /*5560*/  HFMA2 R6, R6, R24, RZ ;  /* 0x0000001806067231 */ /* 0x002fe200000000ff */
        /* <DEDUP_REMOVED lines=8> */
[-C--:B------:R-:W-:Y:S02]  /*55f0*/  HFMA2 R4, R4, R24.reuse, RZ ;  /* 0x0000001804047231 */ /* 0x080fe400000000ff */
[-C--:B------:R-:W-:Y:S01]  /*5600*/  HFMA2 R42, R42, R24.reuse, RZ.H0_H0 ;  /* 0x000000182a2a7231 */ /* 0x080fe200000400ff */
[----:B------:R-:W-:Y:S01]  /*5610*/  LOP3.LUT R5, R5, 0x64006400, RZ, 0xfc, !PT ;  /* 0x6400640005057812 */ /* 0x000fe200078efcff */
[----:B------:R-:W-:Y:S02]  /*5620*/  HFMA2 R8, R8, R24, RZ.H0_H0 ;  /* 0x0000001808087231 */ /* 0x000fe400000400ff */
[----:B------:R-:W-:Y:S01]  /*5630*/  HFMA2 R24, R7, R25, R6 ;  /* 0x0000001907187231 */ /* 0x000fe20000000006 */
[----:B------:R-:W-:Y:S01]  /*5640*/  LOP3.LUT R7, R22, 0x3e003e0, RZ, 0xc0, !PT ;  /* 0x03e003e016077812 */ /* 0x000fe200078ec0ff */
[----:B------:R-:W-:Y:S01]  /*5650*/  HFMA2 R5, R5, R0.H1_H1, -48, -48 ;  /* 0xd200d20005057431 */ /* 0x000fe20000060000 */
[----:B------:R-:W-:Y:S02]  /*5660*/  LOP3.LUT R11, R9, 0x64006400, RZ, 0xfc, !PT ;  /* 0x64006400090b7812 */ /* 0x000fe400078efcff */
[----:B------:R-:W-:-:S02]  /*5670*/  LOP3.LUT R7, R7, 0x64006400, RZ, 0xfc, !PT ;  /* 0x6400640007077812 */ /* 0x000fc400078efcff */
[----:B------:R-:W-:Y:S01]  /*5680*/  SHF.R.U32.HI R6, RZ, 0xa, R20 ;  /* 0x0000000aff067819 */ /* 0x000fe20000011614 */
[-C--:B------:R-:W-:Y:S01]  /*5690*/  HFMA2 R42, R5, R25.reuse, R42 ;  /* 0x00000019052a7231 */ /* 0x080fe2000000002a */
[----:B------:R-:W-:Y:S01]  /*56a0*/  SHF.R.U32.HI R5, RZ, 0xa, R21 ;  /* 0x0000000aff057819 */ /* 0x000fe20000011615 */
[-C--:B------:R-:W-:Y:S01]  /*56b0*/  HFMA2 R9, R7, R0.reuse.H1_H1, -48, -48 ;  /* 0xd200d20007097431 */ /* 0x080fe20000060000 */
[----:B------:R-:W-:Y:S01]  /*56c0*/  SHF.R.U32.HI R7, RZ, 0xa, R22 ;  /* 0x0000000aff077819 */ /* 0x000fe20000011616 */
[----:B------:R-:W-:Y:S01]  /*56d0*/  HFMA2 R11, R11, R0.H1_H1, -48, -48 ;  /* 0xd200d2000b0b7431 */ /* 0x000fe20000060000 */
[----:B------:R-:W-:Y:S02]  /*56e0*/  LOP3.LUT R6, R6, 0x1f001f, RZ, 0xc0, !PT ;  /* 0x001f001f06067812 */ /* 0x000fe400078ec0ff */
[----:B------:R-:W-:Y:S01]  /*56f0*/  LOP3.LUT R5, R5, 0x1f001f, RZ, 0xc0, !PT ;  /* 0x001f001f05057812 */ /* 0x000fe200078ec0ff */
[-C--:B------:R-:W-:Y:S01]  /*5700*/  HFMA2 R4, R9, R25.reuse, R4 ;  /* 0x0000001909047231 */ /* 0x080fe20000000004 */
        /* <DEDUP_REMOVED lines=11> */
[----:B------:R-:W-:Y:S01]  /*57c0*/  LOP3.LUT R10, R10, 0x64006400, RZ, 0xfc, !PT ;  /* 0x640064000a0a7812 */ /* 0x000fe200078efcff */
[-C--:B------:R-:W-:Y:S01]  /*57d0*/  HFMA2 R24, R6, R26.reuse, R24 ;  /* 0x0000001a06187231 */ /* 0x080fe20000000018 */
[----:B------:R-:W-:Y:S01]  /*57e0*/  LOP3.LUT R5, R5, 0x64006400, RZ, 0xfc, !PT ;  /* 0x6400640005057812 */ /* 0x000fe200078efcff */
[----:B------:R-:W-:-:S02]  /*57f0*/  HFMA2 R42, R7, R26, R42 ;  /* 0x0000001a072a7231 */ /* 0x000fc4000000002a */
[-C--:B------:R-:W-:Y:S02]  /*5800*/  HFMA2 R25, R25, R26.reuse, R4 ;  /* 0x0000001a19197231 */ /* 0x080fe40000000004 */
[----:B------:R-:W-:Y:S01]  /*5810*/  HADD2 R11, R10, -1040, -1040 ;  /* 0xe410e4100a0b7430 */ /* 0x000fe20000000000 */
[----:B------:R-:W-:Y:S01]  /*5820*/  LOP3.LUT R9, R17, 0x1f001f, RZ, 0xc0, !PT ;  /* 0x001f001f11097812 */ /* 0x000fe200078ec0ff */
[----:B------:R-:W-:Y:S02]  /*5830*/  HADD2 R10, R5, -1040, -1040 ;  /* 0xe410e410050a7430 */ /* 0x000fe40000000000 */
[----:B------:R-:W1:Y:S01]  /*5840*/  LDS.128 R4, [UR4+0x10] ;  /* 0x00001004ff047984 */ /* 0x000e620008000c00 */
[----:B------:R-:W-:Y:S01]  /*5850*/  LOP3.LUT R9, R9, 0x64006400, RZ, 0xfc, !PT ;  /* 0x6400640009097812 */ /* 0x000fe200078efcff */
[----:B------:R-:W-:Y:S01]  /*5860*/  HFMA2 R26, R11, R26, R8 ;  /* 0x0000001a0b1a7231 */ /* 0x000fe20000000008 */
[----:B------:R-:W-:Y:S01]  /*5870*/  LOP3.LUT R8, R18, 0x1f001f, RZ, 0xc0, !PT ;  /* 0x001f001f12087812 */ /* 0x000fe200078ec0ff */
[----:B------:R-:W-:Y:S01]  /*5880*/  HFMA2 R24, R10, R27, R24 ;  /* 0x0000001b0a187231 */ /* 0x000fe20000000018 */
[----:B------:R-:W-:Y:S01]  /*5890*/  LOP3.LUT R10, R19, 0x1f001f, RZ, 0xc0, !PT ;  /* 0x001f001f130a7812 */ /* 0x000fe200078ec0ff */
[----:B------:R-:W-:Y:S01]  /*58a0*/  HADD2 R9, R9, -1040, -1040 ;  /* 0xe410e41009097430 */ /* 0x000fe20000000000 */
[----:B------:R-:W-:-:S02]  /*58b0*/  LOP3.LUT R29, R8, 0x64006400, RZ, 0xfc, !PT ;  /* 0x64006400081d7812 */ /* 0x000fc400078efcff */
[----:B------:R-:W-:Y:S01]  /*58c0*/  LOP3.LUT R43, R10, 0x64006400, RZ, 0xfc, !PT ;  /* 0x640064000a2b7812 */ /* 0x000fe200078efcff */
[-C--:B------:R-:W-:Y:S02]  /*58d0*/  HFMA2 R42, R9, R27.reuse, R42 ;  /* 0x0000001b092a7231 */ /* 0x080fe4000000002a */
[----:B------:R2:W3:Y:S01]  /*58e0*/  LDG.E.128.CONSTANT R8, desc[UR6][R40.64] ;  /* 0x0000000628087981 */ /* 0x0004e2000c1e9d00 */
[----:B------:R-:W-:Y:S02]  /*58f0*/  HADD2 R29, R29, -1040, -1040 ;  /* 0xe410e4101d1d7430 */ /* 0x000fe40000000000 */
[----:B------:R-:W-:Y:S02]  /*5900*/  HADD2 R43, R43, -1040, -1040 ;  /* 0xe410e4102b2b7430 */ /* 0x000fe40000000000 */
[-C--:B------:R-:W-:Y:S02]  /*5910*/  HFMA2 R25, R29, R27.reuse, R25 ;  /* 0x0000001b1d197231 */ /* 0x080fe40000000019 */
[----:B------:R-:W-:Y:S01]  /*5920*/  HFMA2 R26, R43, R27, R26 ;  /* 0x0000001b2b1a7231 */ /* 0x000fe2000000001a */
[----:B------:R-:W-:Y:S01]  /*5930*/  LOP3.LUT R27, R16, 0x3e003e0, RZ, 0xc0, !PT ;  /* 0x03e003e0101b7812 */ /* 0x000fe200078ec0ff */
[----:B--2---:R-:W-:Y:S01]  /*5940*/  IMAD.WIDE R40, R35, 0x4, R40 ;  /* 0x0000000423287825 */ /* 0x004fe200078e0228 */
[----:B------:R-:W-:-:S02]  /*5950*/  LOP3.LUT R29, R17, 0x3e003e0, RZ, 0xc0, !PT ;  /* 0x03e003e0111d7812 */ /* 0x000fc400078ec0ff */
[----:B------:R-:W-:Y:S02]  /*5960*/  LOP3.LUT R27, R27, 0x64006400, RZ, 0xfc, !PT ;  /* 0x640064001b1b7812 */ /* 0x000fe400078efcff */
[----:B------:R-:W-:Y:S02]  /*5970*/  LOP3.LUT R43, R29, 0x64006400, RZ, 0xfc, !PT ;  /* 0x640064001d2b7812 */ /* 0x000fe400078efcff */
[----:B------:R-:W-:Y:S01]  /*5980*/  LOP3.LUT R29, R19, 0x3e003e0, RZ, 0xc0, !PT ;  /* 0x03e003e0131d7812 */ /* 0x000fe200078ec0ff */
[-C--:B------:R-:W-:Y:S02]  /*5990*/  HFMA2 R27, R27, R0.reuse.H1_H1, -48, -48 ;  /* 0xd200d2001b1b7431 */ /* 0x080fe40000060000 */
[----:B------:R-:W-:Y:S01]  /*59a0*/  HFMA2 R43, R43, R0.H1_H1, -48, -48 ;  /* 0xd200d2002b2b7431 */ /* 0x000fe20000060000 */
[----:B------:R-:W-:Y:S01]  /*59b0*/  LOP3.LUT R29, R29, 0x64006400, RZ, 0xfc, !PT ;  /* 0x640064001d1d7812 */ /* 0x000fe200078efcff */
[-C--:B-1----:R-:W-:Y:S01]  /*59c0*/  HFMA2 R24, R27, R4.reuse, R24 ;  /* 0x000000041b187231 */ /* 0x082fe20000000018 */
[----:B------:R-:W-:Y:S01]  /*59d0*/  LOP3.LUT R27, R18, 0x3e003e0, RZ, 0xc0, !PT ;  /* 0x03e003e0121b7812 */ /* 0x000fe200078ec0ff */
[----:B------:R-:W-:-:S02]  /*59e0*/  HFMA2 R42, R43, R4, R42 ;  /* 0x000000042b2a7231 */ /* 0x000fc4000000002a */
[----:B------:R-:W-:Y:S01]  /*59f0*/  HFMA2 R43, R29, R0.H1_H1, -48, -48 ;  /* 0xd200d2001d2b7431 */ /* 0x000fe20000060000 */
[----:B------:R-:W-:-:S05]  /*5a00*/  LOP3.LUT R27, R27, 0x64006400, RZ, 0xfc, !PT ;  /* 0x640064001b1b7812 */ /* 0x000fca00078efcff */
[----:B------:R-:W-:-:S04]  /*5a10*/  HFMA2 R27, R27, R0.H1_H1, -48, -48 ;  /* 0xd200d2001b1b7431 */ /* 0x000fc80000060000 */
[-C--:B------:R-:W-:Y:S02]  /*5a20*/  HFMA2 R29, R27, R4.reuse, R25 ;  /* 0x000000041b1d7231 */ /* 0x080fe40000000019 */
[----:B------:R-:W-:Y:S01]  /*5a30*/  HFMA2 R4, R43, R4, R26 ;  /* 0x000000042b047231 */ /* 0x000fe2000000001a */
[----:B------:R-:W-:Y:S02]  /*5a40*/  SHF.R.U32.HI R25, RZ, 0xa, R16 ;  /* 0x0000000aff197819 */ /* 0x000fe40000011610 */
[----:B------:R-:W-:Y:S02]  /*5a50*/  SHF.R.U32.HI R26, RZ, 0xa, R17 ;  /* 0x0000000aff1a7819 */ /* 0x000fe40000011611 */
[----:B------:R-:W-:Y:S02]  /*5a60*/  LOP3.LUT R25, R25, 0x1f001f, RZ, 0xc0, !PT ;  /* 0x001f001f19197812 */ /* 0x000fe400078ec0ff */
[----:B------:R-:W-:Y:S02]  /*5a70*/  LOP3.LUT R26, R26, 0x1f001f, RZ, 0xc0, !PT ;  /* 0x001f001f1a1a7812 */ /* 0x000fe400078ec0ff */
[----:B------:R-:W-:-:S02]  /*5a80*/  LOP3.LUT R25, R25, 0x64006400, RZ, 0xfc, !PT ;  /* 0x6400640019197812 */ /* 0x000fc400078efcff */
[----:B------:R-:W-:-:S03]  /*5a90*/  LOP3.LUT R26, R26, 0x64006400, RZ, 0xfc, !PT ;  /* 0x640064001a1a7812 */ /* 0x000fc600078efcff */
[----:B------:R-:W-:Y:S02]  /*5aa0*/  HADD2 R43, R25, -1040, -1040 ;  /* 0xe410e410192b7430 */ /* 0x000fe40000000000 */
[----:B------:R-:W-:Y:S02]  /*5ab0*/  HADD2 R26, R26, -1040, -1040 ;  /* 0xe410e4101a1a7430 */ /* 0x000fe40000000000 */
[-C--:B------:R-:W-:Y:S02]  /*5ac0*/  HFMA2 R43, R43, R5.reuse, R24 ;  /* 0x000000052b2b7231 */ /* 0x080fe40000000018 */
[----:B------:R-:W-:Y:S02]  /*5ad0*/  HFMA2 R42, R26, R5, R42 ;  /* 0x000000051a2a7231 */ /* 0x000fe4000000002a */
[----:B------:R-:W2:Y:S01]  /*5ae0*/  LDG.E.128.CONSTANT R24, desc[UR6][R40.64] ;  /* 0x0000000628187981 */ /* 0x000ea2000c1e9d00 */
[----:B------:R-:W-:Y:S02]  /*5af0*/  SHF.R.U32.HI R44, RZ, 0xa, R18 ;  /* 0x0000000aff2c7819 */ /* 0x000fe40000011612 */
[----:B------:R-:W-:-:S02]  /*5b00*/  SHF.R.U32.HI R20, RZ, 0xf, R20 ;  /* 0x0000000fff147819 */ /* 0x000fc40000011614 */
[----:B------:R-:W-:Y:S02]  /*5b10*/  LOP3.LUT R44, R44, 0x1f001f, RZ, 0xc0, !PT ;  /* 0x001f001f2c2c7812 */ /* 0x000fe400078ec0ff */
[----:B------:R-:W-:Y:S02]  /*5b20*/  SHF.R.U32.HI R21, RZ, 0xf, R21 ;  /* 0x0000000fff157819 */ /* 0x000fe40000011615 */
[----:B------:R-:W-:Y:S02]  /*5b30*/  LOP3.LUT R44, R44, 0x64006400, RZ, 0xfc, !PT ;  /* 0x640064002c2c7812 */ /* 0x000fe400078efcff */
[----:B------:R-:W-:Y:S02]  /*5b40*/  SHF.R.U32.HI R22, RZ, 0xf, R22 ;  /* 0x0000000fff167819 */ /* 0x000fe40000011616 */
[----:B------:R-:W-:Y:S01]  /*5b50*/  SHF.R.U32.HI R23, RZ, 0xf, R23 ;  /* 0x0000000fff177819 */ /* 0x000fe20000011617 */
[----:B------:R-:W-:Y:S01]  /*5b60*/  HADD2 R44, R44, -1040, -1040 ;  /* 0xe410e4102c2c7430 */ /* 0x000fe20000000000 */
[----:B------:R-:W-:-:S02]  /*5b70*/  SHF.R.U32.HI R18, RZ, 0xe, R18 ;  /* 0x0000000eff127819 */ /* 0x000fc40000011612 */
[----:B------:R-:W-:Y:S02]  /*5b80*/  IADD3 R39, PT, PT, R39, 0x20, RZ ;  /* 0x0000002027277810 */ /* 0x000fe40007ffe0ff */
[----:B0-----:R-:W-:Y:S01]  /*5b90*/  PRMT R3, R3, 0x5410, R32 ;  /* 0x0000541003037816 */ /* 0x001fe20000000020 */
[----:B------:R-:W-:Y:S01]  /*5ba0*/  HFMA2 R29, R44, R5, R29 ;  /* 0x000000052c1d7231 */ /* 0x000fe2000000001d */
[----:B------:R-:W-:Y:S02]  /*5bb0*/  SHF.R.U32.HI R44, RZ, 0xa, R19 ;  /* 0x0000000aff2c7819 */ /* 0x000fe40000011613 */
[----:B------:R-:W-:Y:S02]  /*5bc0*/  ISETP.GE.AND P0, PT, R39, R28, PT ;  /* 0x0000001c2700720c */ /* 0x000fe40003f06270 */
[----:B------:R-:W-:-:S04]  /*5bd0*/  LOP3.LUT R44, R44, 0x1f001f, RZ, 0xc0, !PT ;  /* 0x001f001f2c2c7812 */ /* 0x000fc800078ec0ff */
[----:B------:R-:W-:-:S05]  /*5be0*/  LOP3.LUT R44, R44, 0x64006400, RZ, 0xfc, !PT ;  /* 0x640064002c2c7812 */ /* 0x000fca00078efcff */
[----:B------:R-:W-:-:S04]  /*5bf0*/  HADD2 R44, R44, -1040, -1040 ;  /* 0xe410e4102c2c7430 */ /* 0x000fc80000000000 */
[----:B------:R-:W-:Y:S01]  /*5c00*/  HFMA2 R4, R44, R5, R4 ;  /* 0x000000052c047231 */ /* 0x000fe20000000004 */
[----:B-----5:R-:W-:-:S04]  /*5c10*/  LOP3.LUT R5, R12, 0x1f001f, RZ, 0xc0, !PT ;  /* 0x001f001f0c057812 */ /* 0x020fc800078ec0ff */
        /* <DEDUP_REMOVED lines=17> */
[----:B------:R-:W-:Y:S02]  /*5d30*/  SHF.R.U32.HI R6, RZ, 0xe, R17 ;  /* 0x0000000eff067819 */ /* 0x000fe40000011611 */
[----:B------:R-:W-:Y:S02]  /*5d40*/  LOP3.LUT R16, R16, 0x20002, R5, 0xf8, !PT ;  /* 0x0002000210107812 */ /* 0x000fe400078ef805 */
[----:B------:R-:W-:Y:S02]  /*5d50*/  LOP3.LUT R5, R12, 0x3e003e0, RZ, 0xc0, !PT ;  /* 0x03e003e00c057812 */ /* 0x000fe400078ec0ff */
[----:B------:R-:W-:-:S02]  /*5d60*/  LOP3.LUT R17, R21, 0x10001, RZ, 0xc0, !PT ;  /* 0x0001000115117812 */ /* 0x000fc400078ec0ff */
[----:B------:R-:W-:Y:S02]  /*5d70*/  LOP3.LUT R5, R5, 0x64006400, RZ, 0xfc, !PT ;  /* 0x6400640005057812 */ /* 0x000fe400078efcff */
[----:B------:R-:W-:Y:S02]  /*5d80*/  LOP3.LUT R17, R17, 0x20002, R6, 0xf8, !PT ;  /* 0x0002000211117812 */ /* 0x000fe400078ef806 */
[----:B------:R-:W-:Y:S01]  /*5d90*/  LOP3.LUT R6, R14, 0x3e003e0, RZ, 0xc0, !PT ;  /* 0x03e003e00e067812 */ /* 0x000fe200078ec0ff */
[----:B------:R-:W-:-:S03]  /*5da0*/  HFMA2 R5, R5, R0.H1_H1, -48, -48 ;  /* 0xd200d20005057431 */ /* 0x000fc60000060000 */
[----:B------:R-:W-:Y:S01]  /*5db0*/  LOP3.LUT R45, R6, 0x64006400, RZ, 0xfc, !PT ;  /* 0x64006400062d7812 */ /* 0x000fe200078efcff */
[----:B------:R-:W-:Y:S01]  /*5dc0*/  HFMA2 R43, R5, R7, R43 ;  /* 0x00000007052b7231 */ /* 0x000fe2000000002b */
[----:B------:R-:W-:-:S03]  /*5dd0*/  LOP3.LUT R5, R13, 0x3e003e0, RZ, 0xc0, !PT ;  /* 0x03e003e00d057812 */ /* 0x000fc600078ec0ff */
[----:B------:R-:W-:Y:S01]  /*5de0*/  HFMA2 R45, R45, R0.H1_H1, -48, -48 ;  /* 0xd200d2002d2d7431 */ /* 0x000fe20000060000 */
[----:B------:R-:W-:-:S03]  /*5df0*/  LOP3.LUT R21, R5, 0x64006400, RZ, 0xfc, !PT ;  /* 0x6400640005157812 */ /* 0x000fc600078efcff */
[----:B------:R-:W-:Y:S01]  /*5e00*/  HFMA2 R29, R45, R7, R29 ;  /* 0x000000072d1d7231 */ /* 0x000fe2000000001d */
[----:B------:R-:W-:Y:S01]  /*5e10*/  LOP3.LUT R5, R15, 0x3e003e0, RZ, 0xc0, !PT ;  /* 0x03e003e00f057812 */ /* 0x000fe200078ec0ff */
[----:B------:R-:W-:-:S03]  /*5e20*/  HFMA2 R21, R21, R0.H1_H1, -48, -48 ;  /* 0xd200d20015157431 */ /* 0x000fc60000060000 */
[----:B------:R-:W-:-:S05]  /*5e30*/  LOP3.LUT R5, R5, 0x64006400, RZ, 0xfc, !PT ;  /* 0x6400640005057812 */ /* 0x000fca00078efcff */
[----:B------:R-:W-:Y:S02]  /*5e40*/  HFMA2 R20, R5, R0.H1_H1, -48, -48 ;  /* 0xd200d20005147431 */ /* 0x000fe40000060000 */
[-C--:B------:R-:W-:Y:S01]  /*5e50*/  HFMA2 R42, R21, R7.reuse, R42 ;  /* 0x00000007152a7231 */ /* 0x080fe2000000002a */
[----:B------:R-:W-:Y:S02]  /*5e60*/  SHF.R.U32.HI R21, RZ, 0xe, R19 ;  /* 0x0000000eff157819 */ /* 0x000fe40000011613 */
[----:B------:R-:W-:Y:S01]  /*5e70*/  LOP3.LUT R19, R22, 0x10001, RZ, 0xc0, !PT ;  /* 0x0001000116137812 */ /* 0x000fe200078ec0ff */
[----:B------:R-:W-:Y:S01]  /*5e80*/  HFMA2 R20, R20, R7, R4 ;  /* 0x0000000714147231 */ /* 0x000fe20000000004 */
[----:B------:R-:W-:Y:S01]  /*5e90*/  LOP3.LUT R22, R23, 0x10001, RZ, 0xc0, !PT ;  /* 0x0001000117167812 */ /* 0x000fe200078ec0ff */
[----:B------:R-:W0:Y:S01]  /*5ea0*/  LDS.128 R4, [UR4+0x20] ;  /* 0x00002004ff047984 */ /* 0x000e220008000c00 */
[----:B------:R-:W-:Y:S02]  /*5eb0*/  SHF.R.U32.HI R23, RZ, 0xd, R12 ;  /* 0x0000000dff177819 */ /* 0x000fe4000001160c */
[----:B------:R-:W-:-:S02]  /*5ec0*/  LOP3.LUT R19, R19, 0x20002, R18, 0xf8, !PT ;  /* 0x0002000213137812 */ /* 0x000fc400078ef812 */
[----:B------:R-:W-:Y:S02]  /*5ed0*/  LOP3.LUT R18, R16, 0x40004, R23, 0xf8, !PT ;  /* 0x0004000410127812 */ /* 0x000fe400078ef817 */
[----:B------:R-:W-:Y:S02]  /*5ee0*/  SHF.R.U32.HI R16, RZ, 0xd, R13 ;  /* 0x0000000dff107819 */ /* 0x000fe4000001160d */
[----:B------:R-:W-:Y:S02]  /*5ef0*/  LOP3.LUT R21, R22, 0x20002, R21, 0xf8, !PT ;  /* 0x0002000216157812 */ /* 0x000fe400078ef815 */
[----:B------:R-:W-:Y:S02]  /*5f00*/  LOP3.LUT R17, R17, 0x40004, R16, 0xf8, !PT ;  /* 0x0004000411117812 */ /* 0x000fe400078ef810 */
[----:B------:R-:W-:Y:S02]  /*5f10*/  SHF.R.U32.HI R16, RZ, 0xd, R15 ;  /* 0x0000000dff107819 */ /* 0x000fe4000001160f */
[----:B------:R-:W-:-:S02]  /*5f20*/  SHF.R.U32.HI R12, RZ, 0xa, R12 ;  /* 0x0000000aff0c7819 */ /* 0x000fc4000001160c */
[----:B------:R-:W-:Y:S02]  /*5f30*/  LOP3.LUT R16, R21, 0x40004, R16, 0xf8, !PT ;  /* 0x0004000415107812 */ /* 0x000fe400078ef810 */
[----:B------:R-:W-:Y:S02]  /*5f40*/  SHF.R.U32.HI R21, RZ, 0xa, R15 ;  /* 0x0000000aff157819 */ /* 0x000fe4000001160f */
[----:B------:R-:W-:Y:S02]  /*5f50*/  SHF.R.U32.HI R13, RZ, 0xa, R13 ;  /* 0x0000000aff0d7819 */ /* 0x000fe4000001160d */
        /* <DEDUP_REMOVED lines=12> */
[----:B------:R-:W-:Y:S01]  /*6020*/  LOP3.LUT R19, R19, 0x40004, R22, 0xf8, !PT ;  /* 0x0004000413137812 */ /* 0x000fe200078ef816 */
[----:B------:R-:W-:-:S02]  /*6030*/  HADD2 R14, R14, -1040, -1040 ;  /* 0xe410e4100e0e7430 */ /* 0x000fc40000000000 */
[----:B------:R-:W-:Y:S02]  /*6040*/  HADD2 R15, R15, -1040, -1040 ;  /* 0xe410e4100f0f7430 */ /* 0x000fe40000000000 */
[-C--:B0-----:R-:W-:Y:S02]  /*6050*/  HFMA2 R20, R12, R4.reuse, R20 ;  /* 0x000000040c147231 */ /* 0x081fe40000000014 */
[-C--:B------:R-:W-:Y:S02]  /*6060*/  HFMA2 R13, R13, R4.reuse, R43 ;  /* 0x000000040d0d7231 */ /* 0x080fe4000000002b */
[-C--:B------:R-:W-:Y:S02]  /*6070*/  HFMA2 R42, R14, R4.reuse, R42 ;  /* 0x000000040e2a7231 */ /* 0x080fe4000000002a */
[----:B------:R-:W-:Y:S01]  /*6080*/  HFMA2 R15, R15, R4, R29 ;  /* 0x000000040f0f7231 */ /* 0x000fe2000000001d */
[----:B---3--:R-:W-:Y:S02]  /*6090*/  SHF.R.U32.HI R21, RZ, 0xc, R8 ;  /* 0x0000000cff157819 */ /* 0x008fe40000011608 */
        /* <DEDUP_REMOVED lines=12> */
[----:B------:R-:W-:Y:S01]  /*6160*/  LOP3.LUT R29, R10, 0x3e003e0, RZ, 0xc0, !PT ;  /* 0x03e003e00a1d7812 */ /* 0x000fe200078ec0ff */
[----:B------:R-:W-:Y:S01]  /*6170*/  HADD2 R14, R14, -1040, -1040 ;  /* 0xe410e4100e0e7430 */ /* 0x000fe20000000000 */
[----:B------:R-:W-:Y:S01]  /*6180*/  LOP3.LUT R4, R19, 0x80008, R44, 0xf8, !PT ;  /* 0x0008000813047812 */ /* 0x000fe200078ef82c */
[----:B------:R-:W-:Y:S02]  /*6190*/  HADD2 R22, R22, -1040, -1040 ;  /* 0xe410e41016167430 */ /* 0x000fe40000000000 */
[----:B------:R-:W-:-:S02]  /*61a0*/  HFMA2 R18, R21, R5, R42 ;  /* 0x0000000515127231 */ /* 0x000fc4000000002a */
[-C--:B------:R-:W-:Y:S01]  /*61b0*/  HFMA2 R13, R14, R5.reuse, R13 ;  /* 0x000000050e0d7231 */ /* 0x080fe2000000000d */
[----:B------:R-:W-:Y:S01]  /*61c0*/  SHF.R.U32.HI R19, RZ, 0xa, R8 ;  /* 0x0000000aff137819 */ /* 0x000fe20000011608 */
[-C--:B------:R-:W-:Y:S02]  /*61d0*/  HFMA2 R15, R22, R5.reuse, R15 ;  /* 0x00000005160f7231 */ /* 0x080fe4000000000f */
[----:B------:R-:W-:Y:S01]  /*61e0*/  HFMA2 R5, R23, R5, R20 ;  /* 0x0000000517057231 */ /* 0x000fe20000000014 */
[----:B------:R-:W-:Y:S02]  /*61f0*/  LOP3.LUT R20, R8, 0x3e003e0, RZ, 0xc0, !PT ;  /* 0x03e003e008147812 */ /* 0x000fe400078ec0ff */
[----:B------:R-:W-:Y:S02]  /*6200*/  LOP3.LUT R22, R9, 0x3e003e0, RZ, 0xc0, !PT ;  /* 0x03e003e009167812 */ /* 0x000fe400078ec0ff */
[--C-:B------:R-:W-:Y:S02]  /*6210*/  SHF.R.U32.HI R8, RZ, 0xa, R9.reuse ;  /* 0x0000000aff087819 */ /* 0x100fe40000011609 */
[----:B------:R-:W-:-:S02]  /*6220*/  SHF.R.U32.HI R14, RZ, 0xc, R9 ;  /* 0x0000000cff0e7819 */ /* 0x000fc40000011609 */
[----:B------:R-:W-:Y:S02]  /*6230*/  LOP3.LUT R9, R11, 0x3e003e0, RZ, 0xc0, !PT ;  /* 0x03e003e00b097812 */ /* 0x000fe400078ec0ff */
[--C-:B------:R-:W-:Y:S02]  /*6240*/  SHF.R.U32.HI R43, RZ, 0xc, R11.reuse ;  /* 0x0000000cff2b7819 */ /* 0x100fe4000001160b */
[----:B------:R-:W-:Y:S02]  /*6250*/  SHF.R.U32.HI R10, RZ, 0xa, R10 ;  /* 0x0000000aff0a7819 */ /* 0x000fe4000001160a */
[----:B------:R-:W-:Y:S02]  /*6260*/  SHF.R.U32.HI R11, RZ, 0xa, R11 ;  /* 0x0000000aff0b7819 */ /* 0x000fe4000001160b */
[----:B------:R-:W-:Y:S02]  /*6270*/  LOP3.LUT R21, R20, 0x64006400, RZ, 0xfc, !PT ;  /* 0x6400640014157812 */ /* 0x000fe400078efcff */
        /* <DEDUP_REMOVED lines=10> */
[-C--:B------:R-:W-:Y:S01]  /*6320*/  HFMA2 R13, R21, R6.reuse, R13 ;  /* 0x00000006150d7231 */ /* 0x080fe2000000000d */
[----:B------:R-:W-:Y:S01]  /*6330*/  LOP3.LUT R8, R8, 0x64006400, RZ, 0xfc, !PT ;  /* 0x6400640008087812 */ /* 0x000fe200078efcff */
[-C--:B------:R-:W-:Y:S01]  /*6340*/  HFMA2 R18, R23, R6.reuse, R18 ;  /* 0x0000000617127231 */ /* 0x080fe20000000012 */
[----:B------:R-:W-:Y:S01]  /*6350*/  LOP3.LUT R10, R10, 0x64006400, RZ, 0xfc, !PT ;  /* 0x640064000a0a7812 */ /* 0x000fe200078efcff */
[-C--:B------:R-:W-:Y:S01]  /*6360*/  HFMA2 R15, R29, R6.reuse, R15 ;  /* 0x000000061d0f7231 */ /* 0x080fe2000000000f */
[----:B------:R-:W-:Y:S01]  /*6370*/  LOP3.LUT R11, R11, 0x64006400, RZ, 0xfc, !PT ;  /* 0x640064000b0b7812 */ /* 0x000fe200078efcff */
[----:B------:R-:W-:Y:S01]  /*6380*/  HFMA2 R20, R9, R6, R5 ;  /* 0x0000000609147231 */ /* 0x000fe20000000005 */
[----:B------:R-:W-:Y:S01]  /*6390*/  LOP3.LUT R14, R17, 0x80008, R14, 0xf8, !PT ;  /* 0x00080008110e7812 */ /* 0x000fe200078ef80e */
[----:B------:R-:W-:Y:S01]  /*63a0*/  HADD2 R6, R8, -1040, -1040 ;  /* 0xe410e41008067430 */ /* 0x000fe20000000000 */
[----:B------:R-:W-:Y:S01]  /*63b0*/  LOP3.LUT R19, R19, 0x1f001f, RZ, 0xc0, !PT ;  /* 0x001f001f13137812 */ /* 0x000fe200078ec0ff */
[----:B------:R-:W-:Y:S01]  /*63c0*/  HADD2 R5, R10, -1040, -1040 ;  /* 0xe410e4100a057430 */ /* 0x000fe20000000000 */
[----:B--2---:R-:W-:Y:S01]  /*63d0*/  LOP3.LUT R22, R26, 0x1f001f, RZ, 0xc0, !PT ;  /* 0x001f001f1a167812 */ /* 0x004fe200078ec0ff */
[----:B------:R-:W-:Y:S01]  /*63e0*/  HADD2 R17, R11, -1040, -1040 ;  /* 0xe410e4100b117430 */ /* 0x000fe20000000000 */
[----:B------:R-:W-:Y:S01]  /*63f0*/  LOP3.LUT R19, R19, 0x64006400, RZ, 0xfc, !PT ;  /* 0x6400640013137812 */ /* 0x000fe200078efcff */
[----:B------:R-:W0:Y:S01]  /*6400*/  LDS.128 R8, [UR4+0x30] ;  /* 0x00003004ff087984 */ /* 0x000e220008000c00 */
[-C--:B------:R-:W-:Y:S01]  /*6410*/  HFMA2 R5, R5, R7.reuse, R15 ;  /* 0x0000000705057231 */ /* 0x080fe2000000000f */
[----:B------:R-:W-:Y:S01]  /*6420*/  SHF.R.U32.HI R15, RZ, 0xb, R24 ;  /* 0x0000000bff0f7819 */ /* 0x000fe20000011618 */
[----:B------:R-:W-:-:S02]  /*6430*/  HFMA2 R6, R6, R7, R18 ;  /* 0x0000000706067231 */ /* 0x000fc40000000012 */
[----:B------:R-:W-:Y:S01]  /*6440*/  HADD2 R19, R19, -1040, -1040 ;  /* 0xe410e41013137430 */ /* 0x000fe20000000000 */
[----:B------:R-:W-:Y:S01]  /*6450*/  LOP3.LUT R22, R22, 0x64006400, RZ, 0xfc, !PT ;  /* 0x6400640016167812 */ /* 0x000fe200078efcff */
[----:B------:R-:W-:Y:S01]  /*6460*/  UIADD3 UR4, UPT, UPT, UR4, 0x40, URZ ;  /* 0x0000004004047890 */ /* 0x000fe2000fffe0ff */
[----:B------:R-:W-:Y:S01]  /*6470*/  LOP3.LUT R12, R12, 0x100010, R15, 0xf8, !PT ;  /* 0x001000100c0c7812 */ /* 0x000fe200078ef80f */
[-C--:B------:R-:W-:Y:S01]  /*6480*/  HFMA2 R13, R19, R7.reuse, R13 ;  /* 0x00000007130d7231 */ /* 0x080fe2000000000d */
[----:B------:R-:W-:Y:S01]  /*6490*/  LOP3.LUT R15, R24, 0x1f001f, RZ, 0xc0, !PT ;  /* 0x001f001f180f7812 */ /* 0x000fe200078ec0ff */
[----:B------:R-:W-:Y:S01]  /*64a0*/  HFMA2 R7, R17, R7, R20 ;  /* 0x0000000711077231 */ /* 0x000fe20000000014 */
[----:B------:R-:W-:Y:S01]  /*64b0*/  SHF.R.U32.HI R19, RZ, 0xb, R26 ;  /* 0x0000000bff137819 */ /* 0x000fe2000001161a */
[----:B------:R-:W-:Y:S01]  /*64c0*/  HADD2 R22, R22, -1040, -1040 ;  /* 0xe410e41016167430 */ /* 0x000fe20000000000 */
[----:B------:R-:W-:Y:S02]  /*64d0*/  LOP3.LUT R15, R15, 0x64006400, RZ, 0xfc, !PT ;  /* 0x640064000f0f7812 */ /* 0x000fe400078efcff */
[----:B------:R-:W-:-:S02]  /*64e0*/  SHF.R.U32.HI R17, RZ, 0xb, R25 ;  /* 0x0000000bff117819 */ /* 0x000fc40000011619 */
[----:B------:R-:W-:Y:S01]  /*64f0*/  LOP3.LUT R4, R4, 0x100010, R19, 0xf8, !PT ;  /* 0x0010001004047812 */ /* 0x000fe200078ef813 */
[----:B------:R-:W-:Y:S01]  /*6500*/  HADD2 R15, R15, -1040, -1040 ;  /* 0xe410e4100f0f7430 */ /* 0x000fe20000000000 */
[----:B------:R-:W-:Y:S02]  /*6510*/  LOP3.LUT R19, R24, 0x3e003e0, RZ, 0xc0, !PT ;  /* 0x03e003e018137812 */ /* 0x000fe400078ec0ff */
[----:B------:R-:W-:Y:S02]  /*6520*/  LOP3.LUT R14, R14, 0x100010, R17, 0xf8, !PT ;  /* 0x001000100e0e7812 */ /* 0x000fe400078ef811 */
[----:B------:R-:W-:Y:S02]  /*6530*/  LOP3.LUT R17, R26, 0x3e003e0, RZ, 0xc0, !PT ;  /* 0x03e003e01a117812 */ /* 0x000fe400078ec0ff */
[----:B------:R-:W-:Y:S02]  /*6540*/  SHF.R.U32.HI R24, RZ, 0xa, R24 ;  /* 0x0000000aff187819 */ /* 0x000fe40000011618 */
[----:B------:R-:W-:-:S02]  /*6550*/  LOP3.LUT R29, R19, 0x64006400, RZ, 0xfc, !PT ;  /* 0x64006400131d7812 */ /* 0x000fc400078efcff */
[C---:B------:R-:W-:Y:S02]  /*6560*/  LOP3.LUT R23, R25.reuse, 0x1f001f, RZ, 0xc0, !PT ;  /* 0x001f001f19177812 */ /* 0x040fe400078ec0ff */
[----:B------:R-:W-:Y:S01]  /*6570*/  LOP3.LUT R18, R25, 0x3e003e0, RZ, 0xc0, !PT ;  /* 0x03e003e019127812 */ /* 0x000fe200078ec0ff */
[----:B------:R-:W-:Y:S01]  /*6580*/  HFMA2 R29, R29, R0.H1_H1, -48, -48 ;  /* 0xd200d2001d1d7431 */ /* 0x000fe20000060000 */
[----:B------:R-:W-:Y:S02]  /*6590*/  SHF.R.U32.HI R26, RZ, 0xa, R26 ;  /* 0x0000000aff1a7819 */ /* 0x000fe4000001161a */
[----:B------:R-:W-:Y:S02]  /*65a0*/  LOP3.LUT R17, R17, 0x64006400, RZ, 0xfc, !PT ;  /* 0x6400640011117812 */ /* 0x000fe400078efcff */
[----:B------:R-:W-:Y:S02]  /*65b0*/  LOP3.LUT R16, R16, 0x80008, R43, 0xf8, !PT ;  /* 0x0008000810107812 */ /* 0x000fe400078ef82b */
[----:B------:R-:W-:Y:S01]  /*65c0*/  SHF.R.U32.HI R21, RZ, 0xb, R27 ;  /* 0x0000000bff157819 */ /* 0x000fe2000001161b */
[-C--:B0-----:R-:W-:Y:S01]  /*65d0*/  HFMA2 R13, R15, R8.reuse, R13 ;  /* 0x000000080f0d7231 */ /* 0x081fe2000000000d */
[----:B------:R-:W-:Y:S01]  /*65e0*/  LOP3.LUT R24, R24, 0x1f001f, RZ, 0xc0, !PT ;  /* 0x001f001f18187812 */ /* 0x000fe200078ec0ff */
[----:B------:R-:W-:Y:S01]  /*65f0*/  HFMA2 R22, R22, R8, R5 ;  /* 0x0000000816167231 */ /* 0x000fe20000000005 */
[----:B------:R-:W-:-:S02]  /*6600*/  LOP3.LUT R19, R23, 0x64006400, RZ, 0xfc, !PT ;  /* 0x6400640017137812 */ /* 0x000fc400078efcff */
[----:B------:R-:W-:Y:S01]  /*6610*/  LOP3.LUT R23, R18, 0x64006400, RZ, 0xfc, !PT ;  /* 0x6400640012177812 */ /* 0x000fe200078efcff */
[----:B------:R-:W-:Y:S01]  /*6620*/  HFMA2 R18, R17, R0.H1_H1, -48, -48 ;  /* 0xd200d20011127431 */ /* 0x000fe20000060000 */
[----:B------:R-:W-:Y:S01]  /*6630*/  LOP3.LUT R26, R26, 0x1f001f, RZ, 0xc0, !PT ;  /* 0x001f001f1a1a7812 */ /* 0x000fe200078ec0ff */
[----:B------:R-:W-:Y:S01]  /*6640*/  HADD2 R19, R19, -1040, -1040 ;  /* 0xe410e41013137430 */ /* 0x000fe20000000000 */
[----:B------:R-:W-:Y:S01]  /*6650*/  LOP3.LUT R16, R16, 0x100010, R21, 0xf8, !PT ;  /* 0x0010001010107812 */ /* 0x000fe200078ef815 */
[-C--:B------:R-:W-:Y:S01]  /*6660*/  HFMA2 R5, R29, R9.reuse, R13 ;  /* 0x000000091d057231 */ /* 0x080fe2000000000d */
[----:B------:R-:W-:Y:S01]  /*6670*/  LOP3.LUT R24, R24, 0x64006400, RZ, 0xfc, !PT ;  /* 0x6400640018187812 */ /* 0x000fe200078efcff */
[----:B------:R-:W-:Y:S01]  /*6680*/  HFMA2 R6, R19, R8, R6 ;  /* 0x0000000813067231 */ /* 0x000fe20000000006 */
[C---:B------:R-:W-:Y:S01]  /*6690*/  LOP3.LUT R21, R27.reuse, 0x3e003e0, RZ, 0xc0, !PT ;  /* 0x03e003e01b157812 */ /* 0x040fe200078ec0ff */
[----:B------:R-:W-:Y:S01]  /*66a0*/  HFMA2 R13, R18, R9, R22 ;  /* 0x00000009120d7231 */ /* 0x000fe20000000016 */
[----:B------:R-:W-:Y:S01]  /*66b0*/  LOP3.LUT R20, R27, 0x1f001f, RZ, 0xc0, !PT ;  /* 0x001f001f1b147812 */ /* 0x000fe200078ec0ff */
[----:B------:R-:W-:Y:S01]  /*66c0*/  HADD2 R24, R24, -1040, -1040 ;  /* 0xe410e41018187430 */ /* 0x000fe20000000000 */
[----:B------:R-:W-:-:S02]  /*66d0*/  LOP3.LUT R26, R26, 0x64006400, RZ, 0xfc, !PT ;  /* 0x640064001a1a7812 */ /* 0x000fc400078efcff */
[----:B------:R-:W-:Y:S02]  /*66e0*/  SHF.R.U32.HI R25, RZ, 0xa, R25 ;  /* 0x0000000aff197819 */ /* 0x000fe40000011619 */
[----:B------:R-:W-:Y:S01]  /*66f0*/  LOP3.LUT R43, R21, 0x64006400, RZ, 0xfc, !PT ;  /* 0x64006400152b7812 */ /* 0x000fe200078efcff */
[----:B------:R-:W-:Y:S01]  /*6700*/  HFMA2 R21, R23, R0.H1_H1, -48, -48 ;  /* 0xd200d20017157431 */ /* 0x000fe20000060000 */
[----:B------:R-:W-:Y:S01]  /*6710*/  SHF.R.U32.HI R27, RZ, 0xa, R27 ;  /* 0x0000000aff1b7819 */ /* 0x000fe2000001161b */
[----:B------:R-:W-:Y:S01]  /*6720*/  HADD2 R26, R26, -1040, -1040 ;  /* 0xe410e4101a1a7430 */ /* 0x000fe20000000000 */
[----:B------:R-:W-:Y:S01]  /*6730*/  LOP3.LUT R20, R20, 0x64006400, RZ, 0xfc, !PT ;  /* 0x6400640014147812 */ /* 0x000fe200078efcff */
[----:B------:R-:W-:Y:S01]  /*6740*/  HFMA2 R21, R21, R9, R6 ;  /* 0x0000000915157231 */ /* 0x000fe20000000006 */
[----:B------:R-:W-:Y:S01]  /*6750*/  LOP3.LUT R25, R25, 0x1f001f, RZ, 0xc0, !PT ;  /* 0x001f001f19197812 */ /* 0x000fe200078ec0ff */
[-C--:B------:R-:W-:Y:S01]  /*6760*/  HFMA2 R6, R24, R10.reuse, R5 ;  /* 0x0000000a18067231 */ /* 0x080fe20000000005 */
[----:B------:R-:W-:Y:S01]  /*6770*/  LOP3.LUT R12, R12, 0x64006400, RZ, 0xfc, !PT ;  /* 0x640064000c0c7812 */ /* 0x000fe200078efcff */
[----:B------:R-:W-:Y:S01]  /*6780*/  HADD2 R20, R20, -1040, -1040 ;  /* 0xe410e41014147430 */ /* 0x000fe20000000000 */
[----:B------:R-:W-:Y:S01]  /*6790*/  LOP3.LUT R27, R27, 0x1f001f, RZ, 0xc0, !PT ;  /* 0x001f001f1b1b7812 */ /* 0x000fe200078ec0ff */
[----:B------:R-:W-:Y:S01]  /*67a0*/  HFMA2 R13, R26, R10, R13 ;  /* 0x0000000a1a0d7231 */ /* 0x000fe2000000000d */
[----:B------:R-:W-:Y:S01]  /*67b0*/  LOP3.LUT R4, R4, 0x64006400, RZ, 0xfc, !PT ;  /* 0x6400640004047812 */ /* 0x000fe200078efcff */
[----:B------:R-:W-:Y:S01]  /*67c0*/  HADD2 R12, R12, -1040, -1040 ;  /* 0xe410e4100c0c7430 */ /* 0x000fe20000000000 */
[----:B------:R-:W-:Y:S01]  /*67d0*/  LOP3.LUT R25, R25, 0x64006400, RZ, 0xfc, !PT ;  /* 0x6400640019197812 */ /* 0x000fe200078efcff */
[----:B------:R-:W-:Y:S01]  /*67e0*/  HFMA2 R17, R43, R0.H1_H1, -48, -48 ;  /* 0xd200d2002b117431 */ /* 0x000fe20000060000 */
[----:B------:R-:W-:Y:S01]  /*67f0*/  LOP3.LUT R27, R27, 0x64006400, RZ, 0xfc, !PT ;  /* 0x640064001b1b7812 */ /* 0x000fe200078efcff */
[----:B------:R-:W-:Y:S01]  /*6800*/  HFMA2 R7, R20, R8, R7 ;  /* 0x0000000814077231 */ /* 0x000fe20000000007 */
[----:B------:R-:W-:Y:S01]  /*6810*/  LOP3.LUT R14, R14, 0x64006400, RZ, 0xfc, !PT ;  /* 0x640064000e0e7812 */ /* 0x000fe200078efcff */
[----:B------:R-:W-:Y:S01]  /*6820*/  HADD2 R4, R4, -1040, -1040 ;  /* 0xe410e41004047430 */ /* 0x000fe20000000000 */
[----:B------:R-:W-:Y:S01]  /*6830*/  LOP3.LUT R16, R16, 0x64006400, RZ, 0xfc, !PT ;  /* 0x6400640010107812 */ /* 0x000fe200078efcff */
[----:B------:R-:W-:-:S02]  /*6840*/  HADD2 R25, R25, -1040, -1040 ;  /* 0xe410e41019197430 */ /* 0x000fc40000000000 */
[----:B------:R-:W-:Y:S02]  /*6850*/  HFMA2 R6, R12, R11, R6 ;  /* 0x0000000b0c067231 */ /* 0x000fe40000000006 */
[----:B------:R-:W-:Y:S01]  /*6860*/  HFMA2 R17, R17, R9, R7 ;  /* 0x0000000911117231 */ /* 0x000fe20000000007 */
[----:B------:R-:W-:Y:S01]  /*6870*/  PRMT R0, R0, 0x5410, R2 ;  /* 0x0000541000007816 */ /* 0x000fe20000000002 */
[----:B------:R-:W-:Y:S02]  /*6880*/  HADD2 R5, R27, -1040, -1040 ;  /* 0xe410e4101b057430 */ /* 0x000fe40000000000 */
[----:B------:R-:W-:Y:S02]  /*6890*/  HFMA2 R4, R4, R11, R13 ;  /* 0x0000000b04047231 */ /* 0x000fe4000000000d */
[-C--:B------:R-:W-:Y:S01]  /*68a0*/  HFMA2 R7, R25, R10.reuse, R21 ;  /* 0x0000000a19077231 */ /* 0x080fe20000000015 */
[----:B------:R-:W-:Y:S01]  /*68b0*/  MOV R26, R30 ;  /* 0x0000001e001a7202 */ /* 0x000fe20000000f00 */
[----:B------:R-:W-:Y:S01]  /*68c0*/  HADD2 R14, R14, -1040, -1040 ;  /* 0xe410e4100e0e7430 */ /* 0x000fe20000000000 */
[----:B------:R-:W-:Y:S01]  /*68d0*/  MOV R27, R31 ;  /* 0x0000001f001b7202 */ /* 0x000fe20000000f00 */
[----:B------:R-:W-:-:S02]  /*68e0*/  HFMA2 R8, R5, R10, R17 ;  /* 0x0000000a05087231 */ /* 0x000fc40000000011 */
[----:B------:R-:W-:-:S04]  /*68f0*/  IMAD.WIDE R30, R35, 0x4, R40 ;  /* 0x00000004231e7825 */ /* 0x000fc800078e0228 */
[----:B------:R-:W-:Y:S02]  /*6900*/  HADD2 R16, R16, -1040, -1040 ;  /* 0xe410e41010107430 */ /* 0x000fe40000000000 */
[-C--:B------:R-:W-:Y:S02]  /*6910*/  HFMA2 R7, R14, R11.reuse, R7 ;  /* 0x0000000b0e077231 */ /* 0x080fe40000000007 */
[----:B------:R-:W-:Y:S02]  /*6920*/  HFMA2 R8, R16, R11, R8 ;  /* 0x0000000b10087231 */ /* 0x000fe40000000008 */
[----:B------:R-:W-:Y:S02]  /*6930*/  HADD2 R6, R6.H0_H0, R6.H1_H1 ;  /* 0x3000000606067230 */ /* 0x000fe40000000800 */
[----:B------:R-:W-:Y:S02]  /*6940*/  HADD2 R7, R7.H0_H0, R7.H1_H1 ;  /* 0x3000000707077230 */ /* 0x000fe40000000800 */
[----:B------:R-:W-:-:S02]  /*6950*/  HADD2 R4, R4.H0_H0, R4.H1_H1 ;  /* 0x3000000404047230 */ /* 0x000fc40000000800 */
[----:B------:R-:W-:Y:S01]  /*6960*/  HADD2 R8, R8.H0_H0, R8.H1_H1 ;  /* 0x3000000808087230 */ /* 0x000fe20000000800 */
[----:B------:R-:W-:-:S04]  /*6970*/  PRMT R6, R6, 0x5410, R7 ;  /* 0x0000541006067816 */ /* 0x000fc80000000007 */
[----:B------:R-:W-:Y:S01]  /*6980*/  PRMT R4, R4, 0x5410, R8 ;  /* 0x0000541004047816 */ /* 0x000fe20000000008 */
[----:B------:R-:W-:-:S04]  /*6990*/  HFMA2 R34, R6, R0, R34 ;  /* 0x0000000006227231 */ /* 0x000fc80000000022 */
[----:B------:R-:W-:Y:S01]  /*69a0*/  HFMA2 R33, R4, R3, R33 ;  /* 0x0000000304217231 */ /* 0x000fe20000000021 */
[----:B------:R-:W-:Y:S06]  /*69b0*/  @!P0 BRA `(.L_x_5072) ;  /* 0xffffffe800a08947 */ /* 0x000fec000383ffff */
[----:B------:R-:W-:-:S07]  /*69c0*/  IMAD.WIDE R26, R35, 0x14, R26 ;  /* 0x00000014231a7825 */ /* 0x000fce00078e021a */
.L_x_5071:
[----:B------:R-:W-:-:S04]  /*69d0*/  VIMNMX R22, PT, PT, R37, UR13, PT ;  /* 0x0000000d25167c48 */ /* 0x000fc8000bfe0100 */
[----:B------:R-:W-:-:S13]  /*69e0*/  ISETP.GT.AND P0, PT, R22, R39, PT ;  /* 0x000000271600720c */ /* 0x000fda0003f04270 */
[----:B------:R-:W-:Y:S05]  /*69f0*/  @!P0 BRA `(.L_x_5073) ;  /* 0x0000002000fc8947 */ /* 0x000fea0003800000 */
[----:B------:R-:W-:Y:S02]  /*6a00*/  MOV R16, R26 ;  /* 0x0000001a00107202 */ /* 0x000fe40000000f00 */
[----:B------:R-:W-:-:S07]  /*6a10*/  MOV R17, R27 ;  /* 0x0000001b00117202 */ /* 0x000fce0000000f00 */
.L_x_5074:
[----:B------:R-:W2:Y:S01]  /*6a20*/  LDG.E.128.CONSTANT R12, desc[UR6][R16.64] ;  /* 0x00000006100c7981 */ /* 0x000ea2000c1e9d00 */
[----:B------:R-:W-:-:S03]  /*6a30*/  IMAD.WIDE R20, R35, 0x4, R16 ;  /* 0x0000000423147825 */ /* 0x000fc600078e0210 */
[----:B------:R-:W1:Y:S04]  /*6a40*/  LDS.64 R18, [UR4] ;  /* 0x00000004ff127984 */ /* 0x000e680008000a00 */
[----:B------:R-:W3:Y:S01]  /*6a50*/  LDG.E.128.CONSTANT R4, desc[UR6][R20.64] ;  /* 0x0000000614047981 */ /* 0x000ee2000c1e9d00 */
[----:B------:R-:W-:-:S05]  /*6a60*/  IMAD.WIDE R46, R35, 0x4, R20 ;  /* 0x00000004232e7825 */ /* 0x000fca00078e0214 */
[----:B------:R4:W5:Y:S01]  /*6a70*/  LDG.E.128.CONSTANT R8, desc[UR6][R46.64] ;  /* 0x000000062e087981 */ /* 0x000962000c1e9d00 */
[----:B------:R-:W-:Y:S02]  /*6a80*/  HFMA2 R27, -RZ, RZ, 0, 0.0625 ;  /* 0x00002c00ff1b7431 */ /* 0x000fe400000001ff */
[----:B----4-:R-:W-:-:S03]  /*6a90*/  IMAD.WIDE R46, R35, 0x4, R46 ;  /* 0x00000004232e7825 */ /* 0x010fc600078e022e */
[----:B------:R-:W-:Y:S01]  /*6aa0*/  PRMT R0, R0, 0x5410, R27 ;  /* 0x0000541000007816 */ /* 0x000fe2000000001b */
[--C-:B-1----:R-:W-:Y:S02]  /*6ab0*/  HADD2.F32 R21, -RZ, R18.reuse.H0_H0 ;  /* 0x20000012ff157230 */ /* 0x102fe40000004100 */
[----:B------:R-:W-:Y:S01]  /*6ac0*/  HADD2.F32 R18, -RZ, R18.H1_H1 ;  /* 0x30000012ff127230 */ /* 0x000fe20000004100 */
        /* <DEDUP_REMOVED lines=9> */
[----:B------:R-:W-:Y:S02]  /*6b60*/  HADD2 R24, R24, -1032, -1032 ;  /* 0xe408e40818187430 */ /* 0x000fe40000000000 */
[----:B------:R-:W-:Y:S02]  /*6b70*/  HADD2.F32 R20, -RZ, R23.H0_H0 ;  /* 0x20000017ff147230 */ /* 0x000fe40000004100 */
[----:B------:R-:W-:-:S02]  /*6b80*/  HADD2 R27, R25, -1032, -1032 ;  /* 0xe408e408191b7430 */ /* 0x000fc40000000000 */
[----:B------:R-:W-:Y:S02]  /*6b90*/  HADD2.F32 R23, -RZ, R23.H1_H1 ;  /* 0x30000017ff177230 */ /* 0x000fe40000004100 */
[----:B------:R-:W-:Y:S02]  /*6ba0*/  HADD2 R25, R26, -1032, -1032 ;  /* 0xe408e4081a197430 */ /* 0x000fe40000000000 */
[--C-:B------:R-:W-:Y:S02]  /*6bb0*/  HADD2.F32 R28, -RZ, R24.reuse.H0_H0 ;  /* 0x20000018ff1c7230 */ /* 0x100fe40000004100 */
[----:B------:R-:W-:Y:S01]  /*6bc0*/  FFMA.FTZ R20, R20, R21, RZ ;  /* 0x0000001514147223 */ /* 0x000fe200000100ff */
[----:B------:R-:W-:Y:S02]  /*6bd0*/  HADD2.F32 R29, -RZ, R24.H1_H1 ;  /* 0x30000018ff1d7230 */ /* 0x000fe40000004100 */
[----:B------:R-:W-:Y:S02]  /*6be0*/  HADD2.F32 R24, -RZ, R27.H0_H0 ;  /* 0x2000001bff187230 */ /* 0x000fe40000004100 */
[----:B------:R-:W-:Y:S01]  /*6bf0*/  FFMA.FTZ R41, R21, R28, RZ ;  /* 0x0000001c15297223 */ /* 0x000fe200000100ff */
[----:B------:R-:W-:-:S02]  /*6c00*/  HADD2.F32 R26, -RZ, R25.H0_H0 ;  /* 0x20000019ff1a7230 */ /* 0x000fc40000004100 */
[----:B------:R-:W-:Y:S01]  /*6c10*/  FFMA.FTZ R23, R23, R18, R20 ;  /* 0x0000001217177223 */ /* 0x000fe20000010014 */
[----:B------:R-:W-:Y:S02]  /*6c20*/  HADD2.F32 R25, -RZ, R25.H1_H1 ;  /* 0x30000019ff197230 */ /* 0x000fe40000004100 */
[C---:B------:R-:W-:Y:S01]  /*6c30*/  FFMA.FTZ R31, R21.reuse, R24, RZ ;  /* 0x00000018151f7223 */ /* 0x040fe200000100ff */
[----:B------:R-:W-:Y:S02]  /*6c40*/  HADD2.F32 R24, -RZ, R27.H1_H1 ;  /* 0x3000001bff187230 */ /* 0x000fe40000004100 */
[----:B------:R-:W-:Y:S01]  /*6c50*/  FFMA.FTZ R21, R21, R26, RZ ;  /* 0x0000001a15157223 */ /* 0x000fe200000100ff */
[----:B------:R-:W-:Y:S01]  /*6c60*/  LOP3.LUT R20, R12, 0xf000f0, RZ, 0xc0, !PT ;  /* 0x00f000f00c147812 */ /* 0x000fe200078ec0ff */
[----:B------:R-:W-:Y:S01]  /*6c70*/  FFMA.FTZ R29, R18, R29, R41 ;  /* 0x0000001d121d7223 */ /* 0x000fe20000010029 */
[----:B------:R-:W-:Y:S01]  /*6c80*/  LOP3.LUT R26, R14, 0xf000f0, RZ, 0xc0, !PT ;  /* 0x00f000f00e1a7812 */ /* 0x000fe200078ec0ff */
[----:B------:R-:W-:Y:S01]  /*6c90*/  FFMA.FTZ R27, R18, R24, R31 ;  /* 0x00000018121b7223 */ /* 0x000fe2000001001f */
[----:B------:R-:W-:Y:S01]  /*6ca0*/  LOP3.LUT R31, R20, 0x64006400, RZ, 0xfc, !PT ;  /* 0x64006400141f7812 */ /* 0x000fe200078efcff */
[----:B------:R-:W-:Y:S01]  /*6cb0*/  FFMA.FTZ R25, R18, R25, R21 ;  /* 0x0000001912197223 */ /* 0x000fe20000010015 */
[----:B------:R-:W-:Y:S01]  /*6cc0*/  LOP3.LUT R24, R13, 0xf000f0, RZ, 0xc0, !PT ;  /* 0x00f000f00d187812 */ /* 0x000fe200078ec0ff */
[----:B------:R-:W1:Y:S01]  /*6cd0*/  LDS.64 R20, [UR4+0x8] ;  /* 0x00000804ff147984 */ /* 0x000e620008000a00 */
[----:B------:R-:W-:Y:S01]  /*6ce0*/  LOP3.LUT R43, R26, 0x64006400, RZ, 0xfc, !PT ;  /* 0x640064001a2b7812 */ /* 0x000fe200078efcff */
[-C--:B------:R-:W-:Y:S01]  /*6cf0*/  HFMA2 R30, R31, R0.reuse.H1_H1, -72, -72 ;  /* 0xd480d4801f1e7431 */ /* 0x080fe20000060000 */
[----:B------:R-:W-:Y:S01]  /*6d00*/  LOP3.LUT R41, R24, 0x64006400, RZ, 0xfc, !PT ;  /* 0x6400640018297812 */ /* 0x000fe200078efcff */
[----:B------:R-:W-:Y:S01]  /*6d10*/  HADD2.F32 R24, -RZ, R19.H0_H0 ;  /* 0x20000013ff187230 */ /* 0x000fe20000004100 */
[----:B------:R-:W-:Y:S01]  /*6d20*/  LOP3.LUT R26, R15, 0xf000f0, RZ, 0xc0, !PT ;  /* 0x00f000f00f1a7812 */ /* 0x000fe200078ec0ff */
[----:B------:R-:W-:-:S02]  /*6d30*/  HFMA2 R18, R43, R0.H1_H1, -72, -72 ;  /* 0xd480d4802b127431 */ /* 0x000fc40000060000 */
[--C-:B------:R-:W-:Y:S02]  /*6d40*/  HADD2.F32 R42, -RZ, R30.reuse.H0_H0 ;  /* 0x2000001eff2a7230 */ /* 0x100fe40000004100 */
[-C--:B------:R-:W-:Y:S01]  /*6d50*/  HFMA2 R28, R41, R0.reuse.H1_H1, -72, -72 ;  /* 0xd480d480291c7431 */ /* 0x080fe20000060000 */
[----:B------:R-:W-:Y:S01]  /*6d60*/  LOP3.LUT R41, R26, 0x64006400, RZ, 0xfc, !PT ;  /* 0x640064001a297812 */ /* 0x000fe200078efcff */
[----:B------:R-:W-:Y:S01]  /*6d70*/  HADD2.F32 R26, -RZ, R19.H1_H1 ;  /* 0x30000013ff1a7230 */ /* 0x000fe20000004100 */
[----:B------:R-:W-:Y:S01]  /*6d80*/  SHF.R.U32.HI R14, RZ, 0x8, R14 ;  /* 0x00000008ff0e7819 */ /* 0x000fe2000001160e */
[----:B------:R-:W-:Y:S02]  /*6d90*/  HADD2.F32 R30, -RZ, R30.H1_H1 ;  /* 0x3000001eff1e7230 */ /* 0x000fe40000004100 */
[----:B------:R-:W-:Y:S01]  /*6da0*/  FFMA.FTZ R23, R42, R24, R23 ;  /* 0x000000182a177223 */ /* 0x000fe20000010017 */
[----:B------:R-:W-:Y:S02]  /*6db0*/  HADD2.F32 R31, -RZ, R28.H0_H0 ;  /* 0x2000001cff1f7230 */ /* 0x000fe40000004100 */
[----:B------:R-:W-:-:S02]  /*6dc0*/  HFMA2 R19, R41, R0.H1_H1, -72, -72 ;  /* 0xd480d48029137431 */ /* 0x000fc40000060000 */
[----:B------:R-:W-:Y:S01]  /*6dd0*/  HADD2.F32 R40, -RZ, R18.H0_H0 ;  /* 0x20000012ff287230 */ /* 0x000fe20000004100 */
[----:B------:R-:W-:Y:S01]  /*6de0*/  SHF.R.U32.HI R12, RZ, 0x8, R12 ;  /* 0x00000008ff0c7819 */ /* 0x000fe2000001160c */
[----:B------:R-:W-:Y:S02]  /*6df0*/  HADD2.F32 R28, -RZ, R28.H1_H1 ;  /* 0x3000001cff1c7230 */ /* 0x000fe40000004100 */
[----:B------:R-:W-:Y:S01]  /*6e00*/  FFMA.FTZ R29, R24, R31, R29 ;  /* 0x0000001f181d7223 */ /* 0x000fe2000001001d */
[--C-:B------:R-:W-:Y:S01]  /*6e10*/  HADD2.F32 R31, -RZ, R19.reuse.H0_H0 ;  /* 0x20000013ff1f7230 */ /* 0x100fe20000004100 */
[----:B------:R-:W-:Y:S01]  /*6e20*/  SHF.R.U32.HI R13, RZ, 0x8, R13 ;  /* 0x00000008ff0d7819 */ /* 0x000fe2000001160d */
[----:B------:R-:W-:Y:S01]  /*6e30*/  FFMA.FTZ R30, R30, R26, R23 ;  /* 0x0000001a1e1e7223 */ /* 0x000fe20000010017 */
[----:B------:R-:W-:Y:S01]  /*6e40*/  FFMA.FTZ R27, R24, R40, R27 ;  /* 0x00000028181b7223 */ /* 0x000fe2000001001b */
[----:B------:R-:W-:Y:S01]  /*6e50*/  FFMA.FTZ R29, R26, R28, R29 ;  /* 0x0000001c1a1d7223 */ /* 0x000fe2000001001d */
[----:B------:R-:W-:Y:S01]  /*6e60*/  FFMA.FTZ R25, R24, R31, R25 ;  /* 0x0000001f18197223 */ /* 0x000fe20000010019 */
[----:B------:R-:W-:Y:S01]  /*6e70*/  LOP3.LUT R23, R14, 0xf000f, RZ, 0xc0, !PT ;  /* 0x000f000f0e177812 */ /* 0x000fe200078ec0ff */
[----:B------:R-:W-:Y:S01]  /*6e80*/  HADD2.F32 R24, -RZ, R18.H1_H1 ;  /* 0x30000012ff187230 */ /* 0x000fe20000004100 */
[----:B------:R-:W-:Y:S01]  /*6e90*/  LOP3.LUT R18, R12, 0xf000f, RZ, 0xc0, !PT ;  /* 0x000f000f0c127812 */ /* 0x000fe200078ec0ff */
[----:B------:R-:W-:Y:S01]  /*6ea0*/  HADD2.F32 R28, -RZ, R19.H1_H1 ;  /* 0x30000013ff1c7230 */ /* 0x000fe20000004100 */
[----:B------:R-:W-:-:S02]  /*6eb0*/  LOP3.LUT R19, R13, 0xf000f, RZ, 0xc0, !PT ;  /* 0x000f000f0d137812 */ /* 0x000fc400078ec0ff */
[----:B------:R-:W-:Y:S01]  /*6ec0*/  SHF.R.U32.HI R15, RZ, 0x8, R15 ;  /* 0x00000008ff0f7819 */ /* 0x000fe2000001160f */
[C---:B------:R-:W-:Y:S01]  /*6ed0*/  FFMA.FTZ R24, R26.reuse, R24, R27 ;  /* 0x000000181a187223 */ /* 0x040fe2000001001b */
[----:B------:R-:W-:Y:S01]  /*6ee0*/  LOP3.LUT R23, R23, 0x64006400, RZ, 0xfc, !PT ;  /* 0x6400640017177812 */ /* 0x000fe200078efcff */
[----:B------:R-:W-:Y:S01]  /*6ef0*/  FFMA.FTZ R28, R26, R28, R25 ;  /* 0x0000001c1a1c7223 */ /* 0x000fe20000010019 */
[----:B------:R-:W-:Y:S02]  /*6f00*/  LOP3.LUT R18, R18, 0x64006400, RZ, 0xfc, !PT ;  /* 0x6400640012127812 */ /* 0x000fe400078efcff */
[----:B------:R-:W-:Y:S01]  /*6f10*/  LOP3.LUT R19, R19, 0x64006400, RZ, 0xfc, !PT ;  /* 0x6400640013137812 */ /* 0x000fe200078efcff */
[----:B------:R-:W-:Y:S01]  /*6f20*/  HADD2 R23, R23, -1032, -1032 ;  /* 0xe408e40817177430 */ /* 0x000fe20000000000 */
[----:B------:R-:W-:Y:S01]  /*6f30*/  LOP3.LUT R27, R15, 0xf000f, RZ, 0xc0, !PT ;  /* 0x000f000f0f1b7812 */ /* 0x000fe200078ec0ff */
[----:B------:R-:W-:Y:S02]  /*6f40*/  HADD2 R26, R18, -1032, -1032 ;  /* 0xe408e408121a7430 */ /* 0x000fe40000000000 */
[----:B-1----:R-:W-:-:S02]  /*6f50*/  HADD2.F32 R31, -RZ, R20.H0_H0 ;  /* 0x20000014ff1f7230 */ /* 0x002fc40000004100 */
[----:B------:R-:W-:Y:S01]  /*6f60*/  HADD2 R25, R19, -1032, -1032 ;  /* 0xe408e40813197430 */ /* 0x000fe20000000000 */
[----:B------:R-:W-:Y:S01]  /*6f70*/  LOP3.LUT R18, R27, 0x64006400, RZ, 0xfc, !PT ;  /* 0x640064001b127812 */ /* 0x000fe200078efcff */
[----:B------:R-:W-:Y:S01]  /*6f80*/  HADD2.F32 R19, -RZ, R23.H0_H0 ;  /* 0x20000017ff137230 */ /* 0x000fe20000004100 */
[----:B------:R-:W-:Y:S01]  /*6f90*/  LOP3.LUT R12, R12, 0xf000f0, RZ, 0xc0, !PT ;  /* 0x00f000f00c0c7812 */ /* 0x000fe200078ec0ff */
[----:B------:R-:W-:Y:S01]  /*6fa0*/  HADD2.F32 R27, -RZ, R26.H0_H0 ;  /* 0x2000001aff1b7230 */ /* 0x000fe20000004100 */
[----:B------:R-:W-:Y:S01]  /*6fb0*/  LOP3.LUT R14, R14, 0xf000f0, RZ, 0xc0, !PT ;  /* 0x00f000f00e0e7812 */ /* 0x000fe200078ec0ff */
[----:B------:R-:W-:Y:S02]  /*6fc0*/  HADD2.F32 R40, -RZ, R25.H0_H0 ;  /* 0x20000019ff287230 */ /* 0x000fe40000004100 */
[----:B------:R-:W-:Y:S02]  /*6fd0*/  HADD2 R18, R18, -1032, -1032 ;  /* 0xe408e40812127430 */ /* 0x000fe40000000000 */
[----:B------:R-:W-:Y:S01]  /*6fe0*/  FFMA.FTZ R19, R31, R19, R24 ;  /* 0x000000131f137223 */ /* 0x000fe20000010018 */
[----:B------:R-:W-:-:S02]  /*6ff0*/  HADD2.F32 R24, -RZ, R20.H1_H1 ;  /* 0x30000014ff187230 */ /* 0x000fc40000004100 */
[----:B------:R-:W-:Y:S01]  /*7000*/  FFMA.FTZ R27, R27, R31, R30 ;  /* 0x0000001f1b1b7223 */ /* 0x000fe2000001001e */
[C---:B------:R-:W-:Y:S01]  /*7010*/  FFMA.FTZ R29, R31.reuse, R40, R29 ;  /* 0x000000281f1d7223 */ /* 0x040fe2000001001d */
[----:B------:R-:W-:Y:S02]  /*7020*/  HADD2.F32 R20, -RZ, R25.H1_H1 ;  /* 0x30000019ff147230 */ /* 0x000fe40000004100 */
[----:B------:R-:W-:Y:S02]  /*7030*/  HADD2.F32 R40, -RZ, R18.H0_H0 ;  /* 0x20000012ff287230 */ /* 0x000fe40000004100 */
[----:B------:R-:W-:Y:S02]  /*7040*/  HADD2.F32 R30, -RZ, R26.H1_H1 ;  /* 0x3000001aff1e7230 */ /* 0x000fe40000004100 */
[----:B------:R-:W-:Y:S01]  /*7050*/  FFMA.FTZ R29, R24, R20, R29 ;  /* 0x00000014181d7223 */ /* 0x000fe2000001001d */
[--C-:B------:R-:W-:Y:S02]  /*7060*/  HADD2.F32 R26, -RZ, R21.reuse.H0_H0 ;  /* 0x20000015ff1a7230 */ /* 0x100fe40000004100 */
[----:B------:R-:W-:Y:S01]  /*7070*/  FFMA.FTZ R31, R31, R40, R28 ;  /* 0x000000281f1f7223 */ /* 0x000fe2000001001c */
[----:B------:R-:W-:Y:S01]  /*7080*/  HADD2.F32 R25, -RZ, R21.H1_H1 ;  /* 0x30000015ff197230 */ /* 0x000fe20000004100 */
[----:B------:R-:W-:Y:S01]  /*7090*/  LOP3.LUT R28, R13, 0xf000f0, RZ, 0xc0, !PT ;  /* 0x00f000f00d1c7812 */ /* 0x000fe200078ec0ff */
[----:B------:R-:W1:Y:S01]  /*70a0*/  LDS.64 R20, [UR4+0x10] ;  /* 0x00001004ff147984 */ /* 0x000e620008000a00 */
[----:B------:R-:W-:Y:S01]  /*70b0*/  HADD2.F32 R23, -RZ, R23.H1_H1 ;  /* 0x30000017ff177230 */ /* 0x000fe20000004100 */
[----:B------:R-:W-:Y:S01]  /*70c0*/  LOP3.LUT R13, R12, 0x64006400, RZ, 0xfc, !PT ;  /* 0x640064000c0d7812 */ /* 0x000fe200078efcff */
[----:B------:R-:W-:Y:S01]  /*70d0*/  HADD2.F32 R40, -RZ, R18.H1_H1 ;  /* 0x30000012ff287230 */ /* 0x000fe20000004100 */
[----:B------:R-:W-:Y:S01]  /*70e0*/  LOP3.LUT R12, R15, 0xf000f0, RZ, 0xc0, !PT ;  /* 0x00f000f00f0c7812 */ /* 0x000fe200078ec0ff */
[----:B------:R-:W-:Y:S01]  /*70f0*/  FFMA.FTZ R27, R30, R24, R27 ;  /* 0x000000181e1b7223 */ /* 0x000fe2000001001b */
[----:B------:R-:W-:Y:S01]  /*7100*/  LOP3.LUT R15, R14, 0x64006400, RZ, 0xfc, !PT ;  /* 0x640064000e0f7812 */ /* 0x000fe200078efcff */
[----:B------:R-:W-:Y:S01]  /*7110*/  FFMA.FTZ R19, R24, R23, R19 ;  /* 0x0000001718137223 */ /* 0x000fe20000010013 */
[----:B------:R-:W-:Y:S01]  /*7120*/  LOP3.LUT R41, R28, 0x64006400, RZ, 0xfc, !PT ;  /* 0x640064001c297812 */ /* 0x000fe200078efcff */
[-C--:B------:R-:W-:Y:S01]  /*7130*/  HFMA2 R13, R13, R0.reuse.H1_H1, -72, -72 ;  /* 0xd480d4800d0d7431 */ /* 0x080fe20000060000 */
[----:B------:R-:W-:Y:S01]  /*7140*/  LOP3.LUT R23, R12, 0x64006400, RZ, 0xfc, !PT ;  /* 0x640064000c177812 */ /* 0x000fe200078efcff */
[----:B------:R-:W-:-:S02]  /*7150*/  HFMA2 R15, R15, R0.H1_H1, -72, -72 ;  /* 0xd480d4800f0f7431 */ /* 0x000fc40000060000 */
[----:B------:R-:W-:Y:S01]  /*7160*/  FFMA.FTZ R31, R24, R40, R31 ;  /* 0x00000028181f7223 */ /* 0x000fe2000001001f */
[-C--:B------:R-:W-:Y:S02]  /*7170*/  HFMA2 R14, R41, R0.reuse.H1_H1, -72, -72 ;  /* 0xd480d480290e7431 */ /* 0x080fe40000060000 */
[----:B------:R-:W-:Y:S02]  /*7180*/  HADD2.F32 R18, -RZ, R13.H0_H0 ;  /* 0x2000000dff127230 */ /* 0x000fe40000004100 */
[----:B------:R-:W-:Y:S02]  /*7190*/  HFMA2 R12, R23, R0.H1_H1, -72, -72 ;  /* 0xd480d480170c7431 */ /* 0x000fe40000060000 */
        /* <DEDUP_REMOVED lines=9> */
[----:B------:R-:W-:Y:S01]  /*7230*/  HADD2.F32 R28, -RZ, R15.H1_H1 ;  /* 0x3000000fff1c7230 */ /* 0x000fe20000004100 */
[----:B---3--:R-:W-:Y:S01]  /*7240*/  LOP3.LUT R15, R4, 0xf000f, RZ, 0xc0, !PT ;  /* 0x000f000f040f7812 */ /* 0x008fe200078ec0ff */
[----:B------:R-:W-:Y:S01]  /*7250*/  FFMA.FTZ R23, R13, R25, R18 ;  /* 0x000000190d177223 */ /* 0x000fe20000010012 */
[----:B------:R-:W-:-:S02]  /*7260*/  HADD2.F32 R12, -RZ, R12.H1_H1 ;  /* 0x3000000cff0c7230 */ /* 0x000fc40000004100 */
[----:B------:R-:W-:Y:S01]  /*7270*/  FFMA.FTZ R26, R25, R19, R24 ;  /* 0x00000013191a7223 */ /* 0x000fe20000010018 */
[----:B------:R-:W-:Y:S01]  /*7280*/  LOP3.LUT R15, R15, 0x64006400, RZ, 0xfc, !PT ;  /* 0x640064000f0f7812 */ /* 0x000fe200078efcff */
[C---:B------:R-:W-:Y:S01]  /*7290*/  FFMA.FTZ R24, R25.reuse, R28, R27 ;  /* 0x0000001c19187223 */ /* 0x040fe2000001001b */
[----:B------:R-:W-:Y:S01]  /*72a0*/  LOP3.LUT R18, R6, 0xf000f, RZ, 0xc0, !PT ;  /* 0x000f000f06127812 */ /* 0x000fe200078ec0ff */
[----:B------:R-:W-:Y:S01]  /*72b0*/  FFMA.FTZ R25, R25, R12, R14 ;  /* 0x0000000c19197223 */ /* 0x000fe2000001000e */
[----:B------:R-:W-:Y:S01]  /*72c0*/  LOP3.LUT R19, R7, 0xf000f, RZ, 0xc0, !PT ;  /* 0x000f000f07137812 */ /* 0x000fe200078ec0ff */
[----:B------:R-:W-:Y:S01]  /*72d0*/  HADD2 R15, R15, -1032, -1032 ;  /* 0xe408e4080f0f7430 */ /* 0x000fe20000000000 */
[----:B------:R-:W-:Y:S02]  /*72e0*/  LOP3.LUT R13, R5, 0xf000f, RZ, 0xc0, !PT ;  /* 0x000f000f050d7812 */ /* 0x000fe400078ec0ff */
[----:B------:R-:W-:Y:S01]  /*72f0*/  LOP3.LUT R18, R18, 0x64006400, RZ, 0xfc, !PT ;  /* 0x6400640012127812 */ /* 0x000fe200078efcff */
[----:B-1----:R-:W-:Y:S01]  /*7300*/  HADD2.F32 R28, -RZ, R20.H1_H1 ;  /* 0x30000014ff1c7230 */ /* 0x002fe20000004100 */
[----:B------:R-:W-:Y:S01]  /*7310*/  LOP3.LUT R14, R19, 0x64006400, RZ, 0xfc, !PT ;  /* 0x64006400130e7812 */ /* 0x000fe200078efcff */
[----:B------:R-:W-:Y:S01]  /*7320*/  HADD2.F32 R12, -RZ, R15.H0_H0 ;  /* 0x2000000fff0c7230 */ /* 0x000fe20000004100 */
[----:B------:R-:W-:Y:S01]  /*7330*/  LOP3.LUT R13, R13, 0x64006400, RZ, 0xfc, !PT ;  /* 0x640064000d0d7812 */ /* 0x000fe200078efcff */
[----:B------:R-:W-:-:S02]  /*7340*/  HADD2 R19, R18, -1032, -1032 ;  /* 0xe408e40812137430 */ /* 0x000fc40000000000 */
[----:B------:R-:W-:Y:S02]  /*7350*/  HADD2.F32 R27, -RZ, R15.H1_H1 ;  /* 0x3000000fff1b7230 */ /* 0x000fe40000004100 */
[----:B------:R-:W-:Y:S02]  /*7360*/  HADD2 R18, R14, -1032, -1032 ;  /* 0xe408e4080e127430 */ /* 0x000fe40000000000 */
[----:B------:R-:W-:Y:S02]  /*7370*/  HADD2 R15, R13, -1032, -1032 ;  /* 0xe408e4080d0f7430 */ /* 0x000fe40000000000 */
[----:B------:R-:W-:Y:S02]  /*7380*/  HADD2.F32 R13, -RZ, R20.H0_H0 ;  /* 0x20000014ff0d7230 */ /* 0x000fe40000004100 */
[----:B------:R-:W-:Y:S02]  /*7390*/  HADD2.F32 R30, -RZ, R18.H0_H0 ;  /* 0x20000012ff1e7230 */ /* 0x000fe40000004100 */
[----:B------:R-:W-:-:S02]  /*73a0*/  HADD2.F32 R40, -RZ, R15.H0_H0 ;  /* 0x2000000fff287230 */ /* 0x000fc40000004100 */
[----:B------:R-:W-:Y:S01]  /*73b0*/  FFMA.FTZ R20, R12, R13, RZ ;  /* 0x0000000d0c147223 */ /* 0x000fe200000100ff */
[----:B------:R-:W-:Y:S02]  /*73c0*/  HADD2.F32 R14, -RZ, R19.H0_H0 ;  /* 0x20000013ff0e7230 */ /* 0x000fe40000004100 */
[C---:B------:R-:W-:Y:S01]  /*73d0*/  FFMA.FTZ R41, R13.reuse, R30, RZ ;  /* 0x0000001e0d297223 */ /* 0x040fe200000100ff */
[----:B------:R-:W-:Y:S02]  /*73e0*/  HADD2.F32 R30, -RZ, R15.H1_H1 ;  /* 0x3000000fff1e7230 */ /* 0x000fe40000004100 */
[C---:B------:R-:W-:Y:S01]  /*73f0*/  FFMA.FTZ R43, R13.reuse, R40, RZ ;  /* 0x000000280d2b7223 */ /* 0x040fe200000100ff */
[----:B------:R-:W-:Y:S02]  /*7400*/  FFMA.FTZ R29, R13, R14, RZ ;  /* 0x0000000e0d1d7223 */ /* 0x000fe400000100ff */
[----:B------:R-:W2:Y:S01]  /*7410*/  LDG.E.128.CONSTANT R12, desc[UR6][R46.64] ;  /* 0x000000062e0c7981 */ /* 0x000ea2000c1e9d00 */
[----:B------:R-:W-:Y:S01]  /*7420*/  FFMA.FTZ R31, R27, R28, R20 ;  /* 0x0000001c1b1f7223 */ /* 0x000fe20000010014 */
[----:B------:R-:W-:Y:S01]  /*7430*/  HADD2.F32 R20, -RZ, R19.H1_H1 ;  /* 0x30000013ff147230 */ /* 0x000fe20000004100 */
[----:B------:R-:W-:Y:S01]  /*7440*/  LOP3.LUT R19, R4, 0xf000f0, RZ, 0xc0, !PT ;  /* 0x00f000f004137812 */ /* 0x000fe200078ec0ff */
[--C-:B------:R-:W-:Y:S01]  /*7450*/  HADD2.F32 R44, -RZ, R21.reuse.H0_H0 ;  /* 0x20000015ff2c7230 */ /* 0x100fe20000004100 */
[----:B------:R-:W-:Y:S01]  /*7460*/  LOP3.LUT R27, R5, 0xf000f0, RZ, 0xc0, !PT ;  /* 0x00f000f0051b7812 */ /* 0x000fe200078ec0ff */
[----:B------:R-:W-:Y:S01]  /*7470*/  HADD2.F32 R18, -RZ, R18.H1_H1 ;  /* 0x30000012ff127230 */ /* 0x000fe20000004100 */
[----:B------:R-:W-:Y:S01]  /*7480*/  LOP3.LUT R19, R19, 0x64006400, RZ, 0xfc, !PT ;  /* 0x6400640013137812 */ /* 0x000fe200078efcff */
[C---:B------:R-:W-:Y:S01]  /*7490*/  FFMA.FTZ R20, R28.reuse, R20, R29 ;  /* 0x000000141c147223 */ /* 0x040fe2000001001d */
[C---:B------:R-:W-:Y:S01]  /*74a0*/  FFMA.FTZ R43, R28.reuse, R30, R43 ;  /* 0x0000001e1c2b7223 */ /* 0x040fe2000001002b */
[----:B------:R-:W-:Y:S01]  /*74b0*/  LOP3.LUT R27, R27, 0x64006400, RZ, 0xfc, !PT ;  /* 0x640064001b1b7812 */ /* 0x000fe200078efcff */
[----:B------:R-:W-:Y:S01]  /*74c0*/  FFMA.FTZ R28, R28, R18, R41 ;  /* 0x000000121c1c7223 */ /* 0x000fe20000010029 */
[-C--:B------:R-:W-:Y:S01]  /*74d0*/  HFMA2 R29, R19, R0.reuse.H1_H1, -72, -72 ;  /* 0xd480d480131d7431 */ /* 0x080fe20000060000 */
[----:B------:R-:W-:Y:S01]  /*74e0*/  LOP3.LUT R19, R7, 0xf000f0, RZ, 0xc0, !PT ;  /* 0x00f000f007137812 */ /* 0x000fe200078ec0ff */
[----:B------:R-:W-:Y:S01]  /*74f0*/  HADD2.F32 R21, -RZ, R21.H1_H1 ;  /* 0x30000015ff157230 */ /* 0x000fe20000004100 */
[----:B------:R-:W-:Y:S01]  /*7500*/  LOP3.LUT R41, R6, 0xf000f0, RZ, 0xc0, !PT ;  /* 0x00f000f006297812 */ /* 0x000fe200078ec0ff */
[----:B------:R-:W-:-:S02]  /*7510*/  HFMA2 R27, R27, R0.H1_H1, -72, -72 ;  /* 0xd480d4801b1b7431 */ /* 0x000fc40000060000 */
[----:B------:R-:W-:Y:S01]  /*7520*/  HADD2.F32 R42, -RZ, R29.H0_H0 ;  /* 0x2000001dff2a7230 */ /* 0x000fe20000004100 */
[----:B------:R-:W-:Y:S02]  /*7530*/  LOP3.LUT R19, R19, 0x64006400, RZ, 0xfc, !PT ;  /* 0x6400640013137812 */ /* 0x000fe400078efcff */
[----:B------:R-:W-:Y:S02]  /*7540*/  LOP3.LUT R41, R41, 0x64006400, RZ, 0xfc, !PT ;  /* 0x6400640029297812 */ /* 0x000fe400078efcff */
[----:B------:R-:W-:Y:S01]  /*7550*/  FFMA.FTZ R42, R42, R44, R31 ;  /* 0x0000002c2a2a7223 */ /* 0x000fe2000001001f */
[-C--:B------:R-:W-:Y:S01]  /*7560*/  HFMA2 R31, R19, R0.reuse.H1_H1, -72, -72 ;  /* 0xd480d480131f7431 */ /* 0x080fe20000060000 */
[----:B------:R-:W-:Y:S01]  /*7570*/  SHF.R.U32.HI R4, RZ, 0x8, R4 ;  /* 0x00000008ff047819 */ /* 0x000fe20000011604 */
[----:B------:R-:W1:Y:S01]  /*7580*/  LDS.64 R18, [UR4+0x18] ;  /* 0x00001804ff127984 */ /* 0x000e620008000a00 */
[----:B------:R-:W-:Y:S02]  /*7590*/  HFMA2 R30, R41, R0.H1_H1, -72, -72 ;  /* 0xd480d480291e7431 */ /* 0x000fe40000060000 */
[--C-:B------:R-:W-:Y:S01]  /*75a0*/  HADD2.F32 R41, -RZ, R27.reuse.H0_H0 ;  /* 0x2000001bff297230 */ /* 0x100fe20000004100 */
[----:B------:R-:W-:Y:S01]  /*75b0*/  SHF.R.U32.HI R5, RZ, 0x8, R5 ;  /* 0x00000008ff057819 */ /* 0x000fe20000011605 */
[----:B------:R-:W-:Y:S01]  /*75c0*/  HADD2.F32 R27, -RZ, R27.H1_H1 ;  /* 0x3000001bff1b7230 */ /* 0x000fe20000004100 */
[----:B------:R-:W-:-:S02]  /*75d0*/  SHF.R.U32.HI R6, RZ, 0x8, R6 ;  /* 0x00000008ff067819 */ /* 0x000fc40000011606 */
[C---:B------:R-:W-:Y:S01]  /*75e0*/  FFMA.FTZ R40, R44.reuse, R41, R43 ;  /* 0x000000292c287223 */ /* 0x040fe2000001002b */
[--C-:B------:R-:W-:Y:S01]  /*75f0*/  HADD2.F32 R41, -RZ, R30.reuse.H0_H0 ;  /* 0x2000001eff297230 */ /* 0x100fe20000004100 */
[----:B------:R-:W-:Y:S01]  /*7600*/  SHF.R.U32.HI R7, RZ, 0x8, R7 ;  /* 0x00000008ff077819 */ /* 0x000fe20000011607 */
[--C-:B------:R-:W-:Y:S02]  /*7610*/  HADD2.F32 R43, -RZ, R31.reuse.H0_H0 ;  /* 0x2000001fff2b7230 */ /* 0x100fe40000004100 */
[----:B------:R-:W-:Y:S01]  /*7620*/  FFMA.FTZ R40, R21, R27, R40 ;  /* 0x0000001b15287223 */ /* 0x000fe20000010028 */
[----:B------:R-:W-:Y:S02]  /*7630*/  HADD2.F32 R31, -RZ, R31.H1_H1 ;  /* 0x3000001fff1f7230 */ /* 0x000fe40000004100 */
[C---:B------:R-:W-:Y:S01]  /*7640*/  FFMA.FTZ R20, R44.reuse, R41, R20 ;  /* 0x000000292c147223 */ /* 0x040fe20000010014 */
[----:B------:R-:W-:Y:S02]  /*7650*/  HADD2.F32 R41, -RZ, R29.H1_H1 ;  /* 0x3000001dff297230 */ /* 0x000fe40000004100 */
[----:B------:R-:W-:Y:S01]  /*7660*/  FFMA.FTZ R28, R44, R43, R28 ;  /* 0x0000002b2c1c7223 */ /* 0x000fe2000001001c */
[----:B------:R-:W-:Y:S01]  /*7670*/  HADD2.F32 R29, -RZ, R30.H1_H1 ;  /* 0x3000001eff1d7230 */ /* 0x000fe20000004100 */
[----:B------:R-:W-:Y:S01]  /*7680*/  LOP3.LUT R27, R4, 0xf000f, RZ, 0xc0, !PT ;  /* 0x000f000f041b7812 */ /* 0x000fe200078ec0ff */
[----:B------:R-:W-:Y:S01]  /*7690*/  FFMA.FTZ R42, R41, R21, R42 ;  /* 0x00000015292a7223 */ /* 0x000fe2000001002a */
[----:B------:R-:W-:-:S02]  /*76a0*/  FFMA.FTZ R28, R21, R31, R28 ;  /* 0x0000001f151c7223 */ /* 0x000fc4000001001c */
[----:B------:R-:W-:Y:S01]  /*76b0*/  FFMA.FTZ R20, R21, R29, R20 ;  /* 0x0000001d15147223 */ /* 0x000fe20000010014 */
[----:B------:R-:W-:Y:S02]  /*76c0*/  LOP3.LUT R21, R27, 0x64006400, RZ, 0xfc, !PT ;  /* 0x640064001b157812 */ /* 0x000fe400078efcff */
[----:B------:R-:W-:Y:S02]  /*76d0*/  LOP3.LUT R29, R5, 0xf000f, RZ, 0xc0, !PT ;  /* 0x000f000f051d7812 */ /* 0x000fe400078ec0ff */
[----:B------:R-:W-:Y:S01]  /*76e0*/  LOP3.LUT R30, R6, 0xf000f, RZ, 0xc0, !PT ;  /* 0x000f000f061e7812 */ /* 0x000fe200078ec0ff */
[----:B------:R-:W-:Y:S01]  /*76f0*/  HADD2 R21, R21, -1032, -1032 ;  /* 0xe408e40815157430 */ /* 0x000fe20000000000 */
[----:B------:R-:W-:Y:S02]  /*7700*/  LOP3.LUT R27, R7, 0xf000f, RZ, 0xc0, !PT ;  /* 0x000f000f071b7812 */ /* 0x000fe400078ec0ff */
[----:B------:R-:W-:Y:S02]  /*7710*/  LOP3.LUT R29, R29, 0x64006400, RZ, 0xfc, !PT ;  /* 0x640064001d1d7812 */ /* 0x000fe400078efcff */
[----:B------:R-:W-:Y:S01]  /*7720*/  LOP3.LUT R30, R30, 0x64006400, RZ, 0xfc, !PT ;  /* 0x640064001e1e7812 */ /* 0x000fe200078efcff */
[----:B------:R-:W-:Y:S01]  /*7730*/  HADD2.F32 R41, -RZ, R21.H0_H0 ;  /* 0x20000015ff297230 */ /* 0x000fe20000004100 */
[----:B------:R-:W-:Y:S01]  /*7740*/  LOP3.LUT R27, R27, 0x64006400, RZ, 0xfc, !PT ;  /* 0x640064001b1b7812 */ /* 0x000fe200078efcff */
[----:B------:R-:W-:Y:S01]  /*7750*/  HADD2 R29, R29, -1032, -1032 ;  /* 0xe408e4081d1d7430 */ /* 0x000fe20000000000 */
[----:B------:R-:W-:Y:S01]  /*7760*/  LOP3.LUT R4, R4, 0xf000f0, RZ, 0xc0, !PT ;  /* 0x00f000f004047812 */ /* 0x000fe200078ec0ff */
[----:B------:R-:W-:Y:S01]  /*7770*/  HADD2 R30, R30, -1032, -1032 ;  /* 0xe408e4081e1e7430 */ /* 0x000fe20000000000 */
[----:B------:R-:W-:Y:S01]  /*7780*/  LOP3.LUT R6, R6, 0xf000f0, RZ, 0xc0, !PT ;  /* 0x00f000f006067812 */ /* 0x000fe200078ec0ff */
[----:B------:R-:W-:-:S02]  /*7790*/  HADD2 R27, R27, -1032, -1032 ;  /* 0xe408e4081b1b7430 */ /* 0x000fc40000000000 */
[----:B-1----:R-:W-:Y:S01]  /*77a0*/  HADD2.F32 R31, -RZ, R18.H0_H0 ;  /* 0x20000012ff1f7230 */ /* 0x002fe20000004100 */
[----:B------:R-:W-:Y:S02]  /*77b0*/  IADD3 R39, PT, PT, R39, 0x20, RZ ;  /* 0x0000002027277810 */ /* 0x000fe40007ffe0ff */
[----:B------:R-:W-:Y:S02]  /*77c0*/  HADD2.F32 R43, -RZ, R27.H0_H0 ;  /* 0x2000001bff2b7230 */ /* 0x000fe40000004100 */
[----:B------:R-:W-:Y:S01]  /*77d0*/  FFMA.FTZ R44, R41, R31, R42 ;  /* 0x0000001f292c7223 */ /* 0x000fe2000001002a */
[----:B------:R-:W-:Y:S01]  /*77e0*/  HADD2.F32 R42, -RZ, R29.H0_H0 ;  /* 0x2000001dff2a7230 */ /* 0x000fe20000004100 */
[----:B------:R-:W-:Y:S01]  /*77f0*/  ISETP.GE.AND P0, PT, R39, R22, PT ;  /* 0x000000162700720c */ /* 0x000fe20003f06270 */
[----:B------:R-:W-:Y:S02]  /*7800*/  HADD2.F32 R41, -RZ, R30.H0_H0 ;  /* 0x2000001eff297230 */ /* 0x000fe40000004100 */
[----:B------:R-:W-:Y:S01]  /*7810*/  FFMA.FTZ R28, R31, R43, R28 ;  /* 0x0000002b1f1c7223 */ /* 0x000fe2000001001c */
[----:B------:R-:W-:-:S02]  /*7820*/  HADD2.F32 R27, -RZ, R27.H1_H1 ;  /* 0x3000001bff1b7230 */ /* 0x000fc40000004100 */
[C---:B------:R-:W-:Y:S01]  /*7830*/  FFMA.FTZ R40, R31.reuse, R42, R40 ;  /* 0x0000002a1f287223 */ /* 0x040fe20000010028 */
[----:B------:R-:W-:Y:S01]  /*7840*/  FFMA.FTZ R20, R31, R41, R20 ;  /* 0x000000291f147223 */ /* 0x000fe20000010014 */
[----:B------:R-:W-:Y:S02]  /*7850*/  HADD2.F32 R31, -RZ, R21.H1_H1 ;  /* 0x30000015ff1f7230 */ /* 0x000fe40000004100 */
[----:B------:R-:W-:Y:S02]  /*7860*/  HADD2.F32 R21, -RZ, R18.H1_H1 ;  /* 0x30000012ff157230 */ /* 0x000fe40000004100 */
[----:B------:R-:W-:Y:S02]  /*7870*/  HADD2.F32 R18, -RZ, R29.H1_H1 ;  /* 0x3000001dff127230 */ /* 0x000fe40000004100 */
[----:B------:R-:W-:Y:S02]  /*7880*/  HADD2.F32 R29, -RZ, R30.H1_H1 ;  /* 0x3000001eff1d7230 */ /* 0x000fe40000004100 */
[C---:B------:R-:W-:Y:S01]  /*7890*/  FFMA.FTZ R28, R21.reuse, R27, R28 ;  /* 0x0000001b151c7223 */ /* 0x040fe2000001001c */
[----:B------:R-:W-:Y:S01]  /*78a0*/  LOP3.LUT R27, R4, 0x64006400, RZ, 0xfc, !PT ;  /* 0x64006400041b7812 */ /* 0x000fe200078efcff */
[----:B------:R-:W-:Y:S01]  /*78b0*/  FFMA.FTZ R40, R21, R18, R40 ;  /* 0x0000001215287223 */ /* 0x000fe20000010028 */
[----:B------:R-:W-:Y:S01]  /*78c0*/  LOP3.LUT R18, R5, 0xf000f0, RZ, 0xc0, !PT ;  /* 0x00f000f005127812 */ /* 0x000fe200078ec0ff */
[----:B------:R-:W-:Y:S01]  /*78d0*/  FFMA.FTZ R20, R21, R29, R20 ;  /* 0x0000001d15147223 */ /* 0x000fe20000010014 */
[----:B------:R-:W1:Y:S01]  /*78e0*/  LDS.64 R4, [UR4+0x20] ;  /* 0x00002004ff047984 */ /* 0x000e620008000a00 */
[----:B------:R-:W-:Y:S01]  /*78f0*/  FFMA.FTZ R44, R31, R21, R44 ;  /* 0x000000151f2c7223 */ /* 0x000fe2000001002c */
[----:B------:R-:W-:Y:S01]  /*7900*/  LOP3.LUT R29, R18, 0x64006400, RZ, 0xfc, !PT ;  /* 0x64006400121d7812 */ /* 0x000fe200078efcff */
[----:B------:R-:W-:Y:S01]  /*7910*/  HADD2.F32 R21, -RZ, R19.H0_H0 ;  /* 0x20000013ff157230 */ /* 0x000fe20000004100 */
[----:B------:R-:W-:Y:S01]  /*7920*/  LOP3.LUT R31, R6, 0x64006400, RZ, 0xfc, !PT ;  /* 0x64006400061f7812 */ /* 0x000fe200078efcff */
[-C--:B------:R-:W-:Y:S01]  /*7930*/  HFMA2 R27, R27, R0.reuse.H1_H1, -72, -72 ;  /* 0xd480d4801b1b7431 */ /* 0x080fe20000060000 */
[----:B------:R-:W-:Y:S01]  /*7940*/  LOP3.LUT R6, R7, 0xf000f0, RZ, 0xc0, !PT ;  /* 0x00f000f007067812 */ /* 0x000fe200078ec0ff */
[----:B------:R-:W-:-:S02]  /*7950*/  HFMA2 R18, R29, R0.H1_H1, -72, -72 ;  /* 0xd480d4801d127431 */ /* 0x000fc40000060000 */
[----:B------:R-:W-:Y:S02]  /*7960*/  HADD2.F32 R19, -RZ, R19.H1_H1 ;  /* 0x30000013ff137230 */ /* 0x000fe40000004100 */
[-C--:B------:R-:W-:Y:S01]  /*7970*/  HFMA2 R7, R31, R0.reuse.H1_H1, -72, -72 ;  /* 0xd480d4801f077431 */ /* 0x080fe20000060000 */
[----:B------:R-:W-:Y:S01]  /*7980*/  LOP3.LUT R31, R6, 0x64006400, RZ, 0xfc, !PT ;  /* 0x64006400061f7812 */ /* 0x000fe200078efcff */
[----:B------:R-:W-:Y:S02]  /*7990*/  HADD2.F32 R41, -RZ, R27.H0_H0 ;  /* 0x2000001bff297230 */ /* 0x000fe40000004100 */
[----:B------:R-:W-:Y:S02]  /*79a0*/  HADD2.F32 R30, -RZ, R18.H0_H0 ;  /* 0x20000012ff1e7230 */ /* 0x000fe40000004100 */
[----:B------:R-:W-:Y:S02]  /*79b0*/  HADD2.F32 R29, -RZ, R7.H0_H0 ;  /* 0x20000007ff1d7230 */ /* 0x000fe40000004100 */
[----:B------:R-:W-:-:S02]  /*79c0*/  HFMA2 R6, R31, R0.H1_H1, -72, -72 ;  /* 0xd480d4801f067431 */ /* 0x000fc40000060000 */
[----:B------:R-:W-:Y:S02]  /*79d0*/  HADD2.F32 R7, -RZ, R7.H1_H1 ;  /* 0x30000007ff077230 */ /* 0x000fe40000004100 */
[----:B------:R-:W-:Y:S01]  /*79e0*/  FFMA.FTZ R30, R21, R30, R40 ;  /* 0x0000001e151e7223 */ /* 0x000fe20000010028 */
[----:B------:R-:W-:Y:S01]  /*79f0*/  FFMA.FTZ R44, R41, R21, R44 ;  /* 0x00000015292c7223 */ /* 0x000fe2000001002c */
[----:B------:R-:W-:Y:S01]  /*7a00*/  FFMA.FTZ R40, R21, R29, R20 ;  /* 0x0000001d15287223 */ /* 0x000fe20000010014 */
[----:B------:R-:W-:Y:S01]  /*7a10*/  HADD2.F32 R29, -RZ, R6.H0_H0 ;  /* 0x20000006ff1d7230 */ /* 0x000fe20000004100 */
[----:B-----5:R-:W-:Y:S01]  /*7a20*/  LOP3.LUT R31, R11, 0xf000f, RZ, 0xc0, !PT ;  /* 0x000f000f0b1f7812 */ /* 0x020fe200078ec0ff */
[----:B------:R-:W-:Y:S02]  /*7a30*/  HADD2.F32 R20, -RZ, R18.H1_H1 ;  /* 0x30000012ff147230 */ /* 0x000fe40000004100 */
[----:B------:R-:W-:Y:S02]  /*7a40*/  HADD2.F32 R27, -RZ, R27.H1_H1 ;  /* 0x3000001bff1b7230 */ /* 0x000fe40000004100 */
[----:B------:R-:W-:Y:S01]  /*7a50*/  FFMA.FTZ R28, R21, R29, R28 ;  /* 0x0000001d151c7223 */ /* 0x000fe2000001001c */
[C---:B------:R-:W-:Y:S01]  /*7a60*/  FFMA.FTZ R21, R19.reuse, R7, R40 ;  /* 0x0000000713157223 */ /* 0x040fe20000010028 */
[----:B------:R-:W-:Y:S01]  /*7a70*/  LOP3.LUT R7, R8, 0xf000f, RZ, 0xc0, !PT ;  /* 0x000f000f08077812 */ /* 0x000fe200078ec0ff */
[----:B------:R-:W-:Y:S01]  /*7a80*/  FFMA.FTZ R20, R19, R20, R30 ;  /* 0x0000001413147223 */ /* 0x000fe2000001001e */
[----:B------:R-:W-:Y:S01]  /*7a90*/  LOP3.LUT R29, R9, 0xf000f, RZ, 0xc0, !PT ;  /* 0x000f000f091d7812 */ /* 0x000fe200078ec0ff */
[----:B------:R-:W-:Y:S01]  /*7aa0*/  FFMA.FTZ R18, R27, R19, R44 ;  /* 0x000000131b127223 */ /* 0x000fe2000001002c */
[----:B------:R-:W-:Y:S01]  /*7ab0*/  LOP3.LUT R30, R10, 0xf000f, RZ, 0xc0, !PT ;  /* 0x000f000f0a1e7812 */ /* 0x000fe200078ec0ff */
[----:B------:R-:W-:Y:S01]  /*7ac0*/  HADD2.F32 R44, -RZ, R3.H0_H0 ;  /* 0x20000003ff2c7230 */ /* 0x000fe20000004100 */
[----:B------:R-:W-:Y:S01]  /*7ad0*/  LOP3.LUT R27, R7, 0x64006400, RZ, 0xfc, !PT ;  /* 0x64006400071b7812 */ /* 0x000fe200078efcff */
[----:B------:R-:W-:Y:S01]  /*7ae0*/  HADD2.F32 R7, -RZ, R6.H1_H1 ;  /* 0x30000006ff077230 */ /* 0x000fe20000004100 */
[----:B------:R-:W-:-:S02]  /*7af0*/  LOP3.LUT R29, R29, 0x64006400, RZ, 0xfc, !PT ;  /* 0x640064001d1d7812 */ /* 0x000fc400078efcff */
[----:B------:R-:W-:Y:S01]  /*7b00*/  LOP3.LUT R30, R30, 0x64006400, RZ, 0xfc, !PT ;  /* 0x640064001e1e7812 */ /* 0x000fe200078efcff */
[----:B------:R-:W-:Y:S01]  /*7b10*/  HADD2 R6, R27, -1032, -1032 ;  /* 0xe408e4081b067430 */ /* 0x000fe20000000000 */
[----:B------:R-:W-:Y:S01]  /*7b20*/  LOP3.LUT R40, R31, 0x64006400, RZ, 0xfc, !PT ;  /* 0x640064001f287812 */ /* 0x000fe200078efcff */
[----:B------:R-:W-:Y:S01]  /*7b30*/  FFMA.FTZ R19, R19, R7, R28 ;  /* 0x0000000713137223 */ /* 0x000fe2000001001c */
[----:B------:R-:W-:Y:S02]  /*7b40*/  HADD2 R27, R29, -1032, -1032 ;  /* 0xe408e4081d1b7430 */ /* 0x000fe40000000000 */
[----:B------:R-:W-:Y:S02]  /*7b50*/  HADD2 R31, R30, -1032, -1032 ;  /* 0xe408e4081e1f7430 */ /* 0x000fe40000000000 */
[----:B------:R-:W-:Y:S02]  /*7b60*/  HADD2.F32 R45, -RZ, R6.H0_H0 ;  /* 0x20000006ff2d7230 */ /* 0x000fe40000004100 */
[----:B------:R-:W-:-:S02]  /*7b70*/  HADD2 R28, R40, -1032, -1032 ;  /* 0xe408e408281c7430 */ /* 0x000fc40000000000 */
[----:B------:R-:W-:Y:S01]  /*7b80*/  HADD2.F32 R41, -RZ, R6.H1_H1 ;  /* 0x30000006ff297230 */ /* 0x000fe20000004100 */
[----:B------:R-:W-:Y:S01]  /*7b90*/  LOP3.LUT R40, R11, 0xf000f0, RZ, 0xc0, !PT ;  /* 0x00f000f00b287812 */ /* 0x000fe200078ec0ff */
[----:B-1----:R-:W-:Y:S01]  /*7ba0*/  HADD2.F32 R6, -RZ, R4.H0_H0 ;  /* 0x20000004ff067230 */ /* 0x002fe20000004100 */
[----:B------:R-:W-:Y:S01]  /*7bb0*/  SHF.R.U32.HI R11, RZ, 0x8, R11 ;  /* 0x00000008ff0b7819 */ /* 0x000fe2000001160b */
[----:B------:R-:W-:Y:S02]  /*7bc0*/  HADD2.F32 R43, -RZ, R27.H0_H0 ;  /* 0x2000001bff2b7230 */ /* 0x000fe40000004100 */
[----:B------:R-:W-:Y:S02]  /*7bd0*/  HADD2.F32 R29, -RZ, R31.H0_H0 ;  /* 0x2000001fff1d7230 */ /* 0x000fe40000004100 */
[----:B------:R-:W-:Y:S01]  /*7be0*/  FFMA.FTZ R30, R45, R6, RZ ;  /* 0x000000062d1e7223 */ /* 0x000fe200000100ff */
[----:B------:R-:W-:Y:S02]  /*7bf0*/  HADD2.F32 R7, -RZ, R28.H0_H0 ;  /* 0x2000001cff077230 */ /* 0x000fe40000004100 */
[----:B------:R-:W-:Y:S01]  /*7c00*/  FFMA.FTZ R43, R6, R43, RZ ;  /* 0x0000002b062b7223 */ /* 0x000fe200000100ff */
[----:B------:R-:W-:-:S02]  /*7c10*/  HADD2.F32 R4, -RZ, R4.H1_H1 ;  /* 0x30000004ff047230 */ /* 0x000fc40000004100 */
[C---:B------:R-:W-:Y:S01]  /*7c20*/  FFMA.FTZ R29, R6.reuse, R29, RZ ;  /* 0x0000001d061d7223 */ /* 0x040fe200000100ff */
[----:B------:R-:W-:Y:S02]  /*7c30*/  HADD2.F32 R27, -RZ, R27.H1_H1 ;  /* 0x3000001bff1b7230 */ /* 0x000fe40000004100 */
[----:B------:R-:W-:Y:S01]  /*7c40*/  FFMA.FTZ R45, R6, R7, RZ ;  /* 0x00000007062d7223 */ /* 0x000fe200000100ff */
[----:B------:R-:W-:Y:S02]  /*7c50*/  HADD2.F32 R6, -RZ, R31.H1_H1 ;  /* 0x3000001fff067230 */ /* 0x000fe40000004100 */
[----:B------:R-:W-:Y:S01]  /*7c60*/  FFMA.FTZ R30, R41, R4, R30 ;  /* 0x00000004291e7223 */ /* 0x000fe2000001001e */
[----:B------:R-:W-:Y:S02]  /*7c70*/  HADD2.F32 R28, -RZ, R28.H1_H1 ;  /* 0x3000001cff1c7230 */ /* 0x000fe40000004100 */
[C---:B------:R-:W-:Y:S01]  /*7c80*/  FFMA.FTZ R43, R4.reuse, R27, R43 ;  /* 0x0000001b042b7223 */ /* 0x040fe2000001002b */
[C---:B------:R-:W-:Y:S01]  /*7c90*/  FFMA.FTZ R7, R4.reuse, R6, R29 ;  /* 0x0000000604077223 */ /* 0x040fe2000001001d */
[----:B------:R-:W-:Y:S01]  /*7ca0*/  LOP3.LUT R6, R9, 0xf000f0, RZ, 0xc0, !PT ;  /* 0x00f000f009067812 */ /* 0x000fe200078ec0ff */
[----:B------:R-:W-:Y:S01]  /*7cb0*/  FFMA.FTZ R41, R4, R28, R45 ;  /* 0x0000001c04297223 */ /* 0x000fe2000001002d */
[----:B------:R-:W-:-:S02]  /*7cc0*/  LOP3.LUT R4, R8, 0xf000f0, RZ, 0xc0, !PT ;  /* 0x00f000f008047812 */ /* 0x000fc400078ec0ff */
[----:B------:R-:W-:Y:S02]  /*7cd0*/  LOP3.LUT R28, R10, 0xf000f0, RZ, 0xc0, !PT ;  /* 0x00f000f00a1c7812 */ /* 0x000fe400078ec0ff */
[----:B------:R-:W-:Y:S02]  /*7ce0*/  LOP3.LUT R27, R4, 0x64006400, RZ, 0xfc, !PT ;  /* 0x64006400041b7812 */ /* 0x000fe400078efcff */
[----:B------:R-:W-:Y:S01]  /*7cf0*/  LOP3.LUT R29, R6, 0x64006400, RZ, 0xfc, !PT ;  /* 0x64006400061d7812 */ /* 0x000fe200078efcff */
[----:B------:R-:W-:Y:S01]  /*7d00*/  HADD2.F32 R6, -RZ, R5.H0_H0 ;  /* 0x20000005ff067230 */ /* 0x000fe20000004100 */
[----:B------:R-:W-:Y:S01]  /*7d10*/  LOP3.LUT R45, R40, 0x64006400, RZ, 0xfc, !PT ;  /* 0x64006400282d7812 */ /* 0x000fe200078efcff */
[-C--:B------:R-:W-:Y:S01]  /*7d20*/  HFMA2 R4, R27, R0.reuse.H1_H1, -72, -72 ;  /* 0xd480d4801b047431 */ /* 0x080fe20000060000 */
[----:B------:R-:W-:Y:S01]  /*7d30*/  LOP3.LUT R31, R28, 0x64006400, RZ, 0xfc, !PT ;  /* 0x640064001c1f7812 */ /* 0x000fe200078efcff */
[-C--:B------:R-:W-:Y:S01]  /*7d40*/  HFMA2 R27, R29, R0.reuse.H1_H1, -72, -72 ;  /* 0xd480d4801d1b7431 */ /* 0x080fe20000060000 */
[----:B------:R-:W-:Y:S01]  /*7d50*/  SHF.R.U32.HI R8, RZ, 0x8, R8 ;  /* 0x00000008ff087819 */ /* 0x000fe20000011608 */
[----:B------:R-:W-:-:S02]  /*7d60*/  HFMA2 R29, R45, R0.H1_H1, -72, -72 ;  /* 0xd480d4802d1d7431 */ /* 0x000fc40000060000 */
[----:B------:R-:W-:Y:S02]  /*7d70*/  HADD2.F32 R45, -RZ, R4.H0_H0 ;  /* 0x20000004ff2d7230 */ /* 0x000fe40000004100 */
[----:B------:R-:W-:Y:S02]  /*7d80*/  HFMA2 R28, R31, R0.H1_H1, -72, -72 ;  /* 0xd480d4801f1c7431 */ /* 0x000fe40000060000 */
[----:B------:R-:W-:Y:S01]  /*7d90*/  HADD2.F32 R31, -RZ, R27.H0_H0 ;  /* 0x2000001bff1f7230 */ /* 0x000fe20000004100 */
[----:B------:R-:W-:Y:S01]  /*7da0*/  SHF.R.U32.HI R9, RZ, 0x8, R9 ;  /* 0x00000008ff097819 */ /* 0x000fe20000011609 */
        /* <DEDUP_REMOVED lines=10> */
[----:B------:R-:W-:Y:S01]  /*7e50*/  FMUL.FTZ R7, R44, R24 ;  /* 0x000000182c077220 */ /* 0x000fe20000410000 */
[C---:B------:R-:W-:Y:S01]  /*7e60*/  FMUL.FTZ R23, R42.reuse, R23 ;  /* 0x000000172a177220 */ /* 0x040fe20000410000 */
[----:B------:R-:W-:Y:S01]  /*7e70*/  FMUL.FTZ R18, R42, R18 ;  /* 0x000000122a127220 */ /* 0x000fe20000410000 */
[----:B------:R-:W-:Y:S01]  /*7e80*/  FMUL.FTZ R24, R45, R25 ;  /* 0x000000192d187220 */ /* 0x000fe20000410000 */
[----:B------:R-:W-:Y:S01]  /*7e90*/  F2FP.F16.F32.PACK_AB R6, RZ, R6 ;  /* 0x00000006ff06723e */ /* 0x000fe200000000ff */
[----:B------:R-:W-:Y:S01]  /*7ea0*/  FMUL.FTZ R20, R43, R20 ;  /* 0x000000142b147220 */ /* 0x000fe20000410000 */
[----:B------:R-:W-:Y:S01]  /*7eb0*/  F2FP.F16.F32.PACK_AB R23, RZ, R23 ;  /* 0x00000017ff17723e */ /* 0x000fe200000000ff */
[----:B------:R-:W-:Y:S01]  /*7ec0*/  HADD2.F32 R27, -RZ, R27.H1_H1 ;  /* 0x3000001bff1b7230 */ /* 0x000fe20000004100 */
[----:B------:R-:W-:Y:S01]  /*7ed0*/  F2FP.F16.F32.PACK_AB R25, RZ, R7 ;  /* 0x00000007ff19723e */ /* 0x000fe200000000ff */
[----:B------:R-:W-:Y:S01]  /*7ee0*/  HADD2.F32 R29, -RZ, R29.H1_H1 ;  /* 0x3000001dff1d7230 */ /* 0x000fe20000004100 */
[----:B------:R-:W-:-:S02]  /*7ef0*/  PRMT R23, R23, 0x5410, R6 ;  /* 0x0000541017177816 */ /* 0x000fc40000000006 */
[----:B------:R-:W1:Y:S01]  /*7f00*/  LDS.64 R6, [UR4+0x28] ;  /* 0x00002804ff067984 */ /* 0x000e620008000a00 */
[----:B------:R-:W-:Y:S02]  /*7f10*/  F2FP.F16.F32.PACK_AB R24, RZ, R24 ;  /* 0x00000018ff18723e */ /* 0x000fe400000000ff */
[----:B------:R-:W-:Y:S01]  /*7f20*/  F2FP.F16.F32.PACK_AB R18, RZ, R18 ;  /* 0x00000012ff12723e */ /* 0x000fe200000000ff */
[----:B------:R-:W-:Y:S01]  /*7f30*/  HFMA2 R23, R23, 1, 1, R34 ;  /* 0x3c003c0017177831 */ /* 0x000fe20000000022 */
[----:B------:R-:W-:Y:S01]  /*7f40*/  PRMT R25, R25, 0x5410, R24 ;  /* 0x0000541019197816 */ /* 0x000fe20000000018 */
[----:B------:R-:W-:Y:S01]  /*7f50*/  HADD2.F32 R24, -RZ, R5.H1_H1 ;  /* 0x30000005ff187230 */ /* 0x000fe20000004100 */
[----:B------:R-:W-:Y:S01]  /*7f60*/  F2FP.F16.F32.PACK_AB R20, RZ, R20 ;  /* 0x00000014ff14723e */ /* 0x000fe200000000ff */
[----:B------:R-:W-:Y:S02]  /*7f70*/  HADD2.F32 R5, -RZ, R4.H1_H1 ;  /* 0x30000004ff057230 */ /* 0x000fe40000004100 */
[----:B------:R-:W-:Y:S01]  /*7f80*/  FMUL.FTZ R4, R44, R21 ;  /* 0x000000152c047220 */ /* 0x000fe20000410000 */
[----:B------:R-:W-:-:S02]  /*7f90*/  HADD2 R25, R25, R33 ;  /* 0x0000002119197230 */ /* 0x000fc40000000000 */
[----:B------:R-:W-:Y:S02]  /*7fa0*/  HADD2.F32 R33, -RZ, R28.H1_H1 ;  /* 0x3000001cff217230 */ /* 0x000fe40000004100 */
[C---:B------:R-:W-:Y:S01]  /*7fb0*/  FFMA.FTZ R27, R24.reuse, R27, R31 ;  /* 0x0000001b181b7223 */ /* 0x040fe2000001001f */
[----:B------:R-:W-:Y:S01]  /*7fc0*/  FFMA.FTZ R5, R5, R24, R30 ;  /* 0x0000001805057223 */ /* 0x000fe2000001001e */
[C---:B------:R-:W-:Y:S01]  /*7fd0*/  FFMA.FTZ R41, R24.reuse, R29, R41 ;  /* 0x0000001d18297223 */ /* 0x040fe20000010029 */
[----:B------:R-:W-:Y:S01]  /*7fe0*/  FMUL.FTZ R21, R45, R19 ;  /* 0x000000132d157220 */ /* 0x000fe20000410000 */
[----:B------:R-:W-:Y:S01]  /*7ff0*/  FFMA.FTZ R33, R24, R33, R40 ;  /* 0x0000002118217223 */ /* 0x000fe20000010028 */
[----:B------:R-:W-:Y:S02]  /*8000*/  PRMT R24, R18, 0x5410, R20 ;  /* 0x0000541012187816 */ /* 0x000fe40000000014 */
[----:B------:R-:W-:Y:S02]  /*8010*/  LOP3.LUT R18, R8, 0xf000f, RZ, 0xc0, !PT ;  /* 0x000f000f08127812 */ /* 0x000fe400078ec0ff */
[----:B------:R-:W-:-:S02]  /*8020*/  SHF.R.U32.HI R10, RZ, 0x8, R10 ;  /* 0x00000008ff0a7819 */ /* 0x000fc4000001160a */
[----:B------:R-:W-:Y:S01]  /*8030*/  LOP3.LUT R18, R18, 0x64006400, RZ, 0xfc, !PT ;  /* 0x6400640012127812 */ /* 0x000fe200078efcff */
[----:B------:R-:W-:Y:S01]  /*8040*/  HFMA2 R23, R24, 1, 1, R23 ;  /* 0x3c003c0018177831 */ /* 0x000fe20000000017 */
[----:B------:R-:W-:Y:S02]  /*8050*/  F2FP.F16.F32.PACK_AB R4, RZ, R4 ;  /* 0x00000004ff04723e */ /* 0x000fe400000000ff */
[----:B------:R-:W-:Y:S01]  /*8060*/  F2FP.F16.F32.PACK_AB R21, RZ, R21 ;  /* 0x00000015ff15723e */ /* 0x000fe200000000ff */
[----:B------:R-:W-:Y:S01]  /*8070*/  HADD2 R18, R18, -1032, -1032 ;  /* 0xe408e40812127430 */ /* 0x000fe20000000000 */
[----:B------:R-:W-:Y:S02]  /*8080*/  LOP3.LUT R24, R11, 0xf000f, RZ, 0xc0, !PT ;  /* 0x000f000f0b187812 */ /* 0x000fe400078ec0ff */
[----:B------:R-:W-:Y:S02]  /*8090*/  LOP3.LUT R19, R9, 0xf000f, RZ, 0xc0, !PT ;  /* 0x000f000f09137812 */ /* 0x000fe400078ec0ff */
[----:B------:R-:W-:-:S02]  /*80a0*/  LOP3.LUT R26, R10, 0xf000f, RZ, 0xc0, !PT ;  /* 0x000f000f0a1a7812 */ /* 0x000fc400078ec0ff */
[----:B------:R-:W-:Y:S02]  /*80b0*/  PRMT R4, R4, 0x5410, R21 ;  /* 0x0000541004047816 */ /* 0x000fe40000000015 */
[----:B------:R-:W-:Y:S02]  /*80c0*/  LOP3.LUT R28, R24, 0x64006400, RZ, 0xfc, !PT ;  /* 0x64006400181c7812 */ /* 0x000fe400078efcff */
[----:B------:R-:W-:Y:S01]  /*80d0*/  LOP3.LUT R19, R19, 0x64006400, RZ, 0xfc, !PT ;  /* 0x6400640013137812 */ /* 0x000fe200078efcff */
[----:B-1----:R-:W-:Y:S01]  /*80e0*/  HADD2.F32 R20, -RZ, R6.H0_H0 ;  /* 0x20000006ff147230 */ /* 0x002fe20000004100 */
[----:B------:R-:W-:Y:S01]  /*80f0*/  LOP3.LUT R21, R26, 0x64006400, RZ, 0xfc, !PT ;  /* 0x640064001a157812 */ /* 0x000fe200078efcff */
[----:B------:R-:W-:Y:S02]  /*8100*/  HADD2.F32 R26, -RZ, R18.H0_H0 ;  /* 0x20000012ff1a7230 */ /* 0x000fe40000004100 */
[----:B------:R-:W-:Y:S02]  /*8110*/  HFMA2 R25, R4, 1, 1, R25 ;  /* 0x3c003c0004197831 */ /* 0x000fe40000000019 */
[----:B------:R-:W-:-:S02]  /*8120*/  HADD2 R4, R28, -1032, -1032 ;  /* 0xe408e4081c047430 */ /* 0x000fc40000000000 */
[----:B------:R-:W-:Y:S02]  /*8130*/  HADD2.F32 R18, -RZ, R18.H1_H1 ;  /* 0x30000012ff127230 */ /* 0x000fe40000004100 */
[----:B------:R-:W-:Y:S02]  /*8140*/  HADD2 R19, R19, -1032, -1032 ;  /* 0xe408e40813137430 */ /* 0x000fe40000000000 */
[----:B------:R-:W-:Y:S01]  /*8150*/  FFMA.FTZ R29, R26, R20, R5 ;  /* 0x000000141a1d7223 */ /* 0x000fe20000010005 */
[----:B------:R-:W-:Y:S02]  /*8160*/  HADD2.F32 R26, -RZ, R6.H1_H1 ;  /* 0x30000006ff1a7230 */ /* 0x000fe40000004100 */
[----:B------:R-:W-:Y:S02]  /*8170*/  HADD2 R21, R21, -1032, -1032 ;  /* 0xe408e40815157430 */ /* 0x000fe40000000000 */
[----:B------:R-:W-:Y:S01]  /*8180*/  HADD2.F32 R6, -RZ, R4.H0_H0 ;  /* 0x20000004ff067230 */ /* 0x000fe20000004100 */
[----:B------:R-:W-:Y:S01]  /*8190*/  LOP3.LUT R8, R8, 0xf000f0, RZ, 0xc0, !PT ;  /* 0x00f000f008087812 */ /* 0x000fe200078ec0ff */
[--C-:B------:R-:W-:Y:S01]  /*81a0*/  HADD2.F32 R24, -RZ, R19.reuse.H0_H0 ;  /* 0x20000013ff187230 */ /* 0x100fe20000004100 */
[----:B------:R-:W-:Y:S01]  /*81b0*/  LOP3.LUT R10, R10, 0xf000f0, RZ, 0xc0, !PT ;  /* 0x00f000f00a0a7812 */ /* 0x000fe200078ec0ff */
[----:B------:R-:W-:-:S02]  /*81c0*/  HADD2.F32 R19, -RZ, R19.H1_H1 ;  /* 0x30000013ff137230 */ /* 0x000fc40000004100 */
[C---:B------:R-:W-:Y:S01]  /*81d0*/  FFMA.FTZ R41, R20.reuse, R6, R41 ;  /* 0x0000000614297223 */ /* 0x040fe20000010029 */
[----:B------:R-:W-:Y:S01]  /*81e0*/  LOP3.LUT R6, R9, 0xf000f0, RZ, 0xc0, !PT ;  /* 0x00f000f009067812 */ /* 0x000fe200078ec0ff */
[----:B------:R-:W-:Y:S01]  /*81f0*/  FFMA.FTZ R27, R20, R24, R27 ;  /* 0x00000018141b7223 */ /* 0x000fe2000001001b */
[--C-:B------:R-:W-:Y:S01]  /*8200*/  HADD2.F32 R24, -RZ, R7.reuse.H0_H0 ;  /* 0x20000007ff187230 */ /* 0x100fe20000004100 */
[----:B------:R-:W-:Y:S01]  /*8210*/  LOP3.LUT R9, R8, 0x64006400, RZ, 0xfc, !PT ;  /* 0x6400640008097812 */ /* 0x000fe200078efcff */
[----:B------:R-:W-:Y:S02]  /*8220*/  HADD2.F32 R5, -RZ, R7.H1_H1 ;  /* 0x30000007ff057230 */ /* 0x000fe40000004100 */
[----:B------:R-:W-:Y:S01]  /*8230*/  FFMA.FTZ R27, R26, R19, R27 ;  /* 0x000000131a1b7223 */ /* 0x000fe2000001001b */
[----:B------:R-:W-:Y:S01]  /*8240*/  LOP3.LUT R19, R6, 0x64006400, RZ, 0xfc, !PT ;  /* 0x6400640006137812 */ /* 0x000fe200078efcff */
[--C-:B------:R-:W-:Y:S01]  /*8250*/  HADD2.F32 R28, -RZ, R21.reuse.H0_H0 ;  /* 0x20000015ff1c7230 */ /* 0x100fe20000004100 */
[----:B------:R-:W1:Y:S01]  /*8260*/  LDS.64 R6, [UR4+0x30] ;  /* 0x00003004ff067984 */ /* 0x000e620008000a00 */
[----:B------:R-:W-:Y:S01]  /*8270*/  FFMA.FTZ R29, R18, R26, R29 ;  /* 0x0000001a121d7223 */ /* 0x000fe2000001001d */
[----:B------:R-:W-:Y:S01]  /*8280*/  LOP3.LUT R18, R11, 0xf000f0, RZ, 0xc0, !PT ;  /* 0x00f000f00b127812 */ /* 0x000fe200078ec0ff */
[----:B------:R-:W-:Y:S01]  /*8290*/  HFMA2 R8, R9, R0.H1_H1, -72, -72 ;  /* 0xd480d48009087431 */ /* 0x000fe20000060000 */
[----:B------:R-:W-:Y:S01]  /*82a0*/  LOP3.LUT R11, R10, 0x64006400, RZ, 0xfc, !PT ;  /* 0x640064000a0b7812 */ /* 0x000fe200078efcff */
[----:B------:R-:W-:Y:S01]  /*82b0*/  FFMA.FTZ R33, R20, R28, R33 ;  /* 0x0000001c14217223 */ /* 0x000fe20000010021 */
[----:B------:R-:W-:-:S02]  /*82c0*/  HADD2.F32 R20, -RZ, R21.H1_H1 ;  /* 0x30000015ff147230 */ /* 0x000fc40000004100 */
[-C--:B------:R-:W-:Y:S01]  /*82d0*/  HFMA2 R9, R19, R0.reuse.H1_H1, -72, -72 ;  /* 0xd480d48013097431 */ /* 0x080fe20000060000 */
[----:B------:R-:W-:Y:S01]  /*82e0*/  LOP3.LUT R19, R18, 0x64006400, RZ, 0xfc, !PT ;  /* 0x6400640012137812 */ /* 0x000fe200078efcff */
[-C--:B------:R-:W-:Y:S02]  /*82f0*/  HFMA2 R10, R11, R0.reuse.H1_H1, -72, -72 ;  /* 0xd480d4800b0a7431 */ /* 0x080fe40000060000 */
[----:B------:R-:W-:Y:S02]  /*8300*/  HADD2.F32 R21, -RZ, R4.H1_H1 ;  /* 0x30000004ff157230 */ /* 0x000fe40000004100 */
[----:B------:R-:W-:Y:S01]  /*8310*/  FFMA.FTZ R33, R26, R20, R33 ;  /* 0x000000141a217223 */ /* 0x000fe20000010021 */
[----:B------:R-:W-:Y:S02]  /*8320*/  HADD2.F32 R18, -RZ, R8.H0_H0 ;  /* 0x20000008ff127230 */ /* 0x000fe40000004100 */
[----:B------:R-:W-:Y:S02]  /*8330*/  HFMA2 R4, R19, R0.H1_H1, -72, -72 ;  /* 0xd480d48013047431 */ /* 0x000fe40000060000 */
        /* <DEDUP_REMOVED lines=14> */
[----:B------:R-:W-:Y:S01]  /*8420*/  FFMA.FTZ R20, R24, R20, R41 ;  /* 0x0000001418147223 */ /* 0x000fe20000010029 */
[----:B------:R-:W-:Y:S02]  /*8430*/  FMUL.FTZ R18, R43, R18 ;  /* 0x000000122b127220 */ /* 0x000fe40000410000 */
[----:B------:R-:W-:Y:S01]  /*8440*/  FMUL.FTZ R9, R44, R9 ;  /* 0x000000092c097220 */ /* 0x000fe20000410000 */
[----:B------:R-:W-:-:S02]  /*8450*/  FFMA.FTZ R20, R5, R4, R20 ;  /* 0x0000000405147223 */ /* 0x000fc40000010014 */
[----:B------:R-:W-:Y:S02]  /*8460*/  F2FP.F16.F32.PACK_AB R18, RZ, R18 ;  /* 0x00000012ff12723e */ /* 0x000fe400000000ff */
[----:B--2---:R-:W-:Y:S01]  /*8470*/  LOP3.LUT R8, R12, 0xf000f, RZ, 0xc0, !PT ;  /* 0x000f000f0c087812 */ /* 0x004fe200078ec0ff */
[----:B------:R-:W-:Y:S01]  /*8480*/  FMUL.FTZ R20, R45, R20 ;  /* 0x000000142d147220 */ /* 0x000fe20000410000 */
[----:B------:R-:W-:Y:S01]  /*8490*/  LOP3.LUT R10, R13, 0xf000f, RZ, 0xc0, !PT ;  /* 0x000f000f0d0a7812 */ /* 0x000fe200078ec0ff */
[--C-:B-1----:R-:W-:Y:S01]  /*84a0*/  HADD2.F32 R5, -RZ, R6.reuse.H0_H0 ;  /* 0x20000006ff057230 */ /* 0x102fe20000004100 */
[----:B------:R-:W-:Y:S01]  /*84b0*/  LOP3.LUT R19, R14, 0xf000f, RZ, 0xc0, !PT ;  /* 0x000f000f0e137812 */ /* 0x000fe200078ec0ff */
[----:B------:R-:W-:Y:S01]  /*84c0*/  HADD2.F32 R6, -RZ, R6.H1_H1 ;  /* 0x30000006ff067230 */ /* 0x000fe20000004100 */
        /* <DEDUP_REMOVED lines=8> */
[----:B------:R-:W-:Y:S02]  /*8550*/  HADD2 R24, R19, -1032, -1032 ;  /* 0xe408e40813187430 */ /* 0x000fe40000000000 */
[----:B------:R-:W-:Y:S02]  /*8560*/  HADD2.F32 R4, -RZ, R8.H0_H0 ;  /* 0x20000008ff047230 */ /* 0x000fe40000004100 */
[----:B------:R-:W-:-:S02]  /*8570*/  HADD2 R19, R26, -1032, -1032 ;  /* 0xe408e4081a137430 */ /* 0x000fc40000000000 */
[----:B------:R-:W-:Y:S01]  /*8580*/  HADD2.F32 R29, -RZ, R8.H1_H1 ;  /* 0x30000008ff1d7230 */ /* 0x000fe20000004100 */
[----:B------:R-:W-:Y:S01]  /*8590*/  LOP3.LUT R33, R33, 0x64006400, RZ, 0xfc, !PT ;  /* 0x6400640021217812 */ /* 0x000fe200078efcff */
[----:B------:R-:W-:Y:S02]  /*85a0*/  HADD2.F32 R26, -RZ, R21.H0_H0 ;  /* 0x20000015ff1a7230 */ /* 0x000fe40000004100 */
[----:B------:R-:W-:Y:S01]  /*85b0*/  FFMA.FTZ R4, R4, R5, RZ ;  /* 0x0000000504047223 */ /* 0x000fe200000100ff */
[----:B------:R-:W-:Y:S01]  /*85c0*/  HADD2.F32 R8, -RZ, R24.H0_H0 ;  /* 0x20000018ff087230 */ /* 0x000fe20000004100 */
[----:B------:R-:W-:Y:S01]  /*85d0*/  SHF.R.U32.HI R15, RZ, 0x8, R15 ;  /* 0x00000008ff0f7819 */ /* 0x000fe2000001160f */
[----:B------:R-:W-:Y:S02]  /*85e0*/  HADD2.F32 R10, -RZ, R19.H0_H0 ;  /* 0x20000013ff0a7230 */ /* 0x000fe40000004100 */
[----:B------:R-:W-:Y:S01]  /*85f0*/  FFMA.FTZ R31, R5, R26, RZ ;  /* 0x0000001a051f7223 */ /* 0x000fe200000100ff */
[----:B------:R-:W-:-:S02]  /*8600*/  HADD2.F32 R21, -RZ, R21.H1_H1 ;  /* 0x30000015ff157230 */ /* 0x000fc40000004100 */
[----:B------:R-:W-:Y:S01]  /*8610*/  FFMA.FTZ R27, R5, R8, RZ ;  /* 0x00000008051b7223 */ /* 0x000fe200000100ff */
[----:B------:R-:W-:Y:S01]  /*8620*/  FFMA.FTZ R26, R29, R6, R4 ;  /* 0x000000061d1a7223 */ /* 0x000fe20000010004 */
[----:B------:R-:W-:Y:S01]  /*8630*/  FFMA.FTZ R5, R5, R10, RZ ;  /* 0x0000000a05057223 */ /* 0x000fe200000100ff */
[----:B------:R-:W-:Y:S01]  /*8640*/  HADD2.F32 R10, -RZ, R24.H1_H1 ;  /* 0x30000018ff0a7230 */ /* 0x000fe20000004100 */
[----:B------:R-:W-:Y:S01]  /*8650*/  LOP3.LUT R4, R12, 0xf000f0, RZ, 0xc0, !PT ;  /* 0x00f000f00c047812 */ /* 0x000fe200078ec0ff */
[----:B------:R-:W-:Y:S02]  /*8660*/  HADD2.F32 R28, -RZ, R19.H1_H1 ;  /* 0x30000013ff1c7230 */ /* 0x000fe40000004100 */
[C---:B------:R-:W-:Y:S01]  /*8670*/  FFMA.FTZ R24, R6.reuse, R21, R31 ;  /* 0x0000001506187223 */ /* 0x040fe2000001001f */
[----:B------:R-:W-:Y:S01]  /*8680*/  LOP3.LUT R8, R13, 0xf000f0, RZ, 0xc0, !PT ;  /* 0x00f000f00d087812 */ /* 0x000fe200078ec0ff */
[----:B------:R-:W-:Y:S01]  /*8690*/  FFMA.FTZ R10, R6, R10, R27 ;  /* 0x0000000a060a7223 */ /* 0x000fe2000001001b */
[----:B------:R-:W-:Y:S01]  /*86a0*/  LOP3.LUT R19, R4, 0x64006400, RZ, 0xfc, !PT ;  /* 0x6400640004137812 */ /* 0x000fe200078efcff */
[----:B------:R-:W-:Y:S01]  /*86b0*/  FFMA.FTZ R6, R6, R28, R5 ;  /* 0x0000001c06067223 */ /* 0x000fe20000010005 */
[----:B------:R-:W-:Y:S01]  /*86c0*/  LOP3.LUT R27, R8, 0x64006400, RZ, 0xfc, !PT ;  /* 0x64006400081b7812 */ /* 0x000fe200078efcff */
[----:B------:R-:W1:Y:S01]  /*86d0*/  LDS.64 R4, [UR4+0x38] ;  /* 0x00003804ff047984 */ /* 0x000e620008000a00 */
[----:B------:R-:W-:Y:S01]  /*86e0*/  LOP3.LUT R31, R14, 0xf000f0, RZ, 0xc0, !PT ;  /* 0x00f000f00e1f7812 */ /* 0x000fe200078ec0ff */
[----:B------:R-:W-:-:S02]  /*86f0*/  HFMA2 R28, R19, R0.H1_H1, -72, -72 ;  /* 0xd480d480131c7431 */ /* 0x000fc40000060000 */
[--C-:B------:R-:W-:Y:S02]  /*8700*/  HADD2.F32 R21, -RZ, R7.reuse.H0_H0 ;  /* 0x20000007ff157230 */ /* 0x100fe40000004100 */
[-C--:B------:R-:W-:Y:S01]  /*8710*/  HFMA2 R8, R27, R0.reuse.H1_H1, -72, -72 ;  /* 0xd480d4801b087431 */ /* 0x080fe20000060000 */
[----:B------:R-:W-:Y:S01]  /*8720*/  LOP3.LUT R31, R31, 0x64006400, RZ, 0xfc, !PT ;  /* 0x640064001f1f7812 */ /* 0x000fe200078efcff */
[----:B------:R-:W-:Y:S01]  /*8730*/  HADD2.F32 R27, -RZ, R7.H1_H1 ;  /* 0x30000007ff1b7230 */ /* 0x000fe20000004100 */
[----:B------:R-:W-:Y:S01]  /*8740*/  SHF.R.U32.HI R13, RZ, 0x8, R13 ;  /* 0x00000008ff0d7819 */ /* 0x000fe2000001160d */
[----:B------:R-:W-:Y:S01]  /*8750*/  HADD2.F32 R19, -RZ, R28.H0_H0 ;  /* 0x2000001cff137230 */ /* 0x000fe20000004100 */
[----:B------:R-:W-:Y:S01]  /*8760*/  SHF.R.U32.HI R12, RZ, 0x8, R12 ;  /* 0x00000008ff0c7819 */ /* 0x000fe2000001160c */
[----:B------:R-:W-:Y:S02]  /*8770*/  HADD2.F32 R29, -RZ, R8.H0_H0 ;  /* 0x20000008ff1d7230 */ /* 0x000fe40000004100 */
[----:B------:R-:W-:-:S02]  /*8780*/  HFMA2 R7, R31, R0.H1_H1, -72, -72 ;  /* 0xd480d4801f077431 */ /* 0x000fc40000060000 */
[----:B------:R-:W-:Y:S02]  /*8790*/  HADD2.F32 R28, -RZ, R28.H1_H1 ;  /* 0x3000001cff1c7230 */ /* 0x000fe40000004100 */
[----:B------:R-:W-:Y:S01]  /*87a0*/  FFMA.FTZ R19, R19, R21, R26 ;  /* 0x0000001513137223 */ /* 0x000fe2000001001a */
[----:B------:R-:W-:Y:S02]  /*87b0*/  HFMA2 R26, R33, R0.H1_H1, -72, -72 ;  /* 0xd480d480211a7431 */ /* 0x000fe40000060000 */
[C---:B------:R-:W-:Y:S01]  /*87c0*/  FFMA.FTZ R24, R21.reuse, R29, R24 ;  /* 0x0000001d15187223 */ /* 0x040fe20000010018 */
[--C-:B------:R-:W-:Y:S01]  /*87d0*/  HADD2.F32 R30, -RZ, R7.reuse.H0_H0 ;  /* 0x20000007ff1e7230 */ /* 0x100fe20000004100 */
[----:B------:R-:W-:Y:S01]  /*87e0*/  SHF.R.U32.HI R14, RZ, 0x8, R14 ;  /* 0x00000008ff0e7819 */ /* 0x000fe2000001160e */
[----:B------:R-:W-:Y:S01]  /*87f0*/  FFMA.FTZ R19, R28, R27, R19 ;  /* 0x0000001b1c137223 */ /* 0x000fe20000010013 */
[--C-:B------:R-:W-:Y:S01]  /*8800*/  HADD2.F32 R29, -RZ, R26.reuse.H0_H0 ;  /* 0x2000001aff1d7230 */ /* 0x100fe20000004100 */
[----:B------:R-:W-:Y:S01]  /*8810*/  F2FP.F16.F32.PACK_AB R9, RZ, R9 ;  /* 0x00000009ff09723e */ /* 0x000fe200000000ff */
[----:B------:R-:W-:Y:S01]  /*8820*/  FFMA.FTZ R10, R21, R30, R10 ;  /* 0x0000001e150a7223 */ /* 0x000fe2000001000a */
[----:B------:R-:W-:Y:S01]  /*8830*/  HADD2.F32 R31, -RZ, R26.H1_H1 ;  /* 0x3000001aff1f7230 */ /* 0x000fe20000004100 */
[----:B------:R-:W-:Y:S01]  /*8840*/  LOP3.LUT R26, R15, 0xf000f, RZ, 0xc0, !PT ;  /* 0x000f000f0f1a7812 */ /* 0x000fe200078ec0ff */
[----:B------:R-:W-:Y:S01]  /*8850*/  FFMA.FTZ R6, R21, R29, R6 ;  /* 0x0000001d15067223 */ /* 0x000fe20000010006 */
[----:B------:R-:W-:Y:S01]  /*8860*/  HADD2.F32 R29, -RZ, R8.H1_H1 ;  /* 0x30000008ff1d7230 */ /* 0x000fe20000004100 */
[----:B------:R-:W-:Y:S01]  /*8870*/  LOP3.LUT R8, R13, 0xf000f, RZ, 0xc0, !PT ;  /* 0x000f000f0d087812 */ /* 0x000fe200078ec0ff */
[----:B------:R-:W-:Y:S01]  /*8880*/  HADD2.F32 R21, -RZ, R7.H1_H1 ;  /* 0x30000007ff157230 */ /* 0x000fe20000004100 */
[----:B------:R-:W-:Y:S01]  /*8890*/  LOP3.LUT R7, R12, 0xf000f, RZ, 0xc0, !PT ;  /* 0x000f000f0c077812 */ /* 0x000fe200078ec0ff */
[----:B------:R-:W-:Y:S01]  /*88a0*/  UIADD3 UR4, UPT, UPT, UR4, 0x40, URZ ;  /* 0x0000004004047890 */ /* 0x000fe2000fffe0ff */
        /* <DEDUP_REMOVED lines=9> */
[----:B------:R-:W-:Y:S01]  /*8940*/  LOP3.LUT R8, R10, 0x64006400, RZ, 0xfc, !PT ;  /* 0x640064000a087812 */ /* 0x000fe200078efcff */
[----:B-1----:R-:W-:Y:S01]  /*8950*/  HADD2.F32 R24, -RZ, R4.H0_H0 ;  /* 0x20000004ff187230 */ /* 0x002fe20000004100 */
[----:B------:R-:W-:Y:S01]  /*8960*/  LOP3.LUT R7, R26, 0x64006400, RZ, 0xfc, !PT ;  /* 0x640064001a077812 */ /* 0x000fe200078efcff */
[----:B------:R-:W-:Y:S01]  /*8970*/  HADD2.F32 R10, -RZ, R6.H0_H0 ;  /* 0x20000006ff0a7230 */ /* 0x000fe20000004100 */
[----:B------:R-:W-:Y:S01]  /*8980*/  LOP3.LUT R14, R14, 0xf000f0, RZ, 0xc0, !PT ;  /* 0x00f000f00e0e7812 */ /* 0x000fe200078ec0ff */
[----:B------:R-:W-:-:S02]  /*8990*/  HADD2.F32 R26, -RZ, R28.H0_H0 ;  /* 0x2000001cff1a7230 */ /* 0x000fc40000004100 */
[----:B------:R-:W-:Y:S01]  /*89a0*/  HADD2 R8, R8, -1032, -1032 ;  /* 0xe408e40808087430 */ /* 0x000fe20000000000 */
[----:B------:R-:W-:Y:S01]  /*89b0*/  LOP3.LUT R15, R15, 0xf000f0, RZ, 0xc0, !PT ;  /* 0x00f000f00f0f7812 */ /* 0x000fe200078ec0ff */
[----:B------:R-:W-:Y:S01]  /*89c0*/  FFMA.FTZ R10, R24, R10, R29 ;  /* 0x0000000a180a7223 */ /* 0x000fe2000001001d */
[----:B------:R-:W-:Y:S02]  /*89d0*/  HADD2.F32 R29, -RZ, R28.H1_H1 ;  /* 0x3000001cff1d7230 */ /* 0x000fe40000004100 */
[----:B------:R-:W-:Y:S01]  /*89e0*/  FFMA.FTZ R26, R26, R24, R19 ;  /* 0x000000181a1a7223 */ /* 0x000fe20000010013 */
[----:B------:R-:W-:Y:S02]  /*89f0*/  HADD2.F32 R28, -RZ, R8.H0_H0 ;  /* 0x20000008ff1c7230 */ /* 0x000fe40000004100 */
[----:B------:R-:W-:Y:S02]  /*8a00*/  HADD2 R7, R7, -1032, -1032 ;  /* 0xe408e40807077430 */ /* 0x000fe40000000000 */
[----:B------:R-:W-:Y:S01]  /*8a10*/  HADD2.F32 R19, -RZ, R4.H1_H1 ;  /* 0x30000004ff137230 */ /* 0x000fe20000004100 */
[----:B------:R-:W-:Y:S01]  /*8a20*/  LOP3.LUT R33, R14, 0x64006400, RZ, 0xfc, !PT ;  /* 0x640064000e217812 */ /* 0x000fe200078efcff */
[----:B------:R-:W-:-:S02]  /*8a30*/  HADD2.F32 R8, -RZ, R8.H1_H1 ;  /* 0x30000008ff087230 */ /* 0x000fc40000004100 */
[C---:B------:R-:W-:Y:S01]  /*8a40*/  FFMA.FTZ R28, R24.reuse, R28, R21 ;  /* 0x0000001c181c7223 */ /* 0x040fe20000010015 */
[----:B------:R-:W-:Y:S02]  /*8a50*/  HADD2.F32 R30, -RZ, R7.H0_H0 ;  /* 0x20000007ff1e7230 */ /* 0x000fe40000004100 */
[----:B------:R-:W-:Y:S01]  /*8a60*/  FFMA.FTZ R21, R29, R19, R26 ;  /* 0x000000131d157223 */ /* 0x000fe2000001001a */
[----:B------:R-:W-:Y:S01]  /*8a70*/  HADD2.F32 R26, -RZ, R6.H1_H1 ;  /* 0x30000006ff1a7230 */ /* 0x000fe20000004100 */
[----:B------:R-:W-:Y:S01]  /*8a80*/  LOP3.LUT R6, R13, 0xf000f0, RZ, 0xc0, !PT ;  /* 0x00f000f00d067812 */ /* 0x000fe200078ec0ff */
[----:B------:R-:W-:Y:S02]  /*8a90*/  HADD2.F32 R4, -RZ, R5.H0_H0 ;  /* 0x20000005ff047230 */ /* 0x000fe40000004100 */
[----:B------:R-:W-:Y:S01]  /*8aa0*/  FFMA.FTZ R24, R24, R30, R27 ;  /* 0x0000001e18187223 */ /* 0x000fe2000001001b */
[----:B------:R-:W-:Y:S01]  /*8ab0*/  LOP3.LUT R29, R12, 0x64006400, RZ, 0xfc, !PT ;  /* 0x640064000c1d7812 */ /* 0x000fe200078efcff */
[C---:B------:R-:W-:Y:S01]  /*8ac0*/  FFMA.FTZ R27, R19.reuse, R8, R28 ;  /* 0x00000008131b7223 */ /* 0x040fe2000001001c */
[----:B------:R-:W-:Y:S01]  /*8ad0*/  LOP3.LUT R31, R6, 0x64006400, RZ, 0xfc, !PT ;  /* 0x64006400061f7812 */ /* 0x000fe200078efcff */
[----:B------:R-:W-:Y:S01]  /*8ae0*/  FFMA.FTZ R13, R19, R26, R10 ;  /* 0x0000001a130d7223 */ /* 0x000fe2000001000a */
[----:B------:R-:W-:Y:S01]  /*8af0*/  LOP3.LUT R15, R15, 0x64006400, RZ, 0xfc, !PT ;  /* 0x640064000f0f7812 */ /* 0x000fe200078efcff */
[----:B------:R-:W-:-:S02]  /*8b00*/  HFMA2 R10, R29, R0.H1_H1, -72, -72 ;  /* 0xd480d4801d0a7431 */ /* 0x000fc40000060000 */
[----:B------:R-:W-:Y:S02]  /*8b10*/  HADD2.F32 R28, -RZ, R7.H1_H1 ;  /* 0x30000007ff1c7230 */ /* 0x000fe40000004100 */
[-C--:B------:R-:W-:Y:S02]  /*8b20*/  HFMA2 R8, R31, R0.reuse.H1_H1, -72, -72 ;  /* 0xd480d4801f087431 */ /* 0x080fe40000060000 */
[----:B------:R-:W-:Y:S02]  /*8b30*/  HADD2.F32 R5, -RZ, R5.H1_H1 ;  /* 0x30000005ff057230 */ /* 0x000fe40000004100 */
[-C--:B------:R-:W-:Y:S02]  /*8b40*/  HFMA2 R6, R33, R0.reuse.H1_H1, -72, -72 ;  /* 0xd480d48021067431 */ /* 0x080fe40000060000 */
[----:B------:R-:W-:Y:S02]  /*8b50*/  HADD2.F32 R12, -RZ, R10.H0_H0 ;  /* 0x2000000aff0c7230 */ /* 0x000fe40000004100 */
[----:B------:R-:W-:-:S02]  /*8b60*/  HFMA2 R7, R15, R0.H1_H1, -72, -72 ;  /* 0xd480d4800f077431 */ /* 0x000fc40000060000 */
        /* <DEDUP_REMOVED lines=8> */
[----:B------:R-:W-:-:S02]  /*8bf0*/  HADD2.F32 R14, -RZ, R8.H1_H1 ;  /* 0x30000008ff0e7230 */ /* 0x000fc40000004100 */
[----:B------:R-:W-:Y:S01]  /*8c00*/  FMUL.FTZ R8, R42, R11 ;  /* 0x0000000b2a087220 */ /* 0x000fe20000410000 */
[----:B------:R-:W-:Y:S02]  /*8c10*/  HADD2.F32 R6, -RZ, R6.H1_H1 ;  /* 0x30000006ff067230 */ /* 0x000fe40000004100 */
[----:B------:R-:W-:Y:S01]  /*8c20*/  FFMA.FTZ R4, R4, R13, R19 ;  /* 0x0000000d04047223 */ /* 0x000fe20000010013 */
[----:B------:R-:W-:Y:S02]  /*8c30*/  HADD2.F32 R13, -RZ, R7.H1_H1 ;  /* 0x30000007ff0d7230 */ /* 0x000fe40000004100 */
[----:B------:R-:W-:Y:S01]  /*8c40*/  FFMA.FTZ R11, R10, R5, R21 ;  /* 0x000000050a0b7223 */ /* 0x000fe20000010015 */
[C---:B------:R-:W-:Y:S01]  /*8c50*/  FFMA.FTZ R14, R5.reuse, R14, R24 ;  /* 0x0000000e050e7223 */ /* 0x040fe20000010018 */
[----:B------:R-:W-:Y:S01]  /*8c60*/  F2FP.F16.F32.PACK_AB R8, RZ, R8 ;  /* 0x00000008ff08723e */ /* 0x000fe200000000ff */
[C---:B------:R-:W-:Y:S01]  /*8c70*/  FFMA.FTZ R7, R5.reuse, R6, R12 ;  /* 0x0000000605077223 */ /* 0x040fe2000001000c */
[----:B------:R-:W-:Y:S01]  /*8c80*/  FFMA.FTZ R4, R5, R13, R4 ;  /* 0x0000000d05047223 */ /* 0x000fe20000010004 */
[----:B------:R-:W-:Y:S01]  /*8c90*/  FMUL.FTZ R11, R42, R11 ;  /* 0x0000000b2a0b7220 */ /* 0x000fe20000410000 */
[----:B------:R-:W-:Y:S01]  /*8ca0*/  FMUL.FTZ R14, R43, R14 ;  /* 0x0000000e2b0e7220 */ /* 0x000fe20000410000 */
[----:B------:R-:W-:Y:S01]  /*8cb0*/  PRMT R8, R8, 0x5410, R18 ;  /* 0x0000541008087816 */ /* 0x000fe20000000012 */
[----:B------:R-:W-:Y:S01]  /*8cc0*/  FMUL.FTZ R7, R44, R7 ;  /* 0x000000072c077220 */ /* 0x000fe20000410000 */
[----:B------:R-:W-:Y:S01]  /*8cd0*/  FMUL.FTZ R4, R45, R4 ;  /* 0x000000042d047220 */ /* 0x000fe20000410000 */
[----:B------:R-:W-:-:S02]  /*8ce0*/  F2FP.F16.F32.PACK_AB R20, RZ, R20 ;  /* 0x00000014ff14723e */ /* 0x000fc400000000ff */
[----:B------:R-:W-:Y:S01]  /*8cf0*/  F2FP.F16.F32.PACK_AB R11, RZ, R11 ;  /* 0x0000000bff0b723e */ /* 0x000fe200000000ff */
[----:B------:R-:W-:Y:S01]  /*8d00*/  HFMA2 R23, R8, 1, 1, R23 ;  /* 0x3c003c0008177831 */ /* 0x000fe20000000017 */
[----:B------:R-:W-:Y:S02]  /*8d10*/  F2FP.F16.F32.PACK_AB R14, RZ, R14 ;  /* 0x0000000eff0e723e */ /* 0x000fe400000000ff */
[----:B------:R-:W-:Y:S02]  /*8d20*/  PRMT R9, R9, 0x5410, R20 ;  /* 0x0000541009097816 */ /* 0x000fe40000000014 */
[----:B------:R-:W-:Y:S02]  /*8d30*/  F2FP.F16.F32.PACK_AB R7, RZ, R7 ;  /* 0x00000007ff07723e */ /* 0x000fe400000000ff */
[----:B------:R-:W-:Y:S01]  /*8d40*/  F2FP.F16.F32.PACK_AB R4, RZ, R4 ;  /* 0x00000004ff04723e */ /* 0x000fe200000000ff */
[----:B------:R-:W-:Y:S01]  /*8d50*/  HADD2 R25, R9, R25 ;  /* 0x0000001909197230 */ /* 0x000fe20000000000 */
[----:B------:R-:W-:-:S02]  /*8d60*/  PRMT R11, R11, 0x5410, R14 ;  /* 0x000054100b0b7816 */ /* 0x000fc4000000000e */
[----:B------:R-:W-:Y:S02]  /*8d70*/  PRMT R7, R7, 0x5410, R4 ;  /* 0x0000541007077816 */ /* 0x000fe40000000004 */
[----:B------:R-:W-:Y:S01]  /*8d80*/  MOV R26, R16 ;  /* 0x00000010001a7202 */ /* 0x000fe20000000f00 */
[----:B------:R-:W-:Y:S01]  /*8d90*/  HFMA2 R34, R11, 1, 1, R23 ;  /* 0x3c003c000b227831 */ /* 0x000fe20000000017 */
[----:B------:R-:W-:Y:S01]  /*8da0*/  MOV R27, R17 ;  /* 0x00000011001b7202 */ /* 0x000fe20000000f00 */
[----:B------:R-:W-:Y:S02]  /*8db0*/  HADD2 R33, R7, R25 ;  /* 0x0000001907217230 */ /* 0x000fe40000000000 */
[----:B------:R-:W-:Y:S01]  /*8dc0*/  IMAD.WIDE R16, R35, 0x4, R46 ;  /* 0x0000000423107825 */ /* 0x000fe200078e022e */
[----:B------:R-:W-:Y:S06]  /*8dd0*/  @!P0 BRA `(.L_x_5074) ;  /* 0xffffffdc00108947 */ /* 0x000fec000383ffff */
[----:B------:R-:W-:-:S07]  /*8de0*/  IMAD.WIDE R26, R35, 0x10, R26 ;  /* 0x00000010231a7825 */ /* 0x000fce00078e021a */
.L_x_5073:
[----:B------:R-:W-:-:S04]  /*8df0*/  VIMNMX R28, PT, PT, R37, UR14, PT ;  /* 0x0000000e251c7c48 */ /* 0x000fc8000bfe0100 */
[----:B------:R-:W-:-:S13]  /*8e00*/  ISETP.GT.AND P0, PT, R28, R39, PT ;  /* 0x000000271c00720c */ /* 0x000fda0003f04270 */
[----:B------:R-:W-:Y:S05]  /*8e10*/  @!P0 BRA `(.L_x_5075) ;  /* 0x0000001000fc8947 */ /* 0x000fea0003800000 */
.L_x_5076:
[----:B------:R-:W2:Y:S01]  /*8e20*/  LDG.E.128.CONSTANT R4, desc[UR6][R26.64] ;  /* 0x000000061a047981 */ /* 0x000ea2000c1e9d00 */
[----:B------:R-:W-:-:S03]  /*8e30*/  IMAD.WIDE R8, R35, 0x4, R26 ;  /* 0x0000000423087825 */ /* 0x000fc600078e021a */
[----:B------:R-:W1:Y:S04]  /*8e40*/  LDS.128 R20, [UR4] ;  /* 0x00000004ff147984 */ /* 0x000e680008000c00 */
[----:B------:R3:W4:Y:S01]  /*8e50*/  LDG.E.128.CONSTANT R12, desc[UR6][R8.64] ;  /* 0x00000006080c7981 */ /* 0x000722000c1e9d00 */
[----:B------:R-:W-:-:S05]  /*8e60*/  IMAD.WIDE R24, R35, 0x4, R8 ;  /* 0x0000000423187825 */ /* 0x000fca00078e0208 */
[----:B------:R-:W5:Y:S01]  /*8e70*/  LDG.E.128.CONSTANT R16, desc[UR6][R24.64] ;  /* 0x0000000618107981 */ /* 0x000f62000c1e9d00 */
[----:B------:R-:W-:Y:S01]  /*8e80*/  IMAD.MOV.U32 R10, RZ, RZ, 0x3000 ;  /* 0x00003000ff0a7424 */ /* 0x000fe200078e00ff */
[----:B------:R-:W-:Y:S02]  /*8e90*/  IADD3 R39, PT, PT, R39, 0x20, RZ ;  /* 0x0000002027277810 */ /* 0x000fe40007ffe0ff */
[----:B0-----:R-:W-:Y:S02]  /*8ea0*/  PRMT R3, R3, 0x5410, R32 ;  /* 0x0000541003037816 */ /* 0x001fe40000000020 */
[----:B------:R-:W-:Y:S02]  /*8eb0*/  PRMT R0, R0, 0x5410, R10 ;  /* 0x0000541000007816 */ /* 0x000fe4000000000a */
[----:B------:R-:W-:Y:S02]  /*8ec0*/  ISETP.GE.AND P0, PT, R39, R28, PT ;  /* 0x0000001c2700720c */ /* 0x000fe40003f06270 */
[----:B--2---:R-:W-:-:S02]  /*8ed0*/  LOP3.LUT R11, R4, 0x70007, RZ, 0xc0, !PT ;  /* 0x00070007040b7812 */ /* 0x004fc400078ec0ff */
[----:B------:R-:W-:Y:S02]  /*8ee0*/  LOP3.LUT R30, R6, 0x70007, RZ, 0xc0, !PT ;  /* 0x00070007061e7812 */ /* 0x000fe400078ec0ff */
[----:B------:R-:W-:Y:S02]  /*8ef0*/  LOP3.LUT R29, R5, 0x70007, RZ, 0xc0, !PT ;  /* 0x00070007051d7812 */ /* 0x000fe400078ec0ff */
[----:B------:R-:W-:Y:S02]  /*8f00*/  LOP3.LUT R31, R7, 0x70007, RZ, 0xc0, !PT ;  /* 0x00070007071f7812 */ /* 0x000fe400078ec0ff */
[----:B---3--:R-:W-:Y:S02]  /*8f10*/  LOP3.LUT R8, R11, 0x64006400, RZ, 0xfc, !PT ;  /* 0x640064000b087812 */ /* 0x008fe400078efcff */
        /* <DEDUP_REMOVED lines=10> */
[-C--:B-1----:R-:W-:Y:S02]  /*8fc0*/  HFMA2 R31, R31, R20.reuse, RZ ;  /* 0x000000141f1f7231 */ /* 0x082fe400000000ff */
[----:B------:R-:W-:-:S02]  /*8fd0*/  HFMA2 R41, R41, R20, RZ.H0_H0 ;  /* 0x0000001429297231 */ /* 0x000fc400000400ff */
[-C--:B------:R-:W-:Y:S02]  /*8fe0*/  HFMA2 R9, R9, R20.reuse, RZ ;  /* 0x0000001409097231 */ /* 0x080fe400000000ff */
[----:B------:R-:W-:Y:S01]  /*8ff0*/  HFMA2 R8, R8, R20, RZ.H0_H0 ;  /* 0x0000001408087231 */ /* 0x000fe200000400ff */
[----:B------:R-:W-:Y:S01]  /*9000*/  LOP3.LUT R29, R10, 0x64006400, RZ, 0xfc, !PT ;  /* 0x640064000a1d7812 */ /* 0x000fe200078efcff */
[-C--:B------:R-:W-:Y:S01]  /*9010*/  HFMA2 R11, R11, R0.reuse.H1_H1, -132, -132 ;  /* 0xd820d8200b0b7431 */ /* 0x080fe20000060000 */
[----:B------:R-:W-:Y:S02]  /*9020*/  LOP3.LUT R20, R7, 0x380038, RZ, 0xc0, !PT ;  /* 0x0038003807147812 */ /* 0x000fe400078ec0ff */
[----:B------:R-:W-:Y:S01]  /*9030*/  LOP3.LUT R10, R6, 0x380038, RZ, 0xc0, !PT ;  /* 0x00380038060a7812 */ /* 0x000fe200078ec0ff */
[----:B------:R-:W-:Y:S01]  /*9040*/  HFMA2 R29, R29, R0.H1_H1, -132, -132 ;  /* 0xd820d8201d1d7431 */ /* 0x000fe20000060000 */
[----:B------:R-:W-:Y:S01]  /*9050*/  SHF.R.U32.HI R30, RZ, 0x6, R4 ;  /* 0x00000006ff1e7819 */ /* 0x000fe20000011604 */
[----:B------:R-:W-:Y:S01]  /*9060*/  HFMA2 R41, R11, R21, R41 ;  /* 0x000000150b297231 */ /* 0x000fe20000000029 */
[----:B------:R-:W-:-:S02]  /*9070*/  LOP3.LUT R45, R20, 0x64006400, RZ, 0xfc, !PT ;  /* 0x64006400142d7812 */ /* 0x000fc400078efcff */
[----:B------:R-:W-:Y:S01]  /*9080*/  LOP3.LUT R43, R10, 0x64006400, RZ, 0xfc, !PT ;  /* 0x640064000a2b7812 */ /* 0x000fe200078efcff */
[-C--:B------:R-:W-:Y:S01]  /*9090*/  HFMA2 R31, R29, R21.reuse, R31 ;  /* 0x000000151d1f7231 */ /* 0x080fe2000000001f */
[----:B------:R-:W-:Y:S01]  /*90a0*/  LOP3.LUT R10, R30, 0x70007, RZ, 0xc0, !PT ;  /* 0x000700071e0a7812 */ /* 0x000fe200078ec0ff */
[-C--:B------:R-:W-:Y:S01]  /*90b0*/  HFMA2 R11, R45, R0.reuse.H1_H1, -132, -132 ;  /* 0xd820d8202d0b7431 */ /* 0x080fe20000060000 */
[----:B------:R-:W-:Y:S01]  /*90c0*/  SHF.R.U32.HI R20, RZ, 0x6, R5 ;  /* 0x00000006ff147819 */ /* 0x000fe20000011605 */
[----:B------:R-:W-:Y:S01]  /*90d0*/  HFMA2 R43, R43, R0.H1_H1, -132, -132 ;  /* 0xd820d8202b2b7431 */ /* 0x000fe20000060000 */
[----:B------:R-:W-:Y:S01]  /*90e0*/  LOP3.LUT R10, R10, 0x64006400, RZ, 0xfc, !PT ;  /* 0x640064000a0a7812 */ /* 0x000fe200078efcff */
[-C--:B------:R-:W-:Y:S01]  /*90f0*/  HFMA2 R11, R11, R21.reuse, R8 ;  /* 0x000000150b0b7231 */ /* 0x080fe20000000008 */
[----:B------:R-:W-:Y:S02]  /*9100*/  SHF.R.U32.HI R29, RZ, 0x6, R6 ;  /* 0x00000006ff1d7819 */ /* 0x000fe40000011606 */
[----:B------:R-:W-:Y:S01]  /*9110*/  LOP3.LUT R8, R20, 0x70007, RZ, 0xc0, !PT ;  /* 0x0007000714087812 */ /* 0x000fe200078ec0ff */
[----:B------:R-:W-:Y:S01]  /*9120*/  HADD2 R10, R10, -1028, -1028 ;  /* 0xe404e4040a0a7430 */ /* 0x000fe20000000000 */
[----:B------:R-:W-:Y:S01]  /*9130*/  LOP3.LUT R40, R29, 0x70007, RZ, 0xc0, !PT ;  /* 0x000700071d287812 */ /* 0x000fe200078ec0ff */
[----:B------:R-:W-:Y:S01]  /*9140*/  HFMA2 R9, R43, R21, R9 ;  /* 0x000000152b097231 */ /* 0x000fe20000000009 */
[----:B------:R-:W-:-:S02]  /*9150*/  LOP3.LUT R8, R8, 0x64006400, RZ, 0xfc, !PT ;  /* 0x6400640008087812 */ /* 0x000fc400078efcff */
[--C-:B------:R-:W-:Y:S01]  /*9160*/  SHF.R.U32.HI R21, RZ, 0x6, R7.reuse ;  /* 0x00000006ff157819 */ /* 0x100fe20000011607 */
[-C--:B------:R-:W-:Y:S01]  /*9170*/  HFMA2 R31, R10, R22.reuse, R31 ;  /* 0x000000160a1f7231 */ /* 0x080fe2000000001f */
[----:B------:R-:W-:Y:S01]  /*9180*/  LOP3.LUT R40, R40, 0x64006400, RZ, 0xfc, !PT ;  /* 0x6400640028287812 */ /* 0x000fe200078efcff */
[----:B------:R-:W-:Y:S01]  /*9190*/  HADD2 R8, R8, -1028, -1028 ;  /* 0xe404e40408087430 */ /* 0x000fe20000000000 */
[----:B------:R-:W-:Y:S02]  /*91a0*/  LOP3.LUT R10, R21, 0x70007, RZ, 0xc0, !PT ;  /* 0x00070007150a7812 */ /* 0x000fe400078ec0ff */
[----:B------:R-:W-:Y:S01]  /*91b0*/  SHF.R.U32.HI R7, RZ, 0xf, R7 ;  /* 0x0000000fff077819 */ /* 0x000fe20000011607 */
[----:B------:R-:W-:Y:S01]  /*91c0*/  HADD2 R40, R40, -1028, -1028 ;  /* 0xe404e40428287430 */ /* 0x000fe20000000000 */
[----:B------:R-:W-:Y:S01]  /*91d0*/  LOP3.LUT R10, R10, 0x64006400, RZ, 0xfc, !PT ;  /* 0x640064000a0a7812 */ /* 0x000fe200078efcff */
[----:B------:R-:W-:Y:S01]  /*91e0*/  HFMA2 R41, R8, R22, R41 ;  /* 0x0000001608297231 */ /* 0x000fe20000000029 */
[----:B------:R-:W-:-:S02]  /*91f0*/  LOP3.LUT R8, R30, 0x380038, RZ, 0xc0, !PT ;  /* 0x003800381e087812 */ /* 0x000fc400078ec0ff */
[----:B------:R-:W-:Y:S01]  /*9200*/  LOP3.LUT R30, R30, 0x1c001c0, RZ, 0xc0, !PT ;  /* 0x01c001c01e1e7812 */ /* 0x000fe200078ec0ff */
[-C--:B------:R-:W-:Y:S01]  /*9210*/  HFMA2 R40, R40, R22.reuse, R9 ;  /* 0x0000001628287231 */ /* 0x080fe20000000009 */
[----:B------:R-:W-:Y:S01]  /*9220*/  LOP3.LUT R9, R8, 0x64006400, RZ, 0xfc, !PT ;  /* 0x6400640008097812 */ /* 0x000fe200078efcff */
[----:B------:R-:W-:Y:S01]  /*9230*/  HADD2 R42, R10, -1028, -1028 ;  /* 0xe404e4040a2a7430 */ /* 0x000fe20000000000 */
[C---:B------:R-:W-:Y:S02]  /*9240*/  LOP3.LUT R8, R20.reuse, 0x380038, RZ, 0xc0, !PT ;  /* 0x0038003814087812 */ /* 0x040fe400078ec0ff */
[----:B------:R-:W-:Y:S01]  /*9250*/  LOP3.LUT R20, R20, 0x1c001c0, RZ, 0xc0, !PT ;  /* 0x01c001c014147812 */ /* 0x000fe200078ec0ff */
[----:B------:R-:W-:Y:S01]  /*9260*/  HFMA2 R42, R42, R22, R11 ;  /* 0x000000162a2a7231 */ /* 0x000fe2000000000b */
[----:B------:R-:W-:Y:S01]  /*9270*/  LOP3.LUT R43, R8, 0x64006400, RZ, 0xfc, !PT ;  /* 0x64006400082b7812 */ /* 0x000fe200078efcff */
[-C--:B------:R-:W-:Y:S01]  /*9280*/  HFMA2 R22, R9, R0.reuse.H1_H1, -132, -132 ;  /* 0xd820d82009167431 */ /* 0x080fe20000060000 */
[----:B------:R-:W-:Y:S01]  /*9290*/  LOP3.LUT R7, R7, 0x10001, RZ, 0xc0, !PT ;  /* 0x0001000107077812 */ /* 0x000fe200078ec0ff */
[----:B------:R-:W0:Y:S02]  /*92a0*/  LDS.128 R8, [UR4+0x10] ;  /* 0x00001004ff087984 */ /* 0x000e240008000c00 */
[----:B------:R-:W-:-:S02]  /*92b0*/  HFMA2 R43, R43, R0.H1_H1, -132, -132 ;  /* 0xd820d8202b2b7431 */ /* 0x000fc40000060000 */
[-C--:B------:R-:W-:Y:S02]  /*92c0*/  HFMA2 R22, R22, R23.reuse, R31 ;  /* 0x0000001716167231 */ /* 0x080fe4000000001f */
[----:B------:R-:W-:Y:S01]  /*92d0*/  HFMA2 R31, R43, R23, R41 ;  /* 0x000000172b1f7231 */ /* 0x000fe20000000029 */
[----:B------:R-:W-:Y:S02]  /*92e0*/  LOP3.LUT R41, R29, 0x380038, RZ, 0xc0, !PT ;  /* 0x003800381d297812 */ /* 0x000fe400078ec0ff */
[----:B------:R-:W-:Y:S02]  /*92f0*/  LOP3.LUT R43, R21, 0x380038, RZ, 0xc0, !PT ;  /* 0x00380038152b7812 */ /* 0x000fe400078ec0ff */
[----:B------:R-:W-:Y:S02]  /*9300*/  LOP3.LUT R41, R41, 0x64006400, RZ, 0xfc, !PT ;  /* 0x6400640029297812 */ /* 0x000fe400078efcff */
[----:B------:R-:W-:-:S03]  /*9310*/  LOP3.LUT R43, R43, 0x64006400, RZ, 0xfc, !PT ;  /* 0x640064002b2b7812 */ /* 0x000fc600078efcff */
[-C--:B------:R-:W-:Y:S02]  /*9320*/  HFMA2 R41, R41, R0.reuse.H1_H1, -132, -132 ;  /* 0xd820d82029297431 */ /* 0x080fe40000060000 */
[----:B------:R-:W-:Y:S02]  /*9330*/  HFMA2 R43, R43, R0.H1_H1, -132, -132 ;  /* 0xd820d8202b2b7431 */ /* 0x000fe40000060000 */
[-C--:B------:R-:W-:Y:S01]  /*9340*/  HFMA2 R40, R41, R23.reuse, R40 ;  /* 0x0000001729287231 */ /* 0x080fe20000000028 */
[----:B------:R-:W-:Y:S01]  /*9350*/  MOV R41, 0x2400 ;  /* 0x0000240000297802 */ /* 0x000fe20000000f00 */
[----:B------:R-:W-:Y:S01]  /*9360*/  HFMA2 R23, R43, R23, R42 ;  /* 0x000000172b177231 */ /* 0x000fe2000000002a */
[----:B----4-:R-:W-:Y:S02]  /*9370*/  SHF.R.U32.HI R42, RZ, 0xe, R13 ;  /* 0x0000000eff2a7819 */ /* 0x010fe4000001160d */
[----:B------:R-:W-:Y:S02]  /*9380*/  PRMT R2, R2, 0x5410, R41 ;  /* 0x0000541002027816 */ /* 0x000fe40000000029 */
[----:B------:R-:W-:-:S02]  /*9390*/  LOP3.LUT R41, R30, 0x64006400, RZ, 0xfc, !PT ;  /* 0x640064001e297812 */ /* 0x000fc400078efcff */
[----:B------:R-:W-:Y:S02]  /*93a0*/  LOP3.LUT R30, R29, 0x1c001c0, RZ, 0xc0, !PT ;  /* 0x01c001c01d1e7812 */ /* 0x000fe400078ec0ff */
[----:B------:R-:W-:Y:S01]  /*93b0*/  LOP3.LUT R29, R20, 0x64006400, RZ, 0xfc, !PT ;  /* 0x64006400141d7812 */ /* 0x000fe200078efcff */
[-C--:B------:R-:W-:Y:S01]  /*93c0*/  HFMA2 R41, R41, R2.reuse.H1_H1, -20, -20 ;  /* 0xcd00cd0029297431 */ /* 0x080fe20000060002 */
[----:B------:R-:W-:Y:S02]  /*93d0*/  LOP3.LUT R43, R30, 0x64006400, RZ, 0xfc, !PT ;  /* 0x640064001e2b7812 */ /* 0x000fe400078efcff */
[----:B------:R-:W-:Y:S01]  /*93e0*/  LOP3.LUT R30, R21, 0x1c001c0, RZ, 0xc0, !PT ;  /* 0x01c001c0151e7812 */ /* 0x000fe200078ec0ff */
[----:B------:R-:W-:Y:S01]  /*93f0*/  HFMA2 R29, R29, R2.H1_H1, -20, -20 ;  /* 0xcd00cd001d1d7431 */ /* 0x000fe20000060002 */
[----:B------:R-:W-:Y:S01]  /*9400*/  LOP3.LUT R21, R12, 0x70007, RZ, 0xc0, !PT ;  /* 0x000700070c157812 */ /* 0x000fe200078ec0ff */
[----:B0-----:R-:W-:Y:S02]  /*9410*/  HFMA2 R22, R41, R8, R22 ;  /* 0x0000000829167231 */ /* 0x001fe40000000016 */
[----:B------:R-:W-:Y:S01]  /*9420*/  HFMA2 R20, R43, R2.H1_H1, -20, -20 ;  /* 0xcd00cd002b147431 */ /* 0x000fe20000060002 */
[----:B------:R-:W-:Y:S01]  /*9430*/  LOP3.LUT R41, R30, 0x64006400, RZ, 0xfc, !PT ;  /* 0x640064001e297812 */ /* 0x000fe200078efcff */
[----:B------:R-:W-:-:S02]  /*9440*/  HFMA2 R31, R29, R8, R31 ;  /* 0x000000081d1f7231 */ /* 0x000fc4000000001f */
[----:B------:R-:W-:Y:S01]  /*9450*/  HFMA2 R40, R20, R8, R40 ;  /* 0x0000000814287231 */ /* 0x000fe20000000028 */
[----:B------:R-:W-:Y:S01]  /*9460*/  SHF.R.U32.HI R20, RZ, 0xf, R4 ;  /* 0x0000000fff147819 */ /* 0x000fe20000011604 */
[----:B------:R-:W-:Y:S01]  /*9470*/  HFMA2 R41, R41, R2.H1_H1, -20, -20 ;  /* 0xcd00cd0029297431 */ /* 0x000fe20000060002 */
[----:B------:R-:W-:Y:S02]  /*9480*/  LOP3.LUT R29, R13, 0x70007, RZ, 0xc0, !PT ;  /* 0x000700070d1d7812 */ /* 0x000fe400078ec0ff */
[----:B------:R-:W-:Y:S02]  /*9490*/  LOP3.LUT R4, R21, 0x64006400, RZ, 0xfc, !PT ;  /* 0x6400640015047812 */ /* 0x000fe400078efcff */
[----:B------:R-:W-:Y:S01]  /*94a0*/  LOP3.LUT R20, R20, 0x10001, RZ, 0xc0, !PT ;  /* 0x0001000114147812 */ /* 0x000fe200078ec0ff */
[----:B------:R-:W-:Y:S01]  /*94b0*/  HFMA2 R23, R41, R8, R23 ;  /* 0x0000000829177231 */ /* 0x000fe20000000017 */
[----:B------:R-:W-:Y:S01]  /*94c0*/  SHF.R.U32.HI R21, RZ, 0xe, R12 ;  /* 0x0000000eff157819 */ /* 0x000fe2000001160c */
[----:B------:R-:W-:Y:S01]  /*94d0*/  HADD2 R4, R4, -1028, -1028 ;  /* 0xe404e40404047430 */ /* 0x000fe20000000000 */
[----:B------:R-:W-:-:S02]  /*94e0*/  LOP3.LUT R29, R29, 0x64006400, RZ, 0xfc, !PT ;  /* 0x640064001d1d7812 */ /* 0x000fc400078efcff */
[----:B------:R-:W-:Y:S01]  /*94f0*/  LOP3.LUT R8, R20, 0x20002, R21, 0xf8, !PT ;  /* 0x0002000214087812 */ /* 0x000fe200078ef815 */
[-C--:B------:R-:W-:Y:S01]  /*9500*/  HFMA2 R22, R4, R9.reuse, R22 ;  /* 0x0000000904167231 */ /* 0x080fe20000000016 */
        /* <DEDUP_REMOVED lines=14> */
[-C--:B------:R-:W-:Y:S01]  /*95f0*/  HFMA2 R4, R31, R0.reuse.H1_H1, -132, -132 ;  /* 0xd820d8201f047431 */ /* 0x080fe20000060000 */
[----:B------:R-:W-:Y:S01]  /*9600*/  LOP3.LUT R20, R15, 0x380038, RZ, 0xc0, !PT ;  /* 0x003800380f147812 */ /* 0x000fe200078ec0ff */
[----:B------:R-:W-:Y:S01]  /*9610*/  HFMA2 R21, R21, R0.H1_H1, -132, -132 ;  /* 0xd820d82015157431 */ /* 0x000fe20000060000 */
[----:B------:R-:W-:Y:S01]  /*9620*/  LOP3.LUT R41, R41, 0x64006400, RZ, 0xfc, !PT ;  /* 0x6400640029297812 */ /* 0x000fe200078efcff */
[----:B------:R-:W-:Y:S01]  /*9630*/  HFMA2 R40, R40, R9, R23 ;  /* 0x0000000928287231 */ /* 0x000fe20000000017 */
[----:B------:R-:W-:Y:S01]  /*9640*/  SHF.R.U32.HI R9, RZ, 0xf, R5 ;  /* 0x0000000fff097819 */ /* 0x000fe20000011605 */
[-C--:B------:R-:W-:Y:S01]  /*9650*/  HFMA2 R29, R21, R10.reuse, R29 ;  /* 0x0000000a151d7231 */ /* 0x080fe2000000001d */
[----:B------:R-:W-:Y:S01]  /*9660*/  SHF.R.U32.HI R5, RZ, 0x6, R12 ;  /* 0x00000006ff057819 */ /* 0x000fe2000001160c */
[----:B------:R-:W-:Y:S01]  /*9670*/  HFMA2 R30, R4, R10, R30 ;  /* 0x0000000a041e7231 */ /* 0x000fe2000000001e */
[----:B------:R-:W-:Y:S01]  /*9680*/  LOP3.LUT R21, R20, 0x64006400, RZ, 0xfc, !PT ;  /* 0x6400640014157812 */ /* 0x000fe200078efcff */
[----:B------:R-:W-:Y:S01]  /*9690*/  HFMA2 R41, R41, R0.H1_H1, -132, -132 ;  /* 0xd820d82029297431 */ /* 0x000fe20000060000 */
[----:B------:R-:W-:-:S02]  /*96a0*/  SHF.R.U32.HI R4, RZ, 0xf, R6 ;  /* 0x0000000fff047819 */ /* 0x000fc40000011606 */
[----:B------:R-:W-:Y:S01]  /*96b0*/  LOP3.LUT R6, R5, 0x70007, RZ, 0xc0, !PT ;  /* 0x0007000705067812 */ /* 0x000fe200078ec0ff */
[----:B------:R-:W-:Y:S01]  /*96c0*/  HFMA2 R12, R21, R0.H1_H1, -132, -132 ;  /* 0xd820d820150c7431 */ /* 0x000fe20000060000 */
[----:B------:R-:W-:Y:S01]  /*96d0*/  LOP3.LUT R4, R4, 0x10001, RZ, 0xc0, !PT ;  /* 0x0001000104047812 */ /* 0x000fe200078ec0ff */
[-C--:B------:R-:W-:Y:S01]  /*96e0*/  HFMA2 R31, R41, R10.reuse, R22 ;  /* 0x0000000a291f7231 */ /* 0x080fe20000000016 */
[----:B------:R-:W-:Y:S01]  /*96f0*/  LOP3.LUT R6, R6, 0x64006400, RZ, 0xfc, !PT ;  /* 0x6400640006067812 */ /* 0x000fe200078efcff */
[----:B------:R-:W0:Y:S01]  /*9700*/  LDS.128 R20, [UR4+0x20] ;  /* 0x00002004ff147984 */ /* 0x000e220008000c00 */
[----:B------:R-:W-:Y:S01]  /*9710*/  SHF.R.U32.HI R41, RZ, 0xe, R14 ;  /* 0x0000000eff297819 */ /* 0x000fe2000001160e */
[----:B------:R-:W-:Y:S01]  /*9720*/  HFMA2 R10, R12, R10, R40 ;  /* 0x0000000a0c0a7231 */ /* 0x000fe20000000028 */
[----:B------:R-:W-:Y:S01]  /*9730*/  SHF.R.U32.HI R13, RZ, 0x6, R13 ;  /* 0x00000006ff0d7819 */ /* 0x000fe2000001160d */
[----:B------:R-:W-:Y:S01]  /*9740*/  HADD2 R12, R6, -1028, -1028 ;  /* 0xe404e404060c7430 */ /* 0x000fe20000000000 */
[----:B------:R-:W-:-:S02]  /*9750*/  SHF.R.U32.HI R6, RZ, 0x6, R15 ;  /* 0x00000006ff067819 */ /* 0x000fc4000001160f */
[----:B------:R-:W-:Y:S01]  /*9760*/  SHF.R.U32.HI R14, RZ, 0x6, R14 ;  /* 0x00000006ff0e7819 */ /* 0x000fe2000001160e */
[----:B------:R-:W-:Y:S01]  /*9770*/  HFMA2 R31, R12, R11, R31 ;  /* 0x0000000b0c1f7231 */ /* 0x000fe2000000001f */
        /* <DEDUP_REMOVED lines=8> */
[C---:B------:R-:W-:Y:S01]  /*9800*/  LOP3.LUT R43, R5.reuse, 0x380038, RZ, 0xc0, !PT ;  /* 0x00380038052b7812 */ /* 0x040fe200078ec0ff */
[----:B------:R-:W-:Y:S01]  /*9810*/  HADD2 R41, R41, -1028, -1028 ;  /* 0xe404e40429297430 */ /* 0x000fe20000000000 */
[----:B------:R-:W-:Y:S01]  /*9820*/  LOP3.LUT R5, R5, 0x1c001c0, RZ, 0xc0, !PT ;  /* 0x01c001c005057812 */ /* 0x000fe200078ec0ff */
[----:B------:R-:W-:Y:S01]  /*9830*/  HADD2 R40, R40, -1028, -1028 ;  /* 0xe404e40428287430 */ /* 0x000fe20000000000 */
[----:B------:R-:W-:Y:S01]  /*9840*/  LOP3.LUT R43, R43, 0x64006400, RZ, 0xfc, !PT ;  /* 0x640064002b2b7812 */ /* 0x000fe200078efcff */
[-C--:B------:R-:W-:Y:S01]  /*9850*/  HFMA2 R30, R12, R11.reuse, R30 ;  /* 0x0000000b0c1e7231 */ /* 0x080fe2000000001e */
[----:B------:R-:W-:Y:S01]  /*9860*/  SHF.R.U32.HI R12, RZ, 0xe, R15 ;  /* 0x0000000eff0c7819 */ /* 0x000fe2000001160f */
[----:B------:R-:W-:-:S02]  /*9870*/  HFMA2 R29, R40, R11, R29 ;  /* 0x0000000b281d7231 */ /* 0x000fc4000000001d */
[----:B------:R-:W-:Y:S01]  /*9880*/  HFMA2 R10, R41, R11, R10 ;  /* 0x0000000b290a7231 */ /* 0x000fe2000000000a */
[----:B------:R-:W-:Y:S01]  /*9890*/  LOP3.LUT R11, R14, 0x380038, RZ, 0xc0, !PT ;  /* 0x003800380e0b7812 */ /* 0x000fe200078ec0ff */
[-C--:B------:R-:W-:Y:S01]  /*98a0*/  HFMA2 R43, R43, R0.reuse.H1_H1, -132, -132 ;  /* 0xd820d8202b2b7431 */ /* 0x080fe20000060000 */
[----:B------:R-:W-:Y:S02]  /*98b0*/  LOP3.LUT R41, R13, 0x380038, RZ, 0xc0, !PT ;  /* 0x003800380d297812 */ /* 0x000fe400078ec0ff */
[----:B------:R-:W-:Y:S02]  /*98c0*/  LOP3.LUT R11, R11, 0x64006400, RZ, 0xfc, !PT ;  /* 0x640064000b0b7812 */ /* 0x000fe400078efcff */
[----:B------:R-:W-:Y:S02]  /*98d0*/  LOP3.LUT R12, R7, 0x20002, R12, 0xf8, !PT ;  /* 0x00020002070c7812 */ /* 0x000fe400078ef80c */
[----:B------:R-:W-:Y:S01]  /*98e0*/  LOP3.LUT R41, R41, 0x64006400, RZ, 0xfc, !PT ;  /* 0x6400640029297812 */ /* 0x000fe200078efcff */
[----:B------:R-:W-:-:S02]  /*98f0*/  HFMA2 R11, R11, R0.H1_H1, -132, -132 ;  /* 0xd820d8200b0b7431 */ /* 0x000fc40000060000 */
[----:B0-----:R-:W-:Y:S01]  /*9900*/  HFMA2 R31, R43, R20, R31 ;  /* 0x000000142b1f7231 */ /* 0x001fe2000000001f */
[----:B------:R-:W-:Y:S02]  /*9910*/  LOP3.LUT R7, R14, 0x1c001c0, RZ, 0xc0, !PT ;  /* 0x01c001c00e077812 */ /* 0x000fe400078ec0ff */
[----:B------:R-:W-:Y:S01]  /*9920*/  LOP3.LUT R13, R13, 0x1c001c0, RZ, 0xc0, !PT ;  /* 0x01c001c00d0d7812 */ /* 0x000fe200078ec0ff */
[----:B------:R-:W-:Y:S02]  /*9930*/  HFMA2 R15, R41, R0.H1_H1, -132, -132 ;  /* 0xd820d820290f7431 */ /* 0x000fe40000060000 */
[-C--:B------:R-:W-:Y:S01]  /*9940*/  HFMA2 R29, R11, R20.reuse, R29 ;  /* 0x000000140b1d7231 */ /* 0x080fe2000000001d */
[----:B------:R-:W-:Y:S02]  /*9950*/  LOP3.LUT R11, R6, 0x380038, RZ, 0xc0, !PT ;  /* 0x00380038060b7812 */ /* 0x000fe400078ec0ff */
[----:B------:R-:W-:Y:S01]  /*9960*/  LOP3.LUT R5, R5, 0x64006400, RZ, 0xfc, !PT ;  /* 0x6400640005057812 */ /* 0x000fe200078efcff */
[----:B------:R-:W-:Y:S01]  /*9970*/  HFMA2 R30, R15, R20, R30 ;  /* 0x000000140f1e7231 */ /* 0x000fe2000000001e */
[----:B------:R-:W-:-:S02]  /*9980*/  LOP3.LUT R11, R11, 0x64006400, RZ, 0xfc, !PT ;  /* 0x640064000b0b7812 */ /* 0x000fc400078efcff */
[----:B------:R-:W-:Y:S01]  /*9990*/  LOP3.LUT R6, R6, 0x1c001c0, RZ, 0xc0, !PT ;  /* 0x01c001c006067812 */ /* 0x000fe200078ec0ff */
[----:B------:R-:W-:Y:S01]  /*99a0*/  HFMA2 R5, R5, R2.H1_H1, -20, -20 ;  /* 0xcd00cd0005057431 */ /* 0x000fe20000060002 */
[----:B------:R-:W-:Y:S01]  /*99b0*/  LOP3.LUT R13, R13, 0x64006400, RZ, 0xfc, !PT ;  /* 0x640064000d0d7812 */ /* 0x000fe200078efcff */
[----:B------:R-:W-:Y:S01]  /*99c0*/  HFMA2 R14, R11, R0.H1_H1, -132, -132 ;  /* 0xd820d8200b0e7431 */ /* 0x000fe20000060000 */
[----:B------:R-:W-:Y:S01]  /*99d0*/  LOP3.LUT R7, R7, 0x64006400, RZ, 0xfc, !PT ;  /* 0x6400640007077812 */ /* 0x000fe200078efcff */
[-C--:B------:R-:W-:Y:S01]  /*99e0*/  HFMA2 R5, R5, R21.reuse, R31 ;  /* 0x0000001505057231 */ /* 0x080fe2000000001f */
[----:B------:R-:W-:Y:S01]  /*99f0*/  LOP3.LUT R11, R6, 0x64006400, RZ, 0xfc, !PT ;  /* 0x64006400060b7812 */ /* 0x000fe200078efcff */
[----:B------:R-:W-:Y:S01]  /*9a00*/  HFMA2 R15, R13, R2.H1_H1, -20, -20 ;  /* 0xcd00cd000d0f7431 */ /* 0x000fe20000060002 */
[----:B-----5:R-:W-:Y:S01]  /*9a10*/  LOP3.LUT R31, R16, 0x70007, RZ, 0xc0, !PT ;  /* 0x00070007101f7812 */ /* 0x020fe200078ec0ff */
[----:B------:R-:W-:Y:S02]  /*9a20*/  HFMA2 R10, R14, R20, R10 ;  /* 0x000000140e0a7231 */ /* 0x000fe4000000000a */
[-C--:B------:R-:W-:Y:S01]  /*9a30*/  HFMA2 R14, R7, R2.reuse.H1_H1, -20, -20 ;  /* 0xcd00cd00070e7431 */ /* 0x080fe20000060002 */
[----:B------:R-:W-:Y:S01]  /*9a40*/  LOP3.LUT R9, R9, 0x10001, RZ, 0xc0, !PT ;  /* 0x0001000109097812 */ /* 0x000fe200078ec0ff */
[----:B------:R-:W-:Y:S01]  /*9a50*/  HFMA2 R11, R11, R2.H1_H1, -20, -20 ;  /* 0xcd00cd000b0b7431 */ /* 0x000fe20000060002 */
[----:B------:R-:W-:Y:S01]  /*9a60*/  SHF.R.U32.HI R7, RZ, 0xd, R16 ;  /* 0x0000000dff077819 */ /* 0x000fe20000011610 */
[-C--:B------:R-:W-:Y:S01]  /*9a70*/  HFMA2 R13, R15, R21.reuse, R30 ;  /* 0x000000150f0d7231 */ /* 0x080fe2000000001e */
[----:B------:R-:W-:Y:S01]  /*9a80*/  LOP3.LUT R31, R31, 0x64006400, RZ, 0xfc, !PT ;  /* 0x640064001f1f7812 */ /* 0x000fe200078efcff */
[----:B------:R-:W-:Y:S01]  /*9a90*/  HFMA2 R14, R14, R21, R29 ;  /* 0x000000150e0e7231 */ /* 0x000fe2000000001d */
[----:B------:R-:W-:-:S02]  /*9aa0*/  LOP3.LUT R9, R9, 0x20002, R42, 0xf8, !PT ;  /* 0x0002000209097812 */ /* 0x000fc400078ef82a */
[----:B------:R-:W-:Y:S01]  /*9ab0*/  SHF.R.U32.HI R6, RZ, 0xd, R17 ;  /* 0x0000000dff067819 */ /* 0x000fe20000011611 */
[----:B------:R-:W-:Y:S01]  /*9ac0*/  HFMA2 R21, R11, R21, R10 ;  /* 0x000000150b157231 */ /* 0x000fe2000000000a */
[----:B------:R-:W-:Y:S01]  /*9ad0*/  LOP3.LUT R8, R8, 0x40004, R7, 0xf8, !PT ;  /* 0x0004000408087812 */ /* 0x000fe200078ef807 */
[----:B------:R-:W-:Y:S01]  /*9ae0*/  HADD2 R31, R31, -1028, -1028 ;  /* 0xe404e4041f1f7430 */ /* 0x000fe20000000000 */
[----:B------:R-:W-:Y:S02]  /*9af0*/  SHF.R.U32.HI R11, RZ, 0xd, R18 ;  /* 0x0000000dff0b7819 */ /* 0x000fe40000011612 */
[----:B------:R-:W-:Y:S02]  /*9b00*/  LOP3.LUT R7, R17, 0x70007, RZ, 0xc0, !PT ;  /* 0x0007000711077812 */ /* 0x000fe400078ec0ff */
[----:B------:R-:W-:Y:S01]  /*9b10*/  LOP3.LUT R30, R19, 0x70007, RZ, 0xc0, !PT ;  /* 0x00070007131e7812 */ /* 0x000fe200078ec0ff */
[----:B------:R-:W-:Y:S01]  /*9b20*/  HFMA2 R5, R31, R22, R5 ;  /* 0x000000161f057231 */ /* 0x000fe20000000005 */
[----:B------:R-:W-:-:S02]  /*9b30*/  LOP3.LUT R9, R9, 0x40004, R6, 0xf8, !PT ;  /* 0x0004000409097812 */ /* 0x000fc400078ef806 */
[----:B------:R-:W-:Y:S02]  /*9b40*/  LOP3.LUT R29, R18, 0x70007, RZ, 0xc0, !PT ;  /* 0x00070007121d7812 */ /* 0x000fe400078ec0ff */
[----:B------:R-:W-:Y:S02]  /*9b50*/  LOP3.LUT R6, R16, 0x380038, RZ, 0xc0, !PT ;  /* 0x0038003810067812 */ /* 0x000fe400078ec0ff */
[----:B------:R-:W-:Y:S02]  /*9b60*/  LOP3.LUT R11, R4, 0x40004, R11, 0xf8, !PT ;  /* 0x00040004040b7812 */ /* 0x000fe400078ef80b */
        /* <DEDUP_REMOVED lines=9> */
[----:B------:R-:W-:-:S02]  /*9c00*/  HFMA2 R7, R7, R0.H1_H1, -132, -132 ;  /* 0xd820d82007077431 */ /* 0x000fc40000060000 */
[-C--:B------:R-:W-:Y:S02]  /*9c10*/  HFMA2 R13, R4, R22.reuse, R13 ;  /* 0x00000016040d7231 */ /* 0x080fe4000000000d */
[-C--:B------:R-:W-:Y:S02]  /*9c20*/  HFMA2 R14, R29, R22.reuse, R14 ;  /* 0x000000161d0e7231 */ /* 0x080fe4000000000e */
[----:B------:R-:W-:Y:S02]  /*9c30*/  HFMA2 R22, R30, R22, R21 ;  /* 0x000000161e167231 */ /* 0x000fe40000000015 */
[----:B------:R-:W-:Y:S01]  /*9c40*/  HFMA2 R21, R7, R23, R5 ;  /* 0x0000001707157231 */ /* 0x000fe20000000005 */
[----:B------:R-:W-:Y:S01]  /*9c50*/  SHF.R.U32.HI R10, RZ, 0x6, R18 ;  /* 0x00000006ff0a7819 */ /* 0x000fe20000011612 */
[----:B------:R-:W0:Y:S01]  /*9c60*/  LDS.128 R4, [UR4+0x30] ;  /* 0x00003004ff047984 */ /* 0x000e220008000c00 */
[----:B------:R-:W-:Y:S01]  /*9c70*/  SHF.R.U32.HI R41, RZ, 0xd, R19 ;  /* 0x0000000dff297819 */ /* 0x000fe20000011613 */
[----:B------:R-:W-:Y:S01]  /*9c80*/  UIADD3 UR4, UPT, UPT, UR4, 0x40, URZ ;  /* 0x0000004004047890 */ /* 0x000fe2000fffe0ff */
[----:B------:R-:W-:-:S02]  /*9c90*/  LOP3.LUT R18, R19, 0x380038, RZ, 0xc0, !PT ;  /* 0x0038003813127812 */ /* 0x000fc400078ec0ff */
[----:B------:R-:W-:Y:S02]  /*9ca0*/  LOP3.LUT R45, R15, 0x64006400, RZ, 0xfc, !PT ;  /* 0x640064000f2d7812 */ /* 0x000fe400078efcff */
[----:B------:R-:W-:Y:S02]  /*9cb0*/  LOP3.LUT R12, R12, 0x40004, R41, 0xf8, !PT ;  /* 0x000400040c0c7812 */ /* 0x000fe400078ef829 */
[----:B------:R-:W-:Y:S01]  /*9cc0*/  LOP3.LUT R29, R18, 0x64006400, RZ, 0xfc, !PT ;  /* 0x64006400121d7812 */ /* 0x000fe200078efcff */
[-C--:B------:R-:W-:Y:S01]  /*9cd0*/  HFMA2 R40, R45, R0.reuse.H1_H1, -132, -132 ;  /* 0xd820d8202d287431 */ /* 0x080fe20000060000 */
[----:B------:R-:W-:Y:S02]  /*9ce0*/  LOP3.LUT R41, R10, 0x380038, RZ, 0xc0, !PT ;  /* 0x003800380a297812 */ /* 0x000fe400078ec0ff */
[----:B------:R-:W-:Y:S01]  /*9cf0*/  LOP3.LUT R15, R20, 0x64006400, RZ, 0xfc, !PT ;  /* 0x64006400140f7812 */ /* 0x000fe200078efcff */
[-C--:B------:R-:W-:Y:S01]  /*9d00*/  HFMA2 R29, R29, R0.reuse.H1_H1, -132, -132 ;  /* 0xd820d8201d1d7431 */ /* 0x080fe20000060000 */
[----:B------:R-:W-:Y:S01]  /*9d10*/  LOP3.LUT R41, R41, 0x64006400, RZ, 0xfc, !PT ;  /* 0x6400640029297812 */ /* 0x000fe200078efcff */
[-C--:B------:R-:W-:Y:S01]  /*9d20*/  HFMA2 R13, R40, R23.reuse, R13 ;  /* 0x00000017280d7231 */ /* 0x080fe2000000000d */
[----:B------:R-:W-:Y:S01]  /*9d30*/  SHF.R.U32.HI R16, RZ, 0x6, R16 ;  /* 0x00000006ff107819 */ /* 0x000fe20000011610 */
[-C--:B------:R-:W-:Y:S01]  /*9d40*/  HFMA2 R30, R15, R0.reuse.H1_H1, -132, -132 ;  /* 0xd820d8200f1e7431 */ /* 0x080fe20000060000 */
[----:B------:R-:W-:Y:S01]  /*9d50*/  SHF.R.U32.HI R17, RZ, 0x6, R17 ;  /* 0x00000006ff117819 */ /* 0x000fe20000011611 */
[----:B------:R-:W-:Y:S01]  /*9d60*/  HFMA2 R20, R41, R0.H1_H1, -132, -132 ;  /* 0xd820d82029147431 */ /* 0x000fe20000060000 */
[C---:B------:R-:W-:Y:S01]  /*9d70*/  LOP3.LUT R40, R16.reuse, 0x70007, RZ, 0xc0, !PT ;  /* 0x0007000710287812 */ /* 0x040fe200078ec0ff */
[-C--:B------:R-:W-:Y:S01]  /*9d80*/  HFMA2 R14, R30, R23.reuse, R14 ;  /* 0x000000171e0e7231 */ /* 0x080fe2000000000e */
[C---:B------:R-:W-:Y:S01]  /*9d90*/  LOP3.LUT R47, R16.reuse, 0x380038, RZ, 0xc0, !PT ;  /* 0x00380038102f7812 */ /* 0x040fe200078ec0ff */
[----:B------:R-:W-:Y:S01]  /*9da0*/  HFMA2 R22, R29, R23, R22 ;  /* 0x000000171d167231 */ /* 0x000fe20000000016 */
[----:B------:R-:W-:-:S02]  /*9db0*/  LOP3.LUT R41, R16, 0x1c001c0, RZ, 0xc0, !PT ;  /* 0x01c001c010297812 */ /* 0x000fc400078ec0ff */
[C---:B------:R-:W-:Y:S02]  /*9dc0*/  LOP3.LUT R43, R17.reuse, 0x380038, RZ, 0xc0, !PT ;  /* 0x00380038112b7812 */ /* 0x040fe400078ec0ff */
[C---:B------:R-:W-:Y:S02]  /*9dd0*/  LOP3.LUT R16, R17.reuse, 0x70007, RZ, 0xc0, !PT ;  /* 0x0007000711107812 */ /* 0x040fe400078ec0ff */
[----:B------:R-:W-:Y:S02]  /*9de0*/  LOP3.LUT R30, R17, 0x1c001c0, RZ, 0xc0, !PT ;  /* 0x01c001c0111e7812 */ /* 0x000fe400078ec0ff */
[C---:B------:R-:W-:Y:S02]  /*9df0*/  LOP3.LUT R17, R10.reuse, 0x70007, RZ, 0xc0, !PT ;  /* 0x000700070a117812 */ /* 0x040fe400078ec0ff */
        /* <DEDUP_REMOVED lines=8> */
[----:B------:R-:W-:Y:S01]  /*9e80*/  HFMA2 R15, R47, R0.H1_H1, -132, -132 ;  /* 0xd820d8202f0f7431 */ /* 0x000fe20000060000 */
[----:B------:R-:W-:Y:S01]  /*9e90*/  LOP3.LUT R29, R19, 0x70007, RZ, 0xc0, !PT ;  /* 0x00070007131d7812 */ /* 0x000fe200078ec0ff */
[-C--:B0-----:R-:W-:Y:S01]  /*9ea0*/  HFMA2 R10, R10, R4.reuse, R21 ;  /* 0x000000040a0a7231 */ /* 0x081fe20000000015 */
[----:B------:R-:W-:Y:S01]  /*9eb0*/  LOP3.LUT R16, R16, 0x64006400, RZ, 0xfc, !PT ;  /* 0x6400640010107812 */ /* 0x000fe200078efcff */
[----:B------:R-:W-:Y:S01]  /*9ec0*/  HFMA2 R14, R17, R4, R14 ;  /* 0x00000004110e7231 */ /* 0x000fe2000000000e */
[----:B------:R-:W-:Y:S01]  /*9ed0*/  LOP3.LUT R29, R29, 0x64006400, RZ, 0xfc, !PT ;  /* 0x640064001d1d7812 */ /* 0x000fe200078efcff */
[----:B------:R-:W-:Y:S01]  /*9ee0*/  HFMA2 R41, R41, R2.H1_H1, -20, -20 ;  /* 0xcd00cd0029297431 */ /* 0x000fe20000060002 */
[----:B------:R-:W-:Y:S01]  /*9ef0*/  LOP3.LUT R23, R23, 0x64006400, RZ, 0xfc, !PT ;  /* 0x6400640017177812 */ /* 0x000fe200078efcff */
[----:B------:R-:W-:Y:S01]  /*9f00*/  HADD2 R16, R16, -1028, -1028 ;  /* 0xe404e40410107430 */ /* 0x000fe20000000000 */
[----:B------:R-:W-:Y:S01]  /*9f10*/  LOP3.LUT R43, R43, 0x64006400, RZ, 0xfc, !PT ;  /* 0x640064002b2b7812 */ /* 0x000fe200078efcff */
[----:B------:R-:W-:-:S02]  /*9f20*/  HFMA2 R10, R15, R5, R10 ;  /* 0x000000050f0a7231 */ /* 0x000fc4000000000a */
[----:B------:R-:W-:Y:S02]  /*9f30*/  HADD2 R29, R29, -1028, -1028 ;  /* 0xe404e4041d1d7430 */ /* 0x000fe40000000000 */
[----:B------:R-:W-:Y:S01]  /*9f40*/  HFMA2 R14, R20, R5, R14 ;  /* 0x00000005140e7231 */ /* 0x000fe2000000000e */
[----:B------:R-:W-:Y:S01]  /*9f50*/  LOP3.LUT R31, R19, 0x380038, RZ, 0xc0, !PT ;  /* 0x00380038131f7812 */ /* 0x000fe200078ec0ff */
[----:B------:R-:W-:Y:S01]  /*9f60*/  HFMA2 R23, R23, R2.H1_H1, -20, -20 ;  /* 0xcd00cd0017177431 */ /* 0x000fe20000060002 */
[----:B------:R-:W-:Y:S01]  /*9f70*/  LOP3.LUT R8, R8, 0x64006400, RZ, 0xfc, !PT ;  /* 0x6400640008087812 */ /* 0x000fe200078efcff */
[-C--:B------:R-:W-:Y:S01]  /*9f80*/  HFMA2 R13, R16, R4.reuse, R13 ;  /* 0x00000004100d7231 */ /* 0x080fe2000000000d */
[----:B------:R-:W-:Y:S01]  /*9f90*/  LOP3.LUT R31, R31, 0x64006400, RZ, 0xfc, !PT ;  /* 0x640064001f1f7812 */ /* 0x000fe200078efcff */
[----:B------:R-:W-:Y:S01]  /*9fa0*/  HFMA2 R22, R29, R4, R22 ;  /* 0x000000041d167231 */ /* 0x000fe20000000016 */
[----:B------:R-:W-:Y:S01]  /*9fb0*/  LOP3.LUT R19, R19, 0x1c001c0, RZ, 0xc0, !PT ;  /* 0x01c001c013137812 */ /* 0x000fe200078ec0ff */
[----:B------:R-:W-:-:S02]  /*9fc0*/  HFMA2 R18, R43, R0.H1_H1, -132, -132 ;  /* 0xd820d8202b127431 */ /* 0x000fc40000060000 */
[-C--:B------:R-:W-:Y:S01]  /*9fd0*/  HFMA2 R4, R41, R6.reuse, R10 ;  /* 0x0000000629047231 */ /* 0x080fe2000000000a */
[----:B------:R-:W-:Y:S01]  /*9fe0*/  LOP3.LUT R11, R11, 0x64006400, RZ, 0xfc, !PT ;  /* 0x640064000b0b7812 */ /* 0x000fe200078efcff */
[----:B------:R-:W-:Y:S01]  /*9ff0*/  HADD2 R8, R8, -1028, -1028 ;  /* 0xe404e40408087430 */ /* 0x000fe20000000000 */
[----:B------:R-:W-:Y:S01]  /*a000*/  LOP3.LUT R43, R30, 0x64006400, RZ, 0xfc, !PT ;  /* 0x640064001e2b7812 */ /* 0x000fe200078efcff */
[----:B------:R-:W-:Y:S01]  /*a010*/  HFMA2 R14, R23, R6, R14 ;  /* 0x00000006170e7231 */ /* 0x000fe2000000000e */
[----:B------:R-:W-:Y:S01]  /*a020*/  LOP3.LUT R19, R19, 0x64006400, RZ, 0xfc, !PT ;  /* 0x6400640013137812 */ /* 0x000fe200078efcff */
[----:B------:R-:W-:Y:S01]  /*a030*/  HFMA2 R31, R31, R0.H1_H1, -132, -132 ;  /* 0xd820d8201f1f7431 */ /* 0x000fe20000060000 */
[----:B------:R-:W-:Y:S01]  /*a040*/  LOP3.LUT R9, R9, 0x64006400, RZ, 0xfc, !PT ;  /* 0x6400640009097812 */ /* 0x000fe200078efcff */
[----:B------:R-:W-:Y:S01]  /*a050*/  HADD2 R11, R11, -1028, -1028 ;  /* 0xe404e4040b0b7430 */ /* 0x000fe20000000000 */
[----:B------:R-:W-:Y:S01]  /*a060*/  LOP3.LUT R12, R12, 0x64006400, RZ, 0xfc, !PT ;  /* 0x640064000c0c7812 */ /* 0x000fe200078efcff */
[----:B------:R-:W-:-:S02]  /*a070*/  HFMA2 R43, R43, R2.H1_H1, -20, -20 ;  /* 0xcd00cd002b2b7431 */ /* 0x000fc40000060002 */
[----:B------:R-:W-:Y:S02]  /*a080*/  HFMA2 R4, R8, R7, R4 ;  /* 0x0000000708047231 */ /* 0x000fe40000000004 */
[----:B------:R-:W-:Y:S01]  /*a090*/  HFMA2 R13, R18, R5, R13 ;  /* 0x00000005120d7231 */ /* 0x000fe2000000000d */
[----:B------:R-:W-:Y:S01]  /*a0a0*/  PRMT R0, R0, 0x5410, R2 ;  /* 0x0000541000007816 */ /* 0x000fe20000000002 */
[----:B------:R-:W-:Y:S02]  /*a0b0*/  HFMA2 R19, R19, R2.H1_H1, -20, -20 ;  /* 0xcd00cd0013137431 */ /* 0x000fe40000060002 */
[----:B------:R-:W-:Y:S02]  /*a0c0*/  HFMA2 R11, R11, R7, R14 ;  /* 0x000000070b0b7231 */ /* 0x000fe4000000000e */
[----:B------:R-:W-:Y:S01]  /*a0d0*/  HFMA2 R22, R31, R5, R22 ;  /* 0x000000051f167231 */ /* 0x000fe20000000016 */
[----:B------:R-:W-:Y:S01]  /*a0e0*/  MOV R5, R27 ;  /* 0x0000001b00057202 */ /* 0x000fe20000000f00 */
[----:B------:R-:W-:-:S02]  /*a0f0*/  HFMA2 R13, R43, R6, R13 ;  /* 0x000000062b0d7231 */ /* 0x000fc4000000000d */
[----:B------:R-:W-:Y:S02]  /*a100*/  HADD2 R9, R9, -1028, -1028 ;  /* 0xe404e40409097430 */ /* 0x000fe40000000000 */
[----:B------:R-:W-:Y:S02]  /*a110*/  HFMA2 R6, R19, R6, R22 ;  /* 0x0000000613067231 */ /* 0x000fe40000000016 */
[----:B------:R-:W-:Y:S02]  /*a120*/  HADD2 R12, R12, -1028, -1028 ;  /* 0xe404e4040c0c7430 */ /* 0x000fe40000000000 */
[-C--:B------:R-:W-:Y:S02]  /*a130*/  HFMA2 R9, R9, R7.reuse, R13 ;  /* 0x0000000709097231 */ /* 0x080fe4000000000d */
[----:B------:R-:W-:Y:S02]  /*a140*/  HFMA2 R6, R12, R7, R6 ;  /* 0x000000070c067231 */ /* 0x000fe40000000006 */
[----:B------:R-:W-:-:S02]  /*a150*/  HADD2 R4, R4.H0_H0, R4.H1_H1 ;  /* 0x3000000404047230 */ /* 0x000fc40000000800 */
[----:B------:R-:W-:Y:S02]  /*a160*/  HADD2 R9, R9.H0_H0, R9.H1_H1 ;  /* 0x3000000909097230 */ /* 0x000fe40000000800 */
[----:B------:R-:W-:Y:S02]  /*a170*/  HADD2 R11, R11.H0_H0, R11.H1_H1 ;  /* 0x3000000b0b0b7230 */ /* 0x000fe40000000800 */
[----:B------:R-:W-:Y:S01]  /*a180*/  HADD2 R6, R6.H0_H0, R6.H1_H1 ;  /* 0x3000000606067230 */ /* 0x000fe20000000800 */
[----:B------:R-:W-:-:S04]  /*a190*/  PRMT R4, R4, 0x5410, R9 ;  /* 0x0000541004047816 */ /* 0x000fc80000000009 */
[----:B------:R-:W-:Y:S01]  /*a1a0*/  PRMT R11, R11, 0x5410, R6 ;  /* 0x000054100b0b7816 */ /* 0x000fe20000000006 */
[----:B------:R-:W-:Y:S01]  /*a1b0*/  HFMA2 R34, R4, R0, R34 ;  /* 0x0000000004227231 */ /* 0x000fe20000000022 */
[----:B------:R-:W-:Y:S01]  /*a1c0*/  MOV R4, R26 ;  /* 0x0000001a00047202 */ /* 0x000fe20000000f00 */
[----:B------:R-:W-:-:S04]  /*a1d0*/  IMAD.WIDE R26, R35, 0x4, R24 ;  /* 0x00000004231a7825 */ /* 0x000fc800078e0218 */
[----:B------:R-:W-:Y:S01]  /*a1e0*/  HFMA2 R33, R11, R3, R33 ;  /* 0x000000030b217231 */ /* 0x000fe20000000021 */
[----:B------:R-:W-:Y:S06]  /*a1f0*/  @!P0 BRA `(.L_x_5076) ;  /* 0xffffffec00088947 */ /* 0x000fec000383ffff */
[----:B------:R-:W-:-:S07]  /*a200*/  IMAD.WIDE R26, R35, 0xc, R4 ;  /* 0x0000000c231a7825 */ /* 0x000fce00078e0204 */
.L_x_5075:
[----:B------:R-:W1:Y:S01]  /*a210*/  LDCU UR5, c[0x0][0x3dc] ;  /* 0x00007b80ff0577ac */ /* 0x000e620008000800 */
[----:B------:R-:W2:Y:S01]  /*a220*/  LDC.64 R12, c[0x0][0x3a0] ;  /* 0x0000e800ff0c7b82 */ /* 0x000ea20000000a00 */
[----:B------:R-:W-:Y:S01]  /*a230*/  IMAD R5, R35, UR8, R38 ;  /* 0x0000000823057c24 */ /* 0x000fe2000f8e0226 */
[----:B-1----:R-:W-:-:S04]  /*a240*/  VIMNMX R14, PT, PT, R37, UR5, PT ;  /* 0x00000005250e7c48 */ /* 0x002fc8000bfe0100 */
[----:B------:R-:W-:Y:S01]  /*a250*/  ISETP.GT.AND P0, PT, R14, R39, PT ;  /* 0x000000270e00720c */ /* 0x000fe20003f04270 */
[----:B--2---:R-:W-:-:S12]  /*a260*/  IMAD.WIDE R12, R5, 0x2, R12 ;  /* 0x00000002050c7825 */ /* 0x004fd800078e020c */
[----:B------:R-:W-:Y:S05]  /*a270*/  @!P0 BRA `(.L_x_5077) ;  /* 0x00000008006c8947 */ /* 0x000fea0003800000 */
.L_x_5078:
[----:B------:R1:W2:Y:S01]  /*a280*/  LDG.E.128.CONSTANT R8, desc[UR6][R26.64] ;  /* 0x000000061a087981 */ /* 0x0002a2000c1e9d00 */
[----:B------:R-:W-:Y:S01]  /*a290*/  HFMA2 R5, -RZ, RZ, 0, 0.015625 ;  /* 0x00002400ff057431 */ /* 0x000fe200000001ff */
[----:B------:R-:W-:Y:S01]  /*a2a0*/  MOV R4, 0x2c00 ;  /* 0x00002c0000047802 */ /* 0x000fe20000000f00 */
[----:B------:R-:W-:Y:S01]  /*a2b0*/  HFMA2 R19, -RZ, RZ, 0, 0.25 ;  /* 0x00003400ff137431 */ /* 0x000fe200000001ff */
[----:B------:R-:W-:Y:S02]  /*a2c0*/  IADD3 R39, PT, PT, R39, 0x10, RZ ;  /* 0x0000001027277810 */ /* 0x000fe40007ffe0ff */
[----:B0-----:R-:W-:Y:S02]  /*a2d0*/  PRMT R2, R2, 0x5410, R4 ;  /* 0x0000541002027816 */ /* 0x001fe40000000004 */
[----:B------:R-:W-:Y:S02]  /*a2e0*/  ISETP.GE.AND P0, PT, R39, R14, PT ;  /* 0x0000000e2700720c */ /* 0x000fe40003f06270 */
[----:B------:R-:W-:Y:S01]  /*a2f0*/  PRMT R3, R3, 0x5410, R32 ;  /* 0x0000541003037816 */ /* 0x000fe20000000020 */
[----:B-1----:R-:W-:Y:S01]  /*a300*/  IMAD.WIDE R26, R35, 0x4, R26 ;  /* 0x00000004231a7825 */ /* 0x002fe200078e021a */
[----:B------:R-:W-:-:S02]  /*a310*/  PRMT R0, R0, 0x5410, R5 ;  /* 0x0000541000007816 */ /* 0x000fc40000000005 */
[----:B------:R-:W0:Y:S01]  /*a320*/  LDS.128 R4, [UR4] ;  /* 0x00000004ff047984 */ /* 0x000e220008000c00 */
[----:B--2---:R-:W-:Y:S02]  /*a330*/  LOP3.LUT R37, R8, 0x30003, RZ, 0xc0, !PT ;  /* 0x0003000308257812 */ /* 0x004fe400078ec0ff */
[----:B------:R-:W-:Y:S02]  /*a340*/  SHF.R.U32.HI R16, RZ, 0x8, R8 ;  /* 0x00000008ff107819 */ /* 0x000fe40000011608 */
[----:B------:R-:W-:Y:S02]  /*a350*/  SHF.R.U32.HI R17, RZ, 0x8, R9 ;  /* 0x00000008ff117819 */ /* 0x000fe40000011609 */
[----:B------:R-:W-:Y:S02]  /*a360*/  SHF.R.U32.HI R15, RZ, 0x8, R10 ;  /* 0x00000008ff0f7819 */ /* 0x000fe4000001160a */
[----:B------:R-:W-:Y:S02]  /*a370*/  SHF.R.U32.HI R18, RZ, 0x8, R11 ;  /* 0x00000008ff127819 */ /* 0x000fe4000001160b */
[----:B------:R-:W-:-:S02]  /*a380*/  LOP3.LUT R37, R37, 0x64006400, RZ, 0xfc, !PT ;  /* 0x6400640025257812 */ /* 0x000fc400078efcff */
[----:B------:R-:W-:Y:S02]  /*a390*/  LOP3.LUT R28, R8, 0xc000c, RZ, 0xc0, !PT ;  /* 0x000c000c081c7812 */ /* 0x000fe400078ec0ff */
[C---:B------:R-:W-:Y:S01]  /*a3a0*/  LOP3.LUT R24, R10.reuse, 0x30003, RZ, 0xc0, !PT ;  /* 0x000300030a187812 */ /* 0x040fe200078ec0ff */
[----:B------:R-:W-:Y:S01]  /*a3b0*/  HADD2 R37, R37, -1026, -1026 ;  /* 0xe402e40225257430 */ /* 0x000fe20000000000 */
[----:B------:R-:W-:Y:S02]  /*a3c0*/  LOP3.LUT R30, R9, 0xc000c, RZ, 0xc0, !PT ;  /* 0x000c000c091e7812 */ /* 0x000fe400078ec0ff */
[----:B------:R-:W-:Y:S02]  /*a3d0*/  LOP3.LUT R22, R11, 0xc000c, RZ, 0xc0, !PT ;  /* 0x000c000c0b167812 */ /* 0x000fe400078ec0ff */
[----:B------:R-:W-:Y:S01]  /*a3e0*/  LOP3.LUT R44, R10, 0xc000c, RZ, 0xc0, !PT ;  /* 0x000c000c0a2c7812 */ /* 0x000fe200078ec0ff */
[----:B0-----:R-:W-:Y:S01]  /*a3f0*/  HFMA2 R41, R37, R4, RZ ;  /* 0x0000000425297231 */ /* 0x001fe200000000ff */
        /* <DEDUP_REMOVED lines=26> */
[-C--:B------:R-:W-:Y:S02]  /*a5a0*/  HFMA2 R41, R23, R5.reuse, R41 ;  /* 0x0000000517297231 */ /* 0x080fe40000000029 */
[----:B------:R-:W-:Y:S01]  /*a5b0*/  HADD2 R25, R25, -1026, -1026 ;  /* 0xe402e40219197430 */ /* 0x000fe20000000000 */
[C---:B------:R-:W-:Y:S01]  /*a5c0*/  LOP3.LUT R40, R8.reuse, 0x300030, RZ, 0xc0, !PT ;  /* 0x0030003008287812 */ /* 0x040fe200078ec0ff */
[----:B------:R-:W-:Y:S02]  /*a5d0*/  HADD2 R38, R31, -1026, -1026 ;  /* 0xe402e4021f267430 */ /* 0x000fe40000000000 */
[-C--:B------:R-:W-:Y:S02]  /*a5e0*/  HFMA2 R31, R24, R4.reuse, RZ ;  /* 0x00000004181f7231 */ /* 0x080fe400000000ff */
[-C--:B------:R-:W-:Y:S01]  /*a5f0*/  HFMA2 R37, R25, R4.reuse, RZ.H0_H0 ;  /* 0x0000000419257231 */ /* 0x080fe200000400ff */
[C---:B------:R-:W-:Y:S01]  /*a600*/  LOP3.LUT R23, R9.reuse, 0xc000c0, RZ, 0xc0, !PT ;  /* 0x00c000c009177812 */ /* 0x040fe200078ec0ff */
[----:B------:R-:W-:Y:S01]  /*a610*/  HFMA2 R38, R38, R4, RZ.H0_H0 ;  /* 0x0000000426267231 */ /* 0x000fe200000400ff */
[----:B------:R-:W-:Y:S01]  /*a620*/  LOP3.LUT R4, R8, 0xc000c0, RZ, 0xc0, !PT ;  /* 0x00c000c008047812 */ /* 0x000fe200078ec0ff */
[-C--:B------:R-:W-:Y:S01]  /*a630*/  HFMA2 R37, R28, R5.reuse, R37 ;  /* 0x000000051c257231 */ /* 0x080fe20000000025 */
[----:B------:R-:W-:Y:S01]  /*a640*/  LOP3.LUT R8, R9, 0x300030, RZ, 0xc0, !PT ;  /* 0x0030003009087812 */ /* 0x000fe200078ec0ff */
[-C--:B------:R-:W-:Y:S01]  /*a650*/  HFMA2 R38, R29, R5.reuse, R38 ;  /* 0x000000051d267231 */ /* 0x080fe20000000026 */
[C---:B------:R-:W-:Y:S01]  /*a660*/  LOP3.LUT R9, R10.reuse, 0x300030, RZ, 0xc0, !PT ;  /* 0x003000300a097812 */ /* 0x040fe200078ec0ff */
[----:B------:R-:W-:Y:S01]  /*a670*/  HFMA2 R30, R30, R5, R31 ;  /* 0x000000051e1e7231 */ /* 0x000fe2000000001f */
[----:B------:R-:W-:-:S02]  /*a680*/  LOP3.LUT R24, R10, 0xc000c0, RZ, 0xc0, !PT ;  /* 0x00c000c00a187812 */ /* 0x000fc400078ec0ff */
[C---:B------:R-:W-:Y:S02]  /*a690*/  LOP3.LUT R10, R11.reuse, 0x300030, RZ, 0xc0, !PT ;  /* 0x003000300b0a7812 */ /* 0x040fe400078ec0ff */
        /* <DEDUP_REMOVED lines=12> */
[----:B------:R-:W-:-:S02]  /*a760*/  HFMA2 R29, R29, R6, R37 ;  /* 0x000000061d1d7231 */ /* 0x000fc40000000025 */
[-C--:B------:R-:W-:Y:S02]  /*a770*/  HFMA2 R28, R28, R6.reuse, R41 ;  /* 0x000000061c1c7231 */ /* 0x080fe40000000029 */
[-C--:B------:R-:W-:Y:S01]  /*a780*/  HFMA2 R37, R43, R6.reuse, R38 ;  /* 0x000000062b257231 */ /* 0x080fe20000000026 */
[----:B------:R-:W-:Y:S01]  /*a790*/  LOP3.LUT R41, R8, 0x64006400, RZ, 0xfc, !PT ;  /* 0x6400640008297812 */ /* 0x000fe200078efcff */
[----:B------:R-:W-:Y:S01]  /*a7a0*/  HFMA2 R5, R5, R6, R30 ;  /* 0x0000000605057231 */ /* 0x000fe2000000001e */
[----:B------:R-:W-:Y:S02]  /*a7b0*/  LOP3.LUT R43, R9, 0x64006400, RZ, 0xfc, !PT ;  /* 0x64006400092b7812 */ /* 0x000fe400078efcff */
[----:B------:R-:W-:Y:S01]  /*a7c0*/  LOP3.LUT R45, R10, 0x64006400, RZ, 0xfc, !PT ;  /* 0x640064000a2d7812 */ /* 0x000fe200078efcff */
[-C--:B------:R-:W-:Y:S01]  /*a7d0*/  HFMA2 R30, R41, R2.reuse.H1_H1, -66, -66 ;  /* 0xd420d420291e7431 */ /* 0x080fe20000060002 */
[----:B------:R-:W0:Y:S01]  /*a7e0*/  LDS.128 R8, [UR4+0x10] ;  /* 0x00001004ff087984 */ /* 0x000e220008000c00 */
[----:B------:R-:W-:Y:S01]  /*a7f0*/  LOP3.LUT R6, R16, 0x300030, RZ, 0xc0, !PT ;  /* 0x0030003010067812 */ /* 0x000fe200078ec0ff */
[----:B------:R-:W-:Y:S01]  /*a800*/  UIADD3 UR4, UPT, UPT, UR4, 0x20, URZ ;  /* 0x0000002004047890 */ /* 0x000fe2000fffe0ff */
[----:B------:R-:W-:Y:S01]  /*a810*/  LOP3.LUT R41, R4, 0x64006400, RZ, 0xfc, !PT ;  /* 0x6400640004297812 */ /* 0x000fe200078efcff */
[-C--:B------:R-:W-:Y:S01]  /*a820*/  HFMA2 R38, R45, R2.reuse.H1_H1, -66, -66 ;  /* 0xd420d4202d267431 */ /* 0x080fe20000060002 */
[----:B------:R-:W-:Y:S01]  /*a830*/  LOP3.LUT R31, R6, 0x64006400, RZ, 0xfc, !PT ;  /* 0x64006400061f7812 */ /* 0x000fe200078efcff */
[----:B------:R-:W-:Y:S01]  /*a840*/  HFMA2 R6, R43, R2.H1_H1, -66, -66 ;  /* 0xd420d4202b067431 */ /* 0x000fe20000060002 */
[----:B------:R-:W-:Y:S01]  /*a850*/  LOP3.LUT R49, R16, 0xc000c0, RZ, 0xc0, !PT ;  /* 0x00c000c010317812 */ /* 0x000fe200078ec0ff */
[----:B------:R-:W-:Y:S01]  /*a860*/  HFMA2 R41, R41, R0.H1_H1, -18, -18 ;  /* 0xcc80cc8029297431 */ /* 0x000fe20000060000 */
[----:B------:R-:W-:Y:S01]  /*a870*/  LOP3.LUT R43, R24, 0x64006400, RZ, 0xfc, !PT ;  /* 0x64006400182b7812 */ /* 0x000fe200078efcff */
[----:B------:R-:W-:Y:S01]  /*a880*/  HFMA2 R31, R31, R2.H1_H1, -66, -66 ;  /* 0xd420d4201f1f7431 */ /* 0x000fe20000060002 */
[----:B------:R-:W-:-:S02]  /*a890*/  LOP3.LUT R16, R16, 0x30003, RZ, 0xc0, !PT ;  /* 0x0003000310107812 */ /* 0x000fc400078ec0ff */
[C---:B------:R-:W-:Y:S01]  /*a8a0*/  LOP3.LUT R45, R15.reuse, 0xc000c0, RZ, 0xc0, !PT ;  /* 0x00c000c00f2d7812 */ /* 0x040fe200078ec0ff */
[-C--:B------:R-:W-:Y:S01]  /*a8b0*/  HFMA2 R43, R43, R0.reuse.H1_H1, -18, -18 ;  /* 0xcc80cc802b2b7431 */ /* 0x080fe20000060000 */
[----:B------:R-:W-:Y:S01]  /*a8c0*/  LOP3.LUT R15, R15, 0x30003, RZ, 0xc0, !PT ;  /* 0x000300030f0f7812 */ /* 0x000fe200078ec0ff */
[-C--:B------:R-:W-:Y:S01]  /*a8d0*/  HFMA2 R4, R41, R7.reuse, R28 ;  /* 0x0000000729047231 */ /* 0x080fe2000000001c */
[----:B------:R-:W-:Y:S02]  /*a8e0*/  LOP3.LUT R16, R16, 0x64006400, RZ, 0xfc, !PT ;  /* 0x6400640010107812 */ /* 0x000fe400078efcff */
[----:B------:R-:W-:Y:S01]  /*a8f0*/  LOP3.LUT R15, R15, 0x64006400, RZ, 0xfc, !PT ;  /* 0x640064000f0f7812 */ /* 0x000fe200078efcff */
[-C--:B------:R-:W-:Y:S01]  /*a900*/  HFMA2 R5, R43, R7.reuse, R5 ;  /* 0x000000072b057231 */ /* 0x080fe20000000005 */
[----:B------:R-:W-:Y:S01]  /*a910*/  LOP3.LUT R23, R23, 0x64006400, RZ, 0xfc, !PT ;  /* 0x6400640017177812 */ /* 0x000fe200078efcff */
[----:B------:R-:W-:Y:S01]  /*a920*/  HADD2 R16, R16, -1026, -1026 ;  /* 0xe402e40210107430 */ /* 0x000fe20000000000 */
[----:B------:R-:W-:Y:S01]  /*a930*/  LOP3.LUT R51, R25, 0x64006400, RZ, 0xfc, !PT ;  /* 0x6400640019337812 */ /* 0x000fe200078efcff */
[----:B------:R-:W-:Y:S01]  /*a940*/  HADD2 R15, R15, -1026, -1026 ;  /* 0xe402e4020f0f7430 */ /* 0x000fe20000000000 */
[C---:B------:R-:W-:Y:S01]  /*a950*/  LOP3.LUT R47, R17.reuse, 0xc000c0, RZ, 0xc0, !PT ;  /* 0x00c000c0112f7812 */ /* 0x040fe200078ec0ff */
[-C--:B------:R-:W-:Y:S01]  /*a960*/  HFMA2 R23, R23, R0.reuse.H1_H1, -18, -18 ;  /* 0xcc80cc8017177431 */ /* 0x080fe20000060000 */
[----:B------:R-:W-:Y:S01]  /*a970*/  LOP3.LUT R17, R17, 0x30003, RZ, 0xc0, !PT ;  /* 0x0003000311117812 */ /* 0x000fe200078ec0ff */
[----:B------:R-:W-:Y:S01]  /*a980*/  HFMA2 R51, R51, R0.H1_H1, -18, -18 ;  /* 0xcc80cc8033337431 */ /* 0x000fe20000060000 */
[C---:B------:R-:W-:Y:S01]  /*a990*/  LOP3.LUT R25, R18.reuse, 0xc000c0, RZ, 0xc0, !PT ;  /* 0x00c000c012197812 */ /* 0x040fe200078ec0ff */
[-C--:B------:R-:W-:Y:S01]  /*a9a0*/  HFMA2 R23, R23, R7.reuse, R29 ;  /* 0x0000000717177231 */ /* 0x080fe2000000001d */
[----:B------:R-:W-:Y:S01]  /*a9b0*/  LOP3.LUT R18, R18, 0x30003, RZ, 0xc0, !PT ;  /* 0x0003000312127812 */ /* 0x000fe200078ec0ff */
[----:B------:R-:W-:Y:S01]  /*a9c0*/  HFMA2 R37, R51, R7, R37 ;  /* 0x0000000733257231 */ /* 0x000fe20000000025 */
[----:B------:R-:W-:-:S02]  /*a9d0*/  LOP3.LUT R17, R17, 0x64006400, RZ, 0xfc, !PT ;  /* 0x6400640011117812 */ /* 0x000fc400078efcff */
[----:B------:R-:W-:Y:S02]  /*a9e0*/  LOP3.LUT R18, R18, 0x64006400, RZ, 0xfc, !PT ;  /* 0x6400640012127812 */ /* 0x000fe400078efcff */
[----:B------:R-:W-:Y:S01]  /*a9f0*/  LOP3.LUT R49, R49, 0x64006400, RZ, 0xfc, !PT ;  /* 0x6400640031317812 */ /* 0x000fe200078efcff */
[----:B------:R-:W-:Y:S01]  /*aa00*/  HADD2 R17, R17, -1026, -1026 ;  /* 0xe402e40211117430 */ /* 0x000fe20000000000 */
[----:B------:R-:W-:Y:S01]  /*aa10*/  LOP3.LUT R45, R45, 0x64006400, RZ, 0xfc, !PT ;  /* 0x640064002d2d7812 */ /* 0x000fe200078efcff */
[-C--:B0-----:R-:W-:Y:S02]  /*aa20*/  HFMA2 R4, R16, R8.reuse, R4 ;  /* 0x0000000810047231 */ /* 0x081fe40000000004 */
[----:B------:R-:W-:Y:S02]  /*aa30*/  HADD2 R18, R18, -1026, -1026 ;  /* 0xe402e40212127430 */ /* 0x000fe40000000000 */
[----:B------:R-:W-:Y:S02]  /*aa40*/  HFMA2 R7, R15, R8, R5 ;  /* 0x000000080f077231 */ /* 0x000fe40000000005 */
[----:B------:R-:W-:Y:S01]  /*aa50*/  HFMA2 R49, R49, R0.H1_H1, -18, -18 ;  /* 0xcc80cc8031317431 */ /* 0x000fe20000060000 */
[----:B------:R-:W-:Y:S01]  /*aa60*/  LOP3.LUT R47, R47, 0x64006400, RZ, 0xfc, !PT ;  /* 0x640064002f2f7812 */ /* 0x000fe200078efcff */
[----:B------:R-:W-:Y:S01]  /*aa70*/  HFMA2 R17, R17, R8, R23 ;  /* 0x0000000811117231 */ /* 0x000fe20000000017 */
[----:B------:R-:W-:Y:S01]  /*aa80*/  LOP3.LUT R25, R25, 0x64006400, RZ, 0xfc, !PT ;  /* 0x6400640019197812 */ /* 0x000fe200078efcff */
[----:B------:R-:W-:-:S02]  /*aa90*/  HFMA2 R45, R45, R0.H1_H1, -18, -18 ;  /* 0xcc80cc802d2d7431 */ /* 0x000fc40000060000 */
[-C--:B------:R-:W-:Y:S02]  /*aaa0*/  HFMA2 R5, R22, R9.reuse, R4 ;  /* 0x0000000916057231 */ /* 0x080fe40000000004 */
[----:B------:R-:W-:Y:S02]  /*aab0*/  HFMA2 R18, R18, R8, R37 ;  /* 0x0000000812127231 */ /* 0x000fe40000000025 */
[-C--:B------:R-:W-:Y:S02]  /*aac0*/  HFMA2 R7, R20, R9.reuse, R7 ;  /* 0x0000000914077231 */ /* 0x080fe40000000007 */
[-C--:B------:R-:W-:Y:S02]  /*aad0*/  HFMA2 R15, R21, R9.reuse, R17 ;  /* 0x00000009150f7231 */ /* 0x080fe40000000011 */
[----:B------:R-:W-:Y:S02]  /*aae0*/  HFMA2 R19, R19, R9, R18 ;  /* 0x0000000913137231 */ /* 0x000fe40000000012 */
[----:B------:R-:W-:-:S02]  /*aaf0*/  HFMA2 R47, R47, R0.H1_H1, -18, -18 ;  /* 0xcc80cc802f2f7431 */ /* 0x000fc40000060000 */
[-C--:B------:R-:W-:Y:S02]  /*ab00*/  HFMA2 R5, R31, R10.reuse, R5 ;  /* 0x0000000a1f057231 */ /* 0x080fe40000000005 */
[-C--:B------:R-:W-:Y:S02]  /*ab10*/  HFMA2 R15, R30, R10.reuse, R15 ;  /* 0x0000000a1e0f7231 */ /* 0x080fe4000000000f */
[----:B------:R-:W-:Y:S02]  /*ab20*/  HFMA2 R6, R6, R10, R7 ;  /* 0x0000000a06067231 */ /* 0x000fe40000000007 */
[----:B------:R-:W-:Y:S01]  /*ab30*/  HFMA2 R25, R25, R0.H1_H1, -18, -18 ;  /* 0xcc80cc8019197431 */ /* 0x000fe20000060000 */
[----:B------:R-:W-:Y:S01]  /*ab40*/  PRMT R0, R0, 0x5410, R2 ;  /* 0x0000541000007816 */ /* 0x000fe20000000002 */
[----:B------:R-:W-:Y:S02]  /*ab50*/  HFMA2 R19, R38, R10, R19 ;  /* 0x0000000a26137231 */ /* 0x000fe40000000013 */
[----:B------:R-:W-:-:S02]  /*ab60*/  HFMA2 R15, R47, R11, R15 ;  /* 0x0000000b2f0f7231 */ /* 0x000fc4000000000f */
[-C--:B------:R-:W-:Y:S02]  /*ab70*/  HFMA2 R5, R49, R11.reuse, R5 ;  /* 0x0000000b31057231 */ /* 0x080fe40000000005 */
[-C--:B------:R-:W-:Y:S02]  /*ab80*/  HFMA2 R19, R25, R11.reuse, R19 ;  /* 0x0000000b19137231 */ /* 0x080fe40000000013 */
[----:B------:R-:W-:Y:S02]  /*ab90*/  HFMA2 R6, R45, R11, R6 ;  /* 0x0000000b2d067231 */ /* 0x000fe40000000006 */
[----:B------:R-:W-:Y:S02]  /*aba0*/  HADD2 R15, R15.H0_H0, R15.H1_H1 ;  /* 0x3000000f0f0f7230 */ /* 0x000fe40000000800 */
[----:B------:R-:W-:Y:S02]  /*abb0*/  HADD2 R19, R19.H0_H0, R19.H1_H1 ;  /* 0x3000001313137230 */ /* 0x000fe40000000800 */
[----:B------:R-:W-:-:S02]  /*abc0*/  HADD2 R5, R5.H0_H0, R5.H1_H1 ;  /* 0x3000000505057230 */ /* 0x000fc40000000800 */
[----:B------:R-:W-:-:S03]  /*abd0*/  HADD2 R6, R6.H0_H0, R6.H1_H1 ;  /* 0x3000000606067230 */ /* 0x000fc60000000800 */
[----:B------:R-:W-:Y:S02]  /*abe0*/  PRMT R5, R5, 0x5410, R15 ;  /* 0x0000541005057816 */ /* 0x000fe4000000000f */
[----:B------:R-:W-:-:S03]  /*abf0*/  PRMT R6, R6, 0x5410, R19 ;  /* 0x0000541006067816 */ /* 0x000fc60000000013 */
[----:B------:R-:W-:Y:S02]  /*ac00*/  HFMA2 R34, R5, R0, R34 ;  /* 0x0000000005227231 */ /* 0x000fe40000000022 */
[----:B------:R-:W-:Y:S01]  /*ac10*/  HFMA2 R33, R6, R3, R33 ;  /* 0x0000000306217231 */ /* 0x000fe20000000021 */
[----:B------:R-:W-:Y:S06]  /*ac20*/  @!P0 BRA `(.L_x_5078) ;  /* 0xfffffff400948947 */ /* 0x000fec000383ffff */
.L_x_5077:
[----:B------:R-:W-:-:S05]  /*ac30*/  HMUL2 R7, R34, R36.H0_H0 ;  /* 0x2000002422077232 */ /* 0x000fca0000000000 */
[----:B------:R1:W-:Y:S01]  /*ac40*/  ATOM.E.ADD.F16x2.RN.STRONG.GPU P0, RZ, desc[UR6][R12.64], R7 ;  /* 0x800000070cff79a2 */ /* 0x0003e2000c10e106 */
[----:B------:R-:W-:Y:S01]  /*ac50*/  BSSY.RECONVERGENT B0, `(.L_x_5079) ;  /* 0x000000f000007945 */ /* 0x000fe20003800200 */
[----:B------:R-:W-:-:S03]  /*ac60*/  HMUL2 R9, R33, R36.H0_H0 ;  /* 0x2000002421097232 */ /* 0x000fc60000000000 */
[----:B-1----:R-:W-:Y:S05]  /*ac70*/  @P0 BRA `(.L_x_5080) ;  /* 0x0000000000300947 */ /* 0x002fea0003800000 */
[----:B------:R-:W1:Y:S02]  /*ac80*/  QSPC.E.S P0, RZ, [R12] ;  /* 0x000000000cff73aa */ /* 0x000e640000000500 */
[----:B-1----:R-:W-:Y:S05]  /*ac90*/  @!P0 BRA `(.L_x_5081) ;  /* 0x00000000001c8947 */ /* 0x002fea0003800000 */
[----:B0-----:R-:W-:-:S04]  /*aca0*/  MOV R2, R12 ;  /* 0x0000000c00027202 */ /* 0x001fc80000000f00 */
[----:B------:R-:W-:-:S07]  /*acb0*/  MOV R2, R2 ;  /* 0x0000000200027202 */ /* 0x000fce0000000f00 */
.L_x_5082:
[----:B------:R-:W0:Y:S02]  /*acc0*/  LDS R4, [R2] ;  /* 0x0000000002047984 */ /* 0x000e240000000800 */
[----:B0-----:R-:W-:-:S05]  /*acd0*/  HADD2 R5, R4, R7 ;  /* 0x0000000704057230 */ /* 0x001fca0000000000 */
[----:B------:R-:W0:Y:S02]  /*ace0*/  ATOMS.CAST.SPIN P0, [R2], R4, R5 ;  /* 0x000000040200758d */ /* 0x000e240001800005 */
[----:B0-----:R-:W-:Y:S05]  /*acf0*/  @!P0 BRA `(.L_x_5082) ;  /* 0xfffffffc00f08947 */ /* 0x001fea000383ffff */
[----:B------:R-:W-:Y:S05]  /*ad00*/  BRA `(.L_x_5080) ;  /* 0x00000000000c7947 */ /* 0x000fea0003800000 */
.L_x_5081:
[----:B------:R-:W0:Y:S02]  /*ad10*/  LD.E R0, desc[UR6][R12.64] ;  /* 0x000000060c007980 */ /* 0x000e24000c101900 */
[----:B0-----:R-:W-:-:S05]  /*ad20*/  IADD3 R3, PT, PT, R7, R0, RZ ;  /* 0x0000000007037210 */ /* 0x001fca0007ffe0ff */
[----:B------:R1:W-:Y:S02]  /*ad30*/  ST.E desc[UR6][R12.64], R3 ;  /* 0x000000030c007985 */ /* 0x0003e4000c101906 */
.L_x_5080:
[----:B------:R-:W-:Y:S05]  /*ad40*/  BSYNC.RECONVERGENT B0 ;  /* 0x0000000000007941 */ /* 0x000fea0003800200 */
.L_x_5079:
[----:B------:R2:W-:Y:S02]  /*ad50*/  ATOM.E.ADD.F16x2.RN.STRONG.GPU P0, RZ, desc[UR6][R12.64+0x4], R9 ;  /* 0x800004090cff79a2 */ /* 0x0005e4000c10e106 */
[----:B--2---:R-:W-:Y:S05]  /*ad60*/  @P0 EXIT ;  /* 0x000000000000094d */ /* 0x004fea0003800000 */
[----:B------:R-:W2:Y:S02]  /*ad70*/  QSPC.E.S P0, RZ, [R12+0x4] ;  /* 0x000004000cff73aa */ /* 0x000ea40000000500 */
[----:B--2---:R-:W-:Y:S05]  /*ad80*/  @!P0 BRA `(.L_x_5083) ;  /* 0x0000000000188947 */ /* 0x004fea0003800000 */
[----:B-1----:R-:W-:-:S07]  /*ad90*/  MOV R12, R12 ;  /* 0x0000000c000c7202 */ /* 0x002fce0000000f00 */
.L_x_5084:
[----:B0-----:R-:W0:Y:S02]  /*ada0*/  LDS R2, [R12+0x4] ;  /* 0x000004000c027984 */ /* 0x001e240000000800 */
[----:B0-----:R-:W-:-:S05]  /*adb0*/  HFMA2 R3, R2, 1, 1, R9 ;  /* 0x3c003c0002037831 */ /* 0x001fca0000000009 */
[----:B------:R-:W0:Y:S02]  /*adc0*/  ATOMS.CAST.SPIN P0, [R12+0x4], R2, R3 ;  /* 0x000004020c00758d */ /* 0x000e240001800003 */
[----:B0-----:R-:W-:Y:S05]  /*add0*/  @!P0 BRA `(.L_x_5084) ;  /* 0xfffffffc00f08947 */ /* 0x001fea000383ffff */
[----:B------:R-:W-:Y:S05]  /*ade0*/  EXIT ;  /* 0x000000000000794d */ /* 0x000fea0003800000 */
.L_x_5083:
[----:B------:R-:W0:Y:S02]  /*adf0*/  LD.E R0, desc[UR6][R12.64+0x4] ;  /* 0x000004060c007980 */ /* 0x000e24000c101900 */
[----:B01----:R-:W-:-:S05]  /*ae00*/  IADD3 R3, PT, PT, R9, R0, RZ ;  /* 0x0000000009037210 */ /* 0x003fca0007ffe0ff */
[----:B------:R-:W-:Y:S01]  /*ae10*/  ST.E desc[UR6][R12.64+0x4], R3 ;  /* 0x000004030c007985 */ /* 0x000fe2000c101906 */
[----:B------:R-:W-:Y:S05]  /*ae20*/  EXIT ;  /* 0x000000000000794d */ /* 0x000fea0003800000 */
.L_x_5085:
        /* <DEDUP_REMOVED lines=13> */
.L_x_5363:


//--------------------- .text._Z23gemm_half_q_half_kernelILi1ELi160ELb1ELb1ELi32EEvPK6__halfPKjS4_S2_PS0_iiiiPKtS7_iiiiiibS2_i --------------------------
	.section	.text._Z23gemm_half_q_half_kernelILi1ELi160ELb1ELb1ELi32EEvPK6__halfPKjS4_S2_PS0_iiiiPKtS7_iiiiiibS2_i,"ax",@progbits
	.align	128
        .global         _Z23gemm_half_q_half_kernelILi1ELi160ELb1ELb1ELi32EEvPK6__halfPKjS4_S2_PS0_iiiiPKtS7_iiiiiibS2_i
        .type           _Z23gemm_half_q_half_kernelILi1ELi160ELb1ELb1ELi32EEvPK6__halfPKjS4_S2_PS0_iiiiPKtS7_iiiiiibS2_i,@function
        .size           _Z23gemm_half_q_half_kernelILi1ELi160ELb1ELb1ELi32EEvPK6__halfPKjS4_S2_PS0_iiiiPKtS7_iiiiiibS2_i,(.L_x_5364 - _Z23gemm_half_q_half_kernelILi1ELi160ELb1ELb1ELi32EEvPK6__halfPKjS4_S2_PS0_iiiiPKtS7_iiiiiibS2_i)
        .other          _Z23gemm_half_q_half_kernelILi1ELi160ELb1ELb1ELi32EEvPK6__halfPKjS4_S2_PS0_iiiiPKtS7_iiiiiibS2_i,@"STO_CUDA_ENTRY STV_DEFAULT"
_Z23gemm_half_q_half_kernelILi1ELi160ELb1ELb1ELi32EEvPK6__halfPKjS4_S2_PS0_iiiiPKtS7_iiiiiibS2_i:
.text._Z23gemm_half_q_half_kernelILi1ELi160ELb1ELb1ELi32EEvPK6__halfPKjS4_S2_PS0_iiiiPKtS7_iiiiiibS2_i:
[----:B------:R-:W-:Y:S08]  /*0000*/  LDC R1, c[0x0][0x37c] ;  /* 0x0000df00ff017b82 */ /* 0x000ff00000000800 */
[----:B------:R-:W0:Y:S08]  /*0010*/  S2UR UR8, SR_CTAID.Y ;  /* 0x00000000000879c3 */ /* 0x000e300000002600 */
[----:B------:R-:W0:Y:S02]  /*0020*/  LDC R0, c[0x0][0x3a8] ;  /* 0x0000ea00ff007b82 */ /* 0x000e240000000800 */
[----:B0-----:R-:W-:-:S02]  /*0030*/  ISETP.LE.AND P0, PT, R0, UR8, PT ;  /* 0x0000000800007c0c */ /* 0x001fc4000bf03270 */
[----:B------:R-:W0:Y:S11]  /*0040*/  S2R R0, SR_CTAID.X ;  /* 0x0000000000007919 */ /* 0x000e360000002500 */
[----:B------:R-:W-:Y:S05]  /*0050*/  @P0 EXIT ;  /* 0x000000000000094d */ /* 0x000fea0003800000 */
[----:B------:R-:W1:Y:S01]  /*0060*/  LDC.64 R32, c[0x0][0x3e8] ;  /* 0x0000fa00ff207b82 */ /* 0x000e620000000a00 */
[----:B------:R-:W1:Y:S02]  /*0070*/  LDCU.64 UR6, c[0x0][0x358] ;  /* 0x00006b00ff0677ac */ /* 0x000e640008000a00 */
[----:B-1----:R-:W2:Y:S02]  /*0080*/  LDG.E.U16 R32, desc[UR6][R32.64] ;  /* 0x0000000620207981 */ /* 0x002ea4000c1e1500 */
[----:B--2---:R-:W-:-:S13]  /*0090*/  ISETP.NE.AND P0, PT, R32, RZ, PT ;  /* 0x000000ff2000720c */ /* 0x004fda0003f05270 */
[----:B------:R-:W-:Y:S05]  /*00a0*/  @!P0 EXIT ;  /* 0x000000000000894d */ /* 0x000fea0003800000 */
[----:B------:R-:W1:Y:S01]  /*00b0*/  S2R R16, SR_CTAID.Z ;  /* 0x0000000000107919 */ /* 0x000e620000002700 */
[----:B------:R-:W2:Y:S01]  /*00c0*/  LDC R7, c[0x0][0x3b0] ;  /* 0x0000ec00ff077b82 */ /* 0x000ea20000000800 */
[----:B------:R-:W-:Y:S01]  /*00d0*/  BSSY.RECONVERGENT B0, `(.L_x_5086) ;  /* 0x000001d000007945 */ /* 0x000fe20003800200 */
[----:B------:R-:W3:Y:S06]  /*00e0*/  S2R R3, SR_TID.X ;  /* 0x0000000000037919 */ /* 0x000eec0000002100 */
[----:B------:R-:W4:Y:S01]  /*00f0*/  LDC R31, c[0x0][0x3ac] ;  /* 0x0000eb00ff1f7b82 */ /* 0x000f220000000800 */
[----:B-1----:R-:W-:-:S04]  /*0100*/  SHF.L.U32 R34, R16, 0x5, RZ ;  /* 0x0000000510227819 */ /* 0x002fc800000006ff */
[C---:B--2---:R-:W-:Y:S01]  /*0110*/  VIADDMNMX R33, R34.reuse, 0x20, R7, PT ;  /* 0x0000002022217846 */ /* 0x044fe20003800107 */
[----:B---3--:R-:W-:Y:S01]  /*0120*/  IMAD.IADD R13, R34, 0x1, R3 ;  /* 0x00000001220d7824 */ /* 0x008fe200078e0203 */
[----:B0-----:R-:W-:-:S04]  /*0130*/  LEA R0, R0, R3, 0x5 ;  /* 0x0000000300007211 */ /* 0x001fc800078e28ff */
[----:B------:R-:W-:Y:S02]  /*0140*/  ISETP.GE.AND P0, PT, R13, R33, PT ;  /* 0x000000210d00720c */ /* 0x000fe40003f06270 */
[----:B------:R-:W-:-:S04]  /*0150*/  SHF.L.U32 R18, R0, 0x2, RZ ;  /* 0x0000000200127819 */ /* 0x000fc800000006ff */
[----:B----4-:R-:W-:-:S07]  /*0160*/  ISETP.GE.AND P1, PT, R18, R31, PT ;  /* 0x0000001f1200720c */ /* 0x010fce0003f26270 */
        /* <DEDUP_REMOVED lines=19> */
.L_x_5087:
[----:B------:R-:W-:Y:S05]  /*02a0*/  BSYNC.RECONVERGENT B0 ;  /* 0x0000000000007941 */ /* 0x000fea0003800200 */
.L_x_5086:
        /* <DEDUP_REMOVED lines=12> */
[----:B0-----:R-:W0:Y:S01]  /*0370*/  LDC.64 R4, c[0x0][0x3b8] ;  /* 0x0000ee00ff047b82 */ /* 0x001e220000000a00 */
[----:B------:R-:W-:-:S04]  /*0380*/  IMAD.SHL.U32 R13, R16, 0x40, RZ ;  /* 0x00000040100d7824 */ /* 0x000fc800078e00ff */
[----:B0-----:R-:W-:-:S05]  /*0390*/  IMAD.WIDE.U32 R12, R13, 0x2, R4 ;  /* 0x000000020d0c7825 */ /* 0x001fca00078e0004 */
[----:B------:R0:W5:Y:S01]  /*03a0*/  LDG.E.U16.CONSTANT R6, desc[UR6][R12.64] ;  /* 0x000000060c067981 */ /* 0x000162000c1e9500 */
[----:B------:R-:W-:Y:S01]  /*03b0*/  SHF.R.S32.HI R11, RZ, 0x1f, R18 ;  /* 0x0000001fff0b7819 */ /* 0x000fe20000011412 */
[----:B------:R-:W-:Y:S01]  /*03c0*/  IMAD.MOV.U32 R8, RZ, RZ, R34 ;  /* 0x000000ffff087224 */ /* 0x000fe200078e0022 */
[----:B------:R-:W-:Y:S01]  /*03d0*/  SHF.L.U32 R9, R3, 0x4, RZ ;  /* 0x0000000403097819 */ /* 0x000fe200000006ff */
[----:B------:R-:W-:Y:S01]  /*03e0*/  UMOV UR4, URZ ;  /* 0x000000ff00047c82 */ /* 0x000fe20008000000 */
[----:B------:R-:W-:Y:S02]  /*03f0*/  LEA.HI R10, R11, R18, RZ, 0x3 ;  /* 0x000000120b0a7211 */ /* 0x000fe400078f18ff */
[----:B------:R-:W-:Y:S02]  /*0400*/  LOP3.LUT R9, R9, 0x10, RZ, 0xc0, !PT ;  /* 0x0000001009097812 */ /* 0x000fe400078ec0ff */
[----:B------:R-:W-:-:S07]  /*0410*/  SHF.R.S32.HI R10, RZ, 0x3, R10 ;  /* 0x00000003ff0a7819 */ /* 0x000fce000001140a */
.L_x_5089:
[----:B0-----:R-:W0:Y:S01]  /*0420*/  LDC.64 R12, c[0x0][0x390] ;  /* 0x0000e400ff0c7b82 */ /* 0x001e220000000a00 */
        /* <DEDUP_REMOVED lines=8> */
[----:B------:R-:W-:-:S04]  /*04b0*/  IMAD.SHL.U32 R3, R8, 0x2, RZ ;  /* 0x0000000208037824 */ /* 0x000fc800078e00ff */
[----:B------:R-:W-:-:S06]  /*04c0*/  IMAD.WIDE.U32 R2, R3, 0x2, R4 ;  /* 0x0000000203027825 */ /* 0x000fcc00078e0004 */
[----:B------:R-:W3:Y:S01]  /*04d0*/  LDG.E.U16.CONSTANT R3, desc[UR6][R2.64+0x2] ;  /* 0x0000020602037981 */ /* 0x000ee2000c1e9500 */
[----:B-1----:R-:W-:-:S05]  /*04e0*/  IMAD.WIDE.U32 R14, R0, 0x2, R14 ;  /* 0x00000002000e7825 */ /* 0x002fca00078e000e */
[----:B------:R-:W4:Y:S01]  /*04f0*/  LDG.E.U16.CONSTANT R11, desc[UR6][R14.64] ;  /* 0x000000060e0b7981 */ /* 0x000f22000c1e9500 */
[----:B------:R-:W-:Y:S01]  /*0500*/  UIADD3 UR4, UPT, UPT, UR4, 0x1, URZ ;  /* 0x0000000104047890 */ /* 0x000fe2000fffe0ff */
[----:B--2---:R-:W-:-:S04]  /*0510*/  SHF.R.U32.HI R0, RZ, R9, R12 ;  /* 0x00000009ff007219 */ /* 0x004fc8000001160c */
        /* <DEDUP_REMOVED lines=12> */
[C---:B------:R-:W-:Y:S01]  /*05e0*/  IMAD R13, R0.reuse, R0, R0 ;  /* 0x00000000000d7224 */ /* 0x040fe200078e0200 */
[----:B---3--:R-:W-:Y:S01]  /*05f0*/  IADD3 R8, PT, PT, R3, R8, RZ ;  /* 0x0000000803087210 */ /* 0x008fe20007ffe0ff */
[----:B------:R-:W4:Y:S01]  /*0600*/  I2F.F16 R28, R17 ;  /* 0x00000011001c7306 */ /* 0x000f220000200c00 */
[----:B------:R-:W-:Y:S02]  /*0610*/  IADD3 R20, PT, PT, R19, 0x1, R20 ;  /* 0x0000000113147810 */ /* 0x000fe40007ffe014 */
[----:B------:R-:W-:Y:S02]  /*0620*/  IADD3 R13, PT, PT, R0, 0x1, R13 ;  /* 0x00000001000d7810 */ /* 0x000fe40007ffe00d */
[----:B------:R-:W-:-:S03]  /*0630*/  ISETP.GE.AND P0, PT, R8, R33, PT ;  /* 0x000000210800720c */ /* 0x000fc60003f06270 */
        /* <DEDUP_REMOVED lines=8> */
.L_x_5088:
[----:B------:R-:W1:Y:S01]  /*06c0*/  LDCU UR4, c[0x0][0x3c8] ;  /* 0x00007900ff0477ac */ /* 0x000e620008000800 */
[----:B0-----:R-:W-:Y:S01]  /*06d0*/  IMAD.MOV.U32 R4, RZ, RZ, RZ ;  /* 0x000000ffff047224 */ /* 0x001fe200078e00ff */
[----:B-1----:R-:W-:-:S13]  /*06e0*/  ISETP.GT.AND P0, PT, R34, UR4, PT ;  /* 0x0000000422007c0c */ /* 0x002fda000bf04270 */
        /* <DEDUP_REMOVED lines=8> */
.L_x_5090:
        /* <DEDUP_REMOVED lines=11> */
.L_x_5091:
        /* <DEDUP_REMOVED lines=11> */
.L_x_5092:
        /* <DEDUP_REMOVED lines=11> */
.L_x_5093:
        /* <DEDUP_REMOVED lines=11> */
.L_x_5094:
[----:B------:R-:W-:Y:S01]  /*0a30*/  VIMNMX R10, PT, PT, R34, UR4, PT ;  /* 0x00000004220a7c48 */ /* 0x000fe2000bfe0100 */
[----:B------:R-:W0:Y:S01]  /*0a40*/  S2UR UR5, SR_CgaCtaId ;  /* 0x00000000000579c3 */ /* 0x000e220000008800 */
[----:B------:R-:W1:Y:S01]  /*0a50*/  LDCU.64 UR10, c[0x0][0x388] ;  /* 0x00007100ff0a77ac */ /* 0x000e620008000a00 */
[----:B------:R-:W-:Y:S02]  /*0a60*/  VIMNMX R7, PT, PT, R7, UR4, PT ;  /* 0x0000000407077c48 */ /* 0x000fe4000bfe0100 */
[----:B------:R-:W-:Y:S01]  /*0a70*/  SHF.R.S32.HI R11, RZ, 0x1f, R10 ;  /* 0x0000001fff0b7819 */ /* 0x000fe2000001140a */
[----:B------:R-:W-:Y:S01]  /*0a80*/  UMOV UR4, 0x400 ;  /* 0x0000040000047882 */ /* 0x000fe20000000000 */
[----:B------:R-:W-:Y:S02]  /*0a90*/  PRMT R30, RZ, 0x5410, RZ ;  /* 0x00005410ff1e7816 */ /* 0x000fe400000000ff */
[----:B------:R-:W-:Y:S02]  /*0aa0*/  LEA.HI R11, R11, R10, RZ, 0x5 ;  /* 0x0000000a0b0b7211 */ /* 0x000fe400078f28ff */
[----:B------:R-:W-:-:S02]  /*0ab0*/  PRMT R29, RZ, 0x5410, RZ ;  /* 0x00005410ff1d7816 */ /* 0x000fc400000000ff */
        /* <DEDUP_REMOVED lines=8> */
[----:B------:R-:W-:Y:S02]  /*0b40*/  LEA.HI.X.SX32 R5, R5, R4, 0x1, P0 ;  /* 0x0000000405057211 */ /* 0x000fe400000f0eff */
[----:B------:R-:W-:Y:S02]  /*0b50*/  ISETP.GT.AND P0, PT, R7, R34, PT ;  /* 0x000000220700720c */ /* 0x000fe40003f04270 */
[----:B-1----:R-:W-:-:S04]  /*0b60*/  LEA R38, P1, R6, UR10, 0x2 ;  /* 0x0000000a06267c11 */ /* 0x002fc8000f8210ff */
[----:B------:R-:W-:-:S07]  /*0b70*/  LEA.HI.X R39, R6, UR11, R5, 0x2, P1 ;  /* 0x0000000b06277c11 */ /* 0x000fce00088f1405 */
[----:B------:R-:W-:Y:S05]  /*0b80*/  @!P0 BRA `(.L_x_5095) ;  /* 0x0000003000388947 */ /* 0x000fea0003800000 */
[----:B------:R0:W2:Y:S01]  /*0b90*/  LDG.E.128.CONSTANT R8, desc[UR6][R38.64] ;  /* 0x0000000626087981 */ /* 0x0000a2000c1e9d00 */
[----:B------:R-:W-:-:S03]  /*0ba0*/  IMAD.WIDE R26, R31, 0x4, R38 ;  /* 0x000000041f1a7825 */ /* 0x000fc600078e0226 */
[----:B------:R-:W1:Y:S04]  /*0bb0*/  LDS.64 R20, [UR4] ;  /* 0x00000004ff147984 */ /* 0x000e680008000a00 */
[----:B------:R3:W4:Y:S01]  /*0bc0*/  LDG.E.128.CONSTANT R12, desc[UR6][R26.64] ;  /* 0x000000061a0c7981 */ /* 0x000722000c1e9d00 */
[----:B------:R-:W-:-:S05]  /*0bd0*/  IMAD.WIDE R22, R31, 0x4, R26 ;  /* 0x000000041f167825 */ /* 0x000fca00078e021a */
[----:B------:R5:W4:Y:S01]  /*0be0*/  LDG.E.128.CONSTANT R4, desc[UR6][R22.64] ;  /* 0x0000000616047981 */ /* 0x000b22000c1e9d00 */
[----:B0-----:R-:W-:Y:S01]  /*0bf0*/  IMAD.WIDE R38, R31, 0x4, R22 ;  /* 0x000000041f267825 */ /* 0x001fe200078e0216 */
[----:B--2---:R-:W-:Y:S02]  /*0c00*/  LOP3.LUT R19, R9, 0xff, RZ, 0xc0, !PT ;  /* 0x000000ff09137812 */ /* 0x004fe400078ec0ff */
[----:B------:R-:W-:Y:S02]  /*0c10*/  LOP3.LUT R17, R8, 0xff, RZ, 0xc0, !PT ;  /* 0x000000ff08117812 */ /* 0x000fe400078ec0ff */
[----:B------:R-:W-:Y:S01]  /*0c20*/  LOP3.LUT R25, R10, 0xff, RZ, 0xc0, !PT ;  /* 0x000000ff0a197812 */ /* 0x000fe200078ec0ff */
[----:B------:R-:W-:Y:S01]  /*0c30*/  VIADD R19, R19, 0xffffff80 ;  /* 0xffffff8013137836 */ /* 0x000fe20000000000 */
[----:B---3--:R-:W-:Y:S02]  /*0c40*/  LOP3.LUT R26, R11, 0xff, RZ, 0xc0, !PT ;  /* 0x000000ff0b1a7812 */ /* 0x008fe400078ec0ff */
[----:B------:R-:W-:-:S02]  /*0c50*/  IADD3 R17, PT, PT, R17, -0x80, RZ ;  /* 0xffffff8011117810 */ /* 0x000fc40007ffe0ff */
[----:B------:R-:W-:Y:S01]  /*0c60*/  IADD3 R27, PT, PT, R25, -0x80, RZ ;  /* 0xffffff80191b7810 */ /* 0x000fe20007ffe0ff */
[----:B------:R-:W-:Y:S01]  /*0c70*/  VIADD R34, R26, 0xffffff80 ;  /* 0xffffff801a227836 */ /* 0x000fe20000000000 */
[--C-:B------:R-:W-:Y:S01]  /*0c80*/  SHF.R.U32.HI R25, RZ, 0x8, R8.reuse ;  /* 0x00000008ff197819 */ /* 0x100fe20000011608 */
[----:B------:R-:W0:Y:S01]  /*0c90*/  I2F.F16 R19, R19 ;  /* 0x0000001300137306 */ /* 0x000e220000200c00 */
[----:B------:R-:W-:Y:S02]  /*0ca0*/  SHF.R.U32.HI R30, RZ, 0x8, R9 ;  /* 0x00000008ff1e7819 */ /* 0x000fe40000011609 */
[----:B------:R-:W-:Y:S02]  /*0cb0*/  LOP3.LUT R26, R25, 0xff, RZ, 0xc0, !PT ;  /* 0x000000ff191a7812 */ /* 0x000fe400078ec0ff */
[----:B------:R-:W-:Y:S02]  /*0cc0*/  LOP3.LUT R30, R30, 0xff, RZ, 0xc0, !PT ;  /* 0x000000ff1e1e7812 */ /* 0x000fe400078ec0ff */
[----:B------:R-:W-:Y:S01]  /*0cd0*/  IADD3 R26, PT, PT, R26, -0x80, RZ ;  /* 0xffffff801a1a7810 */ /* 0x000fe20007ffe0ff */
[----:B------:R-:W2:Y:S01]  /*0ce0*/  I2F.F16 R17, R17 ;  /* 0x0000001100117306 */ /* 0x000ea20000200c00 */
[----:B------:R-:W-:Y:S01]  /*0cf0*/  LEA.HI R24, R8, 0xffffff80, RZ, 0x8 ;  /* 0xffffff8008187811 */ /* 0x000fe200078f40ff */
[----:B------:R-:W-:Y:S01]  /*0d00*/  VIADD R35, R30, 0xffffff80 ;  /* 0xffffff801e237836 */ /* 0x000fe20000000000 */
[----:B------:R-:W-:Y:S01]  /*0d10*/  SHF.R.U32.HI R29, RZ, 0x10, R8 ;  /* 0x00000010ff1d7819 */ /* 0x000fe20000011608 */
[----:B-1----:R-:W-:-:S02]  /*0d20*/  HADD2.F32 R8, -RZ, R20.H0_H0 ;  /* 0x20000014ff087230 */ /* 0x002fc40000004100 */
[----:B0-----:R-:W-:Y:S02]  /*0d30*/  HADD2.F32 R37, -RZ, R19.H0_H0 ;  /* 0x20000013ff257230 */ /* 0x001fe40000004100 */
[----:B------:R-:W0:Y:S01]  /*0d40*/  I2F.F16 R27, R27 ;  /* 0x0000001b001b7306 */ /* 0x000e220000200c00 */
[----:B------:R-:W-:Y:S02]  /*0d50*/  LOP3.LUT R29, R29, 0xff, RZ, 0xc0, !PT ;  /* 0x000000ff1d1d7812 */ /* 0x000fe400078ec0ff */
[----:B------:R-:W-:Y:S01]  /*0d60*/  FFMA.FTZ R30, R8, R37, RZ ;  /* 0x00000025081e7223 */ /* 0x000fe200000100ff */
[----:B--2---:R-:W-:-:S04]  /*0d70*/  HADD2.F32 R17, -RZ, R17.H0_H0 ;  /* 0x20000011ff117230 */ /* 0x004fc80000004100 */
[----:B------:R1:W2:Y:S01]  /*0d80*/  I2F.F16 R25, R34 ;  /* 0x0000002200197306 */ /* 0x0002a20000200c00 */
[----:B0-----:R-:W-:-:S07]  /*0d90*/  HADD2.F32 R19, -RZ, R27.H0_H0 ;  /* 0x2000001bff137230 */ /* 0x001fce0000004100 */
[----:B------:R-:W0:Y:S01]  /*0da0*/  I2F.F16 R26, R26 ;  /* 0x0000001a001a7306 */ /* 0x000e220000200c00 */
[----:B-1----:R-:W-:Y:S01]  /*0db0*/  FFMA.FTZ R34, R17, R8, RZ ;  /* 0x0000000811227223 */ /* 0x002fe200000100ff */
[----:B------:R-:W-:Y:S01]  /*0dc0*/  IADD3 R17, PT, PT, R29, -0x80, RZ ;  /* 0xffffff801d117810 */ /* 0x000fe20007ffe0ff */
[----:B------:R-:W-:Y:S02]  /*0dd0*/  HADD2.F32 R29, -RZ, R20.H1_H1 ;  /* 0x30000014ff1d7230 */ /* 0x000fe40000004100 */
[C---:B------:R-:W-:Y:S01]  /*0de0*/  FFMA.FTZ R19, R8.reuse, R19, RZ ;  /* 0x0000001308137223 */ /* 0x040fe200000100ff */
[----:B--2---:R-:W-:Y:S02]  /*0df0*/  HADD2.F32 R25, -RZ, R25.H0_H0 ;  /* 0x20000019ff197230 */ /* 0x004fe40000004100 */
[----:B------:R1:W2:Y:S03]  /*0e00*/  I2F.F16 R27, R35 ;  /* 0x00000023001b7306 */ /* 0x0002a60000200c00 */
[----:B------:R-:W-:Y:S01]  /*0e10*/  FFMA.FTZ R8, R8, R25, RZ ;  /* 0x0000001908087223 */ /* 0x000fe200000100ff */
[----:B------:R-:W-:Y:S01]  /*0e20*/  SHF.R.U32.HI R25, RZ, 0x8, R10 ;  /* 0x00000008ff197819 */ /* 0x000fe2000001160a */
[----:B0-----:R-:W-:-:S03]  /*0e30*/  HADD2.F32 R37, -RZ, R26.H0_H0 ;  /* 0x2000001aff257230 */ /* 0x001fc60000004100 */
[----:B------:R-:W0:Y:S01]  /*0e40*/  I2F.F16 R17, R17 ;  /* 0x0000001100117306 */ /* 0x000e220000200c00 */
[----:B------:R-:W-:Y:S02]  /*0e50*/  LOP3.LUT R25, R25, 0xff, RZ, 0xc0, !PT ;  /* 0x000000ff19197812 */ /* 0x000fe400078ec0ff */
[----:B-1----:R-:W-:Y:S01]  /*0e60*/  SHF.R.U32.HI R35, RZ, 0x8, R11 ;  /* 0x00000008ff237819 */ /* 0x002fe2000001160b */
[----:B------:R-:W-:Y:S02]  /*0e70*/  FFMA.FTZ R26, R37, R29, R34 ;  /* 0x0000001d251a7223 */ /* 0x000fe40000010022 */
[----:B------:R-:W-:Y:S01]  /*0e80*/  VIADD R20, R25, 0xffffff80 ;  /* 0xffffff8019147836 */ /* 0x000fe20000000000 */
[----:B------:R-:W-:Y:S01]  /*0e90*/  LOP3.LUT R35, R35, 0xff, RZ, 0xc0, !PT ;  /* 0x000000ff23237812 */ /* 0x000fe200078ec0ff */
[----:B--2---:R-:W-:Y:S01]  /*0ea0*/  HADD2.F32 R34, -RZ, R27.H0_H0 ;  /* 0x2000001bff227230 */ /* 0x004fe20000004100 */
[----:B------:R-:W-:Y:S01]  /*0eb0*/  SHF.R.U32.HI R25, RZ, 0x10, R9 ;  /* 0x00000010ff197819 */ /* 0x000fe20000011609 */
[----:B------:R-:W5:Y:S01]  /*0ec0*/  I2F.F16 R24, R24 ;  /* 0x0000001800187306 */ /* 0x000f620000200c00 */
[----:B------:R-:W-:-:S02]  /*0ed0*/  IADD3 R27, PT, PT, R35, -0x80, RZ ;  /* 0xffffff80231b7810 */ /* 0x000fc40007ffe0ff */
[----:B------:R-:W-:Y:S01]  /*0ee0*/  FFMA.FTZ R30, R29, R34, R30 ;  /* 0x000000221d1e7223 */ /* 0x000fe2000001001e */
[----:B------:R-:W-:Y:S01]  /*0ef0*/  SHF.R.U32.HI R34, RZ, 0x10, R10 ;  /* 0x00000010ff227819 */ /* 0x000fe2000001160a */
[----:B0-----:R-:W-:Y:S01]  /*0f00*/  HADD2.F32 R37, -RZ, R17.H0_H0 ;  /* 0x20000011ff257230 */ /* 0x001fe20000004100 */
[----:B------:R-:W-:Y:S02]  /*0f10*/  SHF.R.U32.HI R35, RZ, 0x10, R11 ;  /* 0x00000010ff237819 */ /* 0x000fe4000001160b */
[----:B------:R-:W0:Y:S01]  /*0f20*/  I2F.F16 R20, R20 ;  /* 0x0000001400147306 */ /* 0x000e220000200c00 */
[----:B------:R-:W-:Y:S02]  /*0f30*/  LOP3.LUT R25, R25, 0xff, RZ, 0xc0, !PT ;  /* 0x000000ff19197812 */ /* 0x000fe400078ec0ff */
[----:B------:R-:W-:Y:S02]  /*0f40*/  LOP3.LUT R34, R34, 0xff, RZ, 0xc0, !PT ;  /* 0x000000ff22227812 */ /* 0x000fe400078ec0ff */
[----:B------:R-:W-:Y:S01]  /*0f50*/  LOP3.LUT R35, R35, 0xff, RZ, 0xc0, !PT ;  /* 0x000000ff23237812 */ /* 0x000fe200078ec0ff */
[----:B------:R-:W-:Y:S01]  /*0f60*/  VIADD R25, R25, 0xffffff80 ;  /* 0xffffff8019197836 */ /* 0x000fe20000000000 */
[----:B------:R-:W-:Y:S01]  /*0f70*/  IADD3 R34, PT, PT, R34, -0x80, RZ ;  /* 0xffffff8022227810 */ /* 0x000fe20007ffe0ff */
[----:B------:R-:W1:Y:S01]  /*0f80*/  I2F.F16 R27, R27 ;  /* 0x0000001b001b7306 */ /* 0x000e620000200c00 */
[----:B-----5:R-:W-:-:S02]  /*0f90*/  HADD2.F32 R23, -RZ, R24.H0_H0 ;  /* 0x20000018ff177230 */ /* 0x020fc40000004100 */
[----:B------:R-:W-:Y:S01]  /*0fa0*/  VIADD R36, R35, 0xffffff80 ;  /* 0xffffff8023247836 */ /* 0x000fe20000000000 */
[----:B------:R-:W-:Y:S01]  /*0fb0*/  LEA.HI R35, R9, 0xffffff80, RZ, 0x8 ;  /* 0xffffff8009237811 */ /* 0x000fe200078f40ff */
[----:B------:R-:W-:Y:S02]  /*0fc0*/  HADD2.F32 R9, -RZ, R21.H0_H0 ;  /* 0x20000015ff097230 */ /* 0x000fe40000004100 */
[----:B0-----:R-:W-:Y:S01]  /*0fd0*/  HADD2.F32 R20, -RZ, R20.H0_H0 ;  /* 0x20000014ff147230 */ /* 0x001fe20000004100 */
[----:B------:R-:W0:Y:S02]  /*0fe0*/  I2F.F16 R25, R25 ;  /* 0x0000001900197306 */ /* 0x000e240000200c00 */
[----:B------:R-:W-:Y:S02]  /*0ff0*/  FFMA.FTZ R26, R37, R9, R26 ;  /* 0x00000009251a7223 */ /* 0x000fe4000001001a */
[----:B------:R-:W-:Y:S01]  /*1000*/  FFMA.FTZ R20, R29, R20, R19 ;  /* 0x000000141d147223 */ /* 0x000fe20000010013 */
[----:B-1----:R-:W-:-:S03]  /*1010*/  HADD2.F32 R19, -RZ, R27.H0_H0 ;  /* 0x2000001bff137230 */ /* 0x002fc60000004100 */
[----:B------:R-:W1:Y:S02]  /*1020*/  I2F.F16 R34, R34 ;  /* 0x0000002200227306 */ /* 0x000e640000200c00 */
[----:B------:R-:W-:Y:S01]  /*1030*/  FFMA.FTZ R8, R29, R19, R8 ;  /* 0x000000131d087223 */ /* 0x000fe20000010008 */
[----:B------:R-:W-:Y:S01]  /*1040*/  LEA.HI R29, R10, 0xffffff80, RZ, 0x8 ;  /* 0xffffff800a1d7811 */ /* 0x000fe200078f40ff */
[----:B0-----:R-:W-:-:S04]  /*1050*/  HADD2.F32 R10, -RZ, R25.H0_H0 ;  /* 0x20000019ff0a7230 */ /* 0x001fc80000004100 */
[----:B------:R-:W0:Y:S01]  /*1060*/  I2F.F16 R27, R36 ;  /* 0x00000024001b7306 */ /* 0x000e220000200c00 */
[----:B------:R-:W-:Y:S01]  /*1070*/  LEA.HI R19, R11, 0xffffff80, RZ, 0x8 ;  /* 0xffffff800b137811 */ /* 0x000fe200078f40ff */
[----:B------:R-:W-:Y:S02]  /*1080*/  HADD2.F32 R25, -RZ, R21.H1_H1 ;  /* 0x30000015ff197230 */ /* 0x000fe40000004100 */
[----:B------:R-:W-:Y:S01]  /*1090*/  FFMA.FTZ R30, R9, R10, R30 ;  /* 0x0000000a091e7223 */ /* 0x000fe2000001001e */
[----:B-1----:R-:W-:-:S03]  /*10a0*/  HADD2.F32 R34, -RZ, R34.H0_H0 ;  /* 0x20000022ff227230 */ /* 0x002fc60000004100 */
[----:B------:R-:W1:Y:S02]  /*10b0*/  I2F.F16 R17, R35 ;  /* 0x0000002300117306 */ /* 0x000e640000200c00 */
[----:B------:R-:W-:Y:S02]  /*10c0*/  FFMA.FTZ R22, R9, R34, R20 ;  /* 0x0000002209167223 */ /* 0x000fe40000010014 */
[----:B------:R-:W2:Y:S01]  /*10d0*/  LDS.64 R20, [UR4+0x8] ;  /* 0x00000804ff147984 */ /* 0x000ea20008000a00 */
[----:B0-----:R-:W-:-:S03]  /*10e0*/  HADD2.F32 R27, -RZ, R27.H0_H0 ;  /* 0x2000001bff1b7230 */ /* 0x001fc60000004100 */
[----:B------:R-:W0:Y:S02]  /*10f0*/  I2F.F16 R29, R29 ;  /* 0x0000001d001d7306 */ /* 0x000e240000200c00 */
[----:B------:R-:W-:Y:S02]  /*1100*/  FFMA.FTZ R24, R9, R27, R8 ;  /* 0x0000001b09187223 */ /* 0x000fe40000010008 */
[----:B------:R3:W5:Y:S01]  /*1110*/  LDG.E.128.CONSTANT R8, desc[UR6][R38.64] ;  /* 0x0000000626087981 */ /* 0x000762000c1e9d00 */
[----:B------:R-:W-:-:S03]  /*1120*/  FFMA.FTZ R26, R23, R25, R26 ;  /* 0x00000019171a7223 */ /* 0x000fc6000001001a */
[----:B------:R-:W3:Y:S01]  /*1130*/  I2F.F16 R19, R19 ;  /* 0x0000001300137306 */ /* 0x000ee20000200c00 */
[----:B----4-:R-:W-:Y:S01]  /*1140*/  LOP3.LUT R23, R12, 0xff, RZ, 0xc0, !PT ;  /* 0x000000ff0c177812 */ /* 0x010fe200078ec0ff */
[----:B-1----:R-:W-:Y:S01]  /*1150*/  HADD2.F32 R27, -RZ, R17.H0_H0 ;  /* 0x20000011ff1b7230 */ /* 0x002fe20000004100 */
[C---:B------:R-:W-:Y:S02]  /*1160*/  LEA.HI R35, R14.reuse, 0xffffff80, RZ, 0x8 ;  /* 0xffffff800e237811 */ /* 0x040fe400078f40ff */
[----:B------:R-:W-:Y:S02]  /*1170*/  IADD3 R17, PT, PT, R23, -0x80, RZ ;  /* 0xffffff8017117810 */ /* 0x000fe40007ffe0ff */
[----:B------:R-:W-:Y:S01]  /*1180*/  LOP3.LUT R23, R13, 0xff, RZ, 0xc0, !PT ;  /* 0x000000ff0d177812 */ /* 0x000fe200078ec0ff */
[----:B------:R-:W-:Y:S01]  /*1190*/  FFMA.FTZ R30, R25, R27, R30 ;  /* 0x0000001b191e7223 */ /* 0x000fe2000001001e */
[----:B0-----:R-:W-:Y:S02]  /*11a0*/  HADD2.F32 R29, -RZ, R29.H0_H0 ;  /* 0x2000001dff1d7230 */ /* 0x001fe40000004100 */
[----:B------:R-:W0:Y:S01]  /*11b0*/  I2F.F16 R17, R17 ;  /* 0x0000001100117306 */ /* 0x000e220000200c00 */
[----:B------:R-:W-:Y:S01]  /*11c0*/  VIADD R34, R23, 0xffffff80 ;  /* 0xffffff8017227836 */ /* 0x000fe20000000000 */
[----:B------:R-:W-:Y:S01]  /*11d0*/  LOP3.LUT R23, R14, 0xff, RZ, 0xc0, !PT ;  /* 0x000000ff0e177812 */ /* 0x000fe200078ec0ff */
[----:B------:R-:W-:Y:S01]  /*11e0*/  FFMA.FTZ R22, R25, R29, R22 ;  /* 0x0000001d19167223 */ /* 0x000fe20000010016 */
[----:B---3--:R-:W-:-:S02]  /*11f0*/  HADD2.F32 R27, -RZ, R19.H0_H0 ;  /* 0x20000013ff1b7230 */ /* 0x008fc40000004100 */
[----:B------:R-:W-:Y:S02]  /*1200*/  IMAD.WIDE R38, R31, 0x4, R38 ;  /* 0x000000041f267825 */ /* 0x000fe400078e0226 */
[----:B------:R-:W1:Y:S02]  /*1210*/  I2F.F16 R34, R34 ;  /* 0x0000002200227306 */ /* 0x000e640000200c00 */
[----:B------:R-:W-:Y:S01]  /*1220*/  FFMA.FTZ R19, R25, R27, R24 ;  /* 0x0000001b19137223 */ /* 0x000fe20000010018 */
[----:B------:R-:W-:Y:S02]  /*1230*/  IADD3 R25, PT, PT, R23, -0x80, RZ ;  /* 0xffffff8017197810 */ /* 0x000fe40007ffe0ff */
[----:B------:R-:W-:Y:S01]  /*1240*/  LOP3.LUT R23, R15, 0xff, RZ, 0xc0, !PT ;  /* 0x000000ff0f177812 */ /* 0x000fe200078ec0ff */
[----:B0-----:R-:W-:Y:S02]  /*1250*/  HADD2.F32 R17, -RZ, R17.H0_H0 ;  /* 0x20000011ff117230 */ /* 0x001fe40000004100 */
[----:B------:R-:W0:Y:S02]  /*1260*/  I2F.F16 R24, R25 ;  /* 0x0000001900187306 */ /* 0x000e240000200c00 */
[----:B------:R-:W-:-:S02]  /*1270*/  VIADD R27, R23, 0xffffff80 ;  /* 0xffffff80171b7836 */ /* 0x000fc40000000000 */
[----:B--2---:R-:W-:-:S04]  /*1280*/  HADD2.F32 R29, -RZ, R20.H0_H0 ;  /* 0x20000014ff1d7230 */ /* 0x004fc80000004100 */
[----:B------:R-:W2:Y:S01]  /*1290*/  I2F.F16 R27, R27 ;  /* 0x0000001b001b7306 */ /* 0x000ea20000200c00 */
[----:B------:R-:W-:Y:S01]  /*12a0*/  FFMA.FTZ R23, R17, R29, R26 ;  /* 0x0000001d11177223 */ /* 0x000fe2000001001a */
[----:B-1----:R-:W-:Y:S01]  /*12b0*/  HADD2.F32 R26, -RZ, R34.H0_H0 ;  /* 0x20000022ff1a7230 */ /* 0x002fe20000004100 */
[----:B------:R-:W-:Y:S01]  /*12c0*/  LEA.HI R34, R13, 0xffffff80, RZ, 0x8 ;  /* 0xffffff800d227811 */ /* 0x000fe200078f40ff */
[----:B0-----:R-:W-:-:S03]  /*12d0*/  HADD2.F32 R17, -RZ, R24.H0_H0 ;  /* 0x20000018ff117230 */ /* 0x001fc60000004100 */
[C---:B------:R-:W-:Y:S01]  /*12e0*/  FFMA.FTZ R26, R29.reuse, R26, R30 ;  /* 0x0000001a1d1a7223 */ /* 0x040fe2000001001e */
[----:B------:R-:W-:Y:S01]  /*12f0*/  LEA.HI R24, R12, 0xffffff80, RZ, 0x8 ;  /* 0xffffff800c187811 */ /* 0x000fe200078f40ff */
[----:B------:R-:W-:Y:S01]  /*1300*/  FFMA.FTZ R25, R29, R17, R22 ;  /* 0x000000111d197223 */ /* 0x000fe20000010016 */
[--C-:B------:R-:W-:Y:S01]  /*1310*/  SHF.R.U32.HI R17, RZ, 0x8, R12.reuse ;  /* 0x00000008ff117819 */ /* 0x100fe2000001160c */
[----:B--2---:R-:W-:Y:S01]  /*1320*/  HADD2.F32 R30, -RZ, R27.H0_H0 ;  /* 0x2000001bff1e7230 */ /* 0x004fe20000004100 */
[----:B------:R-:W-:Y:S02]  /*1330*/  SHF.R.U32.HI R27, RZ, 0x8, R13 ;  /* 0x00000008ff1b7819 */ /* 0x000fe4000001160d */
[----:B------:R-:W-:Y:S01]  /*1340*/  I2F.F16 R24, R24 ;  /* 0x0000001800187306 */ /* 0x000fe20000200c00 */
[----:B------:R-:W-:Y:S02]  /*1350*/  LOP3.LUT R22, R17, 0xff, RZ, 0xc0, !PT ;  /* 0x000000ff11167812 */ /* 0x000fe400078ec0ff */
[----:B------:R-:W-:Y:S01]  /*1360*/  LOP3.LUT R27, R27, 0xff, RZ, 0xc0, !PT ;  /* 0x000000ff1b1b7812 */ /* 0x000fe200078ec0ff */
[----:B------:R-:W-:Y:S01]  /*1370*/  FFMA.FTZ R19, R29, R30, R19 ;  /* 0x0000001e1d137223 */ /* 0x000fe20000010013 */
[----:B------:R-:W-:Y:S01]  /*1380*/  IADD3 R22, PT, PT, R22, -0x80, RZ ;  /* 0xffffff8016167810 */ /* 0x000fe20007ffe0ff */
[----:B------:R-:W-:Y:S01]  /*1390*/  HADD2.F32 R30, -RZ, R20.H1_H1 ;  /* 0x30000014ff1e7230 */ /* 0x000fe20000004100 */
[----:B------:R-:W-:Y:S01]  /*13a0*/  SHF.R.U32.HI R12, RZ, 0x10, R12 ;  /* 0x00000010ff0c7819 */ /* 0x000fe2000001160c */
[----:B------:R-:W-:Y:S01]  /*13b0*/  VIADD R27, R27, 0xffffff80 ;  /* 0xffffff801b1b7836 */ /* 0x000fe20000000000 */
[----:B------:R-:W-:Y:S01]  /*13c0*/  SHF.R.U32.HI R13, RZ, 0x10, R13 ;  /* 0x00000010ff0d7819 */ /* 0x000fe2000001160d */
[----:B------:R-:W0:Y:S01]  /*13d0*/  I2F.F16 R17, R34 ;  /* 0x0000002200117306 */ /* 0x000e220000200c00 */
[----:B------:R-:W-:-:S02]  /*13e0*/  LOP3.LUT R20, R12, 0xff, RZ, 0xc0, !PT ;  /* 0x000000ff0c147812 */ /* 0x000fc400078ec0ff */
[----:B------:R-:W-:Y:S02]  /*13f0*/  LOP3.LUT R13, R13, 0xff, RZ, 0xc0, !PT ;  /* 0x000000ff0d0d7812 */ /* 0x000fe400078ec0ff */
[----:B------:R-:W-:-:S03]  /*1400*/  IADD3 R29, PT, PT, R20, -0x80, RZ ;  /* 0xffffff80141d7810 */ /* 0x000fc60007ffe0ff */
[----:B------:R-:W1:Y:S01]  /*1410*/  I2F.F16 R22, R22 ;  /* 0x0000001600167306 */ /* 0x000e620000200c00 */
[----:B0-----:R-:W-:-:S07]  /*1420*/  HADD2.F32 R17, -RZ, R17.H0_H0 ;  /* 0x20000011ff117230 */ /* 0x001fce0000004100 */
[----:B------:R-:W0:Y:S01]  /*1430*/  I2F.F16 R27, R27 ;  /* 0x0000001b001b7306 */ /* 0x000e220000200c00 */
[----:B-1----:R-:W-:-:S07]  /*1440*/  HADD2.F32 R34, -RZ, R22.H0_H0 ;  /* 0x20000016ff227230 */ /* 0x002fce0000004100 */
[----:B------:R-:W1:Y:S01]  /*1450*/  I2F.F16 R12, R35 ;  /* 0x00000023000c7306 */ /* 0x000e620000200c00 */
[----:B------:R-:W-:Y:S01]  /*1460*/  FFMA.FTZ R20, R34, R30, R23 ;  /* 0x0000001e22147223 */ /* 0x000fe20000010017 */
[----:B------:R-:W-:Y:S01]  /*1470*/  VIADD R23, R13, 0xffffff80 ;  /* 0xffffff800d177836 */ /* 0x000fe20000000000 */
[--C-:B------:R-:W-:Y:S01]  /*1480*/  SHF.R.U32.HI R13, RZ, 0x8, R14.reuse ;  /* 0x00000008ff0d7819 */ /* 0x100fe2000001160e */
[----:B0-----:R-:W-:Y:S01]  /*1490*/  HADD2.F32 R27, -RZ, R27.H0_H0 ;  /* 0x2000001bff1b7230 */ /* 0x001fe20000004100 */
[----:B------:R-:W-:-:S03]  /*14a0*/  SHF.R.U32.HI R14, RZ, 0x10, R14 ;  /* 0x00000010ff0e7819 */ /* 0x000fc6000001160e */
[----:B------:R0:W-:Y:S01]  /*14b0*/  I2F.F16 R22, R29 ;  /* 0x0000001d00167306 */ /* 0x0001e20000200c00 */
[----:B------:R-:W-:Y:S01]  /*14c0*/  LOP3.LUT R13, R13, 0xff, RZ, 0xc0, !PT ;  /* 0x000000ff0d0d7812 */ /* 0x000fe200078ec0ff */
[----:B------:R-:W-:Y:S01]  /*14d0*/  FFMA.FTZ R26, R30, R27, R26 ;  /* 0x0000001b1e1a7223 */ /* 0x000fe2000001001a */
[--C-:B------:R-:W-:Y:S02]  /*14e0*/  SHF.R.U32.HI R27, RZ, 0x8, R15.reuse ;  /* 0x00000008ff1b7819 */ /* 0x100fe4000001160f */
[----:B------:R-:W-:Y:S01]  /*14f0*/  IADD3 R13, PT, PT, R13, -0x80, RZ ;  /* 0xffffff800d0d7810 */ /* 0x000fe20007ffe0ff */
[----:B-1----:R-:W-:Y:S01]  /*1500*/  HADD2.F32 R12, -RZ, R12.H0_H0 ;  /* 0x2000000cff0c7230 */ /* 0x002fe20000004100 */
[----:B------:R-:W-:Y:S01]  /*1510*/  LOP3.LUT R27, R27, 0xff, RZ, 0xc0, !PT ;  /* 0x000000ff1b1b7812 */ /* 0x000fe200078ec0ff */
[----:B------:R-:W1:Y:S01]  /*1520*/  I2F.F16 R23, R23 ;  /* 0x0000001700177306 */ /* 0x000e620000200c00 */
[----:B------:R-:W-:-:S03]  /*1530*/  SHF.R.U32.HI R34, RZ, 0x10, R15 ;  /* 0x00000010ff227819 */ /* 0x000fc6000001160f */
[----:B0-----:R-:W-:Y:S01]  /*1540*/  VIADD R29, R27, 0xffffff80 ;  /* 0xffffff801b1d7836 */ /* 0x001fe20000000000 */
[----:B------:R-:W-:Y:S02]  /*1550*/  LOP3.LUT R27, R14, 0xff, RZ, 0xc0, !PT ;  /* 0x000000ff0e1b7812 */ /* 0x000fe400078ec0ff */
[----:B------:R-:W-:Y:S01]  /*1560*/  LOP3.LUT R34, R34, 0xff, RZ, 0xc0, !PT ;  /* 0x000000ff22227812 */ /* 0x000fe200078ec0ff */
[----:B------:R-:W0:Y:S01]  /*1570*/  I2F.F16 R13, R13 ;  /* 0x0000000d000d7306 */ /* 0x000e220000200c00 */
[----:B------:R-:W-:-:S03]  /*1580*/  IADD3 R27, PT, PT, R27, -0x80, RZ ;  /* 0xffffff801b1b7810 */ /* 0x000fc60007ffe0ff */
[----:B------:R-:W-:Y:S02]  /*1590*/  VIADD R35, R34, 0xffffff80 ;  /* 0xffffff8022237836 */ /* 0x000fe40000000000 */
[----:B-1----:R-:W-:Y:S02]  /*15a0*/  HADD2.F32 R23, -RZ, R23.H0_H0 ;  /* 0x20000017ff177230 */ /* 0x002fe40000004100 */
[----:B------:R1:W2:Y:S01]  /*15b0*/  I2F.F16 R14, R29 ;  /* 0x0000001d000e7306 */ /* 0x0002a20000200c00 */
[----:B0-----:R-:W-:-:S07]  /*15c0*/  HADD2.F32 R36, -RZ, R13.H0_H0 ;  /* 0x2000000dff247230 */ /* 0x001fce0000004100 */
[----:B------:R-:W0:Y:S01]  /*15d0*/  I2F.F16 R27, R27 ;  /* 0x0000001b001b7306 */ /* 0x000e220000200c00 */
[--C-:B-1----:R-:W-:Y:S02]  /*15e0*/  HADD2.F32 R29, -RZ, R21.reuse.H1_H1 ;  /* 0x30000015ff1d7230 */ /* 0x102fe40000004100 */
[----:B------:R-:W-:Y:S01]  /*15f0*/  FFMA.FTZ R34, R30, R36, R25 ;  /* 0x000000241e227223 */ /* 0x000fe20000010019 */
[----:B------:R-:W-:Y:S01]  /*1600*/  LEA.HI R25, R15, 0xffffff80, RZ, 0x8 ;  /* 0xffffff800f197811 */ /* 0x000fe200078f40ff */
[----:B------:R-:W-:Y:S01]  /*1610*/  HADD2.F32 R15, -RZ, R21.H0_H0 ;  /* 0x20000015ff0f7230 */ /* 0x000fe20000004100 */
[----:B------:R-:W-:Y:S01]  /*1620*/  LOP3.LUT R21, R7, 0xff, RZ, 0xc0, !PT ;  /* 0x000000ff07157812 */ /* 0x000fe200078ec0ff */
[----:B--2---:R-:W-:Y:S01]  /*1630*/  HADD2.F32 R14, -RZ, R14.H0_H0 ;  /* 0x2000000eff0e7230 */ /* 0x004fe20000004100 */
[----:B------:R1:W2:Y:S02]  /*1640*/  I2F.F16 R13, R35 ;  /* 0x00000023000d7306 */ /* 0x0002a40000200c00 */
[----:B------:R-:W-:Y:S01]  /*1650*/  FFMA.FTZ R26, R15, R23, R26 ;  /* 0x000000170f1a7223 */ /* 0x000fe2000001001a */
[----:B------:R-:W-:-:S02]  /*1660*/  VIADD R21, R21, 0xffffff80 ;  /* 0xffffff8015157836 */ /* 0x000fc40000000000 */
[----:B------:R-:W-:Y:S01]  /*1670*/  FFMA.FTZ R14, R30, R14, R19 ;  /* 0x0000000e1e0e7223 */ /* 0x000fe20000010013 */
[----:B------:R-:W-:Y:S01]  /*1680*/  HADD2.F32 R19, -RZ, R22.H0_H0 ;  /* 0x20000016ff137230 */ /* 0x000fe20000004100 */
[----:B------:R-:W-:Y:S01]  /*1690*/  LOP3.LUT R22, R4, 0xff, RZ, 0xc0, !PT ;  /* 0x000000ff04167812 */ /* 0x000fe200078ec0ff */
[----:B0-----:R-:W-:Y:S01]  /*16a0*/  HADD2.F32 R27, -RZ, R27.H0_H0 ;  /* 0x2000001bff1b7230 */ /* 0x001fe20000004100 */
[----:B------:R-:W0:Y:S01]  /*16b0*/  I2F.F16 R25, R25 ;  /* 0x0000001900197306 */ /* 0x000e220000200c00 */
[----:B------:R-:W-:Y:S01]  /*16c0*/  FFMA.FTZ R26, R29, R17, R26 ;  /* 0x000000111d1a7223 */ /* 0x000fe2000001001a */
[----:B-1----:R-:W-:Y:S01]  /*16d0*/  IADD3 R35, PT, PT, R22, -0x80, RZ ;  /* 0xffffff8016237810 */ /* 0x002fe20007ffe0ff */
[----:B------:R-:W-:Y:S01]  /*16e0*/  FFMA.FTZ R30, R19, R15, R20 ;  /* 0x0000000f131e7223 */ /* 0x000fe20000010014 */
[----:B------:R-:W1:Y:S01]  /*16f0*/  LDS.64 R22, [UR4+0x10] ;  /* 0x00001004ff167984 */ /* 0x000e620008000a00 */
[----:B------:R-:W-:Y:S01]  /*1700*/  FFMA.FTZ R19, R15, R27, R34 ;  /* 0x0000001b0f137223 */ /* 0x000fe20000010022 */
[----:B------:R-:W-:Y:S01]  /*1710*/  LOP3.LUT R27, R5, 0xff, RZ, 0xc0, !PT ;  /* 0x000000ff051b7812 */ /* 0x000fe200078ec0ff */
[----:B--2---:R-:W-:Y:S01]  /*1720*/  HADD2.F32 R20, -RZ, R13.H0_H0 ;  /* 0x2000000dff147230 */ /* 0x004fe20000004100 */
[----:B------:R-:W-:Y:S01]  /*1730*/  SHF.R.U32.HI R17, RZ, 0x8, R5 ;  /* 0x00000008ff117819 */ /* 0x000fe20000011605 */
[----:B------:R-:W2:Y:S01]  /*1740*/  I2F.F16 R13, R35 ;  /* 0x00000023000d7306 */ /* 0x000ea20000200c00 */
[----:B------:R-:W-:-:S02]  /*1750*/  FFMA.FTZ R19, R29, R12, R19 ;  /* 0x0000000c1d137223 */ /* 0x000fc40000010013 */
[----:B------:R-:W-:Y:S01]  /*1760*/  FFMA.FTZ R20, R15, R20, R14 ;  /* 0x000000140f147223 */ /* 0x000fe2000001000e */
[----:B------:R-:W-:Y:S01]  /*1770*/  VIADD R15, R27, 0xffffff80 ;  /* 0xffffff801b0f7836 */ /* 0x000fe20000000000 */
[----:B------:R-:W-:Y:S01]  /*1780*/  LOP3.LUT R14, R6, 0xff, RZ, 0xc0, !PT ;  /* 0x000000ff060e7812 */ /* 0x000fe200078ec0ff */
[----:B------:R-:W-:Y:S02]  /*1790*/  HADD2.F32 R27, -RZ, R24.H0_H0 ;  /* 0x20000018ff1b7230 */ /* 0x000fe40000004100 */
[----:B------:R-:W3:Y:S01]  /*17a0*/  I2F.F16 R21, R21 ;  /* 0x0000001500157306 */ /* 0x000ee20000200c00 */
[----:B------:R-:W-:Y:S02]  /*17b0*/  IADD3 R24, PT, PT, R14, -0x80, RZ ;  /* 0xffffff800e187810 */ /* 0x000fe40007ffe0ff */
[----:B------:R-:W-:Y:S01]  /*17c0*/  FFMA.FTZ R27, R27, R29, R30 ;  /* 0x0000001d1b1b7223 */ /* 0x000fe2000001001e */
[----:B------:R-:W-:Y:S01]  /*17d0*/  LOP3.LUT R30, R17, 0xff, RZ, 0xc0, !PT ;  /* 0x000000ff111e7812 */ /* 0x000fe200078ec0ff */
[----:B0-----:R-:W-:Y:S01]  /*17e0*/  HADD2.F32 R17, -RZ, R25.H0_H0 ;  /* 0x20000019ff117230 */ /* 0x001fe20000004100 */
[----:B------:R-:W-:Y:S01]  /*17f0*/  SHF.R.U32.HI R14, RZ, 0x8, R4 ;  /* 0x00000008ff0e7819 */ /* 0x000fe20000011604 */
[----:B--2---:R-:W-:Y:S01]  /*1800*/  HADD2.F32 R13, -RZ, R13.H0_H0 ;  /* 0x2000000dff0d7230 */ /* 0x004fe20000004100 */
[----:B------:R-:W0:Y:S01]  /*1810*/  I2F.F16 R15, R15 ;  /* 0x0000000f000f7306 */ /* 0x000e220000200c00 */
[----:B------:R-:W-:-:S02]  /*1820*/  VIADD R30, R30, 0xffffff80 ;  /* 0xffffff801e1e7836 */ /* 0x000fc40000000000 */
[----:B------:R-:W-:Y:S01]  /*1830*/  FFMA.FTZ R17, R29, R17, R20 ;  /* 0x000000111d117223 */ /* 0x000fe20000010014 */
[----:B------:R-:W-:Y:S02]  /*1840*/  LOP3.LUT R14, R14, 0xff, RZ, 0xc0, !PT ;  /* 0x000000ff0e0e7812 */ /* 0x000fe400078ec0ff */
[----:B------:R-:W-:Y:S02]  /*1850*/  SHF.R.U32.HI R25, RZ, 0x8, R6 ;  /* 0x00000008ff197819 */ /* 0x000fe40000011606 */
[----:B------:R-:W-:Y:S01]  /*1860*/  IADD3 R14, PT, PT, R14, -0x80, RZ ;  /* 0xffffff800e0e7810 */ /* 0x000fe20007ffe0ff */
[----:B------:R-:W2:Y:S01]  /*1870*/  I2F.F16 R20, R30 ;  /* 0x0000001e00147306 */ /* 0x000ea20000200c00 */
[----:B------:R-:W-:Y:S01]  /*1880*/  LOP3.LUT R25, R25, 0xff, RZ, 0xc0, !PT ;  /* 0x000000ff19197812 */ /* 0x000fe200078ec0ff */
[----:B---3--:R-:W-:Y:S02]  /*1890*/  HADD2.F32 R21, -RZ, R21.H0_H0 ;  /* 0x20000015ff157230 */ /* 0x008fe40000004100 */
[----:B0-----:R-:W-:-:S04]  /*18a0*/  HADD2.F32 R29, -RZ, R15.H0_H0 ;  /* 0x2000000fff1d7230 */ /* 0x001fc80000004100 */
[----:B------:R-:W0:Y:S01]  /*18b0*/  I2F.F16 R24, R24 ;  /* 0x0000001800187306 */ /* 0x000e220000200c00 */
[--C-:B-1----:R-:W-:Y:S02]  /*18c0*/  HADD2.F32 R12, -RZ, R22.reuse.H0_H0 ;  /* 0x20000016ff0c7230 */ /* 0x102fe40000004100 */
[----:B------:R-:W-:Y:S02]  /*18d0*/  HADD2.F32 R22, -RZ, R22.H1_H1 ;  /* 0x30000016ff167230 */ /* 0x000fe40000004100 */
[----:B--2---:R-:W-:-:S03]  /*18e0*/  HADD2.F32 R20, -RZ, R20.H0_H0 ;  /* 0x20000014ff147230 */ /* 0x004fc60000004100 */
[----:B------:R-:W1:Y:S01]  /*18f0*/  I2F.F16 R14, R14 ;  /* 0x0000000e000e7306 */ /* 0x000e620000200c00 */
[C---:B------:R-:W-:Y:S01]  /*1900*/  FFMA.FTZ R29, R12.reuse, R29, RZ ;  /* 0x0000001d0c1d7223 */ /* 0x040fe200000100ff */
[----:B------:R-:W-:Y:S01]  /*1910*/  IADD3 R36, PT, PT, R25, -0x80, RZ ;  /* 0xffffff8019247810 */ /* 0x000fe20007ffe0ff */
[----:B------:R-:W-:Y:S02]  /*1920*/  FFMA.FTZ R21, R12, R21, RZ ;  /* 0x000000150c157223 */ /* 0x000fe400000100ff */
[----:B------:R-:W-:Y:S01]  /*1930*/  FFMA.FTZ R34, R22, R20, R29 ;  /* 0x0000001416227223 */ /* 0x000fe2000001001d */
[----:B------:R-:W-:Y:S01]  /*1940*/  SHF.R.U32.HI R20, RZ, 0x8, R7 ;  /* 0x00000008ff147819 */ /* 0x000fe20000011607 */
[----:B0-----:R-:W-:Y:S01]  /*1950*/  HADD2.F32 R15, -RZ, R24.H0_H0 ;  /* 0x20000018ff0f7230 */ /* 0x001fe20000004100 */
[----:B------:R-:W-:Y:S01]  /*1960*/  SHF.R.U32.HI R25, RZ, 0x10, R4 ;  /* 0x00000010ff197819 */ /* 0x000fe20000011604 */
[----:B------:R-:W-:Y:S01]  /*1970*/  FFMA.FTZ R24, R13, R12, RZ ;  /* 0x0000000c0d187223 */ /* 0x000fe200000100ff */
[----:B------:R-:W-:-:S02]  /*1980*/  LOP3.LUT R29, R20, 0xff, RZ, 0xc0, !PT ;  /* 0x000000ff141d7812 */ /* 0x000fc400078ec0ff */
[----:B------:R-:W-:Y:S01]  /*1990*/  FFMA.FTZ R35, R12, R15, RZ ;  /* 0x0000000f0c237223 */ /* 0x000fe200000100ff */
[----:B-1----:R-:W-:Y:S02]  /*19a0*/  HADD2.F32 R37, -RZ, R14.H0_H0 ;  /* 0x2000000eff257230 */ /* 0x002fe40000004100 */
[----:B------:R0:W2:Y:S01]  /*19b0*/  LDG.E.128.CONSTANT R12, desc[UR6][R38.64] ;  /* 0x00000006260c7981 */ /* 0x0000a2000c1e9d00 */
[----:B------:R-:W-:Y:S01]  /*19c0*/  VIADD R29, R29, 0xffffff80 ;  /* 0xffffff801d1d7836 */ /* 0x000fe20000000000 */
[----:B------:R-:W-:Y:S01]  /*19d0*/  LOP3.LUT R25, R25, 0xff, RZ, 0xc0, !PT ;  /* 0x000000ff19197812 */ /* 0x000fe200078ec0ff */
[----:B------:R-:W1:Y:S01]  /*19e0*/  I2F.F16 R20, R36 ;  /* 0x0000002400147306 */ /* 0x000e620000200c00 */
[----:B------:R-:W-:Y:S02]  /*19f0*/  FFMA.FTZ R24, R37, R22, R24 ;  /* 0x0000001625187223 */ /* 0x000fe40000010018 */
[----:B------:R-:W-:-:S05]  /*1a00*/  IADD3 R25, PT, PT, R25, -0x80, RZ ;  /* 0xffffff8019197810 */ /* 0x000fca0007ffe0ff */
[----:B------:R-:W3:Y:S08]  /*1a10*/  I2F.F16 R29, R29 ;  /* 0x0000001d001d7306 */ /* 0x000ef00000200c00 */
[----:B------:R-:W4:Y:S01]  /*1a20*/  I2F.F16 R25, R25 ;  /* 0x0000001900197306 */ /* 0x000f220000200c00 */
[----:B-1----:R-:W-:Y:S02]  /*1a30*/  HADD2.F32 R20, -RZ, R20.H0_H0 ;  /* 0x20000014ff147230 */ /* 0x002fe40000004100 */
[----:B---3--:R-:W-:-:S03]  /*1a40*/  HADD2.F32 R40, -RZ, R29.H0_H0 ;  /* 0x2000001dff287230 */ /* 0x008fc60000004100 */
[C---:B------:R-:W-:Y:S02]  /*1a50*/  FFMA.FTZ R30, R22.reuse, R20, R35 ;  /* 0x00000014161e7223 */ /* 0x040fe40000010023 */
[----:B------:R-:W-:Y:S01]  /*1a60*/  FFMA.FTZ R20, R22, R40, R21 ;  /* 0x0000002816147223 */ /* 0x000fe20000010015 */
[----:B------:R-:W-:Y:S02]  /*1a70*/  HADD2.F32 R21, -RZ, R23.H0_H0 ;  /* 0x20000017ff157230 */ /* 0x000fe40000004100 */
[----:B----4-:R-:W-:-:S05]  /*1a80*/  HADD2.F32 R35, -RZ, R25.H0_H0 ;  /* 0x20000019ff237230 */ /* 0x010fca0000004100 */
[----:B------:R-:W-:Y:S01]  /*1a90*/  FFMA.FTZ R22, R35, R21, R24 ;  /* 0x0000001523167223 */ /* 0x000fe20000010018 */
[----:B------:R-:W-:Y:S02]  /*1aa0*/  SHF.R.U32.HI R24, RZ, 0x10, R5 ;  /* 0x00000010ff187819 */ /* 0x000fe40000011605 */
[----:B------:R-:W-:Y:S02]  /*1ab0*/  SHF.R.U32.HI R29, RZ, 0x10, R6 ;  /* 0x00000010ff1d7819 */ /* 0x000fe40000011606 */
[----:B------:R-:W-:Y:S02]  /*1ac0*/  LOP3.LUT R24, R24, 0xff, RZ, 0xc0, !PT ;  /* 0x000000ff18187812 */ /* 0x000fe400078ec0ff */
[----:B------:R-:W-:Y:S02]  /*1ad0*/  LOP3.LUT R29, R29, 0xff, RZ, 0xc0, !PT ;  /* 0x000000ff1d1d7812 */ /* 0x000fe400078ec0ff */
[----:B------:R-:W-:Y:S01]  /*1ae0*/  SHF.R.U32.HI R25, RZ, 0x10, R7 ;  /* 0x00000010ff197819 */ /* 0x000fe20000011607 */
[----:B------:R-:W-:Y:S01]  /*1af0*/  VIADD R35, R24, 0xffffff80 ;  /* 0xffffff8018237836 */ /* 0x000fe20000000000 */
[----:B------:R-:W-:-:S02]  /*1b00*/  IADD3 R29, PT, PT, R29, -0x80, RZ ;  /* 0xffffff801d1d7810 */ /* 0x000fc40007ffe0ff */
[----:B------:R-:W-:Y:S01]  /*1b10*/  LOP3.LUT R25, R25, 0xff, RZ, 0xc0, !PT ;  /* 0x000000ff19197812 */ /* 0x000fe200078ec0ff */
[----:B------:R-:W1:Y:S04]  /*1b20*/  I2F.F16 R24, R35 ;  /* 0x0000002300187306 */ /* 0x000e680000200c00 */
[----:B------:R-:W-:-:S04]  /*1b30*/  VIADD R25, R25, 0xffffff80 ;  /* 0xffffff8019197836 */ /* 0x000fc80000000000 */
[----:B------:R-:W3:Y:S08]  /*1b40*/  I2F.F16 R29, R29 ;  /* 0x0000001d001d7306 */ /* 0x000ef00000200c00 */
[----:B------:R-:W4:Y:S01]  /*1b50*/  I2F.F16 R25, R25 ;  /* 0x0000001900197306 */ /* 0x000f220000200c00 */
[----:B-1----:R-:W-:Y:S01]  /*1b60*/  HADD2.F32 R36, -RZ, R24.H0_H0 ;  /* 0x20000018ff247230 */ /* 0x002fe20000004100 */
[----:B------:R-:W-:-:S04]  /*1b70*/  LEA.HI R24, R4, 0xffffff80, RZ, 0x8 ;  /* 0xffffff8004187811 */ /* 0x000fc800078f40ff */
[----:B------:R-:W-:Y:S01]  /*1b80*/  FFMA.FTZ R4, R21, R36, R34 ;  /* 0x0000002415047223 */ /* 0x000fe20000010022 */
[----:B---3--:R-:W-:Y:S01]  /*1b90*/  HADD2.F32 R34, -RZ, R29.H0_H0 ;  /* 0x2000001dff227230 */ /* 0x008fe20000004100 */
[----:B------:R-:W-:Y:S01]  /*1ba0*/  LEA.HI R5, R5, 0xffffff80, RZ, 0x8 ;  /* 0xffffff8005057811 */ /* 0x000fe200078f40ff */
[----:B------:R-:W1:Y:S03]  /*1bb0*/  I2F.F16 R24, R24 ;  /* 0x0000001800187306 */ /* 0x000e660000200c00 */
[----:B------:R-:W-:Y:S01]  /*1bc0*/  FFMA.FTZ R30, R21, R34, R30 ;  /* 0x00000022151e7223 */ /* 0x000fe2000001001e */
[----:B----4-:R-:W-:-:S04]  /*1bd0*/  HADD2.F32 R34, -RZ, R25.H0_H0 ;  /* 0x20000019ff227230 */ /* 0x010fc80000004100 */
[----:B------:R-:W3:Y:S01]  /*1be0*/  I2F.F16 R5, R5 ;  /* 0x0000000500057306 */ /* 0x000ee20000200c00 */
[----:B------:R-:W-:Y:S02]  /*1bf0*/  FFMA.FTZ R25, R21, R34, R20 ;  /* 0x0000002215197223 */ /* 0x000fe40000010014 */
[----:B------:R-:W4:Y:S01]  /*1c00*/  LDS.64 R20, [UR4+0x18] ;  /* 0x00001804ff147984 */ /* 0x000f220008000a00 */
[----:B-1----:R-:W-:Y:S01]  /*1c10*/  HADD2.F32 R35, -RZ, R24.H0_H0 ;  /* 0x20000018ff237230 */ /* 0x002fe20000004100 */
[----:B------:R-:W-:Y:S01]  /*1c20*/  LEA.HI R24, R7, 0xffffff80, RZ, 0x8 ;  /* 0xffffff8007187811 */ /* 0x000fe200078f40ff */
[----:B------:R-:W-:Y:S01]  /*1c30*/  HADD2.F32 R23, -RZ, R23.H1_H1 ;  /* 0x30000017ff177230 */ /* 0x000fe20000004100 */
[----:B-----5:R-:W-:Y:S02]  /*1c40*/  LOP3.LUT R7, R8, 0xff, RZ, 0xc0, !PT ;  /* 0x000000ff08077812 */ /* 0x020fe400078ec0ff */
[----:B------:R-:W-:Y:S01]  /*1c50*/  LEA.HI R29, R6, 0xffffff80, RZ, 0x8 ;  /* 0xffffff80061d7811 */ /* 0x000fe200078f40ff */
[----:B---3--:R-:W-:Y:S01]  /*1c60*/  HADD2.F32 R34, -RZ, R5.H0_H0 ;  /* 0x20000005ff227230 */ /* 0x008fe20000004100 */
[----:B------:R-:W-:Y:S01]  /*1c70*/  IADD3 R5, PT, PT, R7, -0x80, RZ ;  /* 0xffffff8007057810 */ /* 0x000fe20007ffe0ff */
[----:B------:R-:W-:Y:S01]  /*1c80*/  FFMA.FTZ R6, R35, R23, R22 ;  /* 0x0000001723067223 */ /* 0x000fe20000010016 */
[----:B------:R-:W-:Y:S01]  /*1c90*/  LOP3.LUT R7, R9, 0xff, RZ, 0xc0, !PT ;  /* 0x000000ff09077812 */ /* 0x000fe200078ec0ff */
[----:B------:R1:W3:Y:S01]  /*1ca0*/  I2F.F16 R22, R24 ;  /* 0x0000001800167306 */ /* 0x0002e20000200c00 */
[----:B------:R-:W-:-:S03]  /*1cb0*/  FFMA.FTZ R4, R23, R34, R4 ;  /* 0x0000002217047223 */ /* 0x000fc60000010004 */
[----:B------:R-:W-:-:S04]  /*1cc0*/  VIADD R34, R7, 0xffffff80 ;  /* 0xffffff8007227836 */ /* 0x000fc80000000000 */
[----:B------:R-:W5:Y:S08]  /*1cd0*/  I2F.F16 R29, R29 ;  /* 0x0000001d001d7306 */ /* 0x000f700000200c00 */
[----:B------:R-:W0:Y:S08]  /*1ce0*/  I2F.F16 R5, R5 ;  /* 0x0000000500057306 */ /* 0x000e300000200c00 */
[----:B------:R-:W4:Y:S01]  /*1cf0*/  I2F.F16 R7, R34 ;  /* 0x0000002200077306 */ /* 0x000f220000200c00 */
[----:B-1----:R-:W-:Y:S01]  /*1d00*/  LOP3.LUT R24, R10, 0xff, RZ, 0xc0, !PT ;  /* 0x000000ff0a187812 */ /* 0x002fe200078ec0ff */
[----:B---3--:R-:W-:-:S02]  /*1d10*/  HADD2.F32 R36, -RZ, R22.H0_H0 ;  /* 0x20000016ff247230 */ /* 0x008fc40000004100 */
[----:B-----5:R-:W-:Y:S01]  /*1d20*/  HADD2.F32 R29, -RZ, R29.H0_H0 ;  /* 0x2000001dff1d7230 */ /* 0x020fe20000004100 */
[----:B------:R-:W-:Y:S02]  /*1d30*/  IADD3 R22, PT, PT, R24, -0x80, RZ ;  /* 0xffffff8018167810 */ /* 0x000fe40007ffe0ff */
[----:B------:R-:W-:Y:S01]  /*1d40*/  FFMA.FTZ R24, R23, R36, R25 ;  /* 0x0000002417187223 */ /* 0x000fe20000010019 */
[----:B------:R-:W-:Y:S01]  /*1d50*/  LOP3.LUT R25, R11, 0xff, RZ, 0xc0, !PT ;  /* 0x000000ff0b197812 */ /* 0x000fe200078ec0ff */
[----:B------:R-:W-:Y:S01]  /*1d60*/  FFMA.FTZ R30, R23, R29, R30 ;  /* 0x0000001d171e7223 */ /* 0x000fe2000001001e */
[----:B0-----:R-:W-:Y:S02]  /*1d70*/  HADD2.F32 R5, -RZ, R5.H0_H0 ;  /* 0x20000005ff057230 */ /* 0x001fe40000004100 */
[----:B----4-:R-:W-:Y:S02]  /*1d80*/  HADD2.F32 R23, -RZ, R20.H0_H0 ;  /* 0x20000014ff177230 */ /* 0x010fe40000004100 */
[----:B------:R-:W-:-:S04]  /*1d90*/  IMAD.WIDE R38, R31, 0x4, R38 ;  /* 0x000000041f267825 */ /* 0x000fc800078e0226 */
[----:B------:R-:W-:Y:S02]  /*1da0*/  HADD2.F32 R7, -RZ, R7.H0_H0 ;  /* 0x20000007ff077230 */ /* 0x000fe40000004100 */
[----:B------:R-:W-:Y:S02]  /*1db0*/  VIADD R35, R25, 0xffffff80 ;  /* 0xffffff8019237836 */ /* 0x000fe40000000000 */
[----:B------:R-:W-:Y:S01]  /*1dc0*/  FFMA.FTZ R25, R5, R23, R6 ;  /* 0x0000001705197223 */ /* 0x000fe20000010006 */
[----:B------:R-:W-:Y:S02]  /*1dd0*/  FFMA.FTZ R29, R23, R7, R4 ;  /* 0x00000007171d7223 */ /* 0x000fe40000010004 */
[----:B------:R-:W3:Y:S01]  /*1de0*/  LDG.E.128.CONSTANT R4, desc[UR6][R38.64] ;  /* 0x0000000626047981 */ /* 0x000ee2000c1e9d00 */
[----:B------:R-:W0:Y:S08]  /*1df0*/  I2F.F16 R22, R22 ;  /* 0x0000001600167306 */ /* 0x000e300000200c00 */
[----:B------:R-:W1:Y:S01]  /*1e00*/  I2F.F16 R35, R35 ;  /* 0x0000002300237306 */ /* 0x000e620000200c00 */
[----:B0-----:R-:W-:Y:S01]  /*1e10*/  HADD2.F32 R34, -RZ, R22.H0_H0 ;  /* 0x20000016ff227230 */ /* 0x001fe20000004100 */
[----:B------:R-:W-:-:S04]  /*1e20*/  SHF.R.U32.HI R22, RZ, 0x8, R8 ;  /* 0x00000008ff167819 */ /* 0x000fc80000011608 */
[C---:B------:R-:W-:Y:S01]  /*1e30*/  FFMA.FTZ R30, R23.reuse, R34, R30 ;  /* 0x00000022171e7223 */ /* 0x040fe2000001001e */
[----:B------:R-:W-:Y:S01]  /*1e40*/  SHF.R.U32.HI R34, RZ, 0x8, R9 ;  /* 0x00000008ff227819 */ /* 0x000fe20000011609 */
[----:B-1----:R-:W-:Y:S01]  /*1e50*/  HADD2.F32 R37, -RZ, R35.H0_H0 ;  /* 0x20000023ff257230 */ /* 0x002fe20000004100 */
[----:B------:R-:W-:Y:S02]  /*1e60*/  LOP3.LUT R22, R22, 0xff, RZ, 0xc0, !PT ;  /* 0x000000ff16167812 */ /* 0x000fe400078ec0ff */
[----:B------:R-:W-:Y:S02]  /*1e70*/  LOP3.LUT R34, R34, 0xff, RZ, 0xc0, !PT ;  /* 0x000000ff22227812 */ /* 0x000fe400078ec0ff */
[----:B------:R-:W-:Y:S01]  /*1e80*/  FFMA.FTZ R24, R23, R37, R24 ;  /* 0x0000002517187223 */ /* 0x000fe20000010018 */
[----:B------:R-:W-:Y:S02]  /*1e90*/  IADD3 R23, PT, PT, R22, -0x80, RZ ;  /* 0xffffff8016177810 */ /* 0x000fe40007ffe0ff */
[----:B------:R-:W-:-:S04]  /*1ea0*/  VIADD R34, R34, 0xffffff80 ;  /* 0xffffff8022227836 */ /* 0x000fc80000000000 */
[----:B------:R-:W0:Y:S08]  /*1eb0*/  I2F.F16 R23, R23 ;  /* 0x0000001700177306 */ /* 0x000e300000200c00 */
[----:B------:R-:W1:Y:S01]  /*1ec0*/  I2F.F16 R34, R34 ;  /* 0x0000002200227306 */ /* 0x000e620000200c00 */
[----:B------:R-:W-:Y:S02]  /*1ed0*/  HADD2.F32 R22, -RZ, R20.H1_H1 ;  /* 0x30000014ff167230 */ /* 0x000fe40000004100 */
[----:B0-----:R-:W-:-:S02]  /*1ee0*/  HADD2.F32 R20, -RZ, R23.H0_H0 ;  /* 0x20000017ff147230 */ /* 0x001fc40000004100 */
[----:B-1----:R-:W-:-:S03]  /*1ef0*/  HADD2.F32 R35, -RZ, R34.H0_H0 ;  /* 0x20000022ff237230 */ /* 0x002fc60000004100 */
[----:B------:R-:W-:Y:S02]  /*1f00*/  FFMA.FTZ R25, R20, R22, R25 ;  /* 0x0000001614197223 */ /* 0x000fe40000010019 */
[----:B------:R-:W-:Y:S01]  /*1f10*/  FFMA.FTZ R20, R22, R35, R29 ;  /* 0x0000002316147223 */ /* 0x000fe2000001001d */
[----:B------:R-:W-:Y:S02]  /*1f20*/  SHF.R.U32.HI R35, RZ, 0x8, R11 ;  /* 0x00000008ff237819 */ /* 0x000fe4000001160b */
[----:B------:R-:W-:Y:S02]  /*1f30*/  SHF.R.U32.HI R29, RZ, 0x8, R10 ;  /* 0x00000008ff1d7819 */ /* 0x000fe4000001160a */
[----:B------:R-:W-:Y:S02]  /*1f40*/  LOP3.LUT R35, R35, 0xff, RZ, 0xc0, !PT ;  /* 0x000000ff23237812 */ /* 0x000fe400078ec0ff */
[----:B------:R-:W-:-:S03]  /*1f50*/  LOP3.LUT R29, R29, 0xff, RZ, 0xc0, !PT ;  /* 0x000000ff1d1d7812 */ /* 0x000fc600078ec0ff */
[----:B------:R-:W-:Y:S01]  /*1f60*/  VIADD R34, R35, 0xffffff80 ;  /* 0xffffff8023227836 */ /* 0x000fe20000000000 */
[----:B------:R-:W-:Y:S02]  /*1f70*/  IADD3 R29, PT, PT, R29, -0x80, RZ ;  /* 0xffffff801d1d7810 */ /* 0x000fe40007ffe0ff */
[----:B------:R-:W-:-:S03]  /*1f80*/  SHF.R.U32.HI R23, RZ, 0x10, R8 ;  /* 0x00000010ff177819 */ /* 0x000fc60000011608 */
[----:B------:R-:W0:Y:S01]  /*1f90*/  I2F.F16 R34, R34 ;  /* 0x0000002200227306 */ /* 0x000e220000200c00 */
[----:B------:R-:W-:-:S07]  /*1fa0*/  LOP3.LUT R23, R23, 0xff, RZ, 0xc0, !PT ;  /* 0x000000ff17177812 */ /* 0x000fce00078ec0ff */
[----:B------:R-:W1:Y:S01]  /*1fb0*/  I2F.F16 R29, R29 ;  /* 0x0000001d001d7306 */ /* 0x000e620000200c00 */
[----:B------:R-:W-:-:S07]  /*1fc0*/  IADD3 R35, PT, PT, R23, -0x80, RZ ;  /* 0xffffff8017237810 */ /* 0x000fce0007ffe0ff */
[----:B------:R-:W4:Y:S01]  /*1fd0*/  I2F.F16 R23, R35 ;  /* 0x0000002300177306 */ /* 0x000f220000200c00 */
[----:B0-----:R-:W-:Y:S02]  /*1fe0*/  HADD2.F32 R41, -RZ, R34.H0_H0 ;  /* 0x20000022ff297230 */ /* 0x001fe40000004100 */
[----:B-1----:R-:W-:-:S03]  /*1ff0*/  HADD2.F32 R37, -RZ, R29.H0_H0 ;  /* 0x2000001dff257230 */ /* 0x002fc60000004100 */
[C---:B------:R-:W-:Y:S02]  /*2000*/  FFMA.FTZ R24, R22.reuse, R41, R24 ;  /* 0x0000002916187223 */ /* 0x040fe40000010018 */
[----:B------:R-:W-:Y:S01]  /*2010*/  FFMA.FTZ R30, R22, R37, R30 ;  /* 0x00000025161e7223 */ /* 0x000fe2000001001e */
[----:B------:R-:W-:Y:S01]  /*2020*/  SHF.R.U32.HI R22, RZ, 0x10, R9 ;  /* 0x00000010ff167819 */ /* 0x000fe20000011609 */
[----:B----4-:R-:W-:Y:S02]  /*2030*/  HADD2.F32 R36, -RZ, R23.H0_H0 ;  /* 0x20000017ff247230 */ /* 0x010fe40000004100 */
[----:B------:R-:W-:Y:S01]  /*2040*/  HADD2.F32 R23, -RZ, R21.H0_H0 ;  /* 0x20000015ff177230 */ /* 0x000fe20000004100 */
[----:B------:R-:W-:-:S04]  /*2050*/  LOP3.LUT R22, R22, 0xff, RZ, 0xc0, !PT ;  /* 0x000000ff16167812 */ /* 0x000fc800078ec0ff */
[----:B------:R-:W-:Y:S01]  /*2060*/  FFMA.FTZ R25, R36, R23, R25 ;  /* 0x0000001724197223 */ /* 0x000fe20000010019 */
[----:B------:R-:W-:Y:S01]  /*2070*/  VIADD R36, R22, 0xffffff80 ;  /* 0xffffff8016247836 */ /* 0x000fe20000000000 */
[----:B------:R-:W-:Y:S02]  /*2080*/  SHF.R.U32.HI R22, RZ, 0x10, R10 ;  /* 0x00000010ff167819 */ /* 0x000fe4000001160a */
[----:B------:R-:W-:Y:S02]  /*2090*/  SHF.R.U32.HI R35, RZ, 0x10, R11 ;  /* 0x00000010ff237819 */ /* 0x000fe4000001160b */
[----:B------:R-:W-:Y:S02]  /*20a0*/  LOP3.LUT R22, R22, 0xff, RZ, 0xc0, !PT ;  /* 0x000000ff16167812 */ /* 0x000fe400078ec0ff */
[----:B------:R-:W-:Y:S02]  /*20b0*/  LOP3.LUT R35, R35, 0xff, RZ, 0xc0, !PT ;  /* 0x000000ff23237812 */ /* 0x000fe400078ec0ff */
[----:B------:R-:W-:Y:S01]  /*20c0*/  IADD3 R34, PT, PT, R22, -0x80, RZ ;  /* 0xffffff8016227810 */ /* 0x000fe20007ffe0ff */
[----:B------:R-:W0:Y:S02]  /*20d0*/  I2F.F16 R29, R36 ;  /* 0x00000024001d7306 */ /* 0x000e240000200c00 */
[----:B------:R-:W-:-:S06]  /*20e0*/  VIADD R35, R35, 0xffffff80 ;  /* 0xffffff8023237836 */ /* 0x000fcc0000000000 */
[----:B------:R-:W1:Y:S08]  /*20f0*/  I2F.F16 R34, R34 ;  /* 0x0000002200227306 */ /* 0x000e700000200c00 */
[----:B------:R-:W4:Y:S01]  /*2100*/  I2F.F16 R22, R35 ;  /* 0x0000002300167306 */ /* 0x000f220000200c00 */
[----:B0-----:R-:W-:Y:S02]  /*2110*/  HADD2.F32 R29, -RZ, R29.H0_H0 ;  /* 0x2000001dff1d7230 */ /* 0x001fe40000004100 */
[----:B-1----:R-:W-:-:S03]  /*2120*/  HADD2.F32 R37, -RZ, R34.H0_H0 ;  /* 0x20000022ff257230 */ /* 0x002fc60000004100 */
[C---:B------:R-:W-:Y:S01]  /*2130*/  FFMA.FTZ R20, R23.reuse, R29, R20 ;  /* 0x0000001d17147223 */ /* 0x040fe20000010014 */
[----:B------:R-:W-:Y:S01]  /*2140*/  LEA.HI R29, R8, 0xffffff80, RZ, 0x8 ;  /* 0xffffff80081d7811 */ /* 0x000fe200078f40ff */
[----:B----4-:R-:W-:Y:S02]  /*2150*/  HADD2.F32 R41, -RZ, R22.H0_H0 ;  /* 0x20000016ff297230 */ /* 0x010fe40000004100 */
[----:B------:R-:W-:-:S03]  /*2160*/  FFMA.FTZ R8, R23, R37, R30 ;  /* 0x0000002517087223 */ /* 0x000fc6000001001e */
[----:B------:R-:W-:Y:S02]  /*2170*/  FFMA.FTZ R24, R23, R41, R24 ;  /* 0x0000002917187223 */ /* 0x000fe40000010018 */
[----:B------:R-:W0:Y:S01]  /*2180*/  LDS.64 R22, [UR4+0x20] ;  /* 0x00002004ff167984 */ /* 0x000e220008000a00 */
[----:B------:R-:W1:Y:S01]  /*2190*/  I2F.F16 R29, R29 ;  /* 0x0000001d001d7306 */ /* 0x000e620000200c00 */
[----:B------:R-:W-:Y:S02]  /*21a0*/  LEA.HI R10, R10, 0xffffff80, RZ, 0x8 ;  /* 0xffffff800a0a7811 */ /* 0x000fe400078f40ff */
[----:B--2---:R-:W-:Y:S02]  /*21b0*/  SHF.R.U32.HI R35, RZ, 0x8, R12 ;  /* 0x00000008ff237819 */ /* 0x004fe4000001160c */
[----:B------:R-:W-:Y:S02]  /*21c0*/  LEA.HI R30, R9, 0xffffff80, RZ, 0x8 ;  /* 0xffffff80091e7811 */ /* 0x000fe400078f40ff */
[----:B------:R-:W-:Y:S01]  /*21d0*/  LEA.HI R34, R11, 0xffffff80, RZ, 0x8 ;  /* 0xffffff800b227811 */ /* 0x000fe200078f40ff */
[----:B------:R-:W2:Y:S01]  /*21e0*/  I2F.F16 R10, R10 ;  /* 0x0000000a000a7306 */ /* 0x000ea20000200c00 */
[----:B------:R-:W-:-:S02]  /*21f0*/  LOP3.LUT R9, R12, 0xff, RZ, 0xc0, !PT ;  /* 0x000000ff0c097812 */ /* 0x000fc400078ec0ff */
[----:B------:R-:W-:Y:S02]  /*2200*/  LOP3.LUT R35, R35, 0xff, RZ, 0xc0, !PT ;  /* 0x000000ff23237812 */ /* 0x000fe400078ec0ff */
[----:B------:R-:W-:Y:S01]  /*2210*/  IADD3 R9, PT, PT, R9, -0x80, RZ ;  /* 0xffffff8009097810 */ /* 0x000fe20007ffe0ff */
[----:B-1----:R-:W-:Y:S02]  /*2220*/  HADD2.F32 R36, -RZ, R29.H0_H0 ;  /* 0x2000001dff247230 */ /* 0x002fe40000004100 */
[----:B------:R-:W1:Y:S01]  /*2230*/  I2F.F16 R34, R34 ;  /* 0x0000002200227306 */ /* 0x000e620000200c00 */
[----:B------:R-:W-:-:S07]  /*2240*/  VIADD R29, R35, 0xffffff80 ;  /* 0xffffff80231d7836 */ /* 0x000fce0000000000 */
[----:B------:R-:W4:Y:S01]  /*2250*/  I2F.F16 R30, R30 ;  /* 0x0000001e001e7306 */ /* 0x000f220000200c00 */
[----:B------:R-:W-:-:S07]  /*2260*/  HADD2.F32 R11, -RZ, R21.H1_H1 ;  /* 0x30000015ff0b7230 */ /* 0x000fce0000004100 */
[----:B------:R-:W5:Y:S01]  /*2270*/  I2F.F16 R9, R9 ;  /* 0x0000000900097306 */ /* 0x000f620000200c00 */
[----:B--2---:R-:W-:-:S07]  /*2280*/  HADD2.F32 R21, -RZ, R10.H0_H0 ;  /* 0x2000000aff157230 */ /* 0x004fce0000004100 */
[----:B------:R-:W2:Y:S01]  /*2290*/  I2F.F16 R29, R29 ;  /* 0x0000001d001d7306 */ /* 0x000ea20000200c00 */
[----:B-1----:R-:W-:Y:S02]  /*22a0*/  HADD2.F32 R35, -RZ, R34.H0_H0 ;  /* 0x20000022ff237230 */ /* 0x002fe40000004100 */
[----:B------:R-:W-:Y:S01]  /*22b0*/  FFMA.FTZ R21, R11, R21, R8 ;  /* 0x000000150b157223 */ /* 0x000fe20000010008 */
[----:B------:R-:W-:Y:S01]  /*22c0*/  LOP3.LUT R8, R13, 0xff, RZ, 0xc0, !PT ;  /* 0x000000ff0d087812 */ /* 0x000fe200078ec0ff */
[----:B----4-:R-:W-:Y:S02]  /*22d0*/  HADD2.F32 R30, -RZ, R30.H0_H0 ;  /* 0x2000001eff1e7230 */ /* 0x010fe40000004100 */
[----:B------:R-:W-:Y:S01]  /*22e0*/  FFMA.FTZ R24, R11, R35, R24 ;  /* 0x000000230b187223 */ /* 0x000fe20000010018 */
[----:B0-----:R-:W-:Y:S01]  /*22f0*/  HADD2.F32 R10, -RZ, R22.H0_H0 ;  /* 0x20000016ff0a7230 */ /* 0x001fe20000004100 */
[----:B------:R-:W-:Y:S01]  /*2300*/  IADD3 R35, PT, PT, R8, -0x80, RZ ;  /* 0xffffff8008237810 */ /* 0x000fe20007ffe0ff */
[----:B-----5:R-:W-:-:S02]  /*2310*/  HADD2.F32 R9, -RZ, R9.H0_H0 ;  /* 0x20000009ff097230 */ /* 0x020fc40000004100 */
[----:B------:R-:W-:Y:S01]  /*2320*/  FFMA.FTZ R25, R36, R11, R25 ;  /* 0x0000000b24197223 */ /* 0x000fe20000010019 */
[----:B------:R-:W-:Y:S01]  /*2330*/  FFMA.FTZ R20, R11, R30, R20 ;  /* 0x0000001e0b147223 */ /* 0x000fe20000010014 */
[----:B------:R-:W-:Y:S02]  /*2340*/  HADD2.F32 R11, -RZ, R22.H1_H1 ;  /* 0x30000016ff0b7230 */ /* 0x000fe40000004100 */
[----:B--2---:R-:W-:Y:S01]  /*2350*/  HADD2.F32 R8, -RZ, R29.H0_H0 ;  /* 0x2000001dff087230 */ /* 0x004fe20000004100 */
[----:B------:R-:W-:Y:S01]  /*2360*/  SHF.R.U32.HI R29, RZ, 0x8, R14 ;  /* 0x00000008ff1d7819 */ /* 0x000fe2000001160e */
[----:B------:R-:W-:Y:S01]  /*2370*/  FFMA.FTZ R9, R9, R10, RZ ;  /* 0x0000000a09097223 */ /* 0x000fe200000100ff */
[----:B------:R-:W-:Y:S02]  /*2380*/  LOP3.LUT R22, R14, 0xff, RZ, 0xc0, !PT ;  /* 0x000000ff0e167812 */ /* 0x000fe400078ec0ff */
[----:B------:R-:W-:Y:S01]  /*2390*/  LOP3.LUT R29, R29, 0xff, RZ, 0xc0, !PT ;  /* 0x000000ff1d1d7812 */ /* 0x000fe200078ec0ff */
[----:B------:R-:W-:Y:S01]  /*23a0*/  FFMA.FTZ R8, R8, R11, R9 ;  /* 0x0000000b08087223 */ /* 0x000fe20000010009 */
[----:B------:R-:W-:Y:S01]  /*23b0*/  SHF.R.U32.HI R9, RZ, 0x8, R13 ;  /* 0x00000008ff097819 */ /* 0x000fe2000001160d */
[----:B------:R-:W-:-:S02]  /*23c0*/  VIADD R34, R22, 0xffffff80 ;  /* 0xffffff8016227836 */ /* 0x000fc40000000000 */
[----:B------:R-:W-:Y:S01]  /*23d0*/  VIADD R40, R29, 0xffffff80 ;  /* 0xffffff801d287836 */ /* 0x000fe20000000000 */
[----:B------:R-:W-:Y:S02]  /*23e0*/  SHF.R.U32.HI R29, RZ, 0x10, R12 ;  /* 0x00000010ff1d7819 */ /* 0x000fe4000001160c */
[----:B------:R-:W-:Y:S02]  /*23f0*/  LOP3.LUT R22, R9, 0xff, RZ, 0xc0, !PT ;  /* 0x000000ff09167812 */ /* 0x000fe400078ec0ff */
[----:B------:R-:W-:Y:S01]  /*2400*/  LOP3.LUT R29, R29, 0xff, RZ, 0xc0, !PT ;  /* 0x000000ff1d1d7812 */ /* 0x000fe200078ec0ff */
[----:B------:R-:W0:Y:S01]  /*2410*/  I2F.F16 R35, R35 ;  /* 0x0000002300237306 */ /* 0x000e220000200c00 */
[----:B------:R-:W-:Y:S02]  /*2420*/  IADD3 R37, PT, PT, R22, -0x80, RZ ;  /* 0xffffff8016257810 */ /* 0x000fe40007ffe0ff */
[----:B------:R-:W-:-:S05]  /*2430*/  IADD3 R36, PT, PT, R29, -0x80, RZ ;  /* 0xffffff801d247810 */ /* 0x000fca0007ffe0ff */
[----:B------:R-:W1:Y:S08]  /*2440*/  I2F.F16 R22, R37 ;  /* 0x0000002500167306 */ /* 0x000e700000200c00 */
[----:B------:R1:W2:Y:S08]  /*2450*/  I2F.F16 R9, R34 ;  /* 0x0000002200097306 */ /* 0x0002b00000200c00 */
[----:B------:R-:W4:Y:S08]  /*2460*/  I2F.F16 R30, R40 ;  /* 0x00000028001e7306 */ /* 0x000f300000200c00 */
[----:B------:R-:W5:Y:S01]  /*2470*/  I2F.F16 R29, R36 ;  /* 0x00000024001d7306 */ /* 0x000f620000200c00 */
[----:B0-----:R-:W-:-:S02]  /*2480*/  HADD2.F32 R35, -RZ, R35.H0_H0 ;  /* 0x20000023ff237230 */ /* 0x001fc40000004100 */
[----:B-1----:R-:W-:Y:S02]  /*2490*/  HADD2.F32 R34, -RZ, R22.H0_H0 ;  /* 0x20000016ff227230 */ /* 0x002fe40000004100 */
[----:B--2---:R-:W-:Y:S02]  /*24a0*/  HADD2.F32 R9, -RZ, R9.H0_H0 ;  /* 0x20000009ff097230 */ /* 0x004fe40000004100 */
[----:B----4-:R-:W-:Y:S02]  /*24b0*/  HADD2.F32 R22, -RZ, R30.H0_H0 ;  /* 0x2000001eff167230 */ /* 0x010fe40000004100 */
[C---:B------:R-:W-:Y:S01]  /*24c0*/  FFMA.FTZ R30, R10.reuse, R35, RZ ;  /* 0x000000230a1e7223 */ /* 0x040fe200000100ff */
[----:B------:R-:W-:Y:S01]  /*24d0*/  FFMA.FTZ R9, R10, R9, RZ ;  /* 0x000000090a097223 */ /* 0x000fe200000100ff */
[----:B-----5:R-:W-:Y:S02]  /*24e0*/  HADD2.F32 R35, -RZ, R29.H0_H0 ;  /* 0x2000001dff237230 */ /* 0x020fe40000004100 */
[----:B------:R-:W-:-:S02]  /*24f0*/  HADD2.F32 R29, -RZ, R23.H0_H0 ;  /* 0x20000017ff1d7230 */ /* 0x000fc40000004100 */
[----:B------:R-:W-:Y:S01]  /*2500*/  FFMA.FTZ R22, R11, R22, R9 ;  /* 0x000000160b167223 */ /* 0x000fe20000010009 */
[----:B------:R-:W-:Y:S02]  /*2510*/  SHF.R.U32.HI R9, RZ, 0x10, R14 ;  /* 0x00000010ff097819 */ /* 0x000fe4000001160e */
[----:B------:R-:W-:Y:S01]  /*2520*/  FFMA.FTZ R35, R35, R29, R8 ;  /* 0x0000001d23237223 */ /* 0x000fe20000010008 */
[----:B------:R-:W-:Y:S02]  /*2530*/  SHF.R.U32.HI R8, RZ, 0x10, R13 ;  /* 0x00000010ff087819 */ /* 0x000fe4000001160d */
[----:B------:R-:W-:Y:S02]  /*2540*/  LOP3.LUT R9, R9, 0xff, RZ, 0xc0, !PT ;  /* 0x000000ff09097812 */ /* 0x000fe400078ec0ff */
[----:B------:R-:W-:Y:S01]  /*2550*/  LOP3.LUT R8, R8, 0xff, RZ, 0xc0, !PT ;  /* 0x000000ff08087812 */ /* 0x000fe200078ec0ff */
[----:B------:R-:W-:Y:S01]  /*2560*/  FFMA.FTZ R30, R11, R34, R30 ;  /* 0x000000220b1e7223 */ /* 0x000fe2000001001e */
[----:B------:R-:W-:-:S03]  /*2570*/  IADD3 R36, PT, PT, R9, -0x80, RZ ;  /* 0xffffff8009247810 */ /* 0x000fc60007ffe0ff */
[----:B------:R-:W-:Y:S01]  /*2580*/  VIADD R34, R8, 0xffffff80 ;  /* 0xffffff8008227836 */ /* 0x000fe20000000000 */
[----:B------:R-:W0:Y:S08]  /*2590*/  I2F.F16 R9, R36 ;  /* 0x0000002400097306 */ /* 0x000e300000200c00 */
[----:B------:R-:W1:Y:S01]  /*25a0*/  I2F.F16 R8, R34 ;  /* 0x0000002200087306 */ /* 0x000e620000200c00 */
[----:B------:R-:W-:Y:S01]  /*25b0*/  LEA.HI R12, R12, 0xffffff80, RZ, 0x8 ;  /* 0xffffff800c0c7811 */ /* 0x000fe200078f40ff */
[----:B0-----:R-:W-:-:S06]  /*25c0*/  HADD2.F32 R9, -RZ, R9.H0_H0 ;  /* 0x20000009ff097230 */ /* 0x001fcc0000004100 */
[----:B------:R-:W0:Y:S01]  /*25d0*/  I2F.F16 R12, R12 ;  /* 0x0000000c000c7306 */ /* 0x000e220000200c00 */
[----:B-1----:R-:W-:Y:S02]  /*25e0*/  HADD2.F32 R8, -RZ, R8.H0_H0 ;  /* 0x20000008ff087230 */ /* 0x002fe40000004100 */
[----:B------:R-:W-:-:S03]  /*25f0*/  FFMA.FTZ R41, R29, R9, R22 ;  /* 0x000000091d297223 */ /* 0x000fc60000010016 */
[----:B------:R-:W-:Y:S02]  /*2600*/  FFMA.FTZ R37, R29, R8, R30 ;  /* 0x000000081d257223 */ /* 0x000fe4000001001e */
[----:B------:R-:W1:Y:S01]  /*2610*/  LDS.64 R8, [UR4+0x28] ;  /* 0x00002804ff087984 */ /* 0x000e620008000a00 */
[----:B------:R-:W-:-:S04]  /*2620*/  LEA.HI R22, R13, 0xffffff80, RZ, 0x8 ;  /* 0xffffff800d167811 */ /* 0x000fc800078f40ff */
[----:B------:R-:W2:Y:S01]  /*2630*/  I2F.F16 R13, R22 ;  /* 0x00000016000d7306 */ /* 0x000ea20000200c00 */
[----:B------:R-:W-:Y:S01]  /*2640*/  HADD2.F32 R34, -RZ, R23.H1_H1 ;  /* 0x30000017ff227230 */ /* 0x000fe20000004100 */
[----:B------:R-:W-:Y:S01]  /*2650*/  LEA.HI R36, R14, 0xffffff80, RZ, 0x8 ;  /* 0xffffff800e247811 */ /* 0x000fe200078f40ff */
[----:B0-----:R-:W-:Y:S01]  /*2660*/  HADD2.F32 R30, -RZ, R12.H0_H0 ;  /* 0x2000000cff1e7230 */ /* 0x001fe20000004100 */
[----:B---3--:R-:W-:-:S04]  /*2670*/  LOP3.LUT R14, R4, 0xff, RZ, 0xc0, !PT ;  /* 0x000000ff040e7812 */ /* 0x008fc800078ec0ff */
[----:B------:R-:W0:Y:S01]  /*2680*/  I2F.F16 R12, R36 ;  /* 0x00000024000c7306 */ /* 0x000e220000200c00 */
[----:B------:R-:W-:Y:S01]  /*2690*/  FFMA.FTZ R23, R30, R34, R35 ;  /* 0x000000221e177223 */ /* 0x000fe20000010023 */
[----:B------:R-:W-:Y:S02]  /*26a0*/  VIADD R30, R14, 0xffffff80 ;  /* 0xffffff800e1e7836 */ /* 0x000fe40000000000 */
[----:B--2---:R-:W-:-:S04]  /*26b0*/  HADD2.F32 R14, -RZ, R13.H0_H0 ;  /* 0x2000000dff0e7230 */ /* 0x004fc80000004100 */
[----:B------:R-:W2:Y:S01]  /*26c0*/  I2F.F16 R13, R30 ;  /* 0x0000001e000d7306 */ /* 0x000ea20000200c00 */
[----:B------:R-:W-:Y:S01]  /*26d0*/  FFMA.FTZ R37, R34, R14, R37 ;  /* 0x0000000e22257223 */ /* 0x000fe20000010025 */
[----:B------:R-:W-:Y:S01]  /*26e0*/  SHF.R.U32.HI R14, RZ, 0x8, R4 ;  /* 0x00000008ff0e7819 */ /* 0x000fe20000011604 */
[----:B0-----:R-:W-:-:S03]  /*26f0*/  HADD2.F32 R12, -RZ, R12.H0_H0 ;  /* 0x2000000cff0c7230 */ /* 0x001fc60000004100 */
[----:B------:R-:W-:Y:S02]  /*2700*/  LOP3.LUT R14, R14, 0xff, RZ, 0xc0, !PT ;  /* 0x000000ff0e0e7812 */ /* 0x000fe400078ec0ff */
[----:B------:R-:W-:Y:S02]  /*2710*/  FFMA.FTZ R35, R34, R12, R41 ;  /* 0x0000000c22237223 */ /* 0x000fe40000010029 */
[----:B------:R-:W-:Y:S01]  /*2720*/  IADD3 R22, PT, PT, R14, -0x80, RZ ;  /* 0xffffff800e167810 */ /* 0x000fe20007ffe0ff */
[----:B--2---:R-:W-:Y:S01]  /*2730*/  HADD2.F32 R14, -RZ, R13.H0_H0 ;  /* 0x2000000dff0e7230 */ /* 0x004fe20000004100 */
[----:B------:R-:W-:Y:S01]  /*2740*/  SHF.R.U32.HI R13, RZ, 0x10, R4 ;  /* 0x00000010ff0d7819 */ /* 0x000fe20000011604 */
[----:B-1----:R-:W-:-:S05]  /*2750*/  HADD2.F32 R12, -RZ, R8.H0_H0 ;  /* 0x20000008ff0c7230 */ /* 0x002fca0000004100 */
[----:B------:R-:W-:Y:S01]  /*2760*/  FFMA.FTZ R14, R14, R12, R23 ;  /* 0x0000000c0e0e7223 */ /* 0x000fe20000010017 */
[----:B------:R-:W-:Y:S01]  /*2770*/  LOP3.LUT R23, R13, 0xff, RZ, 0xc0, !PT ;  /* 0x000000ff0d177812 */ /* 0x000fe200078ec0ff */
[----:B------:R-:W-:Y:S01]  /*2780*/  HADD2.F32 R13, -RZ, R8.H1_H1 ;  /* 0x30000008ff0d7230 */ /* 0x000fe20000004100 */
[----:B------:R-:W0:Y:S03]  /*2790*/  I2F.F16 R22, R22 ;  /* 0x0000001600167306 */ /* 0x000e260000200c00 */
[----:B------:R-:W-:Y:S01]  /*27a0*/  VIADD R8, R23, 0xffffff80 ;  /* 0xffffff8017087836 */ /* 0x000fe20000000000 */
[----:B------:R-:W-:-:S05]  /*27b0*/  LEA.HI R36, R4, 0xffffff80, RZ, 0x8 ;  /* 0xffffff8004247811 */ /* 0x000fca00078f40ff */
[----:B------:R-:W1:Y:S08]  /*27c0*/  I2F.F16 R8, R8 ;  /* 0x0000000800087306 */ /* 0x000e700000200c00 */
[----:B------:R2:W3:Y:S01]  /*27d0*/  I2F.F16 R4, R36 ;  /* 0x0000002400047306 */ /* 0x0004e20000200c00 */
[----:B0-----:R-:W-:Y:S02]  /*27e0*/  HADD2.F32 R23, -RZ, R22.H0_H0 ;  /* 0x20000016ff177230 */ /* 0x001fe40000004100 */
[----:B------:R-:W-:-:S03]  /*27f0*/  HADD2.F32 R30, -RZ, R9.H0_H0 ;  /* 0x20000009ff1e7230 */ /* 0x000fc60000004100 */
[----:B------:R-:W-:Y:S01]  /*2800*/  FFMA.FTZ R23, R23, R13, R14 ;  /* 0x0000000d17177223 */ /* 0x000fe2000001000e */
[----:B-1----:R-:W-:Y:S01]  /*2810*/  HADD2.F32 R40, -RZ, R8.H0_H0 ;  /* 0x20000008ff287230 */ /* 0x002fe20000004100 */
[----:B------:R-:W-:Y:S02]  /*2820*/  LOP3.LUT R8, R5, 0xff, RZ, 0xc0, !PT ;  /* 0x000000ff05087812 */ /* 0x000fe400078ec0ff */
[----:B--2---:R-:W-:Y:S02]  /*2830*/  SHF.R.U32.HI R36, RZ, 0x8, R5 ;  /* 0x00000008ff247819 */ /* 0x004fe40000011605 */
[----:B------:R-:W-:Y:S01]  /*2840*/  FFMA.FTZ R23, R40, R30, R23 ;  /* 0x0000001e28177223 */ /* 0x000fe20000010017 */
[----:B---3--:R-:W-:Y:S02]  /*2850*/  HADD2.F32 R40, -RZ, R4.H0_H0 ;  /* 0x20000004ff287230 */ /* 0x008fe40000004100 */
[----:B------:R-:W-:Y:S01]  /*2860*/  HADD2.F32 R4, -RZ, R9.H1_H1 ;  /* 0x30000009ff047230 */ /* 0x000fe20000004100 */
[----:B------:R-:W-:-:S02]  /*2870*/  IADD3 R9, PT, PT, R8, -0x80, RZ ;  /* 0xffffff8008097810 */ /* 0x000fc40007ffe0ff */
[----:B------:R-:W-:-:S04]  /*2880*/  LOP3.LUT R36, R36, 0xff, RZ, 0xc0, !PT ;  /* 0x000000ff24247812 */ /* 0x000fc800078ec0ff */
[----:B------:R-:W0:Y:S01]  /*2890*/  I2F.F16 R9, R9 ;  /* 0x0000000900097306 */ /* 0x000e220000200c00 */
[----:B------:R-:W-:-:S07]  /*28a0*/  VIADD R36, R36, 0xffffff80 ;  /* 0xffffff8024247836 */ /* 0x000fce0000000000 */
[----:B------:R-:W1:Y:S01]  /*28b0*/  I2F.F16 R36, R36 ;  /* 0x0000002400247306 */ /* 0x000e620000200c00 */
[----:B0-----:R-:W-:-:S05]  /*28c0*/  HADD2.F32 R8, -RZ, R9.H0_H0 ;  /* 0x20000009ff087230 */ /* 0x001fca0000004100 */
[----:B------:R-:W-:Y:S01]  /*28d0*/  FFMA.FTZ R8, R12, R8, R37 ;  /* 0x000000080c087223 */ /* 0x000fe20000010025 */
[----:B-1----:R-:W-:-:S05]  /*28e0*/  HADD2.F32 R37, -RZ, R36.H0_H0 ;  /* 0x20000024ff257230 */ /* 0x002fca0000004100 */
[----:B------:R-:W-:Y:S01]  /*28f0*/  FFMA.FTZ R37, R13, R37, R8 ;  /* 0x000000250d257223 */ /* 0x000fe20000010008 */
[----:B------:R-:W-:-:S04]  /*2900*/  SHF.R.U32.HI R8, RZ, 0x10, R5 ;  /* 0x00000010ff087819 */ /* 0x000fc80000011605 */
[----:B------:R-:W-:-:S04]  /*2910*/  LOP3.LUT R8, R8, 0xff, RZ, 0xc0, !PT ;  /* 0x000000ff08087812 */ /* 0x000fc800078ec0ff */
[----:B------:R-:W-:-:S06]  /*2920*/  IADD3 R9, PT, PT, R8, -0x80, RZ ;  /* 0xffffff8008097810 */ /* 0x000fcc0007ffe0ff */
[----:B------:R-:W0:Y:S01]  /*2930*/  I2F.F16 R9, R9 ;  /* 0x0000000900097306 */ /* 0x000e220000200c00 */
[----:B------:R-:W-:Y:S01]  /*2940*/  FFMA.FTZ R23, R40, R4, R23 ;  /* 0x0000000428177223 */ /* 0x000fe20000010017 */
[----:B0-----:R-:W-:-:S05]  /*2950*/  HADD2.F32 R8, -RZ, R9.H0_H0 ;  /* 0x20000009ff087230 */ /* 0x001fca0000004100 */
        /* <DEDUP_REMOVED lines=21> */
[----:B------:R-:W-:Y:S01]  /*2ab0*/  IADD3 R9, PT, PT, R9, -0x80, RZ ;  /* 0xffffff8009097810 */ /* 0x000fe20007ffe0ff */
[----:B------:R-:W-:-:S05]  /*2ac0*/  VIADD R36, R36, 0xffffff80 ;  /* 0xffffff8024247836 */ /* 0x000fca0000000000 */
        /* <DEDUP_REMOVED lines=9> */
[----:B------:R-:W-:Y:S02]  /*2b60*/  LEA.HI R43, R15, 0xffffff80, RZ, 0x8 ;  /* 0xffffff800f2b7811 */ /* 0x000fe400078f40ff */
[----:B------:R-:W0:Y:S08]  /*2b70*/  I2F.F16 R8, R42 ;  /* 0x0000002a00087306 */ /* 0x000e300000200c00 */
[----:B------:R-:W1:Y:S01]  /*2b80*/  I2F.F16 R9, R43 ;  /* 0x0000002b00097306 */ /* 0x000e620000200c00 */
[----:B------:R-:W-:-:S04]  /*2b90*/  IMAD.WIDE R40, R31, 0x4, R38 ;  /* 0x000000041f287825 */ /* 0x000fc800078e0226 */
[----:B0-----:R-:W-:-:S05]  /*2ba0*/  HADD2.F32 R8, -RZ, R8.H0_H0 ;  /* 0x20000008ff087230 */ /* 0x001fca0000004100 */
[----:B------:R-:W-:Y:S01]  /*2bb0*/  FFMA.FTZ R15, R29, R8, R10 ;  /* 0x000000081d0f7223 */ /* 0x000fe2000001000a */
[----:B-1----:R-:W-:-:S05]  /*2bc0*/  HADD2.F32 R9, -RZ, R9.H0_H0 ;  /* 0x20000009ff097230 */ /* 0x002fca0000004100 */
[----:B------:R-:W-:Y:S02]  /*2bd0*/  FFMA.FTZ R15, R34, R9, R15 ;  /* 0x00000009220f7223 */ /* 0x000fe4000001000f */
[----:B------:R0:W2:Y:S01]  /*2be0*/  LDG.E.128.CONSTANT R8, desc[UR6][R40.64] ;  /* 0x0000000628087981 */ /* 0x0000a2000c1e9d00 */
[----:B------:R-:W-:-:S05]  /*2bf0*/  LOP3.LUT R29, R7, 0xff, RZ, 0xc0, !PT ;  /* 0x000000ff071d7812 */ /* 0x000fca00078ec0ff */
[----:B------:R-:W-:-:S06]  /*2c00*/  VIADD R29, R29, 0xffffff80 ;  /* 0xffffff801d1d7836 */ /* 0x000fcc0000000000 */
[----:B------:R-:W1:Y:S02]  /*2c10*/  I2F.F16 R29, R29 ;  /* 0x0000001d001d7306 */ /* 0x000e640000200c00 */
[----:B-1----:R-:W-:-:S05]  /*2c20*/  HADD2.F32 R34, -RZ, R29.H0_H0 ;  /* 0x2000001dff227230 */ /* 0x002fca0000004100 */
[----:B------:R-:W-:Y:S01]  /*2c30*/  FFMA.FTZ R12, R12, R34, R15 ;  /* 0x000000220c0c7223 */ /* 0x000fe2000001000f */
[----:B------:R-:W-:-:S04]  /*2c40*/  SHF.R.U32.HI R15, RZ, 0x8, R7 ;  /* 0x00000008ff0f7819 */ /* 0x000fc80000011607 */
[----:B------:R-:W-:-:S04]  /*2c50*/  LOP3.LUT R15, R15, 0xff, RZ, 0xc0, !PT ;  /* 0x000000ff0f0f7812 */ /* 0x000fc800078ec0ff */
[----:B------:R-:W-:-:S06]  /*2c60*/  IADD3 R34, PT, PT, R15, -0x80, RZ ;  /* 0xffffff800f227810 */ /* 0x000fcc0007ffe0ff */
[----:B------:R-:W1:Y:S02]  /*2c70*/  I2F.F16 R34, R34 ;  /* 0x0000002200227306 */ /* 0x000e640000200c00 */
[----:B-1----:R-:W-:-:S05]  /*2c80*/  HADD2.F32 R15, -RZ, R34.H0_H0 ;  /* 0x20000022ff0f7230 */ /* 0x002fca0000004100 */
[----:B------:R-:W-:Y:S01]  /*2c90*/  FFMA.FTZ R15, R13, R15, R12 ;  /* 0x0000000f0d0f7223 */ /* 0x000fe2000001000c */
[----:B------:R-:W-:-:S04]  /*2ca0*/  SHF.R.U32.HI R12, RZ, 0x10, R7 ;  /* 0x00000010ff0c7819 */ /* 0x000fc80000011607 */
[----:B------:R-:W-:-:S05]  /*2cb0*/  LOP3.LUT R12, R12, 0xff, RZ, 0xc0, !PT ;  /* 0x000000ff0c0c7812 */ /* 0x000fca00078ec0ff */
[----:B------:R-:W-:-:S04]  /*2cc0*/  VIADD R29, R12, 0xffffff80 ;  /* 0xffffff800c1d7836 */ /* 0x000fc80000000000 */
[----:B------:R-:W1:Y:S01]  /*2cd0*/  I2F.F16 R12, R29 ;  /* 0x0000001d000c7306 */ /* 0x000e620000200c00 */
[----:B------:R-:W-:Y:S02]  /*2ce0*/  LEA.HI R6, R6, 0xffffff80, RZ, 0x8 ;  /* 0xffffff8006067811 */ /* 0x000fe400078f40ff */
[----:B------:R-:W-:Y:S02]  /*2cf0*/  LEA.HI R5, R5, 0xffffff80, RZ, 0x8 ;  /* 0xffffff8005057811 */ /* 0x000fe400078f40ff */
[----:B------:R-:W-:-:S03]  /*2d00*/  LEA.HI R7, R7, 0xffffff80, RZ, 0x8 ;  /* 0xffffff8007077811 */ /* 0x000fc600078f40ff */
[----:B------:R-:W3:Y:S01]  /*2d10*/  I2F.F16 R6, R6 ;  /* 0x0000000600067306 */ /* 0x000ee20000200c00 */
[----:B-1----:R-:W-:-:S07]  /*2d20*/  HADD2.F32 R12, -RZ, R12.H0_H0 ;  /* 0x2000000cff0c7230 */ /* 0x002fce0000004100 */
[----:B------:R-:W1:Y:S01]  /*2d30*/  I2F.F16 R5, R5 ;  /* 0x0000000500057306 */ /* 0x000e620000200c00 */
[----:B------:R-:W-:Y:S02]  /*2d40*/  FFMA.FTZ R15, R30, R12, R15 ;  /* 0x0000000c1e0f7223 */ /* 0x000fe4000001000f */
[----:B------:R-:W4:Y:S05]  /*2d50*/  LDS.64 R12, [UR4+0x30] ;  /* 0x00003004ff0c7984 */ /* 0x000f2a0008000a00 */
[----:B------:R-:W5:Y:S01]  /*2d60*/  I2F.F16 R7, R7 ;  /* 0x0000000700077306 */ /* 0x000f620000200c00 */
[----:B---3--:R-:W-:Y:S02]  /*2d70*/  HADD2.F32 R34, -RZ, R6.H0_H0 ;  /* 0x20000006ff227230 */ /* 0x008fe40000004100 */
[----:B-1----:R-:W-:-:S03]  /*2d80*/  HADD2.F32 R30, -RZ, R5.H0_H0 ;  /* 0x20000005ff1e7230 */ /* 0x002fc60000004100 */
[C---:B------:R-:W-:Y:S02]  /*2d90*/  FFMA.FTZ R35, R4.reuse, R34, R35 ;  /* 0x0000002204237223 */ /* 0x040fe40000010023 */
[----:B------:R-:W-:Y:S01]  /*2da0*/  FFMA.FTZ R30, R4, R30, R37 ;  /* 0x0000001e041e7223 */ /* 0x000fe20000010025 */
[----:B----4-:R-:W-:Y:S02]  /*2db0*/  HADD2.F32 R39, -RZ, R12.H1_H1 ;  /* 0x3000000cff277230 */ /* 0x010fe40000004100 */
[----:B0-----:R-:W-:Y:S01]  /*2dc0*/  IMAD.WIDE R40, R31, 0x4, R40 ;  /* 0x000000041f287825 */ /* 0x001fe200078e0228 */
[----:B--2---:R-:W-:Y:S02]  /*2dd0*/  SHF.R.U32.HI R6, RZ, 0x8, R8 ;  /* 0x00000008ff067819 */ /* 0x004fe40000011608 */
[----:B------:R-:W-:Y:S02]  /*2de0*/  LOP3.LUT R5, R8, 0xff, RZ, 0xc0, !PT ;  /* 0x000000ff08057812 */ /* 0x000fe400078ec0ff */
[----:B------:R-:W-:Y:S01]  /*2df0*/  LOP3.LUT R29, R6, 0xff, RZ, 0xc0, !PT ;  /* 0x000000ff061d7812 */ /* 0x000fe200078ec0ff */
[----:B-----5:R-:W-:Y:S01]  /*2e00*/  HADD2.F32 R6, -RZ, R7.H0_H0 ;  /* 0x20000007ff067230 */ /* 0x020fe20000004100 */
[----:B------:R-:W-:-:S02]  /*2e10*/  IADD3 R5, PT, PT, R5, -0x80, RZ ;  /* 0xffffff8005057810 */ /* 0x000fc40007ffe0ff */
[----:B------:R-:W-:Y:S01]  /*2e20*/  SHF.R.U32.HI R7, RZ, 0x8, R9 ;  /* 0x00000008ff077819 */ /* 0x000fe20000011609 */
[----:B------:R-:W-:Y:S02]  /*2e30*/  VIADD R29, R29, 0xffffff80 ;  /* 0xffffff801d1d7836 */ /* 0x000fe40000000000 */
[----:B------:R-:W-:Y:S01]  /*2e40*/  FFMA.FTZ R15, R4, R6, R15 ;  /* 0x00000006040f7223 */ /* 0x000fe2000001000f */
[----:B------:R-:W-:Y:S01]  /*2e50*/  LOP3.LUT R7, R7, 0xff, RZ, 0xc0, !PT ;  /* 0x000000ff07077812 */ /* 0x000fe200078ec0ff */
[----:B------:R-:W0:Y:S01]  /*2e60*/  I2F.F16 R5, R5 ;  /* 0x0000000500057306 */ /* 0x000e220000200c00 */
[----:B------:R-:W-:-:S03]  /*2e70*/  LOP3.LUT R4, R9, 0xff, RZ, 0xc0, !PT ;  /* 0x000000ff09047812 */ /* 0x000fc600078ec0ff */
[----:B------:R-:W-:Y:S01]  /*2e80*/  VIADD R7, R7, 0xffffff80 ;  /* 0xffffff8007077836 */ /* 0x000fe20000000000 */
[----:B------:R-:W-:-:S03]  /*2e90*/  IADD3 R6, PT, PT, R4, -0x80, RZ ;  /* 0xffffff8004067810 */ /* 0x000fc60007ffe0ff */
[----:B------:R-:W1:Y:S01]  /*2ea0*/  I2F.F16 R29, R29 ;  /* 0x0000001d001d7306 */ /* 0x000e620000200c00 */
[----:B------:R-:W-:-:S07]  /*2eb0*/  HADD2.F32 R4, -RZ, R12.H0_H0 ;  /* 0x2000000cff047230 */ /* 0x000fce0000004100 */
[----:B------:R-:W2:Y:S01]  /*2ec0*/  I2F.F16 R7, R7 ;  /* 0x0000000700077306 */ /* 0x000ea20000200c00 */
[----:B0-----:R-:W-:-:S07]  /*2ed0*/  HADD2.F32 R5, -RZ, R5.H0_H0 ;  /* 0x20000005ff057230 */ /* 0x001fce0000004100 */
[----:B------:R-:W0:Y:S01]  /*2ee0*/  I2F.F16 R6, R6 ;  /* 0x0000000600067306 */ /* 0x000e220000200c00 */
[----:B-1----:R-:W-:Y:S02]  /*2ef0*/  HADD2.F32 R12, -RZ, R29.H0_H0 ;  /* 0x2000001dff0c7230 */ /* 0x002fe40000004100 */
[----:B------:R-:W-:-:S04]  /*2f00*/  FFMA.FTZ R5, R5, R4, RZ ;  /* 0x0000000405057223 */ /* 0x000fc800000100ff */
[----:B------:R-:W-:Y:S01]  /*2f10*/  FFMA.FTZ R29, R12, R39, R5 ;  /* 0x000000270c1d7223 */ /* 0x000fe20000010005 */
[----:B------:R-:W-:Y:S01]  /*2f20*/  LOP3.LUT R5, R10, 0xff, RZ, 0xc0, !PT ;  /* 0x000000ff0a057812 */ /* 0x000fe200078ec0ff */
[----:B--2---:R-:W-:Y:S01]  /*2f30*/  HADD2.F32 R36, -RZ, R7.H0_H0 ;  /* 0x20000007ff247230 */ /* 0x004fe20000004100 */
[----:B------:R-:W-:Y:S02]  /*2f40*/  SHF.R.U32.HI R7, RZ, 0x8, R10 ;  /* 0x00000008ff077819 */ /* 0x000fe4000001160a */
[----:B------:R-:W-:Y:S01]  /*2f50*/  LOP3.LUT R34, R11, 0xff, RZ, 0xc0, !PT ;  /* 0x000000ff0b227812 */ /* 0x000fe200078ec0ff */
[----:B0-----:R-:W-:Y:S01]  /*2f60*/  HADD2.F32 R37, -RZ, R6.H0_H0 ;  /* 0x20000006ff257230 */ /* 0x001fe20000004100 */
[----:B------:R-:W-:Y:S02]  /*2f70*/  IADD3 R12, PT, PT, R5, -0x80, RZ ;  /* 0xffffff80050c7810 */ /* 0x000fe40007ffe0ff */
[----:B------:R-:W-:Y:S02]  /*2f80*/  LOP3.LUT R7, R7, 0xff, RZ, 0xc0, !PT ;  /* 0x000000ff07077812 */ /* 0x000fe400078ec0ff */
[----:B------:R-:W-:Y:S01]  /*2f90*/  FFMA.FTZ R6, R4, R37, RZ ;  /* 0x0000002504067223 */ /* 0x000fe200000100ff */
[----:B------:R-:W0:Y:S01]  /*2fa0*/  I2F.F16 R5, R12 ;  /* 0x0000000c00057306 */ /* 0x000e220000200c00 */
[----:B------:R-:W-:Y:S01]  /*2fb0*/  VIADD R34, R34, 0xffffff80 ;  /* 0xffffff8022227836 */ /* 0x000fe20000000000 */
[----:B------:R-:W-:Y:S01]  /*2fc0*/  IADD3 R43, PT, PT, R7, -0x80, RZ ;  /* 0xffffff80072b7810 */ /* 0x000fe20007ffe0ff */
[----:B------:R-:W-:-:S05]  /*2fd0*/  FFMA.FTZ R36, R39, R36, R6 ;  /* 0x0000002427247223 */ /* 0x000fca0000010006 */
[----:B------:R-:W1:Y:S08]  /*2fe0*/  I2F.F16 R6, R34 ;  /* 0x0000002200067306 */ /* 0x000e700000200c00 */
[----:B------:R-:W2:Y:S01]  /*2ff0*/  I2F.F16 R7, R43 ;  /* 0x0000002b00077306 */ /* 0x000ea20000200c00 */
[----:B0-----:R-:W-:Y:S02]  /*3000*/  HADD2.F32 R5, -RZ, R5.H0_H0 ;  /* 0x20000005ff057230 */ /* 0x001fe40000004100 */
[----:B-1----:R-:W-:-:S03]  /*3010*/  HADD2.F32 R37, -RZ, R6.H0_H0 ;  /* 0x20000006ff257230 */ /* 0x002fc60000004100 */
[C---:B------:R-:W-:Y:S01]  /*3020*/  FFMA.FTZ R6, R4.reuse, R5, RZ ;  /* 0x0000000504067223 */ /* 0x040fe200000100ff */
[----:B--2---:R-:W-:Y:S02]  /*3030*/  HADD2.F32 R38, -RZ, R7.H0_H0 ;  /* 0x20000007ff267230 */ /* 0x004fe40000004100 */
[----:B------:R-:W-:-:S03]  /*3040*/  FFMA.FTZ R12, R4, R37, RZ ;  /* 0x00000025040c7223 */ /* 0x000fc600000100ff */
[----:B------:R-:W-:Y:S02]  /*3050*/  FFMA.FTZ R38, R39, R38, R6 ;  /* 0x0000002627267223 */ /* 0x000fe40000010006 */
[----:B------:R-:W2:Y:S01]  /*3060*/  LDG.E.128.CONSTANT R4, desc[UR6][R40.64] ;  /* 0x0000000628047981 */ /* 0x000ea2000c1e9d00 */
[----:B------:R-:W-:-:S04]  /*3070*/  SHF.R.U32.HI R42, RZ, 0x8, R11 ;  /* 0x00000008ff2a7819 */ /* 0x000fc8000001160b */
[----:B------:R-:W-:-:S05]  /*3080*/  LOP3.LUT R42, R42, 0xff, RZ, 0xc0, !PT ;  /* 0x000000ff2a2a7812 */ /* 0x000fca00078ec0ff */
[----:B------:R-:W-:Y:S01]  /*3090*/  VIADD R42, R42, 0xffffff80 ;  /* 0xffffff802a2a7836 */ /* 0x000fe20000000000 */
[----:B------:R-:W-:-:S03]  /*30a0*/  SHF.R.U32.HI R43, RZ, 0x10, R8 ;  /* 0x00000010ff2b7819 */ /* 0x000fc60000011608 */
[----:B------:R-:W0:Y:S01]  /*30b0*/  I2F.F16 R37, R42 ;  /* 0x0000002a00257306 */ /* 0x000e220000200c00 */
[----:B------:R-:W-:-:S04]  /*30c0*/  LOP3.LUT R43, R43, 0xff, RZ, 0xc0, !PT ;  /* 0x000000ff2b2b7812 */ /* 0x000fc800078ec0ff */
[----:B------:R-:W-:-:S04]  /*30d0*/  IADD3 R43, PT, PT, R43, -0x80, RZ ;  /* 0xffffff802b2b7810 */ /* 0x000fc80007ffe0ff */
[----:B------:R-:W1:Y:S01]  /*30e0*/  I2F.F16 R34, R43 ;  /* 0x0000002b00227306 */ /* 0x000e620000200c00 */
[----:B0-----:R-:W-:-:S05]  /*30f0*/  HADD2.F32 R37, -RZ, R37.H0_H0 ;  /* 0x20000025ff257230 */ /* 0x001fca0000004100 */
[----:B------:R-:W-:Y:S01]  /*3100*/  FFMA.FTZ R12, R39, R37, R12 ;  /* 0x00000025270c7223 */ /* 0x000fe2000001000c */
[----:B------:R-:W-:Y:S01]  /*3110*/  SHF.R.U32.HI R37, RZ, 0x10, R9 ;  /* 0x00000010ff257819 */ /* 0x000fe20000011609 */
[----:B------:R-:W-:-:S03]  /*3120*/  HADD2.F32 R39, -RZ, R13.H0_H0 ;  /* 0x2000000dff277230 */ /* 0x000fc60000004100 */
[----:B------:R-:W-:Y:S01]  /*3130*/  LOP3.LUT R37, R37, 0xff, RZ, 0xc0, !PT ;  /* 0x000000ff25257812 */ /* 0x000fe200078ec0ff */
[----:B-1----:R-:W-:-:S04]  /*3140*/  HADD2.F32 R34, -RZ, R34.H0_H0 ;  /* 0x20000022ff227230 */ /* 0x002fc80000004100 */
[----:B------:R-:W-:Y:S02]  /*3150*/  VIADD R37, R37, 0xffffff80 ;  /* 0xffffff8025257836 */ /* 0x000fe40000000000 */
[----:B------:R-:W-:Y:S02]  /*3160*/  FFMA.FTZ R29, R34, R39, R29 ;  /* 0x00000027221d7223 */ /* 0x000fe4000001001d */
        /* <DEDUP_REMOVED lines=15> */
[----:B------:R-:W-:-:S04]  /*3260*/  LEA.HI R37, R8, 0xffffff80, RZ, 0x8 ;  /* 0xffffff8008257811 */ /* 0x000fc800078f40ff */
[----:B------:R-:W0:Y:S01]  /*3270*/  I2F.F16 R8, R37 ;  /* 0x0000002500087306 */ /* 0x000e220000200c00 */
[----:B------:R-:W-:Y:S01]  /*3280*/  HADD2.F32 R13, -RZ, R13.H1_H1 ;  /* 0x3000000dff0d7230 */ /* 0x000fe20000004100 */
[----:B------:R-:W-:Y:S02]  /*3290*/  LEA.HI R39, R9, 0xffffff80, RZ, 0x8 ;  /* 0xffffff8009277811 */ /* 0x000fe400078f40ff */
[----:B------:R-:W-:-:S04]  /*32a0*/  LEA.HI R42, R11, 0xffffff80, RZ, 0x8 ;  /* 0xffffff800b2a7811 */ /* 0x000fc800078f40ff */
[----:B------:R-:W1:Y:S01]  /*32b0*/  I2F.F16 R9, R42 ;  /* 0x0000002a00097306 */ /* 0x000e620000200c00 */
[----:B0-----:R-:W-:-:S05]  /*32c0*/  HADD2.F32 R8, -RZ, R8.H0_H0 ;  /* 0x20000008ff087230 */ /* 0x001fca0000004100 */
[----:B------:R-:W-:Y:S02]  /*32d0*/  FFMA.FTZ R29, R8, R13, R29 ;  /* 0x0000000d081d7223 */ /* 0x000fe4000001001d */
[----:B------:R-:W0:Y:S01]  /*32e0*/  I2F.F16 R8, R39 ;  /* 0x0000002700087306 */ /* 0x000e220000200c00 */
[----:B-1----:R-:W-:Y:S01]  /*32f0*/  HADD2.F32 R9, -RZ, R9.H0_H0 ;  /* 0x20000009ff097230 */ /* 0x002fe20000004100 */
[----:B------:R-:W-:-:S04]  /*3300*/  LEA.HI R10, R10, 0xffffff80, RZ, 0x8 ;  /* 0xffffff800a0a7811 */ /* 0x000fc800078f40ff */
[C---:B------:R-:W-:Y:S01]  /*3310*/  FFMA.FTZ R12, R13.reuse, R9, R12 ;  /* 0x000000090d0c7223 */ /* 0x040fe2000001000c */
[----:B0-----:R-:W-:Y:S01]  /*3320*/  HADD2.F32 R8, -RZ, R8.H0_H0 ;  /* 0x20000008ff087230 */ /* 0x001fe20000004100 */
[----:B------:R-:W0:Y:S04]  /*3330*/  I2F.F16 R10, R10 ;  /* 0x0000000a000a7306 */ /* 0x000e280000200c00 */
[----:B------:R-:W-:Y:S02]  /*3340*/  FFMA.FTZ R34, R13, R8, R34 ;  /* 0x000000080d227223 */ /* 0x000fe40000010022 */
[----:B------:R-:W1:Y:S01]  /*3350*/  LDS.64 R8, [UR4+0x38] ;  /* 0x00003804ff087984 */ /* 0x000e620008000a00 */
[----:B------:R-:W-:Y:S02]  /*3360*/  HADD2.F32 R38, -RZ, R2.H0_H0 ;  /* 0x20000002ff267230 */ /* 0x000fe40000004100 */
[----:B0-----:R-:W-:-:S05]  /*3370*/  HADD2.F32 R11, -RZ, R10.H0_H0 ;  /* 0x2000000aff0b7230 */ /* 0x001fca0000004100 */
[----:B------:R-:W-:Y:S01]  /*3380*/  FFMA.FTZ R36, R13, R11, R36 ;  /* 0x0000000b0d247223 */ /* 0x000fe20000010024 */
[----:B------:R-:W-:Y:S01]  /*3390*/  FMUL.FTZ R13, R19, R38 ;  /* 0x00000026130d7220 */ /* 0x000fe20000410000 */
[----:B------:R-:W-:Y:S02]  /*33a0*/  HADD2.F32 R10, -RZ, R3.H0_H0 ;  /* 0x20000003ff0a7230 */ /* 0x000fe40000004100 */
[----:B------:R-:W-:-:S03]  /*33b0*/  HADD2.F32 R14, -RZ, R28.H0_H0 ;  /* 0x2000001cff0e7230 */ /* 0x000fc60000004100 */
[----:B------:R-:W-:Y:S02]  /*33c0*/  FMUL.FTZ R11, R17, R10 ;  /* 0x0000000a110b7220 */ /* 0x000fe40000410000 */
[----:B------:R-:W-:Y:S01]  /*33d0*/  FMUL.FTZ R17, R14, R25 ;  /* 0x000000190e117220 */ /* 0x000fe20000410000 */
[----:B-1----:R-:W-:Y:S01]  /*33e0*/  HADD2.F32 R25, -RZ, R8.H0_H0 ;  /* 0x20000008ff197230 */ /* 0x002fe20000004100 */
[----:B--2---:R-:W-:-:S04]  /*33f0*/  LOP3.LUT R37, R4, 0xff, RZ, 0xc0, !PT ;  /* 0x000000ff04257812 */ /* 0x004fc800078ec0ff */
[----:B------:R-:W-:-:S04]  /*3400*/  IADD3 R37, PT, PT, R37, -0x80, RZ ;  /* 0xffffff8025257810 */ /* 0x000fc80007ffe0ff */
[----:B------:R-:W0:Y:S02]  /*3410*/  I2F.F16 R19, R37 ;  /* 0x0000002500137306 */ /* 0x000e240000200c00 */
[----:B0-----:R-:W-:-:S05]  /*3420*/  HADD2.F32 R42, -RZ, R19.H0_H0 ;  /* 0x20000013ff2a7230 */ /* 0x001fca0000004100 */
[----:B------:R-:W-:Y:S01]  /*3430*/  FFMA.FTZ R29, R42, R25, R29 ;  /* 0x000000192a1d7223 */ /* 0x000fe2000001001d */
[----:B------:R-:W-:-:S05]  /*3440*/  LOP3.LUT R42, R5, 0xff, RZ, 0xc0, !PT ;  /* 0x000000ff052a7812 */ /* 0x000fca00078ec0ff */
[----:B------:R-:W-:-:S04]  /*3450*/  VIADD R42, R42, 0xffffff80 ;  /* 0xffffff802a2a7836 */ /* 0x000fc80000000000 */
[----:B------:R-:W0:Y:S01]  /*3460*/  I2F.F16 R19, R42 ;  /* 0x0000002a00137306 */ /* 0x000e220000200c00 */
[----:B------:R-:W-:-:S04]  /*3470*/  LOP3.LUT R39, R6, 0xff, RZ, 0xc0, !PT ;  /* 0x000000ff06277812 */ /* 0x000fc800078ec0ff */
[----:B------:R-:W-:Y:S01]  /*3480*/  IADD3 R39, PT, PT, R39, -0x80, RZ ;  /* 0xffffff8027277810 */ /* 0x000fe20007ffe0ff */
[----:B0-----:R-:W-:-:S05]  /*3490*/  HADD2.F32 R19, -RZ, R19.H0_H0 ;  /* 0x20000013ff137230 */ /* 0x001fca0000004100 */
[----:B------:R-:W-:Y:S02]  /*34a0*/  FFMA.FTZ R34, R25, R19, R34 ;  /* 0x0000001319227223 */ /* 0x000fe40000010022 */
[----:B------:R-:W0:Y:S01]  /*34b0*/  I2F.F16 R19, R39 ;  /* 0x0000002700137306 */ /* 0x000e220000200c00 */
[----:B------:R-:W-:-:S05]  /*34c0*/  LOP3.LUT R37, R7, 0xff, RZ, 0xc0, !PT ;  /* 0x000000ff07257812 */ /* 0x000fca00078ec0ff */
[----:B------:R-:W-:Y:S02]  /*34d0*/  VIADD R37, R37, 0xffffff80 ;  /* 0xffffff8025257836 */ /* 0x000fe40000000000 */
[----:B0-----:R-:W-:-:S05]  /*34e0*/  HADD2.F32 R19, -RZ, R19.H0_H0 ;  /* 0x20000013ff137230 */ /* 0x001fca0000004100 */
[----:B------:R-:W-:Y:S02]  /*34f0*/  FFMA.FTZ R36, R25, R19, R36 ;  /* 0x0000001319247223 */ /* 0x000fe40000010024 */
[----:B------:R-:W0:Y:S01]  /*3500*/  I2F.F16 R19, R37 ;  /* 0x0000002500137306 */ /* 0x000e220000200c00 */
[----:B------:R-:W-:Y:S01]  /*3510*/  FMUL.FTZ R22, R27, R14 ;  /* 0x0000000e1b167220 */ /* 0x000fe20000410000 */
[----:B------:R-:W-:-:S05]  /*3520*/  HADD2.F32 R27, -RZ, R0.H0_H0 ;  /* 0x20000000ff1b7230 */ /* 0x000fca0000004100 */
[----:B------:R-:W-:Y:S01]  /*3530*/  FMUL.FTZ R26, R26, R27 ;  /* 0x0000001b1a1a7220 */ /* 0x000fe20000410000 */
[----:B------:R-:W-:-:S04]  /*3540*/  F2FP.F16.F32.PACK_AB R22, RZ, R22 ;  /* 0x00000016ff16723e */ /* 0x000fc800000000ff */
[----:B------:R-:W-:Y:S01]  /*3550*/  F2FP.F16.F32.PACK_AB R26, RZ, R26 ;  /* 0x0000001aff1a723e */ /* 0x000fe200000000ff */
[----:B0-----:R-:W-:-:S03]  /*3560*/  HADD2.F32 R19, -RZ, R19.H0_H0 ;  /* 0x20000013ff137230 */ /* 0x001fc60000004100 */
[----:B------:R-:W-:Y:S02]  /*3570*/  PRMT R22, R22, 0x5410, R26 ;  /* 0x0000541016167816 */ /* 0x000fe4000000001a */
[----:B------:R-:W-:Y:S01]  /*3580*/  FFMA.FTZ R12, R25, R19, R12 ;  /* 0x00000013190c7223 */ /* 0x000fe2000001000c */
[----:B------:R-:W-:Y:S01]  /*3590*/  FMUL.FTZ R19, R38, R21 ;  /* 0x0000001526137220 */ /* 0x000fe20000410000 */
[----:B------:R-:W-:Y:S01]  /*35a0*/  SHF.R.U32.HI R21, RZ, 0x8, R4 ;  /* 0x00000008ff157819 */ /* 0x000fe20000011604 */
[----:B------:R-:W-:Y:S01]  /*35b0*/  FMUL.FTZ R20, R27, R20 ;  /* 0x000000141b147220 */ /* 0x000fe20000410000 */
[----:B------:R-:W-:Y:S02]  /*35c0*/  F2FP.F16.F32.PACK_AB R13, RZ, R13 ;  /* 0x0000000dff0d723e */ /* 0x000fe400000000ff */
[----:B------:R-:W-:Y:S01]  /*35d0*/  LOP3.LUT R21, R21, 0xff, RZ, 0xc0, !PT ;  /* 0x000000ff15157812 */ /* 0x000fe200078ec0ff */
[----:B------:R-:W-:Y:S01]  /*35e0*/  HFMA2 R22, R22, 1, 1, RZ ;  /* 0x3c003c0016167831 */ /* 0x000fe200000000ff */
[----:B------:R-:W-:Y:S01]  /*35f0*/  F2FP.F16.F32.PACK_AB R11, RZ, R11 ;  /* 0x0000000bff0b723e */ /* 0x000fe200000000ff */
[----:B------:R-:W-:Y:S01]  /*3600*/  FMUL.FTZ R24, R10, R24 ;  /* 0x000000180a187220 */ /* 0x000fe20000410000 */
[----:B------:R-:W-:-:S02]  /*3610*/  F2FP.F16.F32.PACK_AB R17, RZ, R17 ;  /* 0x00000011ff11723e */ /* 0x000fc400000000ff */
[----:B------:R-:W-:Y:S02]  /*3620*/  F2FP.F16.F32.PACK_AB R20, RZ, R20 ;  /* 0x00000014ff14723e */ /* 0x000fe400000000ff */
[----:B------:R-:W-:Y:S02]  /*3630*/  IADD3 R21, PT, PT, R21, -0x80, RZ ;  /* 0xffffff8015157810 */ /* 0x000fe40007ffe0ff */
[----:B------:R-:W-:Y:S02]  /*3640*/  PRMT R13, R13, 0x5410, R11 ;  /* 0x000054100d0d7816 */ /* 0x000fe4000000000b */
[----:B------:R-:W-:Y:S02]  /*3650*/  PRMT R17, R17, 0x5410, R20 ;  /* 0x0000541011117816 */ /* 0x000fe40000000014 */
[----:B------:R-:W-:Y:S01]  /*3660*/  F2FP.F16.F32.PACK_AB R19, RZ, R19 ;  /* 0x00000013ff13723e */ /* 0x000fe200000000ff */
[----:B------:R-:W0:Y:S01]  /*3670*/  I2F.F16 R21, R21 ;  /* 0x0000001500157306 */ /* 0x000e220000200c00 */
[----:B------:R-:W-:Y:S01]  /*3680*/  F2FP.F16.F32.PACK_AB R24, RZ, R24 ;  /* 0x00000018ff18723e */ /* 0x000fe200000000ff */
[----:B------:R-:W-:-:S02]  /*3690*/  HFMA2 R13, R13, 1, 1, RZ ;  /* 0x3c003c000d0d7831 */ /* 0x000fc400000000ff */
[----:B------:R-:W-:Y:S01]  /*36a0*/  HADD2 R11, R17, R22 ;  /* 0x00000016110b7230 */ /* 0x000fe20000000000 */
[----:B------:R-:W-:Y:S02]  /*36b0*/  PRMT R17, R19, 0x5410, R24 ;  /* 0x0000541013117816 */ /* 0x000fe40000000018 */
[----:B------:R-:W-:-:S04]  /*36c0*/  SHF.R.U32.HI R19, RZ, 0x8, R5 ;  /* 0x00000008ff137819 */ /* 0x000fc80000011605 */
[----:B------:R-:W-:Y:S01]  /*36d0*/  LOP3.LUT R19, R19, 0xff, RZ, 0xc0, !PT ;  /* 0x000000ff13137812 */ /* 0x000fe200078ec0ff */
[----:B------:R-:W-:Y:S02]  /*36e0*/  HADD2 R13, R17, R13 ;  /* 0x0000000d110d7230 */ /* 0x000fe40000000000 */
[----:B------:R-:W-:Y:S01]  /*36f0*/  HADD2.F32 R17, -RZ, R8.H1_H1 ;  /* 0x30000008ff117230 */ /* 0x000fe20000004100 */
[----:B------:R-:W-:Y:S01]  /*3700*/  SHF.R.U32.HI R20, RZ, 0x8, R6 ;  /* 0x00000008ff147819 */ /* 0x000fe20000011606 */
[----:B------:R-:W-:Y:S02]  /*3710*/  VIADD R8, R19, 0xffffff80 ;  /* 0xffffff8013087836 */ /* 0x000fe40000000000 */
[----:B0-----:R-:W-:Y:S01]  /*3720*/  HADD2.F32 R22, -RZ, R21.H0_H0 ;  /* 0x20000015ff167230 */ /* 0x001fe20000004100 */
[----:B------:R-:W-:Y:S02]  /*3730*/  SHF.R.U32.HI R21, RZ, 0x8, R7 ;  /* 0x00000008ff157819 */ /* 0x000fe40000011607 */
[----:B------:R-:W-:Y:S01]  /*3740*/  LOP3.LUT R20, R20, 0xff, RZ, 0xc0, !PT ;  /* 0x000000ff14147812 */ /* 0x000fe200078ec0ff */
[----:B------:R-:W0:Y:S01]  /*3750*/  I2F.F16 R8, R8 ;  /* 0x0000000800087306 */ /* 0x000e220000200c00 */
[----:B------:R-:W-:-:S02]  /*3760*/  LOP3.LUT R21, R21, 0xff, RZ, 0xc0, !PT ;  /* 0x000000ff15157812 */ /* 0x000fc400078ec0ff */
[----:B------:R-:W-:Y:S01]  /*3770*/  IADD3 R19, PT, PT, R20, -0x80, RZ ;  /* 0xffffff8014137810 */ /* 0x000fe20007ffe0ff */
[----:B------:R-:W-:Y:S01]  /*3780*/  FFMA.FTZ R29, R22, R17, R29 ;  /* 0x00000011161d7223 */ /* 0x000fe2000001001d */
[----:B------:R-:W-:Y:S01]  /*3790*/  SHF.R.U32.HI R20, RZ, 0x10, R4 ;  /* 0x00000010ff147819 */ /* 0x000fe20000011604 */
[----:B------:R-:W-:-:S03]  /*37a0*/  VIADD R22, R21, 0xffffff80 ;  /* 0xffffff8015167836 */ /* 0x000fc60000000000 */
[----:B------:R-:W-:Y:S01]  /*37b0*/  LOP3.LUT R21, R20, 0xff, RZ, 0xc0, !PT ;  /* 0x000000ff14157812 */ /* 0x000fe200078ec0ff */
[----:B------:R-:W1:Y:S03]  /*37c0*/  I2F.F16 R19, R19 ;  /* 0x0000001300137306 */ /* 0x000e660000200c00 */
[----:B------:R-:W-:-:S05]  /*37d0*/  IADD3 R21, PT, PT, R21, -0x80, RZ ;  /* 0xffffff8015157810 */ /* 0x000fca0007ffe0ff */
[----:B------:R-:W2:Y:S01]  /*37e0*/  I2F.F16 R20, R22 ;  /* 0x0000001600147306 */ /* 0x000ea20000200c00 */
[----:B0-----:R-:W-:-:S07]  /*37f0*/  HADD2.F32 R24, -RZ, R8.H0_H0 ;  /* 0x20000008ff187230 */ /* 0x001fce0000004100 */
[----:B------:R-:W0:Y:S01]  /*3800*/  I2F.F16 R8, R21 ;  /* 0x0000001500087306 */ /* 0x000e220000200c00 */
[----:B------:R-:W-:Y:S01]  /*3810*/  FFMA.FTZ R34, R17, R24, R34 ;  /* 0x0000001811227223 */ /* 0x000fe20000010022 */
[----:B-1----:R-:W-:Y:S02]  /*3820*/  HADD2.F32 R24, -RZ, R19.H0_H0 ;  /* 0x20000013ff187230 */ /* 0x002fe40000004100 */
[----:B--2---:R-:W-:-:S03]  /*3830*/  HADD2.F32 R19, -RZ, R20.H0_H0 ;  /* 0x20000014ff137230 */ /* 0x004fc60000004100 */
[----:B------:R-:W-:Y:S01]  /*3840*/  FFMA.FTZ R36, R17, R24, R36 ;  /* 0x0000001811247223 */ /* 0x000fe20000010024 */
[----:B------:R-:W-:Y:S02]  /*3850*/  LEA.HI R20, R5, 0xffffff80, RZ, 0x8 ;  /* 0xffffff8005147811 */ /* 0x000fe400078f40ff */
[----:B------:R-:W-:Y:S01]  /*3860*/  SHF.R.U32.HI R5, RZ, 0x10, R5 ;  /* 0x00000010ff057819 */ /* 0x000fe20000011605 */
[----:B------:R-:W-:Y:S01]  /*3870*/  FFMA.FTZ R12, R17, R19, R12 ;  /* 0x00000013110c7223 */ /* 0x000fe2000001000c */
[----:B------:R-:W-:Y:S02]  /*3880*/  HADD2.F32 R17, -RZ, R9.H0_H0 ;  /* 0x20000009ff117230 */ /* 0x000fe40000004100 */
[----:B0-----:R-:W-:Y:S01]  /*3890*/  HADD2.F32 R22, -RZ, R8.H0_H0 ;  /* 0x20000008ff167230 */ /* 0x001fe20000004100 */
[----:B------:R-:W-:-:S04]  /*38a0*/  LOP3.LUT R19, R5, 0xff, RZ, 0xc0, !PT ;  /* 0x000000ff05137812 */ /* 0x000fc800078ec0ff */
[----:B------:R-:W-:Y:S01]  /*38b0*/  FFMA.FTZ R29, R22, R17, R29 ;  /* 0x00000011161d7223 */ /* 0x000fe2000001001d */
[----:B------:R-:W-:Y:S02]  /*38c0*/  LEA.HI R22, R6, 0xffffff80, RZ, 0x8 ;  /* 0xffffff8006167811 */ /* 0x000fe400078f40ff */
[----:B------:R-:W-:Y:S01]  /*38d0*/  SHF.R.U32.HI R6, RZ, 0x10, R6 ;  /* 0x00000010ff067819 */ /* 0x000fe20000011606 */
[----:B------:R-:W-:Y:S01]  /*38e0*/  VIADD R21, R19, 0xffffff80 ;  /* 0xffffff8013157836 */ /* 0x000fe20000000000 */
[----:B------:R-:W-:Y:S02]  /*38f0*/  SHF.R.U32.HI R24, RZ, 0x10, R7 ;  /* 0x00000010ff187819 */ /* 0x000fe40000011607 */
[----:B------:R-:W-:Y:S02]  /*3900*/  LOP3.LUT R19, R6, 0xff, RZ, 0xc0, !PT ;  /* 0x000000ff06137812 */ /* 0x000fe400078ec0ff */
[----:B------:R-:W0:Y:S01]  /*3910*/  I2F.F16 R6, R21 ;  /* 0x0000001500067306 */ /* 0x000e220000200c00 */
[----:B------:R-:W-:-:S02]  /*3920*/  LOP3.LUT R24, R24, 0xff, RZ, 0xc0, !PT ;  /* 0x000000ff18187812 */ /* 0x000fc400078ec0ff */
[----:B------:R-:W-:Y:S02]  /*3930*/  IADD3 R19, PT, PT, R19, -0x80, RZ ;  /* 0xffffff8013137810 */ /* 0x000fe40007ffe0ff */
[----:B------:R-:W-:-:S03]  /*3940*/  LEA.HI R4, R4, 0xffffff80, RZ, 0x8 ;  /* 0xffffff8004047811 */ /* 0x000fc600078f40ff */
[----:B------:R1:W-:Y:S02]  /*3950*/  I2F.F16 R8, R20 ;  /* 0x0000001400087306 */ /* 0x0003e40000200c00 */
[----:B-1----:R-:W-:-:S06]  /*3960*/  VIADD R20, R24, 0xffffff80 ;  /* 0xffffff8018147836 */ /* 0x002fcc0000000000 */
[----:B------:R-:W1:Y:S01]  /*3970*/  I2F.F16 R19, R19 ;  /* 0x0000001300137306 */ /* 0x000e620000200c00 */
[----:B------:R-:W-:Y:S01]  /*3980*/  LEA.HI R24, R7, 0xffffff80, RZ, 0x8 ;  /* 0xffffff8007187811 */ /* 0x000fe200078f40ff */
[----:B0-----:R-:W-:-:S06]  /*3990*/  HADD2.F32 R7, -RZ, R6.H0_H0 ;  /* 0x20000006ff077230 */ /* 0x001fcc0000004100 */
[----:B------:R-:W0:Y:S08]  /*39a0*/  I2F.F16 R20, R20 ;  /* 0x0000001400147306 */ /* 0x000e300000200c00 */
[----:B------:R-:W2:Y:S08]  /*39b0*/  I2F.F16 R4, R4 ;  /* 0x0000000400047306 */ /* 0x000eb00000200c00 */
[----:B------:R3:W4:Y:S08]  /*39c0*/  I2F.F16 R5, R22 ;  /* 0x0000001600057306 */ /* 0x0007300000200c00 */
[----:B------:R-:W5:Y:S01]  /*39d0*/  I2F.F16 R6, R24 ;  /* 0x0000001800067306 */ /* 0x000f620000200c00 */
[----:B-1----:R-:W-:-:S02]  /*39e0*/  HADD2.F32 R21, -RZ, R19.H0_H0 ;  /* 0x20000013ff157230 */ /* 0x002fc40000004100 */
[----:B0-----:R-:W-:Y:S02]  /*39f0*/  HADD2.F32 R25, -RZ, R20.H0_H0 ;  /* 0x20000014ff197230 */ /* 0x001fe40000004100 */
[----:B------:R-:W-:Y:S01]  /*3a00*/  FFMA.FTZ R7, R17, R7, R34 ;  /* 0x0000000711077223 */ /* 0x000fe20000010022 */
[----:B---3--:R-:W-:Y:S02]  /*3a10*/  HADD2.F32 R22, -RZ, R9.H1_H1 ;  /* 0x30000009ff167230 */ /* 0x008fe40000004100 */
[----:B------:R-:W-:Y:S01]  /*3a20*/  FMUL.FTZ R23, R14, R23 ;  /* 0x000000170e177220 */ /* 0x000fe20000410000 */
[----:B--2---:R-:W-:Y:S02]  /*3a30*/  HADD2.F32 R4, -RZ, R4.H0_H0 ;  /* 0x20000004ff047230 */ /* 0x004fe40000004100 */
[----:B------:R-:W-:Y:S01]  /*3a40*/  FMUL.FTZ R30, R27, R30 ;  /* 0x0000001e1b1e7220 */ /* 0x000fe20000410000 */
[----:B------:R-:W-:Y:S02]  /*3a50*/  HADD2.F32 R8, -RZ, R8.H0_H0 ;  /* 0x20000008ff087230 */ /* 0x000fe40000004100 */
[----:B----4-:R-:W-:-:S02]  /*3a60*/  HADD2.F32 R20, -RZ, R5.H0_H0 ;  /* 0x20000005ff147230 */ /* 0x010fc40000004100 */
[C---:B------:R-:W-:Y:S01]  /*3a70*/  FFMA.FTZ R9, R17.reuse, R21, R36 ;  /* 0x0000001511097223 */ /* 0x040fe20000010024 */
[----:B------:R-:W-:Y:S01]  /*3a80*/  FFMA.FTZ R12, R17, R25, R12 ;  /* 0x00000019110c7223 */ /* 0x000fe2000001000c */
[----:B-----5:R-:W-:Y:S02]  /*3a90*/  HADD2.F32 R5, -RZ, R6.H0_H0 ;  /* 0x20000006ff057230 */ /* 0x020fe40000004100 */
[----:B------:R-:W-:Y:S01]  /*3aa0*/  FFMA.FTZ R29, R4, R22, R29 ;  /* 0x00000016041d7223 */ /* 0x000fe2000001001d */
[C---:B------:R-:W-:Y:S01]  /*3ab0*/  FFMA.FTZ R8, R22.reuse, R8, R7 ;  /* 0x0000000816087223 */ /* 0x040fe20000010007 */
[----:B------:R-:W-:Y:S01]  /*3ac0*/  F2FP.F16.F32.PACK_AB R23, RZ, R23 ;  /* 0x00000017ff17723e */ /* 0x000fe200000000ff */
[C---:B------:R-:W-:Y:S01]  /*3ad0*/  FFMA.FTZ R9, R22.reuse, R20, R9 ;  /* 0x0000001416097223 */ /* 0x040fe20000010009 */
[----:B------:R-:W-:Y:S01]  /*3ae0*/  F2FP.F16.F32.PACK_AB R30, RZ, R30 ;  /* 0x0000001eff1e723e */ /* 0x000fe200000000ff */
        /* <DEDUP_REMOVED lines=19> */
[----:B------:R-:W-:Y:S01]  /*3c20*/  LEA R34, R16, 0x20, 0x5 ;  /* 0x0000002010227811 */ /* 0x000fe200078e28ff */
[----:B------:R-:W-:-:S04]  /*3c30*/  IMAD.WIDE R38, R31, 0x4, R40 ;  /* 0x000000041f267825 */ /* 0x000fc800078e0228 */
[----:B------:R-:W-:Y:S02]  /*3c40*/  HFMA2 R30, R29, 1, 1, R11 ;  /* 0x3c003c001d1e7831 */ /* 0x000fe4000000000b */
[----:B------:R-:W-:Y:S01]  /*3c50*/  HADD2 R29, R9, R13 ;  /* 0x0000000d091d7230 */ /* 0x000fe20000000000 */
[----:B------:R-:W-:-:S12]  /*3c60*/  UIADD3 UR4, UPT, UPT, UR4, 0x40, URZ ;  /* 0x0000004004047890 */ /* 0x000fd8000fffe0ff */
.L_x_5095:
[----:B------:R-:W0:Y:S01]  /*3c70*/  LDC.64 R36, c[0x0][0x3a0] ;  /* 0x0000e800ff247b82 */ /* 0x000e220000000a00 */
[----:B------:R-:W-:-:S04]  /*3c80*/  VIMNMX R5, PT, PT, R33, UR9, PT ;  /* 0x0000000921057c48 */ /* 0x000fc8000bfe0100 */
[----:B------:R-:W-:Y:S01]  /*3c90*/  ISETP.GT.AND P0, PT, R5, R34, PT ;  /* 0x000000220500720c */ /* 0x000fe20003f04270 */
[----:B------:R-:W-:-:S04]  /*3ca0*/  IMAD R5, R31, UR8, R18 ;  /* 0x000000081f057c24 */ /* 0x000fc8000f8e0212 */
[----:B0-----:R-:W-:-:S08]  /*3cb0*/  IMAD.WIDE R36, R5, 0x2, R36 ;  /* 0x0000000205247825 */ /* 0x001fd000078e0224 */
[----:B------:R-:W-:Y:S05]  /*3cc0*/  @!P0 BRA `(.L_x_5096) ;  /* 0x0000001400bc8947 */ /* 0x000fea0003800000 */
[----:B------:R-:W-:-:S07]  /*3cd0*/  VIMNMX.U32 R33, PT, PT, R33, UR9, PT ;  /* 0x0000000921217c48 */ /* 0x000fce000bfe0000 */
.L_x_5097:
[----:B------:R0:W2:Y:S01]  /*3ce0*/  LDG.E.128.CONSTANT R24, desc[UR6][R38.64] ;  /* 0x0000000626187981 */ /* 0x0000a2000c1e9d00 */
[----:B------:R-:W-:-:S03]  /*3cf0*/  IMAD.WIDE R12, R31, 0x4, R38 ;  /* 0x000000041f0c7825 */ /* 0x000fc600078e0226 */
[----:B------:R-:W1:Y:S04]  /*3d00*/  LDS.128 R16, [UR4] ;  /* 0x00000004ff107984 */ /* 0x000e680008000c00 */
[----:B------:R-:W3:Y:S01]  /*3d10*/  LDG.E.128.CONSTANT R4, desc[UR6][R12.64] ;  /* 0x000000060c047981 */ /* 0x000ee2000c1e9d00 */
[----:B------:R-:W-:-:S05]  /*3d20*/  IMAD.WIDE R22, R31, 0x4, R12 ;  /* 0x000000041f167825 */ /* 0x000fca00078e020c */
[----:B------:R-:W4:Y:S01]  /*3d30*/  LDG.E.128.CONSTANT R8, desc[UR6][R22.64] ;  /* 0x0000000616087981 */ /* 0x000f22000c1e9d00 */
[----:B0-----:R-:W-:Y:S01]  /*3d40*/  IMAD.WIDE R38, R31, 0x4, R22 ;  /* 0x000000041f267825 */ /* 0x001fe200078e0216 */
[----:B--2---:R-:W-:Y:S02]  /*3d50*/  LOP3.LUT R14, R24, 0x3f003f, RZ, 0xc0, !PT ;  /* 0x003f003f180e7812 */ /* 0x004fe400078ec0ff */
[----:B------:R-:W-:Y:S02]  /*3d60*/  SHF.R.U32.HI R15, RZ, 0x6, R24 ;  /* 0x00000006ff0f7819 */ /* 0x000fe40000011618 */
[----:B------:R-:W-:Y:S02]  /*3d70*/  LOP3.LUT R14, R14, 0x64006400, RZ, 0xfc, !PT ;  /* 0x640064000e0e7812 */ /* 0x000fe400078efcff */
[----:B------:R-:W-:Y:S02]  /*3d80*/  LOP3.LUT R15, R15, 0x3f003f, RZ, 0xc0, !PT ;  /* 0x003f003f0f0f7812 */ /* 0x000fe400078ec0ff */
[----:B---3--:R-:W-:Y:S01]  /*3d90*/  LOP3.LUT R20, R4, 0x3f003f, RZ, 0xc0, !PT ;  /* 0x003f003f04147812 */ /* 0x008fe200078ec0ff */
[----:B------:R-:W-:Y:S01]  /*3da0*/  HADD2 R14, R14, -1056, -1056 ;  /* 0xe420e4200e0e7430 */ /* 0x000fe20000000000 */
[----:B------:R-:W-:-:S02]  /*3db0*/  LOP3.LUT R15, R15, 0x64006400, RZ, 0xfc, !PT ;  /* 0x640064000f0f7812 */ /* 0x000fc400078efcff */
[----:B------:R-:W-:Y:S02]  /*3dc0*/  LOP3.LUT R12, R20, 0x64006400, RZ, 0xfc, !PT ;  /* 0x64006400140c7812 */ /* 0x000fe400078efcff */
[--C-:B------:R-:W-:Y:S01]  /*3dd0*/  SHF.R.U32.HI R13, RZ, 0x6, R4.reuse ;  /* 0x00000006ff0d7819 */ /* 0x100fe20000011604 */
[----:B-1----:R-:W-:Y:S02]  /*3de0*/  HFMA2 R14, R14, R16, RZ ;  /* 0x000000100e0e7231 */ /* 0x002fe400000000ff */
[----:B------:R-:W-:Y:S01]  /*3df0*/  HADD2 R15, R15, -1056, -1056 ;  /* 0xe420e4200f0f7430 */ /* 0x000fe20000000000 */
[----:B------:R-:W-:Y:S01]  /*3e00*/  SHF.R.U32.HI R4, RZ, 0xc, R4 ;  /* 0x0000000cff047819 */ /* 0x000fe20000011604 */
[----:B------:R-:W-:Y:S01]  /*3e10*/  HADD2 R12, R12, -1056, -1056 ;  /* 0xe420e4200c0c7430 */ /* 0x000fe20000000000 */
[----:B------:R-:W-:Y:S02]  /*3e20*/  LOP3.LUT R13, R13, 0x3f003f, RZ, 0xc0, !PT ;  /* 0x003f003f0d0d7812 */ /* 0x000fe400078ec0ff */
[----:B------:R-:W-:-:S02]  /*3e30*/  LOP3.LUT R4, R4, 0xf000f, RZ, 0xc0, !PT ;  /* 0x000f000f04047812 */ /* 0x000fc400078ec0ff */
[----:B------:R-:W-:Y:S01]  /*3e40*/  LOP3.LUT R20, R13, 0x64006400, RZ, 0xfc, !PT ;  /* 0x640064000d147812 */ /* 0x000fe200078efcff */
[----:B------:R-:W-:Y:S01]  /*3e50*/  HFMA2 R14, R15, R17, R14 ;  /* 0x000000110f0e7231 */ /* 0x000fe2000000000e */
[----:B----4-:R-:W-:-:S03]  /*3e60*/  SHF.R.U32.HI R35, RZ, 0xa, R8 ;  /* 0x0000000aff237819 */ /* 0x010fc60000011608 */
[----:B------:R-:W-:Y:S01]  /*3e70*/  HADD2 R20, R20, -1056, -1056 ;  /* 0xe420e42014147430 */ /* 0x000fe20000000000 */
[----:B------:R-:W-:Y:S01]  /*3e80*/  SHF.R.U32.HI R24, RZ, 0xc, R24 ;  /* 0x0000000cff187819 */ /* 0x000fe20000011618 */
[----:B------:R-:W-:Y:S01]  /*3e90*/  HFMA2 R21, R12, R18, R14 ;  /* 0x000000120c157231 */ /* 0x000fe2000000000e */
[----:B------:R-:W-:Y:S01]  /*3ea0*/  LOP3.LUT R35, R4, 0x300030, R35, 0xf8, !PT ;  /* 0x0030003004237812 */ /* 0x000fe200078ef823 */
[----:B------:R-:W0:Y:S01]  /*3eb0*/  LDS.128 R12, [UR4+0x10] ;  /* 0x00001004ff0c7984 */ /* 0x000e220008000c00 */
[----:B------:R-:W-:Y:S02]  /*3ec0*/  LOP3.LUT R4, R8, 0x3f003f, RZ, 0xc0, !PT ;  /* 0x003f003f08047812 */ /* 0x000fe400078ec0ff */
[----:B------:R-:W-:Y:S02]  /*3ed0*/  LOP3.LUT R24, R24, 0xf000f, RZ, 0xc0, !PT ;  /* 0x000f000f18187812 */ /* 0x000fe400078ec0ff */
[----:B------:R-:W-:Y:S01]  /*3ee0*/  LOP3.LUT R4, R4, 0x64006400, RZ, 0xfc, !PT ;  /* 0x6400640004047812 */ /* 0x000fe200078efcff */
[----:B------:R-:W-:Y:S01]  /*3ef0*/  HFMA2 R20, R20, R19, R21 ;  /* 0x0000001314147231 */ /* 0x000fe20000000015 */
[----:B------:R-:W-:-:S03]  /*3f00*/  SHF.R.U32.HI R21, RZ, 0x8, R8 ;  /* 0x00000008ff157819 */ /* 0x000fc60000011608 */
[----:B------:R-:W-:Y:S01]  /*3f10*/  HADD2 R4, R4, -1056, -1056 ;  /* 0xe420e42004047430 */ /* 0x000fe20000000000 */
[----:B------:R-:W-:Y:S02]  /*3f20*/  SHF.R.U32.HI R8, RZ, 0x6, R8 ;  /* 0x00000006ff087819 */ /* 0x000fe40000011608 */
[----:B------:R-:W-:Y:S02]  /*3f30*/  LOP3.LUT R21, R24, 0x300030, R21, 0xf8, !PT ;  /* 0x0030003018157812 */ /* 0x000fe400078ef815 */
[----:B------:R-:W-:Y:S02]  /*3f40*/  LOP3.LUT R8, R8, 0x3f003f, RZ, 0xc0, !PT ;  /* 0x003f003f08087812 */ /* 0x000fe400078ec0ff */
[----:B------:R-:W-:Y:S02]  /*3f50*/  SHF.R.U32.HI R24, RZ, 0xc, R25 ;  /* 0x0000000cff187819 */ /* 0x000fe40000011619 */
[----:B------:R-:W-:Y:S02]  /*3f60*/  LOP3.LUT R8, R8, 0x64006400, RZ, 0xfc, !PT ;  /* 0x6400640008087812 */ /* 0x000fe400078efcff */
[----:B------:R-:W-:Y:S01]  /*3f70*/  LOP3.LUT R24, R24, 0xf000f, RZ, 0xc0, !PT ;  /* 0x000f000f18187812 */ /* 0x000fe200078ec0ff */
[----:B0-----:R-:W-:-:S02]  /*3f80*/  HFMA2 R4, R4, R12, R20 ;  /* 0x0000000c04047231 */ /* 0x001fc40000000014 */
[----:B------:R-:W-:Y:S01]  /*3f90*/  HADD2 R20, R8, -1056, -1056 ;  /* 0xe420e42008147430 */ /* 0x000fe20000000000 */
[----:B------:R-:W-:-:S04]  /*3fa0*/  SHF.R.U32.HI R8, RZ, 0x6, R25 ;  /* 0x00000006ff087819 */ /* 0x000fc80000011619 */
[----:B------:R-:W-:Y:S01]  /*3fb0*/  LOP3.LUT R8, R8, 0x3f003f, RZ, 0xc0, !PT ;  /* 0x003f003f08087812 */ /* 0x000fe200078ec0ff */
[----:B------:R-:W-:Y:S01]  /*3fc0*/  HFMA2 R20, R20, R13, R4 ;  /* 0x0000000d14147231 */ /* 0x000fe20000000004 */
[----:B------:R-:W-:Y:S02]  /*3fd0*/  LOP3.LUT R4, R25, 0x3f003f, RZ, 0xc0, !PT ;  /* 0x003f003f19047812 */ /* 0x000fe400078ec0ff */
[----:B------:R-:W-:Y:S02]  /*3fe0*/  LOP3.LUT R8, R8, 0x64006400, RZ, 0xfc, !PT ;  /* 0x6400640008087812 */ /* 0x000fe400078efcff */
[----:B------:R-:W-:Y:S02]  /*3ff0*/  LOP3.LUT R4, R4, 0x64006400, RZ, 0xfc, !PT ;  /* 0x6400640004047812 */ /* 0x000fe400078efcff */
[----:B------:R-:W-:Y:S01]  /*4000*/  SHF.R.U32.HI R25, RZ, 0x8, R9 ;  /* 0x00000008ff197819 */ /* 0x000fe20000011609 */
[----:B------:R-:W-:Y:S02]  /*4010*/  HADD2 R8, R8, -1056, -1056 ;  /* 0xe420e42008087430 */ /* 0x000fe40000000000 */
[----:B------:R-:W-:Y:S01]  /*4020*/  HADD2 R4, R4, -1056, -1056 ;  /* 0xe420e42004047430 */ /* 0x000fe20000000000 */
[----:B------:R-:W-:-:S02]  /*4030*/  LOP3.LUT R24, R24, 0x300030, R25, 0xf8, !PT ;  /* 0x0030003018187812 */ /* 0x000fc400078ef819 */
[----:B------:R-:W-:Y:S01]  /*4040*/  LOP3.LUT R25, R27, 0x3f003f, RZ, 0xc0, !PT ;  /* 0x003f003f1b197812 */ /* 0x000fe200078ec0ff */
[----:B------:R-:W-:-:S03]  /*4050*/  HFMA2 R4, R4, R16, RZ ;  /* 0x0000001004047231 */ /* 0x000fc600000000ff */
[----:B------:R-:W-:-:S05]  /*4060*/  LOP3.LUT R25, R25, 0x64006400, RZ, 0xfc, !PT ;  /* 0x6400640019197812 */ /* 0x000fca00078efcff */
[----:B------:R-:W-:Y:S02]  /*4070*/  HADD2 R25, R25, -1056, -1056 ;  /* 0xe420e42019197430 */ /* 0x000fe40000000000 */
[----:B------:R-:W-:Y:S01]  /*4080*/  HFMA2 R4, R8, R17, R4 ;  /* 0x0000001108047231 */ /* 0x000fe20000000004 */
[----:B------:R-:W-:-:S04]  /*4090*/  LOP3.LUT R8, R5, 0x3f003f, RZ, 0xc0, !PT ;  /* 0x003f003f05087812 */ /* 0x000fc800078ec0ff */
[----:B------:R-:W-:-:S05]  /*40a0*/  LOP3.LUT R8, R8, 0x64006400, RZ, 0xfc, !PT ;  /* 0x6400640008087812 */ /* 0x000fca00078efcff */
[----:B------:R-:W-:-:S04]  /*40b0*/  HADD2 R8, R8, -1056, -1056 ;  /* 0xe420e42008087430 */ /* 0x000fc80000000000 */
[----:B------:R-:W-:Y:S01]  /*40c0*/  HFMA2 R4, R8, R18, R4 ;  /* 0x0000001208047231 */ /* 0x000fe20000000004 */
[--C-:B------:R-:W-:Y:S02]  /*40d0*/  SHF.R.U32.HI R8, RZ, 0x6, R5.reuse ;  /* 0x00000006ff087819 */ /* 0x100fe40000011605 */
[----:B------:R-:W-:Y:S02]  /*40e0*/  SHF.R.U32.HI R5, RZ, 0xc, R5 ;  /* 0x0000000cff057819 */ /* 0x000fe40000011605 */
[----:B------:R-:W-:Y:S02]  /*40f0*/  LOP3.LUT R8, R8, 0x3f003f, RZ, 0xc0, !PT ;  /* 0x003f003f08087812 */ /* 0x000fe400078ec0ff */
[----:B------:R-:W-:Y:S02]  /*4100*/  LOP3.LUT R5, R5, 0xf000f, RZ, 0xc0, !PT ;  /* 0x000f000f05057812 */ /* 0x000fe400078ec0ff */
[----:B------:R-:W-:-:S05]  /*4110*/  LOP3.LUT R8, R8, 0x64006400, RZ, 0xfc, !PT ;  /* 0x6400640008087812 */ /* 0x000fca00078efcff */
[----:B------:R-:W-:-:S04]  /*4120*/  HADD2 R8, R8, -1056, -1056 ;  /* 0xe420e42008087430 */ /* 0x000fc80000000000 */
[----:B------:R-:W-:Y:S01]  /*4130*/  HFMA2 R4, R8, R19, R4 ;  /* 0x0000001308047231 */ /* 0x000fe20000000004 */
        /* <DEDUP_REMOVED lines=12> */
[----:B------:R-:W-:Y:S02]  /*4200*/  LOP3.LUT R5, R26, 0x3f003f, RZ, 0xc0, !PT ;  /* 0x003f003f1a057812 */ /* 0x000fe400078ec0ff */
[----:B------:R-:W-:Y:S02]  /*4210*/  LOP3.LUT R9, R9, 0x3f003f, RZ, 0xc0, !PT ;  /* 0x003f003f09097812 */ /* 0x000fe400078ec0ff */
[----:B------:R-:W-:-:S02]  /*4220*/  LOP3.LUT R5, R5, 0x64006400, RZ, 0xfc, !PT ;  /* 0x6400640005057812 */ /* 0x000fc400078efcff */
[----:B------:R-:W-:Y:S02]  /*4230*/  LOP3.LUT R9, R9, 0x64006400, RZ, 0xfc, !PT ;  /* 0x6400640009097812 */ /* 0x000fe400078efcff */
[----:B------:R-:W-:Y:S01]  /*4240*/  LOP3.LUT R21, R21, 0x64006400, RZ, 0xfc, !PT ;  /* 0x6400640015157812 */ /* 0x000fe200078efcff */
[----:B------:R-:W-:Y:S02]  /*4250*/  HADD2 R5, R5, -1056, -1056 ;  /* 0xe420e42005057430 */ /* 0x000fe40000000000 */
[----:B------:R-:W-:-:S04]  /*4260*/  IMAD.WIDE R40, R31, 0x4, R38 ;  /* 0x000000041f287825 */ /* 0x000fc800078e0226 */
[----:B------:R-:W-:Y:S01]  /*4270*/  HADD2 R9, R9, -1056, -1056 ;  /* 0xe420e42009097430 */ /* 0x000fe20000000000 */
[----:B------:R-:W-:Y:S02]  /*4280*/  LOP3.LUT R24, R24, 0x64006400, RZ, 0xfc, !PT ;  /* 0x6400640018187812 */ /* 0x000fe400078efcff */
[----:B------:R-:W-:Y:S01]  /*4290*/  SHF.R.U32.HI R26, RZ, 0xc, R26 ;  /* 0x0000000cff1a7819 */ /* 0x000fe2000001161a */
[-C--:B------:R-:W-:Y:S02]  /*42a0*/  HFMA2 R5, R5, R16.reuse, RZ ;  /* 0x0000001005057231 */ /* 0x080fe400000000ff */
[----:B------:R-:W-:Y:S01]  /*42b0*/  HFMA2 R16, R25, R16, RZ ;  /* 0x0000001019107231 */ /* 0x000fe200000000ff */
[----:B------:R-:W-:Y:S01]  /*42c0*/  SHF.R.U32.HI R25, RZ, 0x6, R27 ;  /* 0x00000006ff197819 */ /* 0x000fe2000001161b */
[----:B------:R-:W-:Y:S01]  /*42d0*/  HADD2 R24, R24, -1056, -1056 ;  /* 0xe420e42018187430 */ /* 0x000fe20000000000 */
[----:B------:R-:W-:Y:S02]  /*42e0*/  LOP3.LUT R26, R26, 0xf000f, RZ, 0xc0, !PT ;  /* 0x000f000f1a1a7812 */ /* 0x000fe400078ec0ff */
[----:B------:R-:W-:Y:S01]  /*42f0*/  LOP3.LUT R25, R25, 0x3f003f, RZ, 0xc0, !PT ;  /* 0x003f003f19197812 */ /* 0x000fe200078ec0ff */
[----:B------:R-:W-:-:S03]  /*4300*/  HFMA2 R9, R9, R17, R5 ;  /* 0x0000001109097231 */ /* 0x000fc60000000005 */
        /* <DEDUP_REMOVED lines=11> */
[----:B------:R-:W-:-:S03]  /*43c0*/  LOP3.LUT R9, R9, 0x3f003f, RZ, 0xc0, !PT ;  /* 0x003f003f09097812 */ /* 0x000fc600078ec0ff */
[----:B------:R-:W-:Y:S01]  /*43d0*/  HFMA2 R25, R16, R18, R25 ;  /* 0x0000001210197231 */ /* 0x000fe20000000019 */
[----:B------:R-:W-:Y:S02]  /*43e0*/  SHF.R.U32.HI R16, RZ, 0x6, R7 ;  /* 0x00000006ff107819 */ /* 0x000fe40000011607 */
[----:B------:R-:W-:Y:S02]  /*43f0*/  LOP3.LUT R9, R9, 0x64006400, RZ, 0xfc, !PT ;  /* 0x6400640009097812 */ /* 0x000fe400078efcff */
[----:B------:R-:W-:Y:S02]  /*4400*/  LOP3.LUT R16, R16, 0x3f003f, RZ, 0xc0, !PT ;  /* 0x003f003f10107812 */ /* 0x000fe400078ec0ff */
[----:B------:R-:W-:Y:S01]  /*4410*/  SHF.R.U32.HI R18, RZ, 0x6, R11 ;  /* 0x00000006ff127819 */ /* 0x000fe2000001160b */
[----:B------:R-:W-:Y:S01]  /*4420*/  HADD2 R9, R9, -1056, -1056 ;  /* 0xe420e42009097430 */ /* 0x000fe20000000000 */
[----:B------:R-:W-:-:S03]  /*4430*/  LOP3.LUT R16, R16, 0x64006400, RZ, 0xfc, !PT ;  /* 0x6400640010107812 */ /* 0x000fc600078efcff */
[----:B------:R-:W-:Y:S01]  /*4440*/  HFMA2 R5, R9, R19, R5 ;  /* 0x0000001309057231 */ /* 0x000fe20000000005 */
[----:B------:R-:W-:Y:S01]  /*4450*/  LOP3.LUT R9, R10, 0x3f003f, RZ, 0xc0, !PT ;  /* 0x003f003f0a097812 */ /* 0x000fe200078ec0ff */
[----:B------:R-:W-:-:S03]  /*4460*/  HADD2 R16, R16, -1056, -1056 ;  /* 0xe420e42010107430 */ /* 0x000fc60000000000 */
[----:B------:R-:W-:Y:S01]  /*4470*/  LOP3.LUT R9, R9, 0x64006400, RZ, 0xfc, !PT ;  /* 0x6400640009097812 */ /* 0x000fe200078efcff */
[----:B------:R-:W-:Y:S01]  /*4480*/  HFMA2 R19, R16, R19, R25 ;  /* 0x0000001310137231 */ /* 0x000fe20000000019 */
[----:B------:R-:W-:-:S03]  /*4490*/  LOP3.LUT R16, R11, 0x3f003f, RZ, 0xc0, !PT ;  /* 0x003f003f0b107812 */ /* 0x000fc600078ec0ff */
[----:B------:R-:W-:Y:S01]  /*44a0*/  HADD2 R9, R9, -1056, -1056 ;  /* 0xe420e42009097430 */ /* 0x000fe20000000000 */
[----:B------:R-:W-:Y:S02]  /*44b0*/  LOP3.LUT R17, R16, 0x64006400, RZ, 0xfc, !PT ;  /* 0x6400640010117812 */ /* 0x000fe400078efcff */
[----:B------:R-:W-:-:S03]  /*44c0*/  LOP3.LUT R16, R18, 0x3f003f, RZ, 0xc0, !PT ;  /* 0x003f003f12107812 */ /* 0x000fc600078ec0ff */
[----:B------:R-:W-:Y:S02]  /*44d0*/  HADD2 R17, R17, -1056, -1056 ;  /* 0xe420e42011117430 */ /* 0x000fe40000000000 */
[-C--:B------:R-:W-:Y:S01]  /*44e0*/  HFMA2 R5, R9, R12.reuse, R5 ;  /* 0x0000000c09057231 */ /* 0x080fe20000000005 */
[----:B------:R-:W-:Y:S02]  /*44f0*/  LOP3.LUT R16, R16, 0x64006400, RZ, 0xfc, !PT ;  /* 0x6400640010107812 */ /* 0x000fe400078efcff */
[----:B------:R-:W-:Y:S01]  /*4500*/  SHF.R.U32.HI R9, RZ, 0x6, R10 ;  /* 0x00000006ff097819 */ /* 0x000fe2000001160a */
[----:B------:R-:W-:Y:S02]  /*4510*/  HFMA2 R22, R17, R12, R19 ;  /* 0x0000000c11167231 */ /* 0x000fe40000000013 */
[----:B------:R-:W-:Y:S01]  /*4520*/  HADD2 R12, R16, -1056, -1056 ;  /* 0xe420e420100c7430 */ /* 0x000fe20000000000 */
[----:B------:R-:W-:Y:S01]  /*4530*/  LOP3.LUT R9, R9, 0x3f003f, RZ, 0xc0, !PT ;  /* 0x003f003f09097812 */ /* 0x000fe200078ec0ff */
[----:B------:R0:W2:Y:S03]  /*4540*/  LDG.E.128.CONSTANT R16, desc[UR6][R38.64] ;  /* 0x0000000626107981 */ /* 0x0000a6000c1e9d00 */
[----:B------:R-:W-:-:S02]  /*4550*/  LOP3.LUT R9, R9, 0x64006400, RZ, 0xfc, !PT ;  /* 0x6400640009097812 */ /* 0x000fc400078efcff */
[----:B------:R-:W-:-:S03]  /*4560*/  SHF.R.U32.HI R6, RZ, 0xc, R6 ;  /* 0x0000000cff067819 */ /* 0x000fc60000011606 */
[----:B------:R-:W-:Y:S01]  /*4570*/  HADD2 R9, R9, -1056, -1056 ;  /* 0xe420e42009097430 */ /* 0x000fe20000000000 */
[----:B------:R-:W-:Y:S01]  /*4580*/  LOP3.LUT R23, R6, 0xf000f, RZ, 0xc0, !PT ;  /* 0x000f000f06177812 */ /* 0x000fe200078ec0ff */
[----:B------:R-:W-:Y:S02]  /*4590*/  HADD2 R6, R21, -1056, -1056 ;  /* 0xe420e42015067430 */ /* 0x000fe40000000000 */
[-C--:B------:R-:W-:Y:S01]  /*45a0*/  HFMA2 R5, R9, R13.reuse, R5 ;  /* 0x0000000d09057231 */ /* 0x080fe20000000005 */
[--C-:B------:R-:W-:Y:S02]  /*45b0*/  SHF.R.U32.HI R9, RZ, 0x8, R10.reuse ;  /* 0x00000008ff097819 */ /* 0x100fe4000001160a */
[----:B------:R-:W-:Y:S01]  /*45c0*/  SHF.R.U32.HI R10, RZ, 0xa, R10 ;  /* 0x0000000aff0a7819 */ /* 0x000fe2000001160a */
[----:B------:R-:W-:Y:S02]  /*45d0*/  HFMA2 R13, R12, R13, R22 ;  /* 0x0000000d0c0d7231 */ /* 0x000fe40000000016 */
[----:B------:R-:W-:Y:S01]  /*45e0*/  HFMA2 R6, R6, R14, R20 ;  /* 0x0000000e06067231 */ /* 0x000fe20000000014 */
[----:B------:R-:W-:-:S02]  /*45f0*/  SHF.R.U32.HI R25, RZ, 0x8, R11 ;  /* 0x00000008ff197819 */ /* 0x000fc4000001160b */
[----:B------:R-:W-:Y:S02]  /*4600*/  LOP3.LUT R10, R23, 0x300030, R10, 0xf8, !PT ;  /* 0x00300030170a7812 */ /* 0x000fe400078ef80a */
[----:B------:R-:W3:Y:S01]  /*4610*/  LDG.E.128.CONSTANT R20, desc[UR6][R40.64] ;  /* 0x0000000628147981 */ /* 0x000ee2000c1e9d00 */
[----:B------:R-:W-:Y:S01]  /*4620*/  SHF.R.U32.HI R12, RZ, 0xc, R27 ;  /* 0x0000000cff0c7819 */ /* 0x000fe2000001161b */
[----:B0-----:R-:W-:Y:S01]  /*4630*/  IMAD.WIDE R38, R31, 0x4, R40 ;  /* 0x000000041f267825 */ /* 0x001fe200078e0228 */
[----:B------:R-:W-:Y:S02]  /*4640*/  LOP3.LUT R9, R26, 0x300030, R9, 0xf8, !PT ;  /* 0x003000301a097812 */ /* 0x000fe400078ef809 */
[----:B------:R-:W-:Y:S01]  /*4650*/  LOP3.LUT R12, R12, 0xf000f, RZ, 0xc0, !PT ;  /* 0x000f000f0c0c7812 */ /* 0x000fe200078ec0ff */
[----:B------:R-:W-:-:S03]  /*4660*/  HFMA2 R4, R24, R14, R4 ;  /* 0x0000000e18047231 */ /* 0x000fc60000000004 */
[----:B------:R-:W-:Y:S02]  /*4670*/  LOP3.LUT R12, R12, 0x300030, R25, 0xf8, !PT ;  /* 0x003000300c0c7812 */ /* 0x000fe400078ef819 */
[----:B------:R-:W4:Y:S01]  /*4680*/  LDG.E.128.CONSTANT R24, desc[UR6][R38.64] ;  /* 0x0000000626187981 */ /* 0x000f22000c1e9d00 */
[----:B------:R-:W-:-:S05]  /*4690*/  LOP3.LUT R9, R9, 0x64006400, RZ, 0xfc, !PT ;  /* 0x6400640009097812 */ /* 0x000fca00078efcff */
[----:B------:R-:W-:-:S04]  /*46a0*/  HADD2 R9, R9, -1056, -1056 ;  /* 0xe420e42009097430 */ /* 0x000fc80000000000 */
[----:B------:R-:W-:Y:S01]  /*46b0*/  HFMA2 R5, R9, R14, R5 ;  /* 0x0000000e09057231 */ /* 0x000fe20000000005 */
[----:B------:R-:W-:Y:S02]  /*46c0*/  LOP3.LUT R9, R12, 0x64006400, RZ, 0xfc, !PT ;  /* 0x640064000c097812 */ /* 0x000fe400078efcff */
[----:B------:R-:W-:-:S03]  /*46d0*/  SHF.R.U32.HI R7, RZ, 0xc, R7 ;  /* 0x0000000cff077819 */ /* 0x000fc60000011607 */
[----:B------:R-:W-:Y:S01]  /*46e0*/  HADD2 R9, R9, -1056, -1056 ;  /* 0xe420e42009097430 */ /* 0x000fe20000000000 */
[----:B------:R-:W-:Y:S02]  /*46f0*/  LOP3.LUT R12, R7, 0xf000f, RZ, 0xc0, !PT ;  /* 0x000f000f070c7812 */ /* 0x000fe400078ec0ff */
[----:B------:R-:W-:Y:S01]  /*4700*/  LOP3.LUT R35, R35, 0x64006400, RZ, 0xfc, !PT ;  /* 0x6400640023237812 */ /* 0x000fe200078efcff */
[----:B------:R-:W-:Y:S01]  /*4710*/  HFMA2 R13, R9, R14, R13 ;  /* 0x0000000e090d7231 */ /* 0x000fe2000000000d */
[----:B------:R-:W-:Y:S02]  /*4720*/  SHF.R.U32.HI R9, RZ, 0xa, R11 ;  /* 0x0000000aff097819 */ /* 0x000fe4000001160b */
[----:B------:R-:W-:Y:S02]  /*4730*/  LOP3.LUT R10, R10, 0x64006400, RZ, 0xfc, !PT ;  /* 0x640064000a0a7812 */ /* 0x000fe400078efcff */
[----:B------:R-:W-:Y:S02]  /*4740*/  LOP3.LUT R8, R8, 0x64006400, RZ, 0xfc, !PT ;  /* 0x6400640008087812 */ /* 0x000fe400078efcff */
[----:B------:R-:W-:Y:S01]  /*4750*/  LOP3.LUT R9, R12, 0x300030, R9, 0xf8, !PT ;  /* 0x003000300c097812 */ /* 0x000fe200078ef809 */
[----:B------:R-:W-:-:S02]  /*4760*/  HADD2 R12, R35, -1056, -1056 ;  /* 0xe420e420230c7430 */ /* 0x000fc40000000000 */
[----:B------:R-:W-:Y:S02]  /*4770*/  HADD2 R14, R10, -1056, -1056 ;  /* 0xe420e4200a0e7430 */ /* 0x000fe40000000000 */
[----:B------:R-:W-:Y:S02]  /*4780*/  HADD2 R8, R8, -1056, -1056 ;  /* 0xe420e42008087430 */ /* 0x000fe40000000000 */
[-C--:B------:R-:W-:Y:S02]  /*4790*/  HFMA2 R12, R12, R15.reuse, R6 ;  /* 0x0000000f0c0c7231 */ /* 0x080fe40000000006 */
[-C--:B------:R-:W-:Y:S02]  /*47a0*/  HFMA2 R8, R8, R15.reuse, R4 ;  /* 0x0000000f08087231 */ /* 0x080fe40000000004 */
[----:B------:R-:W-:Y:S02]  /*47b0*/  HFMA2 R14, R14, R15, R5 ;  /* 0x0000000f0e0e7231 */ /* 0x000fe40000000005 */
[----:B------:R-:W0:Y:S01]  /*47c0*/  LDS.128 R4, [UR4+0x20] ;  /* 0x00002004ff047984 */ /* 0x000e220008000c00 */
[----:B------:R-:W-:-:S05]  /*47d0*/  LOP3.LUT R9, R9, 0x64006400, RZ, 0xfc, !PT ;  /* 0x6400640009097812 */ /* 0x000fca00078efcff */
[----:B------:R-:W-:-:S04]  /*47e0*/  HADD2 R9, R9, -1056, -1056 ;  /* 0xe420e42009097430 */ /* 0x000fc80000000000 */
[----:B------:R-:W-:Y:S02]  /*47f0*/  HFMA2 R15, R9, R15, R13 ;  /* 0x0000000f090f7231 */ /* 0x000fe4000000000d */
[----:B------:R-:W-:Y:S02]  /*4800*/  HADD2 R12, R12.H0_H0, R12.H1_H1 ;  /* 0x3000000c0c0c7230 */ /* 0x000fe40000000800 */
[----:B------:R-:W-:Y:S01]  /*4810*/  HADD2 R13, R8.H0_H0, R8.H1_H1 ;  /* 0x30000008080d7230 */ /* 0x000fe20000000800 */
[----:B------:R-:W-:-:S04]  /*4820*/  PRMT R28, R28, 0x5410, R0 ;  /* 0x000054101c1c7816 */ /* 0x000fc80000000000 */
[----:B------:R-:W-:-:S05]  /*4830*/  PRMT R12, R12, 0x5410, R13 ;  /* 0x000054100c0c7816 */ /* 0x000fca000000000d */
[----:B------:R-:W-:Y:S01]  /*4840*/  HFMA2 R30, R12, R28, R30 ;  /* 0x0000001c0c1e7231 */ /* 0x000fe2000000001e */
[----:B--2---:R-:W-:Y:S02]  /*4850*/  LOP3.LUT R9, R16, 0x3f003f, RZ, 0xc0, !PT ;  /* 0x003f003f10097812 */ /* 0x004fe400078ec0ff */
[----:B------:R-:W-:Y:S02]  /*4860*/  SHF.R.U32.HI R10, RZ, 0x6, R16 ;  /* 0x00000006ff0a7819 */ /* 0x000fe40000011610 */
[----:B------:R-:W-:Y:S02]  /*4870*/  LOP3.LUT R9, R9, 0x64006400, RZ, 0xfc, !PT ;  /* 0x6400640009097812 */ /* 0x000fe400078efcff */
[----:B------:R-:W-:-:S03]  /*4880*/  LOP3.LUT R10, R10, 0x3f003f, RZ, 0xc0, !PT ;  /* 0x003f003f0a0a7812 */ /* 0x000fc600078ec0ff */
[----:B------:R-:W-:Y:S01]  /*4890*/  HADD2 R11, R9, -1056, -1056 ;  /* 0xe420e420090b7430 */ /* 0x000fe20000000000 */
[----:B------:R-:W-:-:S05]  /*48a0*/  LOP3.LUT R10, R10, 0x64006400, RZ, 0xfc, !PT ;  /* 0x640064000a0a7812 */ /* 0x000fca00078efcff */
[----:B------:R-:W-:Y:S02]  /*48b0*/  HADD2 R9, R10, -1056, -1056 ;  /* 0xe420e4200a097430 */ /* 0x000fe40000000000 */
[----:B0-----:R-:W-:Y:S01]  /*48c0*/  HFMA2 R10, R11, R4, RZ ;  /* 0x000000040b0a7231 */ /* 0x001fe200000000ff */
[----:B------:R-:W-:Y:S02]  /*48d0*/  SHF.R.U32.HI R13, RZ, 0x6, R17 ;  /* 0x00000006ff0d7819 */ /* 0x000fe40000011611 */
[----:B------:R-:W-:Y:S02]  /*48e0*/  LOP3.LUT R12, R17, 0x3f003f, RZ, 0xc0, !PT ;  /* 0x003f003f110c7812 */ /* 0x000fe400078ec0ff */
[----:B---3--:R-:W-:Y:S02]  /*48f0*/  LOP3.LUT R8, R20, 0x3f003f, RZ, 0xc0, !PT ;  /* 0x003f003f14087812 */ /* 0x008fe400078ec0ff */
[----:B------:R-:W-:Y:S02]  /*4900*/  LOP3.LUT R13, R13, 0x3f003f, RZ, 0xc0, !PT ;  /* 0x003f003f0d0d7812 */ /* 0x000fe400078ec0ff */
[----:B------:R-:W-:-:S02]  /*4910*/  LOP3.LUT R12, R12, 0x64006400, RZ, 0xfc, !PT ;  /* 0x640064000c0c7812 */ /* 0x000fc400078efcff */
[----:B------:R-:W-:Y:S01]  /*4920*/  LOP3.LUT R8, R8, 0x64006400, RZ, 0xfc, !PT ;  /* 0x6400640008087812 */ /* 0x000fe200078efcff */
[-C--:B------:R-:W-:Y:S01]  /*4930*/  HFMA2 R9, R9, R5.reuse, R10 ;  /* 0x0000000509097231 */ /* 0x080fe2000000000a */
[----:B------:R-:W-:Y:S01]  /*4940*/  SHF.R.U32.HI R10, RZ, 0x6, R20 ;  /* 0x00000006ff0a7819 */ /* 0x000fe20000011614 */
[----:B------:R-:W-:Y:S01]  /*4950*/  HADD2 R12, R12, -1056, -1056 ;  /* 0xe420e4200c0c7430 */ /* 0x000fe20000000000 */
[----:B------:R-:W-:Y:S01]  /*4960*/  LOP3.LUT R13, R13, 0x64006400, RZ, 0xfc, !PT ;  /* 0x640064000d0d7812 */ /* 0x000fe200078efcff */
[----:B------:R-:W-:Y:S01]  /*4970*/  HADD2 R8, R8, -1056, -1056 ;  /* 0xe420e42008087430 */ /* 0x000fe20000000000 */
[----:B------:R-:W-:Y:S01]  /*4980*/  LOP3.LUT R10, R10, 0x3f003f, RZ, 0xc0, !PT ;  /* 0x003f003f0a0a7812 */ /* 0x000fe200078ec0ff */
[----:B------:R-:W-:Y:S02]  /*4990*/  HFMA2 R12, R12, R4, RZ.H0_H0 ;  /* 0x000000040c0c7231 */ /* 0x000fe400000400ff */
[----:B------:R-:W-:Y:S01]  /*49a0*/  HADD2 R13, R13, -1056, -1056 ;  /* 0xe420e4200d0d7430 */ /* 0x000fe20000000000 */
[----:B------:R-:W-:Y:S01]  /*49b0*/  LOP3.LUT R10, R10, 0x64006400, RZ, 0xfc, !PT ;  /* 0x640064000a0a7812 */ /* 0x000fe200078efcff */
[----:B------:R-:W-:Y:S01]  /*49c0*/  HFMA2 R8, R8, R6, R9 ;  /* 0x0000000608087231 */ /* 0x000fe20000000009 */
[----:B------:R-:W-:Y:S01]  /*49d0*/  SHF.R.U32.HI R9, RZ, 0xc, R16 ;  /* 0x0000000cff097819 */ /* 0x000fe20000011610 */
[----:B------:R-:W-:Y:S01]  /*49e0*/  HFMA2 R12, R13, R5, R12 ;  /* 0x000000050d0c7231 */ /* 0x000fe2000000000c */
[----:B------:R-:W-:Y:S01]  /*49f0*/  LOP3.LUT R13, R21, 0x3f003f, RZ, 0xc0, !PT ;  /* 0x003f003f150d7812 */ /* 0x000fe200078ec0ff */
[----:B------:R-:W-:Y:S01]  /*4a00*/  HADD2 R10, R10, -1056, -1056 ;  /* 0xe420e4200a0a7430 */ /* 0x000fe20000000000 */
[----:B------:R-:W-:-:S02]  /*4a10*/  LOP3.LUT R9, R9, 0xf000f, RZ, 0xc0, !PT ;  /* 0x000f000f09097812 */ /* 0x000fc400078ec0ff */
[----:B----4-:R-:W-:Y:S02]  /*4a20*/  SHF.R.U32.HI R40, RZ, 0x8, R24 ;  /* 0x00000008ff287819 */ /* 0x010fe40000011618 */
[----:B------:R-:W-:Y:S01]  /*4a30*/  LOP3.LUT R13, R13, 0x64006400, RZ, 0xfc, !PT ;  /* 0x640064000d0d7812 */ /* 0x000fe200078efcff */
[----:B------:R-:W-:Y:S01]  /*4a40*/  HFMA2 R16, R10, R7, R8 ;  /* 0x000000070a107231 */ /* 0x000fe20000000008 */
[----:B------:R-:W-:Y:S02]  /*4a50*/  LOP3.LUT R40, R9, 0x300030, R40, 0xf8, !PT ;  /* 0x0030003009287812 */ /* 0x000fe400078ef828 */
[----:B------:R-:W0:Y:S01]  /*4a60*/  LDS.128 R8, [UR4+0x30] ;  /* 0x00003004ff087984 */ /* 0x000e220008000c00 */
[----:B------:R-:W-:-:S04]  /*4a70*/  HADD2 R13, R13, -1056, -1056 ;  /* 0xe420e4200d0d7430 */ /* 0x000fc80000000000 */
[----:B------:R-:W-:Y:S01]  /*4a80*/  HFMA2 R12, R13, R6, R12 ;  /* 0x000000060d0c7231 */ /* 0x000fe2000000000c */
[----:B------:R-:W-:-:S04]  /*4a90*/  SHF.R.U32.HI R13, RZ, 0x6, R21 ;  /* 0x00000006ff0d7819 */ /* 0x000fc80000011615 */
[----:B------:R-:W-:-:S04]  /*4aa0*/  LOP3.LUT R13, R13, 0x3f003f, RZ, 0xc0, !PT ;  /* 0x003f003f0d0d7812 */ /* 0x000fc800078ec0ff */
[----:B------:R-:W-:Y:S02]  /*4ab0*/  LOP3.LUT R13, R13, 0x64006400, RZ, 0xfc, !PT ;  /* 0x640064000d0d7812 */ /* 0x000fe400078efcff */
[----:B------:R-:W-:-:S03]  /*4ac0*/  SHF.R.U32.HI R20, RZ, 0xc, R20 ;  /* 0x0000000cff147819 */ /* 0x000fc60000011614 */
[----:B------:R-:W-:Y:S01]  /*4ad0*/  HADD2 R13, R13, -1056, -1056 ;  /* 0xe420e4200d0d7430 */ /* 0x000fe20000000000 */
[----:B------:R-:W-:Y:S02]  /*4ae0*/  LOP3.LUT R20, R20, 0xf000f, RZ, 0xc0, !PT ;  /* 0x000f000f14147812 */ /* 0x000fe400078ec0ff */
[----:B------:R-:W-:Y:S01]  /*4af0*/  SHF.R.U32.HI R35, RZ, 0xa, R24 ;  /* 0x0000000aff237819 */ /* 0x000fe20000011618 */
[----:B------:R-:W-:Y:S01]  /*4b00*/  HFMA2 R12, R13, R7, R12 ;  /* 0x000000070d0c7231 */ /* 0x000fe2000000000c */
[----:B------:R-:W-:Y:S02]  /*4b10*/  LOP3.LUT R13, R25, 0x3f003f, RZ, 0xc0, !PT ;  /* 0x003f003f190d7812 */ /* 0x000fe400078ec0ff */
[----:B------:R-:W-:Y:S02]  /*4b20*/  LOP3.LUT R35, R20, 0x300030, R35, 0xf8, !PT ;  /* 0x0030003014237812 */ /* 0x000fe400078ef823 */
[----:B------:R-:W-:Y:S02]  /*4b30*/  LOP3.LUT R20, R24, 0x3f003f, RZ, 0xc0, !PT ;  /* 0x003f003f18147812 */ /* 0x000fe400078ec0ff */
[----:B------:R-:W-:-:S02]  /*4b40*/  LOP3.LUT R13, R13, 0x64006400, RZ, 0xfc, !PT ;  /* 0x640064000d0d7812 */ /* 0x000fc400078efcff */
[----:B------:R-:W-:-:S03]  /*4b50*/  LOP3.LUT R20, R20, 0x64006400, RZ, 0xfc, !PT ;  /* 0x6400640014147812 */ /* 0x000fc600078efcff */
[----:B------:R-:W-:Y:S01]  /*4b60*/  HADD2 R13, R13, -1056, -1056 ;  /* 0xe420e4200d0d7430 */ /* 0x000fe20000000000 */
[----:B------:R-:W-:Y:S01]  /*4b70*/  SHF.R.U32.HI R24, RZ, 0x6, R24 ;  /* 0x00000006ff187819 */ /* 0x000fe20000011618 */
[----:B------:R-:W-:Y:S02]  /*4b80*/  HADD2 R20, R20, -1056, -1056 ;  /* 0xe420e42014147430 */ /* 0x000fe40000000000 */
[-C--:B0-----:R-:W-:Y:S01]  /*4b90*/  HFMA2 R12, R13, R8.reuse, R12 ;  /* 0x000000080d0c7231 */ /* 0x081fe2000000000c */
[----:B------:R-:W-:Y:S02]  /*4ba0*/  SHF.R.U32.HI R13, RZ, 0x6, R25 ;  /* 0x00000006ff0d7819 */ /* 0x000fe40000011619 */
[----:B------:R-:W-:Y:S01]  /*4bb0*/  LOP3.LUT R24, R24, 0x3f003f, RZ, 0xc0, !PT ;  /* 0x003f003f18187812 */ /* 0x000fe200078ec0ff */
[----:B------:R-:W-:Y:S01]  /*4bc0*/  HFMA2 R16, R20, R8, R16 ;  /* 0x0000000814107231 */ /* 0x000fe20000000010 */
[----:B------:R-:W-:Y:S02]  /*4bd0*/  LOP3.LUT R13, R13, 0x3f003f, RZ, 0xc0, !PT ;  /* 0x003f003f0d0d7812 */ /* 0x000fe400078ec0ff */
[----:B------:R-:W-:-:S02]  /*4be0*/  LOP3.LUT R24, R24, 0x64006400, RZ, 0xfc, !PT ;  /* 0x6400640018187812 */ /* 0x000fc400078efcff */
[----:B------:R-:W-:-:S03]  /*4bf0*/  LOP3.LUT R13, R13, 0x64006400, RZ, 0xfc, !PT ;  /* 0x640064000d0d7812 */ /* 0x000fc600078efcff */
[----:B------:R-:W-:Y:S02]  /*4c00*/  HADD2 R20, R24, -1056, -1056 ;  /* 0xe420e42018147430 */ /* 0x000fe40000000000 */
[----:B------:R-:W-:Y:S02]  /*4c10*/  HADD2 R13, R13, -1056, -1056 ;  /* 0xe420e4200d0d7430 */ /* 0x000fe40000000000 */
[-C--:B------:R-:W-:Y:S01]  /*4c20*/  HFMA2 R16, R20, R9.reuse, R16 ;  /* 0x0000000914107231 */ /* 0x080fe20000000010 */
[----:B------:R-:W-:Y:S01]  /*4c30*/  SHF.R.U32.HI R20, RZ, 0xc, R17 ;  /* 0x0000000cff147819 */ /* 0x000fe20000011611 */
[----:B------:R-:W-:-:S03]  /*4c40*/  HFMA2 R12, R13, R9, R12 ;  /* 0x000000090d0c7231 */ /* 0x000fc6000000000c */
[----:B------:R-:W-:Y:S02]  /*4c50*/  LOP3.LUT R20, R20, 0xf000f, RZ, 0xc0, !PT ;  /* 0x000f000f14147812 */ /* 0x000fe400078ec0ff */
[----:B------:R-:W-:-:S04]  /*4c60*/  SHF.R.U32.HI R13, RZ, 0x8, R25 ;  /* 0x00000008ff0d7819 */ /* 0x000fc80000011619 */
[----:B------:R-:W-:Y:S02]  /*4c70*/  LOP3.LUT R13, R20, 0x300030, R13, 0xf8, !PT ;  /* 0x00300030140d7812 */ /* 0x000fe400078ef80d */
[----:B------:R-:W-:Y:S02]  /*4c80*/  LOP3.LUT R20, R19, 0x3f003f, RZ, 0xc0, !PT ;  /* 0x003f003f13147812 */ /* 0x000fe400078ec0ff */
[----:B------:R-:W-:Y:S02]  /*4c90*/  LOP3.LUT R17, R18, 0x3f003f, RZ, 0xc0, !PT ;  /* 0x003f003f12117812 */ /* 0x000fe400078ec0ff */
[----:B------:R-:W-:Y:S02]  /*4ca0*/  LOP3.LUT R20, R20, 0x64006400, RZ, 0xfc, !PT ;  /* 0x6400640014147812 */ /* 0x000fe400078efcff */
[----:B------:R-:W-:-:S03]  /*4cb0*/  LOP3.LUT R17, R17, 0x64006400, RZ, 0xfc, !PT ;  /* 0x6400640011117812 */ /* 0x000fc600078efcff */
[----:B------:R-:W-:Y:S02]  /*4cc0*/  HADD2 R20, R20, -1056, -1056 ;  /* 0xe420e42014147430 */ /* 0x000fe40000000000 */
[----:B------:R-:W-:-:S04]  /*4cd0*/  HADD2 R17, R17, -1056, -1056 ;  /* 0xe420e42011117430 */ /* 0x000fc80000000000 */
[-C--:B------:R-:W-:Y:S02]  /*4ce0*/  HFMA2 R17, R17, R4.reuse, RZ.H0_H0 ;  /* 0x0000000411117231 */ /* 0x080fe400000400ff */
[----:B------:R-:W-:Y:S01]  /*4cf0*/  HFMA2 R20, R20, R4, RZ ;  /* 0x0000000414147231 */ /* 0x000fe200000000ff */
        /* <DEDUP_REMOVED lines=14> */
[----:B------:R-:W-:Y:S02]  /*4de0*/  HADD2 R20, R20, -1056, -1056 ;  /* 0xe420e42014147430 */ /* 0x000fe40000000000 */
[----:B------:R-:W-:-:S04]  /*4df0*/  HADD2 R17, R17, -1056, -1056 ;  /* 0xe420e42011117430 */ /* 0x000fc80000000000 */
        /* <DEDUP_REMOVED lines=9> */
[----:B------:R-:W-:Y:S01]  /*4e90*/  HADD2 R6, R6, -1056, -1056 ;  /* 0xe420e42006067430 */ /* 0x000fe20000000000 */
[----:B------:R-:W-:Y:S01]  /*4ea0*/  SHF.R.U32.HI R18, RZ, 0xc, R18 ;  /* 0x0000000cff127819 */ /* 0x000fe20000011612 */
[-C--:B------:R-:W-:Y:S01]  /*4eb0*/  HFMA2 R4, R17, R7.reuse, R4 ;  /* 0x0000000711047231 */ /* 0x080fe20000000004 */
[----:B------:R-:W-:Y:S02]  /*4ec0*/  SHF.R.U32.HI R21, RZ, 0xc, R21 ;  /* 0x0000000cff157819 */ /* 0x000fe40000011615 */
[----:B------:R-:W-:Y:S01]  /*4ed0*/  LOP3.LUT R18, R18, 0xf000f, RZ, 0xc0, !PT ;  /* 0x000f000f12127812 */ /* 0x000fe200078ec0ff */
[----:B------:R-:W-:Y:S01]  /*4ee0*/  HFMA2 R7, R6, R7, R5 ;  /* 0x0000000706077231 */ /* 0x000fe20000000005 */
[----:B------:R-:W-:Y:S02]  /*4ef0*/  SHF.R.U32.HI R5, RZ, 0x8, R26 ;  /* 0x00000008ff057819 */ /* 0x000fe4000001161a */
[----:B------:R-:W-:-:S02]  /*4f00*/  SHF.R.U32.HI R22, RZ, 0xc, R22 ;  /* 0x0000000cff167819 */ /* 0x000fc40000011616 */
[----:B------:R-:W-:Y:S02]  /*4f10*/  SHF.R.U32.HI R19, RZ, 0xc, R19 ;  /* 0x0000000cff137819 */ /* 0x000fe40000011613 */
[----:B------:R-:W-:Y:S02]  /*4f20*/  SHF.R.U32.HI R23, RZ, 0xc, R23 ;  /* 0x0000000cff177819 */ /* 0x000fe40000011617 */
[----:B------:R-:W-:Y:S02]  /*4f30*/  LOP3.LUT R24, R21, 0xf000f, RZ, 0xc0, !PT ;  /* 0x000f000f15187812 */ /* 0x000fe400078ec0ff */
[----:B------:R-:W-:Y:S02]  /*4f40*/  LOP3.LUT R5, R18, 0x300030, R5, 0xf8, !PT ;  /* 0x0030003012057812 */ /* 0x000fe400078ef805 */
[----:B------:R-:W-:Y:S02]  /*4f50*/  LOP3.LUT R21, R22, 0xf000f, RZ, 0xc0, !PT ;  /* 0x000f000f16157812 */ /* 0x000fe400078ec0ff */
        /* <DEDUP_REMOVED lines=9> */
[----:B------:R-:W-:Y:S02]  /*4ff0*/  SHF.R.U32.HI R27, RZ, 0x6, R27 ;  /* 0x00000006ff1b7819 */ /* 0x000fe4000001161b */
[----:B------:R-:W-:Y:S01]  /*5000*/  LOP3.LUT R19, R19, 0x64006400, RZ, 0xfc, !PT ;  /* 0x6400640013137812 */ /* 0x000fe200078efcff */
[----:B------:R-:W-:Y:S01]  /*5010*/  HADD2 R20, R20, -1056, -1056 ;  /* 0xe420e42014147430 */ /* 0x000fe20000000000 */
[----:B------:R-:W-:Y:S02]  /*5020*/  SHF.R.U32.HI R6, RZ, 0xa, R26 ;  /* 0x0000000aff067819 */ /* 0x000fe4000001161a */
[----:B------:R-:W-:Y:S01]  /*5030*/  LOP3.LUT R27, R27, 0x3f003f, RZ, 0xc0, !PT ;  /* 0x003f003f1b1b7812 */ /* 0x000fe200078ec0ff */
[----:B------:R-:W-:Y:S01]  /*5040*/  HADD2 R19, R19, -1056, -1056 ;  /* 0xe420e42013137430 */ /* 0x000fe20000000000 */
[----:B------:R-:W-:Y:S01]  /*5050*/  LOP3.LUT R6, R21, 0x300030, R6, 0xf8, !PT ;  /* 0x0030003015067812 */ /* 0x000fe200078ef806 */
[----:B------:R-:W-:Y:S01]  /*5060*/  HFMA2 R4, R20, R8, R4 ;  /* 0x0000000814047231 */ /* 0x000fe20000000004 */
[----:B------:R-:W-:-:S02]  /*5070*/  SHF.R.U32.HI R21, RZ, 0x6, R26 ;  /* 0x00000006ff157819 */ /* 0x000fc4000001161a */
[----:B------:R-:W-:Y:S01]  /*5080*/  LOP3.LUT R20, R27, 0x64006400, RZ, 0xfc, !PT ;  /* 0x640064001b147812 */ /* 0x000fe200078efcff */
[----:B------:R-:W-:Y:S01]  /*5090*/  HFMA2 R7, R19, R8, R7 ;  /* 0x0000000813077231 */ /* 0x000fe20000000007 */
[----:B------:R-:W-:Y:S02]  /*50a0*/  LOP3.LUT R21, R21, 0x3f003f, RZ, 0xc0, !PT ;  /* 0x003f003f15157812 */ /* 0x000fe400078ec0ff */
[----:B------:R-:W-:Y:S01]  /*50b0*/  SHF.R.U32.HI R25, RZ, 0xa, R25 ;  /* 0x0000000aff197819 */ /* 0x000fe20000011619 */
[----:B------:R-:W-:Y:S01]  /*50c0*/  HADD2 R20, R20, -1056, -1056 ;  /* 0xe420e42014147430 */ /* 0x000fe20000000000 */
[----:B------:R-:W-:Y:S02]  /*50d0*/  LOP3.LUT R21, R21, 0x64006400, RZ, 0xfc, !PT ;  /* 0x6400640015157812 */ /* 0x000fe400078efcff */
[----:B------:R-:W-:Y:S02]  /*50e0*/  LOP3.LUT R40, R40, 0x64006400, RZ, 0xfc, !PT ;  /* 0x6400640028287812 */ /* 0x000fe400078efcff */
[----:B------:R-:W-:-:S02]  /*50f0*/  LOP3.LUT R24, R24, 0x300030, R25, 0xf8, !PT ;  /* 0x0030003018187812 */ /* 0x000fc400078ef819 */
[----:B------:R-:W-:Y:S01]  /*5100*/  LOP3.LUT R13, R13, 0x64006400, RZ, 0xfc, !PT ;  /* 0x640064000d0d7812 */ /* 0x000fe200078efcff */
[-C--:B------:R-:W-:Y:S01]  /*5110*/  HFMA2 R20, R20, R9.reuse, R7 ;  /* 0x0000000914147231 */ /* 0x080fe20000000007 */
        /* <DEDUP_REMOVED lines=9> */
[----:B------:R-:W-:-:S02]  /*51b0*/  HFMA2 R4, R21, R9, R4 ;  /* 0x0000000915047231 */ /* 0x000fc40000000004 */
[----:B------:R-:W-:Y:S02]  /*51c0*/  HADD2 R17, R17, -1056, -1056 ;  /* 0xe420e42011117430 */ /* 0x000fe40000000000 */
[-C--:B------:R-:W-:Y:S02]  /*51d0*/  HFMA2 R12, R13, R10.reuse, R12 ;  /* 0x0000000a0d0c7231 */ /* 0x080fe4000000000c */
[----:B------:R-:W-:Y:S02]  /*51e0*/  HADD2 R6, R24, -1056, -1056 ;  /* 0xe420e42018067430 */ /* 0x000fe40000000000 */
[-C--:B------:R-:W-:Y:S01]  /*51f0*/  HFMA2 R16, R40, R10.reuse, R16 ;  /* 0x0000000a28107231 */ /* 0x080fe20000000010 */
[----:B------:R-:W-:Y:S01]  /*5200*/  LOP3.LUT R35, R35, 0x64006400, RZ, 0xfc, !PT ;  /* 0x6400640023237812 */ /* 0x000fe200078efcff */
[----:B------:R-:W-:Y:S02]  /*5210*/  HFMA2 R9, R17, R10, R20 ;  /* 0x0000000a11097231 */ /* 0x000fe40000000014 */
[----:B------:R-:W-:-:S02]  /*5220*/  HADD2 R18, R18, -1056, -1056 ;  /* 0xe420e42012127430 */ /* 0x000fc40000000000 */
[----:B------:R-:W-:Y:S02]  /*5230*/  HFMA2 R4, R7, R10, R4 ;  /* 0x0000000a07047231 */ /* 0x000fe40000000004 */
[-C--:B------:R-:W-:Y:S02]  /*5240*/  HFMA2 R6, R6, R11.reuse, R12 ;  /* 0x0000000b06067231 */ /* 0x080fe4000000000c */
[----:B------:R-:W-:Y:S01]  /*5250*/  HADD2 R35, R35, -1056, -1056 ;  /* 0xe420e42023237430 */ /* 0x000fe20000000000 */
[----:B------:R-:W-:Y:S01]  /*5260*/  IADD3 R34, PT, PT, R34, 0x20, RZ ;  /* 0x0000002022227810 */ /* 0x000fe20007ffe0ff */
[-C--:B------:R-:W-:Y:S02]  /*5270*/  HFMA2 R9, R18, R11.reuse, R9 ;  /* 0x0000000b12097231 */ /* 0x080fe40000000009 */
[----:B------:R-:W-:Y:S02]  /*5280*/  HADD2 R5, R5, -1056, -1056 ;  /* 0xe420e42005057430 */ /* 0x000fe40000000000 */
[----:B------:R-:W-:Y:S01]  /*5290*/  HFMA2 R16, R35, R11, R16 ;  /* 0x0000000b23107231 */ /* 0x000fe20000000010 */
[----:B------:R-:W-:Y:S01]  /*52a0*/  ISETP.GE.AND P0, PT, R34, R33, PT ;  /* 0x000000212200720c */ /* 0x000fe20003f06270 */
[----:B------:R-:W-:-:S02]  /*52b0*/  HADD2 R14, R14.H0_H0, R14.H1_H1 ;  /* 0x3000000e0e0e7230 */ /* 0x000fc40000000800 */
[----:B------:R-:W-:Y:S02]  /*52c0*/  HADD2 R15, R15.H0_H0, R15.H1_H1 ;  /* 0x3000000f0f0f7230 */ /* 0x000fe40000000800 */
[----:B------:R-:W-:Y:S02]  /*52d0*/  HFMA2 R4, R5, R11, R4 ;  /* 0x0000000b05047231 */ /* 0x000fe40000000004 */
[----:B------:R-:W-:Y:S02]  /*52e0*/  HADD2 R16, R16.H0_H0, R16.H1_H1 ;  /* 0x3000001010107230 */ /* 0x000fe40000000800 */
[----:B------:R-:W-:Y:S01]  /*52f0*/  HADD2 R8, R6.H0_H0, R6.H1_H1 ;  /* 0x3000000606087230 */ /* 0x000fe20000000800 */
[----:B------:R-:W-:Y:S01]  /*5300*/  PRMT R14, R14, 0x5410, R15 ;  /* 0x000054100e0e7816 */ /* 0x000fe2000000000f */
[----:B------:R-:W-:Y:S01]  /*5310*/  HADD2 R4, R4.H0_H0, R4.H1_H1 ;  /* 0x3000000404047230 */ /* 0x000fe20000000800 */
[----:B------:R-:W-:Y:S01]  /*5320*/  PRMT R2, R2, 0x5410, R3 ;  /* 0x0000541002027816 */ /* 0x000fe20000000003 */
[----:B------:R-:W-:Y:S01]  /*5330*/  HADD2 R9, R9.H0_H0, R9.H1_H1 ;  /* 0x3000000909097230 */ /* 0x000fe20000000800 */
[----:B------:R-:W-:Y:S01]  /*5340*/  PRMT R16, R16, 0x5410, R8 ;  /* 0x0000541010107816 */ /* 0x000fe20000000008 */
[----:B------:R-:W-:-:S02]  /*5350*/  UIADD3 UR4, UPT, UPT, UR4, 0x40, URZ ;  /* 0x0000004004047890 */ /* 0x000fc4000fffe0ff */
[----:B------:R-:W-:Y:S01]  /*5360*/  HFMA2 R29, R14, R2, R29 ;  /* 0x000000020e1d7231 */ /* 0x000fe2000000001d */
[----:B------:R-:W-:Y:S01]  /*5370*/  PRMT R4, R4, 0x5410, R9 ;  /* 0x0000541004047816 */ /* 0x000fe20000000009 */
[----:B------:R-:W-:Y:S02]  /*5380*/  HFMA2 R30, R16, R28, R30 ;  /* 0x0000001c101e7231 */ /* 0x000fe4000000001e */
[----:B------:R-:W-:-:S04]  /*5390*/  IMAD.WIDE R38, R31, 0x4, R38 ;  /* 0x000000041f267825 */ /* 0x000fc800078e0226 */
[----:B------:R-:W-:Y:S01]  /*53a0*/  HFMA2 R29, R4, R2, R29 ;  /* 0x00000002041d7231 */ /* 0x000fe2000000001d */
[----:B------:R-:W-:Y:S06]  /*53b0*/  @!P0 BRA `(.L_x_5097) ;  /* 0xffffffe800488947 */ /* 0x000fec000383ffff */
.L_x_5096:
        /* <DEDUP_REMOVED lines=9> */
.L_x_5101:
[----:B------:R-:W0:Y:S02]  /*5450*/  LDS R4, [R2] ;  /* 0x0000000002047984 */ /* 0x000e240000000800 */
[----:B0-----:R-:W-:-:S05]  /*5460*/  HADD2 R5, R4, R7 ;  /* 0x0000000704057230 */ /* 0x001fca0000000000 */
[----:B------:R-:W0:Y:S02]  /*5470*/  ATOMS.CAST.SPIN P0, [R2], R4, R5 ;  /* 0x000000040200758d */ /* 0x000e240001800005 */
[----:B0-----:R-:W-:Y:S05]  /*5480*/  @!P0 BRA `(.L_x_5101) ;  /* 0xfffffffc00f08947 */ /* 0x001fea000383ffff */
[----:B------:R-:W-:Y:S05]  /*5490*/  BRA `(.L_x_5099) ;  /* 0x00000000000c7947 */ /* 0x000fea0003800000 */
.L_x_5100:
[----:B------:R-:W2:Y:S02]  /*54a0*/  LD.E R0, desc[UR6][R36.64] ;  /* 0x0000000624007980 */ /* 0x000ea4000c101900 */
[----:B--2---:R-:W-:-:S05]  /*54b0*/  IADD3 R3, PT, PT, R7, R0, RZ ;  /* 0x0000000007037210 */ /* 0x004fca0007ffe0ff */
[----:B------:R0:W-:Y:S02]  /*54c0*/  ST.E desc[UR6][R36.64], R3 ;  /* 0x0000000324007985 */ /* 0x0001e4000c101906 */
.L_x_5099:
[----:B------:R-:W-:Y:S05]  /*54d0*/  BSYNC.RECONVERGENT B0 ;  /* 0x0000000000007941 */ /* 0x000fea0003800200 */
.L_x_5098:
[----:B------:R1:W-:Y:S02]  /*54e0*/  ATOM.E.ADD.F16x2.RN.STRONG.GPU P0, RZ, desc[UR6][R36.64+0x4], R9 ;  /* 0x8000040924ff79a2 */ /* 0x0003e4000c10e106 */
[----:B-1----:R-:W-:Y:S05]  /*54f0*/  @P0 EXIT ;  /* 0x000000000000094d */ /* 0x002fea0003800000 */
[----:B------:R-:W1:Y:S02]  /*5500*/  QSPC.E.S P0, RZ, [R36+0x4] ;  /* 0x0000040024ff73aa */ /* 0x000e640000000500 */
[----:B-1----:R-:W-:Y:S05]  /*5510*/  @!P0 BRA `(.L_x_5102) ;  /* 0x0000000000188947 */ /* 0x002fea0003800000 */
[----:B0-----:R-:W-:-:S07]  /*5520*/  MOV R36, R36 ;  /* 0x0000002400247202 */ /* 0x001fce0000000f00 */
.L_x_5103:
[----:B------:R-:W0:Y:S02]  /*5530*/  LDS R2, [R36+0x4] ;  /* 0x0000040024027984 */ /* 0x000e240000000800 */
[----:B0-----:R-:W-:-:S05]  /*5540*/  HFMA2 R3, R2, 1, 1, R9 ;  /* 0x3c003c0002037831 */ /* 0x001fca0000000009 */
[----:B------:R-:W0:Y:S02]  /*5550*/  ATOMS.CAST.SPIN P0, [R36+0x4], R2, R3 ;  /* 0x000004022400758d */ /* 0x000e240001800003 */
[----:B0-----:R-:W-:Y:S05]  /*5560*/  @!P0 BRA `(.L_x_5103) ;  /* 0xfffffffc00f08947 */ /* 0x001fea000383ffff */
[----:B------:R-:W-:Y:S05]  /*5570*/  EXIT ;  /* 0x000000000000794d */ /* 0x000fea0003800000 */
.L_x_5102:
[----:B------:R-:W0:Y:S02]  /*5580*/  LD.E R0, desc[UR6][R36.64+0x4] ;  /* 0x0000040624007980 */ /* 0x000e24000c101900 */
[----:B0-----:R-:W-:-:S05]  /*5590*/  IMAD.IADD R3, R9, 0x1, R0 ;  /* 0x0000000109037824 */ /* 0x001fca00078e0200 */
[----:B------:R-:W-:Y:S01]  /*55a0*/  ST.E desc[UR6][R36.64+0x4], R3 ;  /* 0x0000040324007985 */ /* 0x000fe2000c101906 */
[----:B------:R-:W-:Y:S05]  /*55b0*/  EXIT ;  /* 0x000000000000794d */ /* 0x000fea0003800000 */
.L_x_5104:
        /* <DEDUP_REMOVED lines=12> */
.L_x_5364:


//--------------------- .text._Z23gemm_half_q_half_kernelILi1ELi40ELb1ELb1ELi32EEvPK6__halfPKjS4_S2_PS0_iiiiPKtS7_iiiiiibS2_i --------------------------
	.section	.text._Z23gemm_half_q_half_kernelILi1ELi40ELb1ELb1ELi32EEvPK6__halfPKjS4_S2_PS0_iiiiPKtS7_iiiiiibS2_i,"ax",@progbits
	.align	128
        .global         _Z23gemm_half_q_half_kernelILi1ELi40ELb1ELb1ELi32EEvPK6__halfPKjS4_S2_PS0_iiiiPKtS7_iiiiiibS2_i
        .type           _Z23gemm_half_q_half_kernelILi1ELi40ELb1ELb1ELi32EEvPK6__halfPKjS4_S2_PS0_iiiiPKtS7_iiiiiibS2_i,@function
        .size           _Z23gemm_half_q_half_kernelILi1ELi40ELb1ELb1ELi32EEvPK6__halfPKjS4_S2_PS0_iiiiPKtS7_iiiiiibS2_i,(.L_x_5365 - _Z23gemm_half_q_half_kernelILi1ELi40ELb1ELb1ELi32EEvPK6__halfPKjS4_S2_PS0_iiiiPKtS7_iiiiiibS2_i)
        .other          _Z23gemm_half_q_half_kernelILi1ELi40ELb1ELb1ELi32EEvPK6__halfPKjS4_S2_PS0_iiiiPKtS7_iiiiiibS2_i,@"STO_CUDA_ENTRY STV_DEFAULT"
_Z23gemm_half_q_half_kernelILi1ELi40ELb1ELb1ELi32EEvPK6__halfPKjS4_S2_PS0_iiiiPKtS7_iiiiiibS2_i:
.text._Z23gemm_half_q_half_kernelILi1ELi40ELb1ELb1ELi32EEvPK6__halfPKjS4_S2_PS0_iiiiPKtS7_iiiiiibS2_i:
        /* <DEDUP_REMOVED lines=17> */
[CC--:B---3--:R-:W-:Y:S02]  /*0110*/  IADD3 R13, PT, PT, R12.reuse, R3.reuse, RZ ;  /* 0x000000030c0d7210 */ /* 0x0c8fe40007ffe0ff */
[----:B--2---:R-:W-:Y:S02]  /*0120*/  VIADDMNMX R35, R12, 0x20, R7, PT ;  /* 0x000000200c237846 */ /* 0x004fe40003800107 */
[----:B0-----:R-:W-:Y:S02]  /*0130*/  LEA R0, R0, R3, 0x5 ;  /* 0x0000000300007211 */ /* 0x001fe400078e28ff */
        /* <DEDUP_REMOVED lines=22> */
.L_x_5106:
[----:B------:R-:W-:Y:S05]  /*02a0*/  BSYNC.RECONVERGENT B0 ;  /* 0x0000000000007941 */ /* 0x000fea0003800200 */
.L_x_5105:
        /* <DEDUP_REMOVED lines=23> */
.L_x_5108:
        /* <DEDUP_REMOVED lines=10> */
[----:B------:R-:W-:-:S06]  /*04c0*/  IMAD.WIDE.U32 R2, R3, 0x2, R4 ;  /* 0x0000000203027825 */ /* 0x000fcc00078e0004 */
[----:B------:R-:W3:Y:S01]  /*04d0*/  LDG.E.U16.CONSTANT R3, desc[UR6][R2.64+0x2] ;  /* 0x0000020602037981 */ /* 0x000ee2000c1e9500 */
[----:B-1----:R-:W-:-:S05]  /*04e0*/  IMAD.WIDE.U32 R16, R0, 0x2, R16 ;  /* 0x0000000200107825 */ /* 0x002fca00078e0010 */
[----:B------:R-:W4:Y:S01]  /*04f0*/  LDG.E.U16.CONSTANT R11, desc[UR6][R16.64] ;  /* 0x00000006100b7981 */ /* 0x000f22000c1e9500 */
[----:B------:R-:W-:Y:S01]  /*0500*/  UIADD3 UR4, UPT, UPT, UR4, 0x1, URZ ;  /* 0x0000000104047890 */ /* 0x000fe2000fffe0ff */
[----:B--2---:R-:W-:-:S04]  /*0510*/  SHF.R.U32.HI R0, RZ, R9, R14 ;  /* 0x00000009ff007219 */ /* 0x004fc8000001160e */
[----:B------:R-:W-:Y:S02]  /*0520*/  LOP3.LUT R13, R0, 0xf, RZ, 0xc0, !PT ;  /* 0x0000000f000d7812 */ /* 0x000fe400078ec0ff */
[--C-:B------:R-:W-:Y:S02]  /*0530*/  SHF.R.U32.HI R18, RZ, 0x4, R0.reuse ;  /* 0x00000004ff127819 */ /* 0x100fe40000011600 */
[----:B------:R-:W-:Y:S01]  /*0540*/  SHF.R.U32.HI R14, RZ, 0x8, R0 ;  /* 0x00000008ff0e7819 */ /* 0x000fe20000011600 */
[C---:B------:R-:W-:Y:S01]  /*0550*/  IMAD R20, R13.reuse, R13, R13 ;  /* 0x0000000d0d147224 */ /* 0x040fe200078e020d */
[----:B------:R-:W-:Y:S02]  /*0560*/  LOP3.LUT R18, R18, 0xf, RZ, 0xc0, !PT ;  /* 0x0000000f12127812 */ /* 0x000fe400078ec0ff */
[----:B------:R-:W-:Y:S02]  /*0570*/  LOP3.LUT R14, R14, 0xf, RZ, 0xc0, !PT ;  /* 0x0000000f0e0e7812 */ /* 0x000fe400078ec0ff */
[----:B------:R-:W-:Y:S01]  /*0580*/  IADD3 R20, PT, PT, R13, 0x1, R20 ;  /* 0x000000010d147810 */ /* 0x000fe20007ffe014 */
[----:B------:R-:W-:Y:S01]  /*0590*/  IMAD R13, R18, R18, R18 ;  /* 0x00000012120d7224 */ /* 0x000fe200078e0212 */
[----:B------:R-:W-:-:S02]  /*05a0*/  SHF.R.U32.HI R0, RZ, 0xc, R0 ;  /* 0x0000000cff007819 */ /* 0x000fc40000011600 */
[----:B---3--:R-:W-:Y:S01]  /*05b0*/  IADD3 R8, PT, PT, R3, R8, RZ ;  /* 0x0000000803087210 */ /* 0x008fe20007ffe0ff */
[----:B------:R-:W4:Y:S01]  /*05c0*/  I2F.F16 R28, R20 ;  /* 0x00000014001c7306 */ /* 0x000f220000200c00 */
[----:B------:R-:W-:Y:S01]  /*05d0*/  IADD3 R18, PT, PT, R18, 0x1, R13 ;  /* 0x0000000112127810 */ /* 0x000fe20007ffe00d */
[----:B------:R-:W-:Y:S01]  /*05e0*/  IMAD R13, R14, R14, R14 ;  /* 0x0000000e0e0d7224 */ /* 0x000fe200078e020e */
[----:B------:R-:W-:Y:S02]  /*05f0*/  LOP3.LUT R0, R0, 0xf, RZ, 0xc0, !PT ;  /* 0x0000000f00007812 */ /* 0x000fe400078ec0ff */
[----:B------:R-:W-:Y:S02]  /*0600*/  ISETP.GE.AND P0, PT, R8, R35, PT ;  /* 0x000000230800720c */ /* 0x000fe40003f06270 */
[----:B------:R-:W-:Y:S01]  /*0610*/  IADD3 R14, PT, PT, R14, 0x1, R13 ;  /* 0x000000010e0e7810 */ /* 0x000fe20007ffe00d */
[C---:B------:R-:W-:Y:S01]  /*0620*/  IMAD R13, R0.reuse, R0, R0 ;  /* 0x00000000000d7224 */ /* 0x040fe200078e0200 */
[----:B------:R-:W0:Y:S04]  /*0630*/  I2F.F16 R18, R18 ;  /* 0x0000001200127306 */ /* 0x000e280000200c00 */
[----:B------:R-:W-:Y:S01]  /*0640*/  IADD3 R13, PT, PT, R0, 0x1, R13 ;  /* 0x00000001000d7810 */ /* 0x000fe20007ffe00d */
[----:B----4-:R-:W-:-:S03]  /*0650*/  HMUL2 R28, R28.H0_H0, R11.H0_H0 ;  /* 0x2000000b1c1c7232 */ /* 0x010fc60000000800 */
[----:B------:R-:W1:Y:S01]  /*0660*/  I2F.F16 R2, R14 ;  /* 0x0000000e00027306 */ /* 0x000e620000200c00 */
[----:B0-----:R-:W-:-:S07]  /*0670*/  HMUL2 R0, R18.H0_H0, R11.H0_H0 ;  /* 0x2000000b12007232 */ /* 0x001fce0000000800 */
[----:B------:R-:W0:Y:S01]  /*0680*/  I2F.F16 R16, R13 ;  /* 0x0000000d00107306 */ /* 0x000e220000200c00 */
[-C--:B-1----:R-:W-:Y:S02]  /*0690*/  HMUL2 R2, R2.H0_H0, R11.reuse.H0_H0 ;  /* 0x2000000b02027232 */ /* 0x082fe40000000800 */
[----:B0-----:R-:W-:Y:S01]  /*06a0*/  HMUL2 R3, R16.H0_H0, R11.H0_H0 ;  /* 0x2000000b10037232 */ /* 0x001fe20000000800 */
[----:B------:R-:W-:Y:S06]  /*06b0*/  @!P0 BRA `(.L_x_5108) ;  /* 0xfffffffc00588947 */ /* 0x000fec000383ffff */
.L_x_5107:
[----:B------:R-:W1:Y:S01]  /*06c0*/  LDCU UR4, c[0x0][0x3c8] ;  /* 0x00007900ff0477ac */ /* 0x000e620008000800 */
[----:B0-----:R-:W-:Y:S01]  /*06d0*/  HFMA2 R4, -RZ, RZ, 0, 0 ;  /* 0x00000000ff047431 */ /* 0x001fe200000001ff */
        /* <DEDUP_REMOVED lines=9> */
.L_x_5109:
        /* <DEDUP_REMOVED lines=11> */
.L_x_5110:
        /* <DEDUP_REMOVED lines=11> */
.L_x_5111:
        /* <DEDUP_REMOVED lines=11> */
.L_x_5112:
        /* <DEDUP_REMOVED lines=11> */
.L_x_5113:
        /* <DEDUP_REMOVED lines=22> */
[----:B------:R-:W2:Y:S01]  /*0b90*/  LDG.E.128.CONSTANT R24, desc[UR6][R16.64] ;  /* 0x0000000610187981 */ /* 0x000ea2000c1e9d00 */
[----:B------:R-:W-:-:S03]  /*0ba0*/  IMAD.WIDE R6, R29, 0x4, R16 ;  /* 0x000000041d067825 */ /* 0x000fc600078e0210 */
[----:B------:R-:W0:Y:S04]  /*0bb0*/  LDS.128 R8, [UR4] ;  /* 0x00000004ff087984 */ /* 0x000e280008000c00 */
        /* <DEDUP_REMOVED lines=19> */
[----:B0-----:R-:W-:-:S02]  /*0cf0*/  HFMA2 R16, R16, R8, RZ ;  /* 0x0000000810107231 */ /* 0x001fc400000000ff */
[----:B------:R-:W-:Y:S01]  /*0d00*/  HADD2 R7, R19, -1056, -1056 ;  /* 0xe420e42013077430 */ /* 0x000fe20000000000 */
[----:B---3--:R-:W-:Y:S01]  /*0d10*/  LOP3.LUT R19, R23, 0x3f003f, RZ, 0xc0, !PT ;  /* 0x003f003f17137812 */ /* 0x008fe200078ec0ff */
[----:B------:R-:W-:Y:S01]  /*0d20*/  HADD2 R6, R6, -1056, -1056 ;  /* 0xe420e42006067430 */ /* 0x000fe20000000000 */
[----:B------:R-:W-:Y:S01]  /*0d30*/  LOP3.LUT R4, R4, 0x3f003f, RZ, 0xc0, !PT ;  /* 0x003f003f04047812 */ /* 0x000fe200078ec0ff */
[-C--:B------:R-:W-:Y:S02]  /*0d40*/  HFMA2 R7, R7, R8.reuse, RZ.H0_H0 ;  /* 0x0000000807077231 */ /* 0x080fe400000400ff */
[-C--:B------:R-:W-:Y:S02]  /*0d50*/  HFMA2 R5, R5, R8.reuse, RZ ;  /* 0x0000000805057231 */ /* 0x080fe400000000ff */
[----:B------:R-:W-:Y:S01]  /*0d60*/  HFMA2 R8, R17, R8, RZ.H0_H0 ;  /* 0x0000000811087231 */ /* 0x000fe200000400ff */
[----:B------:R-:W-:Y:S01]  /*0d70*/  SHF.R.U32.HI R17, RZ, 0x6, R26 ;  /* 0x00000006ff117819 */ /* 0x000fe2000001161a */
[----:B------:R-:W-:Y:S01]  /*0d80*/  HFMA2 R6, R6, R9, R16 ;  /* 0x0000000906067231 */ /* 0x000fe20000000010 */
[----:B------:R-:W-:-:S02]  /*0d90*/  LOP3.LUT R4, R4, 0x64006400, RZ, 0xfc, !PT ;  /* 0x6400640004047812 */ /* 0x000fc400078efcff */
[----:B------:R-:W-:Y:S02]  /*0da0*/  SHF.R.U32.HI R16, RZ, 0x6, R27 ;  /* 0x00000006ff107819 */ /* 0x000fe4000001161b */
[----:B------:R-:W-:Y:S01]  /*0db0*/  LOP3.LUT R17, R17, 0x3f003f, RZ, 0xc0, !PT ;  /* 0x003f003f11117812 */ /* 0x000fe200078ec0ff */
[----:B------:R-:W-:Y:S01]  /*0dc0*/  HADD2 R4, R4, -1056, -1056 ;  /* 0xe420e42004047430 */ /* 0x000fe20000000000 */
[----:B------:R-:W-:Y:S02]  /*0dd0*/  LOP3.LUT R16, R16, 0x3f003f, RZ, 0xc0, !PT ;  /* 0x003f003f10107812 */ /* 0x000fe400078ec0ff */
[----:B------:R-:W-:Y:S01]  /*0de0*/  LOP3.LUT R17, R17, 0x64006400, RZ, 0xfc, !PT ;  /* 0x6400640011117812 */ /* 0x000fe200078efcff */
[----:B------:R-:W-:Y:S01]  /*0df0*/  HFMA2 R4, R4, R9, R7 ;  /* 0x0000000904047231 */ /* 0x000fe20000000007 */
[----:B------:R-:W-:Y:S02]  /*0e00*/  LOP3.LUT R16, R16, 0x64006400, RZ, 0xfc, !PT ;  /* 0x6400640010107812 */ /* 0x000fe400078efcff */
[----:B------:R-:W-:Y:S01]  /*0e10*/  LOP3.LUT R7, R20, 0x3f003f, RZ, 0xc0, !PT ;  /* 0x003f003f14077812 */ /* 0x000fe200078ec0ff */
[----:B------:R-:W-:Y:S01]  /*0e20*/  HADD2 R17, R17, -1056, -1056 ;  /* 0xe420e42011117430 */ /* 0x000fe20000000000 */
[----:B------:R-:W-:Y:S01]  /*0e30*/  LOP3.LUT R19, R19, 0x64006400, RZ, 0xfc, !PT ;  /* 0x6400640013137812 */ /* 0x000fe200078efcff */
[----:B------:R-:W-:Y:S01]  /*0e40*/  HADD2 R18, R16, -1056, -1056 ;  /* 0xe420e42010127430 */ /* 0x000fe20000000000 */
[----:B------:R-:W-:-:S02]  /*0e50*/  LOP3.LUT R7, R7, 0x64006400, RZ, 0xfc, !PT ;  /* 0x6400640007077812 */ /* 0x000fc400078efcff */
[----:B------:R-:W-:Y:S01]  /*0e60*/  SHF.R.U32.HI R16, RZ, 0x6, R20 ;  /* 0x00000006ff107819 */ /* 0x000fe20000011614 */
[-C--:B------:R-:W-:Y:S02]  /*0e70*/  HFMA2 R5, R17, R9.reuse, R5 ;  /* 0x0000000911057231 */ /* 0x080fe40000000005 */
[----:B------:R-:W-:Y:S01]  /*0e80*/  HFMA2 R8, R18, R9, R8 ;  /* 0x0000000912087231 */ /* 0x000fe20000000008 */
[----:B------:R-:W-:Y:S01]  /*0e90*/  LOP3.LUT R9, R21, 0x3f003f, RZ, 0xc0, !PT ;  /* 0x003f003f15097812 */ /* 0x000fe200078ec0ff */
[----:B------:R-:W-:Y:S01]  /*0ea0*/  HADD2 R7, R7, -1056, -1056 ;  /* 0xe420e42007077430 */ /* 0x000fe20000000000 */
[----:B------:R-:W-:Y:S01]  /*0eb0*/  LOP3.LUT R17, R22, 0x3f003f, RZ, 0xc0, !PT ;  /* 0x003f003f16117812 */ /* 0x000fe200078ec0ff */
[----:B------:R-:W-:Y:S01]  /*0ec0*/  HADD2 R19, R19, -1056, -1056 ;  /* 0xe420e42013137430 */ /* 0x000fe20000000000 */
[----:B------:R-:W-:Y:S02]  /*0ed0*/  LOP3.LUT R16, R16, 0x3f003f, RZ, 0xc0, !PT ;  /* 0x003f003f10107812 */ /* 0x000fe400078ec0ff */
[----:B------:R-:W-:Y:S01]  /*0ee0*/  LOP3.LUT R9, R9, 0x64006400, RZ, 0xfc, !PT ;  /* 0x6400640009097812 */ /* 0x000fe200078efcff */
[----:B------:R-:W-:Y:S01]  /*0ef0*/  HFMA2 R6, R7, R10, R6 ;  /* 0x0000000a07067231 */ /* 0x000fe20000000006 */
[----:B------:R-:W-:-:S02]  /*0f00*/  LOP3.LUT R17, R17, 0x64006400, RZ, 0xfc, !PT ;  /* 0x6400640011117812 */ /* 0x000fc400078efcff */
[----:B------:R-:W-:Y:S01]  /*0f10*/  SHF.R.U32.HI R7, RZ, 0x6, R21 ;  /* 0x00000006ff077819 */ /* 0x000fe20000011615 */
[----:B------:R-:W-:Y:S01]  /*0f20*/  HADD2 R9, R9, -1056, -1056 ;  /* 0xe420e42009097430 */ /* 0x000fe20000000000 */
[----:B------:R-:W-:Y:S01]  /*0f30*/  LOP3.LUT R16, R16, 0x64006400, RZ, 0xfc, !PT ;  /* 0x6400640010107812 */ /* 0x000fe200078efcff */
[----:B------:R-:W-:Y:S01]  /*0f40*/  HADD2 R33, R17, -1056, -1056 ;  /* 0xe420e42011217430 */ /* 0x000fe20000000000 */
[----:B------:R-:W-:Y:S02]  /*0f50*/  LOP3.LUT R7, R7, 0x3f003f, RZ, 0xc0, !PT ;  /* 0x003f003f07077812 */ /* 0x000fe400078ec0ff */
[----:B----4-:R-:W-:Y:S01]  /*0f60*/  SHF.R.U32.HI R18, RZ, 0x6, R12 ;  /* 0x00000006ff127819 */ /* 0x010fe2000001160c */
[----:B------:R-:W-:Y:S01]  /*0f70*/  HADD2 R17, R16, -1056, -1056 ;  /* 0xe420e42010117430 */ /* 0x000fe20000000000 */
[----:B------:R-:W-:Y:S01]  /*0f80*/  SHF.R.U32.HI R24, RZ, 0xc, R24 ;  /* 0x0000000cff187819 */ /* 0x000fe20000011618 */
[-C--:B------:R-:W-:Y:S01]  /*0f90*/  HFMA2 R16, R9, R10.reuse, R4 ;  /* 0x0000000a09107231 */ /* 0x080fe20000000004 */
[----:B------:R-:W-:Y:S01]  /*0fa0*/  LOP3.LUT R9, R7, 0x64006400, RZ, 0xfc, !PT ;  /* 0x6400640007097812 */ /* 0x000fe200078efcff */
[----:B------:R-:W-:-:S02]  /*0fb0*/  HFMA2 R33, R33, R10, R5 ;  /* 0x0000000a21217231 */ /* 0x000fc40000000005 */
[-C--:B------:R-:W-:Y:S01]  /*0fc0*/  HFMA2 R17, R17, R11.reuse, R6 ;  /* 0x0000000b11117231 */ /* 0x080fe20000000006 */
[----:B------:R-:W-:Y:S01]  /*0fd0*/  LOP3.LUT R18, R18, 0x3f003f, RZ, 0xc0, !PT ;  /* 0x003f003f12127812 */ /* 0x000fe200078ec0ff */
[----:B------:R-:W0:Y:S01]  /*0fe0*/  LDS.128 R4, [UR4+0x10] ;  /* 0x00001004ff047984 */ /* 0x000e220008000c00 */
[----:B------:R-:W-:Y:S01]  /*0ff0*/  HADD2 R9, R9, -1056, -1056 ;  /* 0xe420e42009097430 */ /* 0x000fe20000000000 */
[----:B------:R-:W-:Y:S01]  /*1000*/  LOP3.LUT R24, R24, 0xf000f, RZ, 0xc0, !PT ;  /* 0x000f000f18187812 */ /* 0x000fe200078ec0ff */
[----:B------:R-:W-:Y:S01]  /*1010*/  HFMA2 R10, R19, R10, R8 ;  /* 0x0000000a130a7231 */ /* 0x000fe20000000008 */
[----:B------:R-:W-:Y:S02]  /*1020*/  LOP3.LUT R18, R18, 0x64006400, RZ, 0xfc, !PT ;  /* 0x6400640012127812 */ /* 0x000fe400078efcff */
[----:B------:R-:W-:Y:S01]  /*1030*/  SHF.R.U32.HI R25, RZ, 0xc, R25 ;  /* 0x0000000cff197819 */ /* 0x000fe20000011619 */
[----:B------:R-:W-:Y:S01]  /*1040*/  HFMA2 R16, R9, R11, R16 ;  /* 0x0000000b09107231 */ /* 0x000fe20000000010 */
[----:B------:R-:W-:Y:S01]  /*1050*/  SHF.R.U32.HI R9, RZ, 0x6, R22 ;  /* 0x00000006ff097819 */ /* 0x000fe20000011616 */
[----:B------:R-:W-:Y:S01]  /*1060*/  HADD2 R8, R18, -1056, -1056 ;  /* 0xe420e42012087430 */ /* 0x000fe20000000000 */
[----:B------:R-:W-:-:S02]  /*1070*/  SHF.R.U32.HI R18, RZ, 0x6, R23 ;  /* 0x00000006ff127819 */ /* 0x000fc40000011617 */
[----:B------:R-:W-:Y:S02]  /*1080*/  LOP3.LUT R9, R9, 0x3f003f, RZ, 0xc0, !PT ;  /* 0x003f003f09097812 */ /* 0x000fe400078ec0ff */
[----:B------:R-:W-:Y:S02]  /*1090*/  LOP3.LUT R18, R18, 0x3f003f, RZ, 0xc0, !PT ;  /* 0x003f003f12127812 */ /* 0x000fe400078ec0ff */
[----:B------:R-:W-:Y:S02]  /*10a0*/  LOP3.LUT R9, R9, 0x64006400, RZ, 0xfc, !PT ;  /* 0x6400640009097812 */ /* 0x000fe400078efcff */
[----:B------:R-:W-:-:S03]  /*10b0*/  LOP3.LUT R18, R18, 0x64006400, RZ, 0xfc, !PT ;  /* 0x6400640012127812 */ /* 0x000fc600078efcff */
[----:B------:R-:W-:Y:S02]  /*10c0*/  HADD2 R9, R9, -1056, -1056 ;  /* 0xe420e42009097430 */ /* 0x000fe40000000000 */
[----:B------:R-:W-:Y:S02]  /*10d0*/  HADD2 R18, R18, -1056, -1056 ;  /* 0xe420e42012127430 */ /* 0x000fe40000000000 */
[-C--:B------:R-:W-:Y:S01]  /*10e0*/  HFMA2 R33, R9, R11.reuse, R33 ;  /* 0x0000000b09217231 */ /* 0x080fe20000000021 */
[----:B------:R-:W-:Y:S01]  /*10f0*/  LOP3.LUT R9, R12, 0x3f003f, RZ, 0xc0, !PT ;  /* 0x003f003f0c097812 */ /* 0x000fe200078ec0ff */
[----:B------:R-:W-:Y:S01]  /*1100*/  HFMA2 R10, R18, R11, R10 ;  /* 0x0000000b120a7231 */ /* 0x000fe2000000000a */
[----:B------:R-:W-:Y:S02]  /*1110*/  SHF.R.U32.HI R11, RZ, 0x6, R14 ;  /* 0x00000006ff0b7819 */ /* 0x000fe4000001160e */
[----:B------:R-:W-:Y:S02]  /*1120*/  LOP3.LUT R9, R9, 0x64006400, RZ, 0xfc, !PT ;  /* 0x6400640009097812 */ /* 0x000fe400078efcff */
[----:B------:R-:W-:-:S03]  /*1130*/  LOP3.LUT R11, R11, 0x3f003f, RZ, 0xc0, !PT ;  /* 0x003f003f0b0b7812 */ /* 0x000fc600078ec0ff */
[----:B------:R-:W-:Y:S01]  /*1140*/  HADD2 R9, R9, -1056, -1056 ;  /* 0xe420e42009097430 */ /* 0x000fe20000000000 */
[----:B------:R-:W-:-:S03]  /*1150*/  LOP3.LUT R11, R11, 0x64006400, RZ, 0xfc, !PT ;  /* 0x640064000b0b7812 */ /* 0x000fc600078efcff */
[----:B0-----:R-:W-:Y:S01]  /*1160*/  HFMA2 R17, R9, R4, R17 ;  /* 0x0000000409117231 */ /* 0x001fe20000000011 */
        /* <DEDUP_REMOVED lines=8> */
[----:B------:R-:W-:Y:S02]  /*11f0*/  LOP3.LUT R9, R14, 0x3f003f, RZ, 0xc0, !PT ;  /* 0x003f003f0e097812 */ /* 0x000fe400078ec0ff */
[----:B------:R-:W-:Y:S02]  /*1200*/  LOP3.LUT R17, R17, 0x64006400, RZ, 0xfc, !PT ;  /* 0x6400640011117812 */ /* 0x000fe400078efcff */
[----:B------:R-:W-:-:S05]  /*1210*/  LOP3.LUT R9, R9, 0x64006400, RZ, 0xfc, !PT ;  /* 0x6400640009097812 */ /* 0x000fca00078efcff */
[----:B------:R-:W-:-:S04]  /*1220*/  HADD2 R9, R9, -1056, -1056 ;  /* 0xe420e42009097430 */ /* 0x000fc80000000000 */
[----:B------:R-:W-:Y:S01]  /*1230*/  HFMA2 R33, R9, R4, R33 ;  /* 0x0000000409217231 */ /* 0x000fe20000000021 */
[----:B------:R-:W-:-:S04]  /*1240*/  SHF.R.U32.HI R9, RZ, 0x8, R12 ;  /* 0x00000008ff097819 */ /* 0x000fc8000001160c */
[----:B------:R-:W-:Y:S01]  /*1250*/  LOP3.LUT R9, R24, 0x300030, R9, 0xf8, !PT ;  /* 0x0030003018097812 */ /* 0x000fe200078ef809 */
[----:B------:R-:W-:Y:S01]  /*1260*/  HADD2 R24, R17, -1056, -1056 ;  /* 0xe420e42011187430 */ /* 0x000fe20000000000 */
[----:B------:R-:W-:Y:S01]  /*1270*/  SHF.R.U32.HI R17, RZ, 0x6, R15 ;  /* 0x00000006ff117819 */ /* 0x000fe2000001160f */
[-C--:B------:R-:W-:Y:S01]  /*1280*/  HFMA2 R33, R11, R5.reuse, R33 ;  /* 0x000000050b217231 */ /* 0x080fe20000000021 */
[----:B------:R-:W-:Y:S02]  /*1290*/  LOP3.LUT R9, R9, 0x64006400, RZ, 0xfc, !PT ;  /* 0x6400640009097812 */ /* 0x000fe400078efcff */
[----:B------:R-:W-:Y:S01]  /*12a0*/  LOP3.LUT R17, R17, 0x3f003f, RZ, 0xc0, !PT ;  /* 0x003f003f11117812 */ /* 0x000fe200078ec0ff */
[----:B------:R-:W-:Y:S01]  /*12b0*/  HFMA2 R24, R24, R5, R16 ;  /* 0x0000000518187231 */ /* 0x000fe20000000010 */
[----:B------:R-:W-:Y:S02]  /*12c0*/  LOP3.LUT R16, R15, 0x3f003f, RZ, 0xc0, !PT ;  /* 0x003f003f0f107812 */ /* 0x000fe400078ec0ff */
[----:B------:R-:W-:-:S02]  /*12d0*/  LOP3.LUT R17, R17, 0x64006400, RZ, 0xfc, !PT ;  /* 0x6400640011117812 */ /* 0x000fc400078efcff */
[----:B------:R-:W-:-:S03]  /*12e0*/  LOP3.LUT R16, R16, 0x64006400, RZ, 0xfc, !PT ;  /* 0x6400640010107812 */ /* 0x000fc600078efcff */
[----:B------:R-:W-:Y:S02]  /*12f0*/  HADD2 R34, R17, -1056, -1056 ;  /* 0xe420e42011227430 */ /* 0x000fe40000000000 */
[----:B------:R-:W-:-:S04]  /*1300*/  HADD2 R16, R16, -1056, -1056 ;  /* 0xe420e42010107430 */ /* 0x000fc80000000000 */
[----:B------:R-:W-:Y:S02]  /*1310*/  HFMA2 R10, R16, R4, R10 ;  /* 0x00000004100a7231 */ /* 0x000fe4000000000a */
[----:B------:R0:W2:Y:S01]  /*1320*/  LDG.E.128.CONSTANT R16, desc[UR6][R38.64] ;  /* 0x0000000626107981 */ /* 0x0000a2000c1e9d00 */
[----:B------:R-:W-:Y:S02]  /*1330*/  HADD2 R4, R9, -1056, -1056 ;  /* 0xe420e42009047430 */ /* 0x000fe40000000000 */
[----:B------:R-:W-:Y:S01]  /*1340*/  HFMA2 R34, R34, R5, R10 ;  /* 0x0000000522227231 */ /* 0x000fe2000000000a */
[----:B------:R-:W-:Y:S02]  /*1350*/  LOP3.LUT R10, R25, 0xf000f, RZ, 0xc0, !PT ;  /* 0x000f000f190a7812 */ /* 0x000fe400078ec0ff */
[----:B------:R-:W-:Y:S01]  /*1360*/  SHF.R.U32.HI R5, RZ, 0x8, R13 ;  /* 0x00000008ff057819 */ /* 0x000fe2000001160d */
[----:B0-----:R-:W-:-:S03]  /*1370*/  IMAD.WIDE R38, R29, 0x4, R38 ;  /* 0x000000041d267825 */ /* 0x001fc600078e0226 */
[----:B------:R-:W-:Y:S01]  /*1380*/  LOP3.LUT R5, R10, 0x300030, R5, 0xf8, !PT ;  /* 0x003000300a057812 */ /* 0x000fe200078ef805 */
[----:B------:R-:W-:Y:S02]  /*1390*/  HFMA2 R4, R4, R6, R8 ;  /* 0x0000000604047231 */ /* 0x000fe40000000008 */
[----:B------:R0:W3:Y:S01]  /*13a0*/  LDG.E.128.CONSTANT R8, desc[UR6][R38.64] ;  /* 0x0000000626087981 */ /* 0x0000e2000c1e9d00 */
[----:B------:R-:W-:Y:S02]  /*13b0*/  LOP3.LUT R5, R5, 0x64006400, RZ, 0xfc, !PT ;  /* 0x6400640005057812 */ /* 0x000fe400078efcff */
[----:B------:R-:W-:Y:S02]  /*13c0*/  SHF.R.U32.HI R26, RZ, 0xc, R26 ;  /* 0x0000000cff1a7819 */ /* 0x000fe4000001161a */
[----:B------:R-:W-:Y:S01]  /*13d0*/  SHF.R.U32.HI R27, RZ, 0xc, R27 ;  /* 0x0000000cff1b7819 */ /* 0x000fe2000001161b */
[----:B------:R-:W-:Y:S01]  /*13e0*/  HADD2 R5, R5, -1056, -1056 ;  /* 0xe420e42005057430 */ /* 0x000fe20000000000 */
[----:B------:R-:W-:-:S02]  /*13f0*/  LOP3.LUT R25, R26, 0xf000f, RZ, 0xc0, !PT ;  /* 0x000f000f1a197812 */ /* 0x000fc400078ec0ff */
[----:B------:R-:W-:Y:S01]  /*1400*/  LOP3.LUT R27, R27, 0xf000f, RZ, 0xc0, !PT ;  /* 0x000f000f1b1b7812 */ /* 0x000fe200078ec0ff */
[----:B------:R-:W-:Y:S01]  /*1410*/  HFMA2 R5, R5, R6, R24 ;  /* 0x0000000605057231 */ /* 0x000fe20000000018 */
[----:B------:R-:W-:Y:S01]  /*1420*/  SHF.R.U32.HI R24, RZ, 0x8, R15 ;  /* 0x00000008ff187819 */ /* 0x000fe2000001160f */
[----:B0-----:R-:W-:Y:S01]  /*1430*/  IMAD.WIDE R38, R29, 0x4, R38 ;  /* 0x000000041d267825 */ /* 0x001fe200078e0226 */
[----:B------:R-:W-:Y:S02]  /*1440*/  SHF.R.U32.HI R36, RZ, 0x8, R14 ;  /* 0x00000008ff247819 */ /* 0x000fe4000001160e */
[----:B------:R-:W-:Y:S02]  /*1450*/  LOP3.LUT R37, R27, 0x300030, R24, 0xf8, !PT ;  /* 0x003000301b257812 */ /* 0x000fe400078ef818 */
[----:B------:R-:W-:Y:S02]  /*1460*/  LOP3.LUT R36, R25, 0x300030, R36, 0xf8, !PT ;  /* 0x0030003019247812 */ /* 0x000fe400078ef824 */
[----:B------:R-:W4:Y:S02]  /*1470*/  LDG.E.128.CONSTANT R24, desc[UR6][R38.64] ;  /* 0x0000000626187981 */ /* 0x000f24000c1e9d00 */
[----:B------:R-:W-:-:S05]  /*1480*/  LOP3.LUT R36, R36, 0x64006400, RZ, 0xfc, !PT ;  /* 0x6400640024247812 */ /* 0x000fca00078efcff */
[----:B------:R-:W-:-:S04]  /*1490*/  HADD2 R36, R36, -1056, -1056 ;  /* 0xe420e42024247430 */ /* 0x000fc80000000000 */
[----:B------:R-:W-:Y:S01]  /*14a0*/  HFMA2 R33, R36, R6, R33 ;  /* 0x0000000624217231 */ /* 0x000fe20000000021 */
[----:B------:R-:W-:Y:S02]  /*14b0*/  LOP3.LUT R36, R37, 0x64006400, RZ, 0xfc, !PT ;  /* 0x6400640025247812 */ /* 0x000fe400078efcff */
[----:B------:R-:W-:-:S03]  /*14c0*/  SHF.R.U32.HI R20, RZ, 0xc, R20 ;  /* 0x0000000cff147819 */ /* 0x000fc60000011614 */
[----:B------:R-:W-:Y:S01]  /*14d0*/  HADD2 R36, R36, -1056, -1056 ;  /* 0xe420e42024247430 */ /* 0x000fe20000000000 */
[----:B------:R-:W-:-:S03]  /*14e0*/  SHF.R.U32.HI R21, RZ, 0xc, R21 ;  /* 0x0000000cff157819 */ /* 0x000fc60000011615 */
[----:B------:R-:W-:Y:S01]  /*14f0*/  HFMA2 R34, R36, R6, R34 ;  /* 0x0000000624227231 */ /* 0x000fe20000000022 */
[----:B------:R-:W-:Y:S02]  /*1500*/  SHF.R.U32.HI R6, RZ, 0xa, R13 ;  /* 0x0000000aff067819 */ /* 0x000fe4000001160d */
[----:B------:R-:W-:Y:S02]  /*1510*/  SHF.R.U32.HI R12, RZ, 0xa, R12 ;  /* 0x0000000aff0c7819 */ /* 0x000fe4000001160c */
[----:B------:R-:W-:Y:S02]  /*1520*/  LOP3.LUT R13, R20, 0xf000f, RZ, 0xc0, !PT ;  /* 0x000f000f140d7812 */ /* 0x000fe400078ec0ff */
[----:B------:R-:W-:Y:S02]  /*1530*/  LOP3.LUT R21, R21, 0xf000f, RZ, 0xc0, !PT ;  /* 0x000f000f15157812 */ /* 0x000fe400078ec0ff */
[----:B------:R-:W-:Y:S02]  /*1540*/  SHF.R.U32.HI R22, RZ, 0xc, R22 ;  /* 0x0000000cff167819 */ /* 0x000fe40000011616 */
[----:B------:R-:W-:-:S02]  /*1550*/  SHF.R.U32.HI R23, RZ, 0xc, R23 ;  /* 0x0000000cff177819 */ /* 0x000fc40000011617 */
[----:B------:R-:W-:Y:S02]  /*1560*/  LOP3.LUT R12, R13, 0x300030, R12, 0xf8, !PT ;  /* 0x003000300d0c7812 */ /* 0x000fe400078ef80c */
[----:B------:R-:W-:Y:S02]  /*1570*/  SHF.R.U32.HI R20, RZ, 0xa, R14 ;  /* 0x0000000aff147819 */ /* 0x000fe4000001160e */
[----:B------:R-:W-:Y:S02]  /*1580*/  LOP3.LUT R6, R21, 0x300030, R6, 0xf8, !PT ;  /* 0x0030003015067812 */ /* 0x000fe400078ef806 */
[----:B------:R-:W-:Y:S02]  /*1590*/  LOP3.LUT R13, R22, 0xf000f, RZ, 0xc0, !PT ;  /* 0x000f000f160d7812 */ /* 0x000fe400078ec0ff */
[----:B------:R-:W-:Y:S02]  /*15a0*/  LOP3.LUT R14, R23, 0xf000f, RZ, 0xc0, !PT ;  /* 0x000f000f170e7812 */ /* 0x000fe400078ec0ff */
[----:B------:R-:W-:-:S02]  /*15b0*/  SHF.R.U32.HI R21, RZ, 0xa, R15 ;  /* 0x0000000aff157819 */ /* 0x000fc4000001160f */
[----:B------:R-:W-:Y:S02]  /*15c0*/  LOP3.LUT R20, R13, 0x300030, R20, 0xf8, !PT ;  /* 0x003000300d147812 */ /* 0x000fe400078ef814 */
[----:B------:R-:W-:Y:S02]  /*15d0*/  LOP3.LUT R21, R14, 0x300030, R21, 0xf8, !PT ;  /* 0x003000300e157812 */ /* 0x000fe400078ef815 */
[----:B------:R-:W-:Y:S02]  /*15e0*/  LOP3.LUT R22, R12, 0x64006400, RZ, 0xfc, !PT ;  /* 0x640064000c167812 */ /* 0x000fe400078efcff */
[----:B------:R-:W0:Y:S01]  /*15f0*/  LDS.128 R12, [UR4+0x20] ;  /* 0x00002004ff0c7984 */ /* 0x000e220008000c00 */
[----:B------:R-:W-:Y:S02]  /*1600*/  LOP3.LUT R6, R6, 0x64006400, RZ, 0xfc, !PT ;  /* 0x6400640006067812 */ /* 0x000fe400078efcff */
[----:B------:R-:W-:-:S03]  /*1610*/  LOP3.LUT R20, R20, 0x64006400, RZ, 0xfc, !PT ;  /* 0x6400640014147812 */ /* 0x000fc600078efcff */
[----:B------:R-:W-:Y:S01]  /*1620*/  HADD2 R6, R6, -1056, -1056 ;  /* 0xe420e42006067430 */ /* 0x000fe20000000000 */
[----:B------:R-:W-:Y:S01]  /*1630*/  LOP3.LUT R21, R21, 0x64006400, RZ, 0xfc, !PT ;  /* 0x6400640015157812 */ /* 0x000fe200078efcff */
[----:B------:R-:W-:Y:S02]  /*1640*/  HADD2 R22, R22, -1056, -1056 ;  /* 0xe420e42016167430 */ /* 0x000fe40000000000 */
[-C--:B------:R-:W-:Y:S02]  /*1650*/  HFMA2 R5, R6, R7.reuse, R5 ;  /* 0x0000000706057231 */ /* 0x080fe40000000005 */
[----:B------:R-:W-:Y:S02]  /*1660*/  HADD2 R20, R20, -1056, -1056 ;  /* 0xe420e42014147430 */ /* 0x000fe40000000000 */
[----:B------:R-:W-:Y:S02]  /*1670*/  HADD2 R21, R21, -1056, -1056 ;  /* 0xe420e42015157430 */ /* 0x000fe40000000000 */
[----:B------:R-:W-:-:S02]  /*1680*/  HFMA2 R4, R22, R7, R4 ;  /* 0x0000000716047231 */ /* 0x000fc40000000004 */
[-C--:B------:R-:W-:Y:S02]  /*1690*/  HFMA2 R33, R20, R7.reuse, R33 ;  /* 0x0000000714217231 */ /* 0x080fe40000000021 */
[----:B------:R-:W-:Y:S02]  /*16a0*/  HFMA2 R34, R21, R7, R34 ;  /* 0x0000000715227231 */ /* 0x000fe40000000022 */
[----:B------:R-:W-:Y:S01]  /*16b0*/  HADD2 R21, R4.H0_H0, R4.H1_H1 ;  /* 0x3000000404157230 */ /* 0x000fe20000000800 */
[----:B--2---:R-:W-:-:S04]  /*16c0*/  LOP3.LUT R6, R16, 0x3f003f, RZ, 0xc0, !PT ;  /* 0x003f003f10067812 */ /* 0x004fc800078ec0ff */
[----:B------:R-:W-:Y:S02]  /*16d0*/  LOP3.LUT R6, R6, 0x64006400, RZ, 0xfc, !PT ;  /* 0x6400640006067812 */ /* 0x000fe400078efcff */
[----:B------:R-:W-:-:S03]  /*16e0*/  SHF.R.U32.HI R7, RZ, 0x6, R16 ;  /* 0x00000006ff077819 */ /* 0x000fc60000011610 */
[----:B------:R-:W-:Y:S01]  /*16f0*/  HADD2 R6, R6, -1056, -1056 ;  /* 0xe420e42006067430 */ /* 0x000fe20000000000 */
[----:B------:R-:W-:-:S04]  /*1700*/  LOP3.LUT R7, R7, 0x3f003f, RZ, 0xc0, !PT ;  /* 0x003f003f07077812 */ /* 0x000fc800078ec0ff */
[----:B------:R-:W-:Y:S01]  /*1710*/  LOP3.LUT R7, R7, 0x64006400, RZ, 0xfc, !PT ;  /* 0x6400640007077812 */ /* 0x000fe200078efcff */
[----:B0-----:R-:W-:Y:S01]  /*1720*/  HFMA2 R6, R6, R12, RZ ;  /* 0x0000000c06067231 */ /* 0x001fe200000000ff */
[----:B---3--:R-:W-:-:S03]  /*1730*/  LOP3.LUT R20, R8, 0x3f003f, RZ, 0xc0, !PT ;  /* 0x003f003f08147812 */ /* 0x008fc600078ec0ff */
[----:B------:R-:W-:Y:S01]  /*1740*/  HADD2 R7, R7, -1056, -1056 ;  /* 0xe420e42007077430 */ /* 0x000fe20000000000 */
[----:B------:R-:W-:-:S03]  /*1750*/  LOP3.LUT R20, R20, 0x64006400, RZ, 0xfc, !PT ;  /* 0x6400640014147812 */ /* 0x000fc600078efcff */
[----:B------:R-:W-:Y:S02]  /*1760*/  HFMA2 R6, R7, R13, R6 ;  /* 0x0000000d07067231 */ /* 0x000fe40000000006 */
[----:B------:R-:W-:Y:S02]  /*1770*/  HADD2 R7, R20, -1056, -1056 ;  /* 0xe420e42014077430 */ /* 0x000fe40000000000 */
[----:B------:R-:W-:Y:S02]  /*1780*/  HADD2 R20, R5.H0_H0, R5.H1_H1 ;  /* 0x3000000505147230 */ /* 0x000fe40000000800 */
[----:B------:R-:W-:Y:S02]  /*1790*/  HFMA2 R23, R7, R14, R6 ;  /* 0x0000000e07177231 */ /* 0x000fe40000000006 */
[----:B------:R-:W0:Y:S01]  /*17a0*/  LDS.128 R4, [UR4+0x30] ;  /* 0x00003004ff047984 */ /* 0x000e220008000c00 */
[----:B------:R-:W-:-:S04]  /*17b0*/  SHF.R.U32.HI R22, RZ, 0x6, R8 ;  /* 0x00000006ff167819 */ /* 0x000fc80000011608 */
[----:B------:R-:W-:-:S04]  /*17c0*/  LOP3.LUT R22, R22, 0x3f003f, RZ, 0xc0, !PT ;  /* 0x003f003f16167812 */ /* 0x000fc800078ec0ff */
[----:B------:R-:W-:Y:S02]  /*17d0*/  LOP3.LUT R22, R22, 0x64006400, RZ, 0xfc, !PT ;  /* 0x6400640016167812 */ /* 0x000fe400078efcff */
[----:B------:R-:W-:Y:S02]  /*17e0*/  SHF.R.U32.HI R36, RZ, 0xc, R16 ;  /* 0x0000000cff247819 */ /* 0x000fe40000011610 */
[----:B----4-:R-:W-:Y:S01]  /*17f0*/  LOP3.LUT R16, R24, 0x3f003f, RZ, 0xc0, !PT ;  /* 0x003f003f18107812 */ /* 0x010fe200078ec0ff */
[----:B------:R-:W-:Y:S01]  /*1800*/  HADD2 R22, R22, -1056, -1056 ;  /* 0xe420e42016167430 */ /* 0x000fe20000000000 */
[----:B------:R-:W-:Y:S02]  /*1810*/  LOP3.LUT R36, R36, 0xf000f, RZ, 0xc0, !PT ;  /* 0x000f000f24247812 */ /* 0x000fe400078ec0ff */
[----:B------:R-:W-:Y:S01]  /*1820*/  LOP3.LUT R16, R16, 0x64006400, RZ, 0xfc, !PT ;  /* 0x6400640010107812 */ /* 0x000fe200078efcff */
[----:B------:R-:W-:Y:S01]  /*1830*/  HFMA2 R22, R22, R15, R23 ;  /* 0x0000000f16167231 */ /* 0x000fe20000000017 */
[----:B------:R-:W-:-:S02]  /*1840*/  SHF.R.U32.HI R23, RZ, 0x8, R24 ;  /* 0x00000008ff177819 */ /* 0x000fc40000011618 */
[----:B------:R-:W-:Y:S01]  /*1850*/  SHF.R.U32.HI R8, RZ, 0xc, R8 ;  /* 0x0000000cff087819 */ /* 0x000fe20000011608 */
[----:B------:R-:W-:Y:S01]  /*1860*/  HADD2 R16, R16, -1056, -1056 ;  /* 0xe420e42010107430 */ /* 0x000fe20000000000 */
[----:B------:R-:W-:Y:S02]  /*1870*/  LOP3.LUT R36, R36, 0x300030, R23, 0xf8, !PT ;  /* 0x0030003024247812 */ /* 0x000fe400078ef817 */
[----:B------:R-:W-:Y:S02]  /*1880*/  LOP3.LUT R8, R8, 0xf000f, RZ, 0xc0, !PT ;  /* 0x000f000f08087812 */ /* 0x000fe400078ec0ff */
[----:B------:R-:W-:-:S04]  /*1890*/  SHF.R.U32.HI R23, RZ, 0xa, R24 ;  /* 0x0000000aff177819 */ /* 0x000fc80000011618 */
[----:B------:R-:W-:Y:S02]  /*18a0*/  LOP3.LUT R8, R8, 0x300030, R23, 0xf8, !PT ;  /* 0x0030003008087812 */ /* 0x000fe400078ef817 */
[----:B------:R-:W-:Y:S01]  /*18b0*/  LOP3.LUT R23, R17, 0x3f003f, RZ, 0xc0, !PT ;  /* 0x003f003f11177812 */ /* 0x000fe200078ec0ff */
[----:B0-----:R-:W-:Y:S01]  /*18c0*/  HFMA2 R22, R16, R4, R22 ;  /* 0x0000000410167231 */ /* 0x001fe20000000016 */
[----:B------:R-:W-:Y:S02]  /*18d0*/  SHF.R.U32.HI R16, RZ, 0x6, R17 ;  /* 0x00000006ff107819 */ /* 0x000fe40000011611 */
[----:B------:R-:W-:Y:S02]  /*18e0*/  LOP3.LUT R23, R23, 0x64006400, RZ, 0xfc, !PT ;  /* 0x6400640017177812 */ /* 0x000fe400078efcff */
[----:B------:R-:W-:-:S03]  /*18f0*/  LOP3.LUT R16, R16, 0x3f003f, RZ, 0xc0, !PT ;  /* 0x003f003f10107812 */ /* 0x000fc600078ec0ff */
[----:B------:R-:W-:Y:S01]  /*1900*/  HADD2 R23, R23, -1056, -1056 ;  /* 0xe420e42017177430 */ /* 0x000fe20000000000 */
[----:B------:R-:W-:-:S03]  /*1910*/  LOP3.LUT R16, R16, 0x64006400, RZ, 0xfc, !PT ;  /* 0x6400640010107812 */ /* 0x000fc600078efcff */
[----:B------:R-:W-:Y:S02]  /*1920*/  HFMA2 R23, R23, R12, RZ.H0_H0 ;  /* 0x0000000c17177231 */ /* 0x000fe400000400ff */
[----:B------:R-:W-:-:S04]  /*1930*/  HADD2 R16, R16, -1056, -1056 ;  /* 0xe420e42010107430 */ /* 0x000fc80000000000 */
[----:B------:R-:W-:Y:S01]  /*1940*/  HFMA2 R16, R16, R13, R23 ;  /* 0x0000000d10107231 */ /* 0x000fe20000000017 */
        /* <DEDUP_REMOVED lines=8> */
[----:B------:R-:W-:-:S03]  /*19d0*/  LOP3.LUT R24, R24, 0x3f003f, RZ, 0xc0, !PT ;  /* 0x003f003f18187812 */ /* 0x000fc600078ec0ff */
[----:B------:R-:W-:Y:S01]  /*19e0*/  HADD2 R23, R23, -1056, -1056 ;  /* 0xe420e42017177430 */ /* 0x000fe20000000000 */
[----:B------:R-:W-:-:S03]  /*19f0*/  LOP3.LUT R24, R24, 0x64006400, RZ, 0xfc, !PT ;  /* 0x6400640018187812 */ /* 0x000fc600078efcff */
[----:B------:R-:W-:Y:S01]  /*1a00*/  HFMA2 R16, R23, R15, R16 ;  /* 0x0000000f17107231 */ /* 0x000fe20000000010 */
[----:B------:R-:W-:Y:S01]  /*1a10*/  LOP3.LUT R23, R25, 0x3f003f, RZ, 0xc0, !PT ;  /* 0x003f003f19177812 */ /* 0x000fe200078ec0ff */
[----:B------:R-:W-:Y:S01]  /*1a20*/  HADD2 R24, R24, -1056, -1056 ;  /* 0xe420e42018187430 */ /* 0x000fe20000000000 */
[----:B------:R-:W-:Y:S02]  /*1a30*/  SHF.R.U32.HI R17, RZ, 0xc, R17 ;  /* 0x0000000cff117819 */ /* 0x000fe40000011611 */
[----:B------:R-:W-:Y:S02]  /*1a40*/  LOP3.LUT R23, R23, 0x64006400, RZ, 0xfc, !PT ;  /* 0x6400640017177812 */ /* 0x000fe400078efcff */
[----:B------:R-:W-:Y:S01]  /*1a50*/  LOP3.LUT R17, R17, 0xf000f, RZ, 0xc0, !PT ;  /* 0x000f000f11117812 */ /* 0x000fe200078ec0ff */
[----:B------:R-:W-:Y:S01]  /*1a60*/  HFMA2 R22, R24, R5, R22 ;  /* 0x0000000518167231 */ /* 0x000fe20000000016 */
[----:B------:R-:W-:Y:S01]  /*1a70*/  SHF.R.U32.HI R24, RZ, 0x8, R25 ;  /* 0x00000008ff187819 */ /* 0x000fe20000011619 */
[----:B------:R-:W-:-:S03]  /*1a80*/  HADD2 R23, R23, -1056, -1056 ;  /* 0xe420e42017177430 */ /* 0x000fc60000000000 */
[----:B------:R-:W-:Y:S01]  /*1a90*/  LOP3.LUT R24, R17, 0x300030, R24, 0xf8, !PT ;  /* 0x0030003011187812 */ /* 0x000fe200078ef818 */
[----:B------:R-:W-:Y:S01]  /*1aa0*/  HFMA2 R16, R23, R4, R16 ;  /* 0x0000000417107231 */ /* 0x000fe20000000010 */
        /* <DEDUP_REMOVED lines=34> */
[----:B------:R-:W-:-:S03]  /*1cd0*/  SHF.R.U32.HI R10, RZ, 0xc, R10 ;  /* 0x0000000cff0a7819 */ /* 0x000fc6000001160a */
[-C--:B------:R-:W-:Y:S02]  /*1ce0*/  HFMA2 R12, R14, R15.reuse, R12 ;  /* 0x0000000f0e0c7231 */ /* 0x080fe4000000000c */
[----:B------:R-:W-:Y:S01]  /*1cf0*/  HFMA2 R15, R13, R15, R17 ;  /* 0x0000000f0d0f7231 */ /* 0x000fe20000000011 */
[----:B------:R-:W-:Y:S02]  /*1d00*/  LOP3.LUT R13, R10, 0xf000f, RZ, 0xc0, !PT ;  /* 0x000f000f0a0d7812 */ /* 0x000fe400078ec0ff */
[----:B------:R-:W-:-:S04]  /*1d10*/  SHF.R.U32.HI R14, RZ, 0xa, R26 ;  /* 0x0000000aff0e7819 */ /* 0x000fc8000001161a */
[----:B------:R-:W-:Y:S02]  /*1d20*/  LOP3.LUT R13, R13, 0x300030, R14, 0xf8, !PT ;  /* 0x003000300d0d7812 */ /* 0x000fe400078ef80e */
[----:B------:R-:W-:-:S04]  /*1d30*/  LOP3.LUT R14, R26, 0x3f003f, RZ, 0xc0, !PT ;  /* 0x003f003f1a0e7812 */ /* 0x000fc800078ec0ff */
[----:B------:R-:W-:Y:S02]  /*1d40*/  LOP3.LUT R14, R14, 0x64006400, RZ, 0xfc, !PT ;  /* 0x640064000e0e7812 */ /* 0x000fe400078efcff */
[----:B------:R-:W-:-:S03]  /*1d50*/  SHF.R.U32.HI R18, RZ, 0xc, R18 ;  /* 0x0000000cff127819 */ /* 0x000fc60000011612 */
[----:B------:R-:W-:Y:S01]  /*1d60*/  HADD2 R14, R14, -1056, -1056 ;  /* 0xe420e4200e0e7430 */ /* 0x000fe20000000000 */
[----:B------:R-:W-:Y:S02]  /*1d70*/  LOP3.LUT R18, R18, 0xf000f, RZ, 0xc0, !PT ;  /* 0x000f000f12127812 */ /* 0x000fe400078ec0ff */
[----:B------:R-:W-:Y:S01]  /*1d80*/  SHF.R.U32.HI R23, RZ, 0x8, R26 ;  /* 0x00000008ff177819 */ /* 0x000fe2000001161a */
[----:B------:R-:W-:Y:S01]  /*1d90*/  HFMA2 R12, R14, R4, R12 ;  /* 0x000000040e0c7231 */ /* 0x000fe2000000000c */
[----:B------:R-:W-:Y:S02]  /*1da0*/  SHF.R.U32.HI R17, RZ, 0xc, R19 ;  /* 0x0000000cff117819 */ /* 0x000fe40000011613 */
[----:B------:R-:W-:Y:S02]  /*1db0*/  LOP3.LUT R14, R27, 0x3f003f, RZ, 0xc0, !PT ;  /* 0x003f003f1b0e7812 */ /* 0x000fe400078ec0ff */
[----:B------:R-:W-:Y:S02]  /*1dc0*/  LOP3.LUT R10, R18, 0x300030, R23, 0xf8, !PT ;  /* 0x00300030120a7812 */ /* 0x000fe400078ef817 */
[----:B------:R-:W-:-:S02]  /*1dd0*/  LOP3.LUT R17, R17, 0xf000f, RZ, 0xc0, !PT ;  /* 0x000f000f11117812 */ /* 0x000fc400078ec0ff */
[----:B------:R-:W-:Y:S02]  /*1de0*/  SHF.R.U32.HI R18, RZ, 0x8, R27 ;  /* 0x00000008ff127819 */ /* 0x000fe4000001161b */
[----:B------:R-:W-:Y:S02]  /*1df0*/  SHF.R.U32.HI R26, RZ, 0x6, R26 ;  /* 0x00000006ff1a7819 */ /* 0x000fe4000001161a */
[----:B------:R-:W-:Y:S02]  /*1e00*/  LOP3.LUT R14, R14, 0x64006400, RZ, 0xfc, !PT ;  /* 0x640064000e0e7812 */ /* 0x000fe400078efcff */
[----:B------:R-:W-:Y:S02]  /*1e10*/  SHF.R.U32.HI R9, RZ, 0xc, R9 ;  /* 0x0000000cff097819 */ /* 0x000fe40000011609 */
[----:B------:R-:W-:Y:S02]  /*1e20*/  SHF.R.U32.HI R19, RZ, 0xc, R11 ;  /* 0x0000000cff137819 */ /* 0x000fe4000001160b */
[----:B------:R-:W-:-:S02]  /*1e30*/  LOP3.LUT R11, R17, 0x300030, R18, 0xf8, !PT ;  /* 0x00300030110b7812 */ /* 0x000fc400078ef812 */
[--C-:B------:R-:W-:Y:S01]  /*1e40*/  SHF.R.U32.HI R18, RZ, 0xa, R27.reuse ;  /* 0x0000000aff127819 */ /* 0x100fe2000001161b */
[----:B------:R-:W-:Y:S01]  /*1e50*/  HADD2 R14, R14, -1056, -1056 ;  /* 0xe420e4200e0e7430 */ /* 0x000fe20000000000 */
[----:B------:R-:W-:Y:S02]  /*1e60*/  SHF.R.U32.HI R27, RZ, 0x6, R27 ;  /* 0x00000006ff1b7819 */ /* 0x000fe4000001161b */
[----:B------:R-:W-:Y:S02]  /*1e70*/  LOP3.LUT R26, R26, 0x3f003f, RZ, 0xc0, !PT ;  /* 0x003f003f1a1a7812 */ /* 0x000fe400078ec0ff */
[----:B------:R-:W-:Y:S02]  /*1e80*/  LOP3.LUT R40, R9, 0xf000f, RZ, 0xc0, !PT ;  /* 0x000f000f09287812 */ /* 0x000fe400078ec0ff */
[--C-:B------:R-:W-:Y:S02]  /*1e90*/  SHF.R.U32.HI R9, RZ, 0xa, R25.reuse ;  /* 0x0000000aff097819 */ /* 0x100fe40000011619 */
[----:B------:R-:W-:-:S02]  /*1ea0*/  SHF.R.U32.HI R25, RZ, 0x6, R25 ;  /* 0x00000006ff197819 */ /* 0x000fc40000011619 */
[----:B------:R-:W-:Y:S02]  /*1eb0*/  LOP3.LUT R27, R27, 0x3f003f, RZ, 0xc0, !PT ;  /* 0x003f003f1b1b7812 */ /* 0x000fe400078ec0ff */
        /* <DEDUP_REMOVED lines=14> */
[----:B------:R-:W-:Y:S01]  /*1fa0*/  LOP3.LUT R8, R8, 0x64006400, RZ, 0xfc, !PT ;  /* 0x6400640008087812 */ /* 0x000fe200078efcff */
[-C--:B------:R-:W-:Y:S02]  /*1fb0*/  HFMA2 R14, R27, R5.reuse, R14 ;  /* 0x000000051b0e7231 */ /* 0x080fe4000000000e */
[----:B------:R-:W-:Y:S02]  /*1fc0*/  HADD2 R10, R10, -1056, -1056 ;  /* 0xe420e4200a0a7430 */ /* 0x000fe40000000000 */
[----:B------:R-:W-:Y:S01]  /*1fd0*/  HADD2 R11, R11, -1056, -1056 ;  /* 0xe420e4200b0b7430 */ /* 0x000fe20000000000 */
[----:B------:R-:W-:Y:S01]  /*1fe0*/  LOP3.LUT R17, R19, 0xf000f, RZ, 0xc0, !PT ;  /* 0x000f000f13117812 */ /* 0x000fe200078ec0ff */
[----:B------:R-:W-:-:S02]  /*1ff0*/  HFMA2 R16, R25, R5, R16 ;  /* 0x0000000519107231 */ /* 0x000fc40000000010 */
[-C--:B------:R-:W-:Y:S02]  /*2000*/  HFMA2 R22, R36, R6.reuse, R22 ;  /* 0x0000000624167231 */ /* 0x080fe40000000016 */
[----:B------:R-:W-:Y:S01]  /*2010*/  HADD2 R24, R24, -1056, -1056 ;  /* 0xe420e42018187430 */ /* 0x000fe20000000000 */
[----:B------:R-:W-:Y:S01]  /*2020*/  LOP3.LUT R13, R13, 0x64006400, RZ, 0xfc, !PT ;  /* 0x640064000d0d7812 */ /* 0x000fe200078efcff */
[-C--:B------:R-:W-:Y:S01]  /*2030*/  HFMA2 R14, R11, R6.reuse, R14 ;  /* 0x000000060b0e7231 */ /* 0x080fe2000000000e */
[----:B------:R-:W-:Y:S01]  /*2040*/  LOP3.LUT R9, R40, 0x300030, R9, 0xf8, !PT ;  /* 0x0030003028097812 */ /* 0x000fe200078ef809 */
[----:B------:R-:W-:Y:S02]  /*2050*/  HADD2 R11, R8, -1056, -1056 ;  /* 0xe420e420080b7430 */ /* 0x000fe40000000000 */
[-C--:B------:R-:W-:Y:S01]  /*2060*/  HFMA2 R12, R10, R6.reuse, R12 ;  /* 0x000000060a0c7231 */ /* 0x080fe2000000000c */
[----:B------:R-:W-:Y:S01]  /*2070*/  LOP3.LUT R17, R17, 0x300030, R18, 0xf8, !PT ;  /* 0x0030003011117812 */ /* 0x000fe200078ef812 */
[----:B------:R-:W-:Y:S01]  /*2080*/  HFMA2 R16, R24, R6, R16 ;  /* 0x0000000618107231 */ /* 0x000fe20000000010 */
[----:B------:R-:W-:Y:S01]  /*2090*/  LOP3.LUT R9, R9, 0x64006400, RZ, 0xfc, !PT ;  /* 0x6400640009097812 */ /* 0x000fe200078efcff */
[----:B------:R-:W-:Y:S01]  /*20a0*/  HADD2 R6, R13, -1056, -1056 ;  /* 0xe420e4200d067430 */ /* 0x000fe20000000000 */
[----:B------:R-:W-:Y:S01]  /*20b0*/  LOP3.LUT R17, R17, 0x64006400, RZ, 0xfc, !PT ;  /* 0x6400640011117812 */ /* 0x000fe200078efcff */
[----:B------:R-:W-:-:S02]  /*20c0*/  HFMA2 R11, R11, R7, R22 ;  /* 0x000000070b0b7231 */ /* 0x000fc40000000016 */
[----:B------:R-:W-:Y:S02]  /*20d0*/  HADD2 R8, R9, -1056, -1056 ;  /* 0xe420e42009087430 */ /* 0x000fe40000000000 */
[-C--:B------:R-:W-:Y:S02]  /*20e0*/  HFMA2 R6, R6, R7.reuse, R12 ;  /* 0x0000000706067231 */ /* 0x080fe4000000000c */
[----:B------:R-:W-:Y:S01]  /*20f0*/  HADD2 R17, R17, -1056, -1056 ;  /* 0xe420e42011117430 */ /* 0x000fe20000000000 */
[----:B------:R-:W-:Y:S01]  /*2100*/  PRMT R21, R21, 0x5410, R20 ;  /* 0x0000541015157816 */ /* 0x000fe20000000014 */
[----:B------:R-:W-:Y:S01]  /*2110*/  HFMA2 R8, R8, R7, R16 ;  /* 0x0000000708087231 */ /* 0x000fe20000000010 */
[----:B------:R-:W-:Y:S01]  /*2120*/  PRMT R28, R28, 0x5410, R0 ;  /* 0x000054101c1c7816 */ /* 0x000fe20000000000 */
[----:B------:R-:W-:Y:S02]  /*2130*/  HADD2 R33, R33.H0_H0, R33.H1_H1 ;  /* 0x3000002121217230 */ /* 0x000fe40000000800 */
[----:B------:R-:W-:-:S02]  /*2140*/  HADD2 R34, R34.H0_H0, R34.H1_H1 ;  /* 0x3000002222227230 */ /* 0x000fc40000000800 */
[----:B------:R-:W-:Y:S02]  /*2150*/  HFMA2 R14, R17, R7, R14 ;  /* 0x00000007110e7231 */ /* 0x000fe4000000000e */
[----:B------:R-:W-:Y:S02]  /*2160*/  HADD2 R11, R11.H0_H0, R11.H1_H1 ;  /* 0x3000000b0b0b7230 */ /* 0x000fe40000000800 */
[----:B------:R-:W-:Y:S01]  /*2170*/  HADD2 R8, R8.H0_H0, R8.H1_H1 ;  /* 0x3000000808087230 */ /* 0x000fe20000000800 */
[----:B------:R-:W-:Y:S01]  /*2180*/  PRMT R33, R33, 0x5410, R34 ;  /* 0x0000541021217816 */ /* 0x000fe20000000022 */
[----:B------:R-:W-:Y:S01]  /*2190*/  HFMA2 R18, R21, R28, RZ ;  /* 0x0000001c15127231 */ /* 0x000fe200000000ff */
[----:B------:R-:W-:Y:S01]  /*21a0*/  PRMT R2, R2, 0x5410, R3 ;  /* 0x0000541002027816 */ /* 0x000fe20000000003 */
[----:B------:R-:W-:Y:S02]  /*21b0*/  HADD2 R6, R6.H0_H0, R6.H1_H1 ;  /* 0x3000000606067230 */ /* 0x000fe40000000800 */
[----:B------:R-:W-:Y:S01]  /*21c0*/  HADD2 R14, R14.H0_H0, R14.H1_H1 ;  /* 0x3000000e0e0e7230 */ /* 0x000fe20000000800 */
[----:B------:R-:W-:-:S02]  /*21d0*/  PRMT R11, R11, 0x5410, R8 ;  /* 0x000054100b0b7816 */ /* 0x000fc40000000008 */
[----:B------:R-:W-:Y:S01]  /*21e0*/  PRMT R28, R28, 0x5410, R0 ;  /* 0x000054101c1c7816 */ /* 0x000fe20000000000 */
[----:B------:R-:W-:Y:S01]  /*21f0*/  HFMA2 R13, R33, R2, RZ.H0_H0 ;  /* 0x00000002210d7231 */ /* 0x000fe200000400ff */
[----:B------:R-:W-:Y:S02]  /*2200*/  PRMT R6, R6, 0x5410, R14 ;  /* 0x0000541006067816 */ /* 0x000fe4000000000e */
[----:B------:R-:W-:Y:S01]  /*2210*/  PRMT R2, R2, 0x5410, R3 ;  /* 0x0000541002027816 */ /* 0x000fe20000000003 */
[----:B------:R-:W-:Y:S01]  /*2220*/  HFMA2 R18, R11, R28, R18 ;  /* 0x0000001c0b127231 */ /* 0x000fe20000000012 */
[----:B------:R-:W-:Y:S01]  /*2230*/  LEA R12, R30, 0x20, 0x5 ;  /* 0x000000201e0c7811 */ /* 0x000fe200078e28ff */
[----:B------:R-:W-:-:S04]  /*2240*/  IMAD.WIDE R16, R29, 0x4, R38 ;  /* 0x000000041d107825 */ /* 0x000fc800078e0226 */
[----:B------:R-:W-:Y:S01]  /*2250*/  HFMA2 R13, R6, R2, R13 ;  /* 0x00000002060d7231 */ /* 0x000fe2000000000d */
[----:B------:R-:W-:-:S12]  /*2260*/  UIADD3 UR4, UPT, UPT, UR4, 0x40, URZ ;  /* 0x0000004004047890 */ /* 0x000fd8000fffe0ff */
.L_x_5114:
[----:B------:R-:W0:Y:S01]  /*2270*/  LDC.64 R14, c[0x0][0x3a0] ;  /* 0x0000e800ff0e7b82 */ /* 0x000e220000000a00 */
[----:B------:R-:W-:-:S04]  /*2280*/  VIMNMX R5, PT, PT, R35, UR12, PT ;  /* 0x0000000c23057c48 */ /* 0x000fc8000bfe0100 */
[----:B------:R-:W-:Y:S01]  /*2290*/  ISETP.GT.AND P0, PT, R5, R12, PT ;  /* 0x0000000c0500720c */ /* 0x000fe20003f04270 */
[----:B------:R-:W-:-:S04]  /*22a0*/  IMAD R5, R29, UR8, R32 ;  /* 0x000000081d057c24 */ /* 0x000fc8000f8e0220 */
[----:B0-----:R-:W-:-:S08]  /*22b0*/  IMAD.WIDE R14, R5, 0x2, R14 ;  /* 0x00000002050e7825 */ /* 0x001fd000078e020e */
[----:B------:R-:W-:Y:S05]  /*22c0*/  @!P0 BRA `(.L_x_5115) ;  /* 0x0000002000ec8947 */ /* 0x000fea0003800000 */
[----:B------:R-:W-:-:S07]  /*22d0*/  VIMNMX.U32 R35, PT, PT, R35, UR12, PT ;  /* 0x0000000c23237c48 */ /* 0x000fce000bfe0000 */
.L_x_5116:
[----:B------:R-:W2:Y:S01]  /*22e0*/  LDG.E.128.CONSTANT R8, desc[UR6][R16.64] ;  /* 0x0000000610087981 */ /* 0x000ea2000c1e9d00 */
[----:B------:R-:W-:-:S03]  /*22f0*/  IMAD.WIDE R40, R29, 0x4, R16 ;  /* 0x000000041d287825 */ /* 0x000fc600078e0210 */
[----:B------:R-:W0:Y:S04]  /*2300*/  LDS.64 R20, [UR4] ;  /* 0x00000004ff147984 */ /* 0x000e280008000a00 */
[----:B------:R1:W3:Y:S02]  /*2310*/  LDG.E.128.CONSTANT R4, desc[UR6][R40.64] ;  /* 0x0000000628047981 */ /* 0x0002e4000c1e9d00 */
[----:B-1----:R-:W-:-:S04]  /*2320*/  IMAD.WIDE R40, R29, 0x4, R40 ;  /* 0x000000041d287825 */ /* 0x002fc800078e0228 */
[--C-:B0-----:R-:W-:Y:S02]  /*2330*/  HADD2.F32 R17, -RZ, R20.reuse.H0_H0 ;  /* 0x20000014ff117230 */ /* 0x101fe40000004100 */
[----:B------:R-:W-:Y:S01]  /*2340*/  HADD2.F32 R20, -RZ, R20.H1_H1 ;  /* 0x30000014ff147230 */ /* 0x000fe20000004100 */
        /* <DEDUP_REMOVED lines=13> */
[----:B------:R-:W-:Y:S02]  /*2420*/  HADD2.F32 R22, -RZ, R25.H0_H0 ;  /* 0x20000019ff167230 */ /* 0x000fe40000004100 */
[----:B------:R-:W-:Y:S02]  /*2430*/  HADD2.F32 R30, -RZ, R19.H0_H0 ;  /* 0x20000013ff1e7230 */ /* 0x000fe40000004100 */
[----:B------:R-:W-:Y:S01]  /*2440*/  FFMA.FTZ R16, R16, R17, RZ ;  /* 0x0000001110107223 */ /* 0x000fe200000100ff */
[----:B------:R-:W-:Y:S02]  /*2450*/  HADD2.F32 R24, -RZ, R23.H0_H0 ;  /* 0x20000017ff187230 */ /* 0x000fe40000004100 */
[C---:B------:R-:W-:Y:S01]  /*2460*/  FFMA.FTZ R22, R17.reuse, R22, RZ ;  /* 0x0000001611167223 */ /* 0x040fe200000100ff */
[----:B------:R-:W-:Y:S02]  /*2470*/  HADD2.F32 R19, -RZ, R19.H1_H1 ;  /* 0x30000013ff137230 */ /* 0x000fe40000004100 */
[----:B------:R-:W-:Y:S01]  /*2480*/  FFMA.FTZ R33, R17, R30, RZ ;  /* 0x0000001e11217223 */ /* 0x000fe200000100ff */
[----:B------:R-:W-:-:S02]  /*2490*/  HADD2.F32 R25, -RZ, R25.H1_H1 ;  /* 0x30000019ff197230 */ /* 0x000fc40000004100 */
[----:B------:R-:W-:Y:S01]  /*24a0*/  FFMA.FTZ R24, R17, R24, RZ ;  /* 0x0000001811187223 */ /* 0x000fe200000100ff */
[----:B------:R-:W-:Y:S01]  /*24b0*/  HADD2.F32 R17, -RZ, R26.H1_H1 ;  /* 0x3000001aff117230 */ /* 0x000fe20000004100 */
[----:B------:R-:W-:Y:S01]  /*24c0*/  MOV R26, 0x2c00 ;  /* 0x00002c00001a7802 */ /* 0x000fe20000000f00 */
[----:B------:R-:W-:Y:S02]  /*24d0*/  HADD2.F32 R23, -RZ, R23.H1_H1 ;  /* 0x30000017ff177230 */ /* 0x000fe40000004100 */
[C---:B------:R-:W-:Y:S01]  /*24e0*/  FFMA.FTZ R33, R20.reuse, R19, R33 ;  /* 0x0000001314217223 */ /* 0x040fe20000010021 */
[----:B------:R-:W-:Y:S01]  /*24f0*/  FFMA.FTZ R30, R20, R25, R22 ;  /* 0x00000019141e7223 */ /* 0x000fe20000010016 */
[----:B------:R-:W-:Y:S01]  /*2500*/  FFMA.FTZ R36, R17, R20, R16 ;  /* 0x0000001411247223 */ /* 0x000fe20000010010 */
[----:B------:R-:W-:Y:S02]  /*2510*/  LOP3.LUT R16, R8, 0xf000f0, RZ, 0xc0, !PT ;  /* 0x00f000f008107812 */ /* 0x000fe400078ec0ff */
[----:B------:R-:W-:Y:S01]  /*2520*/  PRMT R0, R0, 0x5410, R26 ;  /* 0x0000541000007816 */ /* 0x000fe2000000001a */
[----:B------:R-:W-:Y:S01]  /*2530*/  FFMA.FTZ R26, R20, R23, R24 ;  /* 0x00000017141a7223 */ /* 0x000fe20000010018 */
        /* <DEDUP_REMOVED lines=8> */
[----:B------:R-:W0:Y:S01]  /*25c0*/  LDS.64 R16, [UR4+0x8] ;  /* 0x00000804ff107984 */ /* 0x000e220008000a00 */
[----:B------:R-:W-:-:S02]  /*25d0*/  HFMA2 R24, R19, R0.H1_H1, -72, -72 ;  /* 0xd480d48013187431 */ /* 0x000fc40000060000 */
[-C--:B------:R-:W-:Y:S02]  /*25e0*/  HFMA2 R19, R23, R0.reuse.H1_H1, -72, -72 ;  /* 0xd480d48017137431 */ /* 0x080fe40000060000 */
[----:B------:R-:W-:Y:S02]  /*25f0*/  HADD2.F32 R23, -RZ, R21.H0_H0 ;  /* 0x20000015ff177230 */ /* 0x000fe40000004100 */
[----:B------:R-:W-:Y:S02]  /*2600*/  HFMA2 R22, R25, R0.H1_H1, -72, -72 ;  /* 0xd480d48019167431 */ /* 0x000fe40000060000 */
[----:B------:R-:W-:Y:S02]  /*2610*/  HADD2.F32 R34, -RZ, R20.H0_H0 ;  /* 0x20000014ff227230 */ /* 0x000fe40000004100 */
        /* <DEDUP_REMOVED lines=9> */
[----:B------:R-:W-:Y:S01]  /*26b0*/  HADD2.F32 R23, -RZ, R21.H1_H1 ;  /* 0x30000015ff177230 */ /* 0x000fe20000004100 */
[----:B------:R-:W-:Y:S01]  /*26c0*/  SHF.R.U32.HI R36, RZ, 0x8, R11 ;  /* 0x00000008ff247819 */ /* 0x000fe2000001160b */
[----:B------:R-:W-:Y:S01]  /*26d0*/  HADD2.F32 R21, -RZ, R20.H1_H1 ;  /* 0x30000014ff157230 */ /* 0x000fe20000004100 */
[----:B------:R-:W-:Y:S01]  /*26e0*/  SHF.R.U32.HI R20, RZ, 0x8, R9 ;  /* 0x00000008ff147819 */ /* 0x000fe20000011609 */
[----:B------:R-:W-:Y:S01]  /*26f0*/  HADD2.F32 R25, -RZ, R19.H1_H1 ;  /* 0x30000013ff197230 */ /* 0x000fe20000004100 */
[----:B------:R-:W-:Y:S01]  /*2700*/  SHF.R.U32.HI R19, RZ, 0x8, R8 ;  /* 0x00000008ff137819 */ /* 0x000fe20000011608 */
[----:B------:R-:W-:Y:S01]  /*2710*/  FFMA.FTZ R27, R23, R24, R27 ;  /* 0x00000018171b7223 */ /* 0x000fe2000001001b */
[----:B------:R-:W-:Y:S01]  /*2720*/  FFMA.FTZ R34, R21, R23, R34 ;  /* 0x0000001715227223 */ /* 0x000fe20000010022 */
[----:B------:R-:W-:Y:S01]  /*2730*/  SHF.R.U32.HI R21, RZ, 0x8, R10 ;  /* 0x00000008ff157819 */ /* 0x000fe2000001160a */
[----:B------:R-:W-:Y:S01]  /*2740*/  FFMA.FTZ R30, R23, R25, R30 ;  /* 0x00000019171e7223 */ /* 0x000fe2000001001e */
[----:B------:R-:W-:Y:S01]  /*2750*/  LOP3.LUT R8, R19, 0xf000f, RZ, 0xc0, !PT ;  /* 0x000f000f13087812 */ /* 0x000fe200078ec0ff */
[----:B------:R-:W-:Y:S01]  /*2760*/  FFMA.FTZ R26, R23, R22, R26 ;  /* 0x00000016171a7223 */ /* 0x000fe2000001001a */
[----:B------:R-:W-:-:S02]  /*2770*/  LOP3.LUT R9, R20, 0xf000f, RZ, 0xc0, !PT ;  /* 0x000f000f14097812 */ /* 0x000fc400078ec0ff */
[----:B------:R-:W-:Y:S02]  /*2780*/  LOP3.LUT R10, R21, 0xf000f, RZ, 0xc0, !PT ;  /* 0x000f000f150a7812 */ /* 0x000fe400078ec0ff */
[----:B------:R-:W-:Y:S02]  /*2790*/  LOP3.LUT R8, R8, 0x64006400, RZ, 0xfc, !PT ;  /* 0x6400640008087812 */ /* 0x000fe400078efcff */
[----:B------:R-:W-:Y:S02]  /*27a0*/  LOP3.LUT R9, R9, 0x64006400, RZ, 0xfc, !PT ;  /* 0x6400640009097812 */ /* 0x000fe400078efcff */
[----:B------:R-:W-:Y:S01]  /*27b0*/  LOP3.LUT R10, R10, 0x64006400, RZ, 0xfc, !PT ;  /* 0x640064000a0a7812 */ /* 0x000fe200078efcff */
[----:B------:R-:W-:Y:S02]  /*27c0*/  HADD2 R22, R8, -1032, -1032 ;  /* 0xe408e40808167430 */ /* 0x000fe40000000000 */
[----:B0-----:R-:W-:Y:S02]  /*27d0*/  HADD2.F32 R25, -RZ, R16.H0_H0 ;  /* 0x20000010ff197230 */ /* 0x001fe40000004100 */
[----:B------:R-:W-:Y:S01]  /*27e0*/  HADD2 R24, R9, -1032, -1032 ;  /* 0xe408e40809187430 */ /* 0x000fe20000000000 */
[----:B------:R-:W-:Y:S01]  /*27f0*/  LOP3.LUT R32, R36, 0xf000f, RZ, 0xc0, !PT ;  /* 0x000f000f24207812 */ /* 0x000fe200078ec0ff */
[----:B------:R-:W-:-:S02]  /*2800*/  HADD2 R23, R10, -1032, -1032 ;  /* 0xe408e4080a177430 */ /* 0x000fc40000000000 */
[----:B------:R-:W-:Y:S02]  /*2810*/  HADD2.F32 R10, -RZ, R22.H0_H0 ;  /* 0x20000016ff0a7230 */ /* 0x000fe40000004100 */
[----:B------:R-:W-:Y:S02]  /*2820*/  HADD2.F32 R9, -RZ, R24.H0_H0 ;  /* 0x20000018ff097230 */ /* 0x000fe40000004100 */
[--C-:B------:R-:W-:Y:S02]  /*2830*/  HADD2.F32 R8, -RZ, R23.reuse.H0_H0 ;  /* 0x20000017ff087230 */ /* 0x100fe40000004100 */
[----:B------:R-:W-:Y:S01]  /*2840*/  FFMA.FTZ R34, R10, R25, R34 ;  /* 0x000000190a227223 */ /* 0x000fe20000010022 */
[C---:B------:R-:W-:Y:S02]  /*2850*/  FFMA.FTZ R27, R25.reuse, R9, R27 ;  /* 0x00000009191b7223 */ /* 0x040fe4000001001b */
[----:B------:R-:W-:Y:S02]  /*2860*/  FFMA.FTZ R30, R25, R8, R30 ;  /* 0x00000008191e7223 */ /* 0x000fe4000001001e */
[----:B------:R0:W2:Y:S01]  /*2870*/  LDG.E.128.CONSTANT R8, desc[UR6][R40.64] ;  /* 0x0000000628087981 */ /* 0x0000a2000c1e9d00 */
[----:B------:R-:W-:Y:S01]  /*2880*/  LOP3.LUT R32, R32, 0x64006400, RZ, 0xfc, !PT ;  /* 0x6400640020207812 */ /* 0x000fe200078efcff */
[----:B------:R-:W-:Y:S01]  /*2890*/  HADD2.F32 R16, -RZ, R16.H1_H1 ;  /* 0x30000010ff107230 */ /* 0x000fe20000004100 */
[----:B------:R-:W-:Y:S01]  /*28a0*/  LOP3.LUT R20, R20, 0xf000f0, RZ, 0xc0, !PT ;  /* 0x00f000f014147812 */ /* 0x000fe200078ec0ff */
[----:B------:R-:W-:Y:S01]  /*28b0*/  HADD2.F32 R22, -RZ, R22.H1_H1 ;  /* 0x30000016ff167230 */ /* 0x000fe20000004100 */
[----:B------:R-:W-:Y:S01]  /*28c0*/  LOP3.LUT R21, R21, 0xf000f0, RZ, 0xc0, !PT ;  /* 0x00f000f015157812 */ /* 0x000fe200078ec0ff */
[----:B------:R-:W-:Y:S01]  /*28d0*/  HADD2 R32, R32, -1032, -1032 ;  /* 0xe408e40820207430 */ /* 0x000fe20000000000 */
[----:B------:R-:W-:Y:S01]  /*28e0*/  LOP3.LUT R19, R19, 0xf000f0, RZ, 0xc0, !PT ;  /* 0x00f000f013137812 */ /* 0x000fe200078ec0ff */
[----:B------:R-:W-:Y:S01]  /*28f0*/  HADD2.F32 R23, -RZ, R23.H1_H1 ;  /* 0x30000017ff177230 */ /* 0x000fe20000004100 */
[----:B------:R-:W-:Y:S01]  /*2900*/  LOP3.LUT R36, R36, 0xf000f0, RZ, 0xc0, !PT ;  /* 0x00f000f024247812 */ /* 0x000fe200078ec0ff */
[----:B------:R-:W-:Y:S01]  /*2910*/  HADD2.F32 R24, -RZ, R24.H1_H1 ;  /* 0x30000018ff187230 */ /* 0x000fe20000004100 */
[----:B------:R-:W-:Y:S01]  /*2920*/  LOP3.LUT R19, R19, 0x64006400, RZ, 0xfc, !PT ;  /* 0x6400640013137812 */ /* 0x000fe200078efcff */
[--C-:B------:R-:W-:Y:S01]  /*2930*/  HADD2.F32 R33, -RZ, R32.reuse.H0_H0 ;  /* 0x20000020ff217230 */ /* 0x100fe20000004100 */
[----:B------:R-:W-:Y:S01]  /*2940*/  LOP3.LUT R37, R36, 0x64006400, RZ, 0xfc, !PT ;  /* 0x6400640024257812 */ /* 0x000fe200078efcff */
[----:B------:R-:W-:Y:S01]  /*2950*/  FFMA.FTZ R34, R22, R16, R34 ;  /* 0x0000001016227223 */ /* 0x000fe20000010022 */
[C---:B------:R-:W-:Y:S01]  /*2960*/  FFMA.FTZ R30, R16.reuse, R23, R30 ;  /* 0x00000017101e7223 */ /* 0x040fe2000001001e */
[----:B------:R-:W-:Y:S01]  /*2970*/  FFMA.FTZ R27, R16, R24, R27 ;  /* 0x00000018101b7223 */ /* 0x000fe2000001001b */
[----:B------:R-:W-:Y:S01]  /*2980*/  FFMA.FTZ R26, R25, R33, R26 ;  /* 0x00000021191a7223 */ /* 0x000fe2000001001a */
[----:B------:R-:W-:Y:S01]  /*2990*/  HADD2.F32 R25, -RZ, R32.H1_H1 ;  /* 0x30000020ff197230 */ /* 0x000fe20000004100 */
[----:B------:R-:W-:Y:S01]  /*29a0*/  LOP3.LUT R33, R21, 0x64006400, RZ, 0xfc, !PT ;  /* 0x6400640015217812 */ /* 0x000fe200078efcff */
[----:B------:R-:W-:-:S02]  /*29b0*/  HFMA2 R23, R19, R0.H1_H1, -72, -72 ;  /* 0xd480d48013177431 */ /* 0x000fc40000060000 */
[----:B0-----:R-:W-:-:S04]  /*29c0*/  IMAD.WIDE R40, R29, 0x4, R40 ;  /* 0x000000041d287825 */ /* 0x001fc800078e0228 */
[----:B------:R-:W-:Y:S01]  /*29d0*/  FFMA.FTZ R26, R16, R25, R26 ;  /* 0x00000019101a7223 */ /* 0x000fe2000001001a */
[----:B------:R-:W-:Y:S01]  /*29e0*/  LOP3.LUT R25, R20, 0x64006400, RZ, 0xfc, !PT ;  /* 0x6400640014197812 */ /* 0x000fe200078efcff */
[-C--:B------:R-:W-:Y:S01]  /*29f0*/  HFMA2 R19, R33, R0.reuse.H1_H1, -72, -72 ;  /* 0xd480d48021137431 */ /* 0x080fe20000060000 */
[----:B------:R-:W0:Y:S01]  /*2a00*/  LDS.64 R20, [UR4+0x10] ;  /* 0x00001004ff147984 */ /* 0x000e220008000a00 */
[-C--:B------:R-:W-:Y:S02]  /*2a10*/  HFMA2 R16, R37, R0.reuse.H1_H1, -72, -72 ;  /* 0xd480d48025107431 */ /* 0x080fe40000060000 */
[----:B------:R-:W-:Y:S02]  /*2a20*/  HADD2.F32 R33, -RZ, R17.H0_H0 ;  /* 0x20000011ff217230 */ /* 0x000fe40000004100 */
[----:B------:R-:W-:Y:S02]  /*2a30*/  HFMA2 R22, R25, R0.H1_H1, -72, -72 ;  /* 0xd480d48019167431 */ /* 0x000fe40000060000 */
        /* <DEDUP_REMOVED lines=15> */
[----:B---3--:R-:W-:Y:S01]  /*2b30*/  LOP3.LUT R16, R4, 0xf000f, RZ, 0xc0, !PT ;  /* 0x000f000f04107812 */ /* 0x008fe200078ec0ff */
[C---:B------:R-:W-:Y:S01]  /*2b40*/  FFMA.FTZ R30, R17.reuse, R19, R30 ;  /* 0x00000013111e7223 */ /* 0x040fe2000001001e */
[----:B------:R-:W-:Y:S01]  /*2b50*/  LOP3.LUT R19, R6, 0xf000f, RZ, 0xc0, !PT ;  /* 0x000f000f06137812 */ /* 0x000fe200078ec0ff */
[----:B------:R-:W-:Y:S01]  /*2b60*/  FFMA.FTZ R27, R17, R27, R26 ;  /* 0x0000001b111b7223 */ /* 0x000fe2000001001a */
        /* <DEDUP_REMOVED lines=8> */
[----:B------:R-:W-:-:S02]  /*2bf0*/  HADD2.F32 R25, -RZ, R19.H0_H0 ;  /* 0x20000013ff197230 */ /* 0x000fc40000004100 */
[----:B------:R-:W-:Y:S02]  /*2c00*/  HADD2 R23, R16, -1032, -1032 ;  /* 0xe408e40810177430 */ /* 0x000fe40000000000 */
[--C-:B0-----:R-:W-:Y:S02]  /*2c10*/  HADD2.F32 R24, -RZ, R20.reuse.H0_H0 ;  /* 0x20000014ff187230 */ /* 0x101fe40000004100 */
[----:B------:R-:W-:Y:S02]  /*2c20*/  HADD2 R16, R22, -1032, -1032 ;  /* 0xe408e40816107430 */ /* 0x000fe40000000000 */
[--C-:B------:R-:W-:Y:S01]  /*2c30*/  HADD2.F32 R34, -RZ, R17.reuse.H0_H0 ;  /* 0x20000011ff227230 */ /* 0x100fe20000004100 */
[----:B------:R-:W-:Y:S01]  /*2c40*/  LOP3.LUT R26, R6, 0xf000f0, RZ, 0xc0, !PT ;  /* 0x00f000f0061a7812 */ /* 0x000fe200078ec0ff */
[----:B------:R-:W-:Y:S02]  /*2c50*/  HADD2.F32 R20, -RZ, R20.H1_H1 ;  /* 0x30000014ff147230 */ /* 0x000fe40000004100 */
[----:B------:R-:W-:Y:S01]  /*2c60*/  FFMA.FTZ R25, R24, R25, RZ ;  /* 0x0000001918197223 */ /* 0x000fe200000100ff */
[----:B------:R-:W-:-:S02]  /*2c70*/  HADD2.F32 R17, -RZ, R17.H1_H1 ;  /* 0x30000011ff117230 */ /* 0x000fc40000004100 */
[----:B------:R-:W-:Y:S01]  /*2c80*/  FFMA.FTZ R34, R24, R34, RZ ;  /* 0x0000002218227223 */ /* 0x000fe200000100ff */
[----:B------:R-:W-:Y:S01]  /*2c90*/  HADD2.F32 R19, -RZ, R19.H1_H1 ;  /* 0x30000013ff137230 */ /* 0x000fe20000004100 */
[----:B------:R-:W-:Y:S01]  /*2ca0*/  LOP3.LUT R26, R26, 0x64006400, RZ, 0xfc, !PT ;  /* 0x640064001a1a7812 */ /* 0x000fe200078efcff */
[----:B------:R-:W-:Y:S02]  /*2cb0*/  HADD2.F32 R36, -RZ, R23.H0_H0 ;  /* 0x20000017ff247230 */ /* 0x000fe40000004100 */
[----:B------:R-:W-:Y:S01]  /*2cc0*/  FFMA.FTZ R34, R20, R17, R34 ;  /* 0x0000001114227223 */ /* 0x000fe20000010022 */
[----:B------:R-:W-:Y:S01]  /*2cd0*/  LOP3.LUT R17, R4, 0xf000f0, RZ, 0xc0, !PT ;  /* 0x00f000f004117812 */ /* 0x000fe200078ec0ff */
[--C-:B------:R-:W-:Y:S02]  /*2ce0*/  HADD2.F32 R22, -RZ, R16.reuse.H0_H0 ;  /* 0x20000010ff167230 */ /* 0x100fe40000004100 */
[----:B------:R-:W-:Y:S01]  /*2cf0*/  FFMA.FTZ R25, R20, R19, R25 ;  /* 0x0000001314197223 */ /* 0x000fe20000010019 */
[----:B------:R-:W-:Y:S01]  /*2d00*/  FFMA.FTZ R36, R36, R24, RZ ;  /* 0x0000001824247223 */ /* 0x000fe200000100ff */
[----:B------:R-:W-:Y:S01]  /*2d10*/  LOP3.LUT R17, R17, 0x64006400, RZ, 0xfc, !PT ;  /* 0x6400640011117812 */ /* 0x000fe200078efcff */
[----:B------:R-:W-:-:S02]  /*2d20*/  HADD2.F32 R19, -RZ, R16.H1_H1 ;  /* 0x30000010ff137230 */ /* 0x000fc40000004100 */
[----:B------:R-:W-:Y:S01]  /*2d30*/  FFMA.FTZ R22, R24, R22, RZ ;  /* 0x0000001618167223 */ /* 0x000fe200000100ff */
[----:B------:R-:W-:Y:S01]  /*2d40*/  HADD2.F32 R23, -RZ, R23.H1_H1 ;  /* 0x30000017ff177230 */ /* 0x000fe20000004100 */
[----:B------:R-:W-:Y:S01]  /*2d50*/  LOP3.LUT R16, R5, 0xf000f0, RZ, 0xc0, !PT ;  /* 0x00f000f005107812 */ /* 0x000fe200078ec0ff */
[----:B------:R-:W-:Y:S02]  /*2d60*/  HFMA2 R24, R17, R0.H1_H1, -72, -72 ;  /* 0xd480d48011187431 */ /* 0x000fe40000060000 */
[----:B------:R-:W-:Y:S01]  /*2d70*/  FFMA.FTZ R22, R20, R19, R22 ;  /* 0x0000001314167223 */ /* 0x000fe20000010016 */
[----:B------:R-:W-:Y:S02]  /*2d80*/  HADD2.F32 R17, -RZ, R21.H0_H0 ;  /* 0x20000015ff117230 */ /* 0x000fe40000004100 */
[----:B------:R-:W-:Y:S01]  /*2d90*/  FFMA.FTZ R36, R23, R20, R36 ;  /* 0x0000001417247223 */ /* 0x000fe20000010024 */
[----:B------:R-:W-:Y:S01]  /*2da0*/  LOP3.LUT R20, R7, 0xf000f0, RZ, 0xc0, !PT ;  /* 0x00f000f007147812 */ /* 0x000fe200078ec0ff */
[----:B------:R-:W-:-:S02]  /*2db0*/  HADD2.F32 R19, -RZ, R24.H0_H0 ;  /* 0x20000018ff137230 */ /* 0x000fc40000004100 */
[-C--:B------:R-:W-:Y:S01]  /*2dc0*/  HFMA2 R26, R26, R0.reuse.H1_H1, -72, -72 ;  /* 0xd480d4801a1a7431 */ /* 0x080fe20000060000 */
[----:B------:R-:W-:Y:S01]  /*2dd0*/  SHF.R.U32.HI R6, RZ, 0x8, R6 ;  /* 0x00000008ff067819 */ /* 0x000fe20000011606 */
[----:B------:R-:W-:Y:S01]  /*2de0*/  HADD2.F32 R24, -RZ, R24.H1_H1 ;  /* 0x30000018ff187230 */ /* 0x000fe20000004100 */
[----:B------:R-:W-:Y:S01]  /*2df0*/  LOP3.LUT R20, R20, 0x64006400, RZ, 0xfc, !PT ;  /* 0x6400640014147812 */ /* 0x000fe200078efcff */
[----:B------:R-:W-:Y:S01]  /*2e00*/  FFMA.FTZ R36, R19, R17, R36 ;  /* 0x0000001113247223 */ /* 0x000fe20000010024 */
[----:B------:R-:W-:Y:S01]  /*2e10*/  LOP3.LUT R19, R16, 0x64006400, RZ, 0xfc, !PT ;  /* 0x6400640010137812 */ /* 0x000fe200078efcff */
[----:B------:R-:W-:Y:S01]  /*2e20*/  HADD2.F32 R23, -RZ, R26.H0_H0 ;  /* 0x2000001aff177230 */ /* 0x000fe20000004100 */
[----:B------:R-:W-:Y:S01]  /*2e30*/  SHF.R.U32.HI R5, RZ, 0x8, R5 ;  /* 0x00000008ff057819 */ /* 0x000fe20000011605 */
[-C--:B------:R-:W-:Y:S01]  /*2e40*/  HFMA2 R20, R20, R0.reuse.H1_H1, -72, -72 ;  /* 0xd480d48014147431 */ /* 0x080fe20000060000 */
[----:B------:R-:W-:Y:S01]  /*2e50*/  SHF.R.U32.HI R7, RZ, 0x8, R7 ;  /* 0x00000008ff077819 */ /* 0x000fe20000011607 */
[----:B------:R-:W-:-:S02]  /*2e60*/  HFMA2 R19, R19, R0.H1_H1, -72, -72 ;  /* 0xd480d48013137431 */ /* 0x000fc40000060000 */
[----:B------:R-:W-:Y:S01]  /*2e70*/  FFMA.FTZ R23, R17, R23, R25 ;  /* 0x0000001711177223 */ /* 0x000fe20000010019 */
[----:B------:R-:W-:Y:S02]  /*2e80*/  HADD2.F32 R25, -RZ, R21.H1_H1 ;  /* 0x30000015ff197230 */ /* 0x000fe40000004100 */
[----:B------:R-:W-:Y:S01]  /*2e90*/  HADD2.F32 R21, -RZ, R26.H1_H1 ;  /* 0x3000001aff157230 */ /* 0x000fe20000004100 */
[----:B------:R-:W-:Y:S01]  /*2ea0*/  LOP3.LUT R26, R6, 0xf000f, RZ, 0xc0, !PT ;  /* 0x000f000f061a7812 */ /* 0x000fe200078ec0ff */
[--C-:B------:R-:W-:Y:S02]  /*2eb0*/  HADD2.F32 R16, -RZ, R19.reuse.H0_H0 ;  /* 0x20000013ff107230 */ /* 0x100fe40000004100 */
[----:B------:R-:W-:Y:S01]  /*2ec0*/  FFMA.FTZ R24, R24, R25, R36 ;  /* 0x0000001918187223 */ /* 0x000fe20000010024 */
[----:B------:R-:W-:Y:S02]  /*2ed0*/  HADD2.F32 R19, -RZ, R19.H1_H1 ;  /* 0x30000013ff137230 */ /* 0x000fe40000004100 */
[----:B------:R-:W-:Y:S01]  /*2ee0*/  FFMA.FTZ R21, R25, R21, R23 ;  /* 0x0000001519157223 */ /* 0x000fe20000010017 */
[----:B------:R-:W-:-:S02]  /*2ef0*/  HADD2.F32 R23, -RZ, R20.H1_H1 ;  /* 0x30000014ff177230 */ /* 0x000fc40000004100 */
[----:B------:R-:W-:Y:S01]  /*2f00*/  FFMA.FTZ R34, R17, R16, R34 ;  /* 0x0000001011227223 */ /* 0x000fe20000010022 */
[----:B------:R-:W-:Y:S01]  /*2f10*/  HADD2.F32 R16, -RZ, R20.H0_H0 ;  /* 0x20000014ff107230 */ /* 0x000fe20000004100 */
[----:B------:R-:W-:Y:S02]  /*2f20*/  LOP3.LUT R26, R26, 0x64006400, RZ, 0xfc, !PT ;  /* 0x640064001a1a7812 */ /* 0x000fe400078efcff */
[----:B------:R-:W-:Y:S02]  /*2f30*/  FFMA.FTZ R19, R25, R19, R34 ;  /* 0x0000001319137223 */ /* 0x000fe40000010022 */
[----:B------:R-:W-:Y:S01]  /*2f40*/  FFMA.FTZ R22, R17, R16, R22 ;  /* 0x0000001011167223 */ /* 0x000fe20000010016 */
[----:B------:R-:W-:Y:S01]  /*2f50*/  HADD2 R26, R26, -1032, -1032 ;  /* 0xe408e4081a1a7430 */ /* 0x000fe20000000000 */
[----:B------:R-:W0:Y:S02]  /*2f60*/  LDS.64 R16, [UR4+0x18] ;  /* 0x00001804ff107984 */ /* 0x000e240008000a00 */
[----:B------:R-:W-:Y:S01]  /*2f70*/  FFMA.FTZ R20, R25, R23, R22 ;  /* 0x0000001719147223 */ /* 0x000fe20000010016 */
[----:B------:R-:W-:Y:S01]  /*2f80*/  SHF.R.U32.HI R23, RZ, 0x8, R4 ;  /* 0x00000008ff177819 */ /* 0x000fe20000011604 */
[----:B------:R-:W-:-:S02]  /*2f90*/  HADD2.F32 R36, -RZ, R26.H0_H0 ;  /* 0x2000001aff247230 */ /* 0x000fc40000004100 */
[----:B------:R-:W-:Y:S01]  /*2fa0*/  HADD2.F32 R26, -RZ, R26.H1_H1 ;  /* 0x3000001aff1a7230 */ /* 0x000fe20000004100 */
[C---:B------:R-:W-:Y:S02]  /*2fb0*/  LOP3.LUT R4, R23.reuse, 0xf000f, RZ, 0xc0, !PT ;  /* 0x000f000f17047812 */ /* 0x040fe400078ec0ff */
[----:B------:R-:W-:Y:S02]  /*2fc0*/  LOP3.LUT R23, R23, 0xf000f0, RZ, 0xc0, !PT ;  /* 0x00f000f017177812 */ /* 0x000fe400078ec0ff */
[----:B------:R-:W-:Y:S02]  /*2fd0*/  LOP3.LUT R4, R4, 0x64006400, RZ, 0xfc, !PT ;  /* 0x6400640004047812 */ /* 0x000fe400078efcff */
[----:B------:R-:W-:-:S03]  /*2fe0*/  LOP3.LUT R23, R23, 0x64006400, RZ, 0xfc, !PT ;  /* 0x6400640017177812 */ /* 0x000fc600078efcff */
[----:B------:R-:W-:-:S05]  /*2ff0*/  HADD2 R4, R4, -1032, -1032 ;  /* 0xe408e40804047430 */ /* 0x000fca0000000000 */
[--C-:B------:R-:W-:Y:S02]  /*3000*/  HADD2.F32 R25, -RZ, R4.reuse.H0_H0 ;  /* 0x20000004ff197230 */ /* 0x100fe40000004100 */
[----:B------:R-:W-:Y:S02]  /*3010*/  HADD2.F32 R4, -RZ, R4.H1_H1 ;  /* 0x30000004ff047230 */ /* 0x000fe40000004100 */
[--C-:B0-----:R-:W-:Y:S02]  /*3020*/  HADD2.F32 R22, -RZ, R16.reuse.H0_H0 ;  /* 0x20000010ff167230 */ /* 0x101fe40000004100 */
[----:B------:R-:W-:-:S03]  /*3030*/  HADD2.F32 R16, -RZ, R16.H1_H1 ;  /* 0x30000010ff107230 */ /* 0x000fc60000004100 */
[----:B------:R-:W-:Y:S01]  /*3040*/  FFMA.FTZ R24, R25, R22, R24 ;  /* 0x0000001619187223 */ /* 0x000fe20000010018 */
[----:B------:R-:W-:Y:S01]  /*3050*/  LOP3.LUT R25, R5, 0xf000f, RZ, 0xc0, !PT ;  /* 0x000f000f05197812 */ /* 0x000fe200078ec0ff */
[----:B------:R-:W-:Y:S01]  /*3060*/  FFMA.FTZ R36, R22, R36, R21 ;  /* 0x0000002416247223 */ /* 0x000fe20000010015 */
[----:B------:R-:W-:Y:S01]  /*3070*/  LOP3.LUT R21, R7, 0xf000f, RZ, 0xc0, !PT ;  /* 0x000f000f07157812 */ /* 0x000fe200078ec0ff */
[----:B------:R-:W-:Y:S01]  /*3080*/  FFMA.FTZ R4, R4, R16, R24 ;  /* 0x0000001004047223 */ /* 0x000fe20000010018 */
[----:B------:R-:W-:Y:S01]  /*3090*/  LOP3.LUT R25, R25, 0x64006400, RZ, 0xfc, !PT ;  /* 0x6400640019197812 */ /* 0x000fe200078efcff */
[----:B------:R-:W-:Y:S01]  /*30a0*/  FFMA.FTZ R26, R16, R26, R36 ;  /* 0x0000001a101a7223 */ /* 0x000fe20000010024 */
[----:B------:R-:W-:Y:S02]  /*30b0*/  LOP3.LUT R21, R21, 0x64006400, RZ, 0xfc, !PT ;  /* 0x6400640015157812 */ /* 0x000fe400078efcff */
[----:B------:R-:W-:Y:S01]  /*30c0*/  LOP3.LUT R5, R5, 0xf000f0, RZ, 0xc0, !PT ;  /* 0x00f000f005057812 */ /* 0x000fe200078ec0ff */
[----:B------:R-:W-:-:S02]  /*30d0*/  HADD2 R25, R25, -1032, -1032 ;  /* 0xe408e40819197430 */ /* 0x000fc40000000000 */
[----:B------:R-:W-:Y:S01]  /*30e0*/  HADD2 R21, R21, -1032, -1032 ;  /* 0xe408e40815157430 */ /* 0x000fe20000000000 */
[----:B------:R-:W-:Y:S02]  /*30f0*/  LOP3.LUT R5, R5, 0x64006400, RZ, 0xfc, !PT ;  /* 0x6400640005057812 */ /* 0x000fe400078efcff */
[--C-:B------:R-:W-:Y:S02]  /*3100*/  HADD2.F32 R34, -RZ, R25.reuse.H0_H0 ;  /* 0x20000019ff227230 */ /* 0x100fe40000004100 */
[----:B------:R-:W-:-:S03]  /*3110*/  HADD2.F32 R25, -RZ, R25.H1_H1 ;  /* 0x30000019ff197230 */ /* 0x000fc60000004100 */
[----:B------:R-:W-:Y:S01]  /*3120*/  FFMA.FTZ R19, R22, R34, R19 ;  /* 0x0000002216137223 */ /* 0x000fe20000010013 */
[--C-:B------:R-:W-:Y:S02]  /*3130*/  HADD2.F32 R34, -RZ, R21.reuse.H0_H0 ;  /* 0x20000015ff227230 */ /* 0x100fe40000004100 */
[----:B------:R-:W-:Y:S02]  /*3140*/  HADD2.F32 R21, -RZ, R21.H1_H1 ;  /* 0x30000015ff157230 */ /* 0x000fe40000004100 */
[----:B------:R-:W-:Y:S01]  /*3150*/  FFMA.FTZ R19, R16, R25, R19 ;  /* 0x0000001910137223 */ /* 0x000fe20000010013 */
[----:B------:R-:W-:Y:S01]  /*3160*/  FFMA.FTZ R20, R22, R34, R20 ;  /* 0x0000002216147223 */ /* 0x000fe20000010014 */
[----:B------:R-:W-:Y:S01]  /*3170*/  LOP3.LUT R22, R7, 0xf000f0, RZ, 0xc0, !PT ;  /* 0x00f000f007167812 */ /* 0x000fe200078ec0ff */
[----:B------:R-:W-:Y:S02]  /*3180*/  HFMA2 R7, R23, R0.H1_H1, -72, -72 ;  /* 0xd480d48017077431 */ /* 0x000fe40000060000 */
[----:B------:R-:W-:-:S02]  /*3190*/  HADD2.F32 R23, -RZ, R17.H0_H0 ;  /* 0x20000011ff177230 */ /* 0x000fc40000004100 */
[----:B------:R-:W-:Y:S01]  /*31a0*/  FFMA.FTZ R20, R16, R21, R20 ;  /* 0x0000001510147223 */ /* 0x000fe20000010014 */
[----:B------:R-:W-:Y:S01]  /*31b0*/  LOP3.LUT R16, R6, 0xf000f0, RZ, 0xc0, !PT ;  /* 0x00f000f006107812 */ /* 0x000fe200078ec0ff */
[-C--:B------:R-:W-:Y:S01]  /*31c0*/  HFMA2 R6, R5, R0.reuse.H1_H1, -72, -72 ;  /* 0xd480d48005067431 */ /* 0x080fe20000060000 */
[----:B------:R-:W-:Y:S01]  /*31d0*/  LOP3.LUT R5, R22, 0x64006400, RZ, 0xfc, !PT ;  /* 0x6400640016057812 */ /* 0x000fe200078efcff */
[----:B------:R-:W-:Y:S01]  /*31e0*/  HADD2.F32 R25, -RZ, R7.H0_H0 ;  /* 0x20000007ff197230 */ /* 0x000fe20000004100 */
[----:B------:R-:W-:Y:S01]  /*31f0*/  LOP3.LUT R21, R16, 0x64006400, RZ, 0xfc, !PT ;  /* 0x6400640010157812 */ /* 0x000fe200078efcff */
[----:B------:R-:W-:Y:S02]  /*3200*/  HADD2.F32 R17, -RZ, R17.H1_H1 ;  /* 0x30000011ff117230 */ /* 0x000fe40000004100 */
[----:B------:R-:W-:Y:S02]  /*3210*/  HADD2.F32 R24, -RZ, R6.H0_H0 ;  /* 0x20000006ff187230 */ /* 0x000fe40000004100 */
[----:B------:R-:W-:-:S02]  /*3220*/  HFMA2 R16, R5, R0.H1_H1, -72, -72 ;  /* 0xd480d48005107431 */ /* 0x000fc40000060000 */
[----:B------:R-:W-:Y:S01]  /*3230*/  FFMA.FTZ R22, R25, R23, R4 ;  /* 0x0000001719167223 */ /* 0x000fe20000010004 */
[----:B------:R-:W-:Y:S01]  /*3240*/  HFMA2 R21, R21, R0.H1_H1, -72, -72 ;  /* 0xd480d48015157431 */ /* 0x000fe20000060000 */
[----:B------:R-:W0:Y:S01]  /*3250*/  LDS.64 R4, [UR4+0x20] ;  /* 0x00002004ff047984 */ /* 0x000e220008000a00 */
[C---:B------:R-:W-:Y:S01]  /*3260*/  FFMA.FTZ R19, R23.reuse, R24, R19 ;  /* 0x0000001817137223 */ /* 0x040fe20000010013 */
        /* <DEDUP_REMOVED lines=19> */
[----:B------:R-:W-:Y:S01]  /*33a0*/  FMUL.FTZ R27, R27, R20 ;  /* 0x000000141b1b7220 */ /* 0x000fe20000410000 */
[----:B------:R-:W-:Y:S01]  /*33b0*/  F2FP.F16.F32.PACK_AB R7, RZ, R7 ;  /* 0x00000007ff07723e */ /* 0x000fe200000000ff */
[----:B------:R-:W-:Y:S01]  /*33c0*/  FMUL.FTZ R30, R30, R21 ;  /* 0x000000151e1e7220 */ /* 0x000fe20000410000 */
[----:B------:R-:W-:Y:S01]  /*33d0*/  F2FP.F16.F32.PACK_AB R16, RZ, R16 ;  /* 0x00000010ff10723e */ /* 0x000fe200000000ff */
[----:B------:R-:W-:Y:S01]  /*33e0*/  FMUL.FTZ R25, R19, R25 ;  /* 0x0000001913197220 */ /* 0x000fe20000410000 */
[----:B------:R-:W-:-:S02]  /*33f0*/  F2FP.F16.F32.PACK_AB R17, RZ, R27 ;  /* 0x0000001bff11723e */ /* 0x000fc400000000ff */
[----:B------:R-:W-:Y:S02]  /*3400*/  PRMT R27, R7, 0x5410, R16 ;  /* 0x00005410071b7816 */ /* 0x000fe40000000010 */
[----:B------:R-:W-:Y:S01]  /*3410*/  F2FP.F16.F32.PACK_AB R30, RZ, R30 ;  /* 0x0000001eff1e723e */ /* 0x000fe200000000ff */
[----:B0-----:R-:W-:-:S03]  /*3420*/  HADD2.F32 R33, -RZ, R4.H1_H1 ;  /* 0x30000004ff217230 */ /* 0x001fc60000004100 */
[----:B------:R-:W-:Y:S01]  /*3430*/  PRMT R7, R30, 0x5410, R17 ;  /* 0x000054101e077816 */ /* 0x000fe20000000011 */
[----:B------:R-:W-:Y:S01]  /*3440*/  HFMA2 R18, R27, 1, 1, R18 ;  /* 0x3c003c001b127831 */ /* 0x000fe20000000012 */
[----:B------:R-:W0:Y:S01]  /*3450*/  LDS.64 R16, [UR4+0x28] ;  /* 0x00002804ff107984 */ /* 0x000e220008000a00 */
[C---:B--2---:R-:W-:Y:S02]  /*3460*/  LOP3.LUT R6, R8.reuse, 0xf000f, RZ, 0xc0, !PT ;  /* 0x000f000f08067812 */ /* 0x044fe400078ec0ff */
[----:B------:R-:W-:Y:S01]  /*3470*/  HFMA2 R13, R7, 1, 1, R13 ;  /* 0x3c003c00070d7831 */ /* 0x000fe2000000000d */
[----:B------:R-:W-:Y:S02]  /*3480*/  LOP3.LUT R37, R8, 0xf000f0, RZ, 0xc0, !PT ;  /* 0x00f000f008257812 */ /* 0x000fe400078ec0ff */
[----:B------:R-:W-:Y:S02]  /*3490*/  LOP3.LUT R6, R6, 0x64006400, RZ, 0xfc, !PT ;  /* 0x6400640006067812 */ /* 0x000fe400078efcff */
[----:B------:R-:W-:-:S02]  /*34a0*/  LOP3.LUT R37, R37, 0x64006400, RZ, 0xfc, !PT ;  /* 0x6400640025257812 */ /* 0x000fc400078efcff */
[----:B------:R-:W-:Y:S01]  /*34b0*/  SHF.R.U32.HI R8, RZ, 0x8, R8 ;  /* 0x00000008ff087819 */ /* 0x000fe20000011608 */
[----:B------:R-:W-:Y:S02]  /*34c0*/  HADD2 R27, R6, -1032, -1032 ;  /* 0xe408e408061b7430 */ /* 0x000fe40000000000 */
[----:B------:R-:W-:Y:S02]  /*34d0*/  HADD2.F32 R6, -RZ, R4.H0_H0 ;  /* 0x20000004ff067230 */ /* 0x000fe40000004100 */
[----:B------:R-:W-:Y:S02]  /*34e0*/  HFMA2 R4, R37, R0.H1_H1, -72, -72 ;  /* 0xd480d48025047431 */ /* 0x000fe40000060000 */
[----:B------:R-:W-:Y:S01]  /*34f0*/  FMUL.FTZ R23, R20, R23 ;  /* 0x0000001714177220 */ /* 0x000fe20000410000 */
[----:B------:R-:W-:Y:S01]  /*3500*/  FMUL.FTZ R24, R21, R24 ;  /* 0x0000001815187220 */ /* 0x000fe20000410000 */
[--C-:B------:R-:W-:Y:S01]  /*3510*/  HADD2.F32 R7, -RZ, R27.reuse.H0_H0 ;  /* 0x2000001bff077230 */ /* 0x100fe20000004100 */
[----:B------:R-:W-:Y:S01]  /*3520*/  F2FP.F16.F32.PACK_AB R26, RZ, R26 ;  /* 0x0000001aff1a723e */ /* 0x000fe200000000ff */
[----:B------:R-:W-:Y:S01]  /*3530*/  HADD2.F32 R30, -RZ, R27.H1_H1 ;  /* 0x3000001bff1e7230 */ /* 0x000fe20000004100 */
[----:B------:R-:W-:Y:S01]  /*3540*/  F2FP.F16.F32.PACK_AB R25, RZ, R25 ;  /* 0x00000019ff19723e */ /* 0x000fe200000000ff */
[----:B------:R-:W-:-:S02]  /*3550*/  HADD2.F32 R27, -RZ, R4.H0_H0 ;  /* 0x20000004ff1b7230 */ /* 0x000fc40000004100 */
[----:B------:R-:W-:-:S04]  /*3560*/  FFMA.FTZ R7, R7, R6, RZ ;  /* 0x0000000607077223 */ /* 0x000fc800000100ff */
[----:B------:R-:W-:Y:S01]  /*3570*/  FFMA.FTZ R30, R30, R33, R7 ;  /* 0x000000211e1e7223 */ /* 0x000fe20000010007 */
[--C-:B------:R-:W-:Y:S02]  /*3580*/  HADD2.F32 R7, -RZ, R5.reuse.H0_H0 ;  /* 0x20000005ff077230 */ /* 0x100fe40000004100 */
[----:B------:R-:W-:-:S03]  /*3590*/  HADD2.F32 R5, -RZ, R5.H1_H1 ;  /* 0x30000005ff057230 */ /* 0x000fc60000004100 */
[----:B------:R-:W-:Y:S01]  /*35a0*/  FFMA.FTZ R32, R27, R7, R30 ;  /* 0x000000071b207223 */ /* 0x000fe2000001001e */
[----:B------:R-:W-:Y:S01]  /*35b0*/  HADD2.F32 R27, -RZ, R4.H1_H1 ;  /* 0x30000004ff1b7230 */ /* 0x000fe20000004100 */
[----:B------:R-:W-:Y:S02]  /*35c0*/  LOP3.LUT R4, R9, 0xf000f, RZ, 0xc0, !PT ;  /* 0x000f000f09047812 */ /* 0x000fe400078ec0ff */
[----:B------:R-:W-:Y:S02]  /*35d0*/  LOP3.LUT R30, R8, 0xf000f, RZ, 0xc0, !PT ;  /* 0x000f000f081e7812 */ /* 0x000fe400078ec0ff */
[----:B------:R-:W-:Y:S01]  /*35e0*/  LOP3.LUT R4, R4, 0x64006400, RZ, 0xfc, !PT ;  /* 0x6400640004047812 */ /* 0x000fe200078efcff */
[----:B------:R-:W-:Y:S01]  /*35f0*/  FFMA.FTZ R32, R27, R5, R32 ;  /* 0x000000051b207223 */ /* 0x000fe20000010020 */
[----:B0-----:R-:W-:Y:S01]  /*3600*/  HADD2.F32 R27, -RZ, R16.H0_H0 ;  /* 0x20000010ff1b7230 */ /* 0x001fe20000004100 */
[----:B------:R-:W-:Y:S02]  /*3610*/  LOP3.LUT R30, R30, 0x64006400, RZ, 0xfc, !PT ;  /* 0x640064001e1e7812 */ /* 0x000fe400078efcff */
[----:B------:R-:W-:-:S03]  /*3620*/  HADD2 R4, R4, -1032, -1032 ;  /* 0xe408e40804047430 */ /* 0x000fc60000000000 */
[----:B------:R-:W-:Y:S02]  /*3630*/  HADD2 R30, R30, -1032, -1032 ;  /* 0xe408e4081e1e7430 */ /* 0x000fe40000000000 */
[--C-:B------:R-:W-:Y:S02]  /*3640*/  HADD2.F32 R34, -RZ, R4.reuse.H0_H0 ;  /* 0x20000004ff227230 */ /* 0x100fe40000004100 */
[----:B------:R-:W-:Y:S02]  /*3650*/  HADD2.F32 R4, -RZ, R4.H1_H1 ;  /* 0x30000004ff047230 */ /* 0x000fe40000004100 */
[----:B------:R-:W-:Y:S02]  /*3660*/  HADD2.F32 R37, -RZ, R30.H0_H0 ;  /* 0x2000001eff257230 */ /* 0x000fe40000004100 */
[----:B------:R-:W-:-:S04]  /*3670*/  FFMA.FTZ R34, R6, R34, RZ ;  /* 0x0000002206227223 */ /* 0x000fc800000100ff */
[----:B------:R-:W-:Y:S01]  /*3680*/  FFMA.FTZ R36, R33, R4, R34 ;  /* 0x0000000421247223 */ /* 0x000fe20000010022 */
[----:B------:R-:W-:Y:S01]  /*3690*/  LOP3.LUT R4, R9, 0xf000f0, RZ, 0xc0, !PT ;  /* 0x00f000f009047812 */ /* 0x000fe200078ec0ff */
[----:B------:R-:W-:-:S03]  /*36a0*/  FFMA.FTZ R32, R37, R27, R32 ;  /* 0x0000001b25207223 */ /* 0x000fc60000010020 */
[----:B------:R-:W-:-:S05]  /*36b0*/  LOP3.LUT R4, R4, 0x64006400, RZ, 0xfc, !PT ;  /* 0x6400640004047812 */ /* 0x000fca00078efcff */
[----:B------:R-:W-:-:S05]  /*36c0*/  HFMA2 R4, R4, R0.H1_H1, -72, -72 ;  /* 0xd480d48004047431 */ /* 0x000fca0000060000 */
[--C-:B------:R-:W-:Y:S02]  /*36d0*/  HADD2.F32 R34, -RZ, R4.reuse.H0_H0 ;  /* 0x20000004ff227230 */ /* 0x100fe40000004100 */
[----:B------:R-:W-:-:S03]  /*36e0*/  HADD2.F32 R4, -RZ, R4.H1_H1 ;  /* 0x30000004ff047230 */ /* 0x000fc60000004100 */
[----:B------:R-:W-:Y:S01]  /*36f0*/  FFMA.FTZ R36, R7, R34, R36 ;  /* 0x0000002207247223 */ /* 0x000fe20000010024 */
[----:B------:R-:W-:-:S03]  /*3700*/  SHF.R.U32.HI R34, RZ, 0x8, R9 ;  /* 0x00000008ff227819 */ /* 0x000fc60000011609 */
[----:B------:R-:W-:Y:S01]  /*3710*/  FFMA.FTZ R4, R5, R4, R36 ;  /* 0x0000000405047223 */ /* 0x000fe20000010024 */
[----:B------:R-:W-:-:S04]  /*3720*/  LOP3.LUT R9, R34, 0xf000f, RZ, 0xc0, !PT ;  /* 0x000f000f22097812 */ /* 0x000fc800078ec0ff */
[----:B------:R-:W-:-:S05]  /*3730*/  LOP3.LUT R9, R9, 0x64006400, RZ, 0xfc, !PT ;  /* 0x6400640009097812 */ /* 0x000fca00078efcff */
[----:B------:R-:W-:-:S05]  /*3740*/  HADD2 R9, R9, -1032, -1032 ;  /* 0xe408e40809097430 */ /* 0x000fca0000000000 */
        /* <DEDUP_REMOVED lines=18> */
[----:B------:R-:W-:-:S05]  /*3870*/  HFMA2 R4, R4, R0.H1_H1, -72, -72 ;  /* 0xd480d48004047431 */ /* 0x000fca0000060000 */
[--C-:B------:R-:W-:Y:S02]  /*3880*/  HADD2.F32 R6, -RZ, R4.reuse.H0_H0 ;  /* 0x20000004ff067230 */ /* 0x100fe40000004100 */
[----:B------:R-:W-:-:S03]  /*3890*/  HADD2.F32 R4, -RZ, R4.H1_H1 ;  /* 0x30000004ff047230 */ /* 0x000fc60000004100 */
[----:B------:R-:W-:Y:S01]  /*38a0*/  FFMA.FTZ R37, R7, R6, R37 ;  /* 0x0000000607257223 */ /* 0x000fe20000010025 */
[----:B------:R-:W-:-:S03]  /*38b0*/  LOP3.LUT R6, R11, 0xf000f0, RZ, 0xc0, !PT ;  /* 0x00f000f00b067812 */ /* 0x000fc600078ec0ff */
[----:B------:R-:W-:Y:S01]  /*38c0*/  FFMA.FTZ R37, R5, R4, R37 ;  /* 0x0000000405257223 */ /* 0x000fe20000010025 */
[----:B------:R-:W-:-:S05]  /*38d0*/  LOP3.LUT R6, R6, 0x64006400, RZ, 0xfc, !PT ;  /* 0x6400640006067812 */ /* 0x000fca00078efcff */
[----:B------:R-:W-:-:S05]  /*38e0*/  HFMA2 R6, R6, R0.H1_H1, -72, -72 ;  /* 0xd480d48006067431 */ /* 0x000fca0000060000 */
[--C-:B------:R-:W-:Y:S02]  /*38f0*/  HADD2.F32 R38, -RZ, R6.reuse.H0_H0 ;  /* 0x20000006ff267230 */ /* 0x100fe40000004100 */
[----:B------:R-:W-:-:S03]  /*3900*/  HADD2.F32 R6, -RZ, R6.H1_H1 ;  /* 0x30000006ff067230 */ /* 0x000fc60000004100 */
[----:B------:R-:W-:-:S04]  /*3910*/  FFMA.FTZ R33, R7, R38, R33 ;  /* 0x0000002607217223 */ /* 0x000fc80000010021 */
[----:B------:R-:W-:Y:S02]  /*3920*/  FFMA.FTZ R33, R5, R6, R33 ;  /* 0x0000000605217223 */ /* 0x000fe40000010021 */
[----:B------:R-:W2:Y:S01]  /*3930*/  LDG.E.128.CONSTANT R4, desc[UR6][R40.64] ;  /* 0x0000000628047981 */ /* 0x000ea2000c1e9d00 */
[----:B------:R-:W-:Y:S01]  /*3940*/  LOP3.LUT R8, R8, 0xf000f0, RZ, 0xc0, !PT ;  /* 0x00f000f008087812 */ /* 0x000fe200078ec0ff */
[----:B------:R-:W-:Y:S01]  /*3950*/  HADD2.F32 R30, -RZ, R30.H1_H1 ;  /* 0x3000001eff1e7230 */ /* 0x000fe20000004100 */
[----:B------:R-:W-:Y:S01]  /*3960*/  SHF.R.U32.HI R38, RZ, 0x8, R10 ;  /* 0x00000008ff267819 */ /* 0x000fe2000001160a */
[----:B------:R-:W-:Y:S01]  /*3970*/  HADD2.F32 R16, -RZ, R16.H1_H1 ;  /* 0x30000010ff107230 */ /* 0x000fe20000004100 */
[----:B------:R-:W-:Y:S01]  /*3980*/  LOP3.LUT R8, R8, 0x64006400, RZ, 0xfc, !PT ;  /* 0x6400640008087812 */ /* 0x000fe200078efcff */
[----:B------:R-:W-:Y:S01]  /*3990*/  HADD2.F32 R9, -RZ, R9.H1_H1 ;  /* 0x30000009ff097230 */ /* 0x000fe20000004100 */
[----:B------:R-:W-:Y:S02]  /*39a0*/  SHF.R.U32.HI R11, RZ, 0x8, R11 ;  /* 0x00000008ff0b7819 */ /* 0x000fe4000001160b */
[----:B------:R-:W-:Y:S01]  /*39b0*/  FFMA.FTZ R32, R30, R16, R32 ;  /* 0x000000101e207223 */ /* 0x000fe20000010020 */
[----:B------:R-:W-:-:S02]  /*39c0*/  HFMA2 R8, R8, R0.H1_H1, -72, -72 ;  /* 0xd480d48008087431 */ /* 0x000fc40000060000 */
[----:B------:R-:W-:Y:S01]  /*39d0*/  FFMA.FTZ R36, R16, R9, R36 ;  /* 0x0000000910247223 */ /* 0x000fe20000010024 */
[----:B------:R-:W-:Y:S01]  /*39e0*/  HADD2.F32 R30, -RZ, R17.H0_H0 ;  /* 0x20000011ff1e7230 */ /* 0x000fe20000004100 */
[C---:B------:R-:W-:Y:S01]  /*39f0*/  LOP3.LUT R10, R38.reuse, 0xf000f, RZ, 0xc0, !PT ;  /* 0x000f000f260a7812 */ /* 0x040fe200078ec0ff */
[--C-:B------:R-:W-:Y:S01]  /*3a00*/  HADD2.F32 R9, -RZ, R8.reuse.H0_H0 ;  /* 0x20000008ff097230 */ /* 0x100fe20000004100 */
[----:B------:R-:W-:Y:S01]  /*3a10*/  LOP3.LUT R38, R38, 0xf000f0, RZ, 0xc0, !PT ;  /* 0x00f000f026267812 */ /* 0x000fe200078ec0ff */
[----:B------:R-:W-:Y:S01]  /*3a20*/  HADD2.F32 R8, -RZ, R8.H1_H1 ;  /* 0x30000008ff087230 */ /* 0x000fe20000004100 */
[----:B------:R-:W-:Y:S02]  /*3a30*/  LOP3.LUT R10, R10, 0x64006400, RZ, 0xfc, !PT ;  /* 0x640064000a0a7812 */ /* 0x000fe400078efcff */
[----:B------:R-:W-:Y:S01]  /*3a40*/  FFMA.FTZ R32, R9, R30, R32 ;  /* 0x0000001e09207223 */ /* 0x000fe20000010020 */
[----:B------:R-:W-:Y:S02]  /*3a50*/  LOP3.LUT R9, R34, 0xf000f0, RZ, 0xc0, !PT ;  /* 0x00f000f022097812 */ /* 0x000fe400078ec0ff */
[----:B------:R-:W-:Y:S01]  /*3a60*/  HADD2 R10, R10, -1032, -1032 ;  /* 0xe408e4080a0a7430 */ /* 0x000fe20000000000 */
[----:B------:R-:W-:-:S02]  /*3a70*/  F2FP.F16.F32.PACK_AB R24, RZ, R24 ;  /* 0x00000018ff18723e */ /* 0x000fc400000000ff */
[----:B------:R-:W-:Y:S02]  /*3a80*/  LOP3.LUT R9, R9, 0x64006400, RZ, 0xfc, !PT ;  /* 0x6400640009097812 */ /* 0x000fe400078efcff */
[--C-:B------:R-:W-:Y:S01]  /*3a90*/  HADD2.F32 R39, -RZ, R10.reuse.H0_H0 ;  /* 0x2000000aff277230 */ /* 0x100fe20000004100 */
[----:B------:R-:W-:Y:S01]  /*3aa0*/  PRMT R26, R26, 0x5410, R25 ;  /* 0x000054101a1a7816 */ /* 0x000fe20000000019 */
[----:B------:R-:W-:Y:S02]  /*3ab0*/  HADD2.F32 R10, -RZ, R10.H1_H1 ;  /* 0x3000000aff0a7230 */ /* 0x000fe40000004100 */
[----:B------:R-:W-:Y:S01]  /*3ac0*/  HFMA2 R9, R9, R0.H1_H1, -72, -72 ;  /* 0xd480d48009097431 */ /* 0x000fe20000060000 */
[----:B------:R-:W-:Y:S01]  /*3ad0*/  IADD3 R12, PT, PT, R12, 0x20, RZ ;  /* 0x000000200c0c7810 */ /* 0x000fe20007ffe0ff */
[----:B------:R-:W-:Y:S01]  /*3ae0*/  FFMA.FTZ R37, R27, R39, R37 ;  /* 0x000000271b257223 */ /* 0x000fe20000010025 */
[----:B------:R-:W-:Y:S02]  /*3af0*/  HFMA2 R18, R26, 1, 1, R18 ;  /* 0x3c003c001a127831 */ /* 0x000fe40000000012 */
[----:B------:R-:W-:-:S02]  /*3b00*/  HADD2.F32 R34, -RZ, R9.H0_H0 ;  /* 0x20000009ff227230 */ /* 0x000fc40000004100 */
[----:B------:R-:W-:Y:S01]  /*3b10*/  FFMA.FTZ R37, R16, R10, R37 ;  /* 0x0000000a10257223 */ /* 0x000fe20000010025 */
[----:B------:R-:W-:Y:S01]  /*3b20*/  HADD2.F32 R9, -RZ, R9.H1_H1 ;  /* 0x30000009ff097230 */ /* 0x000fe20000004100 */
[----:B------:R-:W-:Y:S01]  /*3b30*/  ISETP.GE.AND P0, PT, R12, R35, PT ;  /* 0x000000230c00720c */ /* 0x000fe20003f06270 */
[----:B------:R-:W-:Y:S01]  /*3b40*/  FFMA.FTZ R36, R30, R34, R36 ;  /* 0x000000221e247223 */ /* 0x000fe20000010024 */
[----:B------:R-:W-:-:S05]  /*3b50*/  HADD2.F32 R34, -RZ, R17.H1_H1 ;  /* 0x30000011ff227230 */ /* 0x000fca0000004100 */
[----:B------:R-:W-:Y:S01]  /*3b60*/  FFMA.FTZ R17, R8, R34, R32 ;  /* 0x0000002208117223 */ /* 0x000fe20000010020 */
[C---:B------:R-:W-:Y:S01]  /*3b70*/  LOP3.LUT R8, R11.reuse, 0xf000f, RZ, 0xc0, !PT ;  /* 0x000f000f0b087812 */ /* 0x040fe200078ec0ff */
[----:B------:R-:W-:Y:S01]  /*3b80*/  FFMA.FTZ R32, R34, R9, R36 ;  /* 0x0000000922207223 */ /* 0x000fe20000010024 */
[----:B------:R-:W-:Y:S01]  /*3b90*/  LOP3.LUT R11, R11, 0xf000f0, RZ, 0xc0, !PT ;  /* 0x00f000f00b0b7812 */ /* 0x000fe200078ec0ff */
[----:B------:R-:W-:Y:S01]  /*3ba0*/  FMUL.FTZ R17, R22, R17 ;  /* 0x0000001116117220 */ /* 0x000fe20000410000 */
[----:B------:R-:W-:Y:S02]  /*3bb0*/  LOP3.LUT R8, R8, 0x64006400, RZ, 0xfc, !PT ;  /* 0x6400640008087812 */ /* 0x000fe400078efcff */
[----:B------:R-:W-:Y:S02]  /*3bc0*/  LOP3.LUT R11, R11, 0x64006400, RZ, 0xfc, !PT ;  /* 0x640064000b0b7812 */ /* 0x000fe400078efcff */
[----:B------:R-:W-:Y:S01]  /*3bd0*/  F2FP.F16.F32.PACK_AB R17, RZ, R17 ;  /* 0x00000011ff11723e */ /* 0x000fe200000000ff */
[----:B------:R-:W-:-:S02]  /*3be0*/  HADD2 R8, R8, -1032, -1032 ;  /* 0xe408e40808087430 */ /* 0x000fc40000000000 */
[----:B------:R-:W-:-:S03]  /*3bf0*/  HFMA2 R11, R11, R0.H1_H1, -72, -72 ;  /* 0xd480d4800b0b7431 */ /* 0x000fc60000060000 */
[--C-:B------:R-:W-:Y:S02]  /*3c00*/  HADD2.F32 R9, -RZ, R8.reuse.H0_H0 ;  /* 0x20000008ff097230 */ /* 0x100fe40000004100 */
[----:B------:R-:W-:-:S03]  /*3c10*/  HADD2.F32 R8, -RZ, R8.H1_H1 ;  /* 0x30000008ff087230 */ /* 0x000fc60000004100 */
[----:B------:R-:W-:-:S04]  /*3c20*/  FFMA.FTZ R9, R27, R9, R33 ;  /* 0x000000091b097223 */ /* 0x000fc80000010021 */
[----:B------:R-:W-:Y:S01]  /*3c30*/  FFMA.FTZ R16, R16, R8, R9 ;  /* 0x0000000810107223 */ /* 0x000fe20000010009 */
[----:B------:R-:W-:-:S05]  /*3c40*/  LOP3.LUT R9, R38, 0x64006400, RZ, 0xfc, !PT ;  /* 0x6400640026097812 */ /* 0x000fca00078efcff */
[----:B------:R-:W-:Y:S02]  /*3c50*/  HFMA2 R10, R9, R0.H1_H1, -72, -72 ;  /* 0xd480d480090a7431 */ /* 0x000fe40000060000 */
[----:B------:R-:W0:Y:S03]  /*3c60*/  LDS.64 R8, [UR4+0x30] ;  /* 0x00003004ff087984 */ /* 0x000e260008000a00 */
[--C-:B------:R-:W-:Y:S02]  /*3c70*/  HADD2.F32 R27, -RZ, R10.reuse.H0_H0 ;  /* 0x2000000aff1b7230 */ /* 0x100fe40000004100 */
[----:B------:R-:W-:-:S03]  /*3c80*/  HADD2.F32 R10, -RZ, R10.H1_H1 ;  /* 0x3000000aff0a7230 */ /* 0x000fc60000004100 */
[----:B------:R-:W-:Y:S01]  /*3c90*/  FFMA.FTZ R37, R30, R27, R37 ;  /* 0x0000001b1e257223 */ /* 0x000fe20000010025 */
[----:B------:R-:W-:-:S05]  /*3ca0*/  HADD2.F32 R27, -RZ, R11.H0_H0 ;  /* 0x2000000bff1b7230 */ /* 0x000fca0000004100 */
[----:B------:R-:W-:Y:S01]  /*3cb0*/  FFMA.FTZ R27, R30, R27, R16 ;  /* 0x0000001b1e1b7223 */ /* 0x000fe20000010010 */
[----:B------:R-:W-:Y:S02]  /*3cc0*/  HADD2.F32 R30, -RZ, R11.H1_H1 ;  /* 0x3000000bff1e7230 */ /* 0x000fe40000004100 */
[C---:B------:R-:W-:Y:S01]  /*3cd0*/  FFMA.FTZ R16, R34.reuse, R10, R37 ;  /* 0x0000000a22107223 */ /* 0x040fe20000010025 */
[----:B------:R-:W-:Y:S02]  /*3ce0*/  F2FP.F16.F32.PACK_AB R10, RZ, R23 ;  /* 0x00000017ff0a723e */ /* 0x000fe400000000ff */
[----:B------:R-:W-:Y:S02]  /*3cf0*/  FFMA.FTZ R34, R34, R30, R27 ;  /* 0x0000001e22227223 */ /* 0x000fe4000001001b */
[----:B------:R-:W-:Y:S01]  /*3d00*/  PRMT R24, R24, 0x5410, R10 ;  /* 0x0000541018187816 */ /* 0x000fe2000000000a */
[----:B------:R-:W-:Y:S01]  /*3d10*/  FMUL.FTZ R16, R21, R16 ;  /* 0x0000001015107220 */ /* 0x000fe20000410000 */
[----:B------:R-:W-:-:S04]  /*3d20*/  FMUL.FTZ R34, R20, R34 ;  /* 0x0000002214227220 */ /* 0x000fc80000410000 */
[----:B------:R-:W-:Y:S02]  /*3d30*/  F2FP.F16.F32.PACK_AB R16, RZ, R16 ;  /* 0x00000010ff10723e */ /* 0x000fe400000000ff */
[----:B------:R-:W-:-:S04]  /*3d40*/  F2FP.F16.F32.PACK_AB R34, RZ, R34 ;  /* 0x00000022ff22723e */ /* 0x000fc800000000ff */
[----:B------:R-:W-:Y:S02]  /*3d50*/  PRMT R16, R16, 0x5410, R34 ;  /* 0x0000541010107816 */ /* 0x000fe40000000022 */
[C---:B--2---:R-:W-:Y:S02]  /*3d60*/  LOP3.LUT R11, R4.reuse, 0xf000f, RZ, 0xc0, !PT ;  /* 0x000f000f040b7812 */ /* 0x044fe400078ec0ff */
[----:B------:R-:W-:Y:S02]  /*3d70*/  LOP3.LUT R25, R4, 0xf000f0, RZ, 0xc0, !PT ;  /* 0x00f000f004197812 */ /* 0x000fe400078ec0ff */
[----:B------:R-:W-:Y:S02]  /*3d80*/  LOP3.LUT R23, R11, 0x64006400, RZ, 0xfc, !PT ;  /* 0x640064000b177812 */ /* 0x000fe400078efcff */
[----:B------:R-:W1:Y:S01]  /*3d90*/  LDS.64 R10, [UR4+0x38] ;  /* 0x00003804ff0a7984 */ /* 0x000e620008000a00 */
[----:B------:R-:W-:Y:S01]  /*3da0*/  LOP3.LUT R25, R25, 0x64006400, RZ, 0xfc, !PT ;  /* 0x6400640019197812 */ /* 0x000fe200078efcff */
[----:B------:R-:W-:Y:S01]  /*3db0*/  UIADD3 UR4, UPT, UPT, UR4, 0x40, URZ ;  /* 0x0000004004047890 */ /* 0x000fe2000fffe0ff */
[----:B------:R-:W-:-:S02]  /*3dc0*/  HADD2 R26, R23, -1032, -1032 ;  /* 0xe408e408171a7430 */ /* 0x000fc40000000000 */
[----:B------:R-:W-:Y:S02]  /*3dd0*/  HFMA2 R23, R24, 1, 1, R13 ;  /* 0x3c003c0018177831 */ /* 0x000fe4000000000d */
[--C-:B0-----:R-:W-:Y:S02]  /*3de0*/  HADD2.F32 R13, -RZ, R8.reuse.H0_H0 ;  /* 0x20000008ff0d7230 */ /* 0x101fe40000004100 */
[----:B------:R-:W-:Y:S02]  /*3df0*/  HFMA2 R25, R25, R0.H1_H1, -72, -72 ;  /* 0xd480d48019197431 */ /* 0x000fe40000060000 */
[----:B------:R-:W-:Y:S02]  /*3e00*/  HADD2.F32 R8, -RZ, R8.H1_H1 ;  /* 0x30000008ff087230 */ /* 0x000fe40000004100 */
[--C-:B------:R-:W-:Y:S02]  /*3e10*/  HADD2.F32 R24, -RZ, R26.reuse.H0_H0 ;  /* 0x2000001aff187230 */ /* 0x100fe40000004100 */
[----:B------:R-:W-:-:S02]  /*3e20*/  HADD2.F32 R27, -RZ, R26.H1_H1 ;  /* 0x3000001aff1b7230 */ /* 0x000fc40000004100 */
[----:B------:R-:W-:Y:S02]  /*3e30*/  HFMA2 R23, R16, 1, 1, R23 ;  /* 0x3c003c0010177831 */ /* 0x000fe40000000017 */
[----:B------:R-:W-:Y:S02]  /*3e40*/  HADD2.F32 R26, -RZ, R25.H0_H0 ;  /* 0x20000019ff1a7230 */ /* 0x000fe40000004100 */
[----:B------:R-:W-:-:S04]  /*3e50*/  FFMA.FTZ R24, R24, R13, RZ ;  /* 0x0000000d18187223 */ /* 0x000fc800000100ff */
[----:B------:R-:W-:Y:S01]  /*3e60*/  FFMA.FTZ R33, R27, R8, R24 ;  /* 0x000000081b217223 */ /* 0x000fe20000010018 */
[----:B------:R-:W-:Y:S01]  /*3e70*/  SHF.R.U32.HI R27, RZ, 0x8, R4 ;  /* 0x00000008ff1b7819 */ /* 0x000fe20000011604 */
[--C-:B------:R-:W-:Y:S02]  /*3e80*/  HADD2.F32 R24, -RZ, R9.reuse.H0_H0 ;  /* 0x20000009ff187230 */ /* 0x100fe40000004100 */
[----:B------:R-:W-:Y:S01]  /*3e90*/  HADD2.F32 R9, -RZ, R9.H1_H1 ;  /* 0x30000009ff097230 */ /* 0x000fe20000004100 */
[C---:B------:R-:W-:Y:S02]  /*3ea0*/  LOP3.LUT R4, R27.reuse, 0xf000f, RZ, 0xc0, !PT ;  /* 0x000f000f1b047812 */ /* 0x040fe400078ec0ff */
[----:B------:R-:W-:Y:S01]  /*3eb0*/  FFMA.FTZ R26, R26, R24, R33 ;  /* 0x000000181a1a7223 */ /* 0x000fe20000010021 */
[----:B------:R-:W-:Y:S01]  /*3ec0*/  HADD2.F32 R33, -RZ, R25.H1_H1 ;  /* 0x30000019ff217230 */ /* 0x000fe20000004100 */
[----:B------:R-:W-:Y:S02]  /*3ed0*/  LOP3.LUT R4, R4, 0x64006400, RZ, 0xfc, !PT ;  /* 0x6400640004047812 */ /* 0x000fe400078efcff */
[----:B------:R-:W-:-:S02]  /*3ee0*/  LOP3.LUT R27, R27, 0xf000f0, RZ, 0xc0, !PT ;  /* 0x00f000f01b1b7812 */ /* 0x000fc400078ec0ff */
[----:B------:R-:W-:Y:S01]  /*3ef0*/  FFMA.FTZ R26, R33, R9, R26 ;  /* 0x00000009211a7223 */ /* 0x000fe2000001001a */
[----:B------:R-:W-:Y:S01]  /*3f00*/  HADD2 R25, R4, -1032, -1032 ;  /* 0xe408e40804197430 */ /* 0x000fe20000000000 */
[----:B------:R-:W-:-:S04]  /*3f10*/  LOP3.LUT R27, R27, 0x64006400, RZ, 0xfc, !PT ;  /* 0x640064001b1b7812 */ /* 0x000fc800078efcff */
[----:B------:R-:W-:Y:S02]  /*3f20*/  HADD2.F32 R30, -RZ, R25.H0_H0 ;  /* 0x20000019ff1e7230 */ /* 0x000fe40000004100 */
[----:B------:R-:W-:Y:S02]  /*3f30*/  HFMA2 R27, R27, R0.H1_H1, -72, -72 ;  /* 0xd480d4801b1b7431 */ /* 0x000fe40000060000 */
[----:B-1----:R-:W-:-:S05]  /*3f40*/  HADD2.F32 R4, -RZ, R10.H0_H0 ;  /* 0x2000000aff047230 */ /* 0x002fca0000004100 */
[----:B------:R-:W-:Y:S01]  /*3f50*/  FFMA.FTZ R26, R30, R4, R26 ;  /* 0x000000041e1a7223 */ /* 0x000fe2000001001a */
[----:B------:R-:W-:Y:S02]  /*3f60*/  HADD2.F32 R30, -RZ, R25.H1_H1 ;  /* 0x30000019ff1e7230 */ /* 0x000fe40000004100 */
[----:B------:R-:W-:Y:S02]  /*3f70*/  HADD2.F32 R25, -RZ, R10.H1_H1 ;  /* 0x3000000aff197230 */ /* 0x000fe40000004100 */
[----:B------:R-:W-:-:S03]  /*3f80*/  HADD2.F32 R10, -RZ, R11.H0_H0 ;  /* 0x2000000bff0a7230 */ /* 0x000fc60000004100 */
[----:B------:R-:W-:Y:S01]  /*3f90*/  FFMA.FTZ R33, R30, R25, R26 ;  /* 0x000000191e217223 */ /* 0x000fe2000001001a */
[--C-:B------:R-:W-:Y:S02]  /*3fa0*/  HADD2.F32 R26, -RZ, R27.reuse.H0_H0 ;  /* 0x2000001bff1a7230 */ /* 0x100fe40000004100 */
[----:B------:R-:W-:Y:S01]  /*3fb0*/  HADD2.F32 R30, -RZ, R27.H1_H1 ;  /* 0x3000001bff1e7230 */ /* 0x000fe20000004100 */
[----:B------:R-:W-:Y:S02]  /*3fc0*/  LOP3.LUT R27, R5, 0xf000f, RZ, 0xc0, !PT ;  /* 0x000f000f051b7812 */ /* 0x000fe400078ec0ff */
[----:B------:R-:W-:Y:S01]  /*3fd0*/  FFMA.FTZ R33, R26, R10, R33 ;  /* 0x0000000a1a217223 */ /* 0x000fe20000010021 */
[----:B------:R-:W-:Y:S01]  /*3fe0*/  HADD2.F32 R26, -RZ, R11.H1_H1 ;  /* 0x3000000bff1a7230 */ /* 0x000fe20000004100 */
[----:B------:R-:W-:-:S04]  /*3ff0*/  LOP3.LUT R27, R27, 0x64006400, RZ, 0xfc, !PT ;  /* 0x640064001b1b7812 */ /* 0x000fc800078efcff */
[----:B------:R-:W-:Y:S01]  /*4000*/  FFMA.FTZ R11, R30, R26, R33 ;  /* 0x0000001a1e0b7223 */ /* 0x000fe20000010021 */
[----:B------:R-:W-:-:S03]  /*4010*/  HADD2 R27, R27, -1032, -1032 ;  /* 0xe408e4081b1b7430 */ /* 0x000fc60000000000 */
[----:B------:R-:W-:Y:S02]  /*4020*/  FMUL.FTZ R11, R22, R11 ;  /* 0x0000000b160b7220 */ /* 0x000fe40000410000 */
[--C-:B------:R-:W-:Y:S02]  /*4030*/  HADD2.F32 R30, -RZ, R27.reuse.H0_H0 ;  /* 0x2000001bff1e7230 */ /* 0x100fe40000004100 */
[----:B------:R-:W-:Y:S01]  /*4040*/  HADD2.F32 R27, -RZ, R27.H1_H1 ;  /* 0x3000001bff1b7230 */ /* 0x000fe20000004100 */
[----:B------:R-:W-:Y:S02]  /*4050*/  F2FP.F16.F32.PACK_AB R11, RZ, R11 ;  /* 0x0000000bff0b723e */ /* 0x000fe400000000ff */
[----:B------:R-:W-:-:S04]  /*4060*/  FFMA.FTZ R33, R13, R30, RZ ;  /* 0x0000001e0d217223 */ /* 0x000fc800000100ff */
[----:B------:R-:W-:Y:S01]  /*4070*/  FFMA.FTZ R30, R8, R27, R33 ;  /* 0x0000001b081e7223 */ /* 0x000fe20000010021 */
[----:B------:R-:W-:Y:S01]  /*4080*/  LOP3.LUT R27, R5, 0xf000f0, RZ, 0xc0, !PT ;  /* 0x00f000f0051b7812 */ /* 0x000fe200078ec0ff */
[----:B------:R-:W-:-:S03]  /*4090*/  FMUL.FTZ R33, R19, R32 ;  /* 0x0000002013217220 */ /* 0x000fc60000410000 */
[----:B------:R-:W-:-:S05]  /*40a0*/  LOP3.LUT R27, R27, 0x64006400, RZ, 0xfc, !PT ;  /* 0x640064001b1b7812 */ /* 0x000fca00078efcff */
[----:B------:R-:W-:Y:S01]  /*40b0*/  HFMA2 R32, R27, R0.H1_H1, -72, -72 ;  /* 0xd480d4801b207431 */ /* 0x000fe20000060000 */
[----:B------:R-:W-:-:S04]  /*40c0*/  F2FP.F16.F32.PACK_AB R27, RZ, R33 ;  /* 0x00000021ff1b723e */ /* 0x000fc800000000ff */
[--C-:B------:R-:W-:Y:S01]  /*40d0*/  HADD2.F32 R33, -RZ, R32.reuse.H0_H0 ;  /* 0x20000020ff217230 */ /* 0x100fe20000004100 */
[----:B------:R-:W-:Y:S01]  /*40e0*/  PRMT R17, R17, 0x5410, R27 ;  /* 0x0000541011117816 */ /* 0x000fe2000000001b */
[----:B------:R-:W-:-:S03]  /*40f0*/  HADD2.F32 R32, -RZ, R32.H1_H1 ;  /* 0x30000020ff207230 */ /* 0x000fc60000004100 */
[----:B------:R-:W-:Y:S01]  /*4100*/  FFMA.FTZ R30, R24, R33, R30 ;  /* 0x00000021181e7223 */ /* 0x000fe2000001001e */
[----:B------:R-:W-:Y:S01]  /*4110*/  SHF.R.U32.HI R33, RZ, 0x8, R5 ;  /* 0x00000008ff217819 */ /* 0x000fe20000011605 */
[----:B------:R-:W-:Y:S02]  /*4120*/  HFMA2 R18, R17, 1, 1, R18 ;  /* 0x3c003c0011127831 */ /* 0x000fe40000000012 */
[----:B------:R-:W-:-:S04]  /*4130*/  IMAD.WIDE R16, R29, 0x4, R40 ;  /* 0x000000041d107825 */ /* 0x000fc800078e0228 */
[----:B------:R-:W-:Y:S01]  /*4140*/  FFMA.FTZ R5, R9, R32, R30 ;  /* 0x0000002009057223 */ /* 0x000fe2000001001e */
[----:B------:R-:W-:-:S04]  /*4150*/  LOP3.LUT R30, R33, 0xf000f, RZ, 0xc0, !PT ;  /* 0x000f000f211e7812 */ /* 0x000fc800078ec0ff */
[----:B------:R-:W-:-:S05]  /*4160*/  LOP3.LUT R30, R30, 0x64006400, RZ, 0xfc, !PT ;  /* 0x640064001e1e7812 */ /* 0x000fca00078efcff */
[----:B------:R-:W-:-:S05]  /*4170*/  HADD2 R30, R30, -1032, -1032 ;  /* 0xe408e4081e1e7430 */ /* 0x000fca0000000000 */
[--C-:B------:R-:W-:Y:S02]  /*4180*/  HADD2.F32 R32, -RZ, R30.reuse.H0_H0 ;  /* 0x2000001eff207230 */ /* 0x100fe40000004100 */
[----:B------:R-:W-:-:S03]  /*4190*/  HADD2.F32 R30, -RZ, R30.H1_H1 ;  /* 0x3000001eff1e7230 */ /* 0x000fc60000004100 */
[----:B------:R-:W-:Y:S01]  /*41a0*/  FFMA.FTZ R5, R4, R32, R5 ;  /* 0x0000002004057223 */ /* 0x000fe20000010005 */
[----:B------:R-:W-:-:S03]  /*41b0*/  LOP3.LUT R32, R33, 0xf000f0, RZ, 0xc0, !PT ;  /* 0x00f000f021207812 */ /* 0x000fc600078ec0ff */
[----:B------:R-:W-:Y:S01]  /*41c0*/  FFMA.FTZ R33, R25, R30, R5 ;  /* 0x0000001e19217223 */ /* 0x000fe20000010005 */
[----:B------:R-:W-:Y:S02]  /*41d0*/  LOP3.LUT R5, R32, 0x64006400, RZ, 0xfc, !PT ;  /* 0x6400640020057812 */ /* 0x000fe400078efcff */
[----:B------:R-:W-:-:S03]  /*41e0*/  LOP3.LUT R32, R6, 0xf000f, RZ, 0xc0, !PT ;  /* 0x000f000f06207812 */ /* 0x000fc600078ec0ff */
[----:B------:R-:W-:Y:S01]  /*41f0*/  HFMA2 R5, R5, R0.H1_H1, -72, -72 ;  /* 0xd480d48005057431 */ /* 0x000fe20000060000 */
[----:B------:R-:W-:-:S04]  /*4200*/  LOP3.LUT R32, R32, 0x64006400, RZ, 0xfc, !PT ;  /* 0x6400640020207812 */ /* 0x000fc800078efcff */
[--C-:B------:R-:W-:Y:S02]  /*4210*/  HADD2.F32 R30, -RZ, R5.reuse.H0_H0 ;  /* 0x20000005ff1e7230 */ /* 0x100fe40000004100 */
[----:B------:R-:W-:Y:S02]  /*4220*/  HADD2 R32, R32, -1032, -1032 ;  /* 0xe408e40820207430 */ /* 0x000fe40000000000 */
[----:B------:R-:W-:Y:S02]  /*4230*/  HADD2.F32 R5, -RZ, R5.H1_H1 ;  /* 0x30000005ff057230 */ /* 0x000fe40000004100 */
[----:B------:R-:W-:Y:S01]  /*4240*/  FFMA.FTZ R30, R10, R30, R33 ;  /* 0x0000001e0a1e7223 */ /* 0x000fe20000010021 */
[--C-:B------:R-:W-:Y:S02]  /*4250*/  HADD2.F32 R33, -RZ, R32.reuse.H0_H0 ;  /* 0x20000020ff217230 */ /* 0x100fe40000004100 */
[----:B------:R-:W-:Y:S02]  /*4260*/  HADD2.F32 R32, -RZ, R32.H1_H1 ;  /* 0x30000020ff207230 */ /* 0x000fe40000004100 */
[----:B------:R-:W-:Y:S01]  /*4270*/  FFMA.FTZ R30, R26, R5, R30 ;  /* 0x000000051a1e7223 */ /* 0x000fe2000001001e */
[----:B------:R-:W-:-:S03]  /*4280*/  FFMA.FTZ R33, R13, R33, RZ ;  /* 0x000000210d217223 */ /* 0x000fc600000100ff */
[----:B------:R-:W-:Y:S01]  /*4290*/  FMUL.FTZ R30, R19, R30 ;  /* 0x0000001e131e7220 */ /* 0x000fe20000410000 */
[----:B------:R-:W-:Y:S01]  /*42a0*/  FFMA.FTZ R33, R8, R32, R33 ;  /* 0x0000002008217223 */ /* 0x000fe20000010021 */
[----:B------:R-:W-:-:S03]  /*42b0*/  LOP3.LUT R32, R6, 0xf000f0, RZ, 0xc0, !PT ;  /* 0x00f000f006207812 */ /* 0x000fc600078ec0ff */
[----:B------:R-:W-:Y:S02]  /*42c0*/  F2FP.F16.F32.PACK_AB R30, RZ, R30 ;  /* 0x0000001eff1e723e */ /* 0x000fe400000000ff */
[----:B------:R-:W-:Y:S02]  /*42d0*/  LOP3.LUT R32, R32, 0x64006400, RZ, 0xfc, !PT ;  /* 0x6400640020207812 */ /* 0x000fe400078efcff */
[----:B------:R-:W-:-:S03]  /*42e0*/  PRMT R11, R11, 0x5410, R30 ;  /* 0x000054100b0b7816 */ /* 0x000fc6000000001e */
[----:B------:R-:W-:Y:S02]  /*42f0*/  HFMA2 R32, R32, R0.H1_H1, -72, -72 ;  /* 0xd480d48020207431 */ /* 0x000fe40000060000 */
[----:B------:R-:W-:-:S03]  /*4300*/  HADD2 R18, R11, R18 ;  /* 0x000000120b127230 */ /* 0x000fc60000000000 */
[--C-:B------:R-:W-:Y:S02]  /*4310*/  HADD2.F32 R36, -RZ, R32.reuse.H0_H0 ;  /* 0x20000020ff247230 */ /* 0x100fe40000004100 */
[----:B------:R-:W-:-:S03]  /*4320*/  HADD2.F32 R32, -RZ, R32.H1_H1 ;  /* 0x30000020ff207230 */ /* 0x000fc60000004100 */
[----:B------:R-:W-:Y:S01]  /*4330*/  FFMA.FTZ R33, R24, R36, R33 ;  /* 0x0000002418217223 */ /* 0x000fe20000010021 */
[----:B------:R-:W-:-:S03]  /*4340*/  SHF.R.U32.HI R36, RZ, 0x8, R6 ;  /* 0x00000008ff247819 */ /* 0x000fc60000011606 */
[----:B------:R-:W-:Y:S01]  /*4350*/  FFMA.FTZ R33, R9, R32, R33 ;  /* 0x0000002009217223 */ /* 0x000fe20000010021 */
[C---:B------:R-:W-:Y:S02]  /*4360*/  LOP3.LUT R6, R36.reuse, 0xf000f, RZ, 0xc0, !PT ;  /* 0x000f000f24067812 */ /* 0x040fe400078ec0ff */
[----:B------:R-:W-:Y:S02]  /*4370*/  LOP3.LUT R36, R36, 0xf000f0, RZ, 0xc0, !PT ;  /* 0x00f000f024247812 */ /* 0x000fe400078ec0ff */
        /* <DEDUP_REMOVED lines=9> */
[----:B------:R-:W-:Y:S02]  /*4410*/  HFMA2 R6, R6, R0.H1_H1, -72, -72 ;  /* 0xd480d48006067431 */ /* 0x000fe40000060000 */
[----:B------:R-:W-:-:S03]  /*4420*/  HADD2 R32, R32, -1032, -1032 ;  /* 0xe408e40820207430 */ /* 0x000fc60000000000 */
[----:B------:R-:W-:-:S05]  /*4430*/  HADD2.F32 R36, -RZ, R6.H0_H0 ;  /* 0x20000006ff247230 */ /* 0x000fca0000004100 */
[----:B------:R-:W-:Y:S01]  /*4440*/  FFMA.FTZ R36, R10, R36, R33 ;  /* 0x000000240a247223 */ /* 0x000fe20000010021 */
[--C-:B------:R-:W-:Y:S02]  /*4450*/  HADD2.F32 R33, -RZ, R32.reuse.H0_H0 ;  /* 0x20000020ff217230 */ /* 0x100fe40000004100 */
[----:B------:R-:W-:-:S03]  /*4460*/  HADD2.F32 R32, -RZ, R32.H1_H1 ;  /* 0x30000020ff207230 */ /* 0x000fc60000004100 */
[----:B------:R-:W-:-:S04]  /*4470*/  FFMA.FTZ R33, R13, R33, RZ ;  /* 0x000000210d217223 */ /* 0x000fc800000100ff */
[----:B------:R-:W-:Y:S01]  /*4480*/  FFMA.FTZ R32, R8, R32, R33 ;  /* 0x0000002008207223 */ /* 0x000fe20000010021 */
[----:B------:R-:W-:Y:S02]  /*4490*/  LOP3.LUT R8, R7, 0xf000f0, RZ, 0xc0, !PT ;  /* 0x00f000f007087812 */ /* 0x000fe400078ec0ff */
[----:B------:R-:W-:Y:S02]  /*44a0*/  SHF.R.U32.HI R7, RZ, 0x8, R7 ;  /* 0x00000008ff077819 */ /* 0x000fe40000011607 */
[----:B------:R-:W-:-:S05]  /*44b0*/  LOP3.LUT R13, R8, 0x64006400, RZ, 0xfc, !PT ;  /* 0x64006400080d7812 */ /* 0x000fca00078efcff */
[----:B------:R-:W-:-:S05]  /*44c0*/  HFMA2 R8, R13, R0.H1_H1, -72, -72 ;  /* 0xd480d4800d087431 */ /* 0x000fca0000060000 */
[--C-:B------:R-:W-:Y:S02]  /*44d0*/  HADD2.F32 R13, -RZ, R8.reuse.H0_H0 ;  /* 0x20000008ff0d7230 */ /* 0x100fe40000004100 */
[----:B------:R-:W-:-:S03]  /*44e0*/  HADD2.F32 R8, -RZ, R8.H1_H1 ;  /* 0x30000008ff087230 */ /* 0x000fc60000004100 */
[----:B------:R-:W-:Y:S01]  /*44f0*/  FFMA.FTZ R32, R24, R13, R32 ;  /* 0x0000000d18207223 */ /* 0x000fe20000010020 */
[C---:B------:R-:W-:Y:S02]  /*4500*/  LOP3.LUT R13, R7.reuse, 0xf000f, RZ, 0xc0, !PT ;  /* 0x000f000f070d7812 */ /* 0x040fe400078ec0ff */
[----:B------:R-:W-:Y:S01]  /*4510*/  LOP3.LUT R7, R7, 0xf000f0, RZ, 0xc0, !PT ;  /* 0x00f000f007077812 */ /* 0x000fe200078ec0ff */
[----:B------:R-:W-:Y:S01]  /*4520*/  FFMA.FTZ R9, R9, R8, R32 ;  /* 0x0000000809097223 */ /* 0x000fe20000010020 */
[----:B------:R-:W-:Y:S02]  /*4530*/  LOP3.LUT R13, R13, 0x64006400, RZ, 0xfc, !PT ;  /* 0x640064000d0d7812 */ /* 0x000fe400078efcff */
[----:B------:R-:W-:-:S03]  /*4540*/  LOP3.LUT R7, R7, 0x64006400, RZ, 0xfc, !PT ;  /* 0x6400640007077812 */ /* 0x000fc600078efcff */
[----:B------:R-:W-:Y:S02]  /*4550*/  HADD2 R13, R13, -1032, -1032 ;  /* 0xe408e4080d0d7430 */ /* 0x000fe40000000000 */
[----:B------:R-:W-:-:S03]  /*4560*/  HFMA2 R7, R7, R0.H1_H1, -72, -72 ;  /* 0xd480d48007077431 */ /* 0x000fc60000060000 */
[----:B------:R-:W-:-:S05]  /*4570*/  HADD2.F32 R8, -RZ, R13.H0_H0 ;  /* 0x2000000dff087230 */ /* 0x000fca0000004100 */
[----:B------:R-:W-:Y:S01]  /*4580*/  FFMA.FTZ R8, R4, R8, R9 ;  /* 0x0000000804087223 */ /* 0x000fe20000010009 */
[----:B------:R-:W-:Y:S02]  /*4590*/  HADD2.F32 R4, -RZ, R13.H1_H1 ;  /* 0x3000000dff047230 */ /* 0x000fe40000004100 */
[----:B------:R-:W-:-:S03]  /*45a0*/  HADD2.F32 R9, -RZ, R6.H1_H1 ;  /* 0x30000006ff097230 */ /* 0x000fc60000004100 */
[----:B------:R-:W-:Y:S01]  /*45b0*/  FFMA.FTZ R25, R25, R4, R8 ;  /* 0x0000000419197223 */ /* 0x000fe20000010008 */
[--C-:B------:R-:W-:Y:S02]  /*45c0*/  HADD2.F32 R4, -RZ, R7.reuse.H0_H0 ;  /* 0x20000007ff047230 */ /* 0x100fe40000004100 */
[----:B------:R-:W-:Y:S01]  /*45d0*/  FFMA.FTZ R36, R26, R9, R36 ;  /* 0x000000091a247223 */ /* 0x000fe20000010024 */
[----:B------:R-:W-:Y:S02]  /*45e0*/  HADD2.F32 R7, -RZ, R7.H1_H1 ;  /* 0x30000007ff077230 */ /* 0x000fe40000004100 */
[----:B------:R-:W-:Y:S01]  /*45f0*/  FFMA.FTZ R4, R10, R4, R25 ;  /* 0x000000040a047223 */ /* 0x000fe20000010019 */
[----:B------:R-:W-:-:S03]  /*4600*/  FMUL.FTZ R36, R21, R36 ;  /* 0x0000002415247220 */ /* 0x000fc60000410000 */
[----:B------:R-:W-:Y:S02]  /*4610*/  FFMA.FTZ R7, R26, R7, R4 ;  /* 0x000000071a077223 */ /* 0x000fe40000010004 */
[----:B------:R-:W-:Y:S02]  /*4620*/  F2FP.F16.F32.PACK_AB R36, RZ, R36 ;  /* 0x00000024ff24723e */ /* 0x000fe400000000ff */
[----:B------:R-:W-:-:S05]  /*4630*/  FMUL.FTZ R7, R20, R7 ;  /* 0x0000000714077220 */ /* 0x000fca0000410000 */
[----:B------:R-:W-:-:S04]  /*4640*/  F2FP.F16.F32.PACK_AB R7, RZ, R7 ;  /* 0x00000007ff07723e */ /* 0x000fc800000000ff */
[----:B------:R-:W-:-:S05]  /*4650*/  PRMT R36, R36, 0x5410, R7 ;  /* 0x0000541024247816 */ /* 0x000fca0000000007 */
[----:B------:R-:W-:Y:S01]  /*4660*/  HFMA2 R13, R36, 1, 1, R23 ;  /* 0x3c003c00240d7831 */ /* 0x000fe20000000017 */
[----:B------:R-:W-:Y:S06]  /*4670*/  @!P0 BRA `(.L_x_5116) ;  /* 0xffffffdc00188947 */ /* 0x000fec000383ffff */
.L_x_5115:
        /* <DEDUP_REMOVED lines=9> */
.L_x_5120:
[----:B------:R-:W0:Y:S02]  /*4710*/  LDS R4, [R2] ;  /* 0x0000000002047984 */ /* 0x000e240000000800 */
[----:B0-----:R-:W-:-:S05]  /*4720*/  HADD2 R5, R4, R7 ;  /* 0x0000000704057230 */ /* 0x001fca0000000000 */
[----:B------:R-:W0:Y:S02]  /*4730*/  ATOMS.CAST.SPIN P0, [R2], R4, R5 ;  /* 0x000000040200758d */ /* 0x000e240001800005 */
[----:B0-----:R-:W-:Y:S05]  /*4740*/  @!P0 BRA `(.L_x_5120) ;  /* 0xfffffffc00f08947 */ /* 0x001fea000383ffff */
[----:B------:R-:W-:Y:S05]  /*4750*/  BRA `(.L_x_5118) ;  /* 0x00000000000c7947 */ /* 0x000fea0003800000 */
.L_x_5119:
[----:B------:R-:W2:Y:S02]  /*4760*/  LD.E R0, desc[UR6][R14.64] ;  /* 0x000000060e007980 */ /* 0x000ea4000c101900 */
[----:B--2---:R-:W-:-:S05]  /*4770*/  IADD3 R3, PT, PT, R7, R0, RZ ;  /* 0x0000000007037210 */ /* 0x004fca0007ffe0ff */
[----:B------:R0:W-:Y:S02]  /*4780*/  ST.E desc[UR6][R14.64], R3 ;  /* 0x000000030e007985 */ /* 0x0001e4000c101906 */
.L_x_5118:
[----:B------:R-:W-:Y:S05]  /*4790*/  BSYNC.RECONVERGENT B0 ;  /* 0x0000000000007941 */ /* 0x000fea0003800200 */
.L_x_5117:
[----:B------:R1:W-:Y:S02]  /*47a0*/  ATOM.E.ADD.F16x2.RN.STRONG.GPU P0, RZ, desc[UR6][R14.64+0x4], R31 ;  /* 0x8000041f0eff79a2 */ /* 0x0003e4000c10e106 */
[----:B-1----:R-:W-:Y:S05]  /*47b0*/  @P0 EXIT ;  /* 0x000000000000094d */ /* 0x002fea0003800000 */
[----:B------:R-:W1:Y:S02]  /*47c0*/  QSPC.E.S P0, RZ, [R14+0x4] ;  /* 0x000004000eff73aa */ /* 0x000e640000000500 */
[----:B-1----:R-:W-:Y:S05]  /*47d0*/  @!P0 BRA `(.L_x_5121) ;  /* 0x0000000000188947 */ /* 0x002fea0003800000 */
[----:B0-----:R-:W-:-:S07]  /*47e0*/  MOV R14, R14 ;  /* 0x0000000e000e7202 */ /* 0x001fce0000000f00 */
.L_x_5122:
[----:B------:R-:W0:Y:S02]  /*47f0*/  LDS R2, [R14+0x4] ;  /* 0x000004000e027984 */ /* 0x000e240000000800 */
[----:B0-----:R-:W-:-:S05]  /*4800*/  HFMA2 R3, R2, 1, 1, R31 ;  /* 0x3c003c0002037831 */ /* 0x001fca000000001f */
[----:B------:R-:W0:Y:S02]  /*4810*/  ATOMS.CAST.SPIN P0, [R14+0x4], R2, R3 ;  /* 0x000004020e00758d */ /* 0x000e240001800003 */
[----:B0-----:R-:W-:Y:S05]  /*4820*/  @!P0 BRA `(.L_x_5122) ;  /* 0xfffffffc00f08947 */ /* 0x001fea000383ffff */
[----:B------:R-:W-:Y:S05]  /*4830*/  EXIT ;  /* 0x000000000000794d */ /* 0x000fea0003800000 */
.L_x_5121:
[----:B------:R-:W0:Y:S02]  /*4840*/  LD.E R0, desc[UR6][R14.64+0x4] ;  /* 0x000004060e007980 */ /* 0x000e24000c101900 */
[----:B0-----:R-:W-:-:S05]  /*4850*/  IADD3 R3, PT, PT, R31, R0, RZ ;  /* 0x000000001f037210 */ /* 0x001fca0007ffe0ff */
[----:B------:R-:W-:Y:S01]  /*4860*/  ST.E desc[UR6][R14.64+0x4], R3 ;  /* 0x000004030e007985 */ /* 0x000fe2000c101906 */
[----:B------:R-:W-:Y:S05]  /*4870*/  EXIT ;  /* 0x000000000000794d */ /* 0x000fea0003800000 */
.L_x_5123:
        /* <DEDUP_REMOVED lines=16> */
.L_x_5365:


//--------------------- .text._Z23gemm_half_q_half_kernelILi1ELi10ELb1ELb1ELi32EEvPK6__halfPKjS4_S2_PS0_iiiiPKtS7_iiiiiibS2_i --------------------------
	.section	.text._Z23gemm_half_q_half_kernelILi1ELi10ELb1ELb1ELi32EEvPK6__halfPKjS4_S2_PS0_iiiiPKtS7_iiiiiibS2_i,"ax",@progbits
	.align	128
        .global         _Z23gemm_half_q_half_kernelILi1ELi10ELb1ELb1ELi32EEvPK6__halfPKjS4_S2_PS0_iiiiPKtS7_iiiiiibS2_i
        .type           _Z23gemm_half_q_half_kernelILi1ELi10ELb1ELb1ELi32EEvPK6__halfPKjS4_S2_PS0_iiiiPKtS7_iiiiiibS2_i,@function
        .size           _Z23gemm_half_q_half_kernelILi1ELi10ELb1ELb1ELi32EEvPK6__halfPKjS4_S2_PS0_iiiiPKtS7_iiiiiibS2_i,(.L_x_5366 - _Z23gemm_half_q_half_kernelILi1ELi10ELb1ELb1ELi32EEvPK6__halfPKjS4_S2_PS0_iiiiPKtS7_iiiiiibS2_i)
        .other          _Z23gemm_half_q_half_kernelILi1ELi10ELb1ELb1ELi32EEvPK6__halfPKjS4_S2_PS0_iiiiPKtS7_iiiiiibS2_i,@"STO_CUDA_ENTRY STV_DEFAULT"
_Z23gemm_half_q_half_kernelILi1ELi10ELb1ELb1ELi32EEvPK6__halfPKjS4_S2_PS0_iiiiPKtS7_iiiiiibS2_i:
.text._Z23gemm_half_q_half_kernelILi1ELi10ELb1ELb1ELi32EEvPK6__halfPKjS4_S2_PS0_iiiiPKtS7_iiiiiibS2_i:
        /* <DEDUP_REMOVED lines=17> */
[CC--:B--2---:R-:W-:Y:S02]  /*0110*/  IADD3 R15, PT, PT, R22.reuse, R3.reuse, RZ ;  /* 0x00000003160f7210 */ /* 0x0c4fe40007ffe0ff */
[----:B-1----:R-:W-:Y:S02]  /*0120*/  VIADDMNMX R7, R22, 0x20, R11, PT ;  /* 0x0000002016077846 */ /* 0x002fe4000380010b */
        /* <DEDUP_REMOVED lines=23> */
.L_x_5125:
[----:B------:R-:W-:Y:S05]  /*02a0*/  BSYNC.RECONVERGENT B0 ;  /* 0x0000000000007941 */ /* 0x000fea0003800200 */
.L_x_5124:
        /* <DEDUP_REMOVED lines=23> */
.L_x_5127:
        /* <DEDUP_REMOVED lines=42> */
.L_x_5126:
        /* <DEDUP_REMOVED lines=11> */
.L_x_5128:
        /* <DEDUP_REMOVED lines=11> */
.L_x_5129:
        /* <DEDUP_REMOVED lines=11> */
.L_x_5130:
        /* <DEDUP_REMOVED lines=11> */
.L_x_5131:
        /* <DEDUP_REMOVED lines=11> */
.L_x_5132:
        /* <DEDUP_REMOVED lines=28> */
[----:B----4-:R-:W-:-:S04]  /*0bf0*/  IMAD.WIDE R38, R2, 0x4, R38 ;  /* 0x0000000402267825 */ /* 0x010fc800078e0226 */
[--C-:B-1----:R-:W-:Y:S02]  /*0c00*/  HADD2.F32 R41, -RZ, R23.reuse.H0_H0 ;  /* 0x20000017ff297230 */ /* 0x102fe40000004100 */
        /* <DEDUP_REMOVED lines=17> */
[----:B------:R-:W-:Y:S01]  /*0d20*/  HADD2.F32 R24, -RZ, R22.H0_H0 ;  /* 0x20000016ff187230 */ /* 0x000fe20000004100 */
[----:B------:R-:W-:Y:S01]  /*0d30*/  SHF.R.U32.HI R9, RZ, 0x8, R9 ;  /* 0x00000008ff097819 */ /* 0x000fe20000011609 */
[----:B------:R-:W-:Y:S01]  /*0d40*/  HADD2.F32 R33, -RZ, R30.H0_H0 ;  /* 0x2000001eff217230 */ /* 0x000fe20000004100 */
[----:B-----5:R-:W-:Y:S01]  /*0d50*/  LOP3.LUT R40, R18, 0xf000f0, RZ, 0xc0, !PT ;  /* 0x00f000f012287812 */ /* 0x020fe200078ec0ff */
        /* <DEDUP_REMOVED lines=8> */
[----:B------:R-:W-:Y:S01]  /*0de0*/  MOV R24, 0x2c00 ;  /* 0x00002c0000187802 */ /* 0x000fe20000000f00 */
[----:B------:R-:W-:Y:S02]  /*0df0*/  HADD2.F32 R26, -RZ, R26.H1_H1 ;  /* 0x3000001aff1a7230 */ /* 0x000fe40000004100 */
[----:B------:R-:W-:Y:S01]  /*0e00*/  FFMA.FTZ R32, R31, R22, R32 ;  /* 0x000000161f207223 */ /* 0x000fe20000010020 */
[----:B------:R-:W-:Y:S01]  /*0e10*/  HADD2.F32 R34, -RZ, R28.H1_H1 ;  /* 0x3000001cff227230 */ /* 0x000fe20000004100 */
[----:B------:R-:W-:Y:S01]  /*0e20*/  PRMT R3, R3, 0x5410, R24 ;  /* 0x0000541003037816 */ /* 0x000fe20000000018 */
[----:B------:R-:W-:Y:S01]  /*0e30*/  FFMA.FTZ R28, R22, R30, R27 ;  /* 0x0000001e161c7223 */ /* 0x000fe2000001001b */
[----:B------:R-:W-:Y:S01]  /*0e40*/  LOP3.LUT R24, R8, 0xf000f0, RZ, 0xc0, !PT ;  /* 0x00f000f008187812 */ /* 0x000fe200078ec0ff */
[C---:B------:R-:W-:Y:S01]  /*0e50*/  FFMA.FTZ R26, R22.reuse, R26, R29 ;  /* 0x0000001a161a7223 */ /* 0x040fe2000001001d */
[----:B------:R-:W-:Y:S01]  /*0e60*/  FFMA.FTZ R22, R22, R34, R25 ;  /* 0x0000002216167223 */ /* 0x000fe20000010019 */
[----:B------:R-:W-:Y:S01]  /*0e70*/  LOP3.LUT R34, R11, 0xf000f0, RZ, 0xc0, !PT ;  /* 0x00f000f00b227812 */ /* 0x000fe200078ec0ff */
[----:B------:R-:W-:Y:S01]  /*0e80*/  HFMA2 R31, R36, R3.H1_H1, -72, -72 ;  /* 0xd480d480241f7431 */ /* 0x000fe20000060003 */
[----:B------:R-:W-:-:S02]  /*0e90*/  LOP3.LUT R24, R24, 0x64006400, RZ, 0xfc, !PT ;  /* 0x6400640018187812 */ /* 0x000fc400078efcff */
[----:B------:R-:W-:Y:S02]  /*0ea0*/  LOP3.LUT R30, R10, 0xf000f0, RZ, 0xc0, !PT ;  /* 0x00f000f00a1e7812 */ /* 0x000fe400078ec0ff */
[----:B------:R-:W-:Y:S01]  /*0eb0*/  LOP3.LUT R34, R34, 0x64006400, RZ, 0xfc, !PT ;  /* 0x6400640022227812 */ /* 0x000fe200078efcff */
[-C--:B------:R-:W-:Y:S01]  /*0ec0*/  HFMA2 R27, R24, R3.reuse.H1_H1, -72, -72 ;  /* 0xd480d480181b7431 */ /* 0x080fe20000060003 */
[----:B------:R-:W-:Y:S01]  /*0ed0*/  LOP3.LUT R30, R30, 0x64006400, RZ, 0xfc, !PT ;  /* 0x640064001e1e7812 */ /* 0x000fe200078efcff */
[----:B------:R-:W1:Y:S01]  /*0ee0*/  LDS.64 R24, [UR4+0x8] ;  /* 0x00000804ff187984 */ /* 0x000e620008000a00 */
[----:B------:R-:W-:Y:S01]  /*0ef0*/  SHF.R.U32.HI R8, RZ, 0x8, R8 ;  /* 0x00000008ff087819 */ /* 0x000fe20000011608 */
[-C--:B------:R-:W-:Y:S02]  /*0f00*/  HFMA2 R29, R34, R3.reuse.H1_H1, -72, -72 ;  /* 0xd480d480221d7431 */ /* 0x080fe40000060003 */
[--C-:B------:R-:W-:Y:S02]  /*0f10*/  HADD2.F32 R33, -RZ, R27.reuse.H0_H0 ;  /* 0x2000001bff217230 */ /* 0x100fe40000004100 */
[----:B------:R-:W-:Y:S01]  /*0f20*/  HFMA2 R30, R30, R3.H1_H1, -72, -72 ;  /* 0xd480d4801e1e7431 */ /* 0x000fe20000060003 */
[----:B------:R-:W-:Y:S01]  /*0f30*/  SHF.R.U32.HI R10, RZ, 0x8, R10 ;  /* 0x00000008ff0a7819 */ /* 0x000fe2000001160a */
[----:B------:R-:W-:Y:S01]  /*0f40*/  HADD2.F32 R27, -RZ, R27.H1_H1 ;  /* 0x3000001bff1b7230 */ /* 0x000fe20000004100 */
[----:B------:R-:W-:Y:S01]  /*0f50*/  SHF.R.U32.HI R11, RZ, 0x8, R11 ;  /* 0x00000008ff0b7819 */ /* 0x000fe2000001160b */
[----:B------:R-:W-:Y:S01]  /*0f60*/  FFMA.FTZ R32, R33, R41, R32 ;  /* 0x0000002921207223 */ /* 0x000fe20000010020 */
[----:B------:R-:W-:Y:S01]  /*0f70*/  HADD2.F32 R33, -RZ, R31.H0_H0 ;  /* 0x2000001fff217230 */ /* 0x000fe20000004100 */
[----:B------:R-:W-:Y:S01]  /*0f80*/  LOP3.LUT R40, R40, 0x64006400, RZ, 0xfc, !PT ;  /* 0x6400640028287812 */ /* 0x000fe200078efcff */
[----:B------:R-:W-:-:S02]  /*0f90*/  HADD2.F32 R37, -RZ, R29.H0_H0 ;  /* 0x2000001dff257230 */ /* 0x000fc40000004100 */
[----:B------:R-:W-:Y:S01]  /*0fa0*/  FFMA.FTZ R27, R27, R23, R32 ;  /* 0x000000171b1b7223 */ /* 0x000fe20000010020 */
[--C-:B------:R-:W-:Y:S02]  /*0fb0*/  HADD2.F32 R35, -RZ, R30.reuse.H0_H0 ;  /* 0x2000001eff237230 */ /* 0x100fe40000004100 */
[C---:B------:R-:W-:Y:S01]  /*0fc0*/  FFMA.FTZ R28, R41.reuse, R33, R28 ;  /* 0x00000021291c7223 */ /* 0x040fe2000001001c */
[----:B------:R-:W-:Y:S01]  /*0fd0*/  HADD2.F32 R33, -RZ, R30.H1_H1 ;  /* 0x3000001eff217230 */ /* 0x000fe20000004100 */
[----:B------:R-:W-:Y:S01]  /*0fe0*/  LOP3.LUT R30, R8, 0xf000f, RZ, 0xc0, !PT ;  /* 0x000f000f081e7812 */ /* 0x000fe200078ec0ff */
[----:B------:R-:W-:Y:S02]  /*0ff0*/  HADD2.F32 R29, -RZ, R29.H1_H1 ;  /* 0x3000001dff1d7230 */ /* 0x000fe40000004100 */
[C---:B------:R-:W-:Y:S01]  /*1000*/  FFMA.FTZ R22, R41.reuse, R37, R22 ;  /* 0x0000002529167223 */ /* 0x040fe20000010016 */
[----:B------:R-:W-:Y:S01]  /*1010*/  HADD2.F32 R31, -RZ, R31.H1_H1 ;  /* 0x3000001fff1f7230 */ /* 0x000fe20000004100 */
[----:B------:R-:W-:Y:S01]  /*1020*/  LOP3.LUT R30, R30, 0x64006400, RZ, 0xfc, !PT ;  /* 0x640064001e1e7812 */ /* 0x000fe200078efcff */
[----:B------:R-:W-:Y:S01]  /*1030*/  FFMA.FTZ R26, R41, R35, R26 ;  /* 0x00000023291a7223 */ /* 0x000fe2000001001a */
[C---:B------:R-:W-:Y:S01]  /*1040*/  FFMA.FTZ R29, R23.reuse, R29, R22 ;  /* 0x0000001d171d7223 */ /* 0x040fe20000010016 */
[----:B------:R-:W-:Y:S01]  /*1050*/  LOP3.LUT R22, R10, 0xf000f, RZ, 0xc0, !PT ;  /* 0x000f000f0a167812 */ /* 0x000fe200078ec0ff */
[----:B------:R-:W-:Y:S01]  /*1060*/  FFMA.FTZ R28, R23, R31, R28 ;  /* 0x0000001f171c7223 */ /* 0x000fe2000001001c */
[----:B------:R-:W-:-:S02]  /*1070*/  HADD2 R31, R30, -1032, -1032 ;  /* 0xe408e4081e1f7430 */ /* 0x000fc40000000000 */
[----:B------:R-:W-:Y:S01]  /*1080*/  FFMA.FTZ R26, R23, R33, R26 ;  /* 0x00000021171a7223 */ /* 0x000fe2000001001a */
[----:B------:R-:W-:Y:S02]  /*1090*/  LOP3.LUT R33, R11, 0xf000f, RZ, 0xc0, !PT ;  /* 0x000f000f0b217812 */ /* 0x000fe400078ec0ff */
[----:B------:R-:W-:Y:S01]  /*10a0*/  LOP3.LUT R22, R22, 0x64006400, RZ, 0xfc, !PT ;  /* 0x6400640016167812 */ /* 0x000fe200078efcff */
[----:B------:R-:W-:Y:S01]  /*10b0*/  HADD2.F32 R32, -RZ, R31.H0_H0 ;  /* 0x2000001fff207230 */ /* 0x000fe20000004100 */
[----:B------:R-:W-:Y:S02]  /*10c0*/  LOP3.LUT R23, R9, 0xf000f, RZ, 0xc0, !PT ;  /* 0x000f000f09177812 */ /* 0x000fe400078ec0ff */
[----:B------:R-:W-:Y:S01]  /*10d0*/  LOP3.LUT R33, R33, 0x64006400, RZ, 0xfc, !PT ;  /* 0x6400640021217812 */ /* 0x000fe200078efcff */
[----:B------:R-:W-:Y:S01]  /*10e0*/  HADD2 R22, R22, -1032, -1032 ;  /* 0xe408e40816167430 */ /* 0x000fe20000000000 */
[----:B------:R-:W-:Y:S02]  /*10f0*/  LOP3.LUT R23, R23, 0x64006400, RZ, 0xfc, !PT ;  /* 0x6400640017177812 */ /* 0x000fe400078efcff */
[----:B------:R-:W-:-:S02]  /*1100*/  LOP3.LUT R8, R8, 0xf000f0, RZ, 0xc0, !PT ;  /* 0x00f000f008087812 */ /* 0x000fc400078ec0ff */
[----:B------:R-:W-:Y:S01]  /*1110*/  LOP3.LUT R9, R9, 0xf000f0, RZ, 0xc0, !PT ;  /* 0x00f000f009097812 */ /* 0x000fe200078ec0ff */
[----:B-1----:R-:W-:Y:S02]  /*1120*/  HADD2.F32 R30, -RZ, R24.H0_H0 ;  /* 0x20000018ff1e7230 */ /* 0x002fe40000004100 */
[----:B------:R-:W-:Y:S01]  /*1130*/  HADD2 R23, R23, -1032, -1032 ;  /* 0xe408e40817177430 */ /* 0x000fe20000000000 */
[----:B------:R-:W-:Y:S02]  /*1140*/  LOP3.LUT R10, R10, 0xf000f0, RZ, 0xc0, !PT ;  /* 0x00f000f00a0a7812 */ /* 0x000fe400078ec0ff */
[----:B------:R-:W-:Y:S01]  /*1150*/  LOP3.LUT R11, R11, 0xf000f0, RZ, 0xc0, !PT ;  /* 0x00f000f00b0b7812 */ /* 0x000fe200078ec0ff */
[----:B------:R-:W-:Y:S01]  /*1160*/  FFMA.FTZ R32, R32, R30, R27 ;  /* 0x0000001e20207223 */ /* 0x000fe2000001001b */
[----:B------:R-:W-:Y:S02]  /*1170*/  HADD2 R27, R33, -1032, -1032 ;  /* 0xe408e408211b7430 */ /* 0x000fe40000000000 */
[----:B------:R-:W-:Y:S01]  /*1180*/  HADD2.F32 R33, -RZ, R22.H0_H0 ;  /* 0x20000016ff217230 */ /* 0x000fe20000004100 */
[----:B------:R-:W-:Y:S01]  /*1190*/  LOP3.LUT R10, R10, 0x64006400, RZ, 0xfc, !PT ;  /* 0x640064000a0a7812 */ /* 0x000fe200078efcff */
[----:B------:R-:W-:-:S02]  /*11a0*/  HADD2.F32 R35, -RZ, R23.H0_H0 ;  /* 0x20000017ff237230 */ /* 0x000fc40000004100 */
[----:B------:R-:W-:Y:S02]  /*11b0*/  HADD2.F32 R23, -RZ, R23.H1_H1 ;  /* 0x30000017ff177230 */ /* 0x000fe40000004100 */
[C---:B------:R-:W-:Y:S01]  /*11c0*/  FFMA.FTZ R26, R30.reuse, R33, R26 ;  /* 0x000000211e1a7223 */ /* 0x040fe2000001001a */
[----:B------:R-:W-:Y:S02]  /*11d0*/  HADD2.F32 R33, -RZ, R27.H0_H0 ;  /* 0x2000001bff217230 */ /* 0x000fe40000004100 */
[C---:B------:R-:W-:Y:S01]  /*11e0*/  FFMA.FTZ R28, R30.reuse, R35, R28 ;  /* 0x000000231e1c7223 */ /* 0x040fe2000001001c */
[----:B------:R-:W-:Y:S02]  /*11f0*/  HADD2.F32 R35, -RZ, R31.H1_H1 ;  /* 0x3000001fff237230 */ /* 0x000fe40000004100 */
[----:B------:R-:W-:Y:S02]  /*1200*/  HADD2.F32 R31, -RZ, R24.H1_H1 ;  /* 0x30000018ff1f7230 */ /* 0x000fe40000004100 */
[----:B------:R-:W-:Y:S01]  /*1210*/  FFMA.FTZ R30, R30, R33, R29 ;  /* 0x000000211e1e7223 */ /* 0x000fe2000001001d */
[----:B------:R-:W-:Y:S01]  /*1220*/  HADD2.F32 R29, -RZ, R22.H1_H1 ;  /* 0x30000016ff1d7230 */ /* 0x000fe20000004100 */
[----:B------:R-:W-:Y:S01]  /*1230*/  LOP3.LUT R22, R8, 0x64006400, RZ, 0xfc, !PT ;  /* 0x6400640008167812 */ /* 0x000fe200078efcff */
[----:B------:R-:W-:Y:S01]  /*1240*/  HADD2.F32 R27, -RZ, R27.H1_H1 ;  /* 0x3000001bff1b7230 */ /* 0x000fe20000004100 */
[----:B------:R-:W-:Y:S01]  /*1250*/  LOP3.LUT R24, R9, 0x64006400, RZ, 0xfc, !PT ;  /* 0x6400640009187812 */ /* 0x000fe200078efcff */
[----:B------:R-:W-:Y:S01]  /*1260*/  FFMA.FTZ R32, R35, R31, R32 ;  /* 0x0000001f23207223 */ /* 0x000fe20000010020 */
[----:B------:R-:W1:Y:S01]  /*1270*/  LDS.64 R8, [UR4+0x10] ;  /* 0x00001004ff087984 */ /* 0x000e620008000a00 */
[C---:B------:R-:W-:Y:S01]  /*1280*/  FFMA.FTZ R28, R31.reuse, R23, R28 ;  /* 0x000000171f1c7223 */ /* 0x040fe2000001001c */
[C---:B------:R-:W-:Y:S01]  /*1290*/  FFMA.FTZ R26, R31.reuse, R29, R26 ;  /* 0x0000001d1f1a7223 */ /* 0x040fe2000001001a */
[----:B------:R-:W-:Y:S01]  /*12a0*/  FFMA.FTZ R31, R31, R27, R30 ;  /* 0x0000001b1f1f7223 */ /* 0x000fe2000001001e */
[----:B------:R-:W-:-:S02]  /*12b0*/  HFMA2 R29, R22, R3.H1_H1, -72, -72 ;  /* 0xd480d480161d7431 */ /* 0x000fc40000060003 */
[--C-:B------:R-:W-:Y:S02]  /*12c0*/  HADD2.F32 R23, -RZ, R25.reuse.H1_H1 ;  /* 0x30000019ff177230 */ /* 0x100fe40000004100 */
[-C--:B------:R-:W-:Y:S01]  /*12d0*/  HFMA2 R27, R24, R3.reuse.H1_H1, -72, -72 ;  /* 0xd480d480181b7431 */ /* 0x080fe20000060003 */
[----:B------:R-:W-:Y:S01]  /*12e0*/  LOP3.LUT R24, R11, 0x64006400, RZ, 0xfc, !PT ;  /* 0x640064000b187812 */ /* 0x000fe200078efcff */
[----:B------:R-:W-:Y:S02]  /*12f0*/  HADD2.F32 R11, -RZ, R25.H0_H0 ;  /* 0x20000019ff0b7230 */ /* 0x000fe40000004100 */
[----:B------:R-:W-:Y:S02]  /*1300*/  HFMA2 R22, R10, R3.H1_H1, -72, -72 ;  /* 0xd480d4800a167431 */ /* 0x000fe40000060003 */
[----:B------:R-:W-:Y:S02]  /*1310*/  HADD2.F32 R33, -RZ, R29.H0_H0 ;  /* 0x2000001dff217230 */ /* 0x000fe40000004100 */
[----:B------:R-:W-:-:S02]  /*1320*/  HADD2.F32 R30, -RZ, R27.H0_H0 ;  /* 0x2000001bff1e7230 */ /* 0x000fc40000004100 */
[----:B------:R-:W-:Y:S02]  /*1330*/  HFMA2 R10, R24, R3.H1_H1, -72, -72 ;  /* 0xd480d480180a7431 */ /* 0x000fe40000060003 */
[----:B------:R-:W-:Y:S02]  /*1340*/  HADD2.F32 R25, -RZ, R27.H1_H1 ;  /* 0x3000001bff197230 */ /* 0x000fe40000004100 */
[----:B------:R-:W-:Y:S01]  /*1350*/  FFMA.FTZ R24, R33, R11, R32 ;  /* 0x0000000b21187223 */ /* 0x000fe20000010020 */
[----:B------:R-:W-:Y:S02]  /*1360*/  HADD2.F32 R32, -RZ, R22.H0_H0 ;  /* 0x20000016ff207230 */ /* 0x000fe40000004100 */
[----:B------:R-:W-:Y:S01]  /*1370*/  FFMA.FTZ R28, R11, R30, R28 ;  /* 0x0000001e0b1c7223 */ /* 0x000fe2000001001c */
[----:B------:R-:W-:Y:S02]  /*1380*/  HADD2.F32 R30, -RZ, R10.H0_H0 ;  /* 0x2000000aff1e7230 */ /* 0x000fe40000004100 */
[----:B------:R-:W-:-:S02]  /*1390*/  HADD2.F32 R29, -RZ, R29.H1_H1 ;  /* 0x3000001dff1d7230 */ /* 0x000fc40000004100 */
[----:B------:R-:W-:Y:S01]  /*13a0*/  FFMA.FTZ R27, R11, R32, R26 ;  /* 0x000000200b1b7223 */ /* 0x000fe2000001001a */
[----:B------:R-:W-:Y:S01]  /*13b0*/  FFMA.FTZ R25, R23, R25, R28 ;  /* 0x0000001917197223 */ /* 0x000fe2000001001c */
[----:B------:R-:W-:Y:S01]  /*13c0*/  FFMA.FTZ R30, R11, R30, R31 ;  /* 0x0000001e0b1e7223 */ /* 0x000fe2000001001f */
[----:B---3--:R-:W-:Y:S01]  /*13d0*/  LOP3.LUT R11, R12, 0xf000f, RZ, 0xc0, !PT ;  /* 0x000f000f0c0b7812 */ /* 0x008fe200078ec0ff */
        /* <DEDUP_REMOVED lines=8> */
[----:B------:R-:W-:Y:S01]  /*1460*/  HADD2 R11, R11, -1032, -1032 ;  /* 0xe408e4080b0b7430 */ /* 0x000fe20000000000 */
[----:B------:R-:W-:Y:S01]  /*1470*/  LOP3.LUT R27, R14, 0xf000f, RZ, 0xc0, !PT ;  /* 0x000f000f0e1b7812 */ /* 0x000fe200078ec0ff */
[----:B------:R-:W-:Y:S01]  /*1480*/  FFMA.FTZ R23, R23, R10, R30 ;  /* 0x0000000a17177223 */ /* 0x000fe2000001001e */
[----:B------:R-:W-:Y:S01]  /*1490*/  HADD2 R30, R28, -1032, -1032 ;  /* 0xe408e4081c1e7430 */ /* 0x000fe20000000000 */
[----:B------:R-:W-:Y:S01]  /*14a0*/  LOP3.LUT R26, R26, 0x64006400, RZ, 0xfc, !PT ;  /* 0x640064001a1a7812 */ /* 0x000fe200078efcff */
[--C-:B------:R-:W-:Y:S01]  /*14b0*/  HADD2.F32 R28, -RZ, R11.reuse.H0_H0 ;  /* 0x2000000bff1c7230 */ /* 0x100fe20000004100 */
[----:B------:R-:W-:Y:S01]  /*14c0*/  LOP3.LUT R27, R27, 0x64006400, RZ, 0xfc, !PT ;  /* 0x640064001b1b7812 */ /* 0x000fe200078efcff */
[----:B------:R-:W-:-:S02]  /*14d0*/  HADD2.F32 R31, -RZ, R11.H1_H1 ;  /* 0x3000000bff1f7230 */ /* 0x000fc40000004100 */
[----:B-1----:R-:W-:Y:S02]  /*14e0*/  HADD2.F32 R11, -RZ, R8.H0_H0 ;  /* 0x20000008ff0b7230 */ /* 0x002fe40000004100 */
[----:B------:R-:W-:Y:S02]  /*14f0*/  HADD2 R29, R26, -1032, -1032 ;  /* 0xe408e4081a1d7430 */ /* 0x000fe40000000000 */
[----:B------:R-:W-:Y:S02]  /*1500*/  HADD2.F32 R10, -RZ, R30.H0_H0 ;  /* 0x2000001eff0a7230 */ /* 0x000fe40000004100 */
[----:B------:R-:W-:Y:S02]  /*1510*/  HADD2 R27, R27, -1032, -1032 ;  /* 0xe408e4081b1b7430 */ /* 0x000fe40000000000 */
[----:B------:R-:W-:Y:S02]  /*1520*/  HADD2.F32 R8, -RZ, R8.H1_H1 ;  /* 0x30000008ff087230 */ /* 0x000fe40000004100 */
[----:B------:R-:W-:Y:S01]  /*1530*/  FFMA.FTZ R28, R28, R11, RZ ;  /* 0x0000000b1c1c7223 */ /* 0x000fe200000100ff */
[----:B------:R-:W-:-:S02]  /*1540*/  HADD2.F32 R32, -RZ, R29.H0_H0 ;  /* 0x2000001dff207230 */ /* 0x000fc40000004100 */
[C---:B------:R-:W-:Y:S01]  /*1550*/  FFMA.FTZ R37, R11.reuse, R10, RZ ;  /* 0x0000000a0b257223 */ /* 0x040fe200000100ff */
[----:B------:R-:W-:Y:S01]  /*1560*/  LOP3.LUT R10, R12, 0xf000f0, RZ, 0xc0, !PT ;  /* 0x00f000f00c0a7812 */ /* 0x000fe200078ec0ff */
[----:B------:R-:W-:Y:S01]  /*1570*/  HADD2.F32 R26, -RZ, R27.H0_H0 ;  /* 0x2000001bff1a7230 */ /* 0x000fe20000004100 */
[----:B------:R-:W-:Y:S01]  /*1580*/  SHF.R.U32.HI R12, RZ, 0x8, R12 ;  /* 0x00000008ff0c7819 */ /* 0x000fe2000001160c */
[C---:B------:R-:W-:Y:S01]  /*1590*/  FFMA.FTZ R33, R11.reuse, R32, RZ ;  /* 0x000000200b217223 */ /* 0x040fe200000100ff */
[----:B------:R-:W-:Y:S01]  /*15a0*/  LOP3.LUT R10, R10, 0x64006400, RZ, 0xfc, !PT ;  /* 0x640064000a0a7812 */ /* 0x000fe200078efcff */
[----:B------:R-:W-:Y:S02]  /*15b0*/  HADD2.F32 R29, -RZ, R29.H1_H1 ;  /* 0x3000001dff1d7230 */ /* 0x000fe40000004100 */
[----:B------:R-:W-:Y:S01]  /*15c0*/  FFMA.FTZ R35, R11, R26, RZ ;  /* 0x0000001a0b237223 */ /* 0x000fe200000100ff */
[----:B------:R-:W-:Y:S01]  /*15d0*/  FFMA.FTZ R11, R31, R8, R28 ;  /* 0x000000081f0b7223 */ /* 0x000fe2000001001c */
[----:B------:R-:W-:-:S02]  /*15e0*/  HADD2.F32 R26, -RZ, R27.H1_H1 ;  /* 0x3000001bff1a7230 */ /* 0x000fc40000004100 */
[-C--:B------:R-:W-:Y:S01]  /*15f0*/  HFMA2 R28, R10, R3.reuse.H1_H1, -72, -72 ;  /* 0xd480d4800a1c7431 */ /* 0x080fe20000060003 */
[----:B------:R-:W-:Y:S01]  /*1600*/  LOP3.LUT R10, R15, 0xf000f0, RZ, 0xc0, !PT ;  /* 0x00f000f00f0a7812 */ /* 0x000fe200078ec0ff */
[----:B------:R-:W-:Y:S02]  /*1610*/  HADD2.F32 R30, -RZ, R30.H1_H1 ;  /* 0x3000001eff1e7230 */ /* 0x000fe40000004100 */
[----:B------:R-:W-:Y:S01]  /*1620*/  FFMA.FTZ R27, R8, R29, R33 ;  /* 0x0000001d081b7223 */ /* 0x000fe20000010021 */
[--C-:B------:R-:W-:Y:S01]  /*1630*/  HADD2.F32 R36, -RZ, R9.reuse.H0_H0 ;  /* 0x20000009ff247230 */ /* 0x100fe20000004100 */
[----:B------:R-:W-:Y:S01]  /*1640*/  LOP3.LUT R10, R10, 0x64006400, RZ, 0xfc, !PT ;  /* 0x640064000a0a7812 */ /* 0x000fe200078efcff */
[----:B------:R-:W-:Y:S02]  /*1650*/  HADD2.F32 R34, -RZ, R28.H0_H0 ;  /* 0x2000001cff227230 */ /* 0x000fe40000004100 */
[C---:B------:R-:W-:Y:S01]  /*1660*/  FFMA.FTZ R26, R8.reuse, R26, R35 ;  /* 0x0000001a081a7223 */ /* 0x040fe20000010023 */
[----:B------:R-:W-:Y:S01]  /*1670*/  FFMA.FTZ R8, R8, R30, R37 ;  /* 0x0000001e08087223 */ /* 0x000fe20000010025 */
[----:B------:R-:W-:Y:S01]  /*1680*/  LOP3.LUT R30, R13, 0xf000f0, RZ, 0xc0, !PT ;  /* 0x00f000f00d1e7812 */ /* 0x000fe200078ec0ff */
[-C--:B------:R-:W-:Y:S01]  /*1690*/  HFMA2 R31, R10, R3.reuse.H1_H1, -72, -72 ;  /* 0xd480d4800a1f7431 */ /* 0x080fe20000060003 */
[----:B------:R-:W-:Y:S01]  /*16a0*/  LOP3.LUT R32, R14, 0xf000f0, RZ, 0xc0, !PT ;  /* 0x00f000f00e207812 */ /* 0x000fe200078ec0ff */
[----:B------:R-:W-:Y:S01]  /*16b0*/  FFMA.FTZ R34, R34, R36, R11 ;  /* 0x0000002422227223 */ /* 0x000fe2000001000b */
[----:B------:R-:W-:Y:S01]  /*16c0*/  LOP3.LUT R30, R30, 0x64006400, RZ, 0xfc, !PT ;  /* 0x640064001e1e7812 */ /* 0x000fe200078efcff */
[----:B------:R-:W1:Y:S01]  /*16d0*/  LDS.64 R10, [UR4+0x18] ;  /* 0x00001804ff0a7984 */ /* 0x000e620008000a00 */
[----:B------:R-:W-:Y:S01]  /*16e0*/  LOP3.LUT R32, R32, 0x64006400, RZ, 0xfc, !PT ;  /* 0x6400640020207812 */ /* 0x000fe200078efcff */
[----:B------:R-:W-:Y:S01]  /*16f0*/  HADD2.F32 R9, -RZ, R9.H1_H1 ;  /* 0x30000009ff097230 */ /* 0x000fe20000004100 */
[----:B------:R-:W-:Y:S01]  /*1700*/  SHF.R.U32.HI R13, RZ, 0x8, R13 ;  /* 0x00000008ff0d7819 */ /* 0x000fe2000001160d */
[-C--:B------:R-:W-:Y:S01]  /*1710*/  HFMA2 R29, R30, R3.reuse.H1_H1, -72, -72 ;  /* 0xd480d4801e1d7431 */ /* 0x080fe20000060003 */
[----:B------:R-:W-:Y:S01]  /*1720*/  SHF.R.U32.HI R15, RZ, 0x8, R15 ;  /* 0x00000008ff0f7819 */ /* 0x000fe2000001160f */
[----:B------:R-:W-:-:S02]  /*1730*/  HFMA2 R30, R32, R3.H1_H1, -72, -72 ;  /* 0xd480d480201e7431 */ /* 0x000fc40000060003 */
[----:B------:R-:W-:Y:S01]  /*1740*/  HADD2.F32 R35, -RZ, R31.H0_H0 ;  /* 0x2000001fff237230 */ /* 0x000fe20000004100 */
[----:B------:R-:W-:Y:S01]  /*1750*/  SHF.R.U32.HI R14, RZ, 0x8, R14 ;  /* 0x00000008ff0e7819 */ /* 0x000fe2000001160e */
[----:B------:R-:W-:Y:S02]  /*1760*/  HADD2.F32 R32, -RZ, R29.H0_H0 ;  /* 0x2000001dff207230 */ /* 0x000fe40000004100 */
[--C-:B------:R-:W-:Y:S02]  /*1770*/  HADD2.F32 R33, -RZ, R30.reuse.H0_H0 ;  /* 0x2000001eff217230 */ /* 0x100fe40000004100 */
        /* <DEDUP_REMOVED lines=12> */
[----:B------:R-:W-:Y:S01]  /*1840*/  LOP3.LUT R28, R13, 0xf000f, RZ, 0xc0, !PT ;  /* 0x000f000f0d1c7812 */ /* 0x000fe200078ec0ff */
[----:B------:R-:W-:Y:S01]  /*1850*/  FFMA.FTZ R34, R33, R9, R34 ;  /* 0x0000000921227223 */ /* 0x000fe20000010022 */
[----:B------:R-:W-:-:S02]  /*1860*/  LOP3.LUT R32, R30, 0x64006400, RZ, 0xfc, !PT ;  /* 0x640064001e207812 */ /* 0x000fc400078efcff */
[----:B------:R-:W-:Y:S02]  /*1870*/  LOP3.LUT R28, R28, 0x64006400, RZ, 0xfc, !PT ;  /* 0x640064001c1c7812 */ /* 0x000fe400078efcff */
[----:B------:R-:W-:Y:S02]  /*1880*/  LOP3.LUT R31, R29, 0x64006400, RZ, 0xfc, !PT ;  /* 0x640064001d1f7812 */ /* 0x000fe400078efcff */
[C---:B------:R-:W-:Y:S01]  /*1890*/  LOP3.LUT R9, R12.reuse, 0xf000f, RZ, 0xc0, !PT ;  /* 0x000f000f0c097812 */ /* 0x040fe200078ec0ff */
[----:B------:R-:W-:Y:S01]  /*18a0*/  HADD2 R29, R28, -1032, -1032 ;  /* 0xe408e4081c1d7430 */ /* 0x000fe20000000000 */
[----:B------:R-:W-:Y:S01]  /*18b0*/  LOP3.LUT R12, R12, 0xf000f0, RZ, 0xc0, !PT ;  /* 0x00f000f00c0c7812 */ /* 0x000fe200078ec0ff */
[----:B------:R-:W-:Y:S01]  /*18c0*/  HADD2 R28, R32, -1032, -1032 ;  /* 0xe408e408201c7430 */ /* 0x000fe20000000000 */
[----:B------:R-:W-:Y:S02]  /*18d0*/  LOP3.LUT R9, R9, 0x64006400, RZ, 0xfc, !PT ;  /* 0x6400640009097812 */ /* 0x000fe400078efcff */
[----:B------:R-:W-:Y:S01]  /*18e0*/  HADD2.F32 R32, -RZ, R29.H0_H0 ;  /* 0x2000001dff207230 */ /* 0x000fe20000004100 */
[----:B------:R-:W-:Y:S01]  /*18f0*/  LOP3.LUT R13, R13, 0xf000f0, RZ, 0xc0, !PT ;  /* 0x00f000f00d0d7812 */ /* 0x000fe200078ec0ff */
[----:B-1----:R-:W-:-:S02]  /*1900*/  HADD2.F32 R36, -RZ, R10.H0_H0 ;  /* 0x2000000aff247230 */ /* 0x002fc40000004100 */
[----:B------:R-:W-:Y:S02]  /*1910*/  HADD2 R30, R9, -1032, -1032 ;  /* 0xe408e408091e7430 */ /* 0x000fe40000000000 */
[----:B------:R-:W-:Y:S02]  /*1920*/  HADD2.F32 R33, -RZ, R28.H0_H0 ;  /* 0x2000001cff217230 */ /* 0x000fe40000004100 */
[----:B------:R-:W-:Y:S02]  /*1930*/  HADD2 R9, R31, -1032, -1032 ;  /* 0xe408e4081f097430 */ /* 0x000fe40000000000 */
[----:B------:R-:W-:Y:S02]  /*1940*/  HADD2.F32 R10, -RZ, R10.H1_H1 ;  /* 0x3000000aff0a7230 */ /* 0x000fe40000004100 */
[C---:B------:R-:W-:Y:S01]  /*1950*/  FFMA.FTZ R27, R36.reuse, R32, R27 ;  /* 0x00000020241b7223 */ /* 0x040fe2000001001b */
[----:B------:R-:W-:Y:S02]  /*1960*/  HADD2.F32 R35, -RZ, R30.H0_H0 ;  /* 0x2000001eff237230 */ /* 0x000fe40000004100 */
[----:B------:R-:W-:Y:S01]  /*1970*/  FFMA.FTZ R33, R36, R33, R8 ;  /* 0x0000002124217223 */ /* 0x000fe20000010008 */
[----:B------:R-:W-:Y:S01]  /*1980*/  HADD2.F32 R8, -RZ, R29.H1_H1 ;  /* 0x3000001dff087230 */ /* 0x000fe20000004100 */
[----:B------:R-:W-:Y:S01]  /*1990*/  LOP3.LUT R15, R15, 0xf000f0, RZ, 0xc0, !PT ;  /* 0x00f000f00f0f7812 */ /* 0x000fe200078ec0ff */
[----:B------:R-:W-:-:S02]  /*19a0*/  HADD2.F32 R31, -RZ, R9.H0_H0 ;  /* 0x20000009ff1f7230 */ /* 0x000fc40000004100 */
[----:B------:R-:W-:Y:S01]  /*19b0*/  FFMA.FTZ R34, R35, R36, R34 ;  /* 0x0000002423227223 */ /* 0x000fe20000010022 */
[----:B------:R-:W-:Y:S02]  /*19c0*/  HADD2.F32 R29, -RZ, R9.H1_H1 ;  /* 0x30000009ff1d7230 */ /* 0x000fe40000004100 */
[----:B------:R-:W-:Y:S01]  /*19d0*/  FFMA.FTZ R27, R10, R8, R27 ;  /* 0x000000080a1b7223 */ /* 0x000fe2000001001b */
[----:B------:R-:W-:Y:S01]  /*19e0*/  HADD2.F32 R28, -RZ, R28.H1_H1 ;  /* 0x3000001cff1c7230 */ /* 0x000fe20000004100 */
[----:B------:R-:W1:Y:S01]  /*19f0*/  LDS.64 R8, [UR4+0x20] ;  /* 0x00002004ff087984 */ /* 0x000e620008000a00 */
[----:B------:R-:W-:Y:S01]  /*1a00*/  FFMA.FTZ R26, R36, R31, R26 ;  /* 0x0000001f241a7223 */ /* 0x000fe2000001001a */
[----:B------:R-:W-:Y:S01]  /*1a10*/  HADD2.F32 R31, -RZ, R30.H1_H1 ;  /* 0x3000001eff1f7230 */ /* 0x000fe20000004100 */
[----:B------:R-:W-:Y:S01]  /*1a20*/  LOP3.LUT R12, R12, 0x64006400, RZ, 0xfc, !PT ;  /* 0x640064000c0c7812 */ /* 0x000fe200078efcff */
[C---:B------:R-:W-:Y:S01]  /*1a30*/  FFMA.FTZ R33, R10.reuse, R28, R33 ;  /* 0x0000001c0a217223 */ /* 0x040fe20000010021 */
[----:B------:R-:W-:Y:S01]  /*1a40*/  FFMA.FTZ R26, R10, R29, R26 ;  /* 0x0000001d0a1a7223 */ /* 0x000fe2000001001a */
[----:B------:R-:W-:Y:S01]  /*1a50*/  LOP3.LUT R29, R14, 0xf000f0, RZ, 0xc0, !PT ;  /* 0x00f000f00e1d7812 */ /* 0x000fe200078ec0ff */
[----:B------:R-:W-:Y:S01]  /*1a60*/  FFMA.FTZ R34, R31, R10, R34 ;  /* 0x0000000a1f227223 */ /* 0x000fe20000010022 */
[----:B------:R-:W-:Y:S01]  /*1a70*/  LOP3.LUT R14, R13, 0x64006400, RZ, 0xfc, !PT ;  /* 0x640064000d0e7812 */ /* 0x000fe200078efcff */
[-C--:B------:R-:W-:Y:S01]  /*1a80*/  HFMA2 R13, R12, R3.reuse.H1_H1, -72, -72 ;  /* 0xd480d4800c0d7431 */ /* 0x080fe20000060003 */
[----:B------:R-:W-:Y:S01]  /*1a90*/  LOP3.LUT R30, R29, 0x64006400, RZ, 0xfc, !PT ;  /* 0x640064001d1e7812 */ /* 0x000fe200078efcff */
[----:B------:R-:W-:Y:S01]  /*1aa0*/  HADD2.F32 R28, -RZ, R11.H0_H0 ;  /* 0x2000000bff1c7230 */ /* 0x000fe20000004100 */
[----:B------:R-:W-:Y:S01]  /*1ab0*/  LOP3.LUT R10, R15, 0x64006400, RZ, 0xfc, !PT ;  /* 0x640064000f0a7812 */ /* 0x000fe200078efcff */
[----:B------:R-:W-:-:S02]  /*1ac0*/  HFMA2 R14, R14, R3.H1_H1, -72, -72 ;  /* 0xd480d4800e0e7431 */ /* 0x000fc40000060003 */
[----:B------:R-:W-:Y:S02]  /*1ad0*/  HADD2.F32 R31, -RZ, R13.H0_H0 ;  /* 0x2000000dff1f7230 */ /* 0x000fe40000004100 */
[-C--:B------:R-:W-:Y:S02]  /*1ae0*/  HFMA2 R12, R30, R3.reuse.H1_H1, -72, -72 ;  /* 0xd480d4801e0c7431 */ /* 0x080fe40000060003 */
[----:B------:R-:W-:Y:S02]  /*1af0*/  HADD2.F32 R15, -RZ, R11.H1_H1 ;  /* 0x3000000bff0f7230 */ /* 0x000fe40000004100 */
[----:B------:R-:W-:Y:S02]  /*1b00*/  HFMA2 R10, R10, R3.H1_H1, -72, -72 ;  /* 0xd480d4800a0a7431 */ /* 0x000fe40000060003 */
[----:B------:R-:W-:Y:S01]  /*1b10*/  HADD2.F32 R30, -RZ, R14.H0_H0 ;  /* 0x2000000eff1e7230 */ /* 0x000fe20000004100 */
[----:B------:R-:W-:Y:S01]  /*1b20*/  LOP3.LUT R11, R16, 0xf000f, RZ, 0xc0, !PT ;  /* 0x000f000f100b7812 */ /* 0x000fe200078ec0ff */
        /* <DEDUP_REMOVED lines=8> */
[----:B------:R-:W-:Y:S01]  /*1bb0*/  LOP3.LUT R28, R11, 0x64006400, RZ, 0xfc, !PT ;  /* 0x640064000b1c7812 */ /* 0x000fe200078efcff */
[----:B------:R-:W-:Y:S01]  /*1bc0*/  FFMA.FTZ R27, R13, R15, R34 ;  /* 0x0000000f0d1b7223 */ /* 0x000fe20000010022 */
[----:B------:R-:W-:Y:S01]  /*1bd0*/  HADD2.F32 R14, -RZ, R14.H1_H1 ;  /* 0x3000000eff0e7230 */ /* 0x000fe20000004100 */
[----:B------:R-:W-:Y:S01]  /*1be0*/  LOP3.LUT R13, R26, 0x64006400, RZ, 0xfc, !PT ;  /* 0x640064001a0d7812 */ /* 0x000fe200078efcff */
[----:B------:R-:W-:-:S02]  /*1bf0*/  HADD2.F32 R11, -RZ, R12.H1_H1 ;  /* 0x3000000cff0b7230 */ /* 0x000fc40000004100 */
[----:B------:R-:W-:Y:S02]  /*1c00*/  HADD2 R28, R28, -1032, -1032 ;  /* 0xe408e4081c1c7430 */ /* 0x000fe40000000000 */
[----:B------:R-:W-:Y:S02]  /*1c10*/  HADD2.F32 R12, -RZ, R10.H1_H1 ;  /* 0x3000000aff0c7230 */ /* 0x000fe40000004100 */
[C---:B------:R-:W-:Y:S01]  /*1c20*/  FFMA.FTZ R26, R15.reuse, R14, R30 ;  /* 0x0000000e0f1a7223 */ /* 0x040fe2000001001e */
[----:B------:R-:W-:Y:S02]  /*1c30*/  HADD2 R13, R13, -1032, -1032 ;  /* 0xe408e4080d0d7430 */ /* 0x000fe40000000000 */
[C---:B------:R-:W-:Y:S01]  /*1c40*/  FFMA.FTZ R14, R15.reuse, R11, R36 ;  /* 0x0000000b0f0e7223 */ /* 0x040fe20000010024 */
[----:B------:R-:W-:Y:S02]  /*1c50*/  HADD2.F32 R11, -RZ, R28.H0_H0 ;  /* 0x2000001cff0b7230 */ /* 0x000fe40000004100 */
[----:B------:R-:W-:Y:S01]  /*1c60*/  FFMA.FTZ R15, R15, R12, R32 ;  /* 0x0000000c0f0f7223 */ /* 0x000fe20000010020 */
[----:B-1----:R-:W-:Y:S01]  /*1c70*/  HADD2.F32 R10, -RZ, R8.H0_H0 ;  /* 0x20000008ff0a7230 */ /* 0x002fe20000004100 */
[----:B------:R-:W-:Y:S01]  /*1c80*/  LOP3.LUT R30, R17, 0xf000f0, RZ, 0xc0, !PT ;  /* 0x00f000f0111e7812 */ /* 0x000fe200078ec0ff */
[----:B------:R-:W-:Y:S01]  /*1c90*/  HADD2.F32 R31, -RZ, R13.H0_H0 ;  /* 0x2000000dff1f7230 */ /* 0x000fe20000004100 */
[----:B------:R-:W-:Y:S01]  /*1ca0*/  SHF.R.U32.HI R17, RZ, 0x8, R17 ;  /* 0x00000008ff117819 */ /* 0x000fe20000011611 */
[----:B------:R-:W-:-:S02]  /*1cb0*/  HADD2.F32 R29, -RZ, R28.H1_H1 ;  /* 0x3000001cff1d7230 */ /* 0x000fc40000004100 */
[----:B------:R-:W-:Y:S01]  /*1cc0*/  FFMA.FTZ R12, R11, R10, RZ ;  /* 0x0000000a0b0c7223 */ /* 0x000fe200000100ff */
[----:B------:R-:W-:Y:S02]  /*1cd0*/  HADD2.F32 R36, -RZ, R8.H1_H1 ;  /* 0x30000008ff247230 */ /* 0x000fe40000004100 */
[----:B------:R-:W-:Y:S01]  /*1ce0*/  FFMA.FTZ R31, R10, R31, RZ ;  /* 0x0000001f0a1f7223 */ /* 0x000fe200000100ff */
[----:B------:R-:W-:Y:S01]  /*1cf0*/  HADD2.F32 R11, -RZ, R13.H1_H1 ;  /* 0x3000000dff0b7230 */ /* 0x000fe20000004100 */
[----:B------:R-:W-:Y:S01]  /*1d00*/  LOP3.LUT R8, R18, 0xf000f, RZ, 0xc0, !PT ;  /* 0x000f000f12087812 */ /* 0x000fe200078ec0ff */
[----:B------:R-:W-:Y:S01]  /*1d10*/  FFMA.FTZ R29, R29, R36, R12 ;  /* 0x000000241d1d7223 */ /* 0x000fe2000001000c */
[----:B------:R-:W-:Y:S01]  /*1d20*/  LOP3.LUT R30, R30, 0x64006400, RZ, 0xfc, !PT ;  /* 0x640064001e1e7812 */ /* 0x000fe200078efcff */
[----:B------:R-:W1:Y:S01]  /*1d30*/  LDS.64 R12, [UR4+0x28] ;  /* 0x00002804ff0c7984 */ /* 0x000e620008000a00 */
[----:B------:R-:W-:Y:S01]  /*1d40*/  FFMA.FTZ R31, R36, R11, R31 ;  /* 0x0000000b241f7223 */ /* 0x000fe2000001001f */
[----:B------:R-:W-:-:S02]  /*1d50*/  LOP3.LUT R11, R16, 0xf000f0, RZ, 0xc0, !PT ;  /* 0x00f000f0100b7812 */ /* 0x000fc400078ec0ff */
[----:B------:R-:W-:Y:S02]  /*1d60*/  LOP3.LUT R8, R8, 0x64006400, RZ, 0xfc, !PT ;  /* 0x6400640008087812 */ /* 0x000fe400078efcff */
[----:B------:R-:W-:-:S03]  /*1d70*/  LOP3.LUT R28, R11, 0x64006400, RZ, 0xfc, !PT ;  /* 0x640064000b1c7812 */ /* 0x000fc600078efcff */
[----:B------:R-:W-:Y:S02]  /*1d80*/  HADD2 R8, R8, -1032, -1032 ;  /* 0xe408e40808087430 */ /* 0x000fe40000000000 */
[-C--:B------:R-:W-:Y:S02]  /*1d90*/  HFMA2 R11, R28, R3.reuse.H1_H1, -72, -72 ;  /* 0xd480d4801c0b7431 */ /* 0x080fe40000060003 */
[----:B------:R-:W-:Y:S02]  /*1da0*/  HFMA2 R28, R30, R3.H1_H1, -72, -72 ;  /* 0xd480d4801e1c7431 */ /* 0x000fe40000060003 */
[--C-:B------:R-:W-:Y:S02]  /*1db0*/  HADD2.F32 R33, -RZ, R8.reuse.H0_H0 ;  /* 0x20000008ff217230 */ /* 0x100fe40000004100 */
[----:B------:R-:W-:Y:S02]  /*1dc0*/  HADD2.F32 R34, -RZ, R8.H1_H1 ;  /* 0x30000008ff227230 */ /* 0x000fe40000004100 */
[----:B------:R-:W-:-:S02]  /*1dd0*/  HADD2.F32 R8, -RZ, R9.H0_H0 ;  /* 0x20000009ff087230 */ /* 0x000fc40000004100 */
[----:B------:R-:W-:Y:S01]  /*1de0*/  FFMA.FTZ R33, R10, R33, RZ ;  /* 0x000000210a217223 */ /* 0x000fe200000100ff */
[----:B------:R-:W-:Y:S02]  /*1df0*/  HADD2.F32 R30, -RZ, R11.H0_H0 ;  /* 0x2000000bff1e7230 */ /* 0x000fe40000004100 */
[--C-:B------:R-:W-:Y:S02]  /*1e00*/  HADD2.F32 R32, -RZ, R28.reuse.H0_H0 ;  /* 0x2000001cff207230 */ /* 0x100fe40000004100 */
[----:B------:R-:W-:Y:S01]  /*1e10*/  FFMA.FTZ R33, R36, R34, R33 ;  /* 0x0000002224217223 */ /* 0x000fe20000010021 */
[----:B------:R-:W-:Y:S02]  /*1e20*/  HADD2.F32 R9, -RZ, R9.H1_H1 ;  /* 0x30000009ff097230 */ /* 0x000fe40000004100 */
[----:B------:R-:W-:Y:S01]  /*1e30*/  FFMA.FTZ R30, R30, R8, R29 ;  /* 0x000000081e1e7223 */ /* 0x000fe2000001001d */
[----:B------:R-:W-:Y:S01]  /*1e40*/  SHF.R.U32.HI R29, RZ, 0x8, R16 ;  /* 0x00000008ff1d7819 */ /* 0x000fe20000011610 */
[----:B------:R-:W-:Y:S01]  /*1e50*/  FFMA.FTZ R32, R8, R32, R31 ;  /* 0x0000002008207223 */ /* 0x000fe2000001001f */
[----:B------:R-:W-:-:S02]  /*1e60*/  HADD2.F32 R31, -RZ, R28.H1_H1 ;  /* 0x3000001cff1f7230 */ /* 0x000fc40000004100 */
[----:B------:R-:W-:Y:S01]  /*1e70*/  LOP3.LUT R16, R29, 0xf000f, RZ, 0xc0, !PT ;  /* 0x000f000f1d107812 */ /* 0x000fe200078ec0ff */
[----:B------:R-:W-:Y:S02]  /*1e80*/  HADD2.F32 R11, -RZ, R11.H1_H1 ;  /* 0x3000000bff0b7230 */ /* 0x000fe40000004100 */
[----:B------:R-:W-:Y:S01]  /*1e90*/  FFMA.FTZ R31, R9, R31, R32 ;  /* 0x0000001f091f7223 */ /* 0x000fe20000010020 */
[----:B------:R-:W-:Y:S02]  /*1ea0*/  LOP3.LUT R16, R16, 0x64006400, RZ, 0xfc, !PT ;  /* 0x6400640010107812 */ /* 0x000fe400078efcff */
[----:B------:R-:W-:-:S03]  /*1eb0*/  FFMA.FTZ R11, R11, R9, R30 ;  /* 0x000000090b0b7223 */ /* 0x000fc6000001001e */
[----:B------:R-:W-:Y:S02]  /*1ec0*/  HADD2 R28, R16, -1032, -1032 ;  /* 0xe408e408101c7430 */ /* 0x000fe40000000000 */
[----:B-1----:R-:W-:-:S03]  /*1ed0*/  HADD2.F32 R16, -RZ, R12.H0_H0 ;  /* 0x2000000cff107230 */ /* 0x002fc60000004100 */
        /* <DEDUP_REMOVED lines=12> */
[----:B------:R-:W-:Y:S01]  /*1fa0*/  FFMA.FTZ R31, R10, R31, RZ ;  /* 0x0000001f0a1f7223 */ /* 0x000fe200000100ff */
[----:B------:R-:W-:-:S03]  /*1fb0*/  LOP3.LUT R10, R19, 0xf000f0, RZ, 0xc0, !PT ;  /* 0x00f000f0130a7812 */ /* 0x000fc600078ec0ff */
[----:B------:R-:W-:Y:S01]  /*1fc0*/  FFMA.FTZ R36, R36, R11, R31 ;  /* 0x0000000b24247223 */ /* 0x000fe2000001001f */
[----:B------:R-:W-:Y:S01]  /*1fd0*/  LOP3.LUT R10, R10, 0x64006400, RZ, 0xfc, !PT ;  /* 0x640064000a0a7812 */ /* 0x000fe200078efcff */
[----:B------:R-:W-:-:S04]  /*1fe0*/  HFMA2 R11, R40, R3.H1_H1, -72, -72 ;  /* 0xd480d480280b7431 */ /* 0x000fc80000060003 */
[----:B------:R-:W-:Y:S02]  /*1ff0*/  HFMA2 R31, R10, R3.H1_H1, -72, -72 ;  /* 0xd480d4800a1f7431 */ /* 0x000fe40000060003 */
[--C-:B------:R-:W-:Y:S02]  /*2000*/  HADD2.F32 R10, -RZ, R11.reuse.H0_H0 ;  /* 0x2000000bff0a7230 */ /* 0x100fe40000004100 */
[----:B------:R-:W-:Y:S02]  /*2010*/  HADD2.F32 R11, -RZ, R11.H1_H1 ;  /* 0x3000000bff0b7230 */ /* 0x000fe40000004100 */
[--C-:B------:R-:W-:Y:S02]  /*2020*/  HADD2.F32 R35, -RZ, R31.reuse.H0_H0 ;  /* 0x2000001fff237230 */ /* 0x100fe40000004100 */
[C---:B------:R-:W-:Y:S01]  /*2030*/  FFMA.FTZ R10, R8.reuse, R10, R33 ;  /* 0x0000000a080a7223 */ /* 0x040fe20000010021 */
[----:B------:R-:W-:Y:S02]  /*2040*/  HADD2.F32 R31, -RZ, R31.H1_H1 ;  /* 0x3000001fff1f7230 */ /* 0x000fe40000004100 */
[----:B------:R-:W-:Y:S01]  /*2050*/  FFMA.FTZ R8, R8, R35, R36 ;  /* 0x0000002308087223 */ /* 0x000fe20000010024 */
[----:B------:R-:W-:-:S03]  /*2060*/  FFMA.FTZ R35, R9, R11, R10 ;  /* 0x0000000b09237223 */ /* 0x000fc6000001000a */
[----:B------:R-:W-:Y:S02]  /*2070*/  FFMA.FTZ R31, R9, R31, R8 ;  /* 0x0000001f091f7223 */ /* 0x000fe40000010008 */
[----:B------:R-:W2:Y:S01]  /*2080*/  LDG.E.128.CONSTANT R8, desc[UR6][R38.64] ;  /* 0x0000000626087981 */ /* 0x000ea2000c1e9d00 */
[----:B------:R-:W-:Y:S01]  /*2090*/  SHF.R.U32.HI R19, RZ, 0x8, R19 ;  /* 0x00000008ff137819 */ /* 0x000fe20000011613 */
[----:B------:R-:W-:Y:S01]  /*20a0*/  HADD2.F32 R37, -RZ, R12.H1_H1 ;  /* 0x3000000cff257230 */ /* 0x000fe20000004100 */
[----:B------:R-:W-:Y:S01]  /*20b0*/  SHF.R.U32.HI R18, RZ, 0x8, R18 ;  /* 0x00000008ff127819 */ /* 0x000fe20000011612 */
[----:B------:R-:W-:Y:S01]  /*20c0*/  HADD2.F32 R41, -RZ, R28.H1_H1 ;  /* 0x3000001cff297230 */ /* 0x000fe20000004100 */
[----:B------:R-:W-:Y:S01]  /*20d0*/  LOP3.LUT R12, R19, 0xf000f, RZ, 0xc0, !PT ;  /* 0x000f000f130c7812 */ /* 0x000fe200078ec0ff */
[----:B------:R-:W-:Y:S01]  /*20e0*/  HADD2.F32 R30, -RZ, R30.H1_H1 ;  /* 0x3000001eff1e7230 */ /* 0x000fe20000004100 */
[----:B------:R-:W-:Y:S02]  /*20f0*/  LOP3.LUT R33, R18, 0xf000f, RZ, 0xc0, !PT ;  /* 0x000f000f12217812 */ /* 0x000fe400078ec0ff */
[----:B------:R-:W-:Y:S01]  /*2100*/  LOP3.LUT R12, R12, 0x64006400, RZ, 0xfc, !PT ;  /* 0x640064000c0c7812 */ /* 0x000fe200078efcff */
        /* <DEDUP_REMOVED lines=8> */
[--C-:B------:R-:W-:Y:S01]  /*2190*/  HADD2.F32 R28, -RZ, R12.reuse.H0_H0 ;  /* 0x2000000cff1c7230 */ /* 0x100fe20000004100 */
[----:B------:R-:W-:Y:S01]  /*21a0*/  LOP3.LUT R32, R17, 0x64006400, RZ, 0xfc, !PT ;  /* 0x6400640011207812 */ /* 0x000fe200078efcff */
[----:B------:R-:W-:Y:S01]  /*21b0*/  HADD2.F32 R36, -RZ, R33.H0_H0 ;  /* 0x20000021ff247230 */ /* 0x000fe20000004100 */
[----:B------:R-:W-:Y:S01]  /*21c0*/  LOP3.LUT R19, R19, 0xf000f0, RZ, 0xc0, !PT ;  /* 0x00f000f013137812 */ /* 0x000fe200078ec0ff */
[----:B------:R-:W-:Y:S02]  /*21d0*/  HADD2.F32 R17, -RZ, R13.H0_H0 ;  /* 0x2000000dff117230 */ /* 0x000fe40000004100 */
[C---:B------:R-:W-:Y:S01]  /*21e0*/  FFMA.FTZ R28, R16.reuse, R28, R31 ;  /* 0x0000001c101c7223 */ /* 0x040fe2000001001f */
[----:B------:R-:W-:Y:S01]  /*21f0*/  HADD2.F32 R31, -RZ, R12.H1_H1 ;  /* 0x3000000cff1f7230 */ /* 0x000fe20000004100 */
[----:B------:R-:W-:Y:S01]  /*2200*/  LOP3.LUT R12, R29, 0x64006400, RZ, 0xfc, !PT ;  /* 0x640064001d0c7812 */ /* 0x000fe200078efcff */
[----:B------:R-:W-:Y:S01]  /*2210*/  FFMA.FTZ R35, R16, R36, R35 ;  /* 0x0000002410237223 */ /* 0x000fe20000010023 */
[----:B------:R-:W-:-:S02]  /*2220*/  HADD2.F32 R16, -RZ, R33.H1_H1 ;  /* 0x30000021ff107230 */ /* 0x000fc40000004100 */
[-C--:B------:R-:W-:Y:S02]  /*2230*/  HFMA2 R32, R32, R3.reuse.H1_H1, -72, -72 ;  /* 0xd480d48020207431 */ /* 0x080fe40000060003 */
[C---:B------:R-:W-:Y:S01]  /*2240*/  FFMA.FTZ R28, R37.reuse, R31, R28 ;  /* 0x0000001f251c7223 */ /* 0x040fe2000001001c */
[-C--:B------:R-:W-:Y:S01]  /*2250*/  HFMA2 R33, R12, R3.reuse.H1_H1, -72, -72 ;  /* 0xd480d4800c217431 */ /* 0x080fe20000060003 */
[----:B------:R-:W-:Y:S01]  /*2260*/  LOP3.LUT R12, R18, 0x64006400, RZ, 0xfc, !PT ;  /* 0x64006400120c7812 */ /* 0x000fe200078efcff */
[----:B------:R-:W-:Y:S01]  /*2270*/  FFMA.FTZ R16, R37, R16, R35 ;  /* 0x0000001025107223 */ /* 0x000fe20000010023 */
[----:B------:R-:W-:Y:S01]  /*2280*/  LOP3.LUT R18, R19, 0x64006400, RZ, 0xfc, !PT ;  /* 0x6400640013127812 */ /* 0x000fe200078efcff */
[----:B------:R-:W-:Y:S02]  /*2290*/  HADD2.F32 R35, -RZ, R32.H0_H0 ;  /* 0x20000020ff237230 */ /* 0x000fe40000004100 */
[----:B------:R-:W-:Y:S02]  /*22a0*/  HADD2.F32 R29, -RZ, R33.H0_H0 ;  /* 0x20000021ff1d7230 */ /* 0x000fe40000004100 */
[----:B------:R-:W-:-:S02]  /*22b0*/  HFMA2 R12, R12, R3.H1_H1, -72, -72 ;  /* 0xd480d4800c0c7431 */ /* 0x000fc40000060003 */
[----:B------:R-:W-:Y:S02]  /*22c0*/  HADD2.F32 R19, -RZ, R3.H0_H0 ;  /* 0x20000003ff137230 */ /* 0x000fe40000004100 */
[----:B------:R-:W-:Y:S02]  /*22d0*/  HFMA2 R18, R18, R3.H1_H1, -72, -72 ;  /* 0xd480d48012127431 */ /* 0x000fe40000060003 */
[----:B------:R-:W-:Y:S01]  /*22e0*/  FFMA.FTZ R35, R17, R35, R30 ;  /* 0x0000002311237223 */ /* 0x000fe2000001001e */
[----:B------:R-:W-:Y:S01]  /*22f0*/  FFMA.FTZ R34, R29, R17, R34 ;  /* 0x000000111d227223 */ /* 0x000fe20000010022 */
[----:B------:R-:W-:Y:S02]  /*2300*/  HADD2.F32 R30, -RZ, R12.H0_H0 ;  /* 0x2000000cff1e7230 */ /* 0x000fe40000004100 */
[----:B------:R-:W-:Y:S01]  /*2310*/  FMUL.FTZ R36, R24, R19 ;  /* 0x0000001318247220 */ /* 0x000fe20000410000 */
[----:B------:R-:W-:Y:S02]  /*2320*/  HADD2.F32 R29, -RZ, R18.H0_H0 ;  /* 0x20000012ff1d7230 */ /* 0x000fe40000004100 */
[----:B------:R-:W-:Y:S01]  /*2330*/  FMUL.FTZ R37, R19, R27 ;  /* 0x0000001b13257220 */ /* 0x000fe20000410000 */
[----:B------:R-:W-:-:S02]  /*2340*/  HADD2.F32 R31, -RZ, R5.H0_H0 ;  /* 0x20000005ff1f7230 */ /* 0x000fc40000004100 */
[C---:B------:R-:W-:Y:S01]  /*2350*/  FFMA.FTZ R24, R17.reuse, R30, R16 ;  /* 0x0000001e11187223 */ /* 0x040fe20000010010 */
[----:B------:R-:W-:Y:S02]  /*2360*/  HADD2.F32 R30, -RZ, R6.H0_H0 ;  /* 0x20000006ff1e7230 */ /* 0x000fe40000004100 */
[----:B------:R-:W-:Y:S01]  /*2370*/  FFMA.FTZ R28, R17, R29, R28 ;  /* 0x0000001d111c7223 */ /* 0x000fe2000001001c */
[----:B------:R-:W-:Y:S01]  /*2380*/  HADD2.F32 R29, -RZ, R4.H0_H0 ;  /* 0x20000004ff1d7230 */ /* 0x000fe20000004100 */
[----:B------:R-:W1:Y:S01]  /*2390*/  LDS.64 R16, [UR4+0x30] ;  /* 0x00003004ff107984 */ /* 0x000e620008000a00 */
[----:B------:R-:W-:Y:S01]  /*23a0*/  F2FP.F16.F32.PACK_AB R36, RZ, R36 ;  /* 0x00000024ff24723e */ /* 0x000fe200000000ff */
[----:B------:R-:W-:Y:S01]  /*23b0*/  FMUL.FTZ R22, R22, R31 ;  /* 0x0000001f16167220 */ /* 0x000fe20000410000 */
[----:B------:R-:W-:Y:S01]  /*23c0*/  FMUL.FTZ R23, R23, R30 ;  /* 0x0000001e17177220 */ /* 0x000fe20000410000 */
[----:B------:R-:W-:Y:S01]  /*23d0*/  FMUL.FTZ R25, R25, R29 ;  /* 0x0000001d19197220 */ /* 0x000fe20000410000 */
        /* <DEDUP_REMOVED lines=9> */
[----:B------:R-:W-:Y:S02]  /*2470*/  F2FP.F16.F32.PACK_AB R23, RZ, R23 ;  /* 0x00000017ff17723e */ /* 0x000fe400000000ff */
[----:B------:R-:W-:Y:S01]  /*2480*/  F2FP.F16.F32.PACK_AB R15, RZ, R27 ;  /* 0x0000001bff0f723e */ /* 0x000fe200000000ff */
[----:B------:R-:W-:Y:S01]  /*2490*/  HADD2.F32 R27, -RZ, R13.H1_H1 ;  /* 0x3000000dff1b7230 */ /* 0x000fe20000004100 */
[----:B------:R-:W-:Y:S02]  /*24a0*/  F2FP.F16.F32.PACK_AB R26, RZ, R26 ;  /* 0x0000001aff1a723e */ /* 0x000fe400000000ff */
[----:B------:R-:W-:Y:S02]  /*24b0*/  F2FP.F16.F32.PACK_AB R13, RZ, R37 ;  /* 0x00000025ff0d723e */ /* 0x000fe400000000ff */
[----:B------:R-:W-:Y:S01]  /*24c0*/  PRMT R22, R22, 0x5410, R23 ;  /* 0x0000541016167816 */ /* 0x000fe20000000017 */
[----:B------:R-:W-:Y:S01]  /*24d0*/  HFMA2 R23, R36, 1, 1, RZ ;  /* 0x3c003c0024177831 */ /* 0x000fe200000000ff */
[----:B------:R-:W-:Y:S01]  /*24e0*/  PRMT R14, R14, 0x5410, R26 ;  /* 0x000054100e0e7816 */ /* 0x000fe2000000001a */
[----:B------:R-:W-:Y:S01]  /*24f0*/  HADD2.F32 R26, -RZ, R32.H1_H1 ;  /* 0x30000020ff1a7230 */ /* 0x000fe20000004100 */
[----:B------:R-:W-:Y:S01]  /*2500*/  PRMT R15, R15, 0x5410, R13 ;  /* 0x000054100f0f7816 */ /* 0x000fe2000000000d */
[----:B------:R-:W-:-:S02]  /*2510*/  HADD2 R22, R22, RZ.H0_H0 ;  /* 0x200000ff16167230 */ /* 0x000fc40000000000 */
[----:B------:R-:W-:Y:S01]  /*2520*/  FFMA.FTZ R34, R33, R27, R34 ;  /* 0x0000001b21227223 */ /* 0x000fe20000010022 */
[C---:B------:R-:W-:Y:S01]  /*2530*/  FFMA.FTZ R24, R27.reuse, R12, R24 ;  /* 0x0000000c1b187223 */ /* 0x040fe20000010018 */
[----:B------:R-:W-:Y:S01]  /*2540*/  FFMA.FTZ R26, R27, R26, R35 ;  /* 0x0000001a1b1a7223 */ /* 0x000fe20000010023 */
[----:B------:R-:W-:Y:S02]  /*2550*/  HFMA2 R23, R14, 1, 1, R23 ;  /* 0x3c003c000e177831 */ /* 0x000fe40000000017 */
[----:B------:R-:W-:Y:S02]  /*2560*/  HADD2 R22, R15, R22 ;  /* 0x000000160f167230 */ /* 0x000fe40000000000 */
[----:B------:R-:W-:Y:S01]  /*2570*/  FMUL.FTZ R34, R19, R34 ;  /* 0x0000002213227220 */ /* 0x000fe20000410000 */
[----:B------:R-:W3:Y:S01]  /*2580*/  LDS.64 R14, [UR4+0x38] ;  /* 0x00003804ff0e7984 */ /* 0x000ee20008000a00 */
[----:B------:R-:W-:Y:S01]  /*2590*/  FMUL.FTZ R26, R29, R26 ;  /* 0x0000001a1d1a7220 */ /* 0x000fe20000410000 */
[----:B------:R-:W-:Y:S01]  /*25a0*/  FMUL.FTZ R24, R31, R24 ;  /* 0x000000181f187220 */ /* 0x000fe20000410000 */
[----:B------:R-:W-:Y:S01]  /*25b0*/  UIADD3 UR4, UPT, UPT, UR4, 0x40, URZ ;  /* 0x0000004004047890 */ /* 0x000fe2000fffe0ff */
[----:B------:R-:W-:Y:S01]  /*25c0*/  F2FP.F16.F32.PACK_AB R34, RZ, R34 ;  /* 0x00000022ff22723e */ /* 0x000fe200000000ff */
[--C-:B-1----:R-:W-:Y:S01]  /*25d0*/  HADD2.F32 R12, -RZ, R16.reuse.H0_H0 ;  /* 0x20000010ff0c7230 */ /* 0x102fe20000004100 */
[----:B------:R-:W-:Y:S01]  /*25e0*/  F2FP.F16.F32.PACK_AB R26, RZ, R26 ;  /* 0x0000001aff1a723e */ /* 0x000fe200000000ff */
[----:B------:R-:W-:Y:S01]  /*25f0*/  HADD2.F32 R16, -RZ, R16.H1_H1 ;  /* 0x30000010ff107230 */ /* 0x000fe20000004100 */
[----:B------:R-:W-:-:S02]  /*2600*/  F2FP.F16.F32.PACK_AB R24, RZ, R24 ;  /* 0x00000018ff18723e */ /* 0x000fc400000000ff */
[----:B------:R-:W-:-:S05]  /*2610*/  PRMT R34, R34, 0x5410, R26 ;  /* 0x0000541022227816 */ /* 0x000fca000000001a */
[----:B------:R-:W-:Y:S01]  /*2620*/  HFMA2 R23, R34, 1, 1, R23 ;  /* 0x3c003c0022177831 */ /* 0x000fe20000000017 */
[----:B--2---:R-:W-:-:S04]  /*2630*/  LOP3.LUT R13, R8, 0xf000f, RZ, 0xc0, !PT ;  /* 0x000f000f080d7812 */ /* 0x004fc800078ec0ff */
[----:B------:R-:W-:Y:S01]  /*2640*/  LOP3.LUT R25, R13, 0x64006400, RZ, 0xfc, !PT ;  /* 0x640064000d197812 */ /* 0x000fe200078efcff */
[----:B------:R-:W-:-:S04]  /*2650*/  HADD2.F32 R13, -RZ, R18.H1_H1 ;  /* 0x30000012ff0d7230 */ /* 0x000fc80000004100 */
[----:B------:R-:W-:Y:S02]  /*2660*/  HADD2 R18, R25, -1032, -1032 ;  /* 0xe408e40819127430 */ /* 0x000fe40000000000 */
[----:B------:R-:W-:Y:S01]  /*2670*/  FFMA.FTZ R27, R27, R13, R28 ;  /* 0x0000000d1b1b7223 */ /* 0x000fe2000001001c */
[----:B------:R-:W-:Y:S02]  /*2680*/  LOP3.LUT R25, R8, 0xf000f0, RZ, 0xc0, !PT ;  /* 0x00f000f008197812 */ /* 0x000fe400078ec0ff */
[--C-:B------:R-:W-:Y:S02]  /*2690*/  HADD2.F32 R13, -RZ, R18.reuse.H0_H0 ;  /* 0x20000012ff0d7230 */ /* 0x100fe40000004100 */
[----:B------:R-:W-:Y:S01]  /*26a0*/  LOP3.LUT R28, R25, 0x64006400, RZ, 0xfc, !PT ;  /* 0x64006400191c7812 */ /* 0x000fe200078efcff */
[----:B------:R-:W-:Y:S02]  /*26b0*/  HADD2.F32 R25, -RZ, R18.H1_H1 ;  /* 0x30000012ff197230 */ /* 0x000fe40000004100 */
[----:B------:R-:W-:Y:S01]  /*26c0*/  FMUL.FTZ R27, R30, R27 ;  /* 0x0000001b1e1b7220 */ /* 0x000fe20000410000 */
[----:B------:R-:W-:Y:S01]  /*26d0*/  FFMA.FTZ R18, R13, R12, RZ ;  /* 0x0000000c0d127223 */ /* 0x000fe200000100ff */
[----:B------:R-:W-:-:S03]  /*26e0*/  HFMA2 R13, R28, R3.H1_H1, -72, -72 ;  /* 0xd480d4801c0d7431 */ /* 0x000fc60000060003 */
[----:B------:R-:W-:Y:S01]  /*26f0*/  F2FP.F16.F32.PACK_AB R27, RZ, R27 ;  /* 0x0000001bff1b723e */ /* 0x000fe200000000ff */
[----:B------:R-:W-:Y:S01]  /*2700*/  FFMA.FTZ R33, R25, R16, R18 ;  /* 0x0000001019217223 */ /* 0x000fe20000010012 */
[----:B------:R-:W-:Y:S01]  /*2710*/  SHF.R.U32.HI R18, RZ, 0x8, R8 ;  /* 0x00000008ff127819 */ /* 0x000fe20000011608 */
[----:B------:R-:W-:Y:S01]  /*2720*/  HADD2.F32 R8, -RZ, R17.H0_H0 ;  /* 0x20000011ff087230 */ /* 0x000fe20000004100 */
[----:B------:R-:W-:Y:S01]  /*2730*/  PRMT R24, R24, 0x5410, R27 ;  /* 0x0000541018187816 */ /* 0x000fe2000000001b */
[----:B------:R-:W-:Y:S01]  /*2740*/  HADD2.F32 R28, -RZ, R13.H0_H0 ;  /* 0x2000000dff1c7230 */ /* 0x000fe20000004100 */
[C---:B------:R-:W-:Y:S01]  /*2750*/  LOP3.LUT R25, R18.reuse, 0xf000f, RZ, 0xc0, !PT ;  /* 0x000f000f12197812 */ /* 0x040fe200078ec0ff */
[----:B------:R-:W-:Y:S01]  /*2760*/  HADD2.F32 R17, -RZ, R17.H1_H1 ;  /* 0x30000011ff117230 */ /* 0x000fe20000004100 */
[----:B------:R-:W-:Y:S01]  /*2770*/  LOP3.LUT R18, R18, 0xf000f0, RZ, 0xc0, !PT ;  /* 0x00f000f012127812 */ /* 0x000fe200078ec0ff */
[----:B------:R-:W-:Y:S01]  /*2780*/  HADD2.F32 R13, -RZ, R13.H1_H1 ;  /* 0x3000000dff0d7230 */ /* 0x000fe20000004100 */
[----:B------:R-:W-:Y:S01]  /*2790*/  LOP3.LUT R25, R25, 0x64006400, RZ, 0xfc, !PT ;  /* 0x6400640019197812 */ /* 0x000fe200078efcff */
[----:B------:R-:W-:Y:S01]  /*27a0*/  FFMA.FTZ R28, R28, R8, R33 ;  /* 0x000000081c1c7223 */ /* 0x000fe20000010021 */
[----:B------:R-:W-:Y:S01]  /*27b0*/  LOP3.LUT R18, R18, 0x64006400, RZ, 0xfc, !PT ;  /* 0x6400640012127812 */ /* 0x000fe200078efcff */
[----:B------:R-:W-:-:S02]  /*27c0*/  HADD2 R22, R24, R22 ;  /* 0x0000001618167230 */ /* 0x000fc40000000000 */
[----:B------:R-:W-:Y:S02]  /*27d0*/  HADD2 R25, R25, -1032, -1032 ;  /* 0xe408e40819197430 */ /* 0x000fe40000000000 */
[----:B------:R-:W-:Y:S01]  /*27e0*/  FFMA.FTZ R28, R13, R17, R28 ;  /* 0x000000110d1c7223 */ /* 0x000fe2000001001c */
[--C-:B---3--:R-:W-:Y:S02]  /*27f0*/  HADD2.F32 R13, -RZ, R14.reuse.H0_H0 ;  /* 0x2000000eff0d7230 */ /* 0x108fe40000004100 */
[----:B------:R-:W-:Y:S02]  /*2800*/  HADD2.F32 R14, -RZ, R14.H1_H1 ;  /* 0x3000000eff0e7230 */ /* 0x000fe40000004100 */
[----:B------:R-:W-:-:S05]  /*2810*/  HADD2.F32 R33, -RZ, R25.H0_H0 ;  /* 0x20000019ff217230 */ /* 0x000fca0000004100 */
[----:B------:R-:W-:Y:S01]  /*2820*/  FFMA.FTZ R33, R33, R13, R28 ;  /* 0x0000000d21217223 */ /* 0x000fe2000001001c */
[----:B------:R-:W-:-:S05]  /*2830*/  HADD2.F32 R28, -RZ, R25.H1_H1 ;  /* 0x30000019ff1c7230 */ /* 0x000fca0000004100 */
[----:B------:R-:W-:Y:S01]  /*2840*/  FFMA.FTZ R33, R28, R14, R33 ;  /* 0x0000000e1c217223 */ /* 0x000fe20000010021 */
[----:B------:R-:W-:Y:S01]  /*2850*/  HFMA2 R28, R18, R3.H1_H1, -72, -72 ;  /* 0xd480d480121c7431 */ /* 0x000fe20000060003 */
[----:B------:R-:W-:-:S04]  /*2860*/  LOP3.LUT R18, R9, 0xf000f, RZ, 0xc0, !PT ;  /* 0x000f000f09127812 */ /* 0x000fc800078ec0ff */
[----:B------:R-:W-:Y:S01]  /*2870*/  LOP3.LUT R25, R18, 0x64006400, RZ, 0xfc, !PT ;  /* 0x6400640012197812 */ /* 0x000fe200078efcff */
[--C-:B------:R-:W-:Y:S02]  /*2880*/  HADD2.F32 R18, -RZ, R15.reuse.H0_H0 ;  /* 0x2000000fff127230 */ /* 0x100fe40000004100 */
[--C-:B------:R-:W-:Y:S02]  /*2890*/  HADD2.F32 R32, -RZ, R28.reuse.H0_H0 ;  /* 0x2000001cff207230 */ /* 0x100fe40000004100 */
[----:B------:R-:W-:Y:S02]  /*28a0*/  HADD2.F32 R15, -RZ, R15.H1_H1 ;  /* 0x3000000fff0f7230 */ /* 0x000fe40000004100 */
[----:B------:R-:W-:Y:S02]  /*28b0*/  HADD2 R25, R25, -1032, -1032 ;  /* 0xe408e40819197430 */ /* 0x000fe40000000000 */
[----:B------:R-:W-:Y:S02]  /*28c0*/  HADD2.F32 R35, -RZ, R28.H1_H1 ;  /* 0x3000001cff237230 */ /* 0x000fe40000004100 */
[----:B------:R-:W-:Y:S01]  /*28d0*/  FFMA.FTZ R32, R32, R18, R33 ;  /* 0x0000001220207223 */ /* 0x000fe20000010021 */
[----:B------:R-:W-:-:S03]  /*28e0*/  HADD2.F32 R33, -RZ, R25.H0_H0 ;  /* 0x20000019ff217230 */ /* 0x000fc60000004100 */
[----:B------:R-:W-:Y:S01]  /*28f0*/  FFMA.FTZ R28, R35, R15, R32 ;  /* 0x0000000f231c7223 */ /* 0x000fe20000010020 */
[----:B------:R-:W-:Y:S01]  /*2900*/  LOP3.LUT R32, R9, 0xf000f0, RZ, 0xc0, !PT ;  /* 0x00f000f009207812 */ /* 0x000fe200078ec0ff */
[----:B------:R-:W-:Y:S01]  /*2910*/  HADD2.F32 R25, -RZ, R25.H1_H1 ;  /* 0x30000019ff197230 */ /* 0x000fe20000004100 */
[----:B------:R-:W-:Y:S01]  /*2920*/  SHF.R.U32.HI R9, RZ, 0x8, R9 ;  /* 0x00000008ff097819 */ /* 0x000fe20000011609 */
[----:B------:R-:W-:Y:S01]  /*2930*/  FFMA.FTZ R33, R12, R33, RZ ;  /* 0x000000210c217223 */ /* 0x000fe200000100ff */
[----:B------:R-:W-:Y:S01]  /*2940*/  LOP3.LUT R32, R32, 0x64006400, RZ, 0xfc, !PT ;  /* 0x6400640020207812 */ /* 0x000fe200078efcff */
[----:B------:R-:W-:Y:S02]  /*2950*/  FMUL.FTZ R28, R19, R28 ;  /* 0x0000001c131c7220 */ /* 0x000fe40000410000 */
[----:B------:R-:W-:Y:S02]  /*2960*/  FFMA.FTZ R25, R16, R25, R33 ;  /* 0x0000001910197223 */ /* 0x000fe40000010021 */
[----:B------:R-:W-:Y:S01]  /*2970*/  HFMA2 R32, R32, R3.H1_H1, -72, -72 ;  /* 0xd480d48020207431 */ /* 0x000fe20000060003 */
[----:B------:R-:W-:-:S04]  /*2980*/  F2FP.F16.F32.PACK_AB R28, RZ, R28 ;  /* 0x0000001cff1c723e */ /* 0x000fc800000000ff */
[--C-:B------:R-:W-:Y:S02]  /*2990*/  HADD2.F32 R36, -RZ, R32.reuse.H0_H0 ;  /* 0x20000020ff247230 */ /* 0x100fe40000004100 */
[----:B------:R-:W-:-:S03]  /*29a0*/  HADD2.F32 R32, -RZ, R32.H1_H1 ;  /* 0x30000020ff207230 */ /* 0x000fc60000004100 */
[----:B------:R-:W-:Y:S01]  /*29b0*/  FFMA.FTZ R36, R8, R36, R25 ;  /* 0x0000002408247223 */ /* 0x000fe20000010019 */
[C---:B------:R-:W-:Y:S02]  /*29c0*/  LOP3.LUT R25, R9.reuse, 0xf000f, RZ, 0xc0, !PT ;  /* 0x000f000f09197812 */ /* 0x040fe400078ec0ff */
[----:B------:R-:W-:Y:S01]  /*29d0*/  LOP3.LUT R9, R9, 0xf000f0, RZ, 0xc0, !PT ;  /* 0x00f000f009097812 */ /* 0x000fe200078ec0ff */
[----:B------:R-:W-:Y:S01]  /*29e0*/  FFMA.FTZ R32, R17, R32, R36 ;  /* 0x0000002011207223 */ /* 0x000fe20000010024 */
[----:B------:R-:W-:-:S05]  /*29f0*/  LOP3.LUT R25, R25, 0x64006400, RZ, 0xfc, !PT ;  /* 0x6400640019197812 */ /* 0x000fca00078efcff */
[----:B------:R-:W-:-:S05]  /*2a00*/  HADD2 R25, R25, -1032, -1032 ;  /* 0xe408e40819197430 */ /* 0x000fca0000000000 */
[--C-:B------:R-:W-:Y:S02]  /*2a10*/  HADD2.F32 R33, -RZ, R25.reuse.H0_H0 ;  /* 0x20000019ff217230 */ /* 0x100fe40000004100 */
[----:B------:R-:W-:-:S03]  /*2a20*/  HADD2.F32 R25, -RZ, R25.H1_H1 ;  /* 0x30000019ff197230 */ /* 0x000fc60000004100 */
[----:B------:R-:W-:Y:S01]  /*2a30*/  FFMA.FTZ R33, R13, R33, R32 ;  /* 0x000000210d217223 */ /* 0x000fe20000010020 */
[----:B------:R-:W-:Y:S02]  /*2a40*/  LOP3.LUT R32, R9, 0x64006400, RZ, 0xfc, !PT ;  /* 0x6400640009207812 */ /* 0x000fe400078efcff */
[----:B------:R-:W-:Y:S01]  /*2a50*/  LOP3.LUT R9, R10, 0xf000f, RZ, 0xc0, !PT ;  /* 0x000f000f0a097812 */ /* 0x000fe200078ec0ff */
[----:B------:R-:W-:Y:S02]  /*2a60*/  FFMA.FTZ R33, R14, R25, R33 ;  /* 0x000000190e217223 */ /* 0x000fe40000010021 */
[----:B------:R-:W-:Y:S01]  /*2a70*/  HFMA2 R25, R32, R3.H1_H1, -72, -72 ;  /* 0xd480d48020197431 */ /* 0x000fe20000060003 */
[----:B------:R-:W-:-:S04]  /*2a80*/  LOP3.LUT R9, R9, 0x64006400, RZ, 0xfc, !PT ;  /* 0x6400640009097812 */ /* 0x000fc800078efcff */
[----:B------:R-:W-:Y:S02]  /*2a90*/  HADD2.F32 R32, -RZ, R25.H0_H0 ;  /* 0x20000019ff207230 */ /* 0x000fe40000004100 */
[----:B------:R-:W-:-:S03]  /*2aa0*/  HADD2 R9, R9, -1032, -1032 ;  /* 0xe408e40809097430 */ /* 0x000fc60000000000 */
[----:B------:R-:W-:Y:S01]  /*2ab0*/  FFMA.FTZ R32, R18, R32, R33 ;  /* 0x0000002012207223 */ /* 0x000fe20000010021 */
[----:B------:R-:W-:Y:S02]  /*2ac0*/  HADD2.F32 R33, -RZ, R25.H1_H1 ;  /* 0x30000019ff217230 */ /* 0x000fe40000004100 */
[--C-:B------:R-:W-:Y:S02]  /*2ad0*/  HADD2.F32 R25, -RZ, R9.reuse.H0_H0 ;  /* 0x20000009ff197230 */ /* 0x100fe40000004100 */
[----:B------:R-:W-:Y:S02]  /*2ae0*/  HADD2.F32 R9, -RZ, R9.H1_H1 ;  /* 0x30000009ff097230 */ /* 0x000fe40000004100 */
[----:B------:R-:W-:Y:S01]  /*2af0*/  FFMA.FTZ R32, R15, R33, R32 ;  /* 0x000000210f207223 */ /* 0x000fe20000010020 */
[----:B------:R-:W-:Y:S01]  /*2b00*/  LOP3.LUT R33, R11, 0xf000f, RZ, 0xc0, !PT ;  /* 0x000f000f0b217812 */ /* 0x000fe200078ec0ff */
[----:B------:R-:W-:Y:S02]  /*2b10*/  FFMA.FTZ R25, R12, R25, RZ ;  /* 0x000000190c197223 */ /* 0x000fe400000100ff */
[----:B------:R-:W-:-:S02]  /*2b20*/  FMUL.FTZ R32, R29, R32 ;  /* 0x000000201d207220 */ /* 0x000fc40000410000 */
[----:B------:R-:W-:Y:S01]  /*2b30*/  FFMA.FTZ R9, R16, R9, R25 ;  /* 0x0000000910097223 */ /* 0x000fe20000010019 */
[----:B------:R-:W-:Y:S02]  /*2b40*/  LOP3.LUT R25, R10, 0xf000f0, RZ, 0xc0, !PT ;  /* 0x00f000f00a197812 */ /* 0x000fe400078ec0ff */
[----:B------:R-:W-:Y:S02]  /*2b50*/  SHF.R.U32.HI R10, RZ, 0x8, R10 ;  /* 0x00000008ff0a7819 */ /* 0x000fe4000001160a */
[----:B------:R-:W-:Y:S02]  /*2b60*/  LOP3.LUT R36, R25, 0x64006400, RZ, 0xfc, !PT ;  /* 0x6400640019247812 */ /* 0x000fe400078efcff */
[----:B------:R-:W-:-:S03]  /*2b70*/  F2FP.F16.F32.PACK_AB R32, RZ, R32 ;  /* 0x00000020ff20723e */ /* 0x000fc600000000ff */
[----:B------:R-:W-:Y:S01]  /*2b80*/  HFMA2 R25, R36, R3.H1_H1, -72, -72 ;  /* 0xd480d48024197431 */ /* 0x000fe20000060003 */
[----:B------:R-:W-:-:S04]  /*2b90*/  PRMT R28, R28, 0x5410, R32 ;  /* 0x000054101c1c7816 */ /* 0x000fc80000000020 */
[--C-:B------:R-:W-:Y:S02]  /*2ba0*/  HADD2.F32 R36, -RZ, R25.reuse.H0_H0 ;  /* 0x20000019ff247230 */ /* 0x100fe40000004100 */
[----:B------:R-:W-:Y:S02]  /*2bb0*/  HADD2.F32 R25, -RZ, R25.H1_H1 ;  /* 0x30000019ff197230 */ /* 0x000fe40000004100 */
[----:B------:R-:W-:Y:S02]  /*2bc0*/  HFMA2 R26, R28, 1, 1, R23 ;  /* 0x3c003c001c1a7831 */ /* 0x000fe40000000017 */
[----:B------:R-:W-:Y:S01]  /*2bd0*/  FFMA.FTZ R36, R8, R36, R9 ;  /* 0x0000002408247223 */ /* 0x000fe20000010009 */
[C---:B------:R-:W-:Y:S02]  /*2be0*/  LOP3.LUT R9, R10.reuse, 0xf000f, RZ, 0xc0, !PT ;  /* 0x000f000f0a097812 */ /* 0x040fe400078ec0ff */
[----:B------:R-:W-:Y:S01]  /*2bf0*/  LOP3.LUT R10, R10, 0xf000f0, RZ, 0xc0, !PT ;  /* 0x00f000f00a0a7812 */ /* 0x000fe200078ec0ff */
[----:B------:R-:W-:Y:S01]  /*2c00*/  FFMA.FTZ R36, R17, R25, R36 ;  /* 0x0000001911247223 */ /* 0x000fe20000010024 */
[----:B------:R-:W-:-:S02]  /*2c10*/  LOP3.LUT R9, R9, 0x64006400, RZ, 0xfc, !PT ;  /* 0x6400640009097812 */ /* 0x000fc400078efcff */
[----:B------:R-:W-:-:S03]  /*2c20*/  LOP3.LUT R10, R10, 0x64006400, RZ, 0xfc, !PT ;  /* 0x640064000a0a7812 */ /* 0x000fc600078efcff */
[----:B------:R-:W-:-:S05]  /*2c30*/  HADD2 R9, R9, -1032, -1032 ;  /* 0xe408e40809097430 */ /* 0x000fca0000000000 */
[--C-:B------:R-:W-:Y:S02]  /*2c40*/  HADD2.F32 R25, -RZ, R9.reuse.H0_H0 ;  /* 0x20000009ff197230 */ /* 0x100fe40000004100 */
[----:B------:R-:W-:-:S03]  /*2c50*/  HADD2.F32 R9, -RZ, R9.H1_H1 ;  /* 0x30000009ff097230 */ /* 0x000fc60000004100 */
[----:B------:R-:W-:-:S04]  /*2c60*/  FFMA.FTZ R25, R13, R25, R36 ;  /* 0x000000190d197223 */ /* 0x000fc80000010024 */
[----:B------:R-:W-:Y:S01]  /*2c70*/  FFMA.FTZ R25, R14, R9, R25 ;  /* 0x000000090e197223 */ /* 0x000fe20000010019 */
[----:B------:R-:W-:Y:S01]  /*2c80*/  HFMA2 R9, R10, R3.H1_H1, -72, -72 ;  /* 0xd480d4800a097431 */ /* 0x000fe20000060003 */
[----:B------:R-:W-:-:S04]  /*2c90*/  LOP3.LUT R10, R33, 0x64006400, RZ, 0xfc, !PT ;  /* 0x64006400210a7812 */ /* 0x000fc800078efcff */
[--C-:B------:R-:W-:Y:S02]  /*2ca0*/  HADD2.F32 R36, -RZ, R9.reuse.H0_H0 ;  /* 0x20000009ff247230 */ /* 0x100fe40000004100 */
[----:B------:R-:W-:Y:S02]  /*2cb0*/  HADD2 R10, R10, -1032, -1032 ;  /* 0xe408e4080a0a7430 */ /* 0x000fe40000000000 */
[----:B------:R-:W-:Y:S02]  /*2cc0*/  HADD2.F32 R9, -RZ, R9.H1_H1 ;  /* 0x30000009ff097230 */ /* 0x000fe40000004100 */
[----:B------:R-:W-:Y:S01]  /*2cd0*/  FFMA.FTZ R36, R18, R36, R25 ;  /* 0x0000002412247223 */ /* 0x000fe20000010019 */
[----:B------:R-:W-:-:S03]  /*2ce0*/  HADD2.F32 R25, -RZ, R10.H0_H0 ;  /* 0x2000000aff197230 */ /* 0x000fc60000004100 */
[----:B------:R-:W-:Y:S02]  /*2cf0*/  FFMA.FTZ R36, R15, R9, R36 ;  /* 0x000000090f247223 */ /* 0x000fe40000010024 */
[----:B------:R-:W-:Y:S01]  /*2d00*/  FFMA.FTZ R33, R12, R25, RZ ;  /* 0x000000190c217223 */ /* 0x000fe200000100ff */
[----:B------:R-:W-:Y:S01]  /*2d10*/  HADD2.F32 R25, -RZ, R10.H1_H1 ;  /* 0x3000000aff197230 */ /* 0x000fe20000004100 */
[----:B------:R-:W-:Y:S01]  /*2d20*/  LOP3.LUT R10, R11, 0xf000f0, RZ, 0xc0, !PT ;  /* 0x00f000f00b0a7812 */ /* 0x000fe200078ec0ff */
[----:B------:R-:W-:Y:S01]  /*2d30*/  FMUL.FTZ R36, R31, R36 ;  /* 0x000000241f247220 */ /* 0x000fe20000410000 */
[----:B------:R-:W-:Y:S02]  /*2d40*/  SHF.R.U32.HI R11, RZ, 0x8, R11 ;  /* 0x00000008ff0b7819 */ /* 0x000fe4000001160b */
[----:B------:R-:W-:Y:S01]  /*2d50*/  LOP3.LUT R10, R10, 0x64006400, RZ, 0xfc, !PT ;  /* 0x640064000a0a7812 */ /* 0x000fe200078efcff */
[----:B------:R-:W-:Y:S01]  /*2d60*/  FFMA.FTZ R25, R16, R25, R33 ;  /* 0x0000001910197223 */ /* 0x000fe20000010021 */
[----:B------:R-:W-:-:S03]  /*2d70*/  F2FP.F16.F32.PACK_AB R36, RZ, R36 ;  /* 0x00000024ff24723e */ /* 0x000fc600000000ff */
[----:B------:R-:W-:-:S05]  /*2d80*/  HFMA2 R10, R10, R3.H1_H1, -72, -72 ;  /* 0xd480d4800a0a7431 */ /* 0x000fca0000060003 */
[--C-:B------:R-:W-:Y:S02]  /*2d90*/  HADD2.F32 R12, -RZ, R10.reuse.H0_H0 ;  /* 0x2000000aff0c7230 */ /* 0x100fe40000004100 */
[----:B------:R-:W-:-:S03]  /*2da0*/  HADD2.F32 R16, -RZ, R10.H1_H1 ;  /* 0x3000000aff107230 */ /* 0x000fc60000004100 */
[----:B------:R-:W-:Y:S01]  /*2db0*/  FFMA.FTZ R8, R8, R12, R25 ;  /* 0x0000000c08087223 */ /* 0x000fe20000010019 */
[C---:B------:R-:W-:Y:S01]  /*2dc0*/  LOP3.LUT R12, R11.reuse, 0xf000f, RZ, 0xc0, !PT ;  /* 0x000f000f0b0c7812 */ /* 0x040fe200078ec0ff */
[----:B------:R-:W-:Y:S01]  /*2dd0*/  IMAD.WIDE R24, R2, 0x4, R38 ;  /* 0x0000000402187825 */ /* 0x000fe200078e0226 */
[----:B------:R-:W-:-:S03]  /*2de0*/  LOP3.LUT R11, R11, 0xf000f0, RZ, 0xc0, !PT ;  /* 0x00f000f00b0b7812 */ /* 0x000fc600078ec0ff */
[----:B------:R-:W-:Y:S01]  /*2df0*/  FFMA.FTZ R16, R17, R16, R8 ;  /* 0x0000001011107223 */ /* 0x000fe20000010008 */
[----:B------:R-:W-:Y:S02]  /*2e00*/  LOP3.LUT R12, R12, 0x64006400, RZ, 0xfc, !PT ;  /* 0x640064000c0c7812 */ /* 0x000fe400078efcff */
[----:B------:R-:W-:-:S03]  /*2e10*/  LOP3.LUT R8, R11, 0x64006400, RZ, 0xfc, !PT ;  /* 0x640064000b087812 */ /* 0x000fc600078efcff */
[----:B------:R-:W-:Y:S02]  /*2e20*/  HADD2 R10, R12, -1032, -1032 ;  /* 0xe408e4080c0a7430 */ /* 0x000fe40000000000 */
[----:B------:R-:W-:-:S03]  /*2e30*/  HFMA2 R8, R8, R3.H1_H1, -72, -72 ;  /* 0xd480d48008087431 */ /* 0x000fc60000060003 */
[--C-:B------:R-:W-:Y:S02]  /*2e40*/  HADD2.F32 R12, -RZ, R10.reuse.H0_H0 ;  /* 0x2000000aff0c7230 */ /* 0x100fe40000004100 */
[----:B------:R-:W-:Y:S02]  /*2e50*/  HADD2.F32 R11, -RZ, R10.H1_H1 ;  /* 0x3000000aff0b7230 */ /* 0x000fe40000004100 */
[--C-:B------:R-:W-:Y:S02]  /*2e60*/  HADD2.F32 R10, -RZ, R8.reuse.H0_H0 ;  /* 0x20000008ff0a7230 */ /* 0x100fe40000004100 */
[----:B------:R-:W-:Y:S01]  /*2e70*/  FFMA.FTZ R13, R13, R12, R16 ;  /* 0x0000000c0d0d7223 */ /* 0x000fe20000010010 */
[----:B------:R-:W-:-:S03]  /*2e80*/  HADD2.F32 R8, -RZ, R8.H1_H1 ;  /* 0x30000008ff087230 */ /* 0x000fc60000004100 */
[----:B------:R-:W-:-:S04]  /*2e90*/  FFMA.FTZ R11, R14, R11, R13 ;  /* 0x0000000b0e0b7223 */ /* 0x000fc8000001000d */
[----:B------:R-:W-:-:S04]  /*2ea0*/  FFMA.FTZ R11, R18, R10, R11 ;  /* 0x0000000a120b7223 */ /* 0x000fc8000001000b */
[----:B------:R-:W-:-:S04]  /*2eb0*/  FFMA.FTZ R11, R15, R8, R11 ;  /* 0x000000080f0b7223 */ /* 0x000fc8000001000b */
[----:B------:R-:W-:-:S05]  /*2ec0*/  FMUL.FTZ R11, R30, R11 ;  /* 0x0000000b1e0b7220 */ /* 0x000fca0000410000 */
[----:B------:R-:W-:-:S04]  /*2ed0*/  F2FP.F16.F32.PACK_AB R11, RZ, R11 ;  /* 0x0000000bff0b723e */ /* 0x000fc800000000ff */
[----:B------:R-:W-:-:S05]  /*2ee0*/  PRMT R36, R36, 0x5410, R11 ;  /* 0x0000541024247816 */ /* 0x000fca000000000b */
[----:B------:R-:W-:Y:S01]  /*2ef0*/  HADD2 R23, R36, R22 ;  /* 0x0000001624177230 */ /* 0x000fe20000000000 */
[----:B------:R-:W-:-:S07]  /*2f00*/  LEA R22, R20, 0x20, 0x5 ;  /* 0x0000002014167811 */ /* 0x000fce00078e28ff */
.L_x_5133:
[----:B------:R-:W1:Y:S01]  /*2f10*/  LDCU UR5, c[0x0][0x3dc] ;  /* 0x00007b80ff0577ac */ /* 0x000e620008000800 */
[----:B------:R-:W2:Y:S01]  /*2f20*/  LDC.64 R8, c[0x0][0x3a0] ;  /* 0x0000e800ff087b82 */ /* 0x000ea20000000a00 */
[----:B------:R-:W-:Y:S01]  /*2f30*/  IMAD R21, R2, UR8, R21 ;  /* 0x0000000802157c24 */ /* 0x000fe2000f8e0215 */
[----:B-1----:R-:W-:-:S04]  /*2f40*/  VIMNMX R11, PT, PT, R7, UR5, PT ;  /* 0x00000005070b7c48 */ /* 0x002fc8000bfe0100 */
[----:B------:R-:W-:Y:S01]  /*2f50*/  ISETP.GT.AND P0, PT, R11, R22, PT ;  /* 0x000000160b00720c */ /* 0x000fe20003f04270 */
[----:B--2---:R-:W-:-:S12]  /*2f60*/  IMAD.WIDE R20, R21, 0x2, R8 ;  /* 0x0000000215147825 */ /* 0x004fd800078e0208 */
[----:B------:R-:W-:Y:S05]  /*2f70*/  @!P0 BRA `(.L_x_5134) ;  /* 0x0000000800748947 */ /* 0x000fea0003800000 */
[----:B------:R-:W-:-:S07]  /*2f80*/  VIMNMX.U32 R7, PT, PT, R7, UR5, PT ;  /* 0x0000000507077c48 */ /* 0x000fce000bfe0000 */
.L_x_5135:
[----:B------:R1:W2:Y:S01]  /*2f90*/  LDG.E.128.CONSTANT R8, desc[UR6][R24.64] ;  /* 0x0000000618087981 */ /* 0x0002a2000c1e9d00 */
[----:B------:R-:W-:Y:S01]  /*2fa0*/  HFMA2 R17, -RZ, RZ, 0, 0.0625 ;  /* 0x00002c00ff117431 */ /* 0x000fe200000001ff */
[----:B------:R-:W-:Y:S02]  /*2fb0*/  MOV R16, 0x3400 ;  /* 0x0000340000107802 */ /* 0x000fe40000000f00 */
[----:B------:R-:W3:Y:S01]  /*2fc0*/  LDS.128 R12, [UR4] ;  /* 0x00000004ff0c7984 */ /* 0x000ee20008000c00 */
[----:B------:R-:W-:Y:S02]  /*2fd0*/  MOV R18, 0x2400 ;  /* 0x0000240000127802 */ /* 0x000fe40000000f00 */
[----:B0-----:R-:W-:Y:S02]  /*2fe0*/  PRMT R5, R5, 0x5410, R16 ;  /* 0x0000541005057816 */ /* 0x001fe40000000010 */
[----:B------:R-:W-:Y:S01]  /*2ff0*/  PRMT R3, R3, 0x5410, R18 ;  /* 0x0000541003037816 */ /* 0x000fe20000000012 */
[----:B-1----:R-:W-:Y:S01]  /*3000*/  IMAD.WIDE R24, R2, 0x4, R24 ;  /* 0x0000000402187825 */ /* 0x002fe200078e0218 */
[----:B------:R-:W-:-:S02]  /*3010*/  PRMT R4, R4, 0x5410, R17 ;  /* 0x0000541004047816 */ /* 0x000fc40000000011 */
[----:B------:R-:W-:-:S04]  /*3020*/  IADD3 R22, PT, PT, R22, 0x10, RZ ;  /* 0x0000001016167810 */ /* 0x000fc80007ffe0ff */
[----:B------:R-:W-:Y:S02]  /*3030*/  ISETP.GE.AND P0, PT, R22, R7, PT ;  /* 0x000000071600720c */ /* 0x000fe40003f06270 */
[C---:B--2---:R-:W-:Y:S02]  /*3040*/  LOP3.LUT R19, R8.reuse, 0x30003, RZ, 0xc0, !PT ;  /* 0x0003000308137812 */ /* 0x044fe400078ec0ff */
        /* <DEDUP_REMOVED lines=8> */
[-C--:B---3--:R-:W-:Y:S01]  /*30d0*/  HFMA2 R19, R19, R12.reuse, RZ ;  /* 0x0000000c13137231 */ /* 0x088fe200000000ff */
        /* <DEDUP_REMOVED lines=8> */
[----:B------:R-:W-:Y:S01]  /*3160*/  HFMA2 R27, R27, R12, RZ.H0_H0 ;  /* 0x0000000c1b1b7231 */ /* 0x000fe200000400ff */
[----:B------:R-:W-:Y:S01]  /*3170*/  LOP3.LUT R18, R18, 0x64006400, RZ, 0xfc, !PT ;  /* 0x6400640012127812 */ /* 0x000fe200078efcff */
[----:B------:R-:W-:-:S02]  /*3180*/  HFMA2 R16, R16, R5.H1_H1, -258, -258 ;  /* 0xdc08dc0810107431 */ /* 0x000fc40000060005 */
[-C--:B------:R-:W-:Y:S02]  /*3190*/  HFMA2 R28, R28, R13.reuse, R19 ;  /* 0x0000000d1c1c7231 */ /* 0x080fe40000000013 */
[----:B------:R-:W-:Y:S01]  /*31a0*/  HADD2 R30, R30, -1026, -1026 ;  /* 0xe402e4021e1e7430 */ /* 0x000fe20000000000 */
[----:B------:R-:W-:Y:S01]  /*31b0*/  LOP3.LUT R19, R11, 0xc000c, RZ, 0xc0, !PT ;  /* 0x000c000c0b137812 */ /* 0x000fe200078ec0ff */
[----:B------:R-:W-:Y:S01]  /*31c0*/  HFMA2 R27, R16, R13, R27 ;  /* 0x0000000d101b7231 */ /* 0x000fe2000000001b */
[----:B------:R-:W-:Y:S01]  /*31d0*/  LOP3.LUT R17, R8, 0x300030, RZ, 0xc0, !PT ;  /* 0x0030003008117812 */ /* 0x000fe200078ec0ff */
[-C--:B------:R-:W-:Y:S01]  /*31e0*/  HFMA2 R31, R31, R12.reuse, RZ ;  /* 0x0000000c1f1f7231 */ /* 0x080fe200000000ff */
[----:B------:R-:W-:Y:S01]  /*31f0*/  LOP3.LUT R16, R9, 0x300030, RZ, 0xc0, !PT ;  /* 0x0030003009107812 */ /* 0x000fe200078ec0ff */
[----:B------:R-:W-:Y:S01]  /*3200*/  HFMA2 R12, R30, R12, RZ.H0_H0 ;  /* 0x0000000c1e0c7231 */ /* 0x000fe200000400ff */
[----:B------:R-:W-:Y:S01]  /*3210*/  LOP3.LUT R30, R19, 0x64006400, RZ, 0xfc, !PT ;  /* 0x64006400131e7812 */ /* 0x000fe200078efcff */
[----:B------:R-:W-:Y:S01]  /*3220*/  HFMA2 R18, R18, R5.H1_H1, -258, -258 ;  /* 0xdc08dc0812127431 */ /* 0x000fe20000060005 */
[----:B------:R-:W-:-:S02]  /*3230*/  LOP3.LUT R17, R17, 0x64006400, RZ, 0xfc, !PT ;  /* 0x6400640011117812 */ /* 0x000fc400078efcff */
[----:B------:R-:W-:Y:S01]  /*3240*/  LOP3.LUT R19, R16, 0x64006400, RZ, 0xfc, !PT ;  /* 0x6400640010137812 */ /* 0x000fe200078efcff */
[----:B------:R-:W-:Y:S01]  /*3250*/  HFMA2 R30, R30, R5.H1_H1, -258, -258 ;  /* 0xdc08dc081e1e7431 */ /* 0x000fe20000060005 */
[----:B------:R-:W-:Y:S01]  /*3260*/  LOP3.LUT R32, R11, 0x300030, RZ, 0xc0, !PT ;  /* 0x003000300b207812 */ /* 0x000fe200078ec0ff */
[-C--:B------:R-:W-:Y:S02]  /*3270*/  HFMA2 R31, R18, R13.reuse, R31 ;  /* 0x0000000d121f7231 */ /* 0x080fe4000000001f */
[-C--:B------:R-:W-:Y:S01]  /*3280*/  HFMA2 R17, R17, R4.reuse.H1_H1, -66, -66 ;  /* 0xd420d42011117431 */ /* 0x080fe20000060004 */
[----:B------:R-:W-:Y:S01]  /*3290*/  LOP3.LUT R18, R10, 0x300030, RZ, 0xc0, !PT ;  /* 0x003000300a127812 */ /* 0x000fe200078ec0ff */
[----:B------:R-:W-:Y:S02]  /*32a0*/  HFMA2 R19, R19, R4.H1_H1, -66, -66 ;  /* 0xd420d42013137431 */ /* 0x000fe40000060004 */
[----:B------:R-:W-:Y:S01]  /*32b0*/  HFMA2 R12, R30, R13, R12 ;  /* 0x0000000d1e0c7231 */ /* 0x000fe2000000000c */
[----:B------:R-:W-:-:S02]  /*32c0*/  LOP3.LUT R33, R32, 0x64006400, RZ, 0xfc, !PT ;  /* 0x6400640020217812 */ /* 0x000fc400078efcff */
[----:B------:R-:W-:Y:S01]  /*32d0*/  LOP3.LUT R29, R18, 0x64006400, RZ, 0xfc, !PT ;  /* 0x64006400121d7812 */ /* 0x000fe200078efcff */
[-C--:B------:R-:W-:Y:S02]  /*32e0*/  HFMA2 R28, R17, R14.reuse, R28 ;  /* 0x0000000e111c7231 */ /* 0x080fe4000000001c */
[----:B------:R-:W-:Y:S01]  /*32f0*/  HFMA2 R27, R19, R14, R27 ;  /* 0x0000000e131b7231 */ /* 0x000fe2000000001b */
[----:B------:R-:W-:Y:S01]  /*3300*/  LOP3.LUT R34, R10, 0xc000c0, RZ, 0xc0, !PT ;  /* 0x00c000c00a227812 */ /* 0x000fe200078ec0ff */
[----:B------:R-:W0:Y:S01]  /*3310*/  LDS.128 R16, [UR4+0x10] ;  /* 0x00001004ff107984 */ /* 0x000e220008000c00 */
[-C--:B------:R-:W-:Y:S01]  /*3320*/  HFMA2 R29, R29, R4.reuse.H1_H1, -66, -66 ;  /* 0xd420d4201d1d7431 */ /* 0x080fe20000060004 */
[----:B------:R-:W-:Y:S01]  /*3330*/  LOP3.LUT R32, R9, 0xc000c0, RZ, 0xc0, !PT ;  /* 0x00c000c009207812 */ /* 0x000fe200078ec0ff */
[----:B------:R-:W-:Y:S01]  /*3340*/  HFMA2 R30, R33, R4.H1_H1, -66, -66 ;  /* 0xd420d420211e7431 */ /* 0x000fe20000060004 */
[----:B------:R-:W-:Y:S01]  /*3350*/  LOP3.LUT R34, R34, 0x64006400, RZ, 0xfc, !PT ;  /* 0x6400640022227812 */ /* 0x000fe200078efcff */
[----:B------:R-:W-:Y:S01]  /*3360*/  UIADD3 UR4, UPT, UPT, UR4, 0x20, URZ ;  /* 0x0000002004047890 */ /* 0x000fe2000fffe0ff */
[----:B------:R-:W-:Y:S01]  /*3370*/  LOP3.LUT R32, R32, 0x64006400, RZ, 0xfc, !PT ;  /* 0x6400640020207812 */ /* 0x000fe200078efcff */
[----:B------:R-:W-:-:S02]  /*3380*/  HFMA2 R31, R29, R14, R31 ;  /* 0x0000000e1d1f7231 */ /* 0x000fc4000000001f */
[----:B------:R-:W-:Y:S01]  /*3390*/  HFMA2 R30, R30, R14, R12 ;  /* 0x0000000e1e1e7231 */ /* 0x000fe2000000000c */
[----:B------:R-:W-:Y:S01]  /*33a0*/  LOP3.LUT R14, R8, 0xc000c0, RZ, 0xc0, !PT ;  /* 0x00c000c0080e7812 */ /* 0x000fe200078ec0ff */
[-C--:B------:R-:W-:Y:S01]  /*33b0*/  HFMA2 R34, R34, R3.reuse.H1_H1, -18, -18 ;  /* 0xcc80cc8022227431 */ /* 0x080fe20000060003 */
[----:B------:R-:W-:Y:S01]  /*33c0*/  LOP3.LUT R12, R11, 0xc000c0, RZ, 0xc0, !PT ;  /* 0x00c000c00b0c7812 */ /* 0x000fe200078ec0ff */
[----:B------:R-:W-:Y:S01]  /*33d0*/  HFMA2 R32, R32, R3.H1_H1, -18, -18 ;  /* 0xcc80cc8020207431 */ /* 0x000fe20000060003 */
[----:B------:R-:W-:Y:S02]  /*33e0*/  LOP3.LUT R14, R14, 0x64006400, RZ, 0xfc, !PT ;  /* 0x640064000e0e7812 */ /* 0x000fe400078efcff */
[----:B------:R-:W-:Y:S01]  /*33f0*/  SHF.R.U32.HI R11, RZ, 0x8, R11 ;  /* 0x00000008ff0b7819 */ /* 0x000fe2000001160b */
[-C--:B------:R-:W-:Y:S01]  /*3400*/  HFMA2 R31, R34, R15.reuse, R31 ;  /* 0x0000000f221f7231 */ /* 0x080fe2000000001f */
[----:B------:R-:W-:Y:S01]  /*3410*/  SHF.R.U32.HI R8, RZ, 0x8, R8 ;  /* 0x00000008ff087819 */ /* 0x000fe20000011608 */
[----:B------:R-:W-:Y:S01]  /*3420*/  HFMA2 R27, R32, R15, R27 ;  /* 0x0000000f201b7231 */ /* 0x000fe2000000001b */
[----:B------:R-:W-:Y:S01]  /*3430*/  LOP3.LUT R12, R12, 0x64006400, RZ, 0xfc, !PT ;  /* 0x640064000c0c7812 */ /* 0x000fe200078efcff */
[----:B------:R-:W-:Y:S01]  /*3440*/  HFMA2 R14, R14, R3.H1_H1, -18, -18 ;  /* 0xcc80cc800e0e7431 */ /* 0x000fe20000060003 */
[----:B------:R-:W-:-:S02]  /*3450*/  LOP3.LUT R34, R11, 0xc000c, RZ, 0xc0, !PT ;  /* 0x000c000c0b227812 */ /* 0x000fc400078ec0ff */
[----:B------:R-:W-:Y:S01]  /*3460*/  LOP3.LUT R32, R8, 0x30003, RZ, 0xc0, !PT ;  /* 0x0003000308207812 */ /* 0x000fe200078ec0ff */
[----:B------:R-:W-:Y:S01]  /*3470*/  HFMA2 R12, R12, R3.H1_H1, -18, -18 ;  /* 0xcc80cc800c0c7431 */ /* 0x000fe20000060003 */
[----:B------:R-:W-:Y:S01]  /*3480*/  SHF.R.U32.HI R10, RZ, 0x8, R10 ;  /* 0x00000008ff0a7819 */ /* 0x000fe2000001160a */
[-C--:B------:R-:W-:Y:S01]  /*3490*/  HFMA2 R28, R14, R15.reuse, R28 ;  /* 0x0000000f0e1c7231 */ /* 0x080fe2000000001c */
[----:B------:R-:W-:Y:S01]  /*34a0*/  SHF.R.U32.HI R9, RZ, 0x8, R9 ;  /* 0x00000008ff097819 */ /* 0x000fe20000011609 */
[----:B------:R-:W-:Y:S01]  /*34b0*/  HFMA2 R30, R12, R15, R30 ;  /* 0x0000000f0c1e7231 */ /* 0x000fe2000000001e */
[----:B------:R-:W-:Y:S02]  /*34c0*/  LOP3.LUT R34, R34, 0x64006400, RZ, 0xfc, !PT ;  /* 0x6400640022227812 */ /* 0x000fe400078efcff */
[----:B------:R-:W-:Y:S02]  /*34d0*/  LOP3.LUT R32, R32, 0x64006400, RZ, 0xfc, !PT ;  /* 0x6400640020207812 */ /* 0x000fe400078efcff */
[----:B------:R-:W-:Y:S01]  /*34e0*/  LOP3.LUT R35, R10, 0x30003, RZ, 0xc0, !PT ;  /* 0x000300030a237812 */ /* 0x000fe200078ec0ff */
[----:B------:R-:W-:Y:S01]  /*34f0*/  HFMA2 R29, R34, R5.H1_H1, -258, -258 ;  /* 0xdc08dc08221d7431 */ /* 0x000fe20000060005 */
[----:B------:R-:W-:Y:S01]  /*3500*/  LOP3.LUT R15, R9, 0x30003, RZ, 0xc0, !PT ;  /* 0x00030003090f7812 */ /* 0x000fe200078ec0ff */
[----:B------:R-:W-:Y:S01]  /*3510*/  HADD2 R34, R32, -1026, -1026 ;  /* 0xe402e40220227430 */ /* 0x000fe20000000000 */
[----:B------:R-:W-:-:S02]  /*3520*/  LOP3.LUT R33, R11, 0x30003, RZ, 0xc0, !PT ;  /* 0x000300030b217812 */ /* 0x000fc400078ec0ff */
[----:B------:R-:W-:Y:S02]  /*3530*/  LOP3.LUT R32, R35, 0x64006400, RZ, 0xfc, !PT ;  /* 0x6400640023207812 */ /* 0x000fe400078efcff */
[----:B------:R-:W-:Y:S01]  /*3540*/  LOP3.LUT R15, R15, 0x64006400, RZ, 0xfc, !PT ;  /* 0x640064000f0f7812 */ /* 0x000fe200078efcff */
[-C--:B0-----:R-:W-:Y:S01]  /*3550*/  HFMA2 R28, R34, R16.reuse, R28 ;  /* 0x00000010221c7231 */ /* 0x081fe2000000001c */
        /* <DEDUP_REMOVED lines=8> */
[-C--:B------:R-:W-:Y:S01]  /*35e0*/  HFMA2 R15, R32, R16.reuse, R31 ;  /* 0x00000010200f7231 */ /* 0x080fe2000000001f */
[----:B------:R-:W-:Y:S01]  /*35f0*/  LOP3.LUT R14, R14, 0x64006400, RZ, 0xfc, !PT ;  /* 0x640064000e0e7812 */ /* 0x000fe200078efcff */
[----:B------:R-:W-:Y:S01]  /*3600*/  HFMA2 R16, R33, R16, R30 ;  /* 0x0000001021107231 */ /* 0x000fe2000000001e */
[----:B------:R-:W-:Y:S01]  /*3610*/  LOP3.LUT R30, R8, 0x300030, RZ, 0xc0, !PT ;  /* 0x00300030081e7812 */ /* 0x000fe200078ec0ff */
[-C--:B------:R-:W-:Y:S01]  /*3620*/  HFMA2 R12, R12, R5.reuse.H1_H1, -258, -258 ;  /* 0xdc08dc080c0c7431 */ /* 0x080fe20000060005 */
[C---:B------:R-:W-:Y:S01]  /*3630*/  LOP3.LUT R13, R9.reuse, 0xc000c, RZ, 0xc0, !PT ;  /* 0x000c000c090d7812 */ /* 0x040fe200078ec0ff */
[----:B------:R-:W-:Y:S01]  /*3640*/  HFMA2 R14, R14, R5.H1_H1, -258, -258 ;  /* 0xdc08dc080e0e7431 */ /* 0x000fe20000060005 */
[C---:B------:R-:W-:Y:S01]  /*3650*/  LOP3.LUT R31, R9.reuse, 0x300030, RZ, 0xc0, !PT ;  /* 0x00300030091f7812 */ /* 0x040fe200078ec0ff */
        /* <DEDUP_REMOVED lines=10> */
[----:B------:R-:W-:Y:S01]  /*3700*/  HFMA2 R9, R9, R4.H1_H1, -66, -66 ;  /* 0xd420d42009097431 */ /* 0x000fe20000060004 */
[----:B------:R-:W-:Y:S02]  /*3710*/  LOP3.LUT R36, R13, 0x64006400, RZ, 0xfc, !PT ;  /* 0x640064000d247812 */ /* 0x000fe400078efcff */
[----:B------:R-:W-:Y:S01]  /*3720*/  LOP3.LUT R8, R8, 0x64006400, RZ, 0xfc, !PT ;  /* 0x6400640008087812 */ /* 0x000fe200078efcff */
[-C--:B------:R-:W-:Y:S01]  /*3730*/  HFMA2 R12, R35, R18.reuse, R12 ;  /* 0x00000012230c7231 */ /* 0x080fe2000000000c */
[----:B------:R-:W-:Y:S01]  /*3740*/  LOP3.LUT R10, R11, 0x300030, RZ, 0xc0, !PT ;  /* 0x003000300b0a7812 */ /* 0x000fe200078ec0ff */
[----:B------:R-:W-:Y:S01]  /*3750*/  HFMA2 R13, R36, R5.H1_H1, -258, -258 ;  /* 0xdc08dc08240d7431 */ /* 0x000fe20000060005 */
[----:B------:R-:W-:Y:S01]  /*3760*/  LOP3.LUT R30, R33, 0x64006400, RZ, 0xfc, !PT ;  /* 0x64006400211e7812 */ /* 0x000fe200078efcff */
[-C--:B------:R-:W-:Y:S01]  /*3770*/  HFMA2 R8, R8, R3.reuse.H1_H1, -18, -18 ;  /* 0xcc80cc8008087431 */ /* 0x080fe20000060003 */
[----:B------:R-:W-:Y:S01]  /*3780*/  LOP3.LUT R31, R31, 0x64006400, RZ, 0xfc, !PT ;  /* 0x640064001f1f7812 */ /* 0x000fe200078efcff */
[----:B------:R-:W-:Y:S01]  /*3790*/  HFMA2 R15, R9, R18, R14 ;  /* 0x00000012090f7231 */ /* 0x000fe2000000000e */
[----:B------:R-:W-:Y:S01]  /*37a0*/  LOP3.LUT R11, R11, 0xc000c0, RZ, 0xc0, !PT ;  /* 0x00c000c00b0b7812 */ /* 0x000fe200078ec0ff */
[----:B------:R-:W-:Y:S01]  /*37b0*/  HFMA2 R30, R30, R3.H1_H1, -18, -18 ;  /* 0xcc80cc801e1e7431 */ /* 0x000fe20000060003 */
[----:B------:R-:W-:Y:S01]  /*37c0*/  LOP3.LUT R33, R10, 0x64006400, RZ, 0xfc, !PT ;  /* 0x640064000a217812 */ /* 0x000fe200078efcff */
[----:B------:R-:W-:Y:S01]  /*37d0*/  HFMA2 R31, R31, R4.H1_H1, -66, -66 ;  /* 0xd420d4201f1f7431 */ /* 0x000fe20000060004 */
[----:B------:R-:W-:Y:S01]  /*37e0*/  LOP3.LUT R32, R32, 0x64006400, RZ, 0xfc, !PT ;  /* 0x6400640020207812 */ /* 0x000fe200078efcff */
[----:B------:R-:W-:Y:S01]  /*37f0*/  HFMA2 R13, R13, R17, R27 ;  /* 0x000000110d0d7231 */ /* 0x000fe2000000001b */
[----:B------:R-:W-:Y:S01]  /*3800*/  LOP3.LUT R10, R11, 0x64006400, RZ, 0xfc, !PT ;  /* 0x640064000b0a7812 */ /* 0x000fe200078efcff */
[----:B------:R-:W-:-:S02]  /*3810*/  HFMA2 R8, R8, R19, R12 ;  /* 0x0000001308087231 */ /* 0x000fc4000000000c */
[----:B------:R-:W-:Y:S02]  /*3820*/  HFMA2 R33, R33, R4.H1_H1, -66, -66 ;  /* 0xd420d42021217431 */ /* 0x000fe40000060004 */
[----:B------:R-:W-:Y:S02]  /*3830*/  HFMA2 R15, R30, R19, R15 ;  /* 0x000000131e0f7231 */ /* 0x000fe4000000000f */
[-C--:B------:R-:W-:Y:S01]  /*3840*/  HFMA2 R32, R32, R3.reuse.H1_H1, -18, -18 ;  /* 0xcc80cc8020207431 */ /* 0x080fe20000060003 */
[----:B------:R-:W-:Y:S01]  /*3850*/  PRMT R5, R5, 0x5410, R6 ;  /* 0x0000541005057816 */ /* 0x000fe20000000006 */
[-C--:B------:R-:W-:Y:S02]  /*3860*/  HFMA2 R16, R31, R18.reuse, R13 ;  /* 0x000000121f107231 */ /* 0x080fe4000000000d */
[----:B------:R-:W-:Y:S01]  /*3870*/  HFMA2 R10, R10, R3.H1_H1, -18, -18 ;  /* 0xcc80cc800a0a7431 */ /* 0x000fe20000060003 */
[----:B------:R-:W-:Y:S01]  /*3880*/  PRMT R3, R3, 0x5410, R4 ;  /* 0x0000541003037816 */ /* 0x000fe20000000004 */
[----:B------:R-:W-:-:S02]  /*3890*/  HFMA2 R29, R33, R18, R29 ;  /* 0x00000012211d7231 */ /* 0x000fc4000000001d */
[-C--:B------:R-:W-:Y:S02]  /*38a0*/  HFMA2 R16, R32, R19.reuse, R16 ;  /* 0x0000001320107231 */ /* 0x080fe40000000010 */
[----:B------:R-:W-:Y:S02]  /*38b0*/  HFMA2 R10, R10, R19, R29 ;  /* 0x000000130a0a7231 */ /* 0x000fe4000000001d */
[----:B------:R-:W-:Y:S02]  /*38c0*/  HADD2 R8, R8.H0_H0, R8.H1_H1 ;  /* 0x3000000808087230 */ /* 0x000fe40000000800 */
[----:B------:R-:W-:Y:S02]  /*38d0*/  HADD2 R16, R16.H0_H0, R16.H1_H1 ;  /* 0x3000001010107230 */ /* 0x000fe40000000800 */
[----:B------:R-:W-:Y:S02]  /*38e0*/  HADD2 R15, R15.H0_H0, R15.H1_H1 ;  /* 0x3000000f0f0f7230 */ /* 0x000fe40000000800 */
[----:B------:R-:W-:Y:S01]  /*38f0*/  HADD2 R10, R10.H0_H0, R10.H1_H1 ;  /* 0x3000000a0a0a7230 */ /* 0x000fe20000000800 */
[----:B------:R-:W-:-:S04]  /*3900*/  PRMT R8, R8, 0x5410, R16 ;  /* 0x0000541008087816 */ /* 0x000fc80000000010 */
[----:B------:R-:W-:Y:S01]  /*3910*/  PRMT R15, R15, 0x5410, R10 ;  /* 0x000054100f0f7816 */ /* 0x000fe2000000000a */
[----:B------:R-:W-:-:S04]  /*3920*/  HFMA2 R26, R8, R3, R26 ;  /* 0x00000003081a7231 */ /* 0x000fc8000000001a */
[----:B------:R-:W-:Y:S01]  /*3930*/  HFMA2 R23, R15, R5, R23 ;  /* 0x000000050f177231 */ /* 0x000fe20000000017 */
[----:B------:R-:W-:Y:S06]  /*3940*/  @!P0 BRA `(.L_x_5135) ;  /* 0xfffffff400908947 */ /* 0x000fec000383ffff */
.L_x_5134:
        /* <DEDUP_REMOVED lines=9> */
.L_x_5139:
[----:B0-----:R-:W0:Y:S02]  /*39e0*/  LDS R4, [R2] ;  /* 0x0000000002047984 */ /* 0x001e240000000800 */
[----:B0-----:R-:W-:-:S05]  /*39f0*/  HADD2 R5, R4, R7 ;  /* 0x0000000704057230 */ /* 0x001fca0000000000 */
[----:B------:R-:W0:Y:S02]  /*3a00*/  ATOMS.CAST.SPIN P0, [R2], R4, R5 ;  /* 0x000000040200758d */ /* 0x000e240001800005 */
[----:B0-----:R-:W-:Y:S05]  /*3a10*/  @!P0 BRA `(.L_x_5139) ;  /* 0xfffffffc00f08947 */ /* 0x001fea000383ffff */
[----:B------:R-:W-:Y:S05]  /*3a20*/  BRA `(.L_x_5137) ;  /* 0x00000000000c7947 */ /* 0x000fea0003800000 */
.L_x_5138:
[----:B------:R-:W2:Y:S02]  /*3a30*/  LD.E R0, desc[UR6][R20.64] ;  /* 0x0000000614007980 */ /* 0x000ea4000c101900 */
[----:B--2---:R-:W-:-:S05]  /*3a40*/  IADD3 R3, PT, PT, R7, R0, RZ ;  /* 0x0000000007037210 */ /* 0x004fca0007ffe0ff */
[----:B------:R1:W-:Y:S02]  /*3a50*/  ST.E desc[UR6][R20.64], R3 ;  /* 0x0000000314007985 */ /* 0x0003e4000c101906 */
.L_x_5137:
[----:B------:R-:W-:Y:S05]  /*3a60*/  BSYNC.RECONVERGENT B0 ;  /* 0x0000000000007941 */ /* 0x000fea0003800200 */
.L_x_5136:
[----:B------:R2:W-:Y:S02]  /*3a70*/  ATOM.E.ADD.F16x2.RN.STRONG.GPU P0, RZ, desc[UR6][R20.64+0x4], R9 ;  /* 0x8000040914ff79a2 */ /* 0x0005e4000c10e106 */
[----:B--2---:R-:W-:Y:S05]  /*3a80*/  @P0 EXIT ;  /* 0x000000000000094d */ /* 0x004fea0003800000 */
[----:B------:R-:W2:Y:S02]  /*3a90*/  QSPC.E.S P0, RZ, [R20+0x4] ;  /* 0x0000040014ff73aa */ /* 0x000ea40000000500 */
[----:B--2---:R-:W-:Y:S05]  /*3aa0*/  @!P0 BRA `(.L_x_5140) ;  /* 0x0000000000188947 */ /* 0x004fea0003800000 */
[----:B-1----:R-:W-:-:S07]  /*3ab0*/  MOV R20, R20 ;  /* 0x0000001400147202 */ /* 0x002fce0000000f00 */
.L_x_5141:
[----:B------:R-:W1:Y:S02]  /*3ac0*/  LDS R2, [R20+0x4] ;  /* 0x0000040014027984 */ /* 0x000e640000000800 */
[----:B-1----:R-:W-:-:S05]  /*3ad0*/  HFMA2 R3, R2, 1, 1, R9 ;  /* 0x3c003c0002037831 */ /* 0x002fca0000000009 */
[----:B------:R-:W1:Y:S02]  /*3ae0*/  ATOMS.CAST.SPIN P0, [R20+0x4], R2, R3 ;  /* 0x000004021400758d */ /* 0x000e640001800003 */
[----:B-1----:R-:W-:Y:S05]  /*3af0*/  @!P0 BRA `(.L_x_5141) ;  /* 0xfffffffc00f08947 */ /* 0x002fea000383ffff */
[----:B------:R-:W-:Y:S05]  /*3b00*/  EXIT ;  /* 0x000000000000794d */ /* 0x000fea0003800000 */
.L_x_5140:
[----:B------:R-:W1:Y:S02]  /*3b10*/  LD.E R0, desc[UR6][R20.64+0x4] ;  /* 0x0000040614007980 */ /* 0x000e64000c101900 */
[----:B-1----:R-:W-:-:S05]  /*3b20*/  IADD3 R3, PT, PT, R9, R0, RZ ;  /* 0x0000000009037210 */ /* 0x002fca0007ffe0ff */
[----:B------:R-:W-:Y:S01]  /*3b30*/  ST.E desc[UR6][R20.64+0x4], R3 ;  /* 0x0000040314007985 */ /* 0x000fe2000c101906 */
[----:B------:R-:W-:Y:S05]  /*3b40*/  EXIT ;  /* 0x000000000000794d */ /* 0x000fea0003800000 */
.L_x_5142:
        /* <DEDUP_REMOVED lines=11> */
.L_x_5366:


//--------------------- .text._Z23gemm_half_q_half_kernelILi1ELi172ELb1ELb1ELi32EEvPK6__halfPKjS4_S2_PS0_iiiiPKtS7_iiiiiibS2_i --------------------------
	.section	.text._Z23gemm_half_q_half_kernelILi1ELi172ELb1ELb1ELi32EEvPK6__halfPKjS4_S2_PS0_iiiiPKtS7_iiiiiibS2_i,"ax",@progbits
	.align	128
        .global         _Z23gemm_half_q_half_kernelILi1ELi172ELb1ELb1ELi32EEvPK6__halfPKjS4_S2_PS0_iiiiPKtS7_iiiiiibS2_i
        .type           _Z23gemm_half_q_half_kernelILi1ELi172ELb1ELb1ELi32EEvPK6__halfPKjS4_S2_PS0_iiiiPKtS7_iiiiiibS2_i,@function
        .size           _Z23gemm_half_q_half_kernelILi1ELi172ELb1ELb1ELi32EEvPK6__halfPKjS4_S2_PS0_iiiiPKtS7_iiiiiibS2_i,(.L_x_5367 - _Z23gemm_half_q_half_kernelILi1ELi172ELb1ELb1ELi32EEvPK6__halfPKjS4_S2_PS0_iiiiPKtS7_iiiiiibS2_i)
        .other          _Z23gemm_half_q_half_kernelILi1ELi172ELb1ELb1ELi32EEvPK6__halfPKjS4_S2_PS0_iiiiPKtS7_iiiiiibS2_i,@"STO_CUDA_ENTRY STV_DEFAULT"
_Z23gemm_half_q_half_kernelILi1ELi172ELb1ELb1ELi32EEvPK6__halfPKjS4_S2_PS0_iiiiPKtS7_iiiiiibS2_i:
.text._Z23gemm_half_q_half_kernelILi1ELi172ELb1ELb1ELi32EEvPK6__halfPKjS4_S2_PS0_iiiiPKtS7_iiiiiibS2_i:
        /* <DEDUP_REMOVED lines=43> */
.L_x_5144:
[----:B------:R-:W-:Y:S05]  /*02b0*/  BSYNC.RECONVERGENT B0 ;  /* 0x0000000000007941 */ /* 0x000fea0003800200 */
.L_x_5143:
        /* <DEDUP_REMOVED lines=23> */
.L_x_5146:
        /* <DEDUP_REMOVED lines=42> */
.L_x_5145:
        /* <DEDUP_REMOVED lines=11> */
.L_x_5147:
        /* <DEDUP_REMOVED lines=11> */
.L_x_5148:
        /* <DEDUP_REMOVED lines=11> */
.L_x_5149:
        /* <DEDUP_REMOVED lines=11> */
.L_x_5150:
        /* <DEDUP_REMOVED lines=11> */
.L_x_5151:
        /* <DEDUP_REMOVED lines=81> */
[----:B------:R-:W-:-:S07]  /*0f50*/  LOP3.LUT R14, R14, 0xff, RZ, 0xc0, !PT ;  /* 0x000000ff0e0e7812 */ /* 0x000fce00078ec0ff */
[----:B------:R-:W4:Y:S01]  /*0f60*/  I2F.F16 R41, R41 ;  /* 0x0000002900297306 */ /* 0x000f220000200c00 */
[----:B0-----:R-:W-:Y:S02]  /*0f70*/  SHF.R.U32.HI R43, RZ, 0x10, R15 ;  /* 0x00000010ff2b7819 */ /* 0x001fe4000001160f */
[----:B------:R-:W-:Y:S02]  /*0f80*/  SHF.R.U32.HI R13, RZ, 0x10, R13 ;  /* 0x00000010ff0d7819 */ /* 0x000fe4000001160d */
[----:B------:R-:W-:-:S03]  /*0f90*/  LOP3.LUT R43, R43, 0xff, RZ, 0xc0, !PT ;  /* 0x000000ff2b2b7812 */ /* 0x000fc600078ec0ff */
[----:B------:R-:W0:Y:S01]  /*0fa0*/  I2F.F16 R42, R42 ;  /* 0x0000002a002a7306 */ /* 0x000e220000200c00 */
[----:B------:R-:W-:Y:S02]  /*0fb0*/  IADD3 R15, PT, PT, R14, -0x80, RZ ;  /* 0xffffff800e0f7810 */ /* 0x000fe40007ffe0ff */
[----:B------:R-:W-:Y:S02]  /*0fc0*/  LOP3.LUT R13, R13, 0xff, RZ, 0xc0, !PT ;  /* 0x000000ff0d0d7812 */ /* 0x000fe400078ec0ff */
[----:B------:R-:W-:Y:S01]  /*0fd0*/  IADD3 R14, PT, PT, R43, -0x80, RZ ;  /* 0xffffff802b0e7810 */ /* 0x000fe20007ffe0ff */
[----:B-1----:R-:W-:Y:S01]  /*0fe0*/  HADD2.F32 R22, -RZ, R22.H0_H0 ;  /* 0x20000016ff167230 */ /* 0x002fe20000004100 */
[----:B------:R-:W-:Y:S01]  /*0ff0*/  IADD3 R13, PT, PT, R13, -0x80, RZ ;  /* 0xffffff800d0d7810 */ /* 0x000fe20007ffe0ff */
[----:B----4-:R-:W-:Y:S01]  /*1000*/  HADD2.F32 R44, -RZ, R41.H0_H0 ;  /* 0x20000029ff2c7230 */ /* 0x010fe20000004100 */
[----:B------:R-:W-:Y:S04]  /*1010*/  I2F.F16 R28, R28 ;  /* 0x0000001c001c7306 */ /* 0x000fe80000200c00 */
[----:B------:R-:W-:-:S04]  /*1020*/  FFMA.FTZ R41, R34, R44, R23 ;  /* 0x0000002c22297223 */ /* 0x000fc80000010017 */
[----:B------:R-:W1:Y:S01]  /*1030*/  I2F.F16 R14, R14 ;  /* 0x0000000e000e7306 */ /* 0x000e620000200c00 */
[----:B0-----:R-:W-:Y:S02]  /*1040*/  HADD2.F32 R46, -RZ, R42.H0_H0 ;  /* 0x2000002aff2e7230 */ /* 0x001fe40000004100 */
[----:B------:R-:W-:Y:S02]  /*1050*/  FFMA.FTZ R42, R34, R22, R21 ;  /* 0x00000016222a7223 */ /* 0x000fe40000010015 */
[----:B------:R-:W0:Y:S03]  /*1060*/  LDS.64 R22, [UR4+0x8] ;  /* 0x00000804ff167984 */ /* 0x000e260008000a00 */
        /* <DEDUP_REMOVED lines=43> */
[----:B------:R-:W1:Y:S08]  /*1320*/  I2F.F16 R25, R25 ;  /* 0x0000001900197306 */ /* 0x000e700000200c00 */
[----:B------:R-:W4:Y:S01]  /*1330*/  I2F.F16 R33, R33 ;  /* 0x0000002100217306 */ /* 0x000f220000200c00 */
[----:B------:R-:W-:Y:S01]  /*1340*/  IADD3 R43, PT, PT, R41, -0x80, RZ ;  /* 0xffffff80292b7810 */ /* 0x000fe20007ffe0ff */
        /* <DEDUP_REMOVED lines=22> */
[----:B-1----:R-:W-:Y:S02]  /*14b0*/  IADD3 R44, PT, PT, R42, -0x80, RZ ;  /* 0xffffff802a2c7810 */ /* 0x002fe40007ffe0ff */
[----:B------:R-:W-:Y:S02]  /*14c0*/  LOP3.LUT R42, R17, 0xff, RZ, 0xc0, !PT ;  /* 0x000000ff112a7812 */ /* 0x000fe400078ec0ff */
[----:B------:R-:W-:Y:S02]  /*14d0*/  LEA.HI R21, R18, 0xffffff80, RZ, 0x8 ;  /* 0xffffff8012157811 */ /* 0x000fe400078f40ff */
[----:B------:R-:W-:Y:S01]  /*14e0*/  SHF.R.U32.HI R43, RZ, 0x10, R18 ;  /* 0x00000010ff2b7819 */ /* 0x000fe20000011612 */
        /* <DEDUP_REMOVED lines=35> */
[----:B------:R-:W-:Y:S02]  /*1720*/  LOP3.LUT R28, R7, 0xff, RZ, 0xc0, !PT ;  /* 0x000000ff071c7812 */ /* 0x000fe400078ec0ff */
[----:B------:R-:W-:Y:S01]  /*1730*/  SHF.R.U32.HI R26, RZ, 0x8, R5 ;  /* 0x00000008ff1a7819 */ /* 0x000fe20000011605 */
[----:B------:R-:W0:Y:S01]  /*1740*/  I2F.F16 R21, R21 ;  /* 0x0000001500157306 */ /* 0x000e220000200c00 */
[----:B------:R-:W-:-:S02]  /*1750*/  LOP3.LUT R39, R6, 0xff, RZ, 0xc0, !PT ;  /* 0x000000ff06277812 */ /* 0x000fc400078ec0ff */
[----:B------:R-:W-:Y:S02]  /*1760*/  LOP3.LUT R16, R16, 0xff, RZ, 0xc0, !PT ;  /* 0x000000ff10107812 */ /* 0x000fe400078ec0ff */
[----:B------:R-:W-:Y:S01]  /*1770*/  IADD3 R44, PT, PT, R28, -0x80, RZ ;  /* 0xffffff801c2c7810 */ /* 0x000fe20007ffe0ff */
[----:B------:R-:W-:Y:S01]  /*1780*/  FFMA.FTZ R28, R23, R43, R42 ;  /* 0x0000002b171c7223 */ /* 0x000fe2000001002a */
[----:B------:R-:W-:Y:S01]  /*1790*/  LOP3.LUT R26, R26, 0xff, RZ, 0xc0, !PT ;  /* 0x000000ff1a1a7812 */ /* 0x000fe200078ec0ff */
[----:B------:R-:W4:Y:S01]  /*17a0*/  I2F.F16 R34, R34 ;  /* 0x0000002200227306 */ /* 0x000f220000200c00 */
[----:B------:R-:W-:Y:S01]  /*17b0*/  IADD3 R39, PT, PT, R39, -0x80, RZ ;  /* 0xffffff8027277810 */ /* 0x000fe20007ffe0ff */
[----:B------:R-:W-:Y:S01]  /*17c0*/  HADD2.F32 R23, -RZ, R27.H0_H0 ;  /* 0x2000001bff177230 */ /* 0x000fe20000004100 */
[----:B------:R-:W-:Y:S02]  /*17d0*/  IADD3 R16, PT, PT, R16, -0x80, RZ ;  /* 0xffffff8010107810 */ /* 0x000fe40007ffe0ff */
[----:B------:R-:W-:-:S03]  /*17e0*/  IADD3 R27, PT, PT, R26, -0x80, RZ ;  /* 0xffffff801a1b7810 */ /* 0x000fc60007ffe0ff */
[----:B------:R-:W5:Y:S01]  /*17f0*/  I2F.F16 R17, R17 ;  /* 0x0000001100117306 */ /* 0x000f620000200c00 */
[----:B------:R-:W-:-:S07]  /*1800*/  FFMA.FTZ R23, R43, R23, R18 ;  /* 0x000000172b177223 */ /* 0x000fce0000010012 */
        /* <DEDUP_REMOVED lines=8> */
[----:B-----5:R-:W-:Y:S01]  /*1890*/  HADD2.F32 R17, -RZ, R17.H0_H0 ;  /* 0x20000011ff117230 */ /* 0x020fe20000004100 */
[----:B------:R-:W-:Y:S01]  /*18a0*/  SHF.R.U32.HI R26, RZ, 0x10, R4 ;  /* 0x00000010ff1a7819 */ /* 0x000fe20000011604 */
[----:B-1----:R-:W-:-:S02]  /*18b0*/  HADD2.F32 R4, -RZ, R24.H0_H0 ;  /* 0x20000018ff047230 */ /* 0x002fc40000004100 */
[C---:B------:R-:W-:Y:S01]  /*18c0*/  FFMA.FTZ R21, R43.reuse, R21, R22 ;  /* 0x000000152b157223 */ /* 0x040fe20000010016 */
[----:B------:R-:W-:Y:S01]  /*18d0*/  FFMA.FTZ R22, R43, R34, R41 ;  /* 0x000000222b167223 */ /* 0x000fe20000010029 */
[----:B---3--:R-:W-:Y:S01]  /*18e0*/  HADD2.F32 R45, -RZ, R19.H0_H0 ;  /* 0x20000013ff2d7230 */ /* 0x008fe20000004100 */
[----:B------:R-:W-:Y:S01]  /*18f0*/  SHF.R.U32.HI R41, RZ, 0x8, R6 ;  /* 0x00000008ff297819 */ /* 0x000fe20000011606 */
[----:B0-----:R-:W-:Y:S02]  /*1900*/  HADD2.F32 R19, -RZ, R39.H0_H0 ;  /* 0x20000027ff137230 */ /* 0x001fe40000004100 */
[----:B------:R-:W-:Y:S01]  /*1910*/  FFMA.FTZ R42, R17, R4, RZ ;  /* 0x00000004112a7223 */ /* 0x000fe200000100ff */
[----:B----4-:R-:W-:Y:S01]  /*1920*/  HADD2.F32 R27, -RZ, R40.H0_H0 ;  /* 0x20000028ff1b7230 */ /* 0x010fe20000004100 */
[----:B------:R-:W-:Y:S01]  /*1930*/  LOP3.LUT R26, R26, 0xff, RZ, 0xc0, !PT ;  /* 0x000000ff1a1a7812 */ /* 0x000fe200078ec0ff */
[----:B------:R-:W-:Y:S02]  /*1940*/  HADD2.F32 R39, -RZ, R24.H1_H1 ;  /* 0x30000018ff277230 */ /* 0x000fe40000004100 */
[----:B------:R-:W-:Y:S01]  /*1950*/  FFMA.FTZ R40, R4, R45, RZ ;  /* 0x0000002d04287223 */ /* 0x000fe200000100ff */
[----:B------:R-:W-:Y:S01]  /*1960*/  HADD2.F32 R17, -RZ, R16.H0_H0 ;  /* 0x20000010ff117230 */ /* 0x000fe20000004100 */
[----:B------:R-:W-:Y:S01]  /*1970*/  LOP3.LUT R41, R41, 0xff, RZ, 0xc0, !PT ;  /* 0x000000ff29297812 */ /* 0x000fe200078ec0ff */
[----:B------:R-:W-:Y:S01]  /*1980*/  HADD2.F32 R18, -RZ, R18.H0_H0 ;  /* 0x20000012ff127230 */ /* 0x000fe20000004100 */
[----:B------:R-:W-:Y:S01]  /*1990*/  SHF.R.U32.HI R16, RZ, 0x8, R7 ;  /* 0x00000008ff107819 */ /* 0x000fe20000011607 */
[----:B------:R-:W-:Y:S01]  /*19a0*/  IMAD.WIDE R30, R35, 0x4, R30 ;  /* 0x00000004231e7825 */ /* 0x000fe200078e021e */
[----:B------:R-:W-:-:S03]  /*19b0*/  IADD3 R43, PT, PT, R26, -0x80, RZ ;  /* 0xffffff801a2b7810 */ /* 0x000fc60007ffe0ff */
[----:B------:R-:W-:Y:S01]  /*19c0*/  FFMA.FTZ R26, R4, R19, RZ ;  /* 0x00000013041a7223 */ /* 0x000fe200000100ff */
[----:B------:R-:W-:Y:S01]  /*19d0*/  IADD3 R44, PT, PT, R41, -0x80, RZ ;  /* 0xffffff80292c7810 */ /* 0x000fe20007ffe0ff */
[----:B------:R-:W-:Y:S01]  /*19e0*/  FFMA.FTZ R24, R39, R18, R40 ;  /* 0x0000001227187223 */ /* 0x000fe20000010028 */
[----:B------:R-:W-:Y:S01]  /*19f0*/  FFMA.FTZ R41, R17, R39, R42 ;  /* 0x0000002711297223 */ /* 0x000fe2000001002a */
[----:B------:R-:W-:Y:S02]  /*1a00*/  LOP3.LUT R40, R16, 0xff, RZ, 0xc0, !PT ;  /* 0x000000ff10287812 */ /* 0x000fe400078ec0ff */
[----:B------:R0:W3:Y:S01]  /*1a10*/  LDG.E.128.CONSTANT R16, desc[UR6][R30.64] ;  /* 0x000000061e107981 */ /* 0x0000e2000c1e9d00 */
[----:B------:R-:W-:Y:S02]  /*1a20*/  LEA.HI R33, R5, 0xffffff80, RZ, 0x8 ;  /* 0xffffff8005217811 */ /* 0x000fe400078f40ff */
[----:B------:R-:W-:Y:S02]  /*1a30*/  SHF.R.U32.HI R5, RZ, 0x10, R5 ;  /* 0x00000010ff057819 */ /* 0x000fe40000011605 */
[----:B------:R-:W-:-:S02]  /*1a40*/  IADD3 R45, PT, PT, R40, -0x80, RZ ;  /* 0xffffff80282d7810 */ /* 0x000fc40007ffe0ff */
        /* <DEDUP_REMOVED lines=80> */
[----:B------:R-:W-:Y:S02]  /*1f50*/  LOP3.LUT R34, R34, 0xff, RZ, 0xc0, !PT ;  /* 0x000000ff22227812 */ /* 0x000fe400078ec0ff */
[----:B------:R-:W-:Y:S02]  /*1f60*/  SHF.R.U32.HI R8, RZ, 0x10, R8 ;  /* 0x00000010ff087819 */ /* 0x000fe40000011608 */
[----:B------:R-:W-:Y:S01]  /*1f70*/  IADD3 R44, PT, PT, R4, -0x80, RZ ;  /* 0xffffff80042c7810 */ /* 0x000fe20007ffe0ff */
[----:B------:R-:W-:Y:S01]  /*1f80*/  HADD2.F32 R26, -RZ, R26.H1_H1 ;  /* 0x3000001aff1a7230 */ /* 0x000fe20000004100 */
[----:B------:R-:W-:Y:S01]  /*1f90*/  IADD3 R43, PT, PT, R34, -0x80, RZ ;  /* 0xffffff80222b7810 */ /* 0x000fe20007ffe0ff */
[----:B0-----:R-:W-:Y:S02]  /*1fa0*/  HADD2.F32 R6, -RZ, R6.H0_H0 ;  /* 0x20000006ff067230 */ /* 0x001fe40000004100 */
[----:B-1----:R-:W-:Y:S01]  /*1fb0*/  HADD2.F32 R4, -RZ, R42.H0_H0 ;  /* 0x2000002aff047230 */ /* 0x002fe20000004100 */
[----:B------:R-:W-:Y:S01]  /*1fc0*/  LOP3.LUT R42, R9, 0xff, RZ, 0xc0, !PT ;  /* 0x000000ff092a7812 */ /* 0x000fe200078ec0ff */
[----:B------:R-:W-:Y:S01]  /*1fd0*/  IMAD.WIDE R30, R35, 0x4, R30 ;  /* 0x00000004231e7825 */ /* 0x000fe200078e021e */
[----:B------:R-:W-:Y:S01]  /*1fe0*/  LOP3.LUT R8, R8, 0xff, RZ, 0xc0, !PT ;  /* 0x000000ff08087812 */ /* 0x000fe200078ec0ff */
[----:B------:R-:W0:Y:S02]  /*1ff0*/  I2F.F16 R9, R44 ;  /* 0x0000002c00097306 */ /* 0x000e240000200c00 */
[----:B------:R-:W-:Y:S01]  /*2000*/  FFMA.FTZ R34, R6, R26, R5 ;  /* 0x0000001a06227223 */ /* 0x000fe20000010005 */
[----:B------:R-:W-:Y:S01]  /*2010*/  FFMA.FTZ R29, R26, R4, R29 ;  /* 0x000000041a1d7223 */ /* 0x000fe2000001001d */
[----:B------:R-:W-:Y:S01]  /*2020*/  IADD3 R8, PT, PT, R8, -0x80, RZ ;  /* 0xffffff8008087810 */ /* 0x000fe20007ffe0ff */
[----:B------:R1:W2:Y:S03]  /*2030*/  LDG.E.128.CONSTANT R4, desc[UR6][R30.64] ;  /* 0x000000061e047981 */ /* 0x0002a6000c1e9d00 */
        /* <DEDUP_REMOVED lines=47> */
[----:B------:R-:W-:Y:S01]  /*2330*/  SHF.R.U32.HI R11, RZ, 0x8, R12 ;  /* 0x00000008ff0b7819 */ /* 0x000fe2000001160c */
[----:B------:R-:W-:Y:S01]  /*2340*/  FFMA.FTZ R29, R27, R29, R42 ;  /* 0x0000001d1b1d7223 */ /* 0x000fe2000001002a */
[----:B------:R-:W-:-:S05]  /*2350*/  LOP3.LUT R40, R39, 0xff, RZ, 0xc0, !PT ;  /* 0x000000ff27287812 */ /* 0x000fca00078ec0ff */
[----:B------:R-:W4:Y:S01]  /*2360*/  I2F.F16 R10, R10 ;  /* 0x0000000a000a7306 */ /* 0x000f220000200c00 */
[----:B-1----:R-:W-:-:S07]  /*2370*/  HADD2.F32 R39, -RZ, R41.H0_H0 ;  /* 0x20000029ff277230 */ /* 0x002fce0000004100 */
        /* <DEDUP_REMOVED lines=11> */
[----:B0-----:R-:W-:Y:S01]  /*2430*/  HADD2.F32 R8, -RZ, R8.H0_H0 ;  /* 0x20000008ff087230 */ /* 0x001fe20000004100 */
[----:B------:R-:W-:Y:S01]  /*2440*/  IADD3 R41, PT, PT, R41, -0x80, RZ ;  /* 0xffffff8029297810 */ /* 0x000fe20007ffe0ff */
[----:B------:R-:W-:Y:S01]  /*2450*/  HADD2.F32 R9, -RZ, R24.H0_H0 ;  /* 0x20000018ff097230 */ /* 0x000fe20000004100 */
[----:B------:R-:W-:Y:S01]  /*2460*/  IADD3 R42, PT, PT, R42, -0x80, RZ ;  /* 0xffffff802a2a7810 */ /* 0x000fe20007ffe0ff */
        /* <DEDUP_REMOVED lines=95> */
[----:B------:R-:W-:Y:S02]  /*2a60*/  LOP3.LUT R17, R17, 0xff, RZ, 0xc0, !PT ;  /* 0x000000ff11117812 */ /* 0x000fe400078ec0ff */
[----:B------:R-:W-:Y:S01]  /*2a70*/  SHF.R.U32.HI R16, RZ, 0x10, R16 ;  /* 0x00000010ff107819 */ /* 0x000fe20000011610 */
[----:B------:R1:W-:Y:S01]  /*2a80*/  I2F.F16 R24, R44 ;  /* 0x0000002c00187306 */ /* 0x0003e20000200c00 */
[----:B------:R-:W-:-:S02]  /*2a90*/  HADD2.F32 R43, -RZ, R12.H1_H1 ;  /* 0x3000000cff2b7230 */ /* 0x000fc40000004100 */
[----:B------:R-:W-:Y:S02]  /*2aa0*/  LOP3.LUT R16, R16, 0xff, RZ, 0xc0, !PT ;  /* 0x000000ff10107812 */ /* 0x000fe400078ec0ff */
[----:B-1----:R-:W-:Y:S01]  /*2ab0*/  IADD3 R44, PT, PT, R17, -0x80, RZ ;  /* 0xffffff80112c7810 */ /* 0x002fe20007ffe0ff */
[----:B0-----:R-:W-:Y:S01]  /*2ac0*/  HADD2.F32 R17, -RZ, R31.H0_H0 ;  /* 0x2000001fff117230 */ /* 0x001fe20000004100 */
[----:B------:R-:W-:Y:S01]  /*2ad0*/  IADD3 R42, PT, PT, R16, -0x80, RZ ;  /* 0xffffff80102a7810 */ /* 0x000fe20007ffe0ff */
[----:B------:R-:W0:Y:S01]  /*2ae0*/  I2F.F16 R15, R15 ;  /* 0x0000000f000f7306 */ /* 0x000e220000200c00 */
[----:B------:R-:W-:Y:S02]  /*2af0*/  SHF.R.U32.HI R16, RZ, 0x8, R18 ;  /* 0x00000008ff107819 */ /* 0x000fe40000011612 */
[----:B------:R-:W-:Y:S01]  /*2b00*/  FFMA.FTZ R17, R43, R17, R40 ;  /* 0x000000112b117223 */ /* 0x000fe20000010028 */
[----:B------:R-:W-:Y:S02]  /*2b10*/  SHF.R.U32.HI R40, RZ, 0x8, R19 ;  /* 0x00000008ff287819 */ /* 0x000fe40000011613 */
[----:B------:R-:W-:-:S02]  /*2b20*/  LOP3.LUT R16, R16, 0xff, RZ, 0xc0, !PT ;  /* 0x000000ff10107812 */ /* 0x000fc400078ec0ff */
[----:B------:R-:W-:Y:S02]  /*2b30*/  LOP3.LUT R40, R40, 0xff, RZ, 0xc0, !PT ;  /* 0x000000ff28287812 */ /* 0x000fe400078ec0ff */
[----:B------:R-:W-:Y:S02]  /*2b40*/  IADD3 R16, PT, PT, R16, -0x80, RZ ;  /* 0xffffff8010107810 */ /* 0x000fe40007ffe0ff */
        /* <DEDUP_REMOVED lines=43> */
[----:B------:R-:W-:Y:S01]  /*2e00*/  IADD3 R45, PT, PT, R40, -0x80, RZ ;  /* 0xffffff80282d7810 */ /* 0x000fe20007ffe0ff */
[----:B------:R-:W-:Y:S01]  /*2e10*/  FFMA.FTZ R42, R43, R19, R42 ;  /* 0x000000132b2a7223 */ /* 0x000fe2000001002a */
[----:B------:R-:W-:Y:S01]  /*2e20*/  IADD3 R31, PT, PT, R31, -0x80, RZ ;  /* 0xffffff801f1f7810 */ /* 0x000fe20007ffe0ff */
[----:B------:R-:W-:Y:S01]  /*2e30*/  HADD2.F32 R24, -RZ, R24.H0_H0 ;  /* 0x20000018ff187230 */ /* 0x000fe20000004100 */
[----:B------:R-:W-:Y:S01]  /*2e40*/  LOP3.LUT R40, R17, 0xff, RZ, 0xc0, !PT ;  /* 0x000000ff11287812 */ /* 0x000fe200078ec0ff */
[----:B------:R-:W-:Y:S02]  /*2e50*/  HADD2.F32 R43, -RZ, R12.H0_H0 ;  /* 0x2000000cff2b7230 */ /* 0x000fe40000004100 */
[----:B------:R-:W1:Y:S01]  /*2e60*/  I2F.F16 R30, R30 ;  /* 0x0000001e001e7306 */ /* 0x000e620000200c00 */
[----:B------:R-:W-:Y:S01]  /*2e70*/  IADD3 R40, PT, PT, R40, -0x80, RZ ;  /* 0xffffff8028287810 */ /* 0x000fe20007ffe0ff */
[C---:B------:R-:W-:Y:S01]  /*2e80*/  FFMA.FTZ R18, R13.reuse, R24, R18 ;  /* 0x000000180d127223 */ /* 0x040fe20000010012 */
[----:B------:R-:W-:Y:S01]  /*2e90*/  FFMA.FTZ R24, R13, R43, R42 ;  /* 0x0000002b0d187223 */ /* 0x000fe2000001002a */
[----:B------:R-:W-:-:S04]  /*2ea0*/  SHF.R.U32.HI R43, RZ, 0x8, R5 ;  /* 0x00000008ff2b7819 */ /* 0x000fc80000011605 */
[----:B------:R-:W4:Y:S01]  /*2eb0*/  I2F.F16 R19, R31 ;  /* 0x0000001f00137306 */ /* 0x000f220000200c00 */
[----:B------:R-:W-:-:S07]  /*2ec0*/  LOP3.LUT R43, R43, 0xff, RZ, 0xc0, !PT ;  /* 0x000000ff2b2b7812 */ /* 0x000fce00078ec0ff */
[----:B------:R5:W3:Y:S08]  /*2ed0*/  I2F.F16 R31, R44 ;  /* 0x0000002c001f7306 */ /* 0x000af00000200c00 */
[----:B------:R-:W3:Y:S01]  /*2ee0*/  I2F.F16 R17, R45 ;  /* 0x0000002d00117306 */ /* 0x000ee20000200c00 */
[----:B0-----:R-:W-:Y:S01]  /*2ef0*/  HADD2.F32 R12, -RZ, R41.H0_H0 ;  /* 0x20000029ff0c7230 */ /* 0x001fe20000004100 */
[----:B-----5:R-:W-:-:S06]  /*2f00*/  IADD3 R44, PT, PT, R43, -0x80, RZ ;  /* 0xffffff802b2c7810 */ /* 0x020fcc0007ffe0ff */
[----:B------:R-:W0:Y:S01]  /*2f10*/  I2F.F16 R40, R40 ;  /* 0x0000002800287306 */ /* 0x000e220000200c00 */
[----:B------:R-:W-:Y:S01]  /*2f20*/  FFMA.FTZ R16, R13, R12, R16 ;  /* 0x0000000c0d107223 */ /* 0x000fe20000010010 */
[----:B-1----:R-:W-:Y:S02]  /*2f30*/  HADD2.F32 R43, -RZ, R30.H0_H0 ;  /* 0x2000001eff2b7230 */ /* 0x002fe40000004100 */
[----:B----4-:R-:W-:Y:S02]  /*2f40*/  HADD2.F32 R13, -RZ, R19.H0_H0 ;  /* 0x20000013ff0d7230 */ /* 0x010fe40000004100 */
[----:B--2---:R-:W-:Y:S02]  /*2f50*/  HADD2.F32 R12, -RZ, R14.H0_H0 ;  /* 0x2000000eff0c7230 */ /* 0x004fe40000004100 */
        /* <DEDUP_REMOVED lines=14> */
[----:B------:R-:W-:Y:S02]  /*3040*/  SHF.R.U32.HI R4, RZ, 0x10, R4 ;  /* 0x00000010ff047819 */ /* 0x000fe40000011604 */
[----:B------:R-:W-:Y:S02]  /*3050*/  IADD3 R40, PT, PT, R40, -0x80, RZ ;  /* 0xffffff8028287810 */ /* 0x000fe40007ffe0ff */
[----:B------:R-:W-:Y:S01]  /*3060*/  LOP3.LUT R30, R4, 0xff, RZ, 0xc0, !PT ;  /* 0x000000ff041e7812 */ /* 0x000fe200078ec0ff */
[----:B------:R-:W-:Y:S01]  /*3070*/  FFMA.FTZ R4, R14, R44, R43 ;  /* 0x0000002c0e047223 */ /* 0x000fe2000001002b */
[----:B------:R-:W-:-:S02]  /*3080*/  SHF.R.U32.HI R43, RZ, 0x8, R7 ;  /* 0x00000008ff2b7819 */ /* 0x000fc40000011607 */
        /* <DEDUP_REMOVED lines=107> */
[----:B------:R-:W-:Y:S01]  /*3740*/  LEA.HI R15, R10, 0xffffff80, RZ, 0x8 ;  /* 0xffffff800a0f7811 */ /* 0x000fe200078f40ff */
[----:B------:R-:W-:Y:S01]  /*3750*/  I2F.F16 R29, R29 ;  /* 0x0000001d001d7306 */ /* 0x000fe20000200c00 */
[----:B------:R-:W-:Y:S02]  /*3760*/  LOP3.LUT R41, R41, 0xff, RZ, 0xc0, !PT ;  /* 0x000000ff29297812 */ /* 0x000fe400078ec0ff */
[----:B------:R-:W-:Y:S02]  /*3770*/  IADD3 R7, PT, PT, R40, -0x80, RZ ;  /* 0xffffff8028077810 */ /* 0x000fe40007ffe0ff */
[----:B------:R-:W-:Y:S02]  /*3780*/  LOP3.LUT R8, R8, 0xff, RZ, 0xc0, !PT ;  /* 0x000000ff08087812 */ /* 0x000fe400078ec0ff */
[----:B------:R-:W-:-:S02]  /*3790*/  IADD3 R10, PT, PT, R42, -0x80, RZ ;  /* 0xffffff802a0a7810 */ /* 0x000fc40007ffe0ff */
[----:B------:R-:W-:Y:S02]  /*37a0*/  SHF.R.U32.HI R40, RZ, 0x10, R11 ;  /* 0x00000010ff287819 */ /* 0x000fe4000001160b */
[----:B------:R-:W-:Y:S01]  /*37b0*/  IADD3 R39, PT, PT, R39, -0x80, RZ ;  /* 0xffffff8027277810 */ /* 0x000fe20007ffe0ff */
[----:B------:R-:W0:Y:S01]  /*37c0*/  I2F.F16 R44, R44 ;  /* 0x0000002c002c7306 */ /* 0x000e220000200c00 */
[----:B------:R-:W-:Y:S02]  /*37d0*/  IADD3 R41, PT, PT, R41, -0x80, RZ ;  /* 0xffffff8029297810 */ /* 0x000fe40007ffe0ff */
[----:B------:R-:W-:Y:S02]  /*37e0*/  IADD3 R8, PT, PT, R8, -0x80, RZ ;  /* 0xffffff8008087810 */ /* 0x000fe40007ffe0ff */
[----:B------:R-:W-:-:S03]  /*37f0*/  LOP3.LUT R40, R40, 0xff, RZ, 0xc0, !PT ;  /* 0x000000ff28287812 */ /* 0x000fc600078ec0ff */
        /* <DEDUP_REMOVED lines=72> */
.L_x_5152:
[----:B------:R-:W-:-:S04]  /*3c80*/  VIMNMX R4, PT, PT, R37, UR9, PT ;  /* 0x0000000925047c48 */ /* 0x000fc8000bfe0100 */
[----:B------:R-:W-:-:S13]  /*3c90*/  ISETP.GT.AND P0, PT, R4, R39, PT ;  /* 0x000000270400720c */ /* 0x000fda0003f04270 */
[----:B------:R-:W-:Y:S05]  /*3ca0*/  @!P0 BRA `(.L_x_5153) ;  /* 0x0000001400c88947 */ /* 0x000fea0003800000 */
[----:B------:R-:W-:-:S07]  /*3cb0*/  VIMNMX.U32 R40, PT, PT, R37, UR9, PT ;  /* 0x0000000925287c48 */ /* 0x000fce000bfe0000 */
.L_x_5154:
        /* <DEDUP_REMOVED lines=349> */
[----:B------:R-:W-:Y:S02]  /*5290*/  HADD2 R8, R23, -1056, -1056 ;  /* 0xe420e42017087430 */ /* 0x000fe40000000000 */
[-C--:B------:R-:W-:Y:S01]  /*52a0*/  HFMA2 R9, R19, R10.reuse, R4 ;  /* 0x0000000a13097231 */ /* 0x080fe20000000004 */
[----:B------:R-:W-:Y:S01]  /*52b0*/  MOV R4, R44 ;  /* 0x0000002c00047202 */ /* 0x000fe20000000f00 */
[----:B------:R-:W-:Y:S02]  /*52c0*/  HADD2 R18, R18, -1056, -1056 ;  /* 0xe420e42012127430 */ /* 0x000fe40000000000 */
[----:B------:R-:W-:-:S02]  /*52d0*/  HFMA2 R10, R8, R10, R16 ;  /* 0x0000000a080a7231 */ /* 0x000fc40000000010 */
        /* <DEDUP_REMOVED lines=15> */
.L_x_5153:
[----:B------:R-:W-:-:S04]  /*53d0*/  VIMNMX R22, PT, PT, R37, UR12, PT ;  /* 0x0000000c25167c48 */ /* 0x000fc8000bfe0100 */
[----:B------:R-:W-:-:S13]  /*53e0*/  ISETP.GT.AND P0, PT, R22, R39, PT ;  /* 0x000000271600720c */ /* 0x000fda0003f04270 */
[----:B------:R-:W-:Y:S05]  /*53f0*/  @!P0 BRA `(.L_x_5155) ;  /* 0x0000002000fc8947 */ /* 0x000fea0003800000 */
[----:B------:R-:W-:Y:S02]  /*5400*/  MOV R16, R44 ;  /* 0x0000002c00107202 */ /* 0x000fe40000000f00 */
[----:B------:R-:W-:-:S07]  /*5410*/  MOV R17, R45 ;  /* 0x0000002d00117202 */ /* 0x000fce0000000f00 */
.L_x_5156:
        /* <DEDUP_REMOVED lines=573> */
.L_x_5155:
[----:B------:R-:W1:Y:S01]  /*77f0*/  LDC.64 R24, c[0x0][0x3a0] ;  /* 0x0000e800ff187b82 */ /* 0x000e620000000a00 */
[----:B------:R-:W-:Y:S01]  /*7800*/  VIMNMX R28, PT, PT, R37, UR13, PT ;  /* 0x0000000d251c7c48 */ /* 0x000fe2000bfe0100 */
[----:B------:R-:W-:-:S03]  /*7810*/  IMAD R5, R35, UR8, R38 ;  /* 0x0000000823057c24 */ /* 0x000fc6000f8e0226 */
[----:B------:R-:W-:Y:S01]  /*7820*/  ISETP.GT.AND P0, PT, R28, R39, PT ;  /* 0x000000271c00720c */ /* 0x000fe20003f04270 */
[----:B-1----:R-:W-:-:S12]  /*7830*/  IMAD.WIDE R24, R5, 0x2, R24 ;  /* 0x0000000205187825 */ /* 0x002fd800078e0218 */
[----:B------:R-:W-:Y:S05]  /*7840*/  @!P0 BRA `(.L_x_5157) ;  /* 0x0000001000f08947 */ /* 0x000fea0003800000 */
.L_x_5158:
[----:B------:R-:W2:Y:S01]  /*7850*/  LDG.E.128.CONSTANT R4, desc[UR6][R44.64] ;  /* 0x000000062c047981 */ /* 0x000ea2000c1e9d00 */
[----:B------:R-:W-:-:S03]  /*7860*/  IMAD.WIDE R20, R35, 0x4, R44 ;  /* 0x0000000423147825 */ /* 0x000fc600078e022c */
[----:B------:R-:W1:Y:S04]  /*7870*/  LDS.128 R16, [UR4] ;  /* 0x00000004ff107984 */ /* 0x000e680008000c00 */
[----:B------:R3:W4:Y:S01]  /*7880*/  LDG.E.128.CONSTANT R8, desc[UR6][R20.64] ;  /* 0x0000000614087981 */ /* 0x000722000c1e9d00 */
[----:B------:R-:W-:-:S05]  /*7890*/  IMAD.WIDE R26, R35, 0x4, R20 ;  /* 0x00000004231a7825 */ /* 0x000fca00078e0214 */
[----:B------:R-:W5:Y:S01]  /*78a0*/  LDG.E.128.CONSTANT R12, desc[UR6][R26.64] ;  /* 0x000000061a0c7981 */ /* 0x000f62000c1e9d00 */
[----:B------:R-:W-:Y:S01]  /*78b0*/  HFMA2 R22, -RZ, RZ, 0, 0.125 ;  /* 0x00003000ff167431 */ /* 0x000fe200000001ff */
[----:B------:R-:W-:Y:S02]  /*78c0*/  IADD3 R39, PT, PT, R39, 0x20, RZ ;  /* 0x0000002027277810 */ /* 0x000fe40007ffe0ff */
[----:B0-----:R-:W-:Y:S02]  /*78d0*/  PRMT R3, R3, 0x5410, R32 ;  /* 0x0000541003037816 */ /* 0x001fe40000000020 */
[----:B------:R-:W-:Y:S02]  /*78e0*/  ISETP.GE.AND P0, PT, R39, R28, PT ;  /* 0x0000001c2700720c */ /* 0x000fe40003f06270 */
        /* <DEDUP_REMOVED lines=10> */
[----:B---3--:R-:W-:Y:S02]  /*7990*/  LOP3.LUT R20, R40, 0x64006400, RZ, 0xfc, !PT ;  /* 0x6400640028147812 */ /* 0x008fe400078efcff */
        /* <DEDUP_REMOVED lines=8> */
[----:B-1----:R-:W-:Y:S01]  /*7a20*/  HFMA2 R20, R22, R16, RZ ;  /* 0x0000001016147231 */ /* 0x002fe200000000ff */
[----:B------:R-:W-:Y:S01]  /*7a30*/  LOP3.LUT R29, R29, 0x64006400, RZ, 0xfc, !PT ;  /* 0x640064001d1d7812 */ /* 0x000fe200078efcff */
[----:B------:R-:W-:Y:S01]  /*7a40*/  HFMA2 R21, R21, R0.H1_H1, -132, -132 ;  /* 0xd820d82015157431 */ /* 0x000fe20000060000 */
[----:B------:R-:W-:Y:S01]  /*7a50*/  LOP3.LUT R31, R31, 0x64006400, RZ, 0xfc, !PT ;  /* 0x640064001f1f7812 */ /* 0x000fe200078efcff */
[----:B------:R-:W-:-:S02]  /*7a60*/  HFMA2 R38, R38, R16, RZ ;  /* 0x0000001026267231 */ /* 0x000fc400000000ff */
[----:B------:R-:W-:Y:S01]  /*7a70*/  HFMA2 R37, R30, R16, RZ.H0_H0 ;  /* 0x000000101e257231 */ /* 0x000fe200000400ff */
[--C-:B------:R-:W-:Y:S01]  /*7a80*/  SHF.R.U32.HI R30, RZ, 0x6, R4.reuse ;  /* 0x00000006ff1e7819 */ /* 0x100fe20000011604 */
[-C--:B------:R-:W-:Y:S01]  /*7a90*/  HFMA2 R29, R29, R0.reuse.H1_H1, -132, -132 ;  /* 0xd820d8201d1d7431 */ /* 0x080fe20000060000 */
[----:B------:R-:W-:Y:S01]  /*7aa0*/  SHF.R.U32.HI R4, RZ, 0xf, R4 ;  /* 0x0000000fff047819 */ /* 0x000fe20000011604 */
[----:B------:R-:W-:Y:S01]  /*7ab0*/  HFMA2 R23, R23, R0.H1_H1, -132, -132 ;  /* 0xd820d82017177431 */ /* 0x000fe20000060000 */
[----:B-----5:R-:W-:Y:S01]  /*7ac0*/  LOP3.LUT R53, R12, 0x380038, RZ, 0xc0, !PT ;  /* 0x003800380c357812 */ /* 0x020fe200078ec0ff */
[----:B------:R-:W-:Y:S01]  /*7ad0*/  HFMA2 R40, R40, R16, RZ.H0_H0 ;  /* 0x0000001028287231 */ /* 0x000fe200000400ff */
[----:B------:R-:W-:Y:S01]  /*7ae0*/  LOP3.LUT R4, R4, 0x10001, RZ, 0xc0, !PT ;  /* 0x0001000104047812 */ /* 0x000fe200078ec0ff */
[----:B------:R-:W-:Y:S02]  /*7af0*/  HFMA2 R16, R31, R0.H1_H1, -132, -132 ;  /* 0xd820d8201f107431 */ /* 0x000fe40000060000 */
[----:B------:R-:W-:-:S02]  /*7b00*/  HFMA2 R31, R21, R17, R20 ;  /* 0x00000011151f7231 */ /* 0x000fc40000000014 */
[-C--:B------:R-:W-:Y:S01]  /*7b10*/  HFMA2 R37, R29, R17.reuse, R37 ;  /* 0x000000111d257231 */ /* 0x080fe20000000025 */
[----:B------:R-:W-:Y:S01]  /*7b20*/  LOP3.LUT R21, R30, 0x70007, RZ, 0xc0, !PT ;  /* 0x000700071e157812 */ /* 0x000fe200078ec0ff */
[-C--:B------:R-:W-:Y:S01]  /*7b30*/  HFMA2 R38, R23, R17.reuse, R38 ;  /* 0x0000001117267231 */ /* 0x080fe20000000026 */
[----:B------:R-:W-:Y:S01]  /*7b40*/  SHF.R.U32.HI R29, RZ, 0x6, R6 ;  /* 0x00000006ff1d7819 */ /* 0x000fe20000011606 */
[----:B------:R-:W-:Y:S01]  /*7b50*/  HFMA2 R20, R16, R17, R40 ;  /* 0x0000001110147231 */ /* 0x000fe20000000028 */
[----:B------:R-:W-:Y:S02]  /*7b60*/  SHF.R.U32.HI R16, RZ, 0x6, R5 ;  /* 0x00000006ff107819 */ /* 0x000fe40000011605 */
        /* <DEDUP_REMOVED lines=8> */
[-C--:B------:R-:W-:Y:S01]  /*7bf0*/  HFMA2 R31, R21, R18.reuse, R31 ;  /* 0x00000012151f7231 */ /* 0x080fe2000000001f */
[----:B------:R-:W-:Y:S01]  /*7c00*/  LOP3.LUT R40, R40, 0x64006400, RZ, 0xfc, !PT ;  /* 0x6400640028287812 */ /* 0x000fe200078efcff */
[----:B------:R-:W-:Y:S01]  /*7c10*/  HADD2 R23, R23, -1028, -1028 ;  /* 0xe404e40417177430 */ /* 0x000fe20000000000 */
[C---:B------:R-:W-:Y:S01]  /*7c20*/  LOP3.LUT R41, R16.reuse, 0x380038, RZ, 0xc0, !PT ;  /* 0x0038003810297812 */ /* 0x040fe200078ec0ff */
[----:B------:R-:W-:Y:S01]  /*7c30*/  HADD2 R22, R22, -1028, -1028 ;  /* 0xe404e40416167430 */ /* 0x000fe20000000000 */
[----:B------:R-:W-:Y:S01]  /*7c40*/  LOP3.LUT R16, R16, 0x1c001c0, RZ, 0xc0, !PT ;  /* 0x01c001c010107812 */ /* 0x000fe200078ec0ff */
[----:B------:R-:W-:Y:S01]  /*7c50*/  HADD2 R21, R40, -1028, -1028 ;  /* 0xe404e40428157430 */ /* 0x000fe20000000000 */
[----:B------:R-:W-:Y:S01]  /*7c60*/  LOP3.LUT R41, R41, 0x64006400, RZ, 0xfc, !PT ;  /* 0x6400640029297812 */ /* 0x000fe200078efcff */
[----:B------:R-:W-:-:S02]  /*7c70*/  HFMA2 R37, R22, R18, R37 ;  /* 0x0000001216257231 */ /* 0x000fc40000000025 */
[-C--:B------:R-:W-:Y:S02]  /*7c80*/  HFMA2 R38, R23, R18.reuse, R38 ;  /* 0x0000001217267231 */ /* 0x080fe40000000026 */
[----:B------:R-:W-:Y:S01]  /*7c90*/  HFMA2 R18, R21, R18, R20 ;  /* 0x0000001215127231 */ /* 0x000fe20000000014 */
[C---:B------:R-:W-:Y:S01]  /*7ca0*/  LOP3.LUT R40, R30.reuse, 0x380038, RZ, 0xc0, !PT ;  /* 0x003800381e287812 */ /* 0x040fe200078ec0ff */
[----:B------:R-:W0:Y:S01]  /*7cb0*/  LDS.128 R20, [UR4+0x10] ;  /* 0x00001004ff147984 */ /* 0x000e220008000c00 */
[-C--:B------:R-:W-:Y:S01]  /*7cc0*/  HFMA2 R41, R41, R0.reuse.H1_H1, -132, -132 ;  /* 0xd820d82029297431 */ /* 0x080fe20000060000 */
[----:B------:R-:W-:Y:S02]  /*7cd0*/  LOP3.LUT R30, R30, 0x1c001c0, RZ, 0xc0, !PT ;  /* 0x01c001c01e1e7812 */ /* 0x000fe400078ec0ff */
[----:B------:R-:W-:Y:S02]  /*7ce0*/  LOP3.LUT R43, R40, 0x64006400, RZ, 0xfc, !PT ;  /* 0x64006400282b7812 */ /* 0x000fe400078efcff */
[----:B------:R-:W-:Y:S01]  /*7cf0*/  LOP3.LUT R40, R29, 0x380038, RZ, 0xc0, !PT ;  /* 0x003800381d287812 */ /* 0x000fe200078ec0ff */
[----:B------:R-:W-:Y:S01]  /*7d00*/  HFMA2 R37, R41, R19, R37 ;  /* 0x0000001329257231 */ /* 0x000fe20000000025 */
[----:B------:R-:W-:Y:S01]  /*7d10*/  LOP3.LUT R41, R17, 0x380038, RZ, 0xc0, !PT ;  /* 0x0038003811297812 */ /* 0x000fe200078ec0ff */
[----:B------:R-:W-:Y:S01]  /*7d20*/  HFMA2 R43, R43, R0.H1_H1, -132, -132 ;  /* 0xd820d8202b2b7431 */ /* 0x000fe20000060000 */
[----:B------:R-:W-:-:S02]  /*7d30*/  LOP3.LUT R45, R40, 0x64006400, RZ, 0xfc, !PT ;  /* 0x64006400282d7812 */ /* 0x000fc400078efcff */
[----:B------:R-:W-:Y:S02]  /*7d40*/  MOV R40, 0x2400 ;  /* 0x0000240000287802 */ /* 0x000fe40000000f00 */
[----:B------:R-:W-:Y:S01]  /*7d50*/  LOP3.LUT R41, R41, 0x64006400, RZ, 0xfc, !PT ;  /* 0x6400640029297812 */ /* 0x000fe200078efcff */
[-C--:B------:R-:W-:Y:S01]  /*7d60*/  HFMA2 R45, R45, R0.reuse.H1_H1, -132, -132 ;  /* 0xd820d8202d2d7431 */ /* 0x080fe20000060000 */
[----:B------:R-:W-:Y:S01]  /*7d70*/  PRMT R2, R2, 0x5410, R40 ;  /* 0x0000541002027816 */ /* 0x000fe20000000028 */
[-C--:B------:R-:W-:Y:S01]  /*7d80*/  HFMA2 R31, R43, R19.reuse, R31 ;  /* 0x000000132b1f7231 */ /* 0x080fe2000000001f */
[----:B------:R-:W-:Y:S01]  /*7d90*/  LOP3.LUT R29, R29, 0x1c001c0, RZ, 0xc0, !PT ;  /* 0x01c001c01d1d7812 */ /* 0x000fe200078ec0ff */
[----:B------:R-:W-:Y:S01]  /*7da0*/  HFMA2 R40, R41, R0.H1_H1, -132, -132 ;  /* 0xd820d82029287431 */ /* 0x000fe20000060000 */
[----:B------:R-:W-:Y:S01]  /*7db0*/  LOP3.LUT R41, R30, 0x64006400, RZ, 0xfc, !PT ;  /* 0x640064001e297812 */ /* 0x000fe200078efcff */
[----:B------:R-:W-:Y:S01]  /*7dc0*/  HFMA2 R38, R45, R19, R38 ;  /* 0x000000132d267231 */ /* 0x000fe20000000026 */
[----:B------:R-:W-:-:S02]  /*7dd0*/  LOP3.LUT R29, R29, 0x64006400, RZ, 0xfc, !PT ;  /* 0x640064001d1d7812 */ /* 0x000fc400078efcff */
[----:B------:R-:W-:Y:S01]  /*7de0*/  SHF.R.U32.HI R5, RZ, 0xf, R5 ;  /* 0x0000000fff057819 */ /* 0x000fe20000011605 */
[----:B------:R-:W-:Y:S01]  /*7df0*/  HFMA2 R18, R40, R19, R18 ;  /* 0x0000001328127231 */ /* 0x000fe20000000012 */
[----:B------:R-:W-:Y:S01]  /*7e00*/  LOP3.LUT R19, R17, 0x1c001c0, RZ, 0xc0, !PT ;  /* 0x01c001c011137812 */ /* 0x000fe200078ec0ff */
[-C--:B------:R-:W-:Y:S01]  /*7e10*/  HFMA2 R41, R41, R2.reuse.H1_H1, -20, -20 ;  /* 0xcd00cd0029297431 */ /* 0x080fe20000060002 */
[----:B------:R-:W-:Y:S01]  /*7e20*/  LOP3.LUT R17, R16, 0x64006400, RZ, 0xfc, !PT ;  /* 0x6400640010117812 */ /* 0x000fe200078efcff */
[-C--:B------:R-:W-:Y:S01]  /*7e30*/  HFMA2 R29, R29, R2.reuse.H1_H1, -20, -20 ;  /* 0xcd00cd001d1d7431 */ /* 0x080fe20000060002 */
[----:B------:R-:W-:Y:S02]  /*7e40*/  LOP3.LUT R19, R19, 0x64006400, RZ, 0xfc, !PT ;  /* 0x6400640013137812 */ /* 0x000fe400078efcff */
[----:B------:R-:W-:Y:S01]  /*7e50*/  SHF.R.U32.HI R7, RZ, 0xf, R7 ;  /* 0x0000000fff077819 */ /* 0x000fe20000011607 */
[-C--:B------:R-:W-:Y:S01]  /*7e60*/  HFMA2 R17, R17, R2.reuse.H1_H1, -20, -20 ;  /* 0xcd00cd0011117431 */ /* 0x080fe20000060002 */
[----:B------:R-:W-:Y:S01]  /*7e70*/  SHF.R.U32.HI R6, RZ, 0xf, R6 ;  /* 0x0000000fff067819 */ /* 0x000fe20000011606 */
[----:B------:R-:W-:Y:S01]  /*7e80*/  HFMA2 R30, R19, R2.H1_H1, -20, -20 ;  /* 0xcd00cd00131e7431 */ /* 0x000fe20000060002 */
[----:B----4-:R-:W-:-:S02]  /*7e90*/  SHF.R.U32.HI R19, RZ, 0xe, R8 ;  /* 0x0000000eff137819 */ /* 0x010fc40000011608 */
[----:B------:R-:W-:Y:S02]  /*7ea0*/  LOP3.LUT R5, R5, 0x10001, RZ, 0xc0, !PT ;  /* 0x0001000105057812 */ /* 0x000fe400078ec0ff */
[----:B------:R-:W-:Y:S01]  /*7eb0*/  LOP3.LUT R19, R4, 0x20002, R19, 0xf8, !PT ;  /* 0x0002000204137812 */ /* 0x000fe200078ef813 */
[-C--:B0-----:R-:W-:Y:S01]  /*7ec0*/  HFMA2 R37, R17, R20.reuse, R37 ;  /* 0x0000001411257231 */ /* 0x081fe20000000025 */
[----:B------:R-:W-:Y:S01]  /*7ed0*/  LOP3.LUT R4, R8, 0x70007, RZ, 0xc0, !PT ;  /* 0x0007000708047812 */ /* 0x000fe200078ec0ff */
[-C--:B------:R-:W-:Y:S01]  /*7ee0*/  HFMA2 R31, R41, R20.reuse, R31 ;  /* 0x00000014291f7231 */ /* 0x080fe2000000001f */
[----:B------:R-:W-:Y:S01]  /*7ef0*/  SHF.R.U32.HI R16, RZ, 0xe, R9 ;  /* 0x0000000eff107819 */ /* 0x000fe20000011609 */
[-C--:B------:R-:W-:Y:S01]  /*7f00*/  HFMA2 R38, R29, R20.reuse, R38 ;  /* 0x000000141d267231 */ /* 0x080fe20000000026 */
[----:B------:R-:W-:Y:S01]  /*7f10*/  LOP3.LUT R17, R7, 0x10001, RZ, 0xc0, !PT ;  /* 0x0001000107117812 */ /* 0x000fe200078ec0ff */
[----:B------:R-:W-:Y:S01]  /*7f20*/  HFMA2 R30, R30, R20, R18 ;  /* 0x000000141e1e7231 */ /* 0x000fe20000000012 */
[----:B------:R-:W-:-:S02]  /*7f30*/  LOP3.LUT R6, R6, 0x10001, RZ, 0xc0, !PT ;  /* 0x0001000106067812 */ /* 0x000fc400078ec0ff */
[----:B------:R-:W-:Y:S02]  /*7f40*/  SHF.R.U32.HI R7, RZ, 0xe, R10 ;  /* 0x0000000eff077819 */ /* 0x000fe4000001160a */
[----:B------:R-:W-:Y:S02]  /*7f50*/  LOP3.LUT R4, R4, 0x64006400, RZ, 0xfc, !PT ;  /* 0x6400640004047812 */ /* 0x000fe400078efcff */
[----:B------:R-:W-:Y:S02]  /*7f60*/  LOP3.LUT R16, R5, 0x20002, R16, 0xf8, !PT ;  /* 0x0002000205107812 */ /* 0x000fe400078ef810 */
[----:B------:R-:W-:Y:S01]  /*7f70*/  SHF.R.U32.HI R20, RZ, 0xe, R11 ;  /* 0x0000000eff147819 */ /* 0x000fe2000001160b */
[----:B------:R-:W-:Y:S01]  /*7f80*/  HADD2 R4, R4, -1028, -1028 ;  /* 0xe404e40404047430 */ /* 0x000fe20000000000 */
[----:B------:R-:W-:Y:S02]  /*7f90*/  LOP3.LUT R18, R6, 0x20002, R7, 0xf8, !PT ;  /* 0x0002000206127812 */ /* 0x000fe400078ef807 */
[----:B------:R-:W-:Y:S01]  /*7fa0*/  LOP3.LUT R5, R9, 0x70007, RZ, 0xc0, !PT ;  /* 0x0007000709057812 */ /* 0x000fe200078ec0ff */
[----:B------:R-:W-:Y:S01]  /*7fb0*/  HFMA2 R31, R4, R21, R31 ;  /* 0x00000015041f7231 */ /* 0x000fe2000000001f */
[----:B------:R-:W-:-:S02]  /*7fc0*/  LOP3.LUT R6, R10, 0x70007, RZ, 0xc0, !PT ;  /* 0x000700070a067812 */ /* 0x000fc400078ec0ff */
[----:B------:R-:W-:Y:S02]  /*7fd0*/  LOP3.LUT R17, R17, 0x20002, R20, 0xf8, !PT ;  /* 0x0002000211117812 */ /* 0x000fe400078ef814 */
        /* <DEDUP_REMOVED lines=9> */
[-C--:B------:R-:W-:Y:S01]  /*8070*/  HFMA2 R29, R29, R21.reuse, R37 ;  /* 0x000000151d1d7231 */ /* 0x080fe20000000025 */
[----:B------:R-:W-:Y:S01]  /*8080*/  LOP3.LUT R7, R6, 0x64006400, RZ, 0xfc, !PT ;  /* 0x6400640006077812 */ /* 0x000fe200078efcff */
[----:B------:R-:W-:Y:S01]  /*8090*/  HADD2 R40, R40, -1028, -1028 ;  /* 0xe404e40428287430 */ /* 0x000fe20000000000 */
[----:B------:R-:W-:Y:S01]  /*80a0*/  LOP3.LUT R41, R10, 0x380038, RZ, 0xc0, !PT ;  /* 0x003800380a297812 */ /* 0x000fe200078ec0ff */
[----:B------:R-:W-:Y:S01]  /*80b0*/  HFMA2 R20, R20, R21, R38 ;  /* 0x0000001514147231 */ /* 0x000fe20000000026 */
[----:B------:R-:W-:Y:S01]  /*80c0*/  SHF.R.U32.HI R8, RZ, 0x6, R8 ;  /* 0x00000006ff087819 */ /* 0x000fe20000011608 */
[-C--:B------:R-:W-:Y:S01]  /*80d0*/  HFMA2 R37, R5, R0.reuse.H1_H1, -132, -132 ;  /* 0xd820d82005257431 */ /* 0x080fe20000060000 */
[----:B------:R-:W-:Y:S01]  /*80e0*/  LOP3.LUT R41, R41, 0x64006400, RZ, 0xfc, !PT ;  /* 0x6400640029297812 */ /* 0x000fe200078efcff */
[----:B------:R-:W-:-:S02]  /*80f0*/  HFMA2 R38, R7, R0.H1_H1, -132, -132 ;  /* 0xd820d82007267431 */ /* 0x000fc40000060000 */
[----:B------:R-:W-:Y:S01]  /*8100*/  HFMA2 R30, R40, R21, R30 ;  /* 0x00000015281e7231 */ /* 0x000fe2000000001e */
[----:B------:R-:W0:Y:S01]  /*8110*/  LDS.128 R4, [UR4+0x20] ;  /* 0x00002004ff047984 */ /* 0x000e220008000c00 */
[----:B------:R-:W-:Y:S01]  /*8120*/  HFMA2 R21, R37, R22, R31 ;  /* 0x0000001625157231 */ /* 0x000fe2000000001f */
[----:B------:R-:W-:Y:S01]  /*8130*/  LOP3.LUT R37, R11, 0x380038, RZ, 0xc0, !PT ;  /* 0x003800380b257812 */ /* 0x000fe200078ec0ff */
[----:B------:R-:W-:Y:S02]  /*8140*/  HFMA2 R41, R41, R0.H1_H1, -132, -132 ;  /* 0xd820d82029297431 */ /* 0x000fe40000060000 */
[-C--:B------:R-:W-:Y:S01]  /*8150*/  HFMA2 R29, R38, R22.reuse, R29 ;  /* 0x00000016261d7231 */ /* 0x080fe2000000001d */
[----:B------:R-:W-:Y:S02]  /*8160*/  LOP3.LUT R38, R8, 0x70007, RZ, 0xc0, !PT ;  /* 0x0007000708267812 */ /* 0x000fe400078ec0ff */
[----:B------:R-:W-:Y:S02]  /*8170*/  SHF.R.U32.HI R9, RZ, 0x6, R9 ;  /* 0x00000006ff097819 */ /* 0x000fe40000011609 */
[----:B------:R-:W-:Y:S01]  /*8180*/  LOP3.LUT R37, R37, 0x64006400, RZ, 0xfc, !PT ;  /* 0x6400640025257812 */ /* 0x000fe200078efcff */
[----:B------:R-:W-:Y:S01]  /*8190*/  HFMA2 R20, R41, R22, R20 ;  /* 0x0000001629147231 */ /* 0x000fe20000000014 */
[----:B------:R-:W-:-:S02]  /*81a0*/  LOP3.LUT R38, R38, 0x64006400, RZ, 0xfc, !PT ;  /* 0x6400640026267812 */ /* 0x000fc400078efcff */
[----:B------:R-:W-:Y:S01]  /*81b0*/  LOP3.LUT R31, R9, 0x70007, RZ, 0xc0, !PT ;  /* 0x00070007091f7812 */ /* 0x000fe200078ec0ff */
[----:B------:R-:W-:Y:S01]  /*81c0*/  HFMA2 R37, R37, R0.H1_H1, -132, -132 ;  /* 0xd820d82025257431 */ /* 0x000fe20000060000 */
[----:B------:R-:W-:Y:S01]  /*81d0*/  SHF.R.U32.HI R10, RZ, 0x6, R10 ;  /* 0x00000006ff0a7819 */ /* 0x000fe2000001160a */
[----:B------:R-:W-:Y:S01]  /*81e0*/  HADD2 R38, R38, -1028, -1028 ;  /* 0xe404e40426267430 */ /* 0x000fe20000000000 */
[----:B------:R-:W-:Y:S01]  /*81f0*/  SHF.R.U32.HI R11, RZ, 0x6, R11 ;  /* 0x00000006ff0b7819 */ /* 0x000fe2000001160b */
[----:B------:R-:W-:Y:S01]  /*8200*/  HFMA2 R30, R37, R22, R30 ;  /* 0x00000016251e7231 */ /* 0x000fe2000000001e */
        /* <DEDUP_REMOVED lines=12> */
[----:B------:R-:W-:Y:S02]  /*82d0*/  LOP3.LUT R22, R10, 0x380038, RZ, 0xc0, !PT ;  /* 0x003800380a167812 */ /* 0x000fe400078ec0ff */
[----:B------:R-:W-:Y:S02]  /*82e0*/  LOP3.LUT R37, R37, 0x64006400, RZ, 0xfc, !PT ;  /* 0x6400640025257812 */ /* 0x000fe400078efcff */
[----:B------:R-:W-:Y:S01]  /*82f0*/  LOP3.LUT R31, R31, 0x64006400, RZ, 0xfc, !PT ;  /* 0x640064001f1f7812 */ /* 0x000fe200078efcff */
[-C--:B------:R-:W-:Y:S01]  /*8300*/  HFMA2 R30, R40, R23.reuse, R30 ;  /* 0x00000017281e7231 */ /* 0x080fe2000000001e */
[----:B------:R-:W-:Y:S01]  /*8310*/  LOP3.LUT R41, R22, 0x64006400, RZ, 0xfc, !PT ;  /* 0x6400640016297812 */ /* 0x000fe200078efcff */
[----:B------:R-:W-:-:S02]  /*8320*/  HFMA2 R22, R38, R23, R20 ;  /* 0x0000001726167231 */ /* 0x000fc40000000014 */
[-C--:B------:R-:W-:Y:S01]  /*8330*/  HFMA2 R20, R37, R0.reuse.H1_H1, -132, -132 ;  /* 0xd820d82025147431 */ /* 0x080fe20000060000 */
[----:B------:R-:W-:Y:S01]  /*8340*/  LOP3.LUT R23, R11, 0x380038, RZ, 0xc0, !PT ;  /* 0x003800380b177812 */ /* 0x000fe200078ec0ff */
[----:B------:R-:W-:Y:S01]  /*8350*/  HFMA2 R31, R31, R0.H1_H1, -132, -132 ;  /* 0xd820d8201f1f7431 */ /* 0x000fe20000060000 */
[----:B------:R-:W-:Y:S01]  /*8360*/  LOP3.LUT R10, R10, 0x1c001c0, RZ, 0xc0, !PT ;  /* 0x01c001c00a0a7812 */ /* 0x000fe200078ec0ff */
[----:B0-----:R-:W-:Y:S01]  /*8370*/  HFMA2 R20, R20, R4, R29 ;  /* 0x0000000414147231 */ /* 0x001fe2000000001d */
[----:B------:R-:W-:Y:S01]  /*8380*/  LOP3.LUT R29, R23, 0x64006400, RZ, 0xfc, !PT ;  /* 0x64006400171d7812 */ /* 0x000fe200078efcff */
[----:B------:R-:W-:Y:S01]  /*8390*/  HFMA2 R41, R41, R0.H1_H1, -132, -132 ;  /* 0xd820d82029297431 */ /* 0x000fe20000060000 */
[----:B------:R-:W-:Y:S01]  /*83a0*/  LOP3.LUT R8, R8, 0x1c001c0, RZ, 0xc0, !PT ;  /* 0x01c001c008087812 */ /* 0x000fe200078ec0ff */
[----:B------:R-:W-:Y:S01]  /*83b0*/  HFMA2 R21, R31, R4, R21 ;  /* 0x000000041f157231 */ /* 0x000fe20000000015 */
[----:B------:R-:W-:Y:S01]  /*83c0*/  LOP3.LUT R31, R11, 0x1c001c0, RZ, 0xc0, !PT ;  /* 0x01c001c00b1f7812 */ /* 0x000fe200078ec0ff */
[----:B------:R-:W-:Y:S01]  /*83d0*/  HFMA2 R29, R29, R0.H1_H1, -132, -132 ;  /* 0xd820d8201d1d7431 */ /* 0x000fe20000060000 */
[----:B------:R-:W-:Y:S01]  /*83e0*/  LOP3.LUT R11, R10, 0x64006400, RZ, 0xfc, !PT ;  /* 0x640064000a0b7812 */ /* 0x000fe200078efcff */
[----:B------:R-:W-:Y:S01]  /*83f0*/  HFMA2 R22, R41, R4, R22 ;  /* 0x0000000429167231 */ /* 0x000fe20000000016 */
[----:B------:R-:W-:-:S02]  /*8400*/  LOP3.LUT R23, R9, 0x1c001c0, RZ, 0xc0, !PT ;  /* 0x01c001c009177812 */ /* 0x000fc400078ec0ff */
[----:B------:R-:W-:Y:S01]  /*8410*/  LOP3.LUT R9, R8, 0x64006400, RZ, 0xfc, !PT ;  /* 0x6400640008097812 */ /* 0x000fe200078efcff */
[----:B------:R-:W-:Y:S01]  /*8420*/  HFMA2 R11, R11, R2.H1_H1, -20, -20 ;  /* 0xcd00cd000b0b7431 */ /* 0x000fe20000060002 */
[----:B------:R-:W-:Y:S01]  /*8430*/  LOP3.LUT R23, R23, 0x64006400, RZ, 0xfc, !PT ;  /* 0x6400640017177812 */ /* 0x000fe200078efcff */
[----:B------:R-:W-:Y:S01]  /*8440*/  HFMA2 R4, R29, R4, R30 ;  /* 0x000000041d047231 */ /* 0x000fe2000000001e */
[----:B------:R-:W-:Y:S01]  /*8450*/  LOP3.LUT R31, R31, 0x64006400, RZ, 0xfc, !PT ;  /* 0x640064001f1f7812 */ /* 0x000fe200078efcff */
[-C--:B------:R-:W-:Y:S01]  /*8460*/  HFMA2 R10, R9, R2.reuse.H1_H1, -20, -20 ;  /* 0xcd00cd00090a7431 */ /* 0x080fe20000060002 */
[----:B------:R-:W-:Y:S01]  /*8470*/  SHF.R.U32.HI R38, RZ, 0xd, R12 ;  /* 0x0000000dff267819 */ /* 0x000fe2000001160c */
[-C--:B------:R-:W-:Y:S02]  /*8480*/  HFMA2 R23, R23, R2.reuse.H1_H1, -20, -20 ;  /* 0xcd00cd0017177431 */ /* 0x080fe40000060002 */
[-C--:B------:R-:W-:Y:S01]  /*8490*/  HFMA2 R9, R11, R5.reuse, R22 ;  /* 0x000000050b097231 */ /* 0x080fe20000000016 */
[----:B------:R-:W-:Y:S01]  /*84a0*/  LOP3.LUT R11, R12, 0x70007, RZ, 0xc0, !PT ;  /* 0x000700070c0b7812 */ /* 0x000fe200078ec0ff */
[----:B------:R-:W-:Y:S01]  /*84b0*/  HFMA2 R8, R31, R2.H1_H1, -20, -20 ;  /* 0xcd00cd001f087431 */ /* 0x000fe20000060002 */
[----:B------:R-:W-:Y:S01]  /*84c0*/  LOP3.LUT R22, R14, 0x70007, RZ, 0xc0, !PT ;  /* 0x000700070e167812 */ /* 0x000fe200078ec0ff */
[----:B------:R-:W-:-:S02]  /*84d0*/  HFMA2 R10, R10, R5, R21 ;  /* 0x000000050a0a7231 */ /* 0x000fc40000000015 */
[-C--:B------:R-:W-:Y:S01]  /*84e0*/  HFMA2 R20, R23, R5.reuse, R20 ;  /* 0x0000000517147231 */ /* 0x080fe20000000014 */
[----:B------:R-:W-:Y:S01]  /*84f0*/  LOP3.LUT R21, R13, 0x70007, RZ, 0xc0, !PT ;  /* 0x000700070d157812 */ /* 0x000fe200078ec0ff */
[----:B------:R-:W-:Y:S01]  /*8500*/  HFMA2 R8, R8, R5, R4 ;  /* 0x0000000508087231 */ /* 0x000fe20000000004 */
[----:B------:R-:W-:Y:S02]  /*8510*/  LOP3.LUT R23, R15, 0x70007, RZ, 0xc0, !PT ;  /* 0x000700070f177812 */ /* 0x000fe400078ec0ff */
        /* <DEDUP_REMOVED lines=8> */
[--C-:B------:R-:W-:Y:S01]  /*85a0*/  SHF.R.U32.HI R12, RZ, 0x6, R14.reuse ;  /* 0x00000006ff0c7819 */ /* 0x100fe2000001160e */
[----:B------:R-:W-:Y:S01]  /*85b0*/  HADD2 R21, R21, -1028, -1028 ;  /* 0xe404e40415157430 */ /* 0x000fe20000000000 */
[----:B------:R-:W-:-:S02]  /*85c0*/  SHF.R.U32.HI R31, RZ, 0xd, R14 ;  /* 0x0000000dff1f7819 */ /* 0x000fc4000001160e */
[----:B------:R-:W-:Y:S01]  /*85d0*/  LOP3.LUT R47, R15, 0x380038, RZ, 0xc0, !PT ;  /* 0x003800380f2f7812 */ /* 0x000fe200078ec0ff */
[-C--:B------:R-:W-:Y:S01]  /*85e0*/  HFMA2 R20, R21, R6.reuse, R20 ;  /* 0x0000000615147231 */ /* 0x080fe20000000014 */
[--C-:B------:R-:W-:Y:S02]  /*85f0*/  SHF.R.U32.HI R13, RZ, 0x6, R15.reuse ;  /* 0x00000006ff0d7819 */ /* 0x100fe4000001160f */
[----:B------:R-:W-:Y:S02]  /*8600*/  SHF.R.U32.HI R30, RZ, 0xd, R15 ;  /* 0x0000000dff1e7819 */ /* 0x000fe4000001160f */
[----:B------:R-:W-:Y:S02]  /*8610*/  LOP3.LUT R23, R23, 0x64006400, RZ, 0xfc, !PT ;  /* 0x6400640017177812 */ /* 0x000fe400078efcff */
[----:B------:R-:W-:Y:S01]  /*8620*/  LOP3.LUT R15, R19, 0x40004, R38, 0xf8, !PT ;  /* 0x00040004130f7812 */ /* 0x000fe200078ef826 */
[----:B------:R-:W-:Y:S01]  /*8630*/  HADD2 R19, R11, -1028, -1028 ;  /* 0xe404e4040b137430 */ /* 0x000fe20000000000 */
[----:B------:R-:W-:Y:S01]  /*8640*/  LOP3.LUT R14, R16, 0x40004, R29, 0xf8, !PT ;  /* 0x00040004100e7812 */ /* 0x000fe200078ef81d */
[----:B------:R-:W-:Y:S01]  /*8650*/  HADD2 R16, R22, -1028, -1028 ;  /* 0xe404e40416107430 */ /* 0x000fe20000000000 */
[----:B------:R-:W-:Y:S01]  /*8660*/  LOP3.LUT R53, R53, 0x64006400, RZ, 0xfc, !PT ;  /* 0x6400640035357812 */ /* 0x000fe200078efcff */
[----:B------:R-:W-:Y:S01]  /*8670*/  HADD2 R23, R23, -1028, -1028 ;  /* 0xe404e40417177430 */ /* 0x000fe20000000000 */
[----:B------:R-:W-:Y:S01]  /*8680*/  LOP3.LUT R18, R18, 0x40004, R31, 0xf8, !PT ;  /* 0x0004000412127812 */ /* 0x000fe200078ef81f */
[-C--:B------:R-:W-:Y:S01]  /*8690*/  HFMA2 R19, R19, R6.reuse, R10 ;  /* 0x0000000613137231 */ /* 0x080fe2000000000a */
[----:B------:R-:W-:Y:S01]  /*86a0*/  LOP3.LUT R49, R49, 0x64006400, RZ, 0xfc, !PT ;  /* 0x6400640031317812 */ /* 0x000fe200078efcff */
[----:B------:R-:W-:-:S02]  /*86b0*/  HFMA2 R16, R16, R6, R9 ;  /* 0x0000000610107231 */ /* 0x000fc40000000009 */
[----:B------:R-:W-:Y:S01]  /*86c0*/  HFMA2 R6, R23, R6, R8 ;  /* 0x0000000617067231 */ /* 0x000fe20000000008 */
[C---:B------:R-:W-:Y:S01]  /*86d0*/  LOP3.LUT R45, R4.reuse, 0x380038, RZ, 0xc0, !PT ;  /* 0x00380038042d7812 */ /* 0x040fe200078ec0ff */
[----:B------:R-:W0:Y:S01]  /*86e0*/  LDS.128 R8, [UR4+0x30] ;  /* 0x00003004ff087984 */ /* 0x000e220008000c00 */
[C---:B------:R-:W-:Y:S01]  /*86f0*/  LOP3.LUT R31, R4.reuse, 0x1c001c0, RZ, 0xc0, !PT ;  /* 0x01c001c0041f7812 */ /* 0x040fe200078ec0ff */
[-C--:B------:R-:W-:Y:S01]  /*8700*/  HFMA2 R22, R53, R0.reuse.H1_H1, -132, -132 ;  /* 0xd820d82035167431 */ /* 0x080fe20000060000 */
[----:B------:R-:W-:Y:S01]  /*8710*/  LOP3.LUT R4, R4, 0x70007, RZ, 0xc0, !PT ;  /* 0x0007000704047812 */ /* 0x000fe200078ec0ff */
[----:B------:R-:W-:Y:S01]  /*8720*/  HFMA2 R38, R49, R0.H1_H1, -132, -132 ;  /* 0xd820d82031267431 */ /* 0x000fe20000060000 */
[C---:B------:R-:W-:Y:S01]  /*8730*/  LOP3.LUT R41, R12.reuse, 0x380038, RZ, 0xc0, !PT ;  /* 0x003800380c297812 */ /* 0x040fe200078ec0ff */
[----:B------:R-:W-:Y:S01]  /*8740*/  UIADD3 UR4, UPT, UPT, UR4, 0x40, URZ ;  /* 0x0000004004047890 */ /* 0x000fe2000fffe0ff */
[C---:B------:R-:W-:Y:S01]  /*8750*/  LOP3.LUT R23, R12.reuse, 0x1c001c0, RZ, 0xc0, !PT ;  /* 0x01c001c00c177812 */ /* 0x040fe200078ec0ff */
[-C--:B------:R-:W-:Y:S01]  /*8760*/  HFMA2 R19, R22, R7.reuse, R19 ;  /* 0x0000000716137231 */ /* 0x080fe20000000013 */
[----:B------:R-:W-:Y:S01]  /*8770*/  LOP3.LUT R12, R12, 0x70007, RZ, 0xc0, !PT ;  /* 0x000700070c0c7812 */ /* 0x000fe200078ec0ff */
[----:B------:R-:W-:Y:S01]  /*8780*/  HFMA2 R16, R38, R7, R16 ;  /* 0x0000000726107231 */ /* 0x000fe20000000010 */
[----:B------:R-:W-:-:S02]  /*8790*/  LOP3.LUT R4, R4, 0x64006400, RZ, 0xfc, !PT ;  /* 0x6400640004047812 */ /* 0x000fc400078efcff */
[----:B------:R-:W-:Y:S02]  /*87a0*/  LOP3.LUT R12, R12, 0x64006400, RZ, 0xfc, !PT ;  /* 0x640064000c0c7812 */ /* 0x000fe400078efcff */
[C---:B------:R-:W-:Y:S01]  /*87b0*/  LOP3.LUT R43, R5.reuse, 0x380038, RZ, 0xc0, !PT ;  /* 0x00380038052b7812 */ /* 0x040fe200078ec0ff */
[----:B------:R-:W-:Y:S01]  /*87c0*/  HADD2 R4, R4, -1028, -1028 ;  /* 0xe404e40404047430 */ /* 0x000fe20000000000 */
[----:B------:R-:W-:Y:S01]  /*87d0*/  LOP3.LUT R29, R5, 0x1c001c0, RZ, 0xc0, !PT ;  /* 0x01c001c0051d7812 */ /* 0x000fe200078ec0ff */
[----:B------:R-:W-:Y:S01]  /*87e0*/  HADD2 R12, R12, -1028, -1028 ;  /* 0xe404e4040c0c7430 */ /* 0x000fe20000000000 */
[----:B------:R-:W-:Y:S02]  /*87f0*/  LOP3.LUT R51, R51, 0x64006400, RZ, 0xfc, !PT ;  /* 0x6400640033337812 */ /* 0x000fe400078efcff */
[----:B------:R-:W-:Y:S02]  /*8800*/  LOP3.LUT R5, R5, 0x70007, RZ, 0xc0, !PT ;  /* 0x0007000705057812 */ /* 0x000fe400078ec0ff */
[----:B------:R-:W-:-:S02]  /*8810*/  LOP3.LUT R45, R45, 0x64006400, RZ, 0xfc, !PT ;  /* 0x640064002d2d7812 */ /* 0x000fc400078efcff */
[----:B------:R-:W-:Y:S01]  /*8820*/  LOP3.LUT R17, R17, 0x40004, R30, 0xf8, !PT ;  /* 0x0004000411117812 */ /* 0x000fe200078ef81e */
[-C--:B------:R-:W-:Y:S01]  /*8830*/  HFMA2 R30, R51, R0.reuse.H1_H1, -132, -132 ;  /* 0xd820d820331e7431 */ /* 0x080fe20000060000 */
[----:B------:R-:W-:Y:S01]  /*8840*/  LOP3.LUT R5, R5, 0x64006400, RZ, 0xfc, !PT ;  /* 0x6400640005057812 */ /* 0x000fe200078efcff */
[-C--:B------:R-:W-:Y:S01]  /*8850*/  HFMA2 R45, R45, R0.reuse.H1_H1, -132, -132 ;  /* 0xd820d8202d2d7431 */ /* 0x080fe20000060000 */
[----:B------:R-:W-:Y:S01]  /*8860*/  LOP3.LUT R41, R41, 0x64006400, RZ, 0xfc, !PT ;  /* 0x6400640029297812 */ /* 0x000fe200078efcff */
[----:B------:R-:W-:Y:S01]  /*8870*/  HFMA2 R20, R30, R7, R20 ;  /* 0x000000071e147231 */ /* 0x000fe20000000014 */
[C---:B------:R-:W-:Y:S01]  /*8880*/  LOP3.LUT R37, R13.reuse, 0x380038, RZ, 0xc0, !PT ;  /* 0x003800380d257812 */ /* 0x040fe200078ec0ff */
[----:B------:R-:W-:Y:S01]  /*8890*/  HADD2 R5, R5, -1028, -1028 ;  /* 0xe404e40405057430 */ /* 0x000fe20000000000 */
[----:B------:R-:W-:Y:S01]  /*88a0*/  LOP3.LUT R21, R13, 0x1c001c0, RZ, 0xc0, !PT ;  /* 0x01c001c00d157812 */ /* 0x000fe200078ec0ff */
[----:B------:R-:W-:Y:S01]  /*88b0*/  HFMA2 R41, R41, R0.H1_H1, -132, -132 ;  /* 0xd820d82029297431 */ /* 0x000fe20000060000 */
[----:B------:R-:W-:-:S02]  /*88c0*/  LOP3.LUT R47, R47, 0x64006400, RZ, 0xfc, !PT ;  /* 0x640064002f2f7812 */ /* 0x000fc400078efcff */
[----:B------:R-:W-:Y:S02]  /*88d0*/  LOP3.LUT R13, R13, 0x70007, RZ, 0xc0, !PT ;  /* 0x000700070d0d7812 */ /* 0x000fe400078ec0ff */
[----:B------:R-:W-:Y:S01]  /*88e0*/  LOP3.LUT R31, R31, 0x64006400, RZ, 0xfc, !PT ;  /* 0x640064001f1f7812 */ /* 0x000fe200078efcff */
[-C--:B0-----:R-:W-:Y:S01]  /*88f0*/  HFMA2 R4, R4, R8.reuse, R19 ;  /* 0x0000000804047231 */ /* 0x081fe20000000013 */
[----:B------:R-:W-:Y:S01]  /*8900*/  LOP3.LUT R13, R13, 0x64006400, RZ, 0xfc, !PT ;  /* 0x640064000d0d7812 */ /* 0x000fe200078efcff */
[----:B------:R-:W-:Y:S02]  /*8910*/  HFMA2 R12, R12, R8, R16 ;  /* 0x000000080c0c7231 */ /* 0x000fe40000000010 */
[----:B------:R-:W-:Y:S01]  /*8920*/  HFMA2 R47, R47, R0.H1_H1, -132, -132 ;  /* 0xd820d8202f2f7431 */ /* 0x000fe20000060000 */
[----:B------:R-:W-:Y:S01]  /*8930*/  LOP3.LUT R23, R23, 0x64006400, RZ, 0xfc, !PT ;  /* 0x6400640017177812 */ /* 0x000fe200078efcff */
[----:B------:R-:W-:Y:S01]  /*8940*/  HFMA2 R20, R5, R8, R20 ;  /* 0x0000000805147231 */ /* 0x000fe20000000014 */
[----:B------:R-:W-:Y:S01]  /*8950*/  LOP3.LUT R43, R43, 0x64006400, RZ, 0xfc, !PT ;  /* 0x640064002b2b7812 */ /* 0x000fe200078efcff */
[----:B------:R-:W-:-:S02]  /*8960*/  HFMA2 R31, R31, R2.H1_H1, -20, -20 ;  /* 0xcd00cd001f1f7431 */ /* 0x000fc40000060002 */
[----:B------:R-:W-:Y:S01]  /*8970*/  HFMA2 R5, R45, R9, R4 ;  /* 0x000000092d057231 */ /* 0x000fe20000000004 */
[----:B------:R-:W-:Y:S01]  /*8980*/  LOP3.LUT R37, R37, 0x64006400, RZ, 0xfc, !PT ;  /* 0x6400640025257812 */ /* 0x000fe200078efcff */
[----:B------:R-:W-:Y:S02]  /*8990*/  HFMA2 R6, R47, R7, R6 ;  /* 0x000000072f067231 */ /* 0x000fe40000000006 */
[----:B------:R-:W-:Y:S02]  /*89a0*/  HFMA2 R12, R41, R9, R12 ;  /* 0x00000009290c7231 */ /* 0x000fe4000000000c */
[----:B------:R-:W-:Y:S01]  /*89b0*/  HADD2 R13, R13, -1028, -1028 ;  /* 0xe404e4040d0d7430 */ /* 0x000fe20000000000 */
[----:B------:R-:W-:Y:S01]  /*89c0*/  LOP3.LUT R15, R15, 0x64006400, RZ, 0xfc, !PT ;  /* 0x640064000f0f7812 */ /* 0x000fe200078efcff */
[----:B------:R-:W-:Y:S01]  /*89d0*/  HFMA2 R23, R23, R2.H1_H1, -20, -20 ;  /* 0xcd00cd0017177431 */ /* 0x000fe20000060002 */
[----:B------:R-:W-:Y:S01]  /*89e0*/  LOP3.LUT R18, R18, 0x64006400, RZ, 0xfc, !PT ;  /* 0x6400640012127812 */ /* 0x000fe200078efcff */
[----:B------:R-:W-:-:S02]  /*89f0*/  HFMA2 R43, R43, R0.H1_H1, -132, -132 ;  /* 0xd820d8202b2b7431 */ /* 0x000fc40000060000 */
[----:B------:R-:W-:Y:S02]  /*8a00*/  HFMA2 R5, R31, R10, R5 ;  /* 0x0000000a1f057231 */ /* 0x000fe40000000005 */
[----:B------:R-:W-:Y:S01]  /*8a10*/  HFMA2 R37, R37, R0.H1_H1, -132, -132 ;  /* 0xd820d82025257431 */ /* 0x000fe20000060000 */
[----:B------:R-:W-:Y:S01]  /*8a20*/  LOP3.LUT R29, R29, 0x64006400, RZ, 0xfc, !PT ;  /* 0x640064001d1d7812 */ /* 0x000fe200078efcff */
[----:B------:R-:W-:Y:S01]  /*8a30*/  HFMA2 R6, R13, R8, R6 ;  /* 0x000000080d067231 */ /* 0x000fe20000000006 */
[----:B------:R-:W-:Y:S01]  /*8a40*/  LOP3.LUT R21, R21, 0x64006400, RZ, 0xfc, !PT ;  /* 0x6400640015157812 */ /* 0x000fe200078efcff */
[-C--:B------:R-:W-:Y:S01]  /*8a50*/  HFMA2 R20, R43, R9.reuse, R20 ;  /* 0x000000092b147231 */ /* 0x080fe20000000014 */
[----:B------:R-:W-:Y:S01]  /*8a60*/  LOP3.LUT R14, R14, 0x64006400, RZ, 0xfc, !PT ;  /* 0x640064000e0e7812 */ /* 0x000fe200078efcff */
[----:B------:R-:W-:Y:S02]  /*8a70*/  HFMA2 R6, R37, R9, R6 ;  /* 0x0000000925067231 */ /* 0x000fe40000000006 */
[----:B------:R-:W-:-:S02]  /*8a80*/  HFMA2 R9, R23, R10, R12 ;  /* 0x0000000a17097231 */ /* 0x000fc4000000000c */
[----:B------:R-:W-:Y:S01]  /*8a90*/  HADD2 R15, R15, -1028, -1028 ;  /* 0xe404e4040f0f7430 */ /* 0x000fe20000000000 */
[----:B------:R-:W-:Y:S01]  /*8aa0*/  LOP3.LUT R17, R17, 0x64006400, RZ, 0xfc, !PT ;  /* 0x6400640011117812 */ /* 0x000fe200078efcff */
[----:B------:R-:W-:Y:S01]  /*8ab0*/  HADD2 R18, R18, -1028, -1028 ;  /* 0xe404e40412127430 */ /* 0x000fe20000000000 */
[----:B------:R-:W-:Y:S01]  /*8ac0*/  PRMT R0, R0, 0x5410, R2 ;  /* 0x0000541000007816 */ /* 0x000fe20000000002 */
[----:B------:R-:W-:Y:S02]  /*8ad0*/  HFMA2 R29, R29, R2.H1_H1, -20, -20 ;  /* 0xcd00cd001d1d7431 */ /* 0x000fe40000060002 */
[----:B------:R-:W-:-:S04]  /*8ae0*/  IMAD.WIDE R44, R35, 0x4, R26 ;  /* 0x00000004232c7825 */ /* 0x000fc800078e021a */
[-C--:B------:R-:W-:Y:S02]  /*8af0*/  HFMA2 R5, R15, R11.reuse, R5 ;  /* 0x0000000b0f057231 */ /* 0x080fe40000000005 */
[----:B------:R-:W-:Y:S02]  /*8b00*/  HFMA2 R21, R21, R2.H1_H1, -20, -20 ;  /* 0xcd00cd0015157431 */ /* 0x000fe40000060002 */
[----:B------:R-:W-:Y:S02]  /*8b10*/  HFMA2 R9, R18, R11, R9 ;  /* 0x0000000b12097231 */ /* 0x000fe40000000009 */
[-C--:B------:R-:W-:Y:S02]  /*8b20*/  HFMA2 R7, R29, R10.reuse, R20 ;  /* 0x0000000a1d077231 */ /* 0x080fe40000000014 */
        /* <DEDUP_REMOVED lines=14> */
.L_x_5157:
        /* <DEDUP_REMOVED lines=9> */
.L_x_5162:
[----:B------:R-:W0:Y:S02]  /*8ca0*/  LDS R4, [R2] ;  /* 0x0000000002047984 */ /* 0x000e240000000800 */
[----:B0-----:R-:W-:-:S05]  /*8cb0*/  HADD2 R5, R4, R7 ;  /* 0x0000000704057230 */ /* 0x001fca0000000000 */
[----:B------:R-:W0:Y:S02]  /*8cc0*/  ATOMS.CAST.SPIN P0, [R2], R4, R5 ;  /* 0x000000040200758d */ /* 0x000e240001800005 */
[----:B0-----:R-:W-:Y:S05]  /*8cd0*/  @!P0 BRA `(.L_x_5162) ;  /* 0xfffffffc00f08947 */ /* 0x001fea000383ffff */
[----:B------:R-:W-:Y:S05]  /*8ce0*/  BRA `(.L_x_5160) ;  /* 0x00000000000c7947 */ /* 0x000fea0003800000 */
.L_x_5161:
[----:B------:R-:W0:Y:S02]  /*8cf0*/  LD.E R0, desc[UR6][R24.64] ;  /* 0x0000000618007980 */ /* 0x000e24000c101900 */
[----:B0-----:R-:W-:-:S05]  /*8d00*/  IADD3 R3, PT, PT, R7, R0, RZ ;  /* 0x0000000007037210 */ /* 0x001fca0007ffe0ff */
[----:B------:R1:W-:Y:S02]  /*8d10*/  ST.E desc[UR6][R24.64], R3 ;  /* 0x0000000318007985 */ /* 0x0003e4000c101906 */
.L_x_5160:
[----:B------:R-:W-:Y:S05]  /*8d20*/  BSYNC.RECONVERGENT B0 ;  /* 0x0000000000007941 */ /* 0x000fea0003800200 */
.L_x_5159:
[----:B------:R2:W-:Y:S02]  /*8d30*/  ATOM.E.ADD.F16x2.RN.STRONG.GPU P0, RZ, desc[UR6][R24.64+0x4], R9 ;  /* 0x8000040918ff79a2 */ /* 0x0005e4000c10e106 */
[----:B--2---:R-:W-:Y:S05]  /*8d40*/  @P0 EXIT ;  /* 0x000000000000094d */ /* 0x004fea0003800000 */
[----:B------:R-:W2:Y:S02]  /*8d50*/  QSPC.E.S P0, RZ, [R24+0x4] ;  /* 0x0000040018ff73aa */ /* 0x000ea40000000500 */
[----:B--2---:R-:W-:Y:S05]  /*8d60*/  @!P0 BRA `(.L_x_5163) ;  /* 0x0000000000188947 */ /* 0x004fea0003800000 */
[----:B-1----:R-:W-:-:S07]  /*8d70*/  MOV R24, R24 ;  /* 0x0000001800187202 */ /* 0x002fce0000000f00 */
.L_x_5164:
[----:B0-----:R-:W0:Y:S02]  /*8d80*/  LDS R2, [R24+0x4] ;  /* 0x0000040018027984 */ /* 0x001e240000000800 */
[----:B0-----:R-:W-:-:S05]  /*8d90*/  HFMA2 R3, R2, 1, 1, R9 ;  /* 0x3c003c0002037831 */ /* 0x001fca0000000009 */
[----:B------:R-:W0:Y:S02]  /*8da0*/  ATOMS.CAST.SPIN P0, [R24+0x4], R2, R3 ;  /* 0x000004021800758d */ /* 0x000e240001800003 */
[----:B0-----:R-:W-:Y:S05]  /*8db0*/  @!P0 BRA `(.L_x_5164) ;  /* 0xfffffffc00f08947 */ /* 0x001fea000383ffff */
[----:B------:R-:W-:Y:S05]  /*8dc0*/  EXIT ;  /* 0x000000000000794d */ /* 0x000fea0003800000 */
.L_x_5163:
[----:B------:R-:W0:Y:S02]  /*8dd0*/  LD.E R0, desc[UR6][R24.64+0x4] ;  /* 0x0000040618007980 */ /* 0x000e24000c101900 */
[----:B01----:R-:W-:-:S05]  /*8de0*/  IADD3 R3, PT, PT, R9, R0, RZ ;  /* 0x0000000009037210 */ /* 0x003fca0007ffe0ff */
[----:B------:R-:W-:Y:S01]  /*8df0*/  ST.E desc[UR6][R24.64+0x4], R3 ;  /* 0x0000040318007985 */ /* 0x000fe2000c101906 */
[----:B------:R-:W-:Y:S05]  /*8e00*/  EXIT ;  /* 0x000000000000794d */ /* 0x000fea0003800000 */
.L_x_5165:
        /* <DEDUP_REMOVED lines=15> */
.L_x_5367:


//--------------------- .text._Z23gemm_half_q_half_kernelILi1ELi176ELb1ELb1ELi32EEvPK6__halfPKjS4_S2_PS0_iiiiPKtS7_iiiiiibS2_i --------------------------
	.section	.text._Z23gemm_half_q_half_kernelILi1ELi176ELb1ELb1ELi32EEvPK6__halfPKjS4_S2_PS0_iiiiPKtS7_iiiiiibS2_i,"ax",@progbits
	.align	128
        .global         _Z23gemm_half_q_half_kernelILi1ELi176ELb1ELb1ELi32EEvPK6__halfPKjS4_S2_PS0_iiiiPKtS7_iiiiiibS2_i
        .type           _Z23gemm_half_q_half_kernelILi1ELi176ELb1ELb1ELi32EEvPK6__halfPKjS4_S2_PS0_iiiiPKtS7_iiiiiibS2_i,@function
        .size           _Z23gemm_half_q_half_kernelILi1ELi176ELb1ELb1ELi32EEvPK6__halfPKjS4_S2_PS0_iiiiPKtS7_iiiiiibS2_i,(.L_x_5368 - _Z23gemm_half_q_half_kernelILi1ELi176ELb1ELb1ELi32EEvPK6__halfPKjS4_S2_PS0_iiiiPKtS7_iiiiiibS2_i)
        .other          _Z23gemm_half_q_half_kernelILi1ELi176ELb1ELb1ELi32EEvPK6__halfPKjS4_S2_PS0_iiiiPKtS7_iiiiiibS2_i,@"STO_CUDA_ENTRY STV_DEFAULT"
_Z23gemm_half_q_half_kernelILi1ELi176ELb1ELb1ELi32EEvPK6__halfPKjS4_S2_PS0_iiiiPKtS7_iiiiiibS2_i:
.text._Z23gemm_half_q_half_kernelILi1ELi176ELb1ELb1ELi32EEvPK6__halfPKjS4_S2_PS0_iiiiPKtS7_iiiiiibS2_i:
        /* <DEDUP_REMOVED lines=16> */
[----:B0-----:R-:W-:-:S04]  /*0100*/  IMAD.SHL.U32 R37, R11, 0x20, RZ ;  /* 0x000000200b257824 */ /* 0x001fc800078e00ff */
[C---:B------:R-:W-:Y:S01]  /*0110*/  VIADD R20, R37.reuse, 0x20 ;  /* 0x0000002025147836 */ /* 0x040fe20000000000 */
[----:B--2---:R-:W-:Y:S01]  /*0120*/  IADD3 R13, PT, PT, R37, R10, RZ ;  /* 0x0000000a250d7210 */ /* 0x004fe20007ffe0ff */
[----:B------:R-:W-:-:S03]  /*0130*/  IMAD R3, R3, 0x20, R10 ;  /* 0x0000002003037824 */ /* 0x000fc600078e020a */
[----:B-1----:R-:W-:Y:S01]  /*0140*/  VIMNMX R39, PT, PT, R20, R4, PT ;  /* 0x0000000414277248 */ /* 0x002fe20003fe0100 */
[----:B------:R-:W-:-:S03]  /*0150*/  IMAD.SHL.U32 R38, R3, 0x4, RZ ;  /* 0x0000000403267824 */ /* 0x000fc600078e00ff */
[----:B------:R-:W-:Y:S02]  /*0160*/  ISETP.GE.AND P0, PT, R13, R39, PT ;  /* 0x000000270d00720c */ /* 0x000fe40003f06270 */
[----:B---3--:R-:W-:-:S11]  /*0170*/  ISETP.GE.AND P1, PT, R38, R35, PT ;  /* 0x000000232600720c */ /* 0x008fd60003f26270 */
        /* <DEDUP_REMOVED lines=19> */
.L_x_5167:
[----:B------:R-:W-:Y:S05]  /*02b0*/  BSYNC.RECONVERGENT B0 ;  /* 0x0000000000007941 */ /* 0x000fea0003800200 */
.L_x_5166:
        /* <DEDUP_REMOVED lines=13> */
[----:B0-----:R-:W-:-:S04]  /*0390*/  IMAD.SHL.U32 R3, R11, 0x40, RZ ;  /* 0x000000400b037824 */ /* 0x001fc800078e00ff */
[----:B-1----:R-:W-:-:S05]  /*03a0*/  IMAD.WIDE.U32 R2, R3, 0x2, R6 ;  /* 0x0000000203027825 */ /* 0x002fca00078e0006 */
[----:B------:R0:W5:Y:S01]  /*03b0*/  LDG.E.U16.CONSTANT R5, desc[UR6][R2.64] ;  /* 0x0000000602057981 */ /* 0x000162000c1e9500 */
[----:B------:R-:W-:Y:S01]  /*03c0*/  SHF.R.S32.HI R11, RZ, 0x1f, R38 ;  /* 0x0000001fff0b7819 */ /* 0x000fe20000011426 */
[----:B------:R-:W-:Y:S01]  /*03d0*/  IMAD.SHL.U32 R9, R10, 0x10, RZ ;  /* 0x000000100a097824 */ /* 0x000fe200078e00ff */
[----:B------:R-:W-:Y:S01]  /*03e0*/  MOV R8, R37 ;  /* 0x0000002500087202 */ /* 0x000fe20000000f00 */
[----:B------:R-:W-:Y:S01]  /*03f0*/  UMOV UR4, URZ ;  /* 0x000000ff00047c82 */ /* 0x000fe20008000000 */
[----:B------:R-:W-:Y:S02]  /*0400*/  LEA.HI R10, R11, R38, RZ, 0x3 ;  /* 0x000000260b0a7211 */ /* 0x000fe400078f18ff */
[----:B------:R-:W-:Y:S02]  /*0410*/  LOP3.LUT R9, R9, 0x10, RZ, 0xc0, !PT ;  /* 0x0000001009097812 */ /* 0x000fe400078ec0ff */
[----:B------:R-:W-:-:S07]  /*0420*/  SHF.R.S32.HI R10, RZ, 0x3, R10 ;  /* 0x00000003ff0a7819 */ /* 0x000fce000001140a */
.L_x_5169:
[----:B0-----:R-:W0:Y:S01]  /*0430*/  LDC.64 R2, c[0x0][0x390] ;  /* 0x0000e400ff027b82 */ /* 0x001e220000000a00 */
[----:B-----5:R-:W-:-:S04]  /*0440*/  VIADD R0, R5, UR4 ;  /* 0x0000000405007c36 */ /* 0x020fc80008000000 */
[----:B------:R-:W-:-:S05]  /*0450*/  IMAD R11, R0, R35, RZ ;  /* 0x00000023000b7224 */ /* 0x000fca00078e02ff */
[----:B------:R-:W-:-:S04]  /*0460*/  SHF.R.S32.HI R12, RZ, 0x1f, R11 ;  /* 0x0000001fff0c7819 */ /* 0x000fc8000001140b */
[----:B------:R-:W-:Y:S01]  /*0470*/  LEA.HI R11, R12, R11, RZ, 0x3 ;  /* 0x0000000b0c0b7211 */ /* 0x000fe200078f18ff */
[----:B------:R-:W-:Y:S01]  /*0480*/  IMAD.SHL.U32 R15, R8, 0x2, RZ ;  /* 0x00000002080f7824 */ /* 0x000fe200078e00ff */
[----:B------:R-:W1:Y:S02]  /*0490*/  LDC.64 R12, c[0x0][0x398] ;  /* 0x0000e600ff0c7b82 */ /* 0x000e640000000a00 */
[----:B------:R-:W-:-:S05]  /*04a0*/  LEA.HI.SX32 R11, R11, R10, 0x1d ;  /* 0x0000000a0b0b7211 */ /* 0x000fca00078feaff */
[----:B0-----:R-:W-:-:S06]  /*04b0*/  IMAD.WIDE R2, R11, 0x4, R2 ;  /* 0x000000040b027825 */ /* 0x001fcc00078e0202 */
        /* <DEDUP_REMOVED lines=8> */
[----:B------:R-:W-:Y:S01]  /*0540*/  SHF.R.U32.HI R2, RZ, 0x8, R0 ;  /* 0x00000008ff027819 */ /* 0x000fe20000011600 */
[----:B---3--:R-:W-:Y:S01]  /*0550*/  IMAD.IADD R8, R19, 0x1, R8 ;  /* 0x0000000113087824 */ /* 0x008fe200078e0208 */
[----:B------:R-:W-:Y:S02]  /*0560*/  LOP3.LUT R16, R16, 0xf, RZ, 0xc0, !PT ;  /* 0x0000000f10107812 */ /* 0x000fe400078ec0ff */
[----:B------:R-:W-:Y:S02]  /*0570*/  LOP3.LUT R2, R2, 0xf, RZ, 0xc0, !PT ;  /* 0x0000000f02027812 */ /* 0x000fe400078ec0ff */
[----:B------:R-:W-:Y:S01]  /*0580*/  LOP3.LUT R11, R0, 0xf, RZ, 0xc0, !PT ;  /* 0x0000000f000b7812 */ /* 0x000fe200078ec0ff */
[----:B------:R-:W-:Y:S01]  /*0590*/  IMAD R3, R16, R16, R16 ;  /* 0x0000001010037224 */ /* 0x000fe200078e0210 */
[----:B------:R-:W-:-:S02]  /*05a0*/  SHF.R.U32.HI R0, RZ, 0xc, R0 ;  /* 0x0000000cff007819 */ /* 0x000fc40000011600 */
[----:B------:R-:W-:Y:S01]  /*05b0*/  ISETP.GE.AND P0, PT, R8, R39, PT ;  /* 0x000000270800720c */ /* 0x000fe20003f06270 */
[C---:B------:R-:W-:Y:S01]  /*05c0*/  IMAD R18, R11.reuse, R11, R11 ;  /* 0x0000000b0b127224 */ /* 0x040fe200078e020b */
[----:B------:R-:W-:Y:S01]  /*05d0*/  IADD3 R16, PT, PT, R16, 0x1, R3 ;  /* 0x0000000110107810 */ /* 0x000fe20007ffe003 */
[----:B------:R-:W-:Y:S01]  /*05e0*/  IMAD R3, R2, R2, R2 ;  /* 0x0000000202037224 */ /* 0x000fe200078e0202 */
[----:B------:R-:W-:Y:S02]  /*05f0*/  LOP3.LUT R0, R0, 0xf, RZ, 0xc0, !PT ;  /* 0x0000000f00007812 */ /* 0x000fe400078ec0ff */
[----:B------:R-:W-:Y:S01]  /*0600*/  IADD3 R18, PT, PT, R11, 0x1, R18 ;  /* 0x000000010b127810 */ /* 0x000fe20007ffe012 */
[----:B0-----:R-:W4:Y:S01]  /*0610*/  I2F.F16 R13, R16 ;  /* 0x00000010000d7306 */ /* 0x001f220000200c00 */
[----:B------:R-:W-:Y:S01]  /*0620*/  IADD3 R14, PT, PT, R2, 0x1, R3 ;  /* 0x00000001020e7810 */ /* 0x000fe20007ffe003 */
[----:B------:R-:W-:-:S05]  /*0630*/  IMAD R3, R0, R0, R0 ;  /* 0x0000000000037224 */ /* 0x000fca00078e0200 */
        /* <DEDUP_REMOVED lines=9> */
.L_x_5168:
[----:B------:R-:W1:Y:S01]  /*06d0*/  LDCU UR4, c[0x0][0x3c8] ;  /* 0x00007900ff0477ac */ /* 0x000e620008000800 */
[----:B------:R-:W-:Y:S01]  /*06e0*/  HFMA2 R5, -RZ, RZ, 0, 0 ;  /* 0x00000000ff057431 */ /* 0x000fe200000001ff */
[----:B-1----:R-:W-:-:S13]  /*06f0*/  ISETP.GT.AND P0, PT, R37, UR4, PT ;  /* 0x0000000425007c0c */ /* 0x002fda000bf04270 */
[----:B------:R-:W-:Y:S05]  /*0700*/  @!P0 BRA `(.L_x_5170) ;  /* 0x00000000001c8947 */ /* 0x000fea0003800000 */
[----:B------:R-:W1:Y:S02]  /*0710*/  LDC R6, c[0x0][0x3cc] ;  /* 0x0000f300ff067b82 */ /* 0x000e640000000800 */
[----:B-1----:R-:W-:-:S05]  /*0720*/  VIMNMX R5, PT, PT, R37, R6, PT ;  /* 0x0000000625057248 */ /* 0x002fca0003fe0100 */
[----:B------:R-:W-:-:S05]  /*0730*/  VIADD R5, R5, -UR4 ;  /* 0x8000000405057c36 */ /* 0x000fca0008000000 */
[----:B------:R-:W-:-:S04]  /*0740*/  SHF.R.S32.HI R6, RZ, 0x1f, R5 ;  /* 0x0000001fff067819 */ /* 0x000fc80000011405 */
[----:B------:R-:W-:-:S04]  /*0750*/  LEA.HI R6, R6, R5, RZ, 0x5 ;  /* 0x0000000506067211 */ /* 0x000fc800078f28ff */
[----:B------:R-:W-:-:S05]  /*0760*/  SHF.R.S32.HI R6, RZ, 0x5, R6 ;  /* 0x00000005ff067819 */ /* 0x000fca0000011406 */
[----:B------:R-:W-:-:S07]  /*0770*/  IMAD R5, R6, 0x6, RZ ;  /* 0x0000000606057824 */ /* 0x000fce00078e02ff */
.L_x_5170:
[----:B------:R-:W1:Y:S01]  /*0780*/  LDCU UR9, c[0x0][0x3cc] ;  /* 0x00007980ff0977ac */ /* 0x000e620008000800 */
[----:B------:R-:W-:Y:S01]  /*0790*/  IMAD.MOV.U32 R6, RZ, RZ, RZ ;  /* 0x000000ffff067224 */ /* 0x000fe200078e00ff */
        /* <DEDUP_REMOVED lines=9> */
.L_x_5171:
[----:B------:R-:W1:Y:S01]  /*0830*/  LDCU UR12, c[0x0][0x3d0] ;  /* 0x00007a00ff0c77ac */ /* 0x000e620008000800 */
[----:B------:R-:W-:Y:S02]  /*0840*/  MOV R7, RZ ;  /* 0x000000ff00077202 */ /* 0x000fe40000000f00 */
        /* <DEDUP_REMOVED lines=8> */
[----:B------:R-:W-:-:S07]  /*08d0*/  IMAD.SHL.U32 R7, R8, 0x4, RZ ;  /* 0x0000000408077824 */ /* 0x000fce00078e00ff */
.L_x_5172:
        /* <DEDUP_REMOVED lines=11> */
.L_x_5173:
        /* <DEDUP_REMOVED lines=11> */
.L_x_5174:
        /* <DEDUP_REMOVED lines=31> */
[----:B------:R-:W-:Y:S01]  /*0c30*/  LOP3.LUT R8, R12, 0xff, RZ, 0xc0, !PT ;  /* 0x000000ff0c087812 */ /* 0x000fe200078ec0ff */
[----:B------:R-:W-:Y:S01]  /*0c40*/  VIADD R9, R9, 0xffffff80 ;  /* 0xffffff8009097836 */ /* 0x000fe20000000000 */
[--C-:B------:R-:W-:Y:S01]  /*0c50*/  SHF.R.U32.HI R27, RZ, 0x8, R12.reuse ;  /* 0x00000008ff1b7819 */ /* 0x100fe2000001160c */
[----:B------:R-:W-:Y:S01]  /*0c60*/  VIADD R23, R10, 0xffffff80 ;  /* 0xffffff800a177836 */ /* 0x000fe20000000000 */
[----:B------:R-:W-:Y:S01]  /*0c70*/  LOP3.LUT R10, R15, 0xff, RZ, 0xc0, !PT ;  /* 0x000000ff0f0a7812 */ /* 0x000fe200078ec0ff */
[----:B------:R-:W2:Y:S01]  /*0c80*/  I2F.F16 R22, R9 ;  /* 0x0000000900167306 */ /* 0x000ea20000200c00 */
[----:B------:R-:W-:Y:S01]  /*0c90*/  VIADD R8, R8, 0xffffff80 ;  /* 0xffffff8008087836 */ /* 0x000fe20000000000 */
[----:B------:R-:W-:-:S02]  /*0ca0*/  SHF.R.U32.HI R34, RZ, 0x10, R12 ;  /* 0x00000010ff227819 */ /* 0x000fc4000001160c */
[----:B------:R-:W-:Y:S02]  /*0cb0*/  IADD3 R29, PT, PT, R10, -0x80, RZ ;  /* 0xffffff800a1d7810 */ /* 0x000fe40007ffe0ff */
[----:B------:R-:W-:Y:S02]  /*0cc0*/  LOP3.LUT R41, R27, 0xff, RZ, 0xc0, !PT ;  /* 0x000000ff1b297812 */ /* 0x000fe400078ec0ff */
[----:B------:R4:W0:Y:S01]  /*0cd0*/  I2F.F16 R21, R8 ;  /* 0x0000000800157306 */ /* 0x0008220000200c00 */
[----:B------:R-:W-:Y:S02]  /*0ce0*/  LEA.HI R37, R12, 0xffffff80, RZ, 0x8 ;  /* 0xffffff800c257811 */ /* 0x000fe400078f40ff */
[----:B------:R-:W-:Y:S01]  /*0cf0*/  VIADD R42, R41, 0xffffff80 ;  /* 0xffffff80292a7836 */ /* 0x000fe20000000000 */
[----:B---3--:R-:W-:Y:S02]  /*0d00*/  LEA.HI R43, R17, 0xffffff80, RZ, 0x8 ;  /* 0xffffff80112b7811 */ /* 0x008fe400078f40ff */
[----:B------:R-:W-:-:S02]  /*0d10*/  LEA.HI R28, R14, 0xffffff80, RZ, 0x8 ;  /* 0xffffff800e1c7811 */ /* 0x000fc400078f40ff */
[----:B------:R-:W3:Y:S01]  /*0d20*/  I2F.F16 R23, R23 ;  /* 0x0000001700177306 */ /* 0x000ee20000200c00 */
[----:B--2---:R-:W-:Y:S01]  /*0d30*/  HADD2.F32 R45, -RZ, R22.H0_H0 ;  /* 0x20000016ff2d7230 */ /* 0x004fe20000004100 */
[----:B----4-:R2:W4:Y:S01]  /*0d40*/  LDG.E.128.CONSTANT R8, desc[UR6][R30.64] ;  /* 0x000000061e087981 */ /* 0x010522000c1e9d00 */
[----:B------:R-:W-:Y:S02]  /*0d50*/  LEA.HI R33, R13, 0xffffff80, RZ, 0x8 ;  /* 0xffffff800d217811 */ /* 0x000fe400078f40ff */
[----:B------:R-:W-:Y:S02]  /*0d60*/  LEA.HI R40, R15, 0xffffff80, RZ, 0x8 ;  /* 0xffffff800f287811 */ /* 0x000fe400078f40ff */
[----:B------:R-:W-:Y:S01]  /*0d70*/  LEA.HI R26, R16, 0xffffff80, RZ, 0x8 ;  /* 0xffffff80101a7811 */ /* 0x000fe200078f40ff */
[----:B------:R-:W5:Y:S01]  /*0d80*/  I2F.F16 R29, R29 ;  /* 0x0000001d001d7306 */ /* 0x000f620000200c00 */
[----:B-1----:R-:W-:-:S07]  /*0d90*/  HADD2.F32 R12, -RZ, R24.H0_H0 ;  /* 0x20000018ff0c7230 */ /* 0x002fce0000004100 */
[----:B------:R-:W1:Y:S01]  /*0da0*/  I2F.F16 R22, R42 ;  /* 0x0000002a00167306 */ /* 0x000e620000200c00 */
[----:B0-----:R-:W-:Y:S01]  /*0db0*/  HADD2.F32 R21, -RZ, R21.H0_H0 ;  /* 0x20000015ff157230 */ /* 0x001fe20000004100 */
[----:B------:R-:W-:Y:S01]  /*0dc0*/  LOP3.LUT R34, R34, 0xff, RZ, 0xc0, !PT ;  /* 0x000000ff22227812 */ /* 0x000fe200078ec0ff */
[----:B---3--:R-:W-:Y:S02]  /*0dd0*/  HADD2.F32 R23, -RZ, R23.H0_H0 ;  /* 0x20000017ff177230 */ /* 0x008fe40000004100 */
[----:B-----5:R-:W-:Y:S02]  /*0de0*/  HADD2.F32 R29, -RZ, R29.H0_H0 ;  /* 0x2000001dff1d7230 */ /* 0x020fe40000004100 */
[----:B------:R-:W-:Y:S01]  /*0df0*/  FFMA.FTZ R41, R21, R12, RZ ;  /* 0x0000000c15297223 */ /* 0x000fe200000100ff */
[C---:B------:R-:W-:Y:S01]  /*0e00*/  FFMA.FTZ R21, R12.reuse, R45, RZ ;  /* 0x0000002d0c157223 */ /* 0x040fe200000100ff */
[C---:B------:R-:W-:Y:S01]  /*0e10*/  FFMA.FTZ R23, R12.reuse, R23, RZ ;  /* 0x000000170c177223 */ /* 0x040fe200000100ff */
[----:B------:R0:W-:Y:S01]  /*0e20*/  I2F.F16 R27, R43 ;  /* 0x0000002b001b7306 */ /* 0x0001e20000200c00 */
[----:B------:R-:W-:Y:S01]  /*0e30*/  FFMA.FTZ R29, R12, R29, RZ ;  /* 0x0000001d0c1d7223 */ /* 0x000fe200000100ff */
[----:B------:R-:W-:-:S02]  /*0e40*/  VIADD R12, R34, 0xffffff80 ;  /* 0xffffff80220c7836 */ /* 0x000fc40000000000 */
[----:B------:R-:W-:Y:S01]  /*0e50*/  HADD2.F32 R34, -RZ, R24.H1_H1 ;  /* 0x30000018ff227230 */ /* 0x000fe20000004100 */
[----:B------:R-:W-:Y:S01]  /*0e60*/  SHF.R.U32.HI R24, RZ, 0x8, R14 ;  /* 0x00000008ff187819 */ /* 0x000fe2000001160e */
[----:B-1----:R-:W-:Y:S02]  /*0e70*/  HADD2.F32 R44, -RZ, R22.H0_H0 ;  /* 0x20000016ff2c7230 */ /* 0x002fe40000004100 */
[----:B------:R-:W-:Y:S01]  /*0e80*/  I2F.F16 R37, R37 ;  /* 0x0000002500257306 */ /* 0x000fe20000200c00 */
[----:B0-----:R-:W-:Y:S02]  /*0e90*/  SHF.R.U32.HI R43, RZ, 0x8, R13 ;  /* 0x00000008ff2b7819 */ /* 0x001fe4000001160d */
[----:B------:R-:W-:Y:S01]  /*0ea0*/  LOP3.LUT R42, R24, 0xff, RZ, 0xc0, !PT ;  /* 0x000000ff182a7812 */ /* 0x000fe200078ec0ff */
[----:B------:R-:W-:Y:S01]  /*0eb0*/  FFMA.FTZ R24, R44, R34, R41 ;  /* 0x000000222c187223 */ /* 0x000fe20000010029 */
[----:B------:R-:W-:Y:S02]  /*0ec0*/  SHF.R.U32.HI R44, RZ, 0x8, R15 ;  /* 0x00000008ff2c7819 */ /* 0x000fe4000001160f */
[----:B------:R-:W-:Y:S01]  /*0ed0*/  LOP3.LUT R43, R43, 0xff, RZ, 0xc0, !PT ;  /* 0x000000ff2b2b7812 */ /* 0x000fe200078ec0ff */
[----:B------:R-:W-:Y:S01]  /*0ee0*/  I2F.F16 R33, R33 ;  /* 0x0000002100217306 */ /* 0x000fe20000200c00 */
[----:B------:R-:W-:-:S02]  /*0ef0*/  LOP3.LUT R44, R44, 0xff, RZ, 0xc0, !PT ;  /* 0x000000ff2c2c7812 */ /* 0x000fc400078ec0ff */
[----:B------:R-:W-:Y:S01]  /*0f00*/  IADD3 R41, PT, PT, R42, -0x80, RZ ;  /* 0xffffff802a297810 */ /* 0x000fe20007ffe0ff */
[----:B------:R-:W-:Y:S02]  /*0f10*/  VIADD R43, R43, 0xffffff80 ;  /* 0xffffff802b2b7836 */ /* 0x000fe40000000000 */
[----:B------:R-:W-:Y:S01]  /*0f20*/  VIADD R42, R44, 0xffffff80 ;  /* 0xffffff802c2a7836 */ /* 0x000fe20000000000 */
[----:B------:R-:W-:Y:S01]  /*0f30*/  SHF.R.U32.HI R14, RZ, 0x10, R14 ;  /* 0x00000010ff0e7819 */ /* 0x000fe2000001160e */
[----:B------:R0:W1:Y:S01]  /*0f40*/  I2F.F16 R22, R43 ;  /* 0x0000002b00167306 */ /* 0x0000620000200c00 */
[----:B------:R-:W-:Y:S02]  /*0f50*/  SHF.R.U32.HI R13, RZ, 0x10, R13 ;  /* 0x00000010ff0d7819 */ /* 0x000fe4000001160d */
[----:B------:R-:W-:-:S05]  /*0f60*/  LOP3.LUT R14, R14, 0xff, RZ, 0xc0, !PT ;  /* 0x000000ff0e0e7812 */ /* 0x000fca00078ec0ff */
[----:B------:R-:W3:Y:S01]  /*0f70*/  I2F.F16 R41, R41 ;  /* 0x0000002900297306 */ /* 0x000ee20000200c00 */
[----:B0-----:R-:W-:-:S04]  /*0f80*/  SHF.R.U32.HI R43, RZ, 0x10, R15 ;  /* 0x00000010ff2b7819 */ /* 0x001fc8000001160f */
[----:B------:R-:W-:-:S03]  /*0f90*/  LOP3.LUT R43, R43, 0xff, RZ, 0xc0, !PT ;  /* 0x000000ff2b2b7812 */ /* 0x000fc600078ec0ff */
[----:B------:R-:W0:Y:S01]  /*0fa0*/  I2F.F16 R42, R42 ;  /* 0x0000002a002a7306 */ /* 0x000e220000200c00 */
[----:B------:R-:W-:Y:S02]  /*0fb0*/  LOP3.LUT R13, R13, 0xff, RZ, 0xc0, !PT ;  /* 0x000000ff0d0d7812 */ /* 0x000fe400078ec0ff */
[----:B------:R-:W-:Y:S01]  /*0fc0*/  IADD3 R15, PT, PT, R14, -0x80, RZ ;  /* 0xffffff800e0f7810 */ /* 0x000fe20007ffe0ff */
[----:B------:R-:W-:Y:S02]  /*0fd0*/  VIADD R14, R43, 0xffffff80 ;  /* 0xffffff802b0e7836 */ /* 0x000fe40000000000 */
[----:B------:R-:W-:Y:S02]  /*0fe0*/  VIADD R13, R13, 0xffffff80 ;  /* 0xffffff800d0d7836 */ /* 0x000fe40000000000 */
[----:B-1----:R-:W-:Y:S01]  /*0ff0*/  HADD2.F32 R22, -RZ, R22.H0_H0 ;  /* 0x20000016ff167230 */ /* 0x002fe20000004100 */
[----:B------:R-:W-:Y:S01]  /*1000*/  I2F.F16 R28, R28 ;  /* 0x0000001c001c7306 */ /* 0x000fe20000200c00 */
[----:B---3--:R-:W-:-:S07]  /*1010*/  HADD2.F32 R44, -RZ, R41.H0_H0 ;  /* 0x20000029ff2c7230 */ /* 0x008fce0000004100 */
[----:B------:R-:W1:Y:S01]  /*1020*/  I2F.F16 R14, R14 ;  /* 0x0000000e000e7306 */ /* 0x000e620000200c00 */
[----:B0-----:R-:W-:Y:S02]  /*1030*/  HADD2.F32 R46, -RZ, R42.H0_H0 ;  /* 0x2000002aff2e7230 */ /* 0x001fe40000004100 */
[C---:B------:R-:W-:Y:S01]  /*1040*/  FFMA.FTZ R42, R34.reuse, R22, R21 ;  /* 0x00000016222a7223 */ /* 0x040fe20000010015 */
[----:B------:R-:W-:Y:S02]  /*1050*/  FFMA.FTZ R41, R34, R44, R23 ;  /* 0x0000002c22297223 */ /* 0x000fe40000010017 */
[----:B------:R-:W0:Y:S02]  /*1060*/  LDS.64 R22, [UR4+0x8] ;  /* 0x00000804ff167984 */ /* 0x000e240008000a00 */
[----:B------:R-:W3:Y:S08]  /*1070*/  I2F.F16 R12, R12 ;  /* 0x0000000c000c7306 */ /* 0x000ef00000200c00 */
[----:B------:R-:W5:Y:S01]  /*1080*/  I2F.F16 R13, R13 ;  /* 0x0000000d000d7306 */ /* 0x000f620000200c00 */
[----:B------:R-:W-:-:S02]  /*1090*/  HADD2.F32 R43, -RZ, R25.H0_H0 ;  /* 0x20000019ff2b7230 */ /* 0x000fc40000004100 */
[----:B------:R-:W-:Y:S01]  /*10a0*/  FFMA.FTZ R29, R34, R46, R29 ;  /* 0x0000002e221d7223 */ /* 0x000fe2000001001d */
[----:B-1----:R-:W-:Y:S02]  /*10b0*/  HADD2.F32 R14, -RZ, R14.H0_H0 ;  /* 0x2000000eff0e7230 */ /* 0x002fe40000004100 */
[----:B---3--:R-:W-:Y:S02]  /*10c0*/  HADD2.F32 R45, -RZ, R12.H0_H0 ;  /* 0x2000000cff2d7230 */ /* 0x008fe40000004100 */
[----:B------:R-:W1:Y:S01]  /*10d0*/  I2F.F16 R15, R15 ;  /* 0x0000000f000f7306 */ /* 0x000e620000200c00 */
[----:B------:R-:W-:Y:S01]  /*10e0*/  FFMA.FTZ R29, R43, R14, R29 ;  /* 0x0000000e2b1d7223 */ /* 0x000fe2000001001d */
[----:B------:R-:W-:Y:S01]  /*10f0*/  LOP3.LUT R14, R17, 0xff, RZ, 0xc0, !PT ;  /* 0x000000ff110e7812 */ /* 0x000fe200078ec0ff */
[----:B-----5:R-:W-:Y:S01]  /*1100*/  HADD2.F32 R12, -RZ, R13.H0_H0 ;  /* 0x2000000dff0c7230 */ /* 0x020fe20000004100 */
[----:B------:R-:W-:-:S04]  /*1110*/  LOP3.LUT R13, R16, 0xff, RZ, 0xc0, !PT ;  /* 0x000000ff100d7812 */ /* 0x000fc800078ec0ff */
[----:B------:R-:W3:Y:S01]  /*1120*/  I2F.F16 R40, R40 ;  /* 0x0000002800287306 */ /* 0x000ee20000200c00 */
[----:B------:R-:W-:Y:S01]  /*1130*/  IADD3 R14, PT, PT, R14, -0x80, RZ ;  /* 0xffffff800e0e7810 */ /* 0x000fe20007ffe0ff */
[----:B------:R-:W-:Y:S02]  /*1140*/  VIADD R13, R13, 0xffffff80 ;  /* 0xffffff800d0d7836 */ /* 0x000fe40000000000 */
[----:B------:R-:W-:Y:S01]  /*1150*/  FFMA.FTZ R12, R43, R12, R42 ;  /* 0x0000000c2b0c7223 */ /* 0x000fe2000001002a */
[----:B-1----:R-:W-:-:S03]  /*1160*/  HADD2.F32 R42, -RZ, R15.H0_H0 ;  /* 0x2000000fff2a7230 */ /* 0x002fc60000004100 */
[----:B------:R-:W-:Y:S01]  /*1170*/  I2F.F16 R14, R14 ;  /* 0x0000000e000e7306 */ /* 0x000fe20000200c00 */
[----:B------:R-:W-:Y:S02]  /*1180*/  HADD2.F32 R15, -RZ, R25.H1_H1 ;  /* 0x30000019ff0f7230 */ /* 0x000fe40000004100 */
[----:B------:R-:W-:Y:S01]  /*1190*/  FFMA.FTZ R24, R45, R43, R24 ;  /* 0x0000002b2d187223 */ /* 0x000fe20000010018 */
[----:B------:R-:W-:-:S04]  /*11a0*/  HADD2.F32 R37, -RZ, R37.H0_H0 ;  /* 0x20000025ff257230 */ /* 0x000fc80000004100 */
[----:B------:R-:W1:Y:S01]  /*11b0*/  I2F.F16 R13, R13 ;  /* 0x0000000d000d7306 */ /* 0x000e620000200c00 */
[----:B------:R-:W-:Y:S01]  /*11c0*/  FFMA.FTZ R24, R37, R15, R24 ;  /* 0x0000000f25187223 */ /* 0x000fe20000010018 */
[----:B------:R-:W-:Y:S02]  /*11d0*/  HADD2.F32 R33, -RZ, R33.H0_H0 ;  /* 0x20000021ff217230 */ /* 0x000fe40000004100 */
[----:B------:R-:W-:Y:S01]  /*11e0*/  FFMA.FTZ R41, R43, R42, R41 ;  /* 0x0000002a2b297223 */ /* 0x000fe20000010029 */
[----:B------:R-:W-:Y:S01]  /*11f0*/  HADD2.F32 R28, -RZ, R28.H0_H0 ;  /* 0x2000001cff1c7230 */ /* 0x000fe20000004100 */
[----:B------:R-:W-:Y:S01]  /*1200*/  LOP3.LUT R37, R19, 0xff, RZ, 0xc0, !PT ;  /* 0x000000ff13257812 */ /* 0x000fe200078ec0ff */
[----:B---3--:R-:W-:Y:S02]  /*1210*/  HADD2.F32 R40, -RZ, R40.H0_H0 ;  /* 0x20000028ff287230 */ /* 0x008fe40000004100 */
[----:B------:R-:W-:Y:S01]  /*1220*/  FFMA.FTZ R12, R15, R33, R12 ;  /* 0x000000210f0c7223 */ /* 0x000fe2000001000c */
[----:B--2---:R-:W-:-:S04]  /*1230*/  IMAD.WIDE R30, R35, 0x4, R30 ;  /* 0x00000004231e7825 */ /* 0x004fc800078e021e */
[C---:B------:R-:W-:Y:S01]  /*1240*/  FFMA.FTZ R42, R15.reuse, R28, R41 ;  /* 0x0000001c0f2a7223 */ /* 0x040fe20000010029 */
[----:B------:R-:W-:Y:S01]  /*1250*/  I2F.F16 R26, R26 ;  /* 0x0000001a001a7306 */ /* 0x000fe20000200c00 */
[----:B------:R-:W-:Y:S01]  /*1260*/  FFMA.FTZ R28, R15, R40, R29 ;  /* 0x000000280f1c7223 */ /* 0x000fe2000001001d */
[----:B------:R-:W-:Y:S02]  /*1270*/  VIADD R33, R37, 0xffffff80 ;  /* 0xffffff8025217836 */ /* 0x000fe40000000000 */
        /* <DEDUP_REMOVED lines=8> */
[----:B------:R-:W-:-:S05]  /*1300*/  LOP3.LUT R25, R18, 0xff, RZ, 0xc0, !PT ;  /* 0x000000ff12197812 */ /* 0x000fca00078ec0ff */
[----:B------:R-:W-:-:S06]  /*1310*/  VIADD R25, R25, 0xffffff80 ;  /* 0xffffff8019197836 */ /* 0x000fcc0000000000 */
[----:B------:R-:W1:Y:S01]  /*1320*/  I2F.F16 R25, R25 ;  /* 0x0000001900197306 */ /* 0x000e620000200c00 */
[----:B------:R-:W-:-:S07]  /*1330*/  IADD3 R43, PT, PT, R41, -0x80, RZ ;  /* 0xffffff80292b7810 */ /* 0x000fce0007ffe0ff */
[----:B------:R-:W3:Y:S01]  /*1340*/  I2F.F16 R33, R33 ;  /* 0x0000002100217306 */ /* 0x000ee20000200c00 */
[----:B-1----:R-:W-:-:S05]  /*1350*/  HADD2.F32 R25, -RZ, R25.H0_H0 ;  /* 0x20000019ff197230 */ /* 0x002fca0000004100 */
[----:B------:R-:W-:Y:S02]  /*1360*/  FFMA.FTZ R25, R37, R25, R42 ;  /* 0x0000001925197223 */ /* 0x000fe4000001002a */
[----:B------:R-:W1:Y:S01]  /*1370*/  I2F.F16 R42, R43 ;  /* 0x0000002b002a7306 */ /* 0x000e620000200c00 */
[----:B---3--:R-:W-:Y:S01]  /*1380*/  HADD2.F32 R41, -RZ, R33.H0_H0 ;  /* 0x20000021ff297230 */ /* 0x008fe20000004100 */
[----:B------:R-:W-:-:S04]  /*1390*/  SHF.R.U32.HI R16, RZ, 0x10, R16 ;  /* 0x00000010ff107819 */ /* 0x000fc80000011610 */
[----:B------:R-:W-:Y:S01]  /*13a0*/  FFMA.FTZ R41, R37, R41, R28 ;  /* 0x0000002925297223 */ /* 0x000fe2000001001c */
[----:B------:R-:W-:Y:S02]  /*13b0*/  SHF.R.U32.HI R28, RZ, 0x8, R17 ;  /* 0x00000008ff1c7819 */ /* 0x000fe40000011611 */
[----:B------:R-:W-:Y:S02]  /*13c0*/  LOP3.LUT R16, R16, 0xff, RZ, 0xc0, !PT ;  /* 0x000000ff10107812 */ /* 0x000fe400078ec0ff */
[----:B------:R-:W-:-:S03]  /*13d0*/  LOP3.LUT R28, R28, 0xff, RZ, 0xc0, !PT ;  /* 0x000000ff1c1c7812 */ /* 0x000fc600078ec0ff */
[----:B------:R-:W-:Y:S02]  /*13e0*/  VIADD R44, R16, 0xffffff80 ;  /* 0xffffff80102c7836 */ /* 0x000fe40000000000 */
[----:B-1----:R-:W-:Y:S01]  /*13f0*/  HADD2.F32 R43, -RZ, R42.H0_H0 ;  /* 0x2000002aff2b7230 */ /* 0x002fe20000004100 */
[----:B------:R-:W-:Y:S02]  /*1400*/  SHF.R.U32.HI R42, RZ, 0x8, R19 ;  /* 0x00000008ff2a7819 */ /* 0x000fe40000011613 */
[----:B------:R-:W-:Y:S01]  /*1410*/  SHF.R.U32.HI R16, RZ, 0x8, R18 ;  /* 0x00000008ff107819 */ /* 0x000fe20000011612 */
[----:B------:R-:W-:Y:S01]  /*1420*/  VIADD R28, R28, 0xffffff80 ;  /* 0xffffff801c1c7836 */ /* 0x000fe20000000000 */
[----:B------:R-:W-:Y:S02]  /*1430*/  LOP3.LUT R42, R42, 0xff, RZ, 0xc0, !PT ;  /* 0x000000ff2a2a7812 */ /* 0x000fe400078ec0ff */
[----:B------:R-:W-:Y:S01]  /*1440*/  LOP3.LUT R16, R16, 0xff, RZ, 0xc0, !PT ;  /* 0x000000ff10107812 */ /* 0x000fe200078ec0ff */
[----:B------:R-:W-:Y:S01]  /*1450*/  HADD2.F32 R37, -RZ, R22.H1_H1 ;  /* 0x30000016ff257230 */ /* 0x000fe20000004100 */
[----:B------:R-:W-:Y:S01]  /*1460*/  SHF.R.U32.HI R17, RZ, 0x10, R17 ;  /* 0x00000010ff117819 */ /* 0x000fe20000011611 */
[----:B------:R1:W-:Y:S01]  /*1470*/  I2F.F16 R22, R44 ;  /* 0x0000002c00167306 */ /* 0x0003e20000200c00 */
[----:B------:R-:W-:-:S02]  /*1480*/  IADD3 R16, PT, PT, R16, -0x80, RZ ;  /* 0xffffff8010107810 */ /* 0x000fc40007ffe0ff */
[----:B------:R-:W-:-:S05]  /*1490*/  FFMA.FTZ R40, R43, R37, R40 ;  /* 0x000000252b287223 */ /* 0x000fca0000010028 */
[----:B------:R-:W3:Y:S01]  /*14a0*/  I2F.F16 R28, R28 ;  /* 0x0000001c001c7306 */ /* 0x000ee20000200c00 */
[----:B-1----:R-:W-:Y:S01]  /*14b0*/  VIADD R44, R42, 0xffffff80 ;  /* 0xffffff802a2c7836 */ /* 0x002fe20000000000 */
[----:B------:R-:W-:Y:S02]  /*14c0*/  LOP3.LUT R42, R17, 0xff, RZ, 0xc0, !PT ;  /* 0x000000ff112a7812 */ /* 0x000fe400078ec0ff */
[----:B------:R-:W-:Y:S02]  /*14d0*/  LEA.HI R21, R18, 0xffffff80, RZ, 0x8 ;  /* 0xffffff8012157811 */ /* 0x000fe400078f40ff */
[----:B------:R-:W-:Y:S01]  /*14e0*/  SHF.R.U32.HI R43, RZ, 0x10, R18 ;  /* 0x00000010ff2b7819 */ /* 0x000fe20000011612 */
[----:B------:R-:W-:Y:S01]  /*14f0*/  VIADD R18, R42, 0xffffff80 ;  /* 0xffffff802a127836 */ /* 0x000fe20000000000 */
[----:B------:R-:W1:Y:S01]  /*1500*/  I2F.F16 R16, R16 ;  /* 0x0000001000107306 */ /* 0x000e620000200c00 */
[----:B------:R-:W-:-:S07]  /*1510*/  SHF.R.U32.HI R42, RZ, 0x10, R19 ;  /* 0x00000010ff2a7819 */ /* 0x000fce0000011613 */
[----:B------:R5:W0:Y:S01]  /*1520*/  I2F.F16 R17, R44 ;  /* 0x0000002c00117306 */ /* 0x000a220000200c00 */
[----:B---3--:R-:W-:Y:S01]  /*1530*/  HADD2.F32 R28, -RZ, R28.H0_H0 ;  /* 0x2000001cff1c7230 */ /* 0x008fe20000004100 */
[----:B------:R-:W-:-:S06]  /*1540*/  LOP3.LUT R43, R43, 0xff, RZ, 0xc0, !PT ;  /* 0x000000ff2b2b7812 */ /* 0x000fcc00078ec0ff */
[----:B------:R-:W3:Y:S01]  /*1550*/  I2F.F16 R18, R18 ;  /* 0x0000001200127306 */ /* 0x000ee20000200c00 */
[----:B------:R-:W-:Y:S01]  /*1560*/  LOP3.LUT R42, R42, 0xff, RZ, 0xc0, !PT ;  /* 0x000000ff2a2a7812 */ /* 0x000fe200078ec0ff */
[----:B------:R-:W-:Y:S01]  /*1570*/  FFMA.FTZ R24, R37, R28, R24 ;  /* 0x0000001c25187223 */ /* 0x000fe20000010018 */
[----:B------:R-:W-:Y:S01]  /*1580*/  LEA.HI R34, R19, 0xffffff80, RZ, 0x8 ;  /* 0xffffff8013227811 */ /* 0x000fe200078f40ff */
[----:B-1----:R-:W-:Y:S01]  /*1590*/  HADD2.F32 R28, -RZ, R16.H0_H0 ;  /* 0x20000010ff1c7230 */ /* 0x002fe20000004100 */
[----:B------:R-:W-:Y:S01]  /*15a0*/  IADD3 R19, PT, PT, R43, -0x80, RZ ;  /* 0xffffff802b137810 */ /* 0x000fe20007ffe0ff */
[----:B-----5:R-:W-:Y:S02]  /*15b0*/  VIADD R44, R42, 0xffffff80 ;  /* 0xffffff802a2c7836 */ /* 0x020fe40000000000 */
[----:B0-----:R-:W-:Y:S02]  /*15c0*/  HADD2.F32 R42, -RZ, R17.H0_H0 ;  /* 0x20000011ff2a7230 */ /* 0x001fe40000004100 */
[----:B------:R-:W-:Y:S01]  /*15d0*/  FFMA.FTZ R28, R37, R28, R25 ;  /* 0x0000001c251c7223 */ /* 0x000fe20000010019 */
[----:B------:R-:W-:Y:S01]  /*15e0*/  HADD2.F32 R43, -RZ, R23.H0_H0 ;  /* 0x20000017ff2b7230 */ /* 0x000fe20000004100 */
[----:B------:R-:W0:Y:S01]  /*15f0*/  I2F.F16 R19, R19 ;  /* 0x0000001300137306 */ /* 0x000e220000200c00 */
[----:B------:R-:W-:-:S02]  /*1600*/  HADD2.F32 R25, -RZ, R22.H0_H0 ;  /* 0x20000016ff197230 */ /* 0x000fc40000004100 */
[----:B---3--:R-:W-:Y:S02]  /*1610*/  HADD2.F32 R18, -RZ, R18.H0_H0 ;  /* 0x20000012ff127230 */ /* 0x008fe40000004100 */
[----:B------:R-:W-:-:S03]  /*1620*/  FFMA.FTZ R41, R37, R42, R41 ;  /* 0x0000002a25297223 */ /* 0x000fc60000010029 */
[----:B------:R-:W1:Y:S01]  /*1630*/  I2F.F16 R16, R44 ;  /* 0x0000002c00107306 */ /* 0x000e620000200c00 */
[----:B------:R-:W-:Y:S01]  /*1640*/  FFMA.FTZ R42, R25, R43, R40 ;  /* 0x0000002b192a7223 */ /* 0x000fe20000010028 */
[----:B------:R-:W-:Y:S02]  /*1650*/  FFMA.FTZ R18, R43, R18, R24 ;  /* 0x000000122b127223 */ /* 0x000fe40000010018 */
[----:B------:R-:W3:Y:S01]  /*1660*/  LDS.64 R24, [UR4+0x10] ;  /* 0x00001004ff187984 */ /* 0x000ee20008000a00 */
[----:B0-----:R-:W-:Y:S01]  /*1670*/  HADD2.F32 R22, -RZ, R19.H0_H0 ;  /* 0x20000013ff167230 */ /* 0x001fe20000004100 */
[----:B------:R-:W-:Y:S02]  /*1680*/  LOP3.LUT R17, R4, 0xff, RZ, 0xc0, !PT ;  /* 0x000000ff04117812 */ /* 0x000fe400078ec0ff */
[----:B------:R-:W-:Y:S01]  /*1690*/  LOP3.LUT R37, R5, 0xff, RZ, 0xc0, !PT ;  /* 0x000000ff05257812 */ /* 0x000fe200078ec0ff */
[----:B-1----:R-:W-:Y:S02]  /*16a0*/  HADD2.F32 R16, -RZ, R16.H0_H0 ;  /* 0x20000010ff107230 */ /* 0x002fe40000004100 */
[----:B------:R-:W-:Y:S01]  /*16b0*/  FFMA.FTZ R22, R43, R22, R28 ;  /* 0x000000162b167223 */ /* 0x000fe2000001001c */
[----:B------:R-:W-:-:S02]  /*16c0*/  IADD3 R40, PT, PT, R37, -0x80, RZ ;  /* 0xffffff8025287810 */ /* 0x000fc40007ffe0ff */
[----:B------:R-:W-:Y:S01]  /*16d0*/  FFMA.FTZ R41, R43, R16, R41 ;  /* 0x000000102b297223 */ /* 0x000fe20000010029 */
[----:B------:R-:W-:Y:S01]  /*16e0*/  HADD2.F32 R43, -RZ, R23.H1_H1 ;  /* 0x30000017ff2b7230 */ /* 0x000fe20000004100 */
[----:B------:R-:W-:Y:S01]  /*16f0*/  SHF.R.U32.HI R16, RZ, 0x8, R4 ;  /* 0x00000008ff107819 */ /* 0x000fe20000011604 */
[----:B------:R-:W-:Y:S01]  /*1700*/  HADD2.F32 R23, -RZ, R26.H0_H0 ;  /* 0x2000001aff177230 */ /* 0x000fe20000004100 */
[----:B------:R-:W-:Y:S01]  /*1710*/  LOP3.LUT R28, R7, 0xff, RZ, 0xc0, !PT ;  /* 0x000000ff071c7812 */ /* 0x000fe200078ec0ff */
[----:B------:R-:W-:Y:S01]  /*1720*/  VIADD R17, R17, 0xffffff80 ;  /* 0xffffff8011117836 */ /* 0x000fe20000000000 */
[----:B------:R-:W-:Y:S02]  /*1730*/  SHF.R.U32.HI R26, RZ, 0x8, R5 ;  /* 0x00000008ff1a7819 */ /* 0x000fe40000011605 */
[----:B------:R-:W-:Y:S01]  /*1740*/  LOP3.LUT R37, R6, 0xff, RZ, 0xc0, !PT ;  /* 0x000000ff06257812 */ /* 0x000fe200078ec0ff */
[----:B------:R-:W0:Y:S01]  /*1750*/  I2F.F16 R21, R21 ;  /* 0x0000001500157306 */ /* 0x000e220000200c00 */
[----:B------:R-:W-:Y:S01]  /*1760*/  LOP3.LUT R16, R16, 0xff, RZ, 0xc0, !PT ;  /* 0x000000ff10107812 */ /* 0x000fe200078ec0ff */
[----:B------:R-:W-:Y:S01]  /*1770*/  VIADD R44, R28, 0xffffff80 ;  /* 0xffffff801c2c7836 */ /* 0x000fe20000000000 */
[----:B------:R-:W-:Y:S01]  /*1780*/  LOP3.LUT R26, R26, 0xff, RZ, 0xc0, !PT ;  /* 0x000000ff1a1a7812 */ /* 0x000fe200078ec0ff */
[----:B------:R-:W-:-:S02]  /*1790*/  VIADD R37, R37, 0xffffff80 ;  /* 0xffffff8025257836 */ /* 0x000fc40000000000 */
[----:B------:R-:W-:Y:S02]  /*17a0*/  FFMA.FTZ R28, R23, R43, R42 ;  /* 0x0000002b171c7223 */ /* 0x000fe4000001002a */
[----:B------:R-:W1:Y:S01]  /*17b0*/  I2F.F16 R34, R34 ;  /* 0x0000002200227306 */ /* 0x000e620000200c00 */
[----:B------:R-:W-:Y:S01]  /*17c0*/  IADD3 R16, PT, PT, R16, -0x80, RZ ;  /* 0xffffff8010107810 */ /* 0x000fe20007ffe0ff */
[----:B------:R-:W-:Y:S02]  /*17d0*/  HADD2.F32 R23, -RZ, R27.H0_H0 ;  /* 0x2000001bff177230 */ /* 0x000fe40000004100 */
[----:B------:R-:W-:-:S04]  /*17e0*/  VIADD R27, R26, 0xffffff80 ;  /* 0xffffff801a1b7836 */ /* 0x000fc80000000000 */
[----:B------:R-:W5:Y:S01]  /*17f0*/  I2F.F16 R17, R17 ;  /* 0x0000001100117306 */ /* 0x000f620000200c00 */
[----:B------:R-:W-:-:S07]  /*1800*/  FFMA.FTZ R23, R43, R23, R18 ;  /* 0x000000172b177223 */ /* 0x000fce0000010012 */
[----:B------:R-:W4:Y:S01]  /*1810*/  I2F.F16 R19, R40 ;  /* 0x0000002800137306 */ /* 0x000f220000200c00 */
[----:B0-----:R-:W-:-:S07]  /*1820*/  HADD2.F32 R21, -RZ, R21.H0_H0 ;  /* 0x20000015ff157230 */ /* 0x001fce0000004100 */
[----:B------:R-:W0:Y:S01]  /*1830*/  I2F.F16 R37, R37 ;  /* 0x0000002500257306 */ /* 0x000e220000200c00 */
[----:B-1----:R-:W-:-:S07]  /*1840*/  HADD2.F32 R34, -RZ, R34.H0_H0 ;  /* 0x20000022ff227230 */ /* 0x002fce0000004100 */
[----:B------:R-:W1:Y:S08]  /*1850*/  I2F.F16 R40, R44 ;  /* 0x0000002c00287306 */ /* 0x000e700000200c00 */
[----:B------:R-:W1:Y:S08]  /*1860*/  I2F.F16 R16, R16 ;  /* 0x0000001000107306 */ /* 0x000e700000200c00 */
[----:B------:R1:W1:Y:S01]  /*1870*/  I2F.F16 R18, R27 ;  /* 0x0000001b00127306 */ /* 0x0002620000200c00 */
[----:B------:R-:W-:Y:S01]  /*1880*/  LEA.HI R29, R4, 0xffffff80, RZ, 0x8 ;  /* 0xffffff80041d7811 */ /* 0x000fe200078f40ff */
[----:B-----5:R-:W-:Y:S01]  /*1890*/  HADD2.F32 R17, -RZ, R17.H0_H0 ;  /* 0x20000011ff117230 */ /* 0x020fe20000004100 */
[----:B------:R-:W-:Y:S01]  /*18a0*/  SHF.R.U32.HI R26, RZ, 0x10, R4 ;  /* 0x00000010ff1a7819 */ /* 0x000fe20000011604 */
[----:B---3--:R-:W-:-:S02]  /*18b0*/  HADD2.F32 R4, -RZ, R24.H0_H0 ;  /* 0x20000018ff047230 */ /* 0x008fc40000004100 */
[C---:B------:R-:W-:Y:S01]  /*18c0*/  FFMA.FTZ R21, R43.reuse, R21, R22 ;  /* 0x000000152b157223 */ /* 0x040fe20000010016 */
[----:B------:R-:W-:Y:S01]  /*18d0*/  FFMA.FTZ R22, R43, R34, R41 ;  /* 0x000000222b167223 */ /* 0x000fe20000010029 */
[----:B----4-:R-:W-:Y:S01]  /*18e0*/  HADD2.F32 R45, -RZ, R19.H0_H0 ;  /* 0x20000013ff2d7230 */ /* 0x010fe20000004100 */
[----:B------:R-:W-:Y:S01]  /*18f0*/  SHF.R.U32.HI R41, RZ, 0x8, R6 ;  /* 0x00000008ff297819 */ /* 0x000fe20000011606 */
[----:B0-----:R-:W-:Y:S02]  /*1900*/  HADD2.F32 R19, -RZ, R37.H0_H0 ;  /* 0x20000025ff137230 */ /* 0x001fe40000004100 */
[----:B------:R-:W-:Y:S01]  /*1910*/  FFMA.FTZ R42, R17, R4, RZ ;  /* 0x00000004112a7223 */ /* 0x000fe200000100ff */
[----:B------:R-:W-:Y:S01]  /*1920*/  LOP3.LUT R26, R26, 0xff, RZ, 0xc0, !PT ;  /* 0x000000ff1a1a7812 */ /* 0x000fe200078ec0ff */
[----:B-1----:R-:W-:Y:S02]  /*1930*/  HADD2.F32 R27, -RZ, R40.H0_H0 ;  /* 0x20000028ff1b7230 */ /* 0x002fe40000004100 */
[----:B------:R-:W-:Y:S01]  /*1940*/  FFMA.FTZ R40, R4, R45, RZ ;  /* 0x0000002d04287223 */ /* 0x000fe200000100ff */
[----:B------:R-:W-:Y:S01]  /*1950*/  HADD2.F32 R37, -RZ, R24.H1_H1 ;  /* 0x30000018ff257230 */ /* 0x000fe20000004100 */
[----:B------:R-:W-:Y:S01]  /*1960*/  LOP3.LUT R41, R41, 0xff, RZ, 0xc0, !PT ;  /* 0x000000ff29297812 */ /* 0x000fe200078ec0ff */
[----:B------:R-:W-:Y:S01]  /*1970*/  HADD2.F32 R17, -RZ, R16.H0_H0 ;  /* 0x20000010ff117230 */ /* 0x000fe20000004100 */
[----:B------:R-:W-:Y:S01]  /*1980*/  SHF.R.U32.HI R16, RZ, 0x8, R7 ;  /* 0x00000008ff107819 */ /* 0x000fe20000011607 */
[----:B------:R-:W-:-:S02]  /*1990*/  HADD2.F32 R18, -RZ, R18.H0_H0 ;  /* 0x20000012ff127230 */ /* 0x000fc40000004100 */
[----:B------:R-:W-:Y:S01]  /*19a0*/  IMAD.WIDE R30, R35, 0x4, R30 ;  /* 0x00000004231e7825 */ /* 0x000fe200078e021e */
[----:B------:R-:W-:-:S03]  /*19b0*/  IADD3 R44, PT, PT, R41, -0x80, RZ ;  /* 0xffffff80292c7810 */ /* 0x000fc60007ffe0ff */
[----:B------:R-:W-:Y:S01]  /*19c0*/  FFMA.FTZ R41, R17, R37, R42 ;  /* 0x0000002511297223 */ /* 0x000fe2000001002a */
[----:B------:R-:W-:Y:S01]  /*19d0*/  FFMA.FTZ R24, R37, R18, R40 ;  /* 0x0000001225187223 */ /* 0x000fe20000010028 */
[----:B------:R-:W-:Y:S02]  /*19e0*/  VIADD R43, R26, 0xffffff80 ;  /* 0xffffff801a2b7836 */ /* 0x000fe40000000000 */
[----:B------:R-:W-:Y:S01]  /*19f0*/  FFMA.FTZ R26, R4, R19, RZ ;  /* 0x00000013041a7223 */ /* 0x000fe200000100ff */
[----:B------:R-:W-:Y:S02]  /*1a00*/  LOP3.LUT R40, R16, 0xff, RZ, 0xc0, !PT ;  /* 0x000000ff10287812 */ /* 0x000fe400078ec0ff */
[----:B------:R0:W3:Y:S01]  /*1a10*/  LDG.E.128.CONSTANT R16, desc[UR6][R30.64] ;  /* 0x000000061e107981 */ /* 0x0000e2000c1e9d00 */
[----:B------:R-:W-:Y:S02]  /*1a20*/  LEA.HI R33, R5, 0xffffff80, RZ, 0x8 ;  /* 0xffffff8005217811 */ /* 0x000fe400078f40ff */
[----:B------:R-:W-:Y:S01]  /*1a30*/  SHF.R.U32.HI R5, RZ, 0x10, R5 ;  /* 0x00000010ff057819 */ /* 0x000fe20000011605 */
[----:B------:R-:W-:-:S03]  /*1a40*/  VIADD R45, R40, 0xffffff80 ;  /* 0xffffff80282d7836 */ /* 0x000fc60000000000 */
[----:B------:R-:W-:Y:S01]  /*1a50*/  LOP3.LUT R40, R5, 0xff, RZ, 0xc0, !PT ;  /* 0x000000ff05287812 */ /* 0x000fe200078ec0ff */
[----:B------:R-:W-:Y:S01]  /*1a60*/  FFMA.FTZ R27, R4, R27, RZ ;  /* 0x0000001b041b7223 */ /* 0x000fe200000100ff */
[----:B------:R-:W1:Y:S01]  /*1a70*/  I2F.F16 R42, R44 ;  /* 0x0000002c002a7306 */ /* 0x000e620000200c00 */
[----:B------:R-:W-:-:S07]  /*1a80*/  LEA.HI R34, R6, 0xffffff80, RZ, 0x8 ;  /* 0xffffff8006227811 */ /* 0x000fce00078f40ff */
[----:B------:R4:W-:Y:S01]  /*1a90*/  I2F.F16 R4, R43 ;  /* 0x0000002b00047306 */ /* 0x0009e20000200c00 */
[----:B------:R-:W-:Y:S02]  /*1aa0*/  SHF.R.U32.HI R6, RZ, 0x10, R6 ;  /* 0x00000010ff067819 */ /* 0x000fe40000011606 */
[----:B------:R-:W-:-:S05]  /*1ab0*/  SHF.R.U32.HI R46, RZ, 0x10, R7 ;  /* 0x00000010ff2e7819 */ /* 0x000fca0000011607 */
[----:B------:R-:W5:Y:S01]  /*1ac0*/  I2F.F16 R5, R45 ;  /* 0x0000002d00057306 */ /* 0x000f620000200c00 */
[----:B----4-:R-:W-:Y:S01]  /*1ad0*/  VIADD R43, R40, 0xffffff80 ;  /* 0xffffff80282b7836 */ /* 0x010fe20000000000 */
[----:B------:R-:W-:Y:S02]  /*1ae0*/  LOP3.LUT R6, R6, 0xff, RZ, 0xc0, !PT ;  /* 0x000000ff06067812 */ /* 0x000fe400078ec0ff */
[----:B------:R-:W-:-:S04]  /*1af0*/  LOP3.LUT R46, R46, 0xff, RZ, 0xc0, !PT ;  /* 0x000000ff2e2e7812 */ /* 0x000fc800078ec0ff */
[----:B------:R-:W4:Y:S01]  /*1b00*/  I2F.F16 R43, R43 ;  /* 0x0000002b002b7306 */ /* 0x000f220000200c00 */
[----:B------:R-:W-:Y:S01]  /*1b10*/  IADD3 R40, PT, PT, R6, -0x80, RZ ;  /* 0xffffff8006287810 */ /* 0x000fe20007ffe0ff */
[----:B-1----:R-:W-:Y:S02]  /*1b20*/  HADD2.F32 R42, -RZ, R42.H0_H0 ;  /* 0x2000002aff2a7230 */ /* 0x002fe40000004100 */
[----:B------:R-:W-:Y:S02]  /*1b30*/  VIADD R6, R46, 0xffffff80 ;  /* 0xffffff802e067836 */ /* 0x000fe40000000000 */
[----:B-----5:R-:W-:Y:S02]  /*1b40*/  HADD2.F32 R44, -RZ, R5.H0_H0 ;  /* 0x20000005ff2c7230 */ /* 0x020fe40000004100 */
[----:B------:R-:W1:Y:S01]  /*1b50*/  I2F.F16 R40, R40 ;  /* 0x0000002800287306 */ /* 0x000e620000200c00 */
[----:B------:R-:W-:Y:S01]  /*1b60*/  FFMA.FTZ R5, R37, R42, R26 ;  /* 0x0000002a25057223 */ /* 0x000fe2000001001a */
[----:B------:R-:W-:-:S02]  /*1b70*/  HADD2.F32 R42, -RZ, R25.H0_H0 ;  /* 0x20000019ff2a7230 */ /* 0x000fc40000004100 */
[----:B------:R-:W-:Y:S01]  /*1b80*/  FFMA.FTZ R37, R37, R44, R27 ;  /* 0x0000002c25257223 */ /* 0x000fe2000001001b */
[----:B------:R-:W-:Y:S02]  /*1b90*/  HADD2.F32 R26, -RZ, R4.H0_H0 ;  /* 0x20000004ff1a7230 */ /* 0x000fe40000004100 */
[----:B----4-:R-:W-:Y:S01]  /*1ba0*/  HADD2.F32 R27, -RZ, R43.H0_H0 ;  /* 0x2000002bff1b7230 */ /* 0x010fe20000004100 */
[----:B------:R-:W4:Y:S01]  /*1bb0*/  I2F.F16 R6, R6 ;  /* 0x0000000600067306 */ /* 0x000f220000200c00 */
[----:B------:R-:W-:Y:S01]  /*1bc0*/  LEA.HI R44, R7, 0xffffff80, RZ, 0x8 ;  /* 0xffffff80072c7811 */ /* 0x000fe200078f40ff */
[----:B------:R-:W-:Y:S02]  /*1bd0*/  FFMA.FTZ R7, R26, R42, R41 ;  /* 0x0000002a1a077223 */ /* 0x000fe40000010029 */
[----:B------:R-:W-:Y:S02]  /*1be0*/  FFMA.FTZ R41, R42, R27, R24 ;  /* 0x0000001b2a297223 */ /* 0x000fe40000010018 */
[----:B------:R-:W5:Y:S02]  /*1bf0*/  LDS.64 R26, [UR4+0x18] ;  /* 0x00001804ff1a7984 */ /* 0x000f640008000a00 */
        /* <DEDUP_REMOVED lines=8> */
[----:B0-----:R-:W-:-:S03]  /*1c80*/  HADD2.F32 R46, -RZ, R29.H0_H0 ;  /* 0x2000001dff2e7230 */ /* 0x001fc60000004100 */
[----:B------:R-:W-:-:S04]  /*1c90*/  VIADD R6, R6, 0xffffff80 ;  /* 0xffffff8006067836 */ /* 0x000fc80000000000 */
        /* <DEDUP_REMOVED lines=11> */
[----:B------:R-:W-:Y:S01]  /*1d50*/  FFMA.FTZ R33, R44, R33, R5 ;  /* 0x000000212c217223 */ /* 0x000fe20000010005 */
[----:B------:R-:W-:-:S02]  /*1d60*/  LEA.HI R43, R8, 0xffffff80, RZ, 0x8 ;  /* 0xffffff80082b7811 */ /* 0x000fc400078f40ff */
[----:B------:R-:W-:Y:S01]  /*1d70*/  LOP3.LUT R5, R11, 0xff, RZ, 0xc0, !PT ;  /* 0x000000ff0b057812 */ /* 0x000fe200078ec0ff */
[----:B------:R-:W-:Y:S02]  /*1d80*/  VIADD R34, R4, 0xffffff80 ;  /* 0xffffff8004227836 */ /* 0x000fe40000000000 */
[----:B------:R-:W-:Y:S01]  /*1d90*/  FFMA.FTZ R25, R44, R25, R42 ;  /* 0x000000192c197223 */ /* 0x000fe2000001002a */
[----:B------:R-:W-:Y:S01]  /*1da0*/  FFMA.FTZ R7, R46, R44, R7 ;  /* 0x0000002c2e077223 */ /* 0x000fe20000010007 */
[----:B-----5:R-:W-:Y:S01]  /*1db0*/  HADD2.F32 R4, -RZ, R26.H0_H0 ;  /* 0x2000001aff047230 */ /* 0x020fe20000004100 */
[----:B------:R2:W-:Y:S01]  /*1dc0*/  I2F.F16 R24, R43 ;  /* 0x0000002b00187306 */ /* 0x0005e20000200c00 */
[----:B0-----:R-:W-:Y:S01]  /*1dd0*/  HADD2.F32 R42, -RZ, R6.H0_H0 ;  /* 0x20000006ff2a7230 */ /* 0x001fe20000004100 */
[----:B------:R-:W-:Y:S01]  /*1de0*/  SHF.R.U32.HI R6, RZ, 0x8, R8 ;  /* 0x00000008ff067819 */ /* 0x000fe20000011608 */
[----:B--2---:R-:W-:-:S03]  /*1df0*/  VIADD R43, R5, 0xffffff80 ;  /* 0xffffff80052b7836 */ /* 0x004fc60000000000 */
[----:B------:R-:W-:Y:S02]  /*1e00*/  FFMA.FTZ R5, R42, R4, R7 ;  /* 0x000000042a057223 */ /* 0x000fe40000010007 */
[----:B------:R-:W0:Y:S01]  /*1e10*/  I2F.F16 R34, R34 ;  /* 0x0000002200227306 */ /* 0x000e220000200c00 */
[----:B-1----:R-:W-:Y:S01]  /*1e20*/  HADD2.F32 R42, -RZ, R41.H0_H0 ;  /* 0x20000029ff2a7230 */ /* 0x002fe20000004100 */
[----:B------:R-:W-:-:S06]  /*1e30*/  SHF.R.U32.HI R41, RZ, 0x8, R9 ;  /* 0x00000008ff297819 */ /* 0x000fcc0000011609 */
[----:B------:R0:W1:Y:S01]  /*1e40*/  I2F.F16 R7, R43 ;  /* 0x0000002b00077306 */ /* 0x0000620000200c00 */
[----:B------:R-:W-:Y:S02]  /*1e50*/  LOP3.LUT R6, R6, 0xff, RZ, 0xc0, !PT ;  /* 0x000000ff06067812 */ /* 0x000fe400078ec0ff */
[----:B------:R-:W-:Y:S02]  /*1e60*/  LOP3.LUT R41, R41, 0xff, RZ, 0xc0, !PT ;  /* 0x000000ff29297812 */ /* 0x000fe400078ec0ff */
[----:B------:R-:W-:-:S03]  /*1e70*/  IADD3 R6, PT, PT, R6, -0x80, RZ ;  /* 0xffffff8006067810 */ /* 0x000fc60007ffe0ff */
[----:B------:R-:W-:Y:S02]  /*1e80*/  VIADD R41, R41, 0xffffff80 ;  /* 0xffffff8029297836 */ /* 0x000fe40000000000 */
[----:B------:R-:W-:Y:S01]  /*1e90*/  FFMA.FTZ R29, R4, R42, R29 ;  /* 0x0000002a041d7223 */ /* 0x000fe2000001001d */
[----:B0-----:R-:W-:Y:S01]  /*1ea0*/  HADD2.F32 R43, -RZ, R34.H0_H0 ;  /* 0x20000022ff2b7230 */ /* 0x001fe20000004100 */
        /* <DEDUP_REMOVED lines=9> */
[----:B------:R-:W-:-:S02]  /*1f40*/  LOP3.LUT R34, R34, 0xff, RZ, 0xc0, !PT ;  /* 0x000000ff22227812 */ /* 0x000fc400078ec0ff */
[----:B------:R-:W-:Y:S01]  /*1f50*/  SHF.R.U32.HI R9, RZ, 0x10, R9 ;  /* 0x00000010ff097819 */ /* 0x000fe20000011609 */
[----:B------:R-:W-:Y:S01]  /*1f60*/  VIADD R44, R4, 0xffffff80 ;  /* 0xffffff80042c7836 */ /* 0x000fe20000000000 */
[----:B------:R-:W-:Y:S01]  /*1f70*/  SHF.R.U32.HI R8, RZ, 0x10, R8 ;  /* 0x00000010ff087819 */ /* 0x000fe20000011608 */
[----:B------:R-:W-:Y:S01]  /*1f80*/  HADD2.F32 R26, -RZ, R26.H1_H1 ;  /* 0x3000001aff1a7230 */ /* 0x000fe20000004100 */
[----:B------:R-:W-:Y:S01]  /*1f90*/  IADD3 R43, PT, PT, R34, -0x80, RZ ;  /* 0xffffff80222b7810 */ /* 0x000fe20007ffe0ff */
[----:B0-----:R-:W-:Y:S02]  /*1fa0*/  HADD2.F32 R6, -RZ, R6.H0_H0 ;  /* 0x20000006ff067230 */ /* 0x001fe40000004100 */
[----:B-1----:R-:W-:Y:S01]  /*1fb0*/  HADD2.F32 R4, -RZ, R42.H0_H0 ;  /* 0x2000002aff047230 */ /* 0x002fe20000004100 */
[----:B------:R-:W-:Y:S01]  /*1fc0*/  LOP3.LUT R8, R8, 0xff, RZ, 0xc0, !PT ;  /* 0x000000ff08087812 */ /* 0x000fe200078ec0ff */
[----:B------:R-:W-:Y:S01]  /*1fd0*/  IMAD.WIDE R30, R35, 0x4, R30 ;  /* 0x00000004231e7825 */ /* 0x000fe200078e021e */
[----:B------:R-:W-:-:S02]  /*1fe0*/  LOP3.LUT R42, R9, 0xff, RZ, 0xc0, !PT ;  /* 0x000000ff092a7812 */ /* 0x000fc400078ec0ff */
        /* <DEDUP_REMOVED lines=9> */
[----:B0-----:R-:W-:Y:S01]  /*2080*/  HADD2.F32 R44, -RZ, R9.H0_H0 ;  /* 0x20000009ff2c7230 */ /* 0x001fe20000004100 */
[----:B------:R-:W-:-:S03]  /*2090*/  LEA.HI R37, R10, 0xffffff80, RZ, 0x8 ;  /* 0xffffff800a257811 */ /* 0x000fc600078f40ff */
[----:B------:R-:W-:Y:S01]  /*20a0*/  VIADD R43, R43, 0xffffff80 ;  /* 0xffffff802b2b7836 */ /* 0x000fe20000000000 */
[----:B------:R-:W-:Y:S01]  /*20b0*/  SHF.R.U32.HI R10, RZ, 0x10, R10 ;  /* 0x00000010ff0a7819 */ /* 0x000fe2000001160a */
[----:B-----5:R-:W-:Y:S02]  /*20c0*/  HADD2.F32 R41, -RZ, R41.H0_H0 ;  /* 0x20000029ff297230 */ /* 0x020fe40000004100 */
[----:B------:R-:W0:Y:S01]  /*20d0*/  I2F.F16 R9, R43 ;  /* 0x0000002b00097306 */ /* 0x000e220000200c00 */
[----:B------:R-:W-:Y:S01]  /*20e0*/  LOP3.LUT R10, R10, 0xff, RZ, 0xc0, !PT ;  /* 0x000000ff0a0a7812 */ /* 0x000fe200078ec0ff */
[----:B------:R-:W-:Y:S02]  /*20f0*/  VIADD R42, R42, 0xffffff80 ;  /* 0xffffff802a2a7836 */ /* 0x000fe40000000000 */
[C---:B------:R-:W-:Y:S01]  /*2100*/  FFMA.FTZ R33, R26.reuse, R41, R33 ;  /* 0x000000291a217223 */ /* 0x040fe20000010021 */
[----:B------:R-:W-:Y:S01]  /*2110*/  FFMA.FTZ R25, R26, R44, R25 ;  /* 0x0000002c1a197223 */ /* 0x000fe20000010019 */
[----:B------:R-:W-:Y:S01]  /*2120*/  IADD3 R10, PT, PT, R10, -0x80, RZ ;  /* 0xffffff800a0a7810 */ /* 0x000fe20007ffe0ff */
[----:B------:R-:W-:Y:S01]  /*2130*/  HADD2.F32 R26, -RZ, R27.H0_H0 ;  /* 0x2000001bff1a7230 */ /* 0x000fe20000004100 */
[----:B------:R-:W-:Y:S01]  /*2140*/  LEA.HI R41, R11, 0xffffff80, RZ, 0x8 ;  /* 0xffffff800b297811 */ /* 0x000fe200078f40ff */
[----:B----4-:R-:W-:Y:S01]  /*2150*/  HADD2.F32 R11, -RZ, R8.H0_H0 ;  /* 0x20000008ff0b7230 */ /* 0x010fe20000004100 */
[----:B------:R-:W4:Y:S04]  /*2160*/  I2F.F16 R42, R42 ;  /* 0x0000002a002a7306 */ /* 0x000f280000200c00 */
[----:B------:R-:W-:Y:S01]  /*2170*/  FFMA.FTZ R34, R11, R26, R34 ;  /* 0x0000001a0b227223 */ /* 0x000fe20000010022 */
[----:B------:R-:W-:Y:S01]  /*2180*/  LOP3.LUT R11, R13, 0xff, RZ, 0xc0, !PT ;  /* 0x000000ff0d0b7812 */ /* 0x000fe200078ec0ff */
[----:B0-----:R-:W-:-:S02]  /*2190*/  HADD2.F32 R46, -RZ, R9.H0_H0 ;  /* 0x20000009ff2e7230 */ /* 0x001fc40000004100 */
[----:B------:R-:W0:Y:S01]  /*21a0*/  I2F.F16 R10, R10 ;  /* 0x0000000a000a7306 */ /* 0x000e220000200c00 */
[----:B------:R-:W-:Y:S01]  /*21b0*/  IADD3 R43, PT, PT, R11, -0x80, RZ ;  /* 0xffffff800b2b7810 */ /* 0x000fe20007ffe0ff */
[----:B------:R-:W-:Y:S02]  /*21c0*/  HADD2.F32 R11, -RZ, R24.H0_H0 ;  /* 0x20000018ff0b7230 */ /* 0x000fe40000004100 */
[----:B------:R-:W-:Y:S02]  /*21d0*/  FFMA.FTZ R46, R26, R46, R25 ;  /* 0x0000002e1a2e7223 */ /* 0x000fe40000010019 */
[----:B------:R-:W5:Y:S01]  /*21e0*/  LDS.64 R24, [UR4+0x20] ;  /* 0x00002004ff187984 */ /* 0x000f620008000a00 */
[----:B----4-:R-:W-:Y:S01]  /*21f0*/  HADD2.F32 R42, -RZ, R42.H0_H0 ;  /* 0x2000002aff2a7230 */ /* 0x010fe20000004100 */
[----:B------:R-:W4:Y:S01]  /*2200*/  I2F.F16 R37, R37 ;  /* 0x0000002500257306 */ /* 0x000f220000200c00 */
[----:B------:R-:W-:Y:S01]  /*2210*/  LOP3.LUT R8, R12, 0xff, RZ, 0xc0, !PT ;  /* 0x000000ff0c087812 */ /* 0x000fe200078ec0ff */
[----:B0-----:R-:W-:-:S06]  /*2220*/  HADD2.F32 R10, -RZ, R10.H0_H0 ;  /* 0x2000000aff0a7230 */ /* 0x001fcc0000004100 */
[----:B------:R-:W0:Y:S01]  /*2230*/  I2F.F16 R40, R40 ;  /* 0x0000002800287306 */ /* 0x000e220000200c00 */
[C---:B------:R-:W-:Y:S01]  /*2240*/  FFMA.FTZ R42, R26.reuse, R42, R29 ;  /* 0x0000002a1a2a7223 */ /* 0x040fe2000001001d */
[----:B------:R-:W-:Y:S01]  /*2250*/  FFMA.FTZ R44, R26, R10, R33 ;  /* 0x0000000a1a2c7223 */ /* 0x000fe20000010021 */
[----:B------:R-:W-:Y:S02]  /*2260*/  LOP3.LUT R10, R14, 0xff, RZ, 0xc0, !PT ;  /* 0x000000ff0e0a7812 */ /* 0x000fe400078ec0ff */
[----:B------:R-:W-:-:S03]  /*2270*/  LOP3.LUT R26, R15, 0xff, RZ, 0xc0, !PT ;  /* 0x000000ff0f1a7812 */ /* 0x000fc600078ec0ff */
[----:B------:R-:W1:Y:S01]  /*2280*/  I2F.F16 R41, R41 ;  /* 0x0000002900297306 */ /* 0x000e620000200c00 */
[----:B------:R-:W-:Y:S02]  /*2290*/  VIADD R8, R8, 0xffffff80 ;  /* 0xffffff8008087836 */ /* 0x000fe40000000000 */
[----:B------:R-:W-:Y:S02]  /*22a0*/  VIADD R10, R10, 0xffffff80 ;  /* 0xffffff800a0a7836 */ /* 0x000fe40000000000 */
[----:B------:R-:W-:Y:S02]  /*22b0*/  VIADD R26, R26, 0xffffff80 ;  /* 0xffffff801a1a7836 */ /* 0x000fe40000000000 */
[----:B------:R-:W-:Y:S01]  /*22c0*/  HADD2.F32 R27, -RZ, R27.H1_H1 ;  /* 0x3000001bff1b7230 */ /* 0x000fe20000004100 */
[----:B------:R5:W5:Y:S01]  /*22d0*/  I2F.F16 R9, R43 ;  /* 0x0000002b00097306 */ /* 0x000b620000200c00 */
[----:B----4-:R-:W-:Y:S01]  /*22e0*/  HADD2.F32 R33, -RZ, R37.H0_H0 ;  /* 0x20000025ff217230 */ /* 0x010fe20000004100 */
[----:B------:R-:W-:Y:S01]  /*22f0*/  SHF.R.U32.HI R37, RZ, 0x8, R13 ;  /* 0x00000008ff257819 */ /* 0x000fe2000001160d */
[----:B0-----:R-:W-:-:S02]  /*2300*/  HADD2.F32 R29, -RZ, R40.H0_H0 ;  /* 0x20000028ff1d7230 */ /* 0x001fc40000004100 */
        /* <DEDUP_REMOVED lines=10> */
[----:B------:R-:W-:Y:S01]  /*23b0*/  LOP3.LUT R11, R11, 0xff, RZ, 0xc0, !PT ;  /* 0x000000ff0b0b7812 */ /* 0x000fe200078ec0ff */
[----:B-----5:R-:W-:Y:S01]  /*23c0*/  VIADD R43, R40, 0xffffff80 ;  /* 0xffffff80282b7836 */ /* 0x020fe20000000000 */
[----:B------:R-:W-:Y:S02]  /*23d0*/  LOP3.LUT R41, R41, 0xff, RZ, 0xc0, !PT ;  /* 0x000000ff29297812 */ /* 0x000fe400078ec0ff */
[----:B------:R-:W-:Y:S01]  /*23e0*/  LOP3.LUT R42, R42, 0xff, RZ, 0xc0, !PT ;  /* 0x000000ff2a2a7812 */ /* 0x000fe200078ec0ff */
[----:B------:R-:W-:Y:S01]  /*23f0*/  FFMA.FTZ R33, R27, R33, R44 ;  /* 0x000000211b217223 */ /* 0x000fe2000001002c */
[----:B------:R-:W-:-:S02]  /*2400*/  IADD3 R11, PT, PT, R11, -0x80, RZ ;  /* 0xffffff800b0b7810 */ /* 0x000fc40007ffe0ff */
[----:B------:R-:W-:Y:S01]  /*2410*/  SHF.R.U32.HI R40, RZ, 0x10, R12 ;  /* 0x00000010ff287819 */ /* 0x000fe2000001160c */
[----:B------:R-:W-:Y:S01]  /*2420*/  HADD2.F32 R44, -RZ, R9.H0_H0 ;  /* 0x20000009ff2c7230 */ /* 0x000fe20000004100 */
[----:B------:R-:W-:Y:S01]  /*2430*/  IADD3 R42, PT, PT, R42, -0x80, RZ ;  /* 0xffffff802a2a7810 */ /* 0x000fe20007ffe0ff */
[----:B------:R-:W-:Y:S01]  /*2440*/  VIADD R41, R41, 0xffffff80 ;  /* 0xffffff8029297836 */ /* 0x000fe20000000000 */
[----:B------:R-:W-:Y:S01]  /*2450*/  LOP3.LUT R40, R40, 0xff, RZ, 0xc0, !PT ;  /* 0x000000ff28287812 */ /* 0x000fe200078ec0ff */
[----:B0-----:R-:W-:Y:S02]  /*2460*/  HADD2.F32 R8, -RZ, R8.H0_H0 ;  /* 0x20000008ff087230 */ /* 0x001fe40000004100 */
[----:B------:R-:W-:Y:S02]  /*2470*/  HADD2.F32 R9, -RZ, R24.H0_H0 ;  /* 0x20000018ff097230 */ /* 0x000fe40000004100 */
[----:B----4-:R-:W-:Y:S02]  /*2480*/  HADD2.F32 R10, -RZ, R10.H0_H0 ;  /* 0x2000000aff0a7230 */ /* 0x010fe40000004100 */
[----:B-1----:R-:W-:Y:S01]  /*2490*/  HADD2.F32 R26, -RZ, R26.H0_H0 ;  /* 0x2000001aff1a7230 */ /* 0x002fe20000004100 */
[----:B------:R-:W0:Y:S01]  /*24a0*/  I2F.F16 R11, R11 ;  /* 0x0000000b000b7306 */ /* 0x000e220000200c00 */
[----:B------:R-:W-:Y:S01]  /*24b0*/  FFMA.FTZ R37, R27, R37, R46 ;  /* 0x000000251b257223 */ /* 0x000fe2000001002e */
[----:B------:R-:W-:Y:S01]  /*24c0*/  FFMA.FTZ R8, R8, R9, RZ ;  /* 0x0000000908087223 */ /* 0x000fe200000100ff */
[C---:B------:R-:W-:Y:S01]  /*24d0*/  FFMA.FTZ R44, R9.reuse, R44, RZ ;  /* 0x0000002c092c7223 */ /* 0x040fe200000100ff */
[C---:B------:R-:W-:Y:S01]  /*24e0*/  FFMA.FTZ R10, R9.reuse, R10, RZ ;  /* 0x0000000a090a7223 */ /* 0x040fe200000100ff */
[----:B------:R-:W-:Y:S01]  /*24f0*/  FFMA.FTZ R26, R9, R26, RZ ;  /* 0x0000001a091a7223 */ /* 0x000fe200000100ff */
[----:B------:R-:W-:-:S02]  /*2500*/  VIADD R9, R40, 0xffffff80 ;  /* 0xffffff8028097836 */ /* 0x000fc40000000000 */
        /* <DEDUP_REMOVED lines=18> */
[----:B------:R-:W-:-:S04]  /*2630*/  IMAD.WIDE R26, R35, 0x4, R30 ;  /* 0x00000004231a7825 */ /* 0x000fc800078e021e */
[----:B------:R-:W-:Y:S01]  /*2640*/  FFMA.FTZ R24, R43, R41, R8 ;  /* 0x000000292b187223 */ /* 0x000fe20000010008 */
[----:B------:R-:W-:Y:S01]  /*2650*/  VIADD R45, R11, 0xffffff80 ;  /* 0xffffff800b2d7836 */ /* 0x000fe20000000000 */
[----:B------:R-:W-:Y:S02]  /*2660*/  LOP3.LUT R30, R9, 0xff, RZ, 0xc0, !PT ;  /* 0x000000ff091e7812 */ /* 0x000fe400078ec0ff */
[----:B------:R-:W3:Y:S02]  /*2670*/  LDG.E.128.CONSTANT R8, desc[UR6][R26.64] ;  /* 0x000000061a087981 */ /* 0x000ee4000c1e9d00 */
[----:B------:R-:W-:Y:S02]  /*2680*/  IADD3 R46, PT, PT, R30, -0x80, RZ ;  /* 0xffffff801e2e7810 */ /* 0x000fe40007ffe0ff */
[----:B------:R-:W-:Y:S01]  /*2690*/  SHF.R.U32.HI R30, RZ, 0x10, R15 ;  /* 0x00000010ff1e7819 */ /* 0x000fe2000001160f */
[----:B------:R-:W0:Y:S03]  /*26a0*/  I2F.F16 R31, R45 ;  /* 0x0000002d001f7306 */ /* 0x000e260000200c00 */
[----:B------:R-:W-:-:S05]  /*26b0*/  LOP3.LUT R30, R30, 0xff, RZ, 0xc0, !PT ;  /* 0x000000ff1e1e7812 */ /* 0x000fca00078ec0ff */
[----:B------:R-:W-:-:S04]  /*26c0*/  VIADD R47, R30, 0xffffff80 ;  /* 0xffffff801e2f7836 */ /* 0x000fc80000000000 */
        /* <DEDUP_REMOVED lines=26> */
[----:B------:R-:W-:Y:S02]  /*2870*/  VIADD R15, R15, 0xffffff80 ;  /* 0xffffff800f0f7836 */ /* 0x000fe40000000000 */
[----:B------:R-:W-:Y:S02]  /*2880*/  HADD2.F32 R43, -RZ, R25.H0_H0 ;  /* 0x20000019ff2b7230 */ /* 0x000fe40000004100 */
[----:B------:R-:W-:Y:S01]  /*2890*/  FFMA.FTZ R31, R14, R42, R31 ;  /* 0x0000002a0e1f7223 */ /* 0x000fe2000001001f */
[----:B------:R-:W-:Y:S02]  /*28a0*/  LOP3.LUT R42, R18, 0xff, RZ, 0xc0, !PT ;  /* 0x000000ff122a7812 */ /* 0x000fe400078ec0ff */
[----:B------:R-:W-:Y:S01]  /*28b0*/  FFMA.FTZ R30, R14, R43, R40 ;  /* 0x0000002b0e1e7223 */ /* 0x000fe20000010028 */
[----:B------:R-:W-:Y:S01]  /*28c0*/  LOP3.LUT R14, R19, 0xff, RZ, 0xc0, !PT ;  /* 0x000000ff130e7812 */ /* 0x000fe200078ec0ff */
[----:B------:R-:W0:Y:S01]  /*28d0*/  I2F.F16 R15, R15 ;  /* 0x0000000f000f7306 */ /* 0x000e220000200c00 */
[----:B------:R-:W-:-:S03]  /*28e0*/  VIADD R43, R42, 0xffffff80 ;  /* 0xffffff802a2b7836 */ /* 0x000fc60000000000 */
[----:B------:R-:W-:-:S04]  /*28f0*/  VIADD R42, R14, 0xffffff80 ;  /* 0xffffff800e2a7836 */ /* 0x000fc80000000000 */
        /* <DEDUP_REMOVED lines=9> */
[----:B------:R-:W-:Y:S01]  /*2990*/  SHF.R.U32.HI R42, RZ, 0x8, R17 ;  /* 0x00000008ff2a7819 */ /* 0x000fe20000011611 */
[----:B0-----:R-:W-:Y:S02]  /*29a0*/  HADD2.F32 R44, -RZ, R40.H0_H0 ;  /* 0x20000028ff2c7230 */ /* 0x001fe40000004100 */
[C---:B------:R-:W-:Y:S01]  /*29b0*/  FFMA.FTZ R40, R15.reuse, R24, R31 ;  /* 0x000000180f287223 */ /* 0x040fe2000001001f */
[----:B------:R-:W-:Y:S02]  /*29c0*/  SHF.R.U32.HI R24, RZ, 0x8, R16 ;  /* 0x00000008ff187819 */ /* 0x000fe40000011610 */
[----:B------:R-:W-:Y:S02]  /*29d0*/  LOP3.LUT R42, R42, 0xff, RZ, 0xc0, !PT ;  /* 0x000000ff2a2a7812 */ /* 0x000fe400078ec0ff */
[----:B------:R-:W-:Y:S01]  /*29e0*/  LOP3.LUT R31, R24, 0xff, RZ, 0xc0, !PT ;  /* 0x000000ff181f7812 */ /* 0x000fe200078ec0ff */
[----:B------:R-:W-:-:S03]  /*29f0*/  FFMA.FTZ R41, R15, R44, R41 ;  /* 0x0000002c0f297223 */ /* 0x000fc60000010029 */
[----:B------:R-:W-:Y:S01]  /*2a00*/  IADD3 R15, PT, PT, R31, -0x80, RZ ;  /* 0xffffff801f0f7810 */ /* 0x000fe20007ffe0ff */
[----:B------:R-:W-:Y:S01]  /*2a10*/  VIADD R31, R42, 0xffffff80 ;  /* 0xffffff802a1f7836 */ /* 0x000fe20000000000 */
[----:B------:R-:W-:-:S05]  /*2a20*/  LEA.HI R44, R17, 0xffffff80, RZ, 0x8 ;  /* 0xffffff80112c7811 */ /* 0x000fca00078f40ff */
[----:B------:R-:W0:Y:S01]  /*2a30*/  I2F.F16 R31, R31 ;  /* 0x0000001f001f7306 */ /* 0x000e220000200c00 */
        /* <DEDUP_REMOVED lines=15> */
[----:B------:R-:W-:-:S03]  /*2b30*/  LOP3.LUT R40, R40, 0xff, RZ, 0xc0, !PT ;  /* 0x000000ff28287812 */ /* 0x000fc600078ec0ff */
[----:B------:R-:W-:Y:S02]  /*2b40*/  VIADD R16, R16, 0xffffff80 ;  /* 0xffffff8010107836 */ /* 0x000fe40000000000 */
[----:B------:R-:W-:Y:S01]  /*2b50*/  VIADD R40, R40, 0xffffff80 ;  /* 0xffffff8028287836 */ /* 0x000fe20000000000 */
[----:B------:R-:W-:-:S03]  /*2b60*/  LEA.HI R45, R18, 0xffffff80, RZ, 0x8 ;  /* 0xffffff80122d7811 */ /* 0x000fc600078f40ff */
[----:B------:R-:W1:Y:S01]  /*2b70*/  I2F.F16 R16, R16 ;  /* 0x0000001000107306 */ /* 0x000e620000200c00 */
[----:B0-----:R-:W-:Y:S01]  /*2b80*/  HADD2.F32 R47, -RZ, R15.H0_H0 ;  /* 0x2000000fff2f7230 */ /* 0x001fe20000004100 */
[----:B------:R-:W-:-:S06]  /*2b90*/  SHF.R.U32.HI R18, RZ, 0x10, R18 ;  /* 0x00000010ff127819 */ /* 0x000fcc0000011612 */
[----:B------:R0:W-:Y:S01]  /*2ba0*/  I2F.F16 R15, R42 ;  /* 0x0000002a000f7306 */ /* 0x0001e20000200c00 */
[----:B------:R-:W-:-:S07]  /*2bb0*/  LOP3.LUT R18, R18, 0xff, RZ, 0xc0, !PT ;  /* 0x000000ff12127812 */ /* 0x000fce00078ec0ff */
[----:B------:R-:W4:Y:S01]  /*2bc0*/  I2F.F16 R40, R40 ;  /* 0x0000002800287306 */ /* 0x000f220000200c00 */
[----:B0-----:R-:W-:-:S04]  /*2bd0*/  SHF.R.U32.HI R42, RZ, 0x10, R19 ;  /* 0x00000010ff2a7819 */ /* 0x001fc80000011613 */
[----:B------:R-:W-:Y:S02]  /*2be0*/  LOP3.LUT R42, R42, 0xff, RZ, 0xc0, !PT ;  /* 0x000000ff2a2a7812 */ /* 0x000fe400078ec0ff */
[----:B------:R-:W-:Y:S01]  /*2bf0*/  IADD3 R18, PT, PT, R18, -0x80, RZ ;  /* 0xffffff8012127810 */ /* 0x000fe20007ffe0ff */
[----:B------:R0:W5:Y:S01]  /*2c00*/  I2F.F16 R31, R44 ;  /* 0x0000002c001f7306 */ /* 0x0001620000200c00 */
[----:B-1----:R-:W-:Y:S02]  /*2c10*/  HADD2.F32 R46, -RZ, R16.H0_H0 ;  /* 0x20000010ff2e7230 */ /* 0x002fe40000004100 */
[----:B0-----:R-:W-:-:S05]  /*2c20*/  VIADD R44, R42, 0xffffff80 ;  /* 0xffffff802a2c7836 */ /* 0x001fca0000000000 */
[----:B------:R4:W-:Y:S01]  /*2c30*/  I2F.F16 R12, R45 ;  /* 0x0000002d000c7306 */ /* 0x0009e20000200c00 */
[----:B------:R-:W-:Y:S01]  /*2c40*/  FFMA.FTZ R14, R47, R43, R14 ;  /* 0x0000002b2f0e7223 */ /* 0x000fe2000001000e */
[----:B------:R-:W-:-:S06]  /*2c50*/  FFMA.FTZ R42, R43, R46, R41 ;  /* 0x0000002e2b2a7223 */ /* 0x000fcc0000010029 */
[----:B------:R-:W0:Y:S01]  /*2c60*/  I2F.F16 R18, R18 ;  /* 0x0000001200127306 */ /* 0x000e220000200c00 */
[----:B----4-:R-:W-:-:S07]  /*2c70*/  HADD2.F32 R45, -RZ, R40.H0_H0 ;  /* 0x20000028ff2d7230 */ /* 0x010fce0000004100 */
[----:B------:R-:W1:Y:S01]  /*2c80*/  I2F.F16 R16, R44 ;  /* 0x0000002c00107306 */ /* 0x000e620000200c00 */
[----:B------:R-:W-:Y:S01]  /*2c90*/  FFMA.FTZ R30, R43, R45, R30 ;  /* 0x0000002d2b1e7223 */ /* 0x000fe2000001001e */
[----:B------:R-:W-:Y:S02]  /*2ca0*/  HADD2.F32 R43, -RZ, R13.H0_H0 ;  /* 0x2000000dff2b7230 */ /* 0x000fe40000004100 */
[----:B------:R-:W-:-:S04]  /*2cb0*/  HADD2.F32 R15, -RZ, R15.H0_H0 ;  /* 0x2000000fff0f7230 */ /* 0x000fc80000004100 */
[----:B------:R-:W4:Y:S01]  /*2cc0*/  I2F.F16 R25, R25 ;  /* 0x0000001900197306 */ /* 0x000f220000200c00 */
[----:B-----5:R-:W-:Y:S02]  /*2cd0*/  HADD2.F32 R46, -RZ, R31.H0_H0 ;  /* 0x2000001fff2e7230 */ /* 0x020fe40000004100 */
[----:B------:R-:W-:Y:S01]  /*2ce0*/  FFMA.FTZ R40, R15, R43, R14 ;  /* 0x0000002b0f287223 */ /* 0x000fe2000001000e */
[----:B------:R-:W-:Y:S01]  /*2cf0*/  LEA.HI R41, R19, 0xffffff80, RZ, 0x8 ;  /* 0xffffff8013297811 */ /* 0x000fe200078f40ff */
[----:B------:R-:W5:Y:S01]  /*2d00*/  LDS.64 R14, [UR4+0x30] ;  /* 0x00003004ff0e7984 */ /* 0x000f620008000a00 */
[----:B0-----:R-:W-:Y:S02]  /*2d10*/  HADD2.F32 R19, -RZ, R18.H0_H0 ;  /* 0x20000012ff137230 */ /* 0x001fe40000004100 */
[----:B------:R-:W-:Y:S01]  /*2d20*/  FFMA.FTZ R18, R43, R46, R17 ;  /* 0x0000002e2b127223 */ /* 0x000fe20000010011 */
[----:B-1----:R-:W-:Y:S01]  /*2d30*/  HADD2.F32 R16, -RZ, R16.H0_H0 ;  /* 0x20000010ff107230 */ /* 0x002fe20000004100 */
[----:B--2---:R-:W-:Y:S01]  /*2d40*/  LOP3.LUT R17, R5, 0xff, RZ, 0xc0, !PT ;  /* 0x000000ff05117812 */ /* 0x004fe200078ec0ff */
[----:B------:R-:W-:-:S03]  /*2d50*/  HADD2.F32 R13, -RZ, R13.H1_H1 ;  /* 0x3000000dff0d7230 */ /* 0x000fc60000004100 */
[----:B------:R-:W-:Y:S01]  /*2d60*/  FFMA.FTZ R16, R43, R16, R30 ;  /* 0x000000102b107223 */ /* 0x000fe2000001001e */
[----:B------:R-:W-:Y:S01]  /*2d70*/  IADD3 R30, PT, PT, R17, -0x80, RZ ;  /* 0xffffff80111e7810 */ /* 0x000fe20007ffe0ff */
[----:B----4-:R-:W-:Y:S01]  /*2d80*/  HADD2.F32 R25, -RZ, R25.H0_H0 ;  /* 0x20000019ff197230 */ /* 0x010fe20000004100 */
[----:B------:R-:W-:Y:S02]  /*2d90*/  LOP3.LUT R17, R6, 0xff, RZ, 0xc0, !PT ;  /* 0x000000ff06117812 */ /* 0x000fe400078ec0ff */
[----:B------:R-:W-:Y:S02]  /*2da0*/  LOP3.LUT R31, R4, 0xff, RZ, 0xc0, !PT ;  /* 0x000000ff041f7812 */ /* 0x000fe400078ec0ff */
[----:B------:R-:W-:Y:S01]  /*2db0*/  FFMA.FTZ R25, R25, R13, R40 ;  /* 0x0000000d19197223 */ /* 0x000fe20000010028 */
[----:B------:R-:W-:Y:S01]  /*2dc0*/  LOP3.LUT R40, R7, 0xff, RZ, 0xc0, !PT ;  /* 0x000000ff07287812 */ /* 0x000fe200078ec0ff */
[----:B------:R-:W-:Y:S01]  /*2dd0*/  VIADD R44, R17, 0xffffff80 ;  /* 0xffffff80112c7836 */ /* 0x000fe20000000000 */
[----:B------:R-:W-:Y:S01]  /*2de0*/  SHF.R.U32.HI R17, RZ, 0x8, R4 ;  /* 0x00000008ff117819 */ /* 0x000fe20000011604 */
[----:B------:R-:W0:Y:S01]  /*2df0*/  I2F.F16 R41, R41 ;  /* 0x0000002900297306 */ /* 0x000e220000200c00 */
[----:B------:R-:W-:-:S02]  /*2e00*/  VIADD R31, R31, 0xffffff80 ;  /* 0xffffff801f1f7836 */ /* 0x000fc40000000000 */
[----:B------:R-:W-:Y:S01]  /*2e10*/  FFMA.FTZ R42, R43, R19, R42 ;  /* 0x000000132b2a7223 */ /* 0x000fe2000001002a */
[----:B------:R-:W-:Y:S01]  /*2e20*/  VIADD R45, R40, 0xffffff80 ;  /* 0xffffff80282d7836 */ /* 0x000fe20000000000 */
[----:B------:R-:W-:Y:S01]  /*2e30*/  LOP3.LUT R40, R17, 0xff, RZ, 0xc0, !PT ;  /* 0x000000ff11287812 */ /* 0x000fe200078ec0ff */
[----:B------:R-:W-:Y:S02]  /*2e40*/  HADD2.F32 R24, -RZ, R24.H0_H0 ;  /* 0x20000018ff187230 */ /* 0x000fe40000004100 */
[----:B------:R-:W-:Y:S01]  /*2e50*/  HADD2.F32 R43, -RZ, R12.H0_H0 ;  /* 0x2000000cff2b7230 */ /* 0x000fe20000004100 */
[----:B------:R-:W1:Y:S01]  /*2e60*/  I2F.F16 R30, R30 ;  /* 0x0000001e001e7306 */ /* 0x000e620000200c00 */
[----:B------:R-:W-:Y:S01]  /*2e70*/  IADD3 R40, PT, PT, R40, -0x80, RZ ;  /* 0xffffff8028287810 */ /* 0x000fe20007ffe0ff */
[C---:B------:R-:W-:Y:S02]  /*2e80*/  FFMA.FTZ R18, R13.reuse, R24, R18 ;  /* 0x000000180d127223 */ /* 0x040fe40000010012 */
[----:B------:R-:W-:Y:S01]  /*2e90*/  FFMA.FTZ R24, R13, R43, R42 ;  /* 0x0000002b0d187223 */ /* 0x000fe2000001002a */
[----:B------:R-:W-:-:S03]  /*2ea0*/  SHF.R.U32.HI R43, RZ, 0x8, R5 ;  /* 0x00000008ff2b7819 */ /* 0x000fc60000011605 */
[----:B------:R-:W2:Y:S01]  /*2eb0*/  I2F.F16 R19, R31 ;  /* 0x0000001f00137306 */ /* 0x000ea20000200c00 */
[----:B------:R-:W-:-:S07]  /*2ec0*/  LOP3.LUT R43, R43, 0xff, RZ, 0xc0, !PT ;  /* 0x000000ff2b2b7812 */ /* 0x000fce00078ec0ff */
[----:B------:R4:W3:Y:S08]  /*2ed0*/  I2F.F16 R31, R44 ;  /* 0x0000002c001f7306 */ /* 0x0008f00000200c00 */
[----:B------:R-:W3:Y:S01]  /*2ee0*/  I2F.F16 R17, R45 ;  /* 0x0000002d00117306 */ /* 0x000ee20000200c00 */
[----:B0-----:R-:W-:-:S07]  /*2ef0*/  HADD2.F32 R12, -RZ, R41.H0_H0 ;  /* 0x20000029ff0c7230 */ /* 0x001fce0000004100 */
[----:B------:R-:W0:Y:S01]  /*2f00*/  I2F.F16 R40, R40 ;  /* 0x0000002800287306 */ /* 0x000e220000200c00 */
[----:B----4-:R-:W-:Y:S02]  /*2f10*/  VIADD R44, R43, 0xffffff80 ;  /* 0xffffff802b2c7836 */ /* 0x010fe40000000000 */
[----:B------:R-:W-:Y:S01]  /*2f20*/  FFMA.FTZ R16, R13, R12, R16 ;  /* 0x0000000c0d107223 */ /* 0x000fe20000010010 */
[----:B-1----:R-:W-:Y:S02]  /*2f30*/  HADD2.F32 R43, -RZ, R30.H0_H0 ;  /* 0x2000001eff2b7230 */ /* 0x002fe40000004100 */
[----:B--2---:R-:W-:Y:S02]  /*2f40*/  HADD2.F32 R13, -RZ, R19.H0_H0 ;  /* 0x20000013ff0d7230 */ /* 0x004fe40000004100 */
[----:B-----5:R-:W-:Y:S01]  /*2f50*/  HADD2.F32 R12, -RZ, R14.H0_H0 ;  /* 0x2000000eff0c7230 */ /* 0x020fe20000004100 */
[----:B------:R-:W1:Y:S01]  /*2f60*/  I2F.F16 R30, R44 ;  /* 0x0000002c001e7306 */ /* 0x000e620000200c00 */
[----:B---3--:R-:W-:-:S02]  /*2f70*/  HADD2.F32 R19, -RZ, R31.H0_H0 ;  /* 0x2000001fff137230 */ /* 0x008fc40000004100 */
[----:B------:R-:W-:Y:S02]  /*2f80*/  HADD2.F32 R17, -RZ, R17.H0_H0 ;  /* 0x20000011ff117230 */ /* 0x000fe40000004100 */
[C---:B------:R-:W-:Y:S01]  /*2f90*/  FFMA.FTZ R43, R12.reuse, R43, RZ ;  /* 0x0000002b0c2b7223 */ /* 0x040fe200000100ff */
[----:B------:R-:W-:Y:S02]  /*2fa0*/  HADD2.F32 R14, -RZ, R14.H1_H1 ;  /* 0x3000000eff0e7230 */ /* 0x000fe40000004100 */
[C---:B------:R-:W-:Y:S01]  /*2fb0*/  FFMA.FTZ R19, R12.reuse, R19, RZ ;  /* 0x000000130c137223 */ /* 0x040fe200000100ff */
[----:B0-----:R-:W-:Y:S02]  /*2fc0*/  HADD2.F32 R45, -RZ, R40.H0_H0 ;  /* 0x20000028ff2d7230 */ /* 0x001fe40000004100 */
[----:B------:R-:W-:Y:S01]  /*2fd0*/  FFMA.FTZ R40, R13, R12, RZ ;  /* 0x0000000c0d287223 */ /* 0x000fe200000100ff */
[----:B------:R-:W-:Y:S01]  /*2fe0*/  FFMA.FTZ R31, R12, R17, RZ ;  /* 0x000000110c1f7223 */ /* 0x000fe200000100ff */
[----:B------:R-:W-:-:S02]  /*2ff0*/  SHF.R.U32.HI R12, RZ, 0x8, R6 ;  /* 0x00000008ff0c7819 */ /* 0x000fc40000011606 */
[----:B------:R-:W-:Y:S02]  /*3000*/  FFMA.FTZ R17, R45, R14, R40 ;  /* 0x0000000e2d117223 */ /* 0x000fe40000010028 */
        /* <DEDUP_REMOVED lines=13> */
[----:B------:R-:W-:Y:S01]  /*30e0*/  VIADD R44, R43, 0xffffff80 ;  /* 0xffffff802b2c7836 */ /* 0x000fe20000000000 */
[----:B------:R-:W-:Y:S02]  /*30f0*/  SHF.R.U32.HI R43, RZ, 0x10, R6 ;  /* 0x00000010ff2b7819 */ /* 0x000fe40000011606 */
[----:B-1----:R-:W-:-:S04]  /*3100*/  LEA.HI R42, R6, 0xffffff80, RZ, 0x8 ;  /* 0xffffff80062a7811 */ /* 0x002fc800078f40ff */
[----:B------:R1:W-:Y:S01]  /*3110*/  I2F.F16 R12, R42 ;  /* 0x0000002a000c7306 */ /* 0x0003e20000200c00 */
[----:B0-----:R-:W-:Y:S01]  /*3120*/  HADD2.F32 R40, -RZ, R40.H0_H0 ;  /* 0x20000028ff287230 */ /* 0x001fe20000004100 */
[----:B------:R-:W-:Y:S02]  /*3130*/  IADD3 R30, PT, PT, R30, -0x80, RZ ;  /* 0xffffff801e1e7810 */ /* 0x000fe40007ffe0ff */
[----:B-1----:R-:W-:-:S04]  /*3140*/  LOP3.LUT R42, R5, 0xff, RZ, 0xc0, !PT ;  /* 0x000000ff052a7812 */ /* 0x002fc800078ec0ff */
[----:B------:R-:W0:Y:S01]  /*3150*/  I2F.F16 R5, R44 ;  /* 0x0000002c00057306 */ /* 0x000e220000200c00 */
[----:B------:R-:W-:Y:S01]  /*3160*/  LOP3.LUT R43, R43, 0xff, RZ, 0xc0, !PT ;  /* 0x000000ff2b2b7812 */ /* 0x000fe200078ec0ff */
[----:B------:R-:W-:Y:S02]  /*3170*/  VIADD R6, R42, 0xffffff80 ;  /* 0xffffff802a067836 */ /* 0x000fe40000000000 */
[----:B------:R-:W-:Y:S01]  /*3180*/  FFMA.FTZ R19, R14, R40, R19 ;  /* 0x000000280e137223 */ /* 0x000fe20000010013 */
[----:B------:R-:W-:Y:S02]  /*3190*/  SHF.R.U32.HI R42, RZ, 0x10, R7 ;  /* 0x00000010ff2a7819 */ /* 0x000fe40000011607 */
[----:B------:R-:W-:Y:S01]  /*31a0*/  IADD3 R40, PT, PT, R43, -0x80, RZ ;  /* 0xffffff802b287810 */ /* 0x000fe20007ffe0ff */
[----:B------:R-:W1:Y:S01]  /*31b0*/  I2F.F16 R30, R30 ;  /* 0x0000001e001e7306 */ /* 0x000e620000200c00 */
[----:B------:R-:W-:-:S07]  /*31c0*/  LOP3.LUT R42, R42, 0xff, RZ, 0xc0, !PT ;  /* 0x000000ff2a2a7812 */ /* 0x000fce00078ec0ff */
[----:B------:R-:W2:Y:S01]  /*31d0*/  I2F.F16 R6, R6 ;  /* 0x0000000600067306 */ /* 0x000ea20000200c00 */
[----:B0-----:R-:W-:Y:S02]  /*31e0*/  HADD2.F32 R5, -RZ, R5.H0_H0 ;  /* 0x20000005ff057230 */ /* 0x001fe40000004100 */
[----:B------:R-:W-:-:S05]  /*31f0*/  VIADD R43, R42, 0xffffff80 ;  /* 0xffffff802a2b7836 */ /* 0x000fca0000000000 */
        /* <DEDUP_REMOVED lines=20> */
[----:B------:R-:W-:Y:S01]  /*3340*/  LOP3.LUT R4, R8, 0xff, RZ, 0xc0, !PT ;  /* 0x000000ff08047812 */ /* 0x000fe200078ec0ff */
[----:B------:R-:W-:-:S02]  /*3350*/  HADD2.F32 R13, -RZ, R0.H0_H0 ;  /* 0x20000000ff0d7230 */ /* 0x000fc40000004100 */
[----:B------:R-:W-:Y:S01]  /*3360*/  FFMA.FTZ R31, R42, R40, R31 ;  /* 0x000000282a1f7223 */ /* 0x000fe2000001001f */
[----:B------:R-:W-:Y:S01]  /*3370*/  FFMA.FTZ R19, R30, R14, R19 ;  /* 0x0000000e1e137223 */ /* 0x000fe20000010013 */
[----:B------:R-:W-:Y:S02]  /*3380*/  HADD2.F32 R14, -RZ, R2.H0_H0 ;  /* 0x20000002ff0e7230 */ /* 0x000fe40000004100 */
[----:B------:R-:W-:Y:S02]  /*3390*/  VIADD R40, R4, 0xffffff80 ;  /* 0xffffff8004287836 */ /* 0x000fe40000000000 */
[----:B------:R-:W-:Y:S01]  /*33a0*/  FMUL.FTZ R4, R28, R13 ;  /* 0x0000000d1c047220 */ /* 0x000fe20000410000 */
[----:B0-----:R-:W-:Y:S02]  /*33b0*/  HADD2.F32 R5, -RZ, R5.H0_H0 ;  /* 0x20000005ff057230 */ /* 0x001fe40000004100 */
[----:B------:R-:W-:Y:S01]  /*33c0*/  FMUL.FTZ R41, R23, R14 ;  /* 0x0000000e17297220 */ /* 0x000fe20000410000 */
[----:B------:R-:W-:Y:S01]  /*33d0*/  HADD2.F32 R28, -RZ, R3.H0_H0 ;  /* 0x20000003ff1c7230 */ /* 0x000fe20000004100 */
[----:B------:R-:W-:Y:S01]  /*33e0*/  F2FP.F16.F32.PACK_AB R23, RZ, R4 ;  /* 0x00000004ff17723e */ /* 0x000fe200000000ff */
[----:B------:R-:W-:Y:S01]  /*33f0*/  FFMA.FTZ R30, R30, R5, R31 ;  /* 0x000000051e1e7223 */ /* 0x000fe2000001001f */
[----:B------:R-:W-:-:S02]  /*3400*/  LOP3.LUT R4, R10, 0xff, RZ, 0xc0, !PT ;  /* 0x000000ff0a047812 */ /* 0x000fc400078ec0ff */
[----:B------:R-:W-:Y:S01]  /*3410*/  LOP3.LUT R5, R9, 0xff, RZ, 0xc0, !PT ;  /* 0x000000ff09057812 */ /* 0x000fe200078ec0ff */
[----:B------:R-:W-:Y:S02]  /*3420*/  HADD2.F32 R31, -RZ, R32.H0_H0 ;  /* 0x20000020ff1f7230 */ /* 0x000fe40000004100 */
[----:B------:R-:W-:Y:S01]  /*3430*/  VIADD R44, R4, 0xffffff80 ;  /* 0xffffff80042c7836 */ /* 0x000fe20000000000 */
[----:B------:R-:W-:Y:S01]  /*3440*/  IADD3 R45, PT, PT, R5, -0x80, RZ ;  /* 0xffffff80052d7810 */ /* 0x000fe20007ffe0ff */
[----:B------:R-:W-:Y:S01]  /*3450*/  FMUL.FTZ R5, R21, R28 ;  /* 0x0000001c15057220 */ /* 0x000fe20000410000 */
[----:B------:R-:W-:Y:S01]  /*3460*/  LOP3.LUT R4, R11, 0xff, RZ, 0xc0, !PT ;  /* 0x000000ff0b047812 */ /* 0x000fe200078ec0ff */
[----:B------:R-:W-:Y:S01]  /*3470*/  FMUL.FTZ R42, R22, R31 ;  /* 0x0000001f162a7220 */ /* 0x000fe20000410000 */
[----:B------:R0:W-:Y:S02]  /*3480*/  I2F.F16 R21, R45 ;  /* 0x0000002d00157306 */ /* 0x0001e40000200c00 */
[----:B------:R-:W-:Y:S01]  /*3490*/  F2FP.F16.F32.PACK_AB R22, RZ, R5 ;  /* 0x00000005ff16723e */ /* 0x000fe200000000ff */
[----:B0-----:R-:W-:-:S02]  /*34a0*/  VIADD R45, R4, 0xffffff80 ;  /* 0xffffff80042d7836 */ /* 0x001fc40000000000 */
[----:B------:R-:W0:Y:S01]  /*34b0*/  LDS.64 R4, [UR4+0x38] ;  /* 0x00003804ff047984 */ /* 0x000e220008000a00 */
[----:B------:R-:W-:Y:S01]  /*34c0*/  FMUL.FTZ R43, R13, R34 ;  /* 0x000000220d2b7220 */ /* 0x000fe20000410000 */
[----:B------:R-:W-:Y:S02]  /*34d0*/  F2FP.F16.F32.PACK_AB R34, RZ, R42 ;  /* 0x0000002aff22723e */ /* 0x000fe400000000ff */
[----:B------:R-:W-:Y:S01]  /*34e0*/  F2FP.F16.F32.PACK_AB R41, RZ, R41 ;  /* 0x00000029ff29723e */ /* 0x000fe200000000ff */
[----:B------:R-:W-:Y:S01]  /*34f0*/  FMUL.FTZ R29, R14, R29 ;  /* 0x0000001d0e1d7220 */ /* 0x000fe20000410000 */
[----:B------:R-:W-:Y:S01]  /*3500*/  PRMT R22, R22, 0x5410, R34 ;  /* 0x0000541016167816 */ /* 0x000fe20000000022 */
[----:B------:R-:W-:Y:S01]  /*3510*/  FMUL.FTZ R33, R28, R33 ;  /* 0x000000211c217220 */ /* 0x000fe20000410000 */
[----:B------:R-:W-:Y:S01]  /*3520*/  FMUL.FTZ R37, R31, R37 ;  /* 0x000000251f257220 */ /* 0x000fe20000410000 */
[----:B------:R-:W-:Y:S01]  /*3530*/  PRMT R23, R23, 0x5410, R41 ;  /* 0x0000541017177816 */ /* 0x000fe20000000029 */
[----:B------:R-:W1:Y:S01]  /*3540*/  I2F.F16 R40, R40 ;  /* 0x0000002800287306 */ /* 0x000e620000200c00 */
[----:B------:R-:W-:-:S02]  /*3550*/  LEA.HI R6, R9, 0xffffff80, RZ, 0x8 ;  /* 0xffffff8009067811 */ /* 0x000fc400078f40ff */
[----:B------:R-:W-:Y:S02]  /*3560*/  F2FP.F16.F32.PACK_AB R42, RZ, R43 ;  /* 0x0000002bff2a723e */ /* 0x000fe400000000ff */
[--C-:B------:R-:W-:Y:S02]  /*3570*/  SHF.R.U32.HI R41, RZ, 0x8, R9.reuse ;  /* 0x00000008ff297819 */ /* 0x100fe40000011609 */
[----:B------:R-:W-:Y:S01]  /*3580*/  SHF.R.U32.HI R34, RZ, 0x10, R9 ;  /* 0x00000010ff227819 */ /* 0x000fe20000011609 */
[----:B------:R-:W-:Y:S01]  /*3590*/  HFMA2 R9, R22, 1, 1, RZ ;  /* 0x3c003c0016097831 */ /* 0x000fe200000000ff */
[----:B------:R-:W-:Y:S01]  /*35a0*/  F2FP.F16.F32.PACK_AB R43, RZ, R29 ;  /* 0x0000001dff2b723e */ /* 0x000fe200000000ff */
[----:B------:R-:W-:Y:S01]  /*35b0*/  HFMA2 R23, R23, 1, 1, RZ ;  /* 0x3c003c0017177831 */ /* 0x000fe200000000ff */
[----:B------:R-:W-:Y:S02]  /*35c0*/  F2FP.F16.F32.PACK_AB R33, RZ, R33 ;  /* 0x00000021ff21723e */ /* 0x000fe400000000ff */
[----:B------:R-:W-:-:S02]  /*35d0*/  F2FP.F16.F32.PACK_AB R37, RZ, R37 ;  /* 0x00000025ff25723e */ /* 0x000fc400000000ff */
[----:B------:R-:W-:Y:S02]  /*35e0*/  PRMT R42, R42, 0x5410, R43 ;  /* 0x000054102a2a7816 */ /* 0x000fe4000000002b */
[----:B------:R-:W-:Y:S02]  /*35f0*/  PRMT R33, R33, 0x5410, R37 ;  /* 0x0000541021217816 */ /* 0x000fe40000000025 */
[----:B------:R-:W-:Y:S02]  /*3600*/  LOP3.LUT R34, R34, 0xff, RZ, 0xc0, !PT ;  /* 0x000000ff22227812 */ /* 0x000fe400078ec0ff */
[----:B------:R-:W-:Y:S01]  /*3610*/  SHF.R.U32.HI R37, RZ, 0x8, R10 ;  /* 0x00000008ff257819 */ /* 0x000fe2000001160a */
[----:B------:R-:W-:Y:S02]  /*3620*/  HFMA2 R23, R42, 1, 1, R23 ;  /* 0x3c003c002a177831 */ /* 0x000fe40000000017 */
[----:B------:R-:W-:Y:S01]  /*3630*/  HADD2 R9, R33, R9 ;  /* 0x0000000921097230 */ /* 0x000fe20000000000 */
[----:B------:R-:W-:-:S02]  /*3640*/  IADD3 R33, PT, PT, R34, -0x80, RZ ;  /* 0xffffff8022217810 */ /* 0x000fc40007ffe0ff */
[----:B------:R-:W-:Y:S01]  /*3650*/  LOP3.LUT R42, R37, 0xff, RZ, 0xc0, !PT ;  /* 0x000000ff252a7812 */ /* 0x000fe200078ec0ff */
[----:B-1----:R-:W-:Y:S01]  /*3660*/  HADD2.F32 R37, -RZ, R40.H0_H0 ;  /* 0x20000028ff257230 */ /* 0x002fe20000004100 */
[----:B------:R-:W-:Y:S01]  /*3670*/  SHF.R.U32.HI R29, RZ, 0x8, R8 ;  /* 0x00000008ff1d7819 */ /* 0x000fe20000011608 */
[----:B0-----:R-:W-:Y:S01]  /*3680*/  HADD2.F32 R34, -RZ, R4.H0_H0 ;  /* 0x20000004ff227230 */ /* 0x001fe20000004100 */
[----:B------:R-:W-:Y:S02]  /*3690*/  SHF.R.U32.HI R40, RZ, 0x10, R10 ;  /* 0x00000010ff287819 */ /* 0x000fe4000001160a */
[----:B------:R-:W-:Y:S01]  /*36a0*/  LOP3.LUT R29, R29, 0xff, RZ, 0xc0, !PT ;  /* 0x000000ff1d1d7812 */ /* 0x000fe200078ec0ff */
[----:B------:R-:W-:Y:S02]  /*36b0*/  HADD2.F32 R21, -RZ, R21.H0_H0 ;  /* 0x20000015ff157230 */ /* 0x000fe40000004100 */
[----:B------:R-:W-:Y:S01]  /*36c0*/  FFMA.FTZ R12, R37, R34, R12 ;  /* 0x00000022250c7223 */ /* 0x000fe2000001000c */
[----:B------:R-:W-:-:S02]  /*36d0*/  SHF.R.U32.HI R37, RZ, 0x8, R11 ;  /* 0x00000008ff257819 */ /* 0x000fc4000001160b */
[----:B------:R-:W-:Y:S02]  /*36e0*/  LOP3.LUT R40, R40, 0xff, RZ, 0xc0, !PT ;  /* 0x000000ff28287812 */ /* 0x000fe400078ec0ff */
[----:B------:R-:W-:Y:S02]  /*36f0*/  LEA.HI R17, R8, 0xffffff80, RZ, 0x8 ;  /* 0xffffff8008117811 */ /* 0x000fe400078f40ff */
[----:B------:R-:W-:Y:S02]  /*3700*/  IADD3 R29, PT, PT, R29, -0x80, RZ ;  /* 0xffffff801d1d7810 */ /* 0x000fe40007ffe0ff */
[----:B------:R-:W-:Y:S01]  /*3710*/  SHF.R.U32.HI R8, RZ, 0x10, R8 ;  /* 0x00000010ff087819 */ /* 0x000fe20000011608 */
[----:B------:R-:W-:Y:S01]  /*3720*/  FFMA.FTZ R21, R34, R21, R7 ;  /* 0x0000001522157223 */ /* 0x000fe20000010007 */
[----:B------:R-:W-:Y:S01]  /*3730*/  LOP3.LUT R37, R37, 0xff, RZ, 0xc0, !PT ;  /* 0x000000ff25257812 */ /* 0x000fe200078ec0ff */
[----:B------:R-:W-:Y:S01]  /*3740*/  VIADD R7, R40, 0xffffff80 ;  /* 0xffffff8028077836 */ /* 0x000fe20000000000 */
[----:B------:R-:W-:Y:S01]  /*3750*/  LOP3.LUT R41, R41, 0xff, RZ, 0xc0, !PT ;  /* 0x000000ff29297812 */ /* 0x000fe200078ec0ff */
[----:B------:R-:W-:Y:S01]  /*3760*/  I2F.F16 R29, R29 ;  /* 0x0000001d001d7306 */ /* 0x000fe20000200c00 */
[----:B------:R-:W-:Y:S01]  /*3770*/  LEA.HI R15, R10, 0xffffff80, RZ, 0x8 ;  /* 0xffffff800a0f7811 */ /* 0x000fe200078f40ff */
[----:B------:R-:W-:Y:S01]  /*3780*/  VIADD R10, R42, 0xffffff80 ;  /* 0xffffff802a0a7836 */ /* 0x000fe20000000000 */
[----:B------:R-:W-:-:S02]  /*3790*/  LOP3.LUT R8, R8, 0xff, RZ, 0xc0, !PT ;  /* 0x000000ff08087812 */ /* 0x000fc400078ec0ff */
[----:B------:R-:W-:Y:S02]  /*37a0*/  SHF.R.U32.HI R40, RZ, 0x10, R11 ;  /* 0x00000010ff287819 */ /* 0x000fe4000001160b */
[----:B------:R-:W-:Y:S01]  /*37b0*/  IADD3 R37, PT, PT, R37, -0x80, RZ ;  /* 0xffffff8025257810 */ /* 0x000fe20007ffe0ff */
[----:B------:R-:W0:Y:S01]  /*37c0*/  I2F.F16 R44, R44 ;  /* 0x0000002c002c7306 */ /* 0x000e220000200c00 */
[----:B------:R-:W-:Y:S01]  /*37d0*/  VIADD R41, R41, 0xffffff80 ;  /* 0xffffff8029297836 */ /* 0x000fe20000000000 */
[----:B------:R-:W-:Y:S01]  /*37e0*/  LOP3.LUT R40, R40, 0xff, RZ, 0xc0, !PT ;  /* 0x000000ff28287812 */ /* 0x000fe200078ec0ff */
[----:B------:R-:W-:-:S05]  /*37f0*/  VIADD R8, R8, 0xffffff80 ;  /* 0xffffff8008087836 */ /* 0x000fca0000000000 */
[----:B------:R-:W1:Y:S01]  /*3800*/  I2F.F16 R45, R45 ;  /* 0x0000002d002d7306 */ /* 0x000e620000200c00 */
[----:B------:R-:W-:Y:S01]  /*3810*/  VIADD R42, R40, 0xffffff80 ;  /* 0xffffff80282a7836 */ /* 0x000fe20000000000 */
[----:B------:R-:W-:Y:S01]  /*3820*/  LEA.HI R11, R11, 0xffffff80, RZ, 0x8 ;  /* 0xffffff800b0b7811 */ /* 0x000fe200078f40ff */
[----:B------:R-:W-:-:S05]  /*3830*/  HADD2.F32 R40, -RZ, R4.H1_H1 ;  /* 0x30000004ff287230 */ /* 0x000fca0000004100 */
[----:B------:R-:W2:Y:S08]  /*3840*/  I2F.F16 R10, R10 ;  /* 0x0000000a000a7306 */ /* 0x000eb00000200c00 */
        /* <DEDUP_REMOVED lines=61> */
[----:B------:R-:W-:Y:S02]  /*3c20*/  HADD2 R9, R24, R9 ;  /* 0x0000000918097230 */ /* 0x000fe40000000000 */
[----:B------:R-:W-:Y:S02]  /*3c30*/  IMAD.MOV.U32 R37, RZ, RZ, R20 ;  /* 0x000000ffff257224 */ /* 0x000fe400078e0014 */
[----:B------:R-:W-:Y:S02]  /*3c40*/  HFMA2 R34, R4, 1, 1, R23 ;  /* 0x3c003c0004227831 */ /* 0x000fe40000000017 */
[----:B------:R-:W-:Y:S02]  /*3c50*/  HADD2 R33, R19, R9 ;  /* 0x0000000913217230 */ /* 0x000fe40000000000 */
[----:B------:R-:W-:Y:S01]  /*3c60*/  IMAD.WIDE R44, R35, 0x4, R26 ;  /* 0x00000004232c7825 */ /* 0x000fe200078e021a */
[----:B------:R-:W-:-:S12]  /*3c70*/  UIADD3 UR4, UPT, UPT, UR4, 0x40, URZ ;  /* 0x0000004004047890 */ /* 0x000fd8000fffe0ff */
.L_x_5175:
[----:B------:R-:W-:-:S04]  /*3c80*/  VIMNMX R4, PT, PT, R39, UR9, PT ;  /* 0x0000000927047c48 */ /* 0x000fc8000bfe0100 */
[----:B------:R-:W-:-:S13]  /*3c90*/  ISETP.GT.AND P0, PT, R4, R37, PT ;  /* 0x000000250400720c */ /* 0x000fda0003f04270 */
[----:B------:R-:W-:Y:S05]  /*3ca0*/  @!P0 BRA `(.L_x_5176) ;  /* 0x0000001400c88947 */ /* 0x000fea0003800000 */
[----:B------:R-:W-:-:S07]  /*3cb0*/  VIMNMX.U32 R40, PT, PT, R39, UR9, PT ;  /* 0x0000000927287c48 */ /* 0x000fce000bfe0000 */
.L_x_5177:
        /* <DEDUP_REMOVED lines=350> */
[----:B------:R-:W-:Y:S02]  /*52a0*/  HFMA2 R9, R19, R10, R4 ;  /* 0x0000000a13097231 */ /* 0x000fe40000000004 */
[----:B------:R-:W-:Y:S02]  /*52b0*/  IMAD.MOV.U32 R4, RZ, RZ, R44 ;  /* 0x000000ffff047224 */ /* 0x000fe400078e002c */
[----:B------:R-:W-:-:S02]  /*52c0*/  HADD2 R18, R18, -1056, -1056 ;  /* 0xe420e42012127430 */ /* 0x000fc40000000000 */
        /* <DEDUP_REMOVED lines=10> */
[----:B------:R-:W-:Y:S02]  /*5370*/  HFMA2 R34, R5, R0, R34 ;  /* 0x0000000005227231 */ /* 0x000fe40000000022 */
[----:B------:R-:W-:Y:S02]  /*5380*/  IMAD.MOV.U32 R5, RZ, RZ, R45 ;  /* 0x000000ffff057224 */ /* 0x000fe400078e002d */
[----:B------:R-:W-:Y:S02]  /*5390*/  HFMA2 R33, R6, R3, R33 ;  /* 0x0000000306217231 */ /* 0x000fe40000000021 */
[----:B------:R-:W-:Y:S01]  /*53a0*/  IMAD.WIDE R44, R35, 0x4, R46 ;  /* 0x00000004232c7825 */ /* 0x000fe200078e022e */
[----:B------:R-:W-:Y:S06]  /*53b0*/  @!P0 BRA `(.L_x_5177) ;  /* 0xffffffe800408947 */ /* 0x000fec000383ffff */
[----:B------:R-:W-:-:S07]  /*53c0*/  IMAD.WIDE R44, R35, 0x18, R4 ;  /* 0x00000018232c7825 */ /* 0x000fce00078e0204 */
.L_x_5176:
[----:B------:R-:W1:Y:S01]  /*53d0*/  LDC.64 R30, c[0x0][0x3a0] ;  /* 0x0000e800ff1e7b82 */ /* 0x000e620000000a00 */
[----:B------:R-:W-:Y:S01]  /*53e0*/  VIMNMX R28, PT, PT, R39, UR12, PT ;  /* 0x0000000c271c7c48 */ /* 0x000fe2000bfe0100 */
[----:B------:R-:W-:-:S03]  /*53f0*/  IMAD R5, R35, UR8, R38 ;  /* 0x0000000823057c24 */ /* 0x000fc6000f8e0226 */
[----:B------:R-:W-:Y:S01]  /*5400*/  ISETP.GT.AND P0, PT, R28, R37, PT ;  /* 0x000000251c00720c */ /* 0x000fe20003f04270 */
[----:B-1----:R-:W-:-:S12]  /*5410*/  IMAD.WIDE R30, R5, 0x2, R30 ;  /* 0x00000002051e7825 */ /* 0x002fd800078e021e */
[----:B------:R-:W-:Y:S05]  /*5420*/  @!P0 BRA `(.L_x_5178) ;  /* 0x0000001400588947 */ /* 0x000fea0003800000 */
.L_x_5179:
[----:B------:R-:W2:Y:S01]  /*5430*/  LDG.E.128.CONSTANT R4, desc[UR6][R44.64] ;  /* 0x000000062c047981 */ /* 0x000ea2000c1e9d00 */
[----:B------:R-:W-:-:S03]  /*5440*/  IMAD.WIDE R12, R35, 0x4, R44 ;  /* 0x00000004230c7825 */ /* 0x000fc600078e022c */
[----:B------:R-:W1:Y:S04]  /*5450*/  LDS.128 R24, [UR4] ;  /* 0x00000004ff187984 */ /* 0x000e680008000c00 */
[----:B------:R-:W3:Y:S01]  /*5460*/  LDG.E.128.CONSTANT R20, desc[UR6][R12.64] ;  /* 0x000000060c147981 */ /* 0x000ee2000c1e9d00 */
[----:B------:R-:W-:-:S05]  /*5470*/  IMAD.WIDE R14, R35, 0x4, R12 ;  /* 0x00000004230e7825 */ /* 0x000fca00078e020c */
[----:B------:R-:W4:Y:S01]  /*5480*/  LDG.E.128.CONSTANT R8, desc[UR6][R14.64] ;  /* 0x000000060e087981 */ /* 0x000f22000c1e9d00 */
[----:B------:R-:W-:-:S05]  /*5490*/  IMAD.WIDE R38, R35, 0x4, R14 ;  /* 0x0000000423267825 */ /* 0x000fca00078e020e */
[----:B------:R5:W4:Y:S01]  /*54a0*/  LDG.E.128.CONSTANT R16, desc[UR6][R38.64] ;  /* 0x0000000626107981 */ /* 0x000b22000c1e9d00 */
[----:B------:R-:W-:-:S04]  /*54b0*/  MOV R29, 0x2800 ;  /* 0x00002800001d7802 */ /* 0x000fc80000000f00 */
[----:B------:R-:W-:Y:S01]  /*54c0*/  PRMT R0, R0, 0x5410, R29 ;  /* 0x0000541000007816 */ /* 0x000fe2000000001d */
[----:B-----5:R-:W-:Y:S01]  /*54d0*/  IMAD.WIDE R38, R35, 0x4, R38 ;  /* 0x0000000423267825 */ /* 0x020fe200078e0226 */
[----:B--2---:R-:W-:Y:S02]  /*54e0*/  LOP3.LUT R29, R4, 0x1f001f, RZ, 0xc0, !PT ;  /* 0x001f001f041d7812 */ /* 0x004fe400078ec0ff */
        /* <DEDUP_REMOVED lines=14> */
[-C--:B-1----:R-:W-:Y:S02]  /*55d0*/  HFMA2 R29, R12, R24.reuse, RZ ;  /* 0x000000180c1d7231 */ /* 0x082fe400000000ff */
[-C--:B------:R-:W-:Y:S02]  /*55e0*/  HFMA2 R40, R40, R24.reuse, RZ.H0_H0 ;  /* 0x0000001828287231 */ /* 0x080fe400000400ff */
[-C--:B------:R-:W-:Y:S02]  /*55f0*/  HFMA2 R14, R14, R24.reuse, RZ ;  /* 0x000000180e0e7231 */ /* 0x080fe400000000ff */
[----:B------:R-:W-:Y:S01]  /*5600*/  HFMA2 R12, R42, R24, RZ.H0_H0 ;  /* 0x000000182a0c7231 */ /* 0x000fe200000400ff */
[----:B------:R-:W-:Y:S01]  /*5610*/  LOP3.LUT R24, R6, 0x3e003e0, RZ, 0xc0, !PT ;  /* 0x03e003e006187812 */ /* 0x000fe200078ec0ff */
[----:B------:R-:W-:Y:S01]  /*5620*/  HFMA2 R13, R13, R0.H1_H1, -48, -48 ;  /* 0xd200d2000d0d7431 */ /* 0x000fe20000060000 */
[----:B------:R-:W-:Y:S02]  /*5630*/  LOP3.LUT R15, R15, 0x64006400, RZ, 0xfc, !PT ;  /* 0x640064000f0f7812 */ /* 0x000fe400078efcff */
[----:B------:R-:W-:Y:S01]  /*5640*/  LOP3.LUT R41, R24, 0x64006400, RZ, 0xfc, !PT ;  /* 0x6400640018297812 */ /* 0x000fe200078efcff */
[----:B------:R-:W-:Y:S01]  /*5650*/  HFMA2 R13, R13, R25, R29 ;  /* 0x000000190d0d7231 */ /* 0x000fe2000000001d */
[----:B------:R-:W-:-:S03]  /*5660*/  LOP3.LUT R29, R7, 0x3e003e0, RZ, 0xc0, !PT ;  /* 0x03e003e0071d7812 */ /* 0x000fc600078ec0ff */
[-C--:B------:R-:W-:Y:S02]  /*5670*/  HFMA2 R24, R41, R0.reuse.H1_H1, -48, -48 ;  /* 0xd200d20029187431 */ /* 0x080fe40000060000 */
[----:B------:R-:W-:Y:S01]  /*5680*/  HFMA2 R15, R15, R0.H1_H1, -48, -48 ;  /* 0xd200d2000f0f7431 */ /* 0x000fe20000060000 */
[----:B------:R-:W-:Y:S01]  /*5690*/  LOP3.LUT R29, R29, 0x64006400, RZ, 0xfc, !PT ;  /* 0x640064001d1d7812 */ /* 0x000fe200078efcff */
[----:B------:R-:W-:Y:S01]  /*56a0*/  HFMA2 R24, R24, R25, R14 ;  /* 0x0000001918187231 */ /* 0x000fe2000000000e */
[----:B------:R-:W-:-:S03]  /*56b0*/  SHF.R.U32.HI R14, RZ, 0xa, R4 ;  /* 0x0000000aff0e7819 */ /* 0x000fc60000011604 */
[----:B------:R-:W-:Y:S02]  /*56c0*/  HFMA2 R29, R29, R0.H1_H1, -48, -48 ;  /* 0xd200d2001d1d7431 */ /* 0x000fe40000060000 */
[-C--:B------:R-:W-:Y:S01]  /*56d0*/  HFMA2 R40, R15, R25.reuse, R40 ;  /* 0x000000190f287231 */ /* 0x080fe20000000028 */
[----:B------:R-:W-:Y:S02]  /*56e0*/  LOP3.LUT R14, R14, 0x1f001f, RZ, 0xc0, !PT ;  /* 0x001f001f0e0e7812 */ /* 0x000fe400078ec0ff */
[----:B------:R-:W-:Y:S01]  /*56f0*/  SHF.R.U32.HI R15, RZ, 0xa, R5 ;  /* 0x0000000aff0f7819 */ /* 0x000fe20000011605 */
[----:B------:R-:W-:Y:S01]  /*5700*/  HFMA2 R25, R29, R25, R12 ;  /* 0x000000191d197231 */ /* 0x000fe2000000000c */
[----:B------:R-:W-:Y:S02]  /*5710*/  LOP3.LUT R14, R14, 0x64006400, RZ, 0xfc, !PT ;  /* 0x640064000e0e7812 */ /* 0x000fe400078efcff */
[----:B------:R-:W-:Y:S02]  /*5720*/  LOP3.LUT R15, R15, 0x1f001f, RZ, 0xc0, !PT ;  /* 0x001f001f0f0f7812 */ /* 0x000fe400078ec0ff */
[----:B------:R-:W-:Y:S01]  /*5730*/  SHF.R.U32.HI R12, RZ, 0xa, R6 ;  /* 0x0000000aff0c7819 */ /* 0x000fe20000011606 */
[----:B------:R-:W-:Y:S01]  /*5740*/  HADD2 R29, R14, -1040, -1040 ;  /* 0xe410e4100e1d7430 */ /* 0x000fe20000000000 */
[----:B------:R-:W-:-:S02]  /*5750*/  SHF.R.U32.HI R14, RZ, 0xa, R7 ;  /* 0x0000000aff0e7819 */ /* 0x000fc40000011607 */
[----:B------:R-:W-:Y:S01]  /*5760*/  LOP3.LUT R15, R15, 0x64006400, RZ, 0xfc, !PT ;  /* 0x640064000f0f7812 */ /* 0x000fe200078efcff */
[----:B------:R-:W-:Y:S01]  /*5770*/  HFMA2 R29, R29, R26, R13 ;  /* 0x0000001a1d1d7231 */ /* 0x000fe2000000000d */
[----:B------:R-:W-:Y:S02]  /*5780*/  LOP3.LUT R42, R14, 0x1f001f, RZ, 0xc0, !PT ;  /* 0x001f001f0e2a7812 */ /* 0x000fe400078ec0ff */
[----:B------:R-:W-:Y:S01]  /*5790*/  LOP3.LUT R43, R12, 0x1f001f, RZ, 0xc0, !PT ;  /* 0x001f001f0c2b7812 */ /* 0x000fe200078ec0ff */
[----:B------:R-:W-:Y:S01]  /*57a0*/  HADD2 R15, R15, -1040, -1040 ;  /* 0xe410e4100f0f7430 */ /* 0x000fe20000000000 */
[----:B------:R-:W-:Y:S02]  /*57b0*/  LOP3.LUT R42, R42, 0x64006400, RZ, 0xfc, !PT ;  /* 0x640064002a2a7812 */ /* 0x000fe400078efcff */
[----:B------:R-:W-:Y:S02]  /*57c0*/  LOP3.LUT R43, R43, 0x64006400, RZ, 0xfc, !PT ;  /* 0x640064002b2b7812 */ /* 0x000fe400078efcff */
[----:B---3--:R-:W-:Y:S01]  /*57d0*/  LOP3.LUT R41, R20, 0x1f001f, RZ, 0xc0, !PT ;  /* 0x001f001f14297812 */ /* 0x008fe200078ec0ff */
[----:B------:R-:W-:-:S02]  /*57e0*/  HADD2 R42, R42, -1040, -1040 ;  /* 0xe410e4102a2a7430 */ /* 0x000fc40000000000 */
[-C--:B------:R-:W-:Y:S02]  /*57f0*/  HFMA2 R40, R15, R26.reuse, R40 ;  /* 0x0000001a0f287231 */ /* 0x080fe40000000028 */
[----:B------:R-:W-:Y:S01]  /*5800*/  HADD2 R43, R43, -1040, -1040 ;  /* 0xe410e4102b2b7430 */ /* 0x000fe20000000000 */
[----:B------:R-:W-:Y:S01]  /*5810*/  LOP3.LUT R41, R41, 0x64006400, RZ, 0xfc, !PT ;  /* 0x6400640029297812 */ /* 0x000fe200078efcff */
[----:B------:R-:W2:Y:S01]  /*5820*/  LDG.E.128.CONSTANT R12, desc[UR6][R38.64] ;  /* 0x00000006260c7981 */ /* 0x000ea2000c1e9d00 */
[----:B------:R-:W-:Y:S01]  /*5830*/  SHF.R.U32.HI R4, RZ, 0xf, R4 ;  /* 0x0000000fff047819 */ /* 0x000fe20000011604 */
[-C--:B------:R-:W-:Y:S02]  /*5840*/  HFMA2 R24, R43, R26.reuse, R24 ;  /* 0x0000001a2b187231 */ /* 0x080fe40000000018 */
[----:B------:R-:W-:Y:S02]  /*5850*/  HFMA2 R25, R42, R26, R25 ;  /* 0x0000001a2a197231 */ /* 0x000fe40000000019 */
[----:B------:R-:W-:Y:S01]  /*5860*/  HADD2 R41, R41, -1040, -1040 ;  /* 0xe410e41029297430 */ /* 0x000fe20000000000 */
[----:B------:R-:W-:Y:S01]  /*5870*/  LOP3.LUT R26, R21, 0x1f001f, RZ, 0xc0, !PT ;  /* 0x001f001f151a7812 */ /* 0x000fe200078ec0ff */
[----:B------:R-:W-:Y:S01]  /*5880*/  VIADD R37, R37, 0x20 ;  /* 0x0000002025257836 */ /* 0x000fe20000000000 */
[----:B------:R-:W-:Y:S01]  /*5890*/  LOP3.LUT R42, R23, 0x1f001f, RZ, 0xc0, !PT ;  /* 0x001f001f172a7812 */ /* 0x000fe200078ec0ff */
[----:B------:R-:W-:Y:S01]  /*58a0*/  HFMA2 R29, R41, R27, R29 ;  /* 0x0000001b291d7231 */ /* 0x000fe2000000001d */
[----:B------:R-:W-:Y:S01]  /*58b0*/  LOP3.LUT R41, R26, 0x64006400, RZ, 0xfc, !PT ;  /* 0x640064001a297812 */ /* 0x000fe200078efcff */
[----:B------:R-:W-:Y:S01]  /*58c0*/  IMAD.WIDE R44, R35, 0x4, R38 ;  /* 0x00000004232c7825 */ /* 0x000fe200078e0226 */
        /* <DEDUP_REMOVED lines=9> */
[----:B------:R-:W-:Y:S01]  /*5960*/  LOP3.LUT R43, R43, 0x64006400, RZ, 0xfc, !PT ;  /* 0x640064002b2b7812 */ /* 0x000fe200078efcff */
[----:B------:R-:W-:-:S02]  /*5970*/  HFMA2 R42, R42, R27, R25 ;  /* 0x0000001b2a2a7231 */ /* 0x000fc40000000019 */
[----:B------:R-:W-:Y:S01]  /*5980*/  HFMA2 R41, R41, R27, R24 ;  /* 0x0000001b29297231 */ /* 0x000fe20000000018 */
[----:B------:R-:W-:Y:S01]  /*5990*/  SHF.R.U32.HI R5, RZ, 0xf, R5 ;  /* 0x0000000fff057819 */ /* 0x000fe20000011605 */
[----:B------:R-:W1:Y:S01]  /*59a0*/  LDS.128 R24, [UR4+0x10] ;  /* 0x00001004ff187984 */ /* 0x000e620008000c00 */
[----:B------:R-:W-:Y:S01]  /*59b0*/  HFMA2 R43, R43, R0.H1_H1, -48, -48 ;  /* 0xd200d2002b2b7431 */ /* 0x000fe20000060000 */
[----:B------:R-:W-:Y:S02]  /*59c0*/  SHF.R.U32.HI R6, RZ, 0xf, R6 ;  /* 0x0000000fff067819 */ /* 0x000fe40000011606 */
[----:B------:R-:W-:Y:S02]  /*59d0*/  LOP3.LUT R5, R5, 0x10001, RZ, 0xc0, !PT ;  /* 0x0001000105057812 */ /* 0x000fe400078ec0ff */
[----:B------:R-:W-:Y:S02]  /*59e0*/  LOP3.LUT R6, R6, 0x10001, RZ, 0xc0, !PT ;  /* 0x0001000106067812 */ /* 0x000fe400078ec0ff */
[----:B------:R-:W-:-:S02]  /*59f0*/  SHF.R.U32.HI R7, RZ, 0xf, R7 ;  /* 0x0000000fff077819 */ /* 0x000fc40000011607 */
[----:B------:R-:W-:Y:S02]  /*5a00*/  ISETP.GE.AND P0, PT, R37, R28, PT ;  /* 0x0000001c2500720c */ /* 0x000fe40003f06270 */
[----:B------:R-:W-:Y:S02]  /*5a10*/  LOP3.LUT R7, R7, 0x10001, RZ, 0xc0, !PT ;  /* 0x0001000107077812 */ /* 0x000fe400078ec0ff */
[----:B0-----:R-:W-:Y:S01]  /*5a20*/  PRMT R3, R3, 0x5410, R32 ;  /* 0x0000541003037816 */ /* 0x001fe20000000020 */
[----:B-1----:R-:W-:Y:S01]  /*5a30*/  HFMA2 R29, R43, R24, R29 ;  /* 0x000000182b1d7231 */ /* 0x002fe2000000001d */
[----:B------:R-:W-:-:S04]  /*5a40*/  LOP3.LUT R43, R21, 0x3e003e0, RZ, 0xc0, !PT ;  /* 0x03e003e0152b7812 */ /* 0x000fc800078ec0ff */
[----:B------:R-:W-:-:S05]  /*5a50*/  LOP3.LUT R43, R43, 0x64006400, RZ, 0xfc, !PT ;  /* 0x640064002b2b7812 */ /* 0x000fca00078efcff */
[----:B------:R-:W-:-:S04]  /*5a60*/  HFMA2 R43, R43, R0.H1_H1, -48, -48 ;  /* 0xd200d2002b2b7431 */ /* 0x000fc80000060000 */
[----:B------:R-:W-:Y:S01]  /*5a70*/  HFMA2 R40, R43, R24, R40 ;  /* 0x000000182b287231 */ /* 0x000fe20000000028 */
        /* <DEDUP_REMOVED lines=8> */
[--C-:B------:R-:W-:Y:S02]  /*5b00*/  SHF.R.U32.HI R42, RZ, 0xa, R20.reuse ;  /* 0x0000000aff2a7819 */ /* 0x100fe40000011614 */
[----:B------:R-:W-:Y:S02]  /*5b10*/  SHF.R.U32.HI R43, RZ, 0xe, R20 ;  /* 0x0000000eff2b7819 */ /* 0x000fe40000011614 */
[----:B------:R-:W-:Y:S02]  /*5b20*/  LOP3.LUT R42, R42, 0x1f001f, RZ, 0xc0, !PT ;  /* 0x001f001f2a2a7812 */ /* 0x000fe400078ec0ff */
[----:B------:R-:W-:Y:S02]  /*5b30*/  LOP3.LUT R20, R4, 0x20002, R43, 0xf8, !PT ;  /* 0x0002000204147812 */ /* 0x000fe400078ef82b */
[----:B------:R-:W-:Y:S02]  /*5b40*/  LOP3.LUT R42, R42, 0x64006400, RZ, 0xfc, !PT ;  /* 0x640064002a2a7812 */ /* 0x000fe400078efcff */
[----:B------:R-:W-:-:S03]  /*5b50*/  SHF.R.U32.HI R43, RZ, 0xe, R22 ;  /* 0x0000000eff2b7819 */ /* 0x000fc60000011616 */
[----:B------:R-:W-:Y:S01]  /*5b60*/  HADD2 R4, R42, -1040, -1040 ;  /* 0xe410e4102a047430 */ /* 0x000fe20000000000 */
[----:B------:R-:W-:-:S03]  /*5b70*/  SHF.R.U32.HI R42, RZ, 0xe, R21 ;  /* 0x0000000eff2a7819 */ /* 0x000fc60000011615 */
[----:B------:R-:W-:Y:S01]  /*5b80*/  HFMA2 R4, R4, R25, R29 ;  /* 0x0000001904047231 */ /* 0x000fe2000000001d */
[----:B------:R-:W-:Y:S02]  /*5b90*/  LOP3.LUT R29, R5, 0x20002, R42, 0xf8, !PT ;  /* 0x00020002051d7812 */ /* 0x000fe400078ef82a */
[----:B------:R-:W-:Y:S02]  /*5ba0*/  SHF.R.U32.HI R5, RZ, 0xa, R21 ;  /* 0x0000000aff057819 */ /* 0x000fe40000011615 */
[----:B------:R-:W-:Y:S02]  /*5bb0*/  SHF.R.U32.HI R42, RZ, 0xe, R23 ;  /* 0x0000000eff2a7819 */ /* 0x000fe40000011617 */
[----:B------:R-:W-:Y:S02]  /*5bc0*/  LOP3.LUT R5, R5, 0x1f001f, RZ, 0xc0, !PT ;  /* 0x001f001f05057812 */ /* 0x000fe400078ec0ff */
[----:B------:R-:W-:Y:S02]  /*5bd0*/  LOP3.LUT R21, R6, 0x20002, R43, 0xf8, !PT ;  /* 0x0002000206157812 */ /* 0x000fe400078ef82b */
[----:B------:R-:W-:-:S02]  /*5be0*/  LOP3.LUT R5, R5, 0x64006400, RZ, 0xfc, !PT ;  /* 0x6400640005057812 */ /* 0x000fc400078efcff */
[----:B------:R-:W-:Y:S02]  /*5bf0*/  SHF.R.U32.HI R23, RZ, 0xa, R23 ;  /* 0x0000000aff177819 */ /* 0x000fe40000011617 */
[----:B------:R-:W-:Y:S01]  /*5c00*/  SHF.R.U32.HI R6, RZ, 0xa, R22 ;  /* 0x0000000aff067819 */ /* 0x000fe20000011616 */
[----:B------:R-:W-:Y:S01]  /*5c10*/  HADD2 R5, R5, -1040, -1040 ;  /* 0xe410e41005057430 */ /* 0x000fe20000000000 */
[----:B------:R-:W-:Y:S02]  /*5c20*/  LOP3.LUT R23, R23, 0x1f001f, RZ, 0xc0, !PT ;  /* 0x001f001f17177812 */ /* 0x000fe400078ec0ff */
[----:B------:R-:W-:Y:S02]  /*5c30*/  LOP3.LUT R6, R6, 0x1f001f, RZ, 0xc0, !PT ;  /* 0x001f001f06067812 */ /* 0x000fe400078ec0ff */
[----:B------:R-:W-:Y:S01]  /*5c40*/  LOP3.LUT R22, R7, 0x20002, R42, 0xf8, !PT ;  /* 0x0002000207167812 */ /* 0x000fe200078ef82a */
[----:B------:R-:W-:Y:S01]  /*5c50*/  HFMA2 R40, R5, R25, R40 ;  /* 0x0000001905287231 */ /* 0x000fe20000000028 */
[----:B----4-:R-:W-:-:S02]  /*5c60*/  LOP3.LUT R5, R8, 0x1f001f, RZ, 0xc0, !PT ;  /* 0x001f001f08057812 */ /* 0x010fc400078ec0ff */
[----:B------:R-:W-:Y:S02]  /*5c70*/  LOP3.LUT R7, R23, 0x64006400, RZ, 0xfc, !PT ;  /* 0x6400640017077812 */ /* 0x000fe400078efcff */
[----:B------:R-:W-:Y:S02]  /*5c80*/  LOP3.LUT R6, R6, 0x64006400, RZ, 0xfc, !PT ;  /* 0x6400640006067812 */ /* 0x000fe400078efcff */
[----:B------:R-:W-:Y:S01]  /*5c90*/  LOP3.LUT R5, R5, 0x64006400, RZ, 0xfc, !PT ;  /* 0x6400640005057812 */ /* 0x000fe200078efcff */
[----:B------:R-:W-:Y:S01]  /*5ca0*/  HADD2 R7, R7, -1040, -1040 ;  /* 0xe410e41007077430 */ /* 0x000fe20000000000 */
[----:B------:R-:W-:Y:S01]  /*5cb0*/  SHF.R.U32.HI R42, RZ, 0xa, R11 ;  /* 0x0000000aff2a7819 */ /* 0x000fe2000001160b */
[----:B------:R-:W-:Y:S01]  /*5cc0*/  HADD2 R23, R6, -1040, -1040 ;  /* 0xe410e41006177430 */ /* 0x000fe20000000000 */
[----:B------:R-:W-:Y:S01]  /*5cd0*/  LOP3.LUT R6, R9, 0x1f001f, RZ, 0xc0, !PT ;  /* 0x001f001f09067812 */ /* 0x000fe200078ec0ff */
[----:B------:R-:W-:Y:S01]  /*5ce0*/  HADD2 R5, R5, -1040, -1040 ;  /* 0xe410e41005057430 */ /* 0x000fe20000000000 */
[----:B------:R-:W-:Y:S01]  /*5cf0*/  LOP3.LUT R42, R42, 0x1f001f, RZ, 0xc0, !PT ;  /* 0x001f001f2a2a7812 */ /* 0x000fe200078ec0ff */
[----:B------:R-:W-:-:S02]  /*5d00*/  HFMA2 R23, R23, R25, R41 ;  /* 0x0000001917177231 */ /* 0x000fc40000000029 */
[----:B------:R-:W-:Y:S01]  /*5d10*/  HFMA2 R25, R7, R25, R24 ;  /* 0x0000001907197231 */ /* 0x000fe20000000018 */
[----:B------:R-:W-:Y:S01]  /*5d20*/  LOP3.LUT R7, R10, 0x1f001f, RZ, 0xc0, !PT ;  /* 0x001f001f0a077812 */ /* 0x000fe200078ec0ff */
[----:B------:R-:W-:Y:S01]  /*5d30*/  HFMA2 R4, R5, R26, R4 ;  /* 0x0000001a05047231 */ /* 0x000fe20000000004 */
[----:B------:R-:W-:Y:S02]  /*5d40*/  LOP3.LUT R6, R6, 0x64006400, RZ, 0xfc, !PT ;  /* 0x6400640006067812 */ /* 0x000fe400078efcff */
[----:B------:R-:W-:Y:S02]  /*5d50*/  LOP3.LUT R5, R8, 0x3e003e0, RZ, 0xc0, !PT ;  /* 0x03e003e008057812 */ /* 0x000fe400078ec0ff */
[----:B------:R-:W-:Y:S01]  /*5d60*/  LOP3.LUT R41, R11, 0x1f001f, RZ, 0xc0, !PT ;  /* 0x001f001f0b297812 */ /* 0x000fe200078ec0ff */
[----:B------:R-:W-:Y:S01]  /*5d70*/  HADD2 R24, R6, -1040, -1040 ;  /* 0xe410e41006187430 */ /* 0x000fe20000000000 */
[----:B------:R-:W-:Y:S02]  /*5d80*/  LOP3.LUT R7, R7, 0x64006400, RZ, 0xfc, !PT ;  /* 0x6400640007077812 */ /* 0x000fe400078efcff */
[----:B------:R-:W-:-:S02]  /*5d90*/  LOP3.LUT R5, R5, 0x64006400, RZ, 0xfc, !PT ;  /* 0x6400640005057812 */ /* 0x000fc400078efcff */
[----:B------:R-:W-:Y:S01]  /*5da0*/  LOP3.LUT R6, R41, 0x64006400, RZ, 0xfc, !PT ;  /* 0x6400640029067812 */ /* 0x000fe200078efcff */
[----:B------:R-:W-:Y:S02]  /*5db0*/  HADD2 R7, R7, -1040, -1040 ;  /* 0xe410e41007077430 */ /* 0x000fe40000000000 */
[----:B------:R-:W-:Y:S02]  /*5dc0*/  HFMA2 R24, R24, R26, R40 ;  /* 0x0000001a18187231 */ /* 0x000fe40000000028 */
[----:B------:R-:W-:Y:S01]  /*5dd0*/  HFMA2 R5, R5, R0.H1_H1, -48, -48 ;  /* 0xd200d20005057431 */ /* 0x000fe20000060000 */
[----:B------:R-:W-:Y:S01]  /*5de0*/  LOP3.LUT R41, R9, 0x3e003e0, RZ, 0xc0, !PT ;  /* 0x03e003e009297812 */ /* 0x000fe200078ec0ff */
[----:B------:R-:W-:Y:S01]  /*5df0*/  HADD2 R6, R6, -1040, -1040 ;  /* 0xe410e41006067430 */ /* 0x000fe20000000000 */
[----:B------:R-:W-:Y:S01]  /*5e00*/  LOP3.LUT R40, R10, 0x3e003e0, RZ, 0xc0, !PT ;  /* 0x03e003e00a287812 */ /* 0x000fe200078ec0ff */
[-C--:B------:R-:W-:Y:S01]  /*5e10*/  HFMA2 R23, R7, R26.reuse, R23 ;  /* 0x0000001a07177231 */ /* 0x080fe20000000017 */
[----:B------:R-:W-:Y:S01]  /*5e20*/  LOP3.LUT R41, R41, 0x64006400, RZ, 0xfc, !PT ;  /* 0x6400640029297812 */ /* 0x000fe200078efcff */
[----:B------:R-:W-:-:S02]  /*5e30*/  HFMA2 R26, R6, R26, R25 ;  /* 0x0000001a061a7231 */ /* 0x000fc40000000019 */
[-C--:B------:R-:W-:Y:S01]  /*5e40*/  HFMA2 R25, R5, R27.reuse, R4 ;  /* 0x0000001b05197231 */ /* 0x080fe20000000004 */
[----:B------:R-:W-:Y:S01]  /*5e50*/  LOP3.LUT R43, R40, 0x64006400, RZ, 0xfc, !PT ;  /* 0x64006400282b7812 */ /* 0x000fe200078efcff */
[----:B------:R-:W0:Y:S01]  /*5e60*/  LDS.128 R4, [UR4+0x20] ;  /* 0x00002004ff047984 */ /* 0x000e220008000c00 */
[-C--:B------:R-:W-:Y:S01]  /*5e70*/  HFMA2 R41, R41, R0.reuse.H1_H1, -48, -48 ;  /* 0xd200d20029297431 */ /* 0x080fe20000060000 */
[----:B------:R-:W-:Y:S02]  /*5e80*/  SHF.R.U32.HI R40, RZ, 0xd, R9 ;  /* 0x0000000dff287819 */ /* 0x000fe40000011609 */
[----:B------:R-:W-:Y:S02]  /*5e90*/  HFMA2 R43, R43, R0.H1_H1, -48, -48 ;  /* 0xd200d2002b2b7431 */ /* 0x000fe40000060000 */
[----:B------:R-:W-:Y:S01]  /*5ea0*/  LOP3.LUT R29, R29, 0x40004, R40, 0xf8, !PT ;  /* 0x000400041d1d7812 */ /* 0x000fe200078ef828 */
[----:B------:R-:W-:Y:S01]  /*5eb0*/  HFMA2 R24, R41, R27, R24 ;  /* 0x0000001b29187231 */ /* 0x000fe20000000018 */
[----:B------:R-:W-:-:S02]  /*5ec0*/  SHF.R.U32.HI R41, RZ, 0xd, R8 ;  /* 0x0000000dff297819 */ /* 0x000fc40000011608 */
[----:B------:R-:W-:Y:S01]  /*5ed0*/  SHF.R.U32.HI R40, RZ, 0xd, R10 ;  /* 0x0000000dff287819 */ /* 0x000fe2000001160a */
[----:B------:R-:W-:Y:S01]  /*5ee0*/  HFMA2 R23, R43, R27, R23 ;  /* 0x0000001b2b177231 */ /* 0x000fe20000000017 */
[----:B------:R-:W-:Y:S02]  /*5ef0*/  LOP3.LUT R20, R20, 0x40004, R41, 0xf8, !PT ;  /* 0x0004000414147812 */ /* 0x000fe400078ef829 */
[----:B------:R-:W-:Y:S02]  /*5f00*/  SHF.R.U32.HI R41, RZ, 0xd, R11 ;  /* 0x0000000dff297819 */ /* 0x000fe4000001160b */
[----:B------:R-:W-:Y:S02]  /*5f10*/  SHF.R.U32.HI R8, RZ, 0xa, R8 ;  /* 0x0000000aff087819 */ /* 0x000fe40000011608 */
[----:B------:R-:W-:Y:S02]  /*5f20*/  SHF.R.U32.HI R10, RZ, 0xa, R10 ;  /* 0x0000000aff0a7819 */ /* 0x000fe4000001160a */
[----:B------:R-:W-:-:S02]  /*5f30*/  LOP3.LUT R22, R22, 0x40004, R41, 0xf8, !PT ;  /* 0x0004000416167812 */ /* 0x000fc400078ef829 */
[----:B------:R-:W-:Y:S02]  /*5f40*/  LOP3.LUT R41, R11, 0x3e003e0, RZ, 0xc0, !PT ;  /* 0x03e003e00b297812 */ /* 0x000fe400078ec0ff */
[----:B------:R-:W-:Y:S02]  /*5f50*/  LOP3.LUT R8, R8, 0x1f001f, RZ, 0xc0, !PT ;  /* 0x001f001f08087812 */ /* 0x000fe400078ec0ff */
[----:B------:R-:W-:Y:S02]  /*5f60*/  LOP3.LUT R11, R10, 0x1f001f, RZ, 0xc0, !PT ;  /* 0x001f001f0a0b7812 */ /* 0x000fe400078ec0ff */
[----:B------:R-:W-:Y:S02]  /*5f70*/  LOP3.LUT R10, R8, 0x64006400, RZ, 0xfc, !PT ;  /* 0x64006400080a7812 */ /* 0x000fe400078efcff */
[----:B------:R-:W-:Y:S02]  /*5f80*/  LOP3.LUT R11, R11, 0x64006400, RZ, 0xfc, !PT ;  /* 0x640064000b0b7812 */ /* 0x000fe400078efcff */
[----:B------:R-:W-:Y:S01]  /*5f90*/  LOP3.LUT R40, R21, 0x40004, R40, 0xf8, !PT ;  /* 0x0004000415287812 */ /* 0x000fe200078ef828 */
[----:B------:R-:W-:Y:S01]  /*5fa0*/  HADD2 R10, R10, -1040, -1040 ;  /* 0xe410e4100a0a7430 */ /* 0x000fe20000000000 */
[----:B------:R-:W-:Y:S01]  /*5fb0*/  SHF.R.U32.HI R21, RZ, 0xa, R9 ;  /* 0x0000000aff157819 */ /* 0x000fe20000011609 */
[----:B------:R-:W-:Y:S01]  /*5fc0*/  HADD2 R11, R11, -1040, -1040 ;  /* 0xe410e4100b0b7430 */ /* 0x000fe20000000000 */
[----:B------:R-:W-:-:S02]  /*5fd0*/  LOP3.LUT R9, R41, 0x64006400, RZ, 0xfc, !PT ;  /* 0x6400640029097812 */ /* 0x000fc400078efcff */
        /* <DEDUP_REMOVED lines=8> */
[----:B------:R-:W-:Y:S02]  /*6060*/  LOP3.LUT R23, R23, 0x64006400, RZ, 0xfc, !PT ;  /* 0x6400640017177812 */ /* 0x000fe400078efcff */
[----:B------:R-:W-:Y:S01]  /*6070*/  LOP3.LUT R11, R17, 0x1f001f, RZ, 0xc0, !PT ;  /* 0x001f001f110b7812 */ /* 0x000fe200078ec0ff */
[----:B------:R-:W-:-:S02]  /*6080*/  HFMA2 R26, R41, R27, R26 ;  /* 0x0000001b291a7231 */ /* 0x000fc4000000001a */
        /* <DEDUP_REMOVED lines=8> */
[----:B------:R-:W-:Y:S01]  /*6110*/  LOP3.LUT R23, R16, 0x1f001f, RZ, 0xc0, !PT ;  /* 0x001f001f10177812 */ /* 0x000fe200078ec0ff */
[----:B------:R-:W-:Y:S01]  /*6120*/  HFMA2 R8, R8, R4, R26 ;  /* 0x0000000408087231 */ /* 0x000fe2000000001a */
[----:B------:R-:W-:Y:S01]  /*6130*/  LOP3.LUT R4, R40, 0x80008, R27, 0xf8, !PT ;  /* 0x0008000828047812 */ /* 0x000fe200078ef81b */
[----:B------:R-:W-:Y:S01]  /*6140*/  HADD2 R11, R11, -1040, -1040 ;  /* 0xe410e4100b0b7430 */ /* 0x000fe20000000000 */
[----:B------:R-:W-:-:S02]  /*6150*/  LOP3.LUT R27, R19, 0x1f001f, RZ, 0xc0, !PT ;  /* 0x001f001f131b7812 */ /* 0x000fc400078ec0ff */
[----:B------:R-:W-:Y:S01]  /*6160*/  LOP3.LUT R21, R20, 0x80008, R21, 0xf8, !PT ;  /* 0x0008000814157812 */ /* 0x000fe200078ef815 */
[----:B------:R-:W-:Y:S01]  /*6170*/  HFMA2 R9, R11, R5, R9 ;  /* 0x000000050b097231 */ /* 0x000fe20000000009 */
[----:B------:R-:W-:Y:S02]  /*6180*/  LOP3.LUT R40, R23, 0x64006400, RZ, 0xfc, !PT ;  /* 0x6400640017287812 */ /* 0x000fe400078efcff */
[----:B------:R-:W-:Y:S02]  /*6190*/  LOP3.LUT R20, R22, 0x80008, R41, 0xf8, !PT ;  /* 0x0008000816147812 */ /* 0x000fe400078ef829 */
[----:B------:R-:W-:Y:S01]  /*61a0*/  LOP3.LUT R26, R16, 0x3e003e0, RZ, 0xc0, !PT ;  /* 0x03e003e0101a7812 */ /* 0x000fe200078ec0ff */
[----:B------:R-:W-:Y:S01]  /*61b0*/  HADD2 R40, R40, -1040, -1040 ;  /* 0xe410e41028287430 */ /* 0x000fe20000000000 */
[----:B------:R-:W-:Y:S02]  /*61c0*/  LOP3.LUT R41, R27, 0x64006400, RZ, 0xfc, !PT ;  /* 0x640064001b297812 */ /* 0x000fe400078efcff */
[----:B------:R-:W-:-:S02]  /*61d0*/  LOP3.LUT R27, R26, 0x64006400, RZ, 0xfc, !PT ;  /* 0x640064001a1b7812 */ /* 0x000fc400078efcff */
[----:B------:R-:W-:Y:S01]  /*61e0*/  LOP3.LUT R22, R17, 0x3e003e0, RZ, 0xc0, !PT ;  /* 0x03e003e011167812 */ /* 0x000fe200078ec0ff */
[----:B------:R-:W-:Y:S01]  /*61f0*/  HADD2 R26, R41, -1040, -1040 ;  /* 0xe410e410291a7430 */ /* 0x000fe20000000000 */
[--C-:B------:R-:W-:Y:S01]  /*6200*/  SHF.R.U32.HI R11, RZ, 0xa, R17.reuse ;  /* 0x0000000aff0b7819 */ /* 0x100fe20000011611 */
[-C--:B------:R-:W-:Y:S01]  /*6210*/  HFMA2 R25, R40, R5.reuse, R25 ;  /* 0x0000000528197231 */ /* 0x080fe20000000019 */
[----:B------:R-:W-:Y:S01]  /*6220*/  SHF.R.U32.HI R24, RZ, 0xc, R17 ;  /* 0x0000000cff187819 */ /* 0x000fe20000011611 */
[----:B------:R-:W-:Y:S01]  /*6230*/  HFMA2 R8, R26, R5, R8 ;  /* 0x000000051a087231 */ /* 0x000fe20000000008 */
[----:B------:R-:W-:Y:S02]  /*6240*/  LOP3.LUT R17, R18, 0x3e003e0, RZ, 0xc0, !PT ;  /* 0x03e003e012117812 */ /* 0x000fe400078ec0ff */
[----:B------:R-:W-:Y:S02]  /*6250*/  SHF.R.U32.HI R16, RZ, 0xa, R16 ;  /* 0x0000000aff107819 */ /* 0x000fe40000011610 */
        /* <DEDUP_REMOVED lines=9> */
[----:B------:R-:W-:Y:S01]  /*62f0*/  HFMA2 R5, R5, R6, R10 ;  /* 0x0000000605057231 */ /* 0x000fe2000000000a */
[----:B------:R-:W-:Y:S01]  /*6300*/  LOP3.LUT R16, R16, 0x64006400, RZ, 0xfc, !PT ;  /* 0x6400640010107812 */ /* 0x000fe200078efcff */
[----:B------:R-:W-:Y:S01]  /*6310*/  HFMA2 R23, R23, R0.H1_H1, -48, -48 ;  /* 0xd200d20017177431 */ /* 0x000fe20000060000 */
[----:B------:R-:W-:Y:S01]  /*6320*/  LOP3.LUT R10, R11, 0x64006400, RZ, 0xfc, !PT ;  /* 0x640064000b0a7812 */ /* 0x000fe200078efcff */
[----:B------:R-:W-:-:S02]  /*6330*/  HFMA2 R22, R22, R6, R25 ;  /* 0x0000000616167231 */ /* 0x000fc40000000019 */
[-C--:B------:R-:W-:Y:S01]  /*6340*/  HFMA2 R9, R41, R6.reuse, R9 ;  /* 0x0000000629097231 */ /* 0x080fe20000000009 */
[----:B------:R-:W-:Y:S01]  /*6350*/  SHF.R.U32.HI R18, RZ, 0xa, R18 ;  /* 0x0000000aff127819 */ /* 0x000fe20000011612 */
[----:B------:R-:W-:Y:S01]  /*6360*/  HADD2 R11, R16, -1040, -1040 ;  /* 0xe410e410100b7430 */ /* 0x000fe20000000000 */
[----:B------:R-:W-:Y:S01]  /*6370*/  SHF.R.U32.HI R19, RZ, 0xa, R19 ;  /* 0x0000000aff137819 */ /* 0x000fe20000011613 */
[----:B------:R-:W-:Y:S01]  /*6380*/  HFMA2 R23, R23, R6, R8 ;  /* 0x0000000617177231 */ /* 0x000fe20000000008 */
[----:B------:R-:W-:Y:S01]  /*6390*/  LOP3.LUT R18, R18, 0x1f001f, RZ, 0xc0, !PT ;  /* 0x001f001f12127812 */ /* 0x000fe200078ec0ff */
[----:B------:R-:W-:Y:S01]  /*63a0*/  HADD2 R6, R10, -1040, -1040 ;  /* 0xe410e4100a067430 */ /* 0x000fe20000000000 */
[----:B------:R-:W-:Y:S01]  /*63b0*/  LOP3.LUT R19, R19, 0x1f001f, RZ, 0xc0, !PT ;  /* 0x001f001f13137812 */ /* 0x000fe200078ec0ff */
[-C--:B------:R-:W-:Y:S01]  /*63c0*/  HFMA2 R16, R11, R7.reuse, R22 ;  /* 0x000000070b107231 */ /* 0x080fe20000000016 */
[----:B------:R-:W-:Y:S01]  /*63d0*/  LOP3.LUT R18, R18, 0x64006400, RZ, 0xfc, !PT ;  /* 0x6400640012127812 */ /* 0x000fe200078efcff */
[-C--:B------:R-:W-:Y:S01]  /*63e0*/  HFMA2 R6, R6, R7.reuse, R9 ;  /* 0x0000000706067231 */ /* 0x080fe20000000009 */
[----:B------:R-:W-:Y:S01]  /*63f0*/  LOP3.LUT R17, R29, 0x80008, R24, 0xf8, !PT ;  /* 0x000800081d117812 */ /* 0x000fe200078ef818 */
[----:B------:R-:W0:Y:S01]  /*6400*/  LDS.128 R8, [UR4+0x30] ;  /* 0x00003004ff087984 */ /* 0x000e220008000c00 */
[----:B------:R-:W-:Y:S01]  /*6410*/  LOP3.LUT R24, R19, 0x64006400, RZ, 0xfc, !PT ;  /* 0x6400640013187812 */ /* 0x000fe200078efcff */
[----:B------:R-:W-:Y:S01]  /*6420*/  HADD2 R19, R18, -1040, -1040 ;  /* 0xe410e41012137430 */ /* 0x000fe20000000000 */
[----:B--2---:R-:W-:Y:S01]  /*6430*/  SHF.R.U32.HI R18, RZ, 0xb, R12 ;  /* 0x0000000bff127819 */ /* 0x004fe2000001160c */
[----:B------:R-:W-:Y:S01]  /*6440*/  UIADD3 UR4, UPT, UPT, UR4, 0x40, URZ ;  /* 0x0000004004047890 */ /* 0x000fe2000fffe0ff */
[----:B------:R-:W-:Y:S01]  /*6450*/  LOP3.LUT R29, R12, 0x1f001f, RZ, 0xc0, !PT ;  /* 0x001f001f0c1d7812 */ /* 0x000fe200078ec0ff */
[----:B------:R-:W-:Y:S01]  /*6460*/  HADD2 R24, R24, -1040, -1040 ;  /* 0xe410e41018187430 */ /* 0x000fe20000000000 */
[----:B------:R-:W-:Y:S01]  /*6470*/  LOP3.LUT R21, R21, 0x100010, R18, 0xf8, !PT ;  /* 0x0010001015157812 */ /* 0x000fe200078ef812 */
[-C--:B------:R-:W-:Y:S01]  /*6480*/  HFMA2 R5, R19, R7.reuse, R5 ;  /* 0x0000000713057231 */ /* 0x080fe20000000005 */
[C---:B------:R-:W-:Y:S01]  /*6490*/  LOP3.LUT R26, R14.reuse, 0x1f001f, RZ, 0xc0, !PT ;  /* 0x001f001f0e1a7812 */ /* 0x040fe200078ec0ff */
[----:B------:R-:W-:Y:S01]  /*64a0*/  HFMA2 R7, R24, R7, R23 ;  /* 0x0000000718077231 */ /* 0x000fe20000000017 */
[----:B------:R-:W-:-:S02]  /*64b0*/  LOP3.LUT R23, R14, 0x3e003e0, RZ, 0xc0, !PT ;  /* 0x03e003e00e177812 */ /* 0x000fc400078ec0ff */
[--C-:B------:R-:W-:Y:S02]  /*64c0*/  SHF.R.U32.HI R18, RZ, 0xa, R14.reuse ;  /* 0x0000000aff127819 */ /* 0x100fe4000001160e */
[----:B------:R-:W-:Y:S02]  /*64d0*/  SHF.R.U32.HI R41, RZ, 0xb, R14 ;  /* 0x0000000bff297819 */ /* 0x000fe4000001160e */
[----:B------:R-:W-:Y:S02]  /*64e0*/  LOP3.LUT R14, R29, 0x64006400, RZ, 0xfc, !PT ;  /* 0x640064001d0e7812 */ /* 0x000fe400078efcff */
[----:B------:R-:W-:Y:S02]  /*64f0*/  LOP3.LUT R26, R26, 0x64006400, RZ, 0xfc, !PT ;  /* 0x640064001a1a7812 */ /* 0x000fe400078efcff */
[----:B------:R-:W-:Y:S01]  /*6500*/  LOP3.LUT R19, R12, 0x3e003e0, RZ, 0xc0, !PT ;  /* 0x03e003e00c137812 */ /* 0x000fe200078ec0ff */
[----:B------:R-:W-:Y:S01]  /*6510*/  HADD2 R14, R14, -1040, -1040 ;  /* 0xe410e4100e0e7430 */ /* 0x000fe20000000000 */
[----:B------:R-:W-:Y:S01]  /*6520*/  SHF.R.U32.HI R22, RZ, 0xb, R13 ;  /* 0x0000000bff167819 */ /* 0x000fe2000001160d */
[----:B------:R-:W-:Y:S01]  /*6530*/  HADD2 R26, R26, -1040, -1040 ;  /* 0xe410e4101a1a7430 */ /* 0x000fe20000000000 */
[----:B------:R-:W-:-:S02]  /*6540*/  SHF.R.U32.HI R43, RZ, 0xb, R15 ;  /* 0x0000000bff2b7819 */ /* 0x000fc4000001160f */
[----:B------:R-:W-:Y:S02]  /*6550*/  SHF.R.U32.HI R12, RZ, 0xa, R12 ;  /* 0x0000000aff0c7819 */ /* 0x000fe4000001160c */
[----:B------:R-:W-:Y:S02]  /*6560*/  LOP3.LUT R25, R15, 0x3e003e0, RZ, 0xc0, !PT ;  /* 0x03e003e00f197812 */ /* 0x000fe400078ec0ff */
[----:B------:R-:W-:Y:S02]  /*6570*/  LOP3.LUT R19, R19, 0x64006400, RZ, 0xfc, !PT ;  /* 0x6400640013137812 */ /* 0x000fe400078efcff */
[----:B------:R-:W-:Y:S02]  /*6580*/  LOP3.LUT R17, R17, 0x100010, R22, 0xf8, !PT ;  /* 0x0010001011117812 */ /* 0x000fe400078ef816 */
[----:B------:R-:W-:Y:S02]  /*6590*/  LOP3.LUT R4, R4, 0x100010, R41, 0xf8, !PT ;  /* 0x0010001004047812 */ /* 0x000fe400078ef829 */
[----:B------:R-:W-:-:S02]  /*65a0*/  LOP3.LUT R22, R13, 0x3e003e0, RZ, 0xc0, !PT ;  /* 0x03e003e00d167812 */ /* 0x000fc400078ec0ff */
[----:B------:R-:W-:Y:S01]  /*65b0*/  LOP3.LUT R20, R20, 0x100010, R43, 0xf8, !PT ;  /* 0x0010001014147812 */ /* 0x000fe200078ef82b */
[-C--:B0-----:R-:W-:Y:S01]  /*65c0*/  HFMA2 R14, R14, R8.reuse, R16 ;  /* 0x000000080e0e7231 */ /* 0x081fe20000000010 */
[----:B------:R-:W-:Y:S01]  /*65d0*/  LOP3.LUT R41, R23, 0x64006400, RZ, 0xfc, !PT ;  /* 0x6400640017297812 */ /* 0x000fe200078efcff */
[----:B------:R-:W-:Y:S01]  /*65e0*/  HFMA2 R26, R26, R8, R5 ;  /* 0x000000081a1a7231 */ /* 0x000fe20000000005 */
[----:B------:R-:W-:Y:S01]  /*65f0*/  LOP3.LUT R43, R25, 0x64006400, RZ, 0xfc, !PT ;  /* 0x64006400192b7812 */ /* 0x000fe200078efcff */
[-C--:B------:R-:W-:Y:S01]  /*6600*/  HFMA2 R25, R19, R0.reuse.H1_H1, -48, -48 ;  /* 0xd200d20013197431 */ /* 0x080fe20000060000 */
[----:B------:R-:W-:Y:S02]  /*6610*/  LOP3.LUT R12, R12, 0x1f001f, RZ, 0xc0, !PT ;  /* 0x001f001f0c0c7812 */ /* 0x000fe400078ec0ff */
[----:B------:R-:W-:Y:S01]  /*6620*/  LOP3.LUT R29, R22, 0x64006400, RZ, 0xfc, !PT ;  /* 0x64006400161d7812 */ /* 0x000fe200078efcff */
[-C--:B------:R-:W-:Y:S01]  /*6630*/  HFMA2 R22, R41, R0.reuse.H1_H1, -48, -48 ;  /* 0xd200d20029167431 */ /* 0x080fe20000060000 */
[----:B------:R-:W-:Y:S01]  /*6640*/  LOP3.LUT R18, R18, 0x1f001f, RZ, 0xc0, !PT ;  /* 0x001f001f12127812 */ /* 0x000fe200078ec0ff */
[-C--:B------:R-:W-:Y:S01]  /*6650*/  HFMA2 R5, R25, R9.reuse, R14 ;  /* 0x0000000919057231 */ /* 0x080fe2000000000e */
[----:B------:R-:W-:Y:S01]  /*6660*/  LOP3.LUT R27, R13, 0x1f001f, RZ, 0xc0, !PT ;  /* 0x001f001f0d1b7812 */ /* 0x000fe200078ec0ff */
[-C--:B------:R-:W-:Y:S01]  /*6670*/  HFMA2 R23, R29, R0.reuse.H1_H1, -48, -48 ;  /* 0xd200d2001d177431 */ /* 0x080fe20000060000 */
[----:B------:R-:W-:Y:S01]  /*6680*/  LOP3.LUT R12, R12, 0x64006400, RZ, 0xfc, !PT ;  /* 0x640064000c0c7812 */ /* 0x000fe200078efcff */
[----:B------:R-:W-:Y:S01]  /*6690*/  HFMA2 R22, R22, R9, R26 ;  /* 0x0000000916167231 */ /* 0x000fe2000000001a */
[----:B------:R-:W-:Y:S01]  /*66a0*/  LOP3.LUT R24, R15, 0x1f001f, RZ, 0xc0, !PT ;  /* 0x001f001f0f187812 */ /* 0x000fe200078ec0ff */
[----:B------:R-:W-:Y:S01]  /*66b0*/  HFMA2 R19, R43, R0.H1_H1, -48, -48 ;  /* 0xd200d2002b137431 */ /* 0x000fe20000060000 */
[----:B------:R-:W-:Y:S01]  /*66c0*/  LOP3.LUT R18, R18, 0x64006400, RZ, 0xfc, !PT ;  /* 0x6400640012127812 */ /* 0x000fe200078efcff */
[----:B------:R-:W-:Y:S01]  /*66d0*/  HADD2 R12, R12, -1040, -1040 ;  /* 0xe410e4100c0c7430 */ /* 0x000fe20000000000 */
[----:B------:R-:W-:-:S02]  /*66e0*/  SHF.R.U32.HI R13, RZ, 0xa, R13 ;  /* 0x0000000aff0d7819 */ /* 0x000fc4000001160d */
[----:B------:R-:W-:Y:S01]  /*66f0*/  LOP3.LUT R27, R27, 0x64006400, RZ, 0xfc, !PT ;  /* 0x640064001b1b7812 */ /* 0x000fe200078efcff */
[----:B------:R-:W-:Y:S01]  /*6700*/  HADD2 R18, R18, -1040, -1040 ;  /* 0xe410e41012127430 */ /* 0x000fe20000000000 */
[----:B------:R-:W-:Y:S01]  /*6710*/  SHF.R.U32.HI R15, RZ, 0xa, R15 ;  /* 0x0000000aff0f7819 */ /* 0x000fe2000001160f */
        /* <DEDUP_REMOVED lines=16> */
[----:B------:R-:W-:Y:S01]  /*6820*/  HFMA2 R6, R23, R9, R6 ;  /* 0x0000000917067231 */ /* 0x000fe20000000006 */
[----:B------:R-:W-:Y:S01]  /*6830*/  LOP3.LUT R20, R20, 0x64006400, RZ, 0xfc, !PT ;  /* 0x6400640014147812 */ /* 0x000fe200078efcff */
[----:B------:R-:W-:-:S02]  /*6840*/  HADD2 R13, R13, -1040, -1040 ;  /* 0xe410e4100d0d7430 */ /* 0x000fc40000000000 */
[----:B------:R-:W-:Y:S02]  /*6850*/  HFMA2 R12, R21, R11, R12 ;  /* 0x0000000b150c7231 */ /* 0x000fe4000000000c */
[----:B------:R-:W-:Y:S02]  /*6860*/  HFMA2 R7, R19, R9, R7 ;  /* 0x0000000913077231 */ /* 0x000fe40000000007 */
[----:B------:R-:W-:Y:S02]  /*6870*/  HFMA2 R4, R4, R11, R18 ;  /* 0x0000000b04047231 */ /* 0x000fe40000000012 */
[----:B------:R-:W-:Y:S01]  /*6880*/  HADD2 R5, R15, -1040, -1040 ;  /* 0xe410e4100f057430 */ /* 0x000fe20000000000 */
[----:B------:R-:W-:Y:S01]  /*6890*/  PRMT R0, R0, 0x5410, R2 ;  /* 0x0000541000007816 */ /* 0x000fe20000000002 */
[----:B------:R-:W-:Y:S02]  /*68a0*/  HFMA2 R6, R13, R10, R6 ;  /* 0x0000000a0d067231 */ /* 0x000fe40000000006 */
        /* <DEDUP_REMOVED lines=14> */
.L_x_5178:
[----:B------:R-:W-:-:S05]  /*6990*/  HMUL2 R7, R34, R36.H0_H0 ;  /* 0x2000002422077232 */ /* 0x000fca0000000000 */
[----:B------:R1:W-:Y:S01]  /*69a0*/  ATOM.E.ADD.F16x2.RN.STRONG.GPU P0, RZ, desc[UR6][R30.64], R7 ;  /* 0x800000071eff79a2 */ /* 0x0003e2000c10e106 */
[----:B------:R-:W-:Y:S01]  /*69b0*/  BSSY.RECONVERGENT B0, `(.L_x_5180) ;  /* 0x000000f000007945 */ /* 0x000fe20003800200 */
[----:B------:R-:W-:-:S03]  /*69c0*/  HMUL2 R9, R33, R36.H0_H0 ;  /* 0x2000002421097232 */ /* 0x000fc60000000000 */
[----:B-1----:R-:W-:Y:S05]  /*69d0*/  @P0 BRA `(.L_x_5181) ;  /* 0x0000000000300947 */ /* 0x002fea0003800000 */
[----:B------:R-:W1:Y:S02]  /*69e0*/  QSPC.E.S P0, RZ, [R30] ;  /* 0x000000001eff73aa */ /* 0x000e640000000500 */
[----:B-1----:R-:W-:Y:S05]  /*69f0*/  @!P0 BRA `(.L_x_5182) ;  /* 0x00000000001c8947 */ /* 0x002fea0003800000 */
[----:B0-----:R-:W-:-:S05]  /*6a00*/  IMAD.MOV.U32 R2, RZ, RZ, R30 ;  /* 0x000000ffff027224 */ /* 0x001fca00078e001e */
[----:B------:R-:W-:-:S07]  /*6a10*/  MOV R2, R2 ;  /* 0x0000000200027202 */ /* 0x000fce0000000f00 */
.L_x_5183:
[----:B------:R-:W0:Y:S02]  /*6a20*/  LDS R4, [R2] ;  /* 0x0000000002047984 */ /* 0x000e240000000800 */
[----:B0-----:R-:W-:-:S05]  /*6a30*/  HADD2 R5, R4, R7 ;  /* 0x0000000704057230 */ /* 0x001fca0000000000 */
[----:B------:R-:W0:Y:S02]  /*6a40*/  ATOMS.CAST.SPIN P0, [R2], R4, R5 ;  /* 0x000000040200758d */ /* 0x000e240001800005 */
[----:B0-----:R-:W-:Y:S05]  /*6a50*/  @!P0 BRA `(.L_x_5183) ;  /* 0xfffffffc00f08947 */ /* 0x001fea000383ffff */
[----:B------:R-:W-:Y:S05]  /*6a60*/  BRA `(.L_x_5181) ;  /* 0x00000000000c7947 */ /* 0x000fea0003800000 */
.L_x_5182:
[----:B------:R-:W0:Y:S02]  /*6a70*/  LD.E R0, desc[UR6][R30.64] ;  /* 0x000000061e007980 */ /* 0x000e24000c101900 */
[----:B0-----:R-:W-:-:S05]  /*6a80*/  IADD3 R3, PT, PT, R7, R0, RZ ;  /* 0x0000000007037210 */ /* 0x001fca0007ffe0ff */
[----:B------:R1:W-:Y:S02]  /*6a90*/  ST.E desc[UR6][R30.64], R3 ;  /* 0x000000031e007985 */ /* 0x0003e4000c101906 */
.L_x_5181:
[----:B------:R-:W-:Y:S05]  /*6aa0*/  BSYNC.RECONVERGENT B0 ;  /* 0x0000000000007941 */ /* 0x000fea0003800200 */
.L_x_5180:
[----:B------:R2:W-:Y:S02]  /*6ab0*/  ATOM.E.ADD.F16x2.RN.STRONG.GPU P0, RZ, desc[UR6][R30.64+0x4], R9 ;  /* 0x800004091eff79a2 */ /* 0x0005e4000c10e106 */
[----:B--2---:R-:W-:Y:S05]  /*6ac0*/  @P0 EXIT ;  /* 0x000000000000094d */ /* 0x004fea0003800000 */
[----:B------:R-:W2:Y:S02]  /*6ad0*/  QSPC.E.S P0, RZ, [R30+0x4] ;  /* 0x000004001eff73aa */ /* 0x000ea40000000500 */
[----:B--2---:R-:W-:Y:S05]  /*6ae0*/  @!P0 BRA `(.L_x_5184) ;  /* 0x0000000000188947 */ /* 0x004fea0003800000 */
[----:B-1----:R-:W-:-:S07]  /*6af0*/  MOV R30, R30 ;  /* 0x0000001e001e7202 */ /* 0x002fce0000000f00 */
.L_x_5185:
[----:B0-----:R-:W0:Y:S02]  /*6b00*/  LDS R2, [R30+0x4] ;  /* 0x000004001e027984 */ /* 0x001e240000000800 */
[----:B0-----:R-:W-:-:S05]  /*6b10*/  HFMA2 R3, R2, 1, 1, R9 ;  /* 0x3c003c0002037831 */ /* 0x001fca0000000009 */
[----:B------:R-:W0:Y:S02]  /*6b20*/  ATOMS.CAST.SPIN P0, [R30+0x4], R2, R3 ;  /* 0x000004021e00758d */ /* 0x000e240001800003 */
[----:B0-----:R-:W-:Y:S05]  /*6b30*/  @!P0 BRA `(.L_x_5185) ;  /* 0xfffffffc00f08947 */ /* 0x001fea000383ffff */
[----:B------:R-:W-:Y:S05]  /*6b40*/  EXIT ;  /* 0x000000000000794d */ /* 0x000fea0003800000 */
.L_x_5184:
[----:B------:R-:W0:Y:S02]  /*6b50*/  LD.E R0, desc[UR6][R30.64+0x4] ;  /* 0x000004061e007980 */ /* 0x000e24000c101900 */
[----:B01----:R-:W-:-:S05]  /*6b60*/  IMAD.IADD R3, R9, 0x1, R0 ;  /* 0x0000000109037824 */ /* 0x003fca00078e0200 */
[----:B------:R-:W-:Y:S01]  /*6b70*/  ST.E desc[UR6][R30.64+0x4], R3 ;  /* 0x000004031e007985 */ /* 0x000fe2000c101906 */
[----:B------:R-:W-:Y:S05]  /*6b80*/  EXIT ;  /* 0x000000000000794d */ /* 0x000fea0003800000 */
.L_x_5186:
        /* <DEDUP_REMOVED lines=15> */
.L_x_5368:


//--------------------- .text._Z23gemm_half_q_half_kernelILi1ELi152ELb1ELb1ELi32EEvPK6__halfPKjS4_S2_PS0_iiiiPKtS7_iiiiiibS2_i --------------------------
	.section	.text._Z23gemm_half_q_half_kernelILi1ELi152ELb1ELb1ELi32EEvPK6__halfPKjS4_S2_PS0_iiiiPKtS7_iiiiiibS2_i,"ax",@progbits
	.align	128
        .global         _Z23gemm_half_q_half_kernelILi1ELi152ELb1ELb1ELi32EEvPK6__halfPKjS4_S2_PS0_iiiiPKtS7_iiiiiibS2_i
        .type           _Z23gemm_half_q_half_kernelILi1ELi152ELb1ELb1ELi32EEvPK6__halfPKjS4_S2_PS0_iiiiPKtS7_iiiiiibS2_i,@function
        .size           _Z23gemm_half_q_half_kernelILi1ELi152ELb1ELb1ELi32EEvPK6__halfPKjS4_S2_PS0_iiiiPKtS7_iiiiiibS2_i,(.L_x_5369 - _Z23gemm_half_q_half_kernelILi1ELi152ELb1ELb1ELi32EEvPK6__halfPKjS4_S2_PS0_iiiiPKtS7_iiiiiibS2_i)
        .other          _Z23gemm_half_q_half_kernelILi1ELi152ELb1ELb1ELi32EEvPK6__halfPKjS4_S2_PS0_iiiiPKtS7_iiiiiibS2_i,@"STO_CUDA_ENTRY STV_DEFAULT"
_Z23gemm_half_q_half_kernelILi1ELi152ELb1ELb1ELi32EEvPK6__halfPKjS4_S2_PS0_iiiiPKtS7_iiiiiibS2_i:
.text._Z23gemm_half_q_half_kernelILi1ELi152ELb1ELb1ELi32EEvPK6__halfPKjS4_S2_PS0_iiiiPKtS7_iiiiiibS2_i:
        /* <DEDUP_REMOVED lines=43> */
.L_x_5188:
[----:B------:R-:W-:Y:S05]  /*02b0*/  BSYNC.RECONVERGENT B0 ;  /* 0x0000000000007941 */ /* 0x000fea0003800200 */
.L_x_5187:
[----:B------:R-:W-:Y:S05]  /*02c0*/  @P1 EXIT ;  /* 0x000000000000194d */ /* 0x000fea0003800000 */
[----:B------:R-:W1:Y:S01]  /*02d0*/  LDCU.U8 UR4, c[0x0][0x3e0] ;  /* 0x00007c00ff0477ac */ /* 0x000e620008000000 */
[----:B------:R-:W-:Y:S01]  /*02e0*/  ISETP.GE.AND P1, PT, R31, R6, PT ;  /* 0x000000061f00720c */ /* 0x000fe20003f26270 */
[----:B-1----:R-:W-:-:S06]  /*02f0*/  UPRMT UR4, UR4, 0x8880, URZ ;  /* 0x0000888004047896 */ /* 0x002fcc00080000ff */
        /* <DEDUP_REMOVED lines=8> */
[----:B0-----:R-:W0:Y:S01]  /*0380*/  LDC.64 R4, c[0x0][0x3b8] ;  /* 0x0000ee00ff047b82 */ /* 0x001e220000000a00 */
[----:B-1----:R-:W-:-:S05]  /*0390*/  SHF.L.U32 R3, R10, 0x6, RZ ;  /* 0x000000060a037819 */ /* 0x002fca00000006ff */
        /* <DEDUP_REMOVED lines=9> */
.L_x_5190:
        /* <DEDUP_REMOVED lines=12> */
[----:B-1----:R-:W-:-:S06]  /*04f0*/  IMAD.WIDE.U32 R24, R0, 0x2, R24 ;  /* 0x0000000200187825 */ /* 0x002fcc00078e0018 */
        /* <DEDUP_REMOVED lines=29> */
.L_x_5189:
[----:B------:R-:W2:Y:S01]  /*06d0*/  LDCU UR4, c[0x0][0x3c8] ;  /* 0x00007900ff0477ac */ /* 0x000ea20008000800 */
[----:B0-----:R-:W-:Y:S01]  /*06e0*/  HFMA2 R4, -RZ, RZ, 0, 0 ;  /* 0x00000000ff047431 */ /* 0x001fe200000001ff */
[----:B--2---:R-:W-:-:S13]  /*06f0*/  ISETP.GT.AND P0, PT, R31, UR4, PT ;  /* 0x000000041f007c0c */ /* 0x004fda000bf04270 */
        /* <DEDUP_REMOVED lines=8> */
.L_x_5191:
        /* <DEDUP_REMOVED lines=11> */
.L_x_5192:
        /* <DEDUP_REMOVED lines=11> */
.L_x_5193:
        /* <DEDUP_REMOVED lines=11> */
.L_x_5194:
        /* <DEDUP_REMOVED lines=11> */
.L_x_5195:
[----:B------:R-:W-:Y:S01]  /*0a40*/  VIMNMX R9, PT, PT, R31, UR4, PT ;  /* 0x000000041f097c48 */ /* 0x000fe2000bfe0100 */
[----:B------:R-:W0:Y:S01]  /*0a50*/  S2UR UR5, SR_CgaCtaId ;  /* 0x00000000000579c3 */ /* 0x000e220000008800 */
        /* <DEDUP_REMOVED lines=22> */
[----:B------:R-:W0:Y:S04]  /*0bc0*/  LDS.64 R18, [UR4] ;  /* 0x00000004ff127984 */ /* 0x000e280008000a00 */
[----:B------:R-:W3:Y:S01]  /*0bd0*/  LDG.E.128.CONSTANT R12, desc[UR6][R22.64] ;  /* 0x00000006160c7981 */ /* 0x000ee2000c1e9d00 */
[----:B------:R-:W-:-:S05]  /*0be0*/  IMAD.WIDE R38, R27, 0x4, R22 ;  /* 0x000000041b267825 */ /* 0x000fca00078e0216 */
[----:B------:R4:W5:Y:S02]  /*0bf0*/  LDG.E.128.CONSTANT R4, desc[UR6][R38.64] ;  /* 0x0000000626047981 */ /* 0x000964000c1e9d00 */
[----:B----4-:R-:W-:Y:S01]  /*0c00*/  IMAD.WIDE R38, R27, 0x4, R38 ;  /* 0x000000041b267825 */ /* 0x010fe200078e0226 */
[----:B--2---:R-:W-:Y:S02]  /*0c10*/  LOP3.LUT R21, R9, 0xff, RZ, 0xc0, !PT ;  /* 0x000000ff09157812 */ /* 0x004fe400078ec0ff */
[----:B------:R-:W-:Y:S02]  /*0c20*/  LOP3.LUT R17, R8, 0xff, RZ, 0xc0, !PT ;  /* 0x000000ff08117812 */ /* 0x000fe400078ec0ff */
[----:B------:R-:W-:Y:S02]  /*0c30*/  IADD3 R21, PT, PT, R21, -0x80, RZ ;  /* 0xffffff8015157810 */ /* 0x000fe40007ffe0ff */
[----:B------:R-:W-:Y:S02]  /*0c40*/  LOP3.LUT R22, R10, 0xff, RZ, 0xc0, !PT ;  /* 0x000000ff0a167812 */ /* 0x000fe400078ec0ff */
[----:B------:R-:W-:-:S02]  /*0c50*/  LOP3.LUT R25, R11, 0xff, RZ, 0xc0, !PT ;  /* 0x000000ff0b197812 */ /* 0x000fc400078ec0ff */
[----:B------:R-:W-:Y:S01]  /*0c60*/  SHF.R.U32.HI R23, RZ, 0x8, R8 ;  /* 0x00000008ff177819 */ /* 0x000fe20000011608 */
[----:B------:R-:W2:Y:S01]  /*0c70*/  I2F.F16 R21, R21 ;  /* 0x0000001500157306 */ /* 0x000ea20000200c00 */
[----:B------:R-:W-:Y:S02]  /*0c80*/  IADD3 R17, PT, PT, R17, -0x80, RZ ;  /* 0xffffff8011117810 */ /* 0x000fe40007ffe0ff */
[----:B------:R-:W-:Y:S02]  /*0c90*/  IADD3 R22, PT, PT, R22, -0x80, RZ ;  /* 0xffffff8016167810 */ /* 0x000fe40007ffe0ff */
[----:B------:R-:W-:Y:S02]  /*0ca0*/  IADD3 R32, PT, PT, R25, -0x80, RZ ;  /* 0xffffff8019207810 */ /* 0x000fe40007ffe0ff */
[----:B------:R-:W-:Y:S01]  /*0cb0*/  LOP3.LUT R25, R23, 0xff, RZ, 0xc0, !PT ;  /* 0x000000ff17197812 */ /* 0x000fe200078ec0ff */
[----:B------:R-:W4:Y:S01]  /*0cc0*/  I2F.F16 R17, R17 ;  /* 0x0000001100117306 */ /* 0x000f220000200c00 */
[----:B------:R-:W-:-:S02]  /*0cd0*/  SHF.R.U32.HI R31, RZ, 0x8, R9 ;  /* 0x00000008ff1f7819 */ /* 0x000fc40000011609 */
[----:B------:R-:W-:Y:S02]  /*0ce0*/  IADD3 R25, PT, PT, R25, -0x80, RZ ;  /* 0xffffff8019197810 */ /* 0x000fe40007ffe0ff */
[----:B------:R-:W-:Y:S02]  /*0cf0*/  LEA.HI R20, R8, 0xffffff80, RZ, 0x8 ;  /* 0xffffff8008147811 */ /* 0x000fe400078f40ff */
[----:B------:R-:W-:Y:S01]  /*0d00*/  SHF.R.U32.HI R26, RZ, 0x10, R8 ;  /* 0x00000010ff1a7819 */ /* 0x000fe20000011608 */
[----:B------:R-:W1:Y:S01]  /*0d10*/  I2F.F16 R22, R22 ;  /* 0x0000001600167306 */ /* 0x000e620000200c00 */
[----:B0-----:R-:W-:Y:S01]  /*0d20*/  HADD2.F32 R8, -RZ, R18.H0_H0 ;  /* 0x20000012ff087230 */ /* 0x001fe20000004100 */
[----:B------:R-:W-:Y:S01]  /*0d30*/  LOP3.LUT R31, R31, 0xff, RZ, 0xc0, !PT ;  /* 0x000000ff1f1f7812 */ /* 0x000fe200078ec0ff */
[----:B--2---:R-:W-:Y:S01]  /*0d40*/  HADD2.F32 R33, -RZ, R21.H0_H0 ;  /* 0x20000015ff217230 */ /* 0x004fe20000004100 */
[----:B------:R-:W-:Y:S02]  /*0d50*/  LOP3.LUT R26, R26, 0xff, RZ, 0xc0, !PT ;  /* 0x000000ff1a1a7812 */ /* 0x000fe400078ec0ff */
[----:B------:R-:W-:Y:S01]  /*0d60*/  IADD3 R31, PT, PT, R31, -0x80, RZ ;  /* 0xffffff801f1f7810 */ /* 0x000fe20007ffe0ff */
[----:B----4-:R-:W-:Y:S01]  /*0d70*/  HADD2.F32 R17, -RZ, R17.H0_H0 ;  /* 0x20000011ff117230 */ /* 0x010fe20000004100 */
[----:B------:R0:W2:Y:S04]  /*0d80*/  I2F.F16 R23, R32 ;  /* 0x0000002000177306 */ /* 0x0000a80000200c00 */
[----:B------:R-:W-:Y:S01]  /*0d90*/  FFMA.FTZ R34, R17, R8, RZ ;  /* 0x0000000811227223 */ /* 0x000fe200000100ff */
[----:B------:R-:W-:Y:S01]  /*0da0*/  IADD3 R17, PT, PT, R26, -0x80, RZ ;  /* 0xffffff801a117810 */ /* 0x000fe20007ffe0ff */
[----:B-1----:R-:W-:-:S02]  /*0db0*/  HADD2.F32 R21, -RZ, R22.H0_H0 ;  /* 0x20000016ff157230 */ /* 0x002fc40000004100 */
[----:B------:R-:W1:Y:S01]  /*0dc0*/  I2F.F16 R25, R25 ;  /* 0x0000001900197306 */ /* 0x000e620000200c00 */
[C---:B0-----:R-:W-:Y:S01]  /*0dd0*/  FFMA.FTZ R32, R8.reuse, R33, RZ ;  /* 0x0000002108207223 */ /* 0x041fe200000100ff */
[----:B------:R-:W-:Y:S01]  /*0de0*/  SHF.R.U32.HI R33, RZ, 0x8, R10 ;  /* 0x00000008ff217819 */ /* 0x000fe2000001160a */
[----:B------:R-:W-:-:S03]  /*0df0*/  FFMA.FTZ R21, R8, R21, RZ ;  /* 0x0000001508157223 */ /* 0x000fc600000100ff */
[----:B------:R-:W-:Y:S01]  /*0e00*/  LOP3.LUT R33, R33, 0xff, RZ, 0xc0, !PT ;  /* 0x000000ff21217812 */ /* 0x000fe200078ec0ff */
[----:B--2---:R-:W-:Y:S01]  /*0e10*/  HADD2.F32 R23, -RZ, R23.H0_H0 ;  /* 0x20000017ff177230 */ /* 0x004fe20000004100 */
[----:B------:R-:W0:Y:S04]  /*0e20*/  I2F.F16 R22, R31 ;  /* 0x0000001f00167306 */ /* 0x000e280000200c00 */
[----:B------:R-:W-:Y:S01]  /*0e30*/  FFMA.FTZ R8, R8, R23, RZ ;  /* 0x0000001708087223 */ /* 0x000fe200000100ff */
[----:B------:R-:W-:Y:S01]  /*0e40*/  HADD2.F32 R23, -RZ, R18.H1_H1 ;  /* 0x30000012ff177230 */ /* 0x000fe20000004100 */
[----:B------:R-:W-:Y:S01]  /*0e50*/  IADD3 R18, PT, PT, R33, -0x80, RZ ;  /* 0xffffff8021127810 */ /* 0x000fe20007ffe0ff */
[----:B-1----:R-:W-:Y:S01]  /*0e60*/  HADD2.F32 R35, -RZ, R25.H0_H0 ;  /* 0x20000019ff237230 */ /* 0x002fe20000004100 */
[----:B------:R-:W-:Y:S01]  /*0e70*/  SHF.R.U32.HI R25, RZ, 0x8, R11 ;  /* 0x00000008ff197819 */ /* 0x000fe2000001160b */
[----:B------:R-:W-:Y:S03]  /*0e80*/  I2F.F16 R17, R17 ;  /* 0x0000001100117306 */ /* 0x000fe60000200c00 */
[----:B------:R-:W-:Y:S01]  /*0e90*/  LOP3.LUT R25, R25, 0xff, RZ, 0xc0, !PT ;  /* 0x000000ff19197812 */ /* 0x000fe200078ec0ff */
[----:B------:R-:W-:Y:S01]  /*0ea0*/  FFMA.FTZ R34, R35, R23, R34 ;  /* 0x0000001723227223 */ /* 0x000fe20000010022 */
[----:B------:R-:W-:Y:S01]  /*0eb0*/  LEA.HI R35, R9, 0xffffff80, RZ, 0x8 ;  /* 0xffffff8009237811 */ /* 0x000fe200078f40ff */
[----:B0-----:R-:W-:Y:S01]  /*0ec0*/  HADD2.F32 R31, -RZ, R22.H0_H0 ;  /* 0x20000016ff1f7230 */ /* 0x001fe20000004100 */
[----:B------:R-:W-:Y:S01]  /*0ed0*/  IADD3 R26, PT, PT, R25, -0x80, RZ ;  /* 0xffffff80191a7810 */ /* 0x000fe20007ffe0ff */
[----:B------:R-:W0:Y:S01]  /*0ee0*/  I2F.F16 R18, R18 ;  /* 0x0000001200127306 */ /* 0x000e220000200c00 */
[----:B------:R-:W-:Y:S01]  /*0ef0*/  SHF.R.U32.HI R22, RZ, 0x10, R9 ;  /* 0x00000010ff167819 */ /* 0x000fe20000011609 */
[----:B------:R-:W-:Y:S01]  /*0f00*/  HADD2.F32 R9, -RZ, R19.H0_H0 ;  /* 0x20000013ff097230 */ /* 0x000fe20000004100 */
[----:B------:R-:W-:Y:S01]  /*0f10*/  SHF.R.U32.HI R25, RZ, 0x10, R10 ;  /* 0x00000010ff197819 */ /* 0x000fe2000001160a */
[----:B------:R-:W-:Y:S01]  /*0f20*/  FFMA.FTZ R32, R23, R31, R32 ;  /* 0x0000001f17207223 */ /* 0x000fe20000010020 */
[----:B------:R-:W-:-:S02]  /*0f30*/  SHF.R.U32.HI R31, RZ, 0x10, R11 ;  /* 0x00000010ff1f7819 */ /* 0x000fc4000001160b */
[----:B------:R-:W-:Y:S01]  /*0f40*/  LOP3.LUT R22, R22, 0xff, RZ, 0xc0, !PT ;  /* 0x000000ff16167812 */ /* 0x000fe200078ec0ff */
[----:B------:R-:W1:Y:S01]  /*0f50*/  I2F.F16 R26, R26 ;  /* 0x0000001a001a7306 */ /* 0x000e620000200c00 */
[----:B------:R-:W-:Y:S02]  /*0f60*/  LOP3.LUT R25, R25, 0xff, RZ, 0xc0, !PT ;  /* 0x000000ff19197812 */ /* 0x000fe400078ec0ff */
[----:B------:R-:W-:Y:S02]  /*0f70*/  LOP3.LUT R31, R31, 0xff, RZ, 0xc0, !PT ;  /* 0x000000ff1f1f7812 */ /* 0x000fe400078ec0ff */
[----:B------:R-:W-:Y:S01]  /*0f80*/  IADD3 R22, PT, PT, R22, -0x80, RZ ;  /* 0xffffff8016167810 */ /* 0x000fe20007ffe0ff */
[----:B0-----:R-:W-:Y:S01]  /*0f90*/  HADD2.F32 R18, -RZ, R18.H0_H0 ;  /* 0x20000012ff127230 */ /* 0x001fe20000004100 */
[----:B------:R-:W-:Y:S01]  /*0fa0*/  IADD3 R25, PT, PT, R25, -0x80, RZ ;  /* 0xffffff8019197810 */ /* 0x000fe20007ffe0ff */
[----:B------:R-:W0:Y:S01]  /*0fb0*/  I2F.F16 R20, R20 ;  /* 0x0000001400147306 */ /* 0x000e220000200c00 */
[----:B------:R-:W-:-:S02]  /*0fc0*/  IADD3 R33, PT, PT, R31, -0x80, RZ ;  /* 0xffffff801f217810 */ /* 0x000fc40007ffe0ff */
[----:B------:R-:W-:Y:S01]  /*0fd0*/  FFMA.FTZ R18, R23, R18, R21 ;  /* 0x0000001217127223 */ /* 0x000fe20000010015 */
[----:B------:R-:W-:Y:S01]  /*0fe0*/  LEA.HI R31, R10, 0xffffff80, RZ, 0x8 ;  /* 0xffffff800a1f7811 */ /* 0x000fe200078f40ff */
[----:B-1----:R-:W-:-:S03]  /*0ff0*/  HADD2.F32 R21, -RZ, R26.H0_H0 ;  /* 0x2000001aff157230 */ /* 0x002fc60000004100 */
[----:B------:R-:W1:Y:S02]  /*1000*/  I2F.F16 R22, R22 ;  /* 0x0000001600167306 */ /* 0x000e640000200c00 */
[----:B------:R-:W-:Y:S01]  /*1010*/  FFMA.FTZ R8, R23, R21, R8 ;  /* 0x0000001517087223 */ /* 0x000fe20000010008 */
[----:B------:R-:W-:Y:S01]  /*1020*/  LEA.HI R21, R11, 0xffffff80, RZ, 0x8 ;  /* 0xffffff800b157811 */ /* 0x000fe200078f40ff */
[----:B------:R-:W-:Y:S02]  /*1030*/  HADD2.F32 R23, -RZ, R17.H0_H0 ;  /* 0x20000011ff177230 */ /* 0x000fe40000004100 */
[----:B0-----:R-:W-:Y:S02]  /*1040*/  HADD2.F32 R20, -RZ, R20.H0_H0 ;  /* 0x20000014ff147230 */ /* 0x001fe40000004100 */
[----:B------:R-:W0:Y:S01]  /*1050*/  I2F.F16 R25, R25 ;  /* 0x0000001900197306 */ /* 0x000e220000200c00 */
[----:B------:R-:W-:Y:S01]  /*1060*/  FFMA.FTZ R23, R23, R9, R34 ;  /* 0x0000000917177223 */ /* 0x000fe20000010022 */
[----:B-1----:R-:W-:-:S06]  /*1070*/  HADD2.F32 R10, -RZ, R22.H0_H0 ;  /* 0x20000016ff0a7230 */ /* 0x002fcc0000004100 */
[----:B------:R0:W1:Y:S01]  /*1080*/  I2F.F16 R26, R33 ;  /* 0x00000021001a7306 */ /* 0x0000620000200c00 */
[----:B------:R-:W-:-:S07]  /*1090*/  HADD2.F32 R22, -RZ, R19.H1_H1 ;  /* 0x30000013ff167230 */ /* 0x000fce0000004100 */
[----:B------:R2:W4:Y:S01]  /*10a0*/  I2F.F16 R17, R35 ;  /* 0x0000002300117306 */ /* 0x0005220000200c00 */
[----:B0-----:R-:W-:Y:S02]  /*10b0*/  HADD2.F32 R33, -RZ, R25.H0_H0 ;  /* 0x20000019ff217230 */ /* 0x001fe40000004100 */
[----:B------:R-:W-:-:S03]  /*10c0*/  FFMA.FTZ R25, R9, R10, R32 ;  /* 0x0000000a09197223 */ /* 0x000fc60000010020 */
[C---:B------:R-:W-:Y:S01]  /*10d0*/  FFMA.FTZ R33, R9.reuse, R33, R18 ;  /* 0x0000002109217223 */ /* 0x040fe20000010012 */
[----:B-1----:R-:W-:Y:S01]  /*10e0*/  HADD2.F32 R11, -RZ, R26.H0_H0 ;  /* 0x2000001aff0b7230 */ /* 0x002fe20000004100 */
[----:B------:R-:W0:Y:S01]  /*10f0*/  I2F.F16 R31, R31 ;  /* 0x0000001f001f7306 */ /* 0x000e220000200c00 */
[----:B------:R-:W-:Y:S01]  /*1100*/  FFMA.FTZ R23, R20, R22, R23 ;  /* 0x0000001614177223 */ /* 0x000fe20000010017 */
[----:B------:R-:W1:Y:S02]  /*1110*/  LDS.64 R18, [UR4+0x8] ;  /* 0x00000804ff127984 */ /* 0x000e640008000a00 */
[----:B--2---:R-:W-:Y:S02]  /*1120*/  FFMA.FTZ R35, R9, R11, R8 ;  /* 0x0000000b09237223 */ /* 0x004fe40000010008 */
[----:B------:R2:W5:Y:S01]  /*1130*/  LDG.E.128.CONSTANT R8, desc[UR6][R38.64] ;  /* 0x0000000626087981 */ /* 0x000562000c1e9d00 */
[----:B---3--:R-:W-:Y:S01]  /*1140*/  LOP3.LUT R20, R12, 0xff, RZ, 0xc0, !PT ;  /* 0x000000ff0c147812 */ /* 0x008fe200078ec0ff */
[----:B------:R-:W3:Y:S01]  /*1150*/  I2F.F16 R21, R21 ;  /* 0x0000001500157306 */ /* 0x000ee20000200c00 */
[----:B----4-:R-:W-:-:S02]  /*1160*/  HADD2.F32 R26, -RZ, R17.H0_H0 ;  /* 0x20000011ff1a7230 */ /* 0x010fc40000004100 */
[----:B------:R-:W-:Y:S02]  /*1170*/  IADD3 R17, PT, PT, R20, -0x80, RZ ;  /* 0xffffff8014117810 */ /* 0x000fe40007ffe0ff */
[----:B------:R-:W-:Y:S01]  /*1180*/  LOP3.LUT R20, R13, 0xff, RZ, 0xc0, !PT ;  /* 0x000000ff0d147812 */ /* 0x000fe200078ec0ff */
[----:B------:R-:W-:Y:S01]  /*1190*/  FFMA.FTZ R25, R22, R26, R25 ;  /* 0x0000001a16197223 */ /* 0x000fe20000010019 */
[----:B0-----:R-:W-:Y:S02]  /*11a0*/  HADD2.F32 R31, -RZ, R31.H0_H0 ;  /* 0x2000001fff1f7230 */ /* 0x001fe40000004100 */
[----:B------:R-:W-:Y:S01]  /*11b0*/  IADD3 R26, PT, PT, R20, -0x80, RZ ;  /* 0xffffff80141a7810 */ /* 0x000fe20007ffe0ff */
[----:B------:R-:W0:Y:S01]  /*11c0*/  I2F.F16 R17, R17 ;  /* 0x0000001100117306 */ /* 0x000e220000200c00 */
[----:B--2---:R-:W-:-:S04]  /*11d0*/  IMAD.WIDE R38, R27, 0x4, R38 ;  /* 0x000000041b267825 */ /* 0x004fc800078e0226 */
[----:B------:R-:W-:Y:S01]  /*11e0*/  FFMA.FTZ R33, R22, R31, R33 ;  /* 0x0000001f16217223 */ /* 0x000fe20000010021 */
[----:B---3--:R-:W-:Y:S01]  /*11f0*/  HADD2.F32 R20, -RZ, R21.H0_H0 ;  /* 0x20000015ff147230 */ /* 0x008fe20000004100 */
[----:B------:R-:W-:Y:S01]  /*1200*/  LOP3.LUT R21, R14, 0xff, RZ, 0xc0, !PT ;  /* 0x000000ff0e157812 */ /* 0x000fe200078ec0ff */
[----:B------:R-:W2:Y:S03]  /*1210*/  I2F.F16 R26, R26 ;  /* 0x0000001a001a7306 */ /* 0x000ea60000200c00 */
[----:B------:R-:W-:Y:S01]  /*1220*/  IADD3 R31, PT, PT, R21, -0x80, RZ ;  /* 0xffffff80151f7810 */ /* 0x000fe20007ffe0ff */
[----:B------:R-:W-:Y:S01]  /*1230*/  FFMA.FTZ R20, R22, R20, R35 ;  /* 0x0000001416147223 */ /* 0x000fe20000010023 */
[----:B------:R-:W-:Y:S01]  /*1240*/  LOP3.LUT R21, R15, 0xff, RZ, 0xc0, !PT ;  /* 0x000000ff0f157812 */ /* 0x000fe200078ec0ff */
[----:B0-----:R-:W-:-:S03]  /*1250*/  HADD2.F32 R22, -RZ, R17.H0_H0 ;  /* 0x20000011ff167230 */ /* 0x001fc60000004100 */
[----:B------:R-:W-:Y:S01]  /*1260*/  IADD3 R21, PT, PT, R21, -0x80, RZ ;  /* 0xffffff8015157810 */ /* 0x000fe20007ffe0ff */
[----:B------:R-:W0:Y:S01]  /*1270*/  I2F.F16 R31, R31 ;  /* 0x0000001f001f7306 */ /* 0x000e220000200c00 */
[----:B------:R-:W-:Y:S01]  /*1280*/  SHF.R.U32.HI R17, RZ, 0x8, R12 ;  /* 0x00000008ff117819 */ /* 0x000fe2000001160c */
[----:B--2---:R-:W-:-:S06]  /*1290*/  HADD2.F32 R26, -RZ, R26.H0_H0 ;  /* 0x2000001aff1a7230 */ /* 0x004fcc0000004100 */
[----:B------:R-:W2:Y:S01]  /*12a0*/  I2F.F16 R21, R21 ;  /* 0x0000001500157306 */ /* 0x000ea20000200c00 */
[----:B-1----:R-:W-:-:S05]  /*12b0*/  HADD2.F32 R32, -RZ, R18.H0_H0 ;  /* 0x20000012ff207230 */ /* 0x002fca0000004100 */
[----:B------:R-:W-:Y:S01]  /*12c0*/  FFMA.FTZ R26, R32, R26, R25 ;  /* 0x0000001a201a7223 */ /* 0x000fe20000010019 */
[----:B0-----:R-:W-:Y:S02]  /*12d0*/  HADD2.F32 R34, -RZ, R31.H0_H0 ;  /* 0x2000001fff227230 */ /* 0x001fe40000004100 */
[----:B------:R-:W-:Y:S01]  /*12e0*/  FFMA.FTZ R22, R22, R32, R23 ;  /* 0x0000002016167223 */ /* 0x000fe20000010017 */
[----:B------:R-:W-:Y:S02]  /*12f0*/  LEA.HI R23, R12, 0xffffff80, RZ, 0x8 ;  /* 0xffffff800c177811 */ /* 0x000fe400078f40ff */
[----:B------:R-:W-:Y:S01]  /*1300*/  SHF.R.U32.HI R12, RZ, 0x10, R12 ;  /* 0x00000010ff0c7819 */ /* 0x000fe2000001160c */
[----:B------:R-:W-:Y:S01]  /*1310*/  FFMA.FTZ R25, R32, R34, R33 ;  /* 0x0000002220197223 */ /* 0x000fe20000010021 */
[----:B------:R-:W-:Y:S01]  /*1320*/  LEA.HI R33, R13, 0xffffff80, RZ, 0x8 ;  /* 0xffffff800d217811 */ /* 0x000fe200078f40ff */
[----:B--2---:R-:W-:Y:S01]  /*1330*/  HADD2.F32 R31, -RZ, R21.H0_H0 ;  /* 0x20000015ff1f7230 */ /* 0x004fe20000004100 */
[----:B------:R-:W-:Y:S01]  /*1340*/  LOP3.LUT R21, R17, 0xff, RZ, 0xc0, !PT ;  /* 0x000000ff11157812 */ /* 0x000fe200078ec0ff */
[----:B------:R-:W0:Y:S01]  /*1350*/  I2F.F16 R23, R23 ;  /* 0x0000001700177306 */ /* 0x000e220000200c00 */
[----:B------:R-:W-:-:S02]  /*1360*/  LEA.HI R34, R14, 0xffffff80, RZ, 0x8 ;  /* 0xffffff800e227811 */ /* 0x000fc400078f40ff */
[----:B------:R-:W-:Y:S01]  /*1370*/  FFMA.FTZ R20, R32, R31, R20 ;  /* 0x0000001f20147223 */ /* 0x000fe20000010014 */
[--C-:B------:R-:W-:Y:S02]  /*1380*/  SHF.R.U32.HI R31, RZ, 0x8, R13.reuse ;  /* 0x00000008ff1f7819 */ /* 0x100fe4000001160d */
[----:B------:R-:W-:Y:S02]  /*1390*/  IADD3 R21, PT, PT, R21, -0x80, RZ ;  /* 0xffffff8015157810 */ /* 0x000fe40007ffe0ff */
[----:B------:R-:W-:Y:S01]  /*13a0*/  LOP3.LUT R31, R31, 0xff, RZ, 0xc0, !PT ;  /* 0x000000ff1f1f7812 */ /* 0x000fe200078ec0ff */
[----:B------:R1:W2:Y:S01]  /*13b0*/  I2F.F16 R17, R33 ;  /* 0x0000002100117306 */ /* 0x0002a20000200c00 */
[----:B------:R-:W-:Y:S02]  /*13c0*/  SHF.R.U32.HI R13, RZ, 0x10, R13 ;  /* 0x00000010ff0d7819 */ /* 0x000fe4000001160d */
[----:B------:R-:W-:Y:S01]  /*13d0*/  IADD3 R32, PT, PT, R31, -0x80, RZ ;  /* 0xffffff801f207810 */ /* 0x000fe20007ffe0ff */
[----:B------:R-:W-:Y:S01]  /*13e0*/  HADD2.F32 R31, -RZ, R18.H1_H1 ;  /* 0x30000012ff1f7230 */ /* 0x000fe20000004100 */
[----:B------:R-:W-:Y:S01]  /*13f0*/  LOP3.LUT R18, R12, 0xff, RZ, 0xc0, !PT ;  /* 0x000000ff0c127812 */ /* 0x000fe200078ec0ff */
[----:B0-----:R-:W-:Y:S01]  /*1400*/  HADD2.F32 R23, -RZ, R23.H0_H0 ;  /* 0x20000017ff177230 */ /* 0x001fe20000004100 */
[----:B------:R-:W-:Y:S01]  /*1410*/  LOP3.LUT R13, R13, 0xff, RZ, 0xc0, !PT ;  /* 0x000000ff0d0d7812 */ /* 0x000fe200078ec0ff */
[----:B------:R-:W0:Y:S01]  /*1420*/  I2F.F16 R21, R21 ;  /* 0x0000001500157306 */ /* 0x000e220000200c00 */
[----:B-1----:R-:W-:Y:S01]  /*1430*/  IADD3 R33, PT, PT, R18, -0x80, RZ ;  /* 0xffffff8012217810 */ /* 0x002fe20007ffe0ff */
[----:B--2---:R-:W-:-:S06]  /*1440*/  HADD2.F32 R17, -RZ, R17.H0_H0 ;  /* 0x20000011ff117230 */ /* 0x004fcc0000004100 */
[----:B------:R-:W1:Y:S01]  /*1450*/  I2F.F16 R32, R32 ;  /* 0x0000002000207306 */ /* 0x000e620000200c00 */
[----:B0-----:R-:W-:-:S07]  /*1460*/  HADD2.F32 R35, -RZ, R21.H0_H0 ;  /* 0x20000015ff237230 */ /* 0x001fce0000004100 */
[----:B------:R-:W0:Y:S01]  /*1470*/  I2F.F16 R12, R34 ;  /* 0x00000022000c7306 */ /* 0x000e220000200c00 */
[----:B------:R-:W-:Y:S01]  /*1480*/  FFMA.FTZ R18, R35, R31, R22 ;  /* 0x0000001f23127223 */ /* 0x000fe20000010016 */
[----:B------:R-:W-:Y:S01]  /*1490*/  IADD3 R22, PT, PT, R13, -0x80, RZ ;  /* 0xffffff800d167810 */ /* 0x000fe20007ffe0ff */
[----:B-1----:R-:W-:Y:S01]  /*14a0*/  HADD2.F32 R32, -RZ, R32.H0_H0 ;  /* 0x20000020ff207230 */ /* 0x002fe20000004100 */
[----:B------:R-:W-:-:S04]  /*14b0*/  SHF.R.U32.HI R13, RZ, 0x8, R14 ;  /* 0x00000008ff0d7819 */ /* 0x000fc8000001160e */
[----:B------:R1:W2:Y:S01]  /*14c0*/  I2F.F16 R21, R33 ;  /* 0x0000002100157306 */ /* 0x0002a20000200c00 */
[----:B------:R-:W-:Y:S01]  /*14d0*/  SHF.R.U32.HI R14, RZ, 0x10, R14 ;  /* 0x00000010ff0e7819 */ /* 0x000fe2000001160e */
[----:B------:R-:W-:Y:S01]  /*14e0*/  FFMA.FTZ R26, R31, R32, R26 ;  /* 0x000000201f1a7223 */ /* 0x000fe2000001001a */
[----:B------:R-:W-:Y:S02]  /*14f0*/  SHF.R.U32.HI R32, RZ, 0x8, R15 ;  /* 0x00000008ff207819 */ /* 0x000fe4000001160f */
[----:B------:R-:W-:Y:S01]  /*1500*/  LOP3.LUT R13, R13, 0xff, RZ, 0xc0, !PT ;  /* 0x000000ff0d0d7812 */ /* 0x000fe200078ec0ff */
[----:B0-----:R-:W-:Y:S01]  /*1510*/  HADD2.F32 R12, -RZ, R12.H0_H0 ;  /* 0x2000000cff0c7230 */ /* 0x001fe20000004100 */
[----:B------:R-:W-:Y:S01]  /*1520*/  LOP3.LUT R32, R32, 0xff, RZ, 0xc0, !PT ;  /* 0x000000ff20207812 */ /* 0x000fe200078ec0ff */
[----:B------:R-:W0:Y:S01]  /*1530*/  I2F.F16 R22, R22 ;  /* 0x0000001600167306 */ /* 0x000e220000200c00 */
[----:B------:R-:W-:Y:S02]  /*1540*/  IADD3 R13, PT, PT, R13, -0x80, RZ ;  /* 0xffffff800d0d7810 */ /* 0x000fe40007ffe0ff */
[----:B-1----:R-:W-:-:S02]  /*1550*/  IADD3 R33, PT, PT, R32, -0x80, RZ ;  /* 0xffffff8020217810 */ /* 0x002fc40007ffe0ff */
[----:B------:R-:W-:Y:S01]  /*1560*/  LOP3.LUT R32, R14, 0xff, RZ, 0xc0, !PT ;  /* 0x000000ff0e207812 */ /* 0x000fe200078ec0ff */
[----:B--2---:R-:W-:Y:S01]  /*1570*/  HADD2.F32 R21, -RZ, R21.H0_H0 ;  /* 0x20000015ff157230 */ /* 0x004fe20000004100 */
[----:B------:R-:W-:Y:S01]  /*1580*/  SHF.R.U32.HI R34, RZ, 0x10, R15 ;  /* 0x00000010ff227819 */ /* 0x000fe2000001160f */
[----:B------:R-:W1:Y:S01]  /*1590*/  I2F.F16 R13, R13 ;  /* 0x0000000d000d7306 */ /* 0x000e620000200c00 */
[----:B------:R-:W-:Y:S02]  /*15a0*/  IADD3 R32, PT, PT, R32, -0x80, RZ ;  /* 0xffffff8020207810 */ /* 0x000fe40007ffe0ff */
[----:B------:R-:W-:-:S04]  /*15b0*/  LOP3.LUT R34, R34, 0xff, RZ, 0xc0, !PT ;  /* 0x000000ff22227812 */ /* 0x000fc800078ec0ff */
[----:B------:R-:W-:Y:S01]  /*15c0*/  IADD3 R35, PT, PT, R34, -0x80, RZ ;  /* 0xffffff8022237810 */ /* 0x000fe20007ffe0ff */
[----:B------:R2:W3:Y:S01]  /*15d0*/  I2F.F16 R14, R33 ;  /* 0x00000021000e7306 */ /* 0x0004e20000200c00 */
[----:B0-----:R-:W-:Y:S02]  /*15e0*/  HADD2.F32 R22, -RZ, R22.H0_H0 ;  /* 0x20000016ff167230 */ /* 0x001fe40000004100 */
[----:B-1----:R-:W-:-:S05]  /*15f0*/  HADD2.F32 R36, -RZ, R13.H0_H0 ;  /* 0x2000000dff247230 */ /* 0x002fca0000004100 */
[----:B------:R-:W0:Y:S01]  /*1600*/  I2F.F16 R32, R32 ;  /* 0x0000002000207306 */ /* 0x000e220000200c00 */
[--C-:B--2---:R-:W-:Y:S02]  /*1610*/  HADD2.F32 R33, -RZ, R19.reuse.H1_H1 ;  /* 0x30000013ff217230 */ /* 0x104fe40000004100 */
[----:B------:R-:W-:Y:S01]  /*1620*/  FFMA.FTZ R34, R31, R36, R25 ;  /* 0x000000241f227223 */ /* 0x000fe20000010019 */
[----:B------:R-:W-:Y:S01]  /*1630*/  LEA.HI R25, R15, 0xffffff80, RZ, 0x8 ;  /* 0xffffff800f197811 */ /* 0x000fe200078f40ff */
[----:B------:R-:W-:Y:S01]  /*1640*/  HADD2.F32 R15, -RZ, R19.H0_H0 ;  /* 0x20000013ff0f7230 */ /* 0x000fe20000004100 */
[----:B-----5:R-:W-:Y:S01]  /*1650*/  LOP3.LUT R19, R7, 0xff, RZ, 0xc0, !PT ;  /* 0x000000ff07137812 */ /* 0x020fe200078ec0ff */
[----:B---3--:R-:W-:Y:S01]  /*1660*/  HADD2.F32 R14, -RZ, R14.H0_H0 ;  /* 0x2000000eff0e7230 */ /* 0x008fe20000004100 */
[----:B------:R1:W2:Y:S02]  /*1670*/  I2F.F16 R13, R35 ;  /* 0x00000023000d7306 */ /* 0x0002a40000200c00 */
[----:B------:R-:W-:Y:S01]  /*1680*/  FFMA.FTZ R26, R15, R22, R26 ;  /* 0x000000160f1a7223 */ /* 0x000fe2000001001a */
[----:B------:R-:W-:Y:S01]  /*1690*/  IADD3 R19, PT, PT, R19, -0x80, RZ ;  /* 0xffffff8013137810 */ /* 0x000fe20007ffe0ff */
[----:B------:R-:W-:Y:S01]  /*16a0*/  FFMA.FTZ R14, R31, R14, R20 ;  /* 0x0000000e1f0e7223 */ /* 0x000fe20000010014 */
[----:B------:R-:W-:Y:S01]  /*16b0*/  LOP3.LUT R20, R4, 0xff, RZ, 0xc0, !PT ;  /* 0x000000ff04147812 */ /* 0x000fe200078ec0ff */
[----:B0-----:R-:W-:-:S02]  /*16c0*/  HADD2.F32 R31, -RZ, R32.H0_H0 ;  /* 0x20000020ff1f7230 */ /* 0x001fc40000004100 */
[----:B------:R-:W-:Y:S01]  /*16d0*/  FFMA.FTZ R32, R21, R15, R18 ;  /* 0x0000000f15207223 */ /* 0x000fe20000010012 */
[----:B------:R-:W0:Y:S01]  /*16e0*/  I2F.F16 R25, R25 ;  /* 0x0000001900197306 */ /* 0x000e220000200c00 */
        /* <DEDUP_REMOVED lines=10> */
[----:B------:R-:W-:Y:S02]  /*1790*/  LOP3.LUT R14, R6, 0xff, RZ, 0xc0, !PT ;  /* 0x000000ff060e7812 */ /* 0x000fe400078ec0ff */
[----:B------:R-:W-:Y:S01]  /*17a0*/  IADD3 R15, PT, PT, R31, -0x80, RZ ;  /* 0xffffff801f0f7810 */ /* 0x000fe20007ffe0ff */
[----:B------:R-:W-:Y:S01]  /*17b0*/  FFMA.FTZ R31, R23, R33, R32 ;  /* 0x00000021171f7223 */ /* 0x000fe20000010020 */
[----:B------:R-:W-:Y:S01]  /*17c0*/  IADD3 R34, PT, PT, R14, -0x80, RZ ;  /* 0xffffff800e227810 */ /* 0x000fe20007ffe0ff */
[----:B------:R-:W3:Y:S01]  /*17d0*/  I2F.F16 R19, R19 ;  /* 0x0000001300137306 */ /* 0x000ee20000200c00 */
[----:B------:R-:W-:Y:S02]  /*17e0*/  SHF.R.U32.HI R14, RZ, 0x8, R4 ;  /* 0x00000008ff0e7819 */ /* 0x000fe40000011604 */
[----:B------:R-:W-:Y:S01]  /*17f0*/  LOP3.LUT R32, R17, 0xff, RZ, 0xc0, !PT ;  /* 0x000000ff11207812 */ /* 0x000fe200078ec0ff */
[----:B0-----:R-:W-:Y:S01]  /*1800*/  HADD2.F32 R17, -RZ, R25.H0_H0 ;  /* 0x20000019ff117230 */ /* 0x001fe20000004100 */
[----:B------:R-:W-:Y:S01]  /*1810*/  LOP3.LUT R14, R14, 0xff, RZ, 0xc0, !PT ;  /* 0x000000ff0e0e7812 */ /* 0x000fe200078ec0ff */
[----:B--2---:R-:W-:Y:S01]  /*1820*/  HADD2.F32 R13, -RZ, R13.H0_H0 ;  /* 0x2000000dff0d7230 */ /* 0x004fe20000004100 */
[----:B------:R-:W-:Y:S01]  /*1830*/  IADD3 R32, PT, PT, R32, -0x80, RZ ;  /* 0xffffff8020207810 */ /* 0x000fe20007ffe0ff */
[----:B------:R-:W0:Y:S01]  /*1840*/  I2F.F16 R15, R15 ;  /* 0x0000000f000f7306 */ /* 0x000e220000200c00 */
[----:B------:R-:W-:Y:S01]  /*1850*/  IADD3 R14, PT, PT, R14, -0x80, RZ ;  /* 0xffffff800e0e7810 */ /* 0x000fe20007ffe0ff */
[----:B------:R-:W-:Y:S01]  /*1860*/  FFMA.FTZ R17, R33, R17, R18 ;  /* 0x0000001121117223 */ /* 0x000fe20000010012 */
[----:B------:R-:W-:-:S04]  /*1870*/  SHF.R.U32.HI R25, RZ, 0x8, R6 ;  /* 0x00000008ff197819 */ /* 0x000fc80000011606 */
[----:B------:R-:W-:Y:S01]  /*1880*/  LOP3.LUT R25, R25, 0xff, RZ, 0xc0, !PT ;  /* 0x000000ff19197812 */ /* 0x000fe200078ec0ff */
[----:B------:R-:W2:Y:S01]  /*1890*/  I2F.F16 R23, R34 ;  /* 0x0000002200177306 */ /* 0x000ea20000200c00 */
[----:B---3--:R-:W-:Y:S02]  /*18a0*/  HADD2.F32 R19, -RZ, R19.H0_H0 ;  /* 0x20000013ff137230 */ /* 0x008fe40000004100 */
[----:B0-----:R-:W-:-:S05]  /*18b0*/  HADD2.F32 R33, -RZ, R15.H0_H0 ;  /* 0x2000000fff217230 */ /* 0x001fca0000004100 */
[----:B------:R-:W0:Y:S01]  /*18c0*/  I2F.F16 R18, R32 ;  /* 0x0000002000127306 */ /* 0x000e220000200c00 */
[--C-:B-1----:R-:W-:Y:S02]  /*18d0*/  HADD2.F32 R12, -RZ, R20.reuse.H0_H0 ;  /* 0x20000014ff0c7230 */ /* 0x102fe40000004100 */
[----:B------:R-:W-:-:S03]  /*18e0*/  HADD2.F32 R20, -RZ, R20.H1_H1 ;  /* 0x30000014ff147230 */ /* 0x000fc60000004100 */
[C---:B------:R-:W-:Y:S01]  /*18f0*/  FFMA.FTZ R19, R12.reuse, R19, RZ ;  /* 0x000000130c137223 */ /* 0x040fe200000100ff */
[----:B--2---:R-:W-:Y:S01]  /*1900*/  HADD2.F32 R15, -RZ, R23.H0_H0 ;  /* 0x20000017ff0f7230 */ /* 0x004fe20000004100 */
[----:B------:R-:W1:Y:S01]  /*1910*/  I2F.F16 R14, R14 ;  /* 0x0000000e000e7306 */ /* 0x000e620000200c00 */
[----:B------:R-:W-:-:S03]  /*1920*/  FFMA.FTZ R23, R12, R33, RZ ;  /* 0x000000210c177223 */ /* 0x000fc600000100ff */
[----:B------:R-:W-:Y:S01]  /*1930*/  FFMA.FTZ R33, R12, R15, RZ ;  /* 0x0000000f0c217223 */ /* 0x000fe200000100ff */
[----:B0-----:R-:W-:-:S05]  /*1940*/  HADD2.F32 R18, -RZ, R18.H0_H0 ;  /* 0x20000012ff127230 */ /* 0x001fca0000004100 */
[----:B------:R-:W-:Y:S01]  /*1950*/  FFMA.FTZ R36, R20, R18, R23 ;  /* 0x0000001214247223 */ /* 0x000fe20000010017 */
[----:B-1----:R-:W-:Y:S02]  /*1960*/  HADD2.F32 R35, -RZ, R14.H0_H0 ;  /* 0x2000000eff237230 */ /* 0x002fe40000004100 */
[----:B------:R-:W-:Y:S01]  /*1970*/  FFMA.FTZ R14, R13, R12, RZ ;  /* 0x0000000c0d0e7223 */ /* 0x000fe200000100ff */
[----:B------:R-:W-:-:S03]  /*1980*/  SHF.R.U32.HI R18, RZ, 0x8, R7 ;  /* 0x00000008ff127819 */ /* 0x000fc60000011607 */
[----:B------:R-:W-:Y:S01]  /*1990*/  FFMA.FTZ R32, R35, R20, R14 ;  /* 0x0000001423207223 */ /* 0x000fe2000001000e */
[----:B------:R-:W-:Y:S01]  /*19a0*/  IADD3 R35, PT, PT, R25, -0x80, RZ ;  /* 0xffffff8019237810 */ /* 0x000fe20007ffe0ff */
[----:B------:R0:W2:Y:S01]  /*19b0*/  LDG.E.128.CONSTANT R12, desc[UR6][R38.64] ;  /* 0x00000006260c7981 */ /* 0x0000a2000c1e9d00 */
[----:B------:R-:W-:Y:S02]  /*19c0*/  LOP3.LUT R25, R18, 0xff, RZ, 0xc0, !PT ;  /* 0x000000ff12197812 */ /* 0x000fe400078ec0ff */
[----:B------:R-:W-:Y:S01]  /*19d0*/  SHF.R.U32.HI R23, RZ, 0x10, R4 ;  /* 0x00000010ff177819 */ /* 0x000fe20000011604 */
[----:B------:R-:W1:Y:S01]  /*19e0*/  I2F.F16 R18, R35 ;  /* 0x0000002300127306 */ /* 0x000e620000200c00 */
[----:B------:R-:W-:Y:S02]  /*19f0*/  IADD3 R37, PT, PT, R25, -0x80, RZ ;  /* 0xffffff8019257810 */ /* 0x000fe40007ffe0ff */
[----:B------:R-:W-:Y:S01]  /*1a00*/  LOP3.LUT R23, R23, 0xff, RZ, 0xc0, !PT ;  /* 0x000000ff17177812 */ /* 0x000fe200078ec0ff */
[----:B0-----:R-:W-:-:S03]  /*1a10*/  IMAD.WIDE R38, R27, 0x4, R38 ;  /* 0x000000041b267825 */ /* 0x001fc600078e0226 */
[----:B------:R-:W-:Y:S01]  /*1a20*/  IADD3 R23, PT, PT, R23, -0x80, RZ ;  /* 0xffffff8017177810 */ /* 0x000fe20007ffe0ff */
[----:B------:R-:W0:Y:S01]  /*1a30*/  I2F.F16 R25, R37 ;  /* 0x0000002500197306 */ /* 0x000e220000200c00 */
[----:B-1----:R-:W-:-:S07]  /*1a40*/  HADD2.F32 R18, -RZ, R18.H0_H0 ;  /* 0x20000012ff127230 */ /* 0x002fce0000004100 */
[----:B------:R-:W1:Y:S01]  /*1a50*/  I2F.F16 R23, R23 ;  /* 0x0000001700177306 */ /* 0x000e620000200c00 */
[----:B------:R-:W-:Y:S01]  /*1a60*/  FFMA.FTZ R34, R20, R18, R33 ;  /* 0x0000001214227223 */ /* 0x000fe20000010021 */
[----:B0-----:R-:W-:-:S05]  /*1a70*/  HADD2.F32 R40, -RZ, R25.H0_H0 ;  /* 0x20000019ff287230 */ /* 0x001fca0000004100 */
        /* <DEDUP_REMOVED lines=16> */
[----:B------:R-:W1:Y:S01]  /*1b80*/  I2F.F16 R32, R32 ;  /* 0x0000002000207306 */ /* 0x000e620000200c00 */
[----:B0-----:R-:W-:-:S07]  /*1b90*/  HADD2.F32 R37, -RZ, R23.H0_H0 ;  /* 0x20000017ff257230 */ /* 0x001fce0000004100 */
[----:B------:R-:W0:Y:S01]  /*1ba0*/  I2F.F16 R25, R35 ;  /* 0x0000002300197306 */ /* 0x000e220000200c00 */
[----:B------:R-:W-:Y:S01]  /*1bb0*/  LEA.HI R23, R4, 0xffffff80, RZ, 0x8 ;  /* 0xffffff8004177811 */ /* 0x000fe200078f40ff */
[----:B------:R-:W-:Y:S01]  /*1bc0*/  FFMA.FTZ R4, R19, R37, R36 ;  /* 0x0000002513047223 */ /* 0x000fe20000010024 */
[----:B-1----:R-:W-:-:S05]  /*1bd0*/  HADD2.F32 R33, -RZ, R32.H0_H0 ;  /* 0x20000020ff217230 */ /* 0x002fca0000004100 */
[----:B------:R-:W1:Y:S01]  /*1be0*/  I2F.F16 R23, R23 ;  /* 0x0000001700177306 */ /* 0x000e620000200c00 */
[----:B------:R-:W-:Y:S01]  /*1bf0*/  FFMA.FTZ R34, R19, R33, R34 ;  /* 0x0000002113227223 */ /* 0x000fe20000010022 */
[----:B0-----:R-:W-:-:S06]  /*1c00*/  HADD2.F32 R32, -RZ, R25.H0_H0 ;  /* 0x20000019ff207230 */ /* 0x001fcc0000004100 */
[----:B------:R-:W0:Y:S01]  /*1c10*/  I2F.F16 R5, R5 ;  /* 0x0000000500057306 */ /* 0x000e220000200c00 */
[----:B------:R-:W-:Y:S01]  /*1c20*/  LEA.HI R25, R6, 0xffffff80, RZ, 0x8 ;  /* 0xffffff8006197811 */ /* 0x000fe200078f40ff */
[----:B------:R-:W-:Y:S02]  /*1c30*/  FFMA.FTZ R32, R19, R32, R18 ;  /* 0x0000002013207223 */ /* 0x000fe40000010012 */
[----:B------:R-:W3:Y:S01]  /*1c40*/  LDS.64 R18, [UR4+0x18] ;  /* 0x00001804ff127984 */ /* 0x000ee20008000a00 */
[----:B-1----:R-:W-:Y:S01]  /*1c50*/  HADD2.F32 R33, -RZ, R23.H0_H0 ;  /* 0x20000017ff217230 */ /* 0x002fe20000004100 */
[----:B------:R-:W-:Y:S02]  /*1c60*/  LEA.HI R23, R7, 0xffffff80, RZ, 0x8 ;  /* 0xffffff8007177811 */ /* 0x000fe400078f40ff */
[----:B------:R-:W1:Y:S01]  /*1c70*/  I2F.F16 R25, R25 ;  /* 0x0000001900197306 */ /* 0x000e620000200c00 */
[----:B------:R-:W-:Y:S01]  /*1c80*/  LOP3.LUT R7, R8, 0xff, RZ, 0xc0, !PT ;  /* 0x000000ff08077812 */ /* 0x000fe200078ec0ff */
[----:B------:R-:W-:Y:S01]  /*1c90*/  FFMA.FTZ R6, R33, R21, R20 ;  /* 0x0000001521067223 */ /* 0x000fe20000010014 */
[----:B0-----:R-:W-:-:S02]  /*1ca0*/  HADD2.F32 R33, -RZ, R5.H0_H0 ;  /* 0x20000005ff217230 */ /* 0x001fc40000004100 */
[----:B------:R-:W-:-:S03]  /*1cb0*/  IADD3 R5, PT, PT, R7, -0x80, RZ ;  /* 0xffffff8007057810 */ /* 0x000fc60007ffe0ff */
[----:B------:R0:W4:Y:S01]  /*1cc0*/  I2F.F16 R20, R23 ;  /* 0x0000001700147306 */ /* 0x0001220000200c00 */
[----:B------:R-:W-:Y:S01]  /*1cd0*/  LOP3.LUT R7, R9, 0xff, RZ, 0xc0, !PT ;  /* 0x000000ff09077812 */ /* 0x000fe200078ec0ff */
[----:B------:R-:W-:-:S03]  /*1ce0*/  FFMA.FTZ R4, R21, R33, R4 ;  /* 0x0000002115047223 */ /* 0x000fc60000010004 */
[----:B------:R-:W-:Y:S01]  /*1cf0*/  IADD3 R33, PT, PT, R7, -0x80, RZ ;  /* 0xffffff8007217810 */ /* 0x000fe20007ffe0ff */
[----:B-1----:R-:W-:Y:S02]  /*1d00*/  HADD2.F32 R25, -RZ, R25.H0_H0 ;  /* 0x20000019ff197230 */ /* 0x002fe40000004100 */
[----:B------:R-:W1:Y:S01]  /*1d10*/  I2F.F16 R5, R5 ;  /* 0x0000000500057306 */ /* 0x000e620000200c00 */
[----:B0-----:R-:W-:Y:S02]  /*1d20*/  LOP3.LUT R23, R10, 0xff, RZ, 0xc0, !PT ;  /* 0x000000ff0a177812 */ /* 0x001fe400078ec0ff */
[----:B------:R-:W-:Y:S01]  /*1d30*/  FFMA.FTZ R34, R21, R25, R34 ;  /* 0x0000001915227223 */ /* 0x000fe20000010022 */
[----:B----4-:R-:W-:-:S04]  /*1d40*/  HADD2.F32 R25, -RZ, R20.H0_H0 ;  /* 0x20000014ff197230 */ /* 0x010fc80000004100 */
[----:B------:R-:W0:Y:S01]  /*1d50*/  I2F.F16 R7, R33 ;  /* 0x0000002100077306 */ /* 0x000e220000200c00 */
[----:B------:R-:W-:Y:S02]  /*1d60*/  IADD3 R20, PT, PT, R23, -0x80, RZ ;  /* 0xffffff8017147810 */ /* 0x000fe40007ffe0ff */
[----:B------:R-:W-:Y:S01]  /*1d70*/  LOP3.LUT R23, R11, 0xff, RZ, 0xc0, !PT ;  /* 0x000000ff0b177812 */ /* 0x000fe200078ec0ff */
[----:B------:R-:W-:Y:S01]  /*1d80*/  FFMA.FTZ R32, R21, R25, R32 ;  /* 0x0000001915207223 */ /* 0x000fe20000010020 */
[----:B-1----:R-:W-:Y:S02]  /*1d90*/  HADD2.F32 R5, -RZ, R5.H0_H0 ;  /* 0x20000005ff057230 */ /* 0x002fe40000004100 */
[----:B------:R-:W-:Y:S01]  /*1da0*/  IADD3 R35, PT, PT, R23, -0x80, RZ ;  /* 0xffffff8017237810 */ /* 0x000fe20007ffe0ff */
[----:B------:R-:W1:Y:S01]  /*1db0*/  I2F.F16 R20, R20 ;  /* 0x0000001400147306 */ /* 0x000e620000200c00 */
[----:B---3--:R-:W-:Y:S02]  /*1dc0*/  HADD2.F32 R21, -RZ, R18.H0_H0 ;  /* 0x20000012ff157230 */ /* 0x008fe40000004100 */
[----:B0-----:R-:W-:-:S05]  /*1dd0*/  HADD2.F32 R7, -RZ, R7.H0_H0 ;  /* 0x20000007ff077230 */ /* 0x001fca0000004100 */
[----:B------:R-:W0:Y:S01]  /*1de0*/  I2F.F16 R35, R35 ;  /* 0x0000002300237306 */ /* 0x000e220000200c00 */
[----:B------:R-:W-:Y:S01]  /*1df0*/  FFMA.FTZ R23, R5, R21, R6 ;  /* 0x0000001505177223 */ /* 0x000fe20000010006 */
[----:B------:R-:W-:Y:S02]  /*1e00*/  FFMA.FTZ R25, R21, R7, R4 ;  /* 0x0000000715197223 */ /* 0x000fe40000010004 */
[----:B------:R-:W3:Y:S01]  /*1e10*/  LDG.E.128.CONSTANT R4, desc[UR6][R38.64] ;  /* 0x0000000626047981 */ /* 0x000ee2000c1e9d00 */
[----:B-1----:R-:W-:Y:S01]  /*1e20*/  HADD2.F32 R33, -RZ, R20.H0_H0 ;  /* 0x20000014ff217230 */ /* 0x002fe20000004100 */
[----:B------:R-:W-:-:S04]  /*1e30*/  SHF.R.U32.HI R20, RZ, 0x8, R8 ;  /* 0x00000008ff147819 */ /* 0x000fc80000011608 */
[----:B------:R-:W-:Y:S01]  /*1e40*/  FFMA.FTZ R34, R21, R33, R34 ;  /* 0x0000002115227223 */ /* 0x000fe20000010022 */
[----:B------:R-:W-:Y:S01]  /*1e50*/  LOP3.LUT R20, R20, 0xff, RZ, 0xc0, !PT ;  /* 0x000000ff14147812 */ /* 0x000fe200078ec0ff */
[----:B0-----:R-:W-:-:S03]  /*1e60*/  HADD2.F32 R37, -RZ, R35.H0_H0 ;  /* 0x20000023ff257230 */ /* 0x001fc60000004100 */
[----:B------:R-:W-:Y:S02]  /*1e70*/  IADD3 R33, PT, PT, R20, -0x80, RZ ;  /* 0xffffff8014217810 */ /* 0x000fe40007ffe0ff */
[----:B------:R-:W-:Y:S01]  /*1e80*/  FFMA.FTZ R32, R21, R37, R32 ;  /* 0x0000002515207223 */ /* 0x000fe20000010020 */
[----:B------:R-:W-:Y:S01]  /*1e90*/  SHF.R.U32.HI R21, RZ, 0x8, R9 ;  /* 0x00000008ff157819 */ /* 0x000fe20000011609 */
[----:B------:R-:W0:Y:S03]  /*1ea0*/  I2F.F16 R20, R33 ;  /* 0x0000002100147306 */ /* 0x000e260000200c00 */
[----:B------:R-:W-:-:S04]  /*1eb0*/  LOP3.LUT R21, R21, 0xff, RZ, 0xc0, !PT ;  /* 0x000000ff15157812 */ /* 0x000fc800078ec0ff */
[----:B------:R-:W-:Y:S01]  /*1ec0*/  IADD3 R35, PT, PT, R21, -0x80, RZ ;  /* 0xffffff8015237810 */ /* 0x000fe20007ffe0ff */
[----:B------:R-:W-:-:S05]  /*1ed0*/  HADD2.F32 R21, -RZ, R18.H1_H1 ;  /* 0x30000012ff157230 */ /* 0x000fca0000004100 */
[----:B------:R-:W1:Y:S01]  /*1ee0*/  I2F.F16 R35, R35 ;  /* 0x0000002300237306 */ /* 0x000e620000200c00 */
[----:B0-----:R-:W-:-:S05]  /*1ef0*/  HADD2.F32 R20, -RZ, R20.H0_H0 ;  /* 0x20000014ff147230 */ /* 0x001fca0000004100 */
[----:B------:R-:W-:Y:S01]  /*1f00*/  FFMA.FTZ R20, R20, R21, R23 ;  /* 0x0000001514147223 */ /* 0x000fe20000010017 */
[----:B------:R-:W-:-:S04]  /*1f10*/  SHF.R.U32.HI R23, RZ, 0x8, R10 ;  /* 0x00000008ff177819 */ /* 0x000fc8000001160a */
[----:B------:R-:W-:Y:S01]  /*1f20*/  LOP3.LUT R23, R23, 0xff, RZ, 0xc0, !PT ;  /* 0x000000ff17177812 */ /* 0x000fe200078ec0ff */
[----:B-1----:R-:W-:-:S03]  /*1f30*/  HADD2.F32 R18, -RZ, R35.H0_H0 ;  /* 0x20000023ff127230 */ /* 0x002fc60000004100 */
[----:B------:R-:W-:Y:S02]  /*1f40*/  IADD3 R36, PT, PT, R23, -0x80, RZ ;  /* 0xffffff8017247810 */ /* 0x000fe40007ffe0ff */
[----:B------:R-:W-:Y:S01]  /*1f50*/  FFMA.FTZ R18, R21, R18, R25 ;  /* 0x0000001215127223 */ /* 0x000fe20000010019 */
[----:B------:R-:W-:Y:S01]  /*1f60*/  SHF.R.U32.HI R25, RZ, 0x8, R11 ;  /* 0x00000008ff197819 */ /* 0x000fe2000001160b */
[----:B------:R-:W0:Y:S03]  /*1f70*/  I2F.F16 R23, R36 ;  /* 0x0000002400177306 */ /* 0x000e260000200c00 */
[----:B------:R-:W-:-:S04]  /*1f80*/  LOP3.LUT R25, R25, 0xff, RZ, 0xc0, !PT ;  /* 0x000000ff19197812 */ /* 0x000fc800078ec0ff */
[----:B------:R-:W-:Y:S02]  /*1f90*/  IADD3 R33, PT, PT, R25, -0x80, RZ ;  /* 0xffffff8019217810 */ /* 0x000fe40007ffe0ff */
[----:B------:R-:W-:-:S04]  /*1fa0*/  SHF.R.U32.HI R25, RZ, 0x10, R8 ;  /* 0x00000010ff197819 */ /* 0x000fc80000011608 */
[----:B------:R-:W-:Y:S01]  /*1fb0*/  LOP3.LUT R25, R25, 0xff, RZ, 0xc0, !PT ;  /* 0x000000ff19197812 */ /* 0x000fe200078ec0ff */
[----:B------:R-:W1:Y:S01]  /*1fc0*/  I2F.F16 R33, R33 ;  /* 0x0000002100217306 */ /* 0x000e620000200c00 */
[----:B0-----:R-:W-:Y:S02]  /*1fd0*/  HADD2.F32 R23, -RZ, R23.H0_H0 ;  /* 0x20000017ff177230 */ /* 0x001fe40000004100 */
[----:B------:R-:W-:-:S03]  /*1fe0*/  IADD3 R35, PT, PT, R25, -0x80, RZ ;  /* 0xffffff8019237810 */ /* 0x000fc60007ffe0ff */
[----:B------:R-:W-:Y:S02]  /*1ff0*/  FFMA.FTZ R34, R21, R23, R34 ;  /* 0x0000001715227223 */ /* 0x000fe40000010022 */
[----:B------:R0:W4:Y:S01]  /*2000*/  I2F.F16 R25, R35 ;  /* 0x0000002300197306 */ /* 0x0001220000200c00 */
[----:B-1----:R-:W-:Y:S01]  /*2010*/  HADD2.F32 R37, -RZ, R33.H0_H0 ;  /* 0x20000021ff257230 */ /* 0x002fe20000004100 */
[----:B0-----:R-:W-:-:S04]  /*2020*/  SHF.R.U32.HI R35, RZ, 0x10, R11 ;  /* 0x00000010ff237819 */ /* 0x001fc8000001160b */
[----:B------:R-:W-:Y:S01]  /*2030*/  FFMA.FTZ R23, R21, R37, R32 ;  /* 0x0000002515177223 */ /* 0x000fe20000010020 */
[----:B------:R-:W-:Y:S01]  /*2040*/  HADD2.F32 R21, -RZ, R19.H0_H0 ;  /* 0x20000013ff157230 */ /* 0x000fe20000004100 */
[----:B------:R-:W-:Y:S01]  /*2050*/  SHF.R.U32.HI R32, RZ, 0x10, R9 ;  /* 0x00000010ff207819 */ /* 0x000fe20000011609 */
[----:B----4-:R-:W-:Y:S01]  /*2060*/  HADD2.F32 R25, -RZ, R25.H0_H0 ;  /* 0x20000019ff197230 */ /* 0x010fe20000004100 */
[----:B------:R-:W-:Y:S02]  /*2070*/  LOP3.LUT R35, R35, 0xff, RZ, 0xc0, !PT ;  /* 0x000000ff23237812 */ /* 0x000fe400078ec0ff */
[----:B------:R-:W-:Y:S02]  /*2080*/  LOP3.LUT R32, R32, 0xff, RZ, 0xc0, !PT ;  /* 0x000000ff20207812 */ /* 0x000fe400078ec0ff */
[----:B------:R-:W-:Y:S01]  /*2090*/  FFMA.FTZ R25, R25, R21, R20 ;  /* 0x0000001519197223 */ /* 0x000fe20000010014 */
[----:B------:R-:W-:Y:S02]  /*20a0*/  SHF.R.U32.HI R20, RZ, 0x10, R10 ;  /* 0x00000010ff147819 */ /* 0x000fe4000001160a */
[----:B------:R-:W-:-:S02]  /*20b0*/  IADD3 R36, PT, PT, R32, -0x80, RZ ;  /* 0xffffff8020247810 */ /* 0x000fc40007ffe0ff */
[----:B------:R-:W-:Y:S02]  /*20c0*/  LOP3.LUT R20, R20, 0xff, RZ, 0xc0, !PT ;  /* 0x000000ff14147812 */ /* 0x000fe400078ec0ff */
[----:B------:R-:W-:Y:S01]  /*20d0*/  IADD3 R35, PT, PT, R35, -0x80, RZ ;  /* 0xffffff8023237810 */ /* 0x000fe20007ffe0ff */
[----:B------:R-:W0:Y:S01]  /*20e0*/  I2F.F16 R32, R36 ;  /* 0x0000002400207306 */ /* 0x000e220000200c00 */
[----:B------:R-:W-:Y:S02]  /*20f0*/  IADD3 R33, PT, PT, R20, -0x80, RZ ;  /* 0xffffff8014217810 */ /* 0x000fe40007ffe0ff */
[----:B------:R-:W-:-:S05]  /*2100*/  LEA.HI R10, R10, 0xffffff80, RZ, 0x8 ;  /* 0xffffff800a0a7811 */ /* 0x000fca00078f40ff */
[----:B------:R-:W1:Y:S01]  /*2110*/  I2F.F16 R33, R33 ;  /* 0x0000002100217306 */ /* 0x000e620000200c00 */
[----:B0-----:R-:W-:-:S07]  /*2120*/  HADD2.F32 R32, -RZ, R32.H0_H0 ;  /* 0x20000020ff207230 */ /* 0x001fce0000004100 */
[----:B------:R-:W0:Y:S01]  /*2130*/  I2F.F16 R20, R35 ;  /* 0x0000002300147306 */ /* 0x000e220000200c00 */
[----:B------:R-:W-:Y:S01]  /*2140*/  FFMA.FTZ R18, R21, R32, R18 ;  /* 0x0000002015127223 */ /* 0x000fe20000010012 */
[----:B------:R-:W-:Y:S01]  /*2150*/  LEA.HI R32, R8, 0xffffff80, RZ, 0x8 ;  /* 0xffffff8008207811 */ /* 0x000fe200078f40ff */
[----:B-1----:R-:W-:Y:S01]  /*2160*/  HADD2.F32 R37, -RZ, R33.H0_H0 ;  /* 0x20000021ff257230 */ /* 0x002fe20000004100 */
[----:B------:R-:W-:-:S04]  /*2170*/  LEA.HI R33, R9, 0xffffff80, RZ, 0x8 ;  /* 0xffffff8009217811 */ /* 0x000fc800078f40ff */
[----:B------:R-:W1:Y:S01]  /*2180*/  I2F.F16 R10, R10 ;  /* 0x0000000a000a7306 */ /* 0x000e620000200c00 */
[----:B------:R-:W-:Y:S01]  /*2190*/  FFMA.FTZ R8, R21, R37, R34 ;  /* 0x0000002515087223 */ /* 0x000fe20000010022 */
[----:B------:R-:W-:Y:S01]  /*21a0*/  LEA.HI R34, R11, 0xffffff80, RZ, 0x8 ;  /* 0xffffff800b227811 */ /* 0x000fe200078f40ff */
[----:B------:R-:W-:Y:S02]  /*21b0*/  HADD2.F32 R11, -RZ, R19.H1_H1 ;  /* 0x30000013ff0b7230 */ /* 0x000fe40000004100 */
[----:B0-----:R-:W-:-:S03]  /*21c0*/  HADD2.F32 R20, -RZ, R20.H0_H0 ;  /* 0x20000014ff147230 */ /* 0x001fc60000004100 */
[----:B------:R-:W0:Y:S02]  /*21d0*/  I2F.F16 R32, R32 ;  /* 0x0000002000207306 */ /* 0x000e240000200c00 */
[----:B------:R-:W-:Y:S02]  /*21e0*/  FFMA.FTZ R23, R21, R20, R23 ;  /* 0x0000001415177223 */ /* 0x000fe40000010017 */
[----:B------:R-:W4:Y:S01]  /*21f0*/  LDS.64 R20, [UR4+0x20] ;  /* 0x00002004ff147984 */ /* 0x000f220008000a00 */
[----:B-1----:R-:W-:-:S03]  /*2200*/  HADD2.F32 R19, -RZ, R10.H0_H0 ;  /* 0x2000000aff137230 */ /* 0x002fc60000004100 */
[----:B------:R-:W1:Y:S02]  /*2210*/  I2F.F16 R33, R33 ;  /* 0x0000002100217306 */ /* 0x000e640000200c00 */
[----:B------:R-:W-:Y:S01]  /*2220*/  FFMA.FTZ R19, R11, R19, R8 ;  /* 0x000000130b137223 */ /* 0x000fe20000010008 */
[----:B0-----:R-:W-:-:S05]  /*2230*/  HADD2.F32 R32, -RZ, R32.H0_H0 ;  /* 0x20000020ff207230 */ /* 0x001fca0000004100 */
[----:B------:R-:W0:Y:S01]  /*2240*/  I2F.F16 R34, R34 ;  /* 0x0000002200227306 */ /* 0x000e220000200c00 */
[----:B------:R-:W-:Y:S01]  /*2250*/  FFMA.FTZ R25, R32, R11, R25 ;  /* 0x0000000b20197223 */ /* 0x000fe20000010019 */
[----:B-1----:R-:W-:Y:S01]  /*2260*/  HADD2.F32 R33, -RZ, R33.H0_H0 ;  /* 0x20000021ff217230 */ /* 0x002fe20000004100 */
[----:B--2---:R-:W-:Y:S02]  /*2270*/  LOP3.LUT R9, R12, 0xff, RZ, 0xc0, !PT ;  /* 0x000000ff0c097812 */ /* 0x004fe400078ec0ff */
[----:B------:R-:W-:Y:S02]  /*2280*/  SHF.R.U32.HI R35, RZ, 0x8, R12 ;  /* 0x00000008ff237819 */ /* 0x000fe4000001160c */
[----:B------:R-:W-:Y:S01]  /*2290*/  FFMA.FTZ R18, R11, R33, R18 ;  /* 0x000000210b127223 */ /* 0x000fe20000010012 */
[----:B------:R-:W-:Y:S02]  /*22a0*/  IADD3 R9, PT, PT, R9, -0x80, RZ ;  /* 0xffffff8009097810 */ /* 0x000fe40007ffe0ff */
[----:B------:R-:W-:Y:S01]  /*22b0*/  LOP3.LUT R35, R35, 0xff, RZ, 0xc0, !PT ;  /* 0x000000ff23237812 */ /* 0x000fe200078ec0ff */
[----:B0-----:R-:W-:Y:S01]  /*22c0*/  HADD2.F32 R34, -RZ, R34.H0_H0 ;  /* 0x20000022ff227230 */ /* 0x001fe20000004100 */
[----:B------:R-:W-:-:S02]  /*22d0*/  LOP3.LUT R8, R13, 0xff, RZ, 0xc0, !PT ;  /* 0x000000ff0d087812 */ /* 0x000fc400078ec0ff */
[----:B------:R-:W0:Y:S01]  /*22e0*/  I2F.F16 R9, R9 ;  /* 0x0000000900097306 */ /* 0x000e220000200c00 */
[----:B------:R-:W-:Y:S01]  /*22f0*/  IADD3 R35, PT, PT, R35, -0x80, RZ ;  /* 0xffffff8023237810 */ /* 0x000fe20007ffe0ff */
[----:B------:R-:W-:Y:S01]  /*2300*/  FFMA.FTZ R23, R11, R34, R23 ;  /* 0x000000220b177223 */ /* 0x000fe20000010017 */
[----:B------:R-:W-:Y:S02]  /*2310*/  IADD3 R8, PT, PT, R8, -0x80, RZ ;  /* 0xffffff8008087810 */ /* 0x000fe40007ffe0ff */
[C---:B------:R-:W-:Y:S02]  /*2320*/  LEA.HI R41, R14.reuse, 0xffffff80, RZ, 0x8 ;  /* 0xffffff800e297811 */ /* 0x040fe400078f40ff */
[----:B------:R-:W-:Y:S01]  /*2330*/  LEA.HI R43, R15, 0xffffff80, RZ, 0x8 ;  /* 0xffffff800f2b7811 */ /* 0x000fe200078f40ff */
[----:B------:R-:W1:Y:S01]  /*2340*/  I2F.F16 R32, R35 ;  /* 0x0000002300207306 */ /* 0x000e620000200c00 */
[--C-:B----4-:R-:W-:Y:S02]  /*2350*/  HADD2.F32 R10, -RZ, R20.reuse.H0_H0 ;  /* 0x20000014ff0a7230 */ /* 0x110fe40000004100 */
[----:B------:R-:W-:Y:S01]  /*2360*/  HADD2.F32 R11, -RZ, R20.H1_H1 ;  /* 0x30000014ff0b7230 */ /* 0x000fe20000004100 */
[----:B------:R-:W-:Y:S01]  /*2370*/  LOP3.LUT R20, R14, 0xff, RZ, 0xc0, !PT ;  /* 0x000000ff0e147812 */ /* 0x000fe200078ec0ff */
[----:B0-----:R-:W-:-:S03]  /*2380*/  HADD2.F32 R9, -RZ, R9.H0_H0 ;  /* 0x20000009ff097230 */ /* 0x001fc60000004100 */
[----:B------:R0:W2:Y:S01]  /*2390*/  I2F.F16 R35, R8 ;  /* 0x0000000800237306 */ /* 0x0000a20000200c00 */
[----:B------:R-:W-:Y:S01]  /*23a0*/  IADD3 R36, PT, PT, R20, -0x80, RZ ;  /* 0xffffff8014247810 */ /* 0x000fe20007ffe0ff */
[----:B------:R-:W-:Y:S01]  /*23b0*/  FFMA.FTZ R9, R9, R10, RZ ;  /* 0x0000000a09097223 */ /* 0x000fe200000100ff */
[----:B-1----:R-:W-:Y:S01]  /*23c0*/  HADD2.F32 R32, -RZ, R32.H0_H0 ;  /* 0x20000020ff207230 */ /* 0x002fe20000004100 */
[----:B0-----:R-:W-:Y:S02]  /*23d0*/  SHF.R.U32.HI R8, RZ, 0x10, R12 ;  /* 0x00000010ff087819 */ /* 0x001fe4000001160c */
[----:B------:R-:W-:Y:S02]  /*23e0*/  LEA.HI R12, R12, 0xffffff80, RZ, 0x8 ;  /* 0xffffff800c0c7811 */ /* 0x000fe400078f40ff */
[----:B------:R-:W-:Y:S01]  /*23f0*/  FFMA.FTZ R33, R32, R11, R9 ;  /* 0x0000000b20217223 */ /* 0x000fe20000010009 */
[----:B------:R-:W-:Y:S02]  /*2400*/  SHF.R.U32.HI R9, RZ, 0x8, R13 ;  /* 0x00000008ff097819 */ /* 0x000fe4000001160d */
[----:B------:R-:W-:Y:S01]  /*2410*/  SHF.R.U32.HI R32, RZ, 0x8, R14 ;  /* 0x00000008ff207819 */ /* 0x000fe2000001160e */
[----:B--2---:R-:W-:Y:S01]  /*2420*/  HADD2.F32 R35, -RZ, R35.H0_H0 ;  /* 0x20000023ff237230 */ /* 0x004fe20000004100 */
[----:B------:R-:W-:Y:S01]  /*2430*/  LOP3.LUT R20, R9, 0xff, RZ, 0xc0, !PT ;  /* 0x000000ff09147812 */ /* 0x000fe200078ec0ff */
[----:B------:R-:W-:Y:S01]  /*2440*/  I2F.F16 R12, R12 ;  /* 0x0000000c000c7306 */ /* 0x000fe20000200c00 */
[----:B------:R-:W-:-:S02]  /*2450*/  LOP3.LUT R32, R32, 0xff, RZ, 0xc0, !PT ;  /* 0x000000ff20207812 */ /* 0x000fc400078ec0ff */
[----:B------:R-:W-:Y:S02]  /*2460*/  IADD3 R34, PT, PT, R20, -0x80, RZ ;  /* 0xffffff8014227810 */ /* 0x000fe40007ffe0ff */
[----:B------:R-:W-:Y:S02]  /*2470*/  LOP3.LUT R8, R8, 0xff, RZ, 0xc0, !PT ;  /* 0x000000ff08087812 */ /* 0x000fe400078ec0ff */
[----:B------:R-:W-:Y:S01]  /*2480*/  IADD3 R40, PT, PT, R32, -0x80, RZ ;  /* 0xffffff8020287810 */ /* 0x000fe20007ffe0ff */
[----:B------:R-:W0:Y:S01]  /*2490*/  I2F.F16 R9, R36 ;  /* 0x0000002400097306 */ /* 0x000e220000200c00 */
[----:B------:R-:W-:-:S07]  /*24a0*/  IADD3 R8, PT, PT, R8, -0x80, RZ ;  /* 0xffffff8008087810 */ /* 0x000fce0007ffe0ff */
[----:B------:R1:W2:Y:S01]  /*24b0*/  I2F.F16 R20, R34 ;  /* 0x0000002200147306 */ /* 0x0002a20000200c00 */
[----:B0-----:R-:W-:-:S07]  /*24c0*/  HADD2.F32 R9, -RZ, R9.H0_H0 ;  /* 0x20000009ff097230 */ /* 0x001fce0000004100 */
[----:B------:R0:W4:Y:S01]  /*24d0*/  I2F.F16 R32, R40 ;  /* 0x0000002800207306 */ /* 0x0001220000200c00 */
[C---:B-1----:R-:W-:Y:S01]  /*24e0*/  FFMA.FTZ R34, R10.reuse, R35, RZ ;  /* 0x000000230a227223 */ /* 0x042fe200000100ff */
[----:B------:R-:W-:Y:S01]  /*24f0*/  FFMA.FTZ R9, R10, R9, RZ ;  /* 0x000000090a097223 */ /* 0x000fe200000100ff */
[----:B--2---:R-:W-:-:S05]  /*2500*/  HADD2.F32 R20, -RZ, R20.H0_H0 ;  /* 0x20000014ff147230 */ /* 0x004fca0000004100 */
[----:B------:R-:W1:Y:S01]  /*2510*/  I2F.F16 R8, R8 ;  /* 0x0000000800087306 */ /* 0x000e620000200c00 */
[----:B0-----:R-:W-:Y:S01]  /*2520*/  LEA.HI R40, R13, 0xffffff80, RZ, 0x8 ;  /* 0xffffff800d287811 */ /* 0x001fe200078f40ff */
[----:B------:R-:W-:Y:S01]  /*2530*/  FFMA.FTZ R35, R11, R20, R34 ;  /* 0x000000140b237223 */ /* 0x000fe20000010022 */
[----:B----4-:R-:W-:-:S05]  /*2540*/  HADD2.F32 R32, -RZ, R32.H0_H0 ;  /* 0x20000020ff207230 */ /* 0x010fca0000004100 */
[----:B------:R-:W-:Y:S01]  /*2550*/  FFMA.FTZ R37, R11, R32, R9 ;  /* 0x000000200b257223 */ /* 0x000fe20000010009 */
[----:B------:R-:W-:Y:S01]  /*2560*/  HADD2.F32 R32, -RZ, R21.H0_H0 ;  /* 0x20000015ff207230 */ /* 0x000fe20000004100 */
[----:B------:R-:W-:Y:S01]  /*2570*/  SHF.R.U32.HI R9, RZ, 0x10, R14 ;  /* 0x00000010ff097819 */ /* 0x000fe2000001160e */
[----:B-1----:R-:W-:Y:S01]  /*2580*/  HADD2.F32 R20, -RZ, R8.H0_H0 ;  /* 0x20000008ff147230 */ /* 0x002fe20000004100 */
[----:B------:R-:W-:Y:S02]  /*2590*/  SHF.R.U32.HI R8, RZ, 0x10, R13 ;  /* 0x00000010ff087819 */ /* 0x000fe4000001160d */
[----:B------:R-:W-:Y:S01]  /*25a0*/  LOP3.LUT R9, R9, 0xff, RZ, 0xc0, !PT ;  /* 0x000000ff09097812 */ /* 0x000fe200078ec0ff */
[----:B------:R-:W-:Y:S01]  /*25b0*/  I2F.F16 R13, R40 ;  /* 0x00000028000d7306 */ /* 0x000fe20000200c00 */
[----:B------:R-:W-:Y:S01]  /*25c0*/  LOP3.LUT R8, R8, 0xff, RZ, 0xc0, !PT ;  /* 0x000000ff08087812 */ /* 0x000fe200078ec0ff */
[----:B------:R-:W-:Y:S01]  /*25d0*/  FFMA.FTZ R33, R20, R32, R33 ;  /* 0x0000002014217223 */ /* 0x000fe20000010021 */
[----:B------:R-:W-:-:S02]  /*25e0*/  IADD3 R34, PT, PT, R9, -0x80, RZ ;  /* 0xffffff8009227810 */ /* 0x000fc40007ffe0ff */
[----:B------:R-:W-:-:S03]  /*25f0*/  IADD3 R20, PT, PT, R8, -0x80, RZ ;  /* 0xffffff8008147810 */ /* 0x000fc60007ffe0ff */
[----:B------:R-:W0:Y:S08]  /*2600*/  I2F.F16 R9, R34 ;  /* 0x0000002200097306 */ /* 0x000e300000200c00 */
[----:B------:R1:W2:Y:S01]  /*2610*/  I2F.F16 R8, R20 ;  /* 0x0000001400087306 */ /* 0x0002a20000200c00 */
[----:B0-----:R-:W-:Y:S02]  /*2620*/  HADD2.F32 R36, -RZ, R9.H0_H0 ;  /* 0x20000009ff247230 */ /* 0x001fe40000004100 */
[----:B-1----:R-:W-:-:S05]  /*2630*/  HADD2.F32 R20, -RZ, R12.H0_H0 ;  /* 0x2000000cff147230 */ /* 0x002fca0000004100 */
[----:B------:R-:W0:Y:S01]  /*2640*/  I2F.F16 R12, R41 ;  /* 0x00000029000c7306 */ /* 0x000e220000200c00 */
[----:B------:R-:W-:Y:S01]  /*2650*/  FFMA.FTZ R37, R32, R36, R37 ;  /* 0x0000002420257223 */ /* 0x000fe20000010025 */
[----:B------:R-:W-:Y:S02]  /*2660*/  HADD2.F32 R36, -RZ, R21.H1_H1 ;  /* 0x30000015ff247230 */ /* 0x000fe40000004100 */
[----:B--2---:R-:W-:-:S03]  /*2670*/  HADD2.F32 R8, -RZ, R8.H0_H0 ;  /* 0x20000008ff087230 */ /* 0x004fc60000004100 */
[----:B------:R-:W-:Y:S02]  /*2680*/  FFMA.FTZ R21, R20, R36, R33 ;  /* 0x0000002414157223 */ /* 0x000fe40000010021 */
[----:B------:R-:W-:Y:S02]  /*2690*/  FFMA.FTZ R35, R32, R8, R35 ;  /* 0x0000000820237223 */ /* 0x000fe40000010023 */
[----:B------:R-:W1:Y:S01]  /*26a0*/  LDS.64 R8, [UR4+0x28] ;  /* 0x00002804ff087984 */ /* 0x000e620008000a00 */
[----:B0-----:R-:W-:Y:S01]  /*26b0*/  HADD2.F32 R12, -RZ, R12.H0_H0 ;  /* 0x2000000cff0c7230 */ /* 0x001fe20000004100 */
[----:B---3--:R-:W-:-:S04]  /*26c0*/  LOP3.LUT R14, R4, 0xff, RZ, 0xc0, !PT ;  /* 0x000000ff040e7812 */ /* 0x008fc800078ec0ff */
[----:B------:R-:W-:Y:S01]  /*26d0*/  FFMA.FTZ R33, R36, R12, R37 ;  /* 0x0000000c24217223 */ /* 0x000fe20000010025 */
[----:B------:R-:W-:Y:S02]  /*26e0*/  LEA.HI R37, R4, 0xffffff80, RZ, 0x8 ;  /* 0xffffff8004257811 */ /* 0x000fe400078f40ff */
[----:B------:R-:W-:Y:S01]  /*26f0*/  IADD3 R34, PT, PT, R14, -0x80, RZ ;  /* 0xffffff800e227810 */ /* 0x000fe20007ffe0ff */
[----:B------:R-:W-:-:S03]  /*2700*/  HADD2.F32 R14, -RZ, R13.H0_H0 ;  /* 0x2000000dff0e7230 */ /* 0x000fc60000004100 */
[----:B------:R-:W0:Y:S02]  /*2710*/  I2F.F16 R13, R34 ;  /* 0x00000022000d7306 */ /* 0x000e240000200c00 */
[----:B------:R-:W-:Y:S01]  /*2720*/  FFMA.FTZ R35, R36, R14, R35 ;  /* 0x0000000e24237223 */ /* 0x000fe20000010023 */
[----:B------:R-:W-:-:S04]  /*2730*/  SHF.R.U32.HI R14, RZ, 0x8, R4 ;  /* 0x00000008ff0e7819 */ /* 0x000fc80000011604 */
[----:B------:R-:W-:-:S04]  /*2740*/  LOP3.LUT R14, R14, 0xff, RZ, 0xc0, !PT ;  /* 0x000000ff0e0e7812 */ /* 0x000fc800078ec0ff */
[----:B------:R-:W-:Y:S01]  /*2750*/  IADD3 R20, PT, PT, R14, -0x80, RZ ;  /* 0xffffff800e147810 */ /* 0x000fe20007ffe0ff */
[----:B0-----:R-:W-:Y:S01]  /*2760*/  HADD2.F32 R14, -RZ, R13.H0_H0 ;  /* 0x2000000dff0e7230 */ /* 0x001fe20000004100 */
[----:B------:R-:W-:-:S04]  /*2770*/  SHF.R.U32.HI R13, RZ, 0x10, R4 ;  /* 0x00000010ff0d7819 */ /* 0x000fc80000011604 */
[----:B------:R-:W0:Y:S01]  /*2780*/  I2F.F16 R20, R20 ;  /* 0x0000001400147306 */ /* 0x000e220000200c00 */
[----:B-1----:R-:W-:-:S07]  /*2790*/  HADD2.F32 R12, -RZ, R8.H0_H0 ;  /* 0x20000008ff0c7230 */ /* 0x002fce0000004100 */
[----:B------:R-:W-:Y:S01]  /*27a0*/  I2F.F16 R4, R37 ;  /* 0x0000002500047306 */ /* 0x000fe20000200c00 */
[----:B------:R-:W-:Y:S02]  /*27b0*/  HADD2.F32 R34, -RZ, R9.H0_H0 ;  /* 0x20000009ff227230 */ /* 0x000fe40000004100 */
[----:B------:R-:W-:Y:S01]  /*27c0*/  FFMA.FTZ R14, R14, R12, R21 ;  /* 0x0000000c0e0e7223 */ /* 0x000fe20000010015 */
[----:B------:R-:W-:Y:S01]  /*27d0*/  LOP3.LUT R21, R13, 0xff, RZ, 0xc0, !PT ;  /* 0x000000ff0d157812 */ /* 0x000fe200078ec0ff */
[----:B------:R-:W-:-:S03]  /*27e0*/  HADD2.F32 R13, -RZ, R8.H1_H1 ;  /* 0x30000008ff0d7230 */ /* 0x000fc60000004100 */
[----:B------:R-:W-:Y:S01]  /*27f0*/  IADD3 R8, PT, PT, R21, -0x80, RZ ;  /* 0xffffff8015087810 */ /* 0x000fe20007ffe0ff */
[----:B0-----:R-:W-:-:S05]  /*2800*/  HADD2.F32 R21, -RZ, R20.H0_H0 ;  /* 0x20000014ff157230 */ /* 0x001fca0000004100 */
[----:B------:R-:W0:Y:S01]  /*2810*/  I2F.F16 R8, R8 ;  /* 0x0000000800087306 */ /* 0x000e220000200c00 */
[----:B------:R-:W-:Y:S01]  /*2820*/  FFMA.FTZ R21, R21, R13, R14 ;  /* 0x0000000d15157223 */ /* 0x000fe2000001000e */
[----:B------:R-:W-:-:S05]  /*2830*/  HADD2.F32 R14, -RZ, R0.H0_H0 ;  /* 0x20000000ff0e7230 */ /* 0x000fca0000004100 */
[----:B------:R-:W-:Y:S01]  /*2840*/  FMUL.FTZ R20, R31, R14 ;  /* 0x0000000e1f147220 */ /* 0x000fe20000410000 */
[----:B------:R-:W-:-:S04]  /*2850*/  HADD2.F32 R31, -RZ, R2.H0_H0 ;  /* 0x20000002ff1f7230 */ /* 0x000fc80000004100 */
[----:B------:R-:W-:Y:S01]  /*2860*/  F2FP.F16.F32.PACK_AB R20, RZ, R20 ;  /* 0x00000014ff14723e */ /* 0x000fe200000000ff */
[----:B------:R-:W-:Y:S01]  /*2870*/  FMUL.FTZ R26, R26, R31 ;  /* 0x0000001f1a1a7220 */ /* 0x000fe20000410000 */
[----:B0-----:R-:W-:Y:S01]  /*2880*/  HADD2.F32 R40, -RZ, R8.H0_H0 ;  /* 0x20000008ff287230 */ /* 0x001fe20000004100 */
[----:B------:R-:W-:-:S03]  /*2890*/  LOP3.LUT R8, R5, 0xff, RZ, 0xc0, !PT ;  /* 0x000000ff05087812 */ /* 0x000fc600078ec0ff */
[----:B------:R-:W-:Y:S01]  /*28a0*/  F2FP.F16.F32.PACK_AB R26, RZ, R26 ;  /* 0x0000001aff1a723e */ /* 0x000fe200000000ff */
[----:B------:R-:W-:Y:S01]  /*28b0*/  FFMA.FTZ R21, R40, R34, R21 ;  /* 0x0000002228157223 */ /* 0x000fe20000010015 */
[----:B------:R-:W-:Y:S02]  /*28c0*/  HADD2.F32 R40, -RZ, R4.H0_H0 ;  /* 0x20000004ff287230 */ /* 0x000fe40000004100 */
[----:B------:R-:W-:Y:S01]  /*28d0*/  HADD2.F32 R4, -RZ, R9.H1_H1 ;  /* 0x30000009ff047230 */ /* 0x000fe20000004100 */
[----:B------:R-:W-:-:S04]  /*28e0*/  IADD3 R9, PT, PT, R8, -0x80, RZ ;  /* 0xffffff8008097810 */ /* 0x000fc80007ffe0ff */
[----:B------:R-:W-:Y:S02]  /*28f0*/  FFMA.FTZ R21, R40, R4, R21 ;  /* 0x0000000428157223 */ /* 0x000fe40000010015 */
        /* <DEDUP_REMOVED lines=18> */
[----:B0-----:R-:W-:Y:S02]  /*2a20*/  HADD2.F32 R8, -RZ, R40.H0_H0 ;  /* 0x20000028ff087230 */ /* 0x001fe40000004100 */
[----:B------:R-:W-:-:S04]  /*2a30*/  IMAD.WIDE R40, R27, 0x4, R38 ;  /* 0x000000041b287825 */ /* 0x000fc800078e0226 */
        /* <DEDUP_REMOVED lines=16> */
[----:B0-----:R-:W-:-:S06]  /*2b40*/  HADD2.F32 R37, -RZ, R9.H0_H0 ;  /* 0x20000009ff257230 */ /* 0x001fcc0000004100 */
[----:B------:R-:W0:Y:S01]  /*2b50*/  I2F.F16 R9, R43 ;  /* 0x0000002b00097306 */ /* 0x000e220000200c00 */
[----:B------:R-:W-:Y:S01]  /*2b60*/  FFMA.FTZ R10, R10, R37, RZ ;  /* 0x000000250a0a7223 */ /* 0x000fe200000100ff */
[----:B------:R-:W-:-:S04]  /*2b70*/  SHF.R.U32.HI R37, RZ, 0x8, R15 ;  /* 0x00000008ff257819 */ /* 0x000fc8000001160f */
[----:B------:R-:W-:-:S04]  /*2b80*/  LOP3.LUT R37, R37, 0xff, RZ, 0xc0, !PT ;  /* 0x000000ff25257812 */ /* 0x000fc800078ec0ff */
[----:B------:R-:W-:Y:S01]  /*2b90*/  IADD3 R37, PT, PT, R37, -0x80, RZ ;  /* 0xffffff8025257810 */ /* 0x000fe20007ffe0ff */
[----:B0-----:R-:W-:-:S05]  /*2ba0*/  HADD2.F32 R9, -RZ, R9.H0_H0 ;  /* 0x20000009ff097230 */ /* 0x001fca0000004100 */
        /* <DEDUP_REMOVED lines=8> */
[----:B------:R-:W-:-:S04]  /*2c30*/  FFMA.FTZ R11, R32, R8, R11 ;  /* 0x00000008200b7223 */ /* 0x000fc8000001000b */
[----:B------:R-:W-:Y:S02]  /*2c40*/  FFMA.FTZ R15, R36, R9, R11 ;  /* 0x00000009240f7223 */ /* 0x000fe4000001000b */
[----:B------:R0:W2:Y:S01]  /*2c50*/  LDG.E.128.CONSTANT R8, desc[UR6][R40.64] ;  /* 0x0000000628087981 */ /* 0x0000a2000c1e9d00 */
[----:B------:R-:W-:Y:S02]  /*2c60*/  LOP3.LUT R32, R7, 0xff, RZ, 0xc0, !PT ;  /* 0x000000ff07207812 */ /* 0x000fe400078ec0ff */
[----:B------:R-:W-:Y:S02]  /*2c70*/  LEA.HI R5, R5, 0xffffff80, RZ, 0x8 ;  /* 0xffffff8005057811 */ /* 0x000fe400078f40ff */
[----:B------:R-:W-:Y:S02]  /*2c80*/  IADD3 R32, PT, PT, R32, -0x80, RZ ;  /* 0xffffff8020207810 */ /* 0x000fe40007ffe0ff */
[----:B------:R-:W-:Y:S02]  /*2c90*/  LEA.HI R6, R6, 0xffffff80, RZ, 0x8 ;  /* 0xffffff8006067811 */ /* 0x000fe400078f40ff */
[----:B------:R-:W-:Y:S01]  /*2ca0*/  I2F.F16 R5, R5 ;  /* 0x0000000500057306 */ /* 0x000fe20000200c00 */
[----:B0-----:R-:W-:-:S07]  /*2cb0*/  IMAD.WIDE R40, R27, 0x4, R40 ;  /* 0x000000041b287825 */ /* 0x001fce00078e0228 */
[----:B------:R-:W0:Y:S08]  /*2cc0*/  I2F.F16 R32, R32 ;  /* 0x0000002000207306 */ /* 0x000e300000200c00 */
[----:B------:R-:W-:Y:S01]  /*2cd0*/  I2F.F16 R6, R6 ;  /* 0x0000000600067306 */ /* 0x000fe20000200c00 */
[----:B0-----:R-:W-:-:S05]  /*2ce0*/  HADD2.F32 R36, -RZ, R32.H0_H0 ;  /* 0x20000020ff247230 */ /* 0x001fca0000004100 */
[----:B------:R-:W-:Y:S01]  /*2cf0*/  FFMA.FTZ R12, R12, R36, R15 ;  /* 0x000000240c0c7223 */ /* 0x000fe2000001000f */
[----:B------:R-:W-:-:S04]  /*2d00*/  SHF.R.U32.HI R15, RZ, 0x8, R7 ;  /* 0x00000008ff0f7819 */ /* 0x000fc80000011607 */
[----:B------:R-:W-:-:S04]  /*2d10*/  LOP3.LUT R15, R15, 0xff, RZ, 0xc0, !PT ;  /* 0x000000ff0f0f7812 */ /* 0x000fc800078ec0ff */
[----:B------:R-:W-:-:S06]  /*2d20*/  IADD3 R36, PT, PT, R15, -0x80, RZ ;  /* 0xffffff800f247810 */ /* 0x000fcc0007ffe0ff */
[----:B------:R-:W0:Y:S02]  /*2d30*/  I2F.F16 R36, R36 ;  /* 0x0000002400247306 */ /* 0x000e240000200c00 */
[----:B0-----:R-:W-:Y:S02]  /*2d40*/  HADD2.F32 R15, -RZ, R36.H0_H0 ;  /* 0x20000024ff0f7230 */ /* 0x001fe40000004100 */
[----:B------:R-:W-:-:S03]  /*2d50*/  HADD2.F32 R36, -RZ, R6.H0_H0 ;  /* 0x20000006ff247230 */ /* 0x000fc60000004100 */
[----:B------:R-:W-:Y:S01]  /*2d60*/  FFMA.FTZ R15, R13, R15, R12 ;  /* 0x0000000f0d0f7223 */ /* 0x000fe2000001000c */
[----:B------:R-:W-:Y:S01]  /*2d70*/  SHF.R.U32.HI R12, RZ, 0x10, R7 ;  /* 0x00000010ff0c7819 */ /* 0x000fe20000011607 */
[----:B------:R-:W-:Y:S01]  /*2d80*/  FFMA.FTZ R33, R4, R36, R33 ;  /* 0x0000002404217223 */ /* 0x000fe20000010021 */
[----:B------:R-:W-:Y:S02]  /*2d90*/  LEA.HI R7, R7, 0xffffff80, RZ, 0x8 ;  /* 0xffffff8007077811 */ /* 0x000fe400078f40ff */
[----:B------:R-:W-:-:S04]  /*2da0*/  LOP3.LUT R12, R12, 0xff, RZ, 0xc0, !PT ;  /* 0x000000ff0c0c7812 */ /* 0x000fc800078ec0ff */
[----:B------:R-:W-:Y:S01]  /*2db0*/  IADD3 R32, PT, PT, R12, -0x80, RZ ;  /* 0xffffff800c207810 */ /* 0x000fe20007ffe0ff */
[----:B------:R-:W-:Y:S08]  /*2dc0*/  I2F.F16 R7, R7 ;  /* 0x0000000700077306 */ /* 0x000ff00000200c00 */
[----:B------:R-:W0:Y:S02]  /*2dd0*/  I2F.F16 R12, R32 ;  /* 0x00000020000c7306 */ /* 0x000e240000200c00 */
[----:B0-----:R-:W-:-:S05]  /*2de0*/  HADD2.F32 R12, -RZ, R12.H0_H0 ;  /* 0x2000000cff0c7230 */ /* 0x001fca0000004100 */
[----:B------:R-:W-:Y:S01]  /*2df0*/  FFMA.FTZ R15, R34, R12, R15 ;  /* 0x0000000c220f7223 */ /* 0x000fe2000001000f */
[----:B------:R-:W-:Y:S01]  /*2e00*/  HADD2.F32 R34, -RZ, R5.H0_H0 ;  /* 0x20000005ff227230 */ /* 0x000fe20000004100 */
[----:B------:R-:W0:Y:S04]  /*2e10*/  LDS.64 R12, [UR4+0x30] ;  /* 0x00003004ff0c7984 */ /* 0x000e280008000a00 */
[----:B------:R-:W-:Y:S01]  /*2e20*/  FFMA.FTZ R32, R4, R34, R35 ;  /* 0x0000002204207223 */ /* 0x000fe20000010023 */
[----:B0-----:R-:W-:Y:S01]  /*2e30*/  HADD2.F32 R39, -RZ, R12.H1_H1 ;  /* 0x3000000cff277230 */ /* 0x001fe20000004100 */
[----:B--2---:R-:W-:Y:S02]  /*2e40*/  LOP3.LUT R5, R8, 0xff, RZ, 0xc0, !PT ;  /* 0x000000ff08057812 */ /* 0x004fe400078ec0ff */
[----:B------:R-:W-:-:S02]  /*2e50*/  SHF.R.U32.HI R6, RZ, 0x8, R8 ;  /* 0x00000008ff067819 */ /* 0x000fc40000011608 */
[----:B------:R-:W-:Y:S02]  /*2e60*/  IADD3 R5, PT, PT, R5, -0x80, RZ ;  /* 0xffffff8005057810 */ /* 0x000fe40007ffe0ff */
[----:B------:R-:W-:Y:S01]  /*2e70*/  LOP3.LUT R34, R6, 0xff, RZ, 0xc0, !PT ;  /* 0x000000ff06227812 */ /* 0x000fe200078ec0ff */
[----:B------:R-:W-:Y:S01]  /*2e80*/  HADD2.F32 R6, -RZ, R7.H0_H0 ;  /* 0x20000007ff067230 */ /* 0x000fe20000004100 */
[----:B------:R-:W-:Y:S02]  /*2e90*/  SHF.R.U32.HI R7, RZ, 0x8, R9 ;  /* 0x00000008ff077819 */ /* 0x000fe40000011609 */
[----:B------:R-:W-:Y:S01]  /*2ea0*/  IADD3 R34, PT, PT, R34, -0x80, RZ ;  /* 0xffffff8022227810 */ /* 0x000fe20007ffe0ff */
[----:B------:R-:W0:Y:S01]  /*2eb0*/  I2F.F16 R5, R5 ;  /* 0x0000000500057306 */ /* 0x000e220000200c00 */
[----:B------:R-:W-:Y:S01]  /*2ec0*/  FFMA.FTZ R15, R4, R6, R15 ;  /* 0x00000006040f7223 */ /* 0x000fe2000001000f */
[----:B------:R-:W-:Y:S02]  /*2ed0*/  LOP3.LUT R7, R7, 0xff, RZ, 0xc0, !PT ;  /* 0x000000ff07077812 */ /* 0x000fe400078ec0ff */
[----:B------:R-:W-:-:S02]  /*2ee0*/  LOP3.LUT R4, R9, 0xff, RZ, 0xc0, !PT ;  /* 0x000000ff09047812 */ /* 0x000fc400078ec0ff */
[----:B------:R-:W-:Y:S02]  /*2ef0*/  IADD3 R7, PT, PT, R7, -0x80, RZ ;  /* 0xffffff8007077810 */ /* 0x000fe40007ffe0ff */
[----:B------:R-:W1:Y:S01]  /*2f00*/  I2F.F16 R34, R34 ;  /* 0x0000002200227306 */ /* 0x000e620000200c00 */
[----:B------:R-:W-:Y:S01]  /*2f10*/  IADD3 R6, PT, PT, R4, -0x80, RZ ;  /* 0xffffff8004067810 */ /* 0x000fe20007ffe0ff */
[----:B------:R-:W-:Y:S02]  /*2f20*/  HADD2.F32 R4, -RZ, R12.H0_H0 ;  /* 0x2000000cff047230 */ /* 0x000fe40000004100 */
[----:B0-----:R-:W-:-:S04]  /*2f30*/  HADD2.F32 R5, -RZ, R5.H0_H0 ;  /* 0x20000005ff057230 */ /* 0x001fc80000004100 */
[----:B------:R-:W0:Y:S01]  /*2f40*/  I2F.F16 R7, R7 ;  /* 0x0000000700077306 */ /* 0x000e220000200c00 */
[----:B------:R-:W-:Y:S01]  /*2f50*/  FFMA.FTZ R5, R5, R4, RZ ;  /* 0x0000000405057223 */ /* 0x000fe200000100ff */
[----:B-1----:R-:W-:-:S06]  /*2f60*/  HADD2.F32 R12, -RZ, R34.H0_H0 ;  /* 0x20000022ff0c7230 */ /* 0x002fcc0000004100 */
[----:B------:R-:W1:Y:S01]  /*2f70*/  I2F.F16 R6, R6 ;  /* 0x0000000600067306 */ /* 0x000e620000200c00 */
[----:B------:R-:W-:Y:S01]  /*2f80*/  LOP3.LUT R34, R11, 0xff, RZ, 0xc0, !PT ;  /* 0x000000ff0b227812 */ /* 0x000fe200078ec0ff */
[----:B------:R-:W-:Y:S01]  /*2f90*/  FFMA.FTZ R35, R12, R39, R5 ;  /* 0x000000270c237223 */ /* 0x000fe20000010005 */
[----:B------:R-:W-:Y:S01]  /*2fa0*/  LOP3.LUT R5, R10, 0xff, RZ, 0xc0, !PT ;  /* 0x000000ff0a057812 */ /* 0x000fe200078ec0ff */
[----:B0-----:R-:W-:Y:S01]  /*2fb0*/  HADD2.F32 R42, -RZ, R7.H0_H0 ;  /* 0x20000007ff2a7230 */ /* 0x001fe20000004100 */
[----:B------:R-:W-:Y:S02]  /*2fc0*/  SHF.R.U32.HI R7, RZ, 0x8, R10 ;  /* 0x00000008ff077819 */ /* 0x000fe4000001160a */
[----:B------:R-:W-:Y:S02]  /*2fd0*/  IADD3 R12, PT, PT, R5, -0x80, RZ ;  /* 0xffffff80050c7810 */ /* 0x000fe40007ffe0ff */
[----:B------:R-:W-:Y:S02]  /*2fe0*/  LOP3.LUT R7, R7, 0xff, RZ, 0xc0, !PT ;  /* 0x000000ff07077812 */ /* 0x000fe400078ec0ff */
[----:B------:R-:W0:Y:S01]  /*2ff0*/  I2F.F16 R5, R12 ;  /* 0x0000000c00057306 */ /* 0x000e220000200c00 */
[----:B-1----:R-:W-:Y:S01]  /*3000*/  HADD2.F32 R37, -RZ, R6.H0_H0 ;  /* 0x20000006ff257230 */ /* 0x002fe20000004100 */
[----:B------:R-:W-:-:S02]  /*3010*/  IADD3 R34, PT, PT, R34, -0x80, RZ ;  /* 0xffffff8022227810 */ /* 0x000fc40007ffe0ff */
[----:B------:R-:W-:Y:S02]  /*3020*/  IADD3 R43, PT, PT, R7, -0x80, RZ ;  /* 0xffffff80072b7810 */ /* 0x000fe40007ffe0ff */
[----:B------:R-:W-:Y:S02]  /*3030*/  FFMA.FTZ R6, R4, R37, RZ ;  /* 0x0000002504067223 */ /* 0x000fe400000100ff */
[----:B------:R-:W1:Y:S02]  /*3040*/  I2F.F16 R7, R43 ;  /* 0x0000002b00077306 */ /* 0x000e640000200c00 */
[----:B------:R-:W-:Y:S01]  /*3050*/  FFMA.FTZ R42, R39, R42, R6 ;  /* 0x0000002a272a7223 */ /* 0x000fe20000010006 */
[----:B0-----:R-:W-:-:S05]  /*3060*/  HADD2.F32 R5, -RZ, R5.H0_H0 ;  /* 0x20000005ff057230 */ /* 0x001fca0000004100 */
[----:B------:R-:W0:Y:S01]  /*3070*/  I2F.F16 R6, R34 ;  /* 0x0000002200067306 */ /* 0x000e220000200c00 */
[----:B-1----:R-:W-:Y:S02]  /*3080*/  HADD2.F32 R38, -RZ, R7.H0_H0 ;  /* 0x20000007ff267230 */ /* 0x002fe40000004100 */
[----:B0-----:R-:W-:Y:S02]  /*3090*/  HADD2.F32 R37, -RZ, R6.H0_H0 ;  /* 0x20000006ff257230 */ /* 0x001fe40000004100 */
[----:B------:R-:W-:-:S03]  /*30a0*/  FFMA.FTZ R6, R4, R5, RZ ;  /* 0x0000000504067223 */ /* 0x000fc600000100ff */
[----:B------:R-:W-:Y:S01]  /*30b0*/  FFMA.FTZ R12, R4, R37, RZ ;  /* 0x00000025040c7223 */ /* 0x000fe200000100ff */
[----:B------:R-:W-:Y:S02]  /*30c0*/  FFMA.FTZ R38, R39, R38, R6 ;  /* 0x0000002627267223 */ /* 0x000fe40000010006 */
[----:B------:R-:W2:Y:S01]  /*30d0*/  LDG.E.128.CONSTANT R4, desc[UR6][R40.64] ;  /* 0x0000000628047981 */ /* 0x000ea2000c1e9d00 */
[----:B------:R-:W-:Y:S01]  /*30e0*/  SHF.R.U32.HI R36, RZ, 0x8, R11 ;  /* 0x00000008ff247819 */ /* 0x000fe2000001160b */
[----:B------:R-:W-:Y:S01]  /*30f0*/  FMUL.FTZ R21, R14, R21 ;  /* 0x000000150e157220 */ /* 0x000fe20000410000 */
[----:B------:R-:W-:Y:S01]  /*3100*/  SHF.R.U32.HI R43, RZ, 0x10, R8 ;  /* 0x00000010ff2b7819 */ /* 0x000fe20000011608 */
[----:B------:R-:W-:Y:S01]  /*3110*/  FMUL.FTZ R32, R31, R32 ;  /* 0x000000201f207220 */ /* 0x000fe20000410000 */
[----:B------:R-:W-:Y:S02]  /*3120*/  LOP3.LUT R36, R36, 0xff, RZ, 0xc0, !PT ;  /* 0x000000ff24247812 */ /* 0x000fe400078ec0ff */
[----:B------:R-:W-:-:S02]  /*3130*/  LOP3.LUT R43, R43, 0xff, RZ, 0xc0, !PT ;  /* 0x000000ff2b2b7812 */ /* 0x000fc400078ec0ff */
[----:B------:R-:W-:Y:S02]  /*3140*/  IADD3 R36, PT, PT, R36, -0x80, RZ ;  /* 0xffffff8024247810 */ /* 0x000fe40007ffe0ff */
[----:B------:R-:W-:Y:S02]  /*3150*/  IADD3 R43, PT, PT, R43, -0x80, RZ ;  /* 0xffffff802b2b7810 */ /* 0x000fe40007ffe0ff */
[----:B------:R-:W0:Y:S01]  /*3160*/  I2F.F16 R37, R36 ;  /* 0x0000002400257306 */ /* 0x000e220000200c00 */
[----:B------:R-:W-:Y:S02]  /*3170*/  PRMT R20, R20, 0x5410, R26 ;  /* 0x0000541014147816 */ /* 0x000fe4000000001a */
[----:B------:R-:W-:Y:S02]  /*3180*/  F2FP.F16.F32.PACK_AB R21, RZ, R21 ;  /* 0x00000015ff15723e */ /* 0x000fe400000000ff */
[----:B------:R-:W-:Y:S01]  /*3190*/  F2FP.F16.F32.PACK_AB R32, RZ, R32 ;  /* 0x00000020ff20723e */ /* 0x000fe200000000ff */
[----:B------:R-:W-:-:S02]  /*31a0*/  HFMA2 R20, R20, 1, 1, RZ ;  /* 0x3c003c0014147831 */ /* 0x000fc400000000ff */
[----:B------:R-:W1:Y:S01]  /*31b0*/  I2F.F16 R34, R43 ;  /* 0x0000002b00227306 */ /* 0x000e620000200c00 */
[----:B------:R-:W-:Y:S01]  /*31c0*/  PRMT R21, R21, 0x5410, R32 ;  /* 0x0000541015157816 */ /* 0x000fe20000000020 */
[----:B0-----:R-:W-:-:S05]  /*31d0*/  HADD2.F32 R37, -RZ, R37.H0_H0 ;  /* 0x20000025ff257230 */ /* 0x001fca0000004100 */
[----:B------:R-:W-:Y:S01]  /*31e0*/  FFMA.FTZ R12, R39, R37, R12 ;  /* 0x00000025270c7223 */ /* 0x000fe2000001000c */
[----:B------:R-:W-:Y:S01]  /*31f0*/  SHF.R.U32.HI R37, RZ, 0x10, R9 ;  /* 0x00000010ff257819 */ /* 0x000fe20000011609 */
[--C-:B------:R-:W-:Y:S02]  /*3200*/  HADD2.F32 R39, -RZ, R13.reuse.H0_H0 ;  /* 0x2000000dff277230 */ /* 0x100fe40000004100 */
[----:B-1----:R-:W-:Y:S01]  /*3210*/  HADD2.F32 R34, -RZ, R34.H0_H0 ;  /* 0x20000022ff227230 */ /* 0x002fe20000004100 */
[----:B------:R-:W-:Y:S01]  /*3220*/  LOP3.LUT R37, R37, 0xff, RZ, 0xc0, !PT ;  /* 0x000000ff25257812 */ /* 0x000fe200078ec0ff */
[----:B------:R-:W-:-:S03]  /*3230*/  HADD2.F32 R13, -RZ, R13.H1_H1 ;  /* 0x3000000dff0d7230 */ /* 0x000fc60000004100 */
[----:B------:R-:W-:Y:S01]  /*3240*/  IADD3 R37, PT, PT, R37, -0x80, RZ ;  /* 0xffffff8025257810 */ /* 0x000fe20007ffe0ff */
[----:B------:R-:W-:-:S03]  /*3250*/  FFMA.FTZ R34, R34, R39, R35 ;  /* 0x0000002722227223 */ /* 0x000fc60000010023 */
[----:B------:R-:W0:Y:S02]  /*3260*/  I2F.F16 R36, R37 ;  /* 0x0000002500247306 */ /* 0x000e240000200c00 */
[----:B0-----:R-:W-:-:S05]  /*3270*/  HADD2.F32 R36, -RZ, R36.H0_H0 ;  /* 0x20000024ff247230 */ /* 0x001fca0000004100 */
[----:B------:R-:W-:Y:S01]  /*3280*/  FFMA.FTZ R35, R39, R36, R42 ;  /* 0x0000002427237223 */ /* 0x000fe2000001002a */
[----:B------:R-:W-:Y:S02]  /*3290*/  SHF.R.U32.HI R42, RZ, 0x10, R10 ;  /* 0x00000010ff2a7819 */ /* 0x000fe4000001160a */
[----:B------:R-:W-:Y:S02]  /*32a0*/  LEA.HI R10, R10, 0xffffff80, RZ, 0x8 ;  /* 0xffffff800a0a7811 */ /* 0x000fe400078f40ff */
[----:B------:R-:W-:-:S04]  /*32b0*/  LOP3.LUT R42, R42, 0xff, RZ, 0xc0, !PT ;  /* 0x000000ff2a2a7812 */ /* 0x000fc800078ec0ff */
[----:B------:R-:W-:Y:S01]  /*32c0*/  IADD3 R42, PT, PT, R42, -0x80, RZ ;  /* 0xffffff802a2a7810 */ /* 0x000fe20007ffe0ff */
[----:B------:R-:W-:Y:S08]  /*32d0*/  I2F.F16 R10, R10 ;  /* 0x0000000a000a7306 */ /* 0x000ff00000200c00 */
[----:B------:R0:W1:Y:S02]  /*32e0*/  I2F.F16 R36, R42 ;  /* 0x0000002a00247306 */ /* 0x0000640000200c00 */
[----:B0-----:R-:W-:Y:S01]  /*32f0*/  LEA.HI R42, R11, 0xffffff80, RZ, 0x8 ;  /* 0xffffff800b2a7811 */ /* 0x001fe200078f40ff */
[----:B-1----:R-:W-:-:S05]  /*3300*/  HADD2.F32 R36, -RZ, R36.H0_H0 ;  /* 0x20000024ff247230 */ /* 0x002fca0000004100 */
[----:B------:R-:W-:Y:S01]  /*3310*/  FFMA.FTZ R36, R39, R36, R38 ;  /* 0x0000002427247223 */ /* 0x000fe20000010026 */
[----:B------:R-:W-:Y:S01]  /*3320*/  SHF.R.U32.HI R38, RZ, 0x10, R11 ;  /* 0x00000010ff267819 */ /* 0x000fe2000001160b */
[----:B------:R-:W-:Y:S02]  /*3330*/  HADD2.F32 R11, -RZ, R10.H0_H0 ;  /* 0x2000000aff0b7230 */ /* 0x000fe40000004100 */
[----:B------:R-:W-:Y:S01]  /*3340*/  HADD2.F32 R10, -RZ, R24.H0_H0 ;  /* 0x20000018ff0a7230 */ /* 0x000fe20000004100 */
[----:B------:R-:W-:Y:S02]  /*3350*/  LOP3.LUT R38, R38, 0xff, RZ, 0xc0, !PT ;  /* 0x000000ff26267812 */ /* 0x000fe400078ec0ff */
[----:B------:R-:W-:Y:S02]  /*3360*/  FFMA.FTZ R36, R13, R11, R36 ;  /* 0x0000000b0d247223 */ /* 0x000fe40000010024 */
[----:B------:R-:W-:Y:S01]  /*3370*/  IADD3 R38, PT, PT, R38, -0x80, RZ ;  /* 0xffffff8026267810 */ /* 0x000fe20007ffe0ff */
[----:B------:R-:W-:Y:S01]  /*3380*/  FMUL.FTZ R11, R17, R10 ;  /* 0x0000000a110b7220 */ /* 0x000fe20000410000 */
[----:B------:R-:W-:Y:S01]  /*3390*/  FMUL.FTZ R17, R14, R25 ;  /* 0x000000190e117220 */ /* 0x000fe20000410000 */
[C---:B------:R-:W-:Y:S01]  /*33a0*/  FMUL.FTZ R23, R10.reuse, R23 ;  /* 0x000000170a177220 */ /* 0x040fe20000410000 */
[----:B------:R0:W1:Y:S01]  /*33b0*/  I2F.F16 R37, R38 ;  /* 0x0000002600257306 */ /* 0x0000620000200c00 */
[----:B------:R-:W-:Y:S01]  /*33c0*/  FMUL.FTZ R15, R10, R15 ;  /* 0x0000000f0a0f7220 */ /* 0x000fe20000410000 */
[----:B------:R-:W-:-:S02]  /*33d0*/  F2FP.F16.F32.PACK_AB R11, RZ, R11 ;  /* 0x0000000bff0b723e */ /* 0x000fc400000000ff */
[----:B------:R-:W-:Y:S02]  /*33e0*/  F2FP.F16.F32.PACK_AB R17, RZ, R17 ;  /* 0x00000011ff11723e */ /* 0x000fe400000000ff */
[----:B------:R-:W-:Y:S02]  /*33f0*/  F2FP.F16.F32.PACK_AB R23, RZ, R23 ;  /* 0x00000017ff17723e */ /* 0x000fe400000000ff */
[----:B------:R-:W-:Y:S01]  /*3400*/  F2FP.F16.F32.PACK_AB R15, RZ, R15 ;  /* 0x0000000fff0f723e */ /* 0x000fe200000000ff */
[----:B0-----:R-:W-:-:S05]  /*3410*/  HADD2.F32 R38, -RZ, R3.H0_H0 ;  /* 0x20000003ff267230 */ /* 0x001fca0000004100 */
[----:B------:R-:W-:Y:S01]  /*3420*/  FMUL.FTZ R33, R38, R33 ;  /* 0x0000002126217220 */ /* 0x000fe20000410000 */
[----:B-1----:R-:W-:-:S04]  /*3430*/  HADD2.F32 R37, -RZ, R37.H0_H0 ;  /* 0x20000025ff257230 */ /* 0x002fc80000004100 */
[----:B------:R-:W-:Y:S01]  /*3440*/  F2FP.F16.F32.PACK_AB R33, RZ, R33 ;  /* 0x00000021ff21723e */ /* 0x000fe200000000ff */
[----:B------:R-:W-:Y:S01]  /*3450*/  FFMA.FTZ R12, R39, R37, R12 ;  /* 0x00000025270c7223 */ /* 0x000fe2000001000c */
[----:B------:R-:W-:Y:S02]  /*3460*/  LEA.HI R39, R8, 0xffffff80, RZ, 0x8 ;  /* 0xffffff8008277811 */ /* 0x000fe400078f40ff */
[----:B------:R-:W-:Y:S02]  /*3470*/  PRMT R33, R33, 0x5410, R15 ;  /* 0x0000541021217816 */ /* 0x000fe4000000000f */
[----:B------:R-:W0:Y:S02]  /*3480*/  I2F.F16 R8, R39 ;  /* 0x0000002700087306 */ /* 0x000e240000200c00 */
[----:B0-----:R-:W-:-:S05]  /*3490*/  HADD2.F32 R37, -RZ, R8.H0_H0 ;  /* 0x20000008ff257230 */ /* 0x001fca0000004100 */
[----:B------:R-:W-:Y:S01]  /*34a0*/  FFMA.FTZ R34, R37, R13, R34 ;  /* 0x0000000d25227223 */ /* 0x000fe20000010022 */
[----:B------:R-:W-:Y:S02]  /*34b0*/  LEA.HI R37, R9, 0xffffff80, RZ, 0x8 ;  /* 0xffffff8009257811 */ /* 0x000fe400078f40ff */
[----:B------:R-:W0:Y:S08]  /*34c0*/  I2F.F16 R9, R42 ;  /* 0x0000002a00097306 */ /* 0x000e300000200c00 */
[----:B------:R-:W1:Y:S01]  /*34d0*/  I2F.F16 R8, R37 ;  /* 0x0000002500087306 */ /* 0x000e620000200c00 */
[----:B0-----:R-:W-:-:S05]  /*34e0*/  HADD2.F32 R9, -RZ, R9.H0_H0 ;  /* 0x20000009ff097230 */ /* 0x001fca0000004100 */
[----:B------:R-:W-:Y:S01]  /*34f0*/  FFMA.FTZ R12, R13, R9, R12 ;  /* 0x000000090d0c7223 */ /* 0x000fe2000001000c */
[----:B-1----:R-:W-:-:S05]  /*3500*/  HADD2.F32 R8, -RZ, R8.H0_H0 ;  /* 0x20000008ff087230 */ /* 0x002fca0000004100 */
[----:B------:R-:W-:Y:S01]  /*3510*/  FFMA.FTZ R35, R13, R8, R35 ;  /* 0x000000080d237223 */ /* 0x000fe20000010023 */
[----:B------:R-:W-:Y:S01]  /*3520*/  FMUL.FTZ R13, R22, R38 ;  /* 0x00000026160d7220 */ /* 0x000fe20000410000 */
[----:B------:R-:W0:Y:S01]  /*3530*/  LDS.64 R8, [UR4+0x38] ;  /* 0x00003804ff087984 */ /* 0x000e220008000a00 */
[----:B------:R-:W-:-:S03]  /*3540*/  UIADD3 UR4, UPT, UPT, UR4, 0x40, URZ ;  /* 0x0000004004047890 */ /* 0x000fc6000fffe0ff */
[----:B------:R-:W-:-:S04]  /*3550*/  F2FP.F16.F32.PACK_AB R13, RZ, R13 ;  /* 0x0000000dff0d723e */ /* 0x000fc800000000ff */
[----:B------:R-:W-:-:S05]  /*3560*/  PRMT R13, R13, 0x5410, R11 ;  /* 0x000054100d0d7816 */ /* 0x000fca000000000b */
[----:B------:R-:W-:Y:S02]  /*3570*/  HFMA2 R13, R13, 1, 1, RZ ;  /* 0x3c003c000d0d7831 */ /* 0x000fe400000000ff */
[----:B0-----:R-:W-:Y:S01]  /*3580*/  HADD2.F32 R25, -RZ, R8.H0_H0 ;  /* 0x20000008ff197230 */ /* 0x001fe20000004100 */
[----:B--2---:R-:W-:Y:S02]  /*3590*/  LOP3.LUT R39, R4, 0xff, RZ, 0xc0, !PT ;  /* 0x000000ff04277812 */ /* 0x004fe400078ec0ff */
[----:B------:R-:W-:Y:S02]  /*35a0*/  LOP3.LUT R42, R5, 0xff, RZ, 0xc0, !PT ;  /* 0x000000ff052a7812 */ /* 0x000fe400078ec0ff */
[----:B------:R-:W-:Y:S02]  /*35b0*/  IADD3 R39, PT, PT, R39, -0x80, RZ ;  /* 0xffffff8027277810 */ /* 0x000fe40007ffe0ff */
[----:B------:R-:W-:Y:S02]  /*35c0*/  IADD3 R42, PT, PT, R42, -0x80, RZ ;  /* 0xffffff802a2a7810 */ /* 0x000fe40007ffe0ff */
[----:B------:R0:W1:Y:S02]  /*35d0*/  I2F.F16 R22, R39 ;  /* 0x0000002700167306 */ /* 0x0000640000200c00 */
[----:B0-----:R-:W-:-:S04]  /*35e0*/  LOP3.LUT R39, R6, 0xff, RZ, 0xc0, !PT ;  /* 0x000000ff06277812 */ /* 0x001fc800078ec0ff */
[----:B------:R-:W-:Y:S01]  /*35f0*/  IADD3 R39, PT, PT, R39, -0x80, RZ ;  /* 0xffffff8027277810 */ /* 0x000fe20007ffe0ff */
[----:B-1----:R-:W-:Y:S02]  /*3600*/  HADD2.F32 R37, -RZ, R22.H0_H0 ;  /* 0x20000016ff257230 */ /* 0x002fe40000004100 */
[----:B------:R-:W0:Y:S03]  /*3610*/  I2F.F16 R22, R42 ;  /* 0x0000002a00167306 */ /* 0x000e260000200c00 */
[----:B------:R-:W-:Y:S01]  /*3620*/  FFMA.FTZ R34, R37, R25, R34 ;  /* 0x0000001925227223 */ /* 0x000fe20000010022 */
[----:B------:R-:W-:-:S04]  /*3630*/  LOP3.LUT R37, R7, 0xff, RZ, 0xc0, !PT ;  /* 0x000000ff07257812 */ /* 0x000fc800078ec0ff */
[----:B------:R-:W-:Y:S01]  /*3640*/  IADD3 R37, PT, PT, R37, -0x80, RZ ;  /* 0xffffff8025257810 */ /* 0x000fe20007ffe0ff */
[----:B0-----:R-:W-:-:S05]  /*3650*/  HADD2.F32 R22, -RZ, R22.H0_H0 ;  /* 0x20000016ff167230 */ /* 0x001fca0000004100 */
[----:B------:R-:W-:Y:S02]  /*3660*/  FFMA.FTZ R35, R25, R22, R35 ;  /* 0x0000001619237223 */ /* 0x000fe40000010023 */
[----:B------:R-:W0:Y:S02]  /*3670*/  I2F.F16 R22, R39 ;  /* 0x0000002700167306 */ /* 0x000e240000200c00 */
[----:B0-----:R-:W-:-:S05]  /*3680*/  HADD2.F32 R22, -RZ, R22.H0_H0 ;  /* 0x20000016ff167230 */ /* 0x001fca0000004100 */
[----:B------:R-:W-:Y:S02]  /*3690*/  FFMA.FTZ R36, R25, R22, R36 ;  /* 0x0000001619247223 */ /* 0x000fe40000010024 */
[----:B------:R-:W0:Y:S02]  /*36a0*/  I2F.F16 R22, R37 ;  /* 0x0000002500167306 */ /* 0x000e240000200c00 */
[----:B0-----:R-:W-:-:S05]  /*36b0*/  HADD2.F32 R22, -RZ, R22.H0_H0 ;  /* 0x20000016ff167230 */ /* 0x001fca0000004100 */
[----:B------:R-:W-:Y:S01]  /*36c0*/  FFMA.FTZ R12, R25, R22, R12 ;  /* 0x00000016190c7223 */ /* 0x000fe2000001000c */
[----:B------:R-:W-:Y:S01]  /*36d0*/  FMUL.FTZ R22, R31, R18 ;  /* 0x000000121f167220 */ /* 0x000fe20000410000 */
[----:B------:R-:W-:-:S04]  /*36e0*/  FMUL.FTZ R18, R38, R19 ;  /* 0x0000001326127220 */ /* 0x000fc80000410000 */
[----:B------:R-:W-:Y:S02]  /*36f0*/  F2FP.F16.F32.PACK_AB R19, RZ, R22 ;  /* 0x00000016ff13723e */ /* 0x000fe400000000ff */
[----:B------:R-:W-:Y:S02]  /*3700*/  SHF.R.U32.HI R22, RZ, 0x8, R4 ;  /* 0x00000008ff167819 */ /* 0x000fe40000011604 */
[----:B------:R-:W-:Y:S02]  /*3710*/  PRMT R17, R17, 0x5410, R19 ;  /* 0x0000541011117816 */ /* 0x000fe40000000013 */
[----:B------:R-:W-:Y:S02]  /*3720*/  LOP3.LUT R22, R22, 0xff, RZ, 0xc0, !PT ;  /* 0x000000ff16167812 */ /* 0x000fe400078ec0ff */
[----:B------:R-:W-:Y:S01]  /*3730*/  F2FP.F16.F32.PACK_AB R18, RZ, R18 ;  /* 0x00000012ff12723e */ /* 0x000fe200000000ff */
[----:B------:R-:W-:Y:S01]  /*3740*/  HADD2 R11, R17, R20 ;  /* 0x00000014110b7230 */ /* 0x000fe20000000000 */
[----:B------:R-:W-:-:S02]  /*3750*/  IADD3 R22, PT, PT, R22, -0x80, RZ ;  /* 0xffffff8016167810 */ /* 0x000fc40007ffe0ff */
[----:B------:R-:W-:Y:S02]  /*3760*/  PRMT R17, R18, 0x5410, R23 ;  /* 0x0000541012117816 */ /* 0x000fe40000000017 */
[----:B------:R-:W-:Y:S01]  /*3770*/  SHF.R.U32.HI R18, RZ, 0x8, R5 ;  /* 0x00000008ff127819 */ /* 0x000fe20000011605 */
[----:B------:R-:W-:Y:S01]  /*3780*/  HFMA2 R11, R21, 1, 1, R11 ;  /* 0x3c003c00150b7831 */ /* 0x000fe2000000000b */
[----:B------:R-:W0:Y:S01]  /*3790*/  I2F.F16 R22, R22 ;  /* 0x0000001600167306 */ /* 0x000e220000200c00 */
[----:B------:R-:W-:Y:S01]  /*37a0*/  SHF.R.U32.HI R19, RZ, 0x8, R6 ;  /* 0x00000008ff137819 */ /* 0x000fe20000011606 */
[----:B------:R-:W-:Y:S01]  /*37b0*/  HADD2 R13, R17, R13 ;  /* 0x0000000d110d7230 */ /* 0x000fe20000000000 */
[----:B------:R-:W-:Y:S01]  /*37c0*/  LOP3.LUT R18, R18, 0xff, RZ, 0xc0, !PT ;  /* 0x000000ff12127812 */ /* 0x000fe200078ec0ff */
[----:B------:R-:W-:Y:S01]  /*37d0*/  HADD2.F32 R17, -RZ, R8.H1_H1 ;  /* 0x30000008ff117230 */ /* 0x000fe20000004100 */
[----:B------:R-:W-:Y:S01]  /*37e0*/  SHF.R.U32.HI R20, RZ, 0x8, R7 ;  /* 0x00000008ff147819 */ /* 0x000fe20000011607 */
[----:B------:R-:W-:Y:S01]  /*37f0*/  HADD2 R13, R33, R13 ;  /* 0x0000000d210d7230 */ /* 0x000fe20000000000 */
[----:B------:R-:W-:-:S02]  /*3800*/  IADD3 R8, PT, PT, R18, -0x80, RZ ;  /* 0xffffff8012087810 */ /* 0x000fc40007ffe0ff */
[----:B------:R-:W-:Y:S02]  /*3810*/  LOP3.LUT R19, R19, 0xff, RZ, 0xc0, !PT ;  /* 0x000000ff13137812 */ /* 0x000fe400078ec0ff */
[----:B------:R-:W-:Y:S02]  /*3820*/  LOP3.LUT R20, R20, 0xff, RZ, 0xc0, !PT ;  /* 0x000000ff14147812 */ /* 0x000fe400078ec0ff */
[----:B------:R-:W-:Y:S01]  /*3830*/  IADD3 R18, PT, PT, R19, -0x80, RZ ;  /* 0xffffff8013127810 */ /* 0x000fe20007ffe0ff */
[----:B------:R-:W1:Y:S01]  /*3840*/  I2F.F16 R8, R8 ;  /* 0x0000000800087306 */ /* 0x000e620000200c00 */
[----:B------:R-:W-:Y:S01]  /*3850*/  SHF.R.U32.HI R19, RZ, 0x10, R4 ;  /* 0x00000010ff137819 */ /* 0x000fe20000011604 */
[----:B0-----:R-:W-:Y:S01]  /*3860*/  HADD2.F32 R23, -RZ, R22.H0_H0 ;  /* 0x20000016ff177230 */ /* 0x001fe20000004100 */
[----:B------:R-:W-:Y:S02]  /*3870*/  IADD3 R22, PT, PT, R20, -0x80, RZ ;  /* 0xffffff8014167810 */ /* 0x000fe40007ffe0ff */
[----:B------:R-:W-:-:S02]  /*3880*/  LOP3.LUT R20, R19, 0xff, RZ, 0xc0, !PT ;  /* 0x000000ff13147812 */ /* 0x000fc400078ec0ff */
[----:B------:R-:W-:Y:S01]  /*3890*/  FFMA.FTZ R34, R23, R17, R34 ;  /* 0x0000001117227223 */ /* 0x000fe20000010022 */
[----:B------:R-:W0:Y:S01]  /*38a0*/  I2F.F16 R19, R22 ;  /* 0x0000001600137306 */ /* 0x000e220000200c00 */
[----:B------:R-:W-:Y:S02]  /*38b0*/  IADD3 R20, PT, PT, R20, -0x80, RZ ;  /* 0xffffff8014147810 */ /* 0x000fe40007ffe0ff */
[----:B------:R-:W-:Y:S01]  /*38c0*/  LEA.HI R4, R4, 0xffffff80, RZ, 0x8 ;  /* 0xffffff8004047811 */ /* 0x000fe200078f40ff */
[----:B-1----:R-:W-:-:S04]  /*38d0*/  HADD2.F32 R26, -RZ, R8.H0_H0 ;  /* 0x20000008ff1a7230 */ /* 0x002fc80000004100 */
[----:B------:R-:W1:Y:S01]  /*38e0*/  I2F.F16 R18, R18 ;  /* 0x0000001200127306 */ /* 0x000e620000200c00 */
[----:B------:R-:W-:Y:S01]  /*38f0*/  FFMA.FTZ R35, R17, R26, R35 ;  /* 0x0000001a11237223 */ /* 0x000fe20000010023 */
[----:B0-----:R-:W-:-:S06]  /*3900*/  HADD2.F32 R19, -RZ, R19.H0_H0 ;  /* 0x20000013ff137230 */ /* 0x001fcc0000004100 */
[----:B------:R0:W2:Y:S01]  /*3910*/  I2F.F16 R8, R20 ;  /* 0x0000001400087306 */ /* 0x0000a20000200c00 */
[----:B------:R-:W-:Y:S01]  /*3920*/  FFMA.FTZ R12, R17, R19, R12 ;  /* 0x00000013110c7223 */ /* 0x000fe2000001000c */
[----:B------:R-:W-:Y:S01]  /*3930*/  LEA.HI R19, R5, 0xffffff80, RZ, 0x8 ;  /* 0xffffff8005137811 */ /* 0x000fe200078f40ff */
[----:B-1----:R-:W-:Y:S01]  /*3940*/  HADD2.F32 R23, -RZ, R18.H0_H0 ;  /* 0x20000012ff177230 */ /* 0x002fe20000004100 */
[----:B------:R-:W-:-:S04]  /*3950*/  SHF.R.U32.HI R5, RZ, 0x10, R5 ;  /* 0x00000010ff057819 */ /* 0x000fc80000011605 */
[----:B------:R-:W1:Y:S01]  /*3960*/  I2F.F16 R4, R4 ;  /* 0x0000000400047306 */ /* 0x000e620000200c00 */
[----:B0-----:R-:W-:Y:S01]  /*3970*/  LEA.HI R20, R6, 0xffffff80, RZ, 0x8 ;  /* 0xffffff8006147811 */ /* 0x001fe200078f40ff */
[----:B------:R-:W-:Y:S01]  /*3980*/  FFMA.FTZ R36, R17, R23, R36 ;  /* 0x0000001711247223 */ /* 0x000fe20000010024 */
[--C-:B------:R-:W-:Y:S01]  /*3990*/  HADD2.F32 R17, -RZ, R9.reuse.H0_H0 ;  /* 0x20000009ff117230 */ /* 0x100fe20000004100 */
[----:B------:R-:W-:Y:S01]  /*39a0*/  LOP3.LUT R18, R5, 0xff, RZ, 0xc0, !PT ;  /* 0x000000ff05127812 */ /* 0x000fe200078ec0ff */
[----:B--2---:R-:W-:Y:S01]  /*39b0*/  HADD2.F32 R23, -RZ, R8.H0_H0 ;  /* 0x20000008ff177230 */ /* 0x004fe20000004100 */
[----:B------:R-:W-:Y:S02]  /*39c0*/  SHF.R.U32.HI R6, RZ, 0x10, R6 ;  /* 0x00000010ff067819 */ /* 0x000fe40000011606 */
[----:B------:R0:W2:Y:S01]  /*39d0*/  I2F.F16 R8, R19 ;  /* 0x0000001300087306 */ /* 0x0000a20000200c00 */
[----:B------:R-:W-:Y:S01]  /*39e0*/  IADD3 R22, PT, PT, R18, -0x80, RZ ;  /* 0xffffff8012167810 */ /* 0x000fe20007ffe0ff */
[----:B------:R-:W-:-:S02]  /*39f0*/  HADD2.F32 R9, -RZ, R9.H1_H1 ;  /* 0x30000009ff097230 */ /* 0x000fc40000004100 */
[----:B------:R-:W-:Y:S01]  /*3a00*/  FFMA.FTZ R34, R23, R17, R34 ;  /* 0x0000001117227223 */ /* 0x000fe20000010022 */
[----:B------:R-:W-:Y:S02]  /*3a10*/  SHF.R.U32.HI R23, RZ, 0x10, R7 ;  /* 0x00000010ff177819 */ /* 0x000fe40000011607 */
[----:B------:R-:W-:Y:S02]  /*3a20*/  LOP3.LUT R18, R6, 0xff, RZ, 0xc0, !PT ;  /* 0x000000ff06127812 */ /* 0x000fe400078ec0ff */
[----:B------:R-:W3:Y:S01]  /*3a30*/  I2F.F16 R6, R22 ;  /* 0x0000001600067306 */ /* 0x000ee20000200c00 */
[----:B------:R-:W-:Y:S02]  /*3a40*/  LOP3.LUT R23, R23, 0xff, RZ, 0xc0, !PT ;  /* 0x000000ff17177812 */ /* 0x000fe400078ec0ff */
[----:B------:R-:W-:Y:S02]  /*3a50*/  IADD3 R18, PT, PT, R18, -0x80, RZ ;  /* 0xffffff8012127810 */ /* 0x000fe40007ffe0ff */
[----:B0-----:R-:W-:Y:S01]  /*3a60*/  IADD3 R19, PT, PT, R23, -0x80, RZ ;  /* 0xffffff8017137810 */ /* 0x001fe20007ffe0ff */
[----:B-1----:R-:W-:Y:S01]  /*3a70*/  HADD2.F32 R23, -RZ, R4.H0_H0 ;  /* 0x20000004ff177230 */ /* 0x002fe20000004100 */
[----:B------:R-:W-:Y:S01]  /*3a80*/  LEA.HI R7, R7, 0xffffff80, RZ, 0x8 ;  /* 0xffffff8007077811 */ /* 0x000fe200078f40ff */
[----:B------:R3:W0:Y:S01]  /*3a90*/  I2F.F16 R5, R20 ;  /* 0x0000001400057306 */ /* 0x0006220000200c00 */
[----:B--2---:R-:W-:-:S02]  /*3aa0*/  HADD2.F32 R8, -RZ, R8.H0_H0 ;  /* 0x20000008ff087230 */ /* 0x004fc40000004100 */
[----:B------:R-:W-:-:S04]  /*3ab0*/  FFMA.FTZ R23, R23, R9, R34 ;  /* 0x0000000917177223 */ /* 0x000fc80000010022 */
[----:B------:R-:W-:Y:S01]  /*3ac0*/  FMUL.FTZ R23, R14, R23 ;  /* 0x000000170e177220 */ /* 0x000fe20000410000 */
[----:B------:R-:W1:Y:S01]  /*3ad0*/  I2F.F16 R18, R18 ;  /* 0x0000001200127306 */ /* 0x000e620000200c00 */
[----:B---3--:R-:W-:-:S03]  /*3ae0*/  HADD2.F32 R20, -RZ, R6.H0_H0 ;  /* 0x20000006ff147230 */ /* 0x008fc60000004100 */
[----:B------:R-:W-:Y:S02]  /*3af0*/  F2FP.F16.F32.PACK_AB R23, RZ, R23 ;  /* 0x00000017ff17723e */ /* 0x000fe400000000ff */
[----:B------:R-:W-:Y:S01]  /*3b00*/  FFMA.FTZ R20, R17, R20, R35 ;  /* 0x0000001411147223 */ /* 0x000fe20000010023 */
[----:B0-----:R-:W-:Y:S01]  /*3b10*/  HADD2.F32 R5, -RZ, R5.H0_H0 ;  /* 0x20000005ff057230 */ /* 0x001fe20000004100 */
[----:B------:R-:W0:Y:S02]  /*3b20*/  I2F.F16 R19, R19 ;  /* 0x0000001300137306 */ /* 0x000e240000200c00 */
[----:B------:R-:W-:-:S04]  /*3b30*/  FFMA.FTZ R8, R9, R8, R20 ;  /* 0x0000000809087223 */ /* 0x000fc80000010014 */
[----:B------:R-:W-:Y:S01]  /*3b40*/  FMUL.FTZ R8, R31, R8 ;  /* 0x000000081f087220 */ /* 0x000fe20000410000 */
[----:B-1----:R-:W-:Y:S01]  /*3b50*/  HADD2.F32 R22, -RZ, R18.H0_H0 ;  /* 0x20000012ff167230 */ /* 0x002fe20000004100 */
[----:B------:R-:W1:Y:S01]  /*3b60*/  I2F.F16 R6, R7 ;  /* 0x0000000700067306 */ /* 0x000e620000200c00 */
[----:B------:R-:W-:Y:S02]  /*3b70*/  MOV R31, R16 ;  /* 0x00000010001f7202 */ /* 0x000fe40000000f00 */
[----:B------:R-:W-:Y:S01]  /*3b80*/  F2FP.F16.F32.PACK_AB R8, RZ, R8 ;  /* 0x00000008ff08723e */ /* 0x000fe200000000ff */
[----:B------:R-:W-:Y:S01]  /*3b90*/  FFMA.FTZ R36, R17, R22, R36 ;  /* 0x0000001611247223 */ /* 0x000fe20000010024 */
[----:B0-----:R-:W-:-:S03]  /*3ba0*/  HADD2.F32 R25, -RZ, R19.H0_H0 ;  /* 0x20000013ff197230 */ /* 0x001fc60000004100 */
[----:B------:R-:W-:Y:S01]  /*3bb0*/  FFMA.FTZ R5, R9, R5, R36 ;  /* 0x0000000509057223 */ /* 0x000fe20000010024 */
[----:B------:R-:W-:Y:S01]  /*3bc0*/  PRMT R23, R23, 0x5410, R8 ;  /* 0x0000541017177816 */ /* 0x000fe20000000008 */
[----:B------:R-:W-:-:S04]  /*3bd0*/  IMAD.WIDE R36, R27, 0x4, R40 ;  /* 0x000000041b247825 */ /* 0x000fc800078e0228 */
[----:B------:R-:W-:Y:S01]  /*3be0*/  FFMA.FTZ R25, R17, R25, R12 ;  /* 0x0000001911197223 */ /* 0x000fe2000001000c */
[----:B------:R-:W-:Y:S01]  /*3bf0*/  FMUL.FTZ R5, R38, R5 ;  /* 0x0000000526057220 */ /* 0x000fe20000410000 */
[----:B-1----:R-:W-:Y:S02]  /*3c00*/  HADD2.F32 R6, -RZ, R6.H0_H0 ;  /* 0x20000006ff067230 */ /* 0x002fe40000004100 */
[----:B------:R-:W-:Y:S02]  /*3c10*/  HFMA2 R26, R23, 1, 1, R11 ;  /* 0x3c003c00171a7831 */ /* 0x000fe4000000000b */
[----:B------:R-:W-:Y:S01]  /*3c20*/  F2FP.F16.F32.PACK_AB R5, RZ, R5 ;  /* 0x00000005ff05723e */ /* 0x000fe200000000ff */
[----:B------:R-:W-:-:S04]  /*3c30*/  FFMA.FTZ R25, R9, R6, R25 ;  /* 0x0000000609197223 */ /* 0x000fc80000010019 */
[----:B------:R-:W-:-:S05]  /*3c40*/  FMUL.FTZ R25, R10, R25 ;  /* 0x000000190a197220 */ /* 0x000fca0000410000 */
[----:B------:R-:W-:-:S04]  /*3c50*/  F2FP.F16.F32.PACK_AB R25, RZ, R25 ;  /* 0x00000019ff19723e */ /* 0x000fc800000000ff */
[----:B------:R-:W-:-:S05]  /*3c60*/  PRMT R5, R5, 0x5410, R25 ;  /* 0x0000541005057816 */ /* 0x000fca0000000019 */
[----:B------:R-:W-:-:S07]  /*3c70*/  HADD2 R25, R5, R13 ;  /* 0x0000000d05197230 */ /* 0x000fce0000000000 */
.L_x_5196:
[----:B------:R-:W-:-:S04]  /*3c80*/  VIMNMX R4, PT, PT, R29, UR9, PT ;  /* 0x000000091d047c48 */ /* 0x000fc8000bfe0100 */
[----:B------:R-:W-:-:S13]  /*3c90*/  ISETP.GT.AND P0, PT, R4, R31, PT ;  /* 0x0000001f0400720c */ /* 0x000fda0003f04270 */
[----:B------:R-:W-:Y:S05]  /*3ca0*/  @!P0 BRA `(.L_x_5197) ;  /* 0x0000001400688947 */ /* 0x000fea0003800000 */
[----:B------:R-:W-:-:S07]  /*3cb0*/  VIMNMX.U32 R32, PT, PT, R29, UR9, PT ;  /* 0x000000091d207c48 */ /* 0x000fce000bfe0000 */
.L_x_5198:
[----:B------:R-:W2:Y:S01]  /*3cc0*/  LDG.E.128.CONSTANT R4, desc[UR6][R36.64] ;  /* 0x0000000624047981 */ /* 0x000ea2000c1e9d00 */
[----:B------:R-:W-:-:S03]  /*3cd0*/  IMAD.WIDE R38, R27, 0x4, R36 ;  /* 0x000000041b267825 */ /* 0x000fc600078e0224 */
[----:B------:R-:W0:Y:S04]  /*3ce0*/  LDS.128 R16, [UR4] ;  /* 0x00000004ff107984 */ /* 0x000e280008000c00 */
[----:B------:R3:W4:Y:S02]  /*3cf0*/  LDG.E.128.CONSTANT R8, desc[UR6][R38.64] ;  /* 0x0000000626087981 */ /* 0x000724000c1e9d00 */
[----:B---3--:R-:W-:Y:S01]  /*3d00*/  IMAD.WIDE R38, R27, 0x4, R38 ;  /* 0x000000041b267825 */ /* 0x008fe200078e0226 */
        /* <DEDUP_REMOVED lines=10> */
[----:B------:R-:W-:Y:S01]  /*3db0*/  HADD2 R13, R14, -1040, -1040 ;  /* 0xe410e4100e0d7430 */ /* 0x000fe20000000000 */
[----:B------:R-:W-:Y:S01]  /*3dc0*/  LOP3.LUT R14, R4, 0x3e003e0, RZ, 0xc0, !PT ;  /* 0x03e003e0040e7812 */ /* 0x000fe200078ec0ff */
[----:B------:R-:W-:Y:S01]  /*3dd0*/  HADD2 R12, R15, -1040, -1040 ;  /* 0xe410e4100f0c7430 */ /* 0x000fe20000000000 */
[----:B------:R-:W-:Y:S01]  /*3de0*/  LOP3.LUT R15, R5, 0x3e003e0, RZ, 0xc0, !PT ;  /* 0x03e003e0050f7812 */ /* 0x000fe200078ec0ff */
[----:B0-----:R-:W-:-:S02]  /*3df0*/  HFMA2 R22, R22, R16, RZ ;  /* 0x0000001016167231 */ /* 0x001fc400000000ff */
[-C--:B------:R-:W-:Y:S02]  /*3e00*/  HFMA2 R20, R20, R16.reuse, RZ.H0_H0 ;  /* 0x0000001014147231 */ /* 0x080fe400000400ff */
[-C--:B------:R-:W-:Y:S02]  /*3e10*/  HFMA2 R13, R13, R16.reuse, RZ ;  /* 0x000000100d0d7231 */ /* 0x080fe400000000ff */
[----:B------:R-:W-:Y:S01]  /*3e20*/  HFMA2 R12, R12, R16, RZ.H0_H0 ;  /* 0x000000100c0c7231 */ /* 0x000fe200000400ff */
[----:B------:R-:W-:Y:S02]  /*3e30*/  LOP3.LUT R23, R15, 0x64006400, RZ, 0xfc, !PT ;  /* 0x640064000f177812 */ /* 0x000fe400078efcff */
[----:B------:R-:W-:Y:S02]  /*3e40*/  MOV R16, 0x2800 ;  /* 0x0000280000107802 */ /* 0x000fe40000000f00 */
[----:B------:R-:W-:Y:S02]  /*3e50*/  LOP3.LUT R15, R6, 0x3e003e0, RZ, 0xc0, !PT ;  /* 0x03e003e0060f7812 */ /* 0x000fe400078ec0ff */
[----:B------:R-:W-:-:S02]  /*3e60*/  PRMT R0, R0, 0x5410, R16 ;  /* 0x0000541000007816 */ /* 0x000fc40000000010 */
[----:B------:R-:W-:Y:S02]  /*3e70*/  LOP3.LUT R15, R15, 0x64006400, RZ, 0xfc, !PT ;  /* 0x640064000f0f7812 */ /* 0x000fe400078efcff */
[----:B------:R-:W-:Y:S01]  /*3e80*/  LOP3.LUT R21, R14, 0x64006400, RZ, 0xfc, !PT ;  /* 0x640064000e157812 */ /* 0x000fe200078efcff */
[-C--:B------:R-:W-:Y:S01]  /*3e90*/  HFMA2 R23, R23, R0.reuse.H1_H1, -48, -48 ;  /* 0xd200d20017177431 */ /* 0x080fe20000060000 */
[----:B------:R-:W-:Y:S01]  /*3ea0*/  SHF.R.U32.HI R14, RZ, 0xa, R4 ;  /* 0x0000000aff0e7819 */ /* 0x000fe20000011604 */
[-C--:B------:R-:W-:Y:S02]  /*3eb0*/  HFMA2 R16, R15, R0.reuse.H1_H1, -48, -48 ;  /* 0xd200d2000f107431 */ /* 0x080fe40000060000 */
[----:B------:R-:W-:Y:S01]  /*3ec0*/  HFMA2 R21, R21, R0.H1_H1, -48, -48 ;  /* 0xd200d20015157431 */ /* 0x000fe20000060000 */
[----:B------:R-:W-:Y:S01]  /*3ed0*/  LOP3.LUT R14, R14, 0x1f001f, RZ, 0xc0, !PT ;  /* 0x001f001f0e0e7812 */ /* 0x000fe200078ec0ff */
[-C--:B------:R-:W-:Y:S02]  /*3ee0*/  HFMA2 R20, R23, R17.reuse, R20 ;  /* 0x0000001117147231 */ /* 0x080fe40000000014 */
[-C--:B------:R-:W-:Y:S01]  /*3ef0*/  HFMA2 R16, R16, R17.reuse, R13 ;  /* 0x0000001110107231 */ /* 0x080fe2000000000d */
[----:B------:R-:W-:Y:S01]  /*3f00*/  LOP3.LUT R13, R7, 0x3e003e0, RZ, 0xc0, !PT ;  /* 0x03e003e0070d7812 */ /* 0x000fe200078ec0ff */
[----:B------:R-:W-:Y:S01]  /*3f10*/  HFMA2 R22, R21, R17, R22 ;  /* 0x0000001115167231 */ /* 0x000fe20000000016 */
[----:B------:R-:W-:-:S02]  /*3f20*/  LOP3.LUT R14, R14, 0x64006400, RZ, 0xfc, !PT ;  /* 0x640064000e0e7812 */ /* 0x000fc400078efcff */
[----:B------:R-:W-:-:S03]  /*3f30*/  LOP3.LUT R13, R13, 0x64006400, RZ, 0xfc, !PT ;  /* 0x640064000d0d7812 */ /* 0x000fc600078efcff */
[----:B------:R-:W-:Y:S02]  /*3f40*/  HADD2 R14, R14, -1040, -1040 ;  /* 0xe410e4100e0e7430 */ /* 0x000fe40000000000 */
[----:B------:R-:W-:Y:S02]  /*3f50*/  HFMA2 R13, R13, R0.H1_H1, -48, -48 ;  /* 0xd200d2000d0d7431 */ /* 0x000fe40000060000 */
[----:B------:R-:W-:Y:S02]  /*3f60*/  HFMA2 R22, R14, R18, R22 ;  /* 0x000000120e167231 */ /* 0x000fe40000000016 */
[----:B------:R-:W-:Y:S02]  /*3f70*/  HFMA2 R17, R13, R17, R12 ;  /* 0x000000110d117231 */ /* 0x000fe4000000000c */
[----:B------:R0:W2:Y:S01]  /*3f80*/  LDG.E.128.CONSTANT R12, desc[UR6][R38.64] ;  /* 0x00000006260c7981 */ /* 0x0000a2000c1e9d00 */
[--C-:B------:R-:W-:Y:S02]  /*3f90*/  SHF.R.U32.HI R21, RZ, 0xa, R5.reuse ;  /* 0x0000000aff157819 */ /* 0x100fe40000011605 */
[----:B------:R-:W-:-:S02]  /*3fa0*/  SHF.R.U32.HI R5, RZ, 0xf, R5 ;  /* 0x0000000fff057819 */ /* 0x000fc40000011605 */
[----:B------:R-:W-:Y:S02]  /*3fb0*/  LOP3.LUT R21, R21, 0x1f001f, RZ, 0xc0, !PT ;  /* 0x001f001f15157812 */ /* 0x000fe400078ec0ff */
[----:B------:R-:W-:Y:S02]  /*3fc0*/  LOP3.LUT R33, R5, 0x10001, RZ, 0xc0, !PT ;  /* 0x0001000105217812 */ /* 0x000fe400078ec0ff */
[----:B------:R-:W-:Y:S01]  /*3fd0*/  LOP3.LUT R21, R21, 0x64006400, RZ, 0xfc, !PT ;  /* 0x6400640015157812 */ /* 0x000fe200078efcff */
[----:B0-----:R-:W-:Y:S01]  /*3fe0*/  IMAD.WIDE R38, R27, 0x4, R38 ;  /* 0x000000041b267825 */ /* 0x001fe200078e0226 */
[----:B------:R-:W-:Y:S02]  /*3ff0*/  SHF.R.U32.HI R4, RZ, 0xf, R4 ;  /* 0x0000000fff047819 */ /* 0x000fe40000011604 */
[----:B----4-:R-:W-:Y:S01]  /*4000*/  SHF.R.U32.HI R5, RZ, 0xe, R8 ;  /* 0x0000000eff057819 */ /* 0x010fe20000011608 */
[----:B------:R-:W-:Y:S01]  /*4010*/  HADD2 R21, R21, -1040, -1040 ;  /* 0xe410e41015157430 */ /* 0x000fe20000000000 */
[----:B------:R-:W-:-:S04]  /*4020*/  LOP3.LUT R4, R4, 0x10001, RZ, 0xc0, !PT ;  /* 0x0001000104047812 */ /* 0x000fc800078ec0ff */
[----:B------:R-:W-:Y:S01]  /*4030*/  LOP3.LUT R34, R4, 0x20002, R5, 0xf8, !PT ;  /* 0x0002000204227812 */ /* 0x000fe200078ef805 */
[----:B------:R-:W-:Y:S01]  /*4040*/  HFMA2 R20, R21, R18, R20 ;  /* 0x0000001215147231 */ /* 0x000fe20000000014 */
[----:B------:R-:W-:Y:S02]  /*4050*/  SHF.R.U32.HI R21, RZ, 0xa, R6 ;  /* 0x0000000aff157819 */ /* 0x000fe40000011606 */
[----:B------:R-:W-:Y:S02]  /*4060*/  LOP3.LUT R5, R8, 0x3e003e0, RZ, 0xc0, !PT ;  /* 0x03e003e008057812 */ /* 0x000fe400078ec0ff */
[----:B------:R-:W-:Y:S02]  /*4070*/  LOP3.LUT R21, R21, 0x1f001f, RZ, 0xc0, !PT ;  /* 0x001f001f15157812 */ /* 0x000fe400078ec0ff */
[----:B------:R-:W-:Y:S02]  /*4080*/  LOP3.LUT R5, R5, 0x64006400, RZ, 0xfc, !PT ;  /* 0x6400640005057812 */ /* 0x000fe400078efcff */
[----:B------:R-:W-:-:S03]  /*4090*/  LOP3.LUT R21, R21, 0x64006400, RZ, 0xfc, !PT ;  /* 0x6400640015157812 */ /* 0x000fc600078efcff */
[----:B------:R-:W-:Y:S01]  /*40a0*/  HFMA2 R4, R5, R0.H1_H1, -48, -48 ;  /* 0xd200d20005047431 */ /* 0x000fe20000060000 */
[----:B------:R-:W-:Y:S01]  /*40b0*/  LOP3.LUT R5, R9, 0x3e003e0, RZ, 0xc0, !PT ;  /* 0x03e003e009057812 */ /* 0x000fe200078ec0ff */
[----:B------:R-:W-:-:S03]  /*40c0*/  HADD2 R21, R21, -1040, -1040 ;  /* 0xe410e41015157430 */ /* 0x000fc60000000000 */
[----:B------:R-:W-:Y:S01]  /*40d0*/  LOP3.LUT R5, R5, 0x64006400, RZ, 0xfc, !PT ;  /* 0x6400640005057812 */ /* 0x000fe200078efcff */
        /* <DEDUP_REMOVED lines=15> */
[----:B------:R-:W-:Y:S02]  /*41d0*/  LOP3.LUT R18, R10, 0x1f001f, RZ, 0xc0, !PT ;  /* 0x001f001f0a127812 */ /* 0x000fe400078ec0ff */
        /* <DEDUP_REMOVED lines=8> */
[--C-:B------:R-:W-:Y:S02]  /*4260*/  SHF.R.U32.HI R16, RZ, 0xe, R9.reuse ;  /* 0x0000000eff107819 */ /* 0x100fe40000011609 */
[----:B------:R-:W-:Y:S01]  /*4270*/  SHF.R.U32.HI R9, RZ, 0xa, R9 ;  /* 0x0000000aff097819 */ /* 0x000fe20000011609 */
[----:B------:R-:W-:Y:S01]  /*4280*/  HFMA2 R23, R23, R19, R17 ;  /* 0x0000001317177231 */ /* 0x000fe20000000011 */
[----:B------:R-:W-:Y:S02]  /*4290*/  LOP3.LUT R33, R33, 0x20002, R16, 0xf8, !PT ;  /* 0x0002000221217812 */ /* 0x000fe400078ef810 */
[----:B------:R-:W0:Y:S02]  /*42a0*/  LDS.128 R16, [UR4+0x10] ;  /* 0x00001004ff107984 */ /* 0x000e240008000c00 */
[----:B0-----:R-:W-:-:S02]  /*42b0*/  HFMA2 R22, R4, R16, R22 ;  /* 0x0000001004167231 */ /* 0x001fc40000000016 */
[----:B------:R-:W-:Y:S01]  /*42c0*/  HFMA2 R4, R5, R0.H1_H1, -48, -48 ;  /* 0xd200d20005047431 */ /* 0x000fe20000060000 */
[----:B------:R-:W-:-:S04]  /*42d0*/  LOP3.LUT R5, R10, 0x3e003e0, RZ, 0xc0, !PT ;  /* 0x03e003e00a057812 */ /* 0x000fc800078ec0ff */
[----:B------:R-:W-:Y:S01]  /*42e0*/  LOP3.LUT R5, R5, 0x64006400, RZ, 0xfc, !PT ;  /* 0x6400640005057812 */ /* 0x000fe200078efcff */
[----:B------:R-:W-:-:S04]  /*42f0*/  HFMA2 R20, R4, R16, R20 ;  /* 0x0000001004147231 */ /* 0x000fc80000000014 */
[----:B------:R-:W-:Y:S01]  /*4300*/  HFMA2 R4, R5, R0.H1_H1, -48, -48 ;  /* 0xd200d20005047431 */ /* 0x000fe20000060000 */
[----:B------:R-:W-:-:S04]  /*4310*/  LOP3.LUT R5, R11, 0x3e003e0, RZ, 0xc0, !PT ;  /* 0x03e003e00b057812 */ /* 0x000fc800078ec0ff */
[----:B------:R-:W-:Y:S01]  /*4320*/  LOP3.LUT R5, R5, 0x64006400, RZ, 0xfc, !PT ;  /* 0x6400640005057812 */ /* 0x000fe200078efcff */
[----:B------:R-:W-:-:S04]  /*4330*/  HFMA2 R21, R4, R16, R21 ;  /* 0x0000001004157231 */ /* 0x000fc80000000015 */
[----:B------:R-:W-:Y:S01]  /*4340*/  HFMA2 R4, R5, R0.H1_H1, -48, -48 ;  /* 0xd200d20005047431 */ /* 0x000fe20000060000 */
[----:B------:R-:W-:-:S04]  /*4350*/  SHF.R.U32.HI R5, RZ, 0xa, R10 ;  /* 0x0000000aff057819 */ /* 0x000fc8000001160a */
[----:B------:R-:W-:Y:S01]  /*4360*/  LOP3.LUT R5, R5, 0x1f001f, RZ, 0xc0, !PT ;  /* 0x001f001f05057812 */ /* 0x000fe200078ec0ff */
[----:B------:R-:W-:Y:S02]  /*4370*/  HFMA2 R16, R4, R16, R23 ;  /* 0x0000001004107231 */ /* 0x000fe40000000017 */
[----:B------:R-:W-:Y:S01]  /*4380*/  HADD2 R4, R8, -1040, -1040 ;  /* 0xe410e41008047430 */ /* 0x000fe20000000000 */
[----:B------:R-:W-:Y:S02]  /*4390*/  LOP3.LUT R8, R9, 0x1f001f, RZ, 0xc0, !PT ;  /* 0x001f001f09087812 */ /* 0x000fe400078ec0ff */
[----:B------:R-:W-:Y:S01]  /*43a0*/  LOP3.LUT R5, R5, 0x64006400, RZ, 0xfc, !PT ;  /* 0x6400640005057812 */ /* 0x000fe200078efcff */
[----:B------:R-:W-:Y:S01]  /*43b0*/  HFMA2 R4, R4, R17, R22 ;  /* 0x0000001104047231 */ /* 0x000fe20000000016 */
[----:B------:R-:W-:-:S03]  /*43c0*/  LOP3.LUT R8, R8, 0x64006400, RZ, 0xfc, !PT ;  /* 0x6400640008087812 */ /* 0x000fc600078efcff */
[----:B------:R-:W-:Y:S02]  /*43d0*/  HADD2 R5, R5, -1040, -1040 ;  /* 0xe410e41005057430 */ /* 0x000fe40000000000 */
[----:B------:R-:W-:Y:S02]  /*43e0*/  HADD2 R9, R8, -1040, -1040 ;  /* 0xe410e41008097430 */ /* 0x000fe40000000000 */
[-C--:B------:R-:W-:Y:S02]  /*43f0*/  HFMA2 R5, R5, R17.reuse, R21 ;  /* 0x0000001105057231 */ /* 0x080fe40000000015 */
[----:B------:R-:W-:Y:S02]  /*4400*/  HFMA2 R9, R9, R17, R20 ;  /* 0x0000001109097231 */ /* 0x000fe40000000014 */
[----:B------:R0:W3:Y:S01]  /*4410*/  LDG.E.128.CONSTANT R20, desc[UR6][R38.64] ;  /* 0x0000000626147981 */ /* 0x0000e2000c1e9d00 */
[----:B------:R-:W-:Y:S02]  /*4420*/  SHF.R.U32.HI R8, RZ, 0xa, R11 ;  /* 0x0000000aff087819 */ /* 0x000fe4000001160b */
[----:B------:R-:W-:-:S02]  /*4430*/  SHF.R.U32.HI R6, RZ, 0xf, R6 ;  /* 0x0000000fff067819 */ /* 0x000fc40000011606 */
[----:B------:R-:W-:Y:S02]  /*4440*/  LOP3.LUT R8, R8, 0x1f001f, RZ, 0xc0, !PT ;  /* 0x001f001f08087812 */ /* 0x000fe400078ec0ff */
[----:B------:R-:W-:Y:S02]  /*4450*/  SHF.R.U32.HI R7, RZ, 0xf, R7 ;  /* 0x0000000fff077819 */ /* 0x000fe40000011607 */
[----:B------:R-:W-:Y:S01]  /*4460*/  LOP3.LUT R8, R8, 0x64006400, RZ, 0xfc, !PT ;  /* 0x6400640008087812 */ /* 0x000fe200078efcff */
[----:B0-----:R-:W-:Y:S01]  /*4470*/  IMAD.WIDE R38, R27, 0x4, R38 ;  /* 0x000000041b267825 */ /* 0x001fe200078e0226 */
[----:B------:R-:W-:-:S03]  /*4480*/  LOP3.LUT R6, R6, 0x10001, RZ, 0xc0, !PT ;  /* 0x0001000106067812 */ /* 0x000fc600078ec0ff */
[----:B------:R-:W-:-:S04]  /*4490*/  HADD2 R8, R8, -1040, -1040 ;  /* 0xe410e41008087430 */ /* 0x000fc80000000000 */
[----:B------:R-:W-:Y:S01]  /*44a0*/  HFMA2 R16, R8, R17, R16 ;  /* 0x0000001108107231 */ /* 0x000fe20000000010 */
[----:B--2---:R-:W-:Y:S02]  /*44b0*/  LOP3.LUT R8, R12, 0x1f001f, RZ, 0xc0, !PT ;  /* 0x001f001f0c087812 */ /* 0x004fe400078ec0ff */
[----:B------:R-:W-:Y:S02]  /*44c0*/  SHF.R.U32.HI R35, RZ, 0xd, R12 ;  /* 0x0000000dff237819 */ /* 0x000fe4000001160c */
[----:B------:R-:W-:Y:S02]  /*44d0*/  LOP3.LUT R8, R8, 0x64006400, RZ, 0xfc, !PT ;  /* 0x6400640008087812 */ /* 0x000fe400078efcff */
[----:B------:R-:W-:-:S03]  /*44e0*/  LOP3.LUT R35, R34, 0x40004, R35, 0xf8, !PT ;  /* 0x0004000422237812 */ /* 0x000fc600078ef823 */
        /* <DEDUP_REMOVED lines=16> */
[----:B------:R-:W-:-:S04]  /*45f0*/  HFMA2 R8, R17, R0.H1_H1, -48, -48 ;  /* 0xd200d20011087431 */ /* 0x000fc80000060000 */
[----:B------:R-:W-:Y:S01]  /*4600*/  HFMA2 R8, R8, R19, R4 ;  /* 0x0000001308087231 */ /* 0x000fe20000000004 */
[----:B------:R-:W-:-:S04]  /*4610*/  LOP3.LUT R4, R13, 0x3e003e0, RZ, 0xc0, !PT ;  /* 0x03e003e00d047812 */ /* 0x000fc800078ec0ff */
[----:B------:R-:W-:Y:S02]  /*4620*/  LOP3.LUT R17, R4, 0x64006400, RZ, 0xfc, !PT ;  /* 0x6400640004117812 */ /* 0x000fe400078efcff */
[----:B------:R-:W-:-:S03]  /*4630*/  LOP3.LUT R4, R14, 0x3e003e0, RZ, 0xc0, !PT ;  /* 0x03e003e00e047812 */ /* 0x000fc600078ec0ff */
[----:B------:R-:W-:-:S04]  /*4640*/  HFMA2 R17, R17, R0.H1_H1, -48, -48 ;  /* 0xd200d20011117431 */ /* 0x000fc80000060000 */
[----:B------:R-:W-:Y:S01]  /*4650*/  HFMA2 R9, R17, R19, R9 ;  /* 0x0000001311097231 */ /* 0x000fe20000000009 */
[----:B------:R-:W-:Y:S02]  /*4660*/  LOP3.LUT R17, R4, 0x64006400, RZ, 0xfc, !PT ;  /* 0x6400640004117812 */ /* 0x000fe400078efcff */
[----:B------:R-:W-:-:S03]  /*4670*/  LOP3.LUT R4, R15, 0x3e003e0, RZ, 0xc0, !PT ;  /* 0x03e003e00f047812 */ /* 0x000fc600078ec0ff */
[----:B------:R-:W-:Y:S01]  /*4680*/  HFMA2 R16, R17, R0.H1_H1, -48, -48 ;  /* 0xd200d20011107431 */ /* 0x000fe20000060000 */
[----:B------:R-:W-:-:S03]  /*4690*/  SHF.R.U32.HI R17, RZ, 0xe, R11 ;  /* 0x0000000eff117819 */ /* 0x000fc6000001160b */
[----:B------:R-:W-:Y:S01]  /*46a0*/  HFMA2 R16, R16, R19, R5 ;  /* 0x0000001310107231 */ /* 0x000fe20000000005 */
[----:B------:R-:W-:Y:S02]  /*46b0*/  LOP3.LUT R5, R4, 0x64006400, RZ, 0xfc, !PT ;  /* 0x6400640004057812 */ /* 0x000fe400078efcff */
[----:B------:R-:W-:-:S03]  /*46c0*/  LOP3.LUT R4, R7, 0x10001, RZ, 0xc0, !PT ;  /* 0x0001000107047812 */ /* 0x000fc600078ec0ff */
[----:B------:R-:W-:Y:S01]  /*46d0*/  HFMA2 R5, R5, R0.H1_H1, -48, -48 ;  /* 0xd200d20005057431 */ /* 0x000fe20000060000 */
[----:B------:R-:W-:-:S03]  /*46e0*/  LOP3.LUT R17, R4, 0x20002, R17, 0xf8, !PT ;  /* 0x0002000204117812 */ /* 0x000fc600078ef811 */
[----:B------:R-:W-:Y:S01]  /*46f0*/  HFMA2 R18, R5, R19, R18 ;  /* 0x0000001305127231 */ /* 0x000fe20000000012 */
[----:B------:R-:W-:Y:S02]  /*4700*/  SHF.R.U32.HI R19, RZ, 0xe, R10 ;  /* 0x0000000eff137819 */ /* 0x000fe4000001160a */
[----:B------:R-:W-:Y:S02]  /*4710*/  SHF.R.U32.HI R10, RZ, 0xa, R12 ;  /* 0x0000000aff0a7819 */ /* 0x000fe4000001160c */
[----:B------:R-:W-:Y:S02]  /*4720*/  LOP3.LUT R19, R6, 0x20002, R19, 0xf8, !PT ;  /* 0x0002000206137812 */ /* 0x000fe400078ef813 */
[----:B------:R-:W0:Y:S01]  /*4730*/  LDS.128 R4, [UR4+0x20] ;  /* 0x00002004ff047984 */ /* 0x000e220008000c00 */
[----:B------:R-:W-:-:S04]  /*4740*/  LOP3.LUT R10, R10, 0x1f001f, RZ, 0xc0, !PT ;  /* 0x001f001f0a0a7812 */ /* 0x000fc800078ec0ff */
[----:B------:R-:W-:-:S05]  /*4750*/  LOP3.LUT R10, R10, 0x64006400, RZ, 0xfc, !PT ;  /* 0x640064000a0a7812 */ /* 0x000fca00078efcff */
[----:B------:R-:W-:-:S04]  /*4760*/  HADD2 R10, R10, -1040, -1040 ;  /* 0xe410e4100a0a7430 */ /* 0x000fc80000000000 */
        /* <DEDUP_REMOVED lines=22> */
[----:B------:R-:W-:Y:S01]  /*48d0*/  HADD2 R12, R8, -1040, -1040 ;  /* 0xe410e410080c7430 */ /* 0x000fe20000000000 */
[----:B------:R-:W-:-:S04]  /*48e0*/  LOP3.LUT R8, R22, 0x1f001f, RZ, 0xc0, !PT ;  /* 0x001f001f16087812 */ /* 0x000fc800078ec0ff */
[----:B------:R-:W-:Y:S01]  /*48f0*/  LOP3.LUT R8, R8, 0x64006400, RZ, 0xfc, !PT ;  /* 0x6400640008087812 */ /* 0x000fe200078efcff */
[----:B------:R-:W-:-:S04]  /*4900*/  HFMA2 R12, R12, R5, R9 ;  /* 0x000000050c0c7231 */ /* 0x000fc80000000009 */
        /* <DEDUP_REMOVED lines=8> */
[----:B------:R-:W-:Y:S02]  /*4990*/  LOP3.LUT R41, R23, 0x3e003e0, RZ, 0xc0, !PT ;  /* 0x03e003e017297812 */ /* 0x000fe400078ec0ff */
[----:B------:R-:W-:Y:S02]  /*49a0*/  LOP3.LUT R5, R5, 0x64006400, RZ, 0xfc, !PT ;  /* 0x6400640005057812 */ /* 0x000fe400078efcff */
[----:B------:R-:W-:Y:S02]  /*49b0*/  LOP3.LUT R41, R41, 0x64006400, RZ, 0xfc, !PT ;  /* 0x6400640029297812 */ /* 0x000fe400078efcff */
[----:B------:R-:W-:Y:S01]  /*49c0*/  SHF.R.U32.HI R14, RZ, 0xd, R14 ;  /* 0x0000000dff0e7819 */ /* 0x000fe2000001160e */
[----:B------:R-:W-:Y:S01]  /*49d0*/  HFMA2 R34, R5, R0.H1_H1, -48, -48 ;  /* 0xd200d20005227431 */ /* 0x000fe20000060000 */
[----:B------:R-:W-:-:S02]  /*49e0*/  LOP3.LUT R5, R21, 0x3e003e0, RZ, 0xc0, !PT ;  /* 0x03e003e015057812 */ /* 0x000fc400078ec0ff */
[----:B------:R-:W-:Y:S02]  /*49f0*/  LOP3.LUT R19, R19, 0x40004, R14, 0xf8, !PT ;  /* 0x0004000413137812 */ /* 0x000fe400078ef80e */
[----:B------:R-:W-:Y:S01]  /*4a00*/  LOP3.LUT R5, R5, 0x64006400, RZ, 0xfc, !PT ;  /* 0x6400640005057812 */ /* 0x000fe200078efcff */
[----:B------:R-:W-:Y:S01]  /*4a10*/  HFMA2 R34, R34, R6, R4 ;  /* 0x0000000622227231 */ /* 0x000fe20000000004 */
[----:B------:R-:W-:Y:S02]  /*4a20*/  SHF.R.U32.HI R14, RZ, 0xc, R21 ;  /* 0x0000000cff0e7819 */ /* 0x000fe40000011615 */
[----:B------:R-:W-:Y:S01]  /*4a30*/  IADD3 R31, PT, PT, R31, 0x20, RZ ;  /* 0x000000201f1f7810 */ /* 0x000fe20007ffe0ff */
[----:B------:R-:W-:Y:S01]  /*4a40*/  HFMA2 R4, R5, R0.H1_H1, -48, -48 ;  /* 0xd200d20005047431 */ /* 0x000fe20000060000 */
[----:B------:R-:W-:Y:S02]  /*4a50*/  LOP3.LUT R5, R22, 0x3e003e0, RZ, 0xc0, !PT ;  /* 0x03e003e016057812 */ /* 0x000fe400078ec0ff */
[----:B------:R-:W-:-:S02]  /*4a60*/  ISETP.GE.AND P0, PT, R31, R32, PT ;  /* 0x000000201f00720c */ /* 0x000fc40003f06270 */
[----:B------:R-:W-:Y:S01]  /*4a70*/  LOP3.LUT R5, R5, 0x64006400, RZ, 0xfc, !PT ;  /* 0x6400640005057812 */ /* 0x000fe200078efcff */
[----:B------:R-:W-:Y:S02]  /*4a80*/  HFMA2 R4, R4, R6, R12 ;  /* 0x0000000604047231 */ /* 0x000fe4000000000c */
[-C--:B------:R-:W-:Y:S01]  /*4a90*/  HFMA2 R12, R41, R0.reuse.H1_H1, -48, -48 ;  /* 0xd200d200290c7431 */ /* 0x080fe20000060000 */
[----:B-1----:R-:W-:Y:S01]  /*4aa0*/  PRMT R3, R3, 0x5410, R24 ;  /* 0x0000541003037816 */ /* 0x002fe20000000018 */
[----:B------:R-:W-:-:S04]  /*4ab0*/  HFMA2 R5, R5, R0.H1_H1, -48, -48 ;  /* 0xd200d20005057431 */ /* 0x000fc80000060000 */
        /* <DEDUP_REMOVED lines=13> */
[----:B------:R-:W-:Y:S01]  /*4b90*/  LOP3.LUT R35, R35, 0x80008, R20, 0xf8, !PT ;  /* 0x0008000823237812 */ /* 0x000fe200078ef814 */
[-C--:B------:R-:W-:Y:S01]  /*4ba0*/  HFMA2 R12, R12, R7.reuse, R34 ;  /* 0x000000070c0c7231 */ /* 0x080fe20000000022 */
[----:B------:R-:W-:Y:S01]  /*4bb0*/  SHF.R.U32.HI R34, RZ, 0xa, R23 ;  /* 0x0000000aff227819 */ /* 0x000fe20000011617 */
[----:B------:R-:W-:Y:S01]  /*4bc0*/  HFMA2 R16, R16, R7, R4 ;  /* 0x0000000710107231 */ /* 0x000fe20000000004 */
[----:B------:R-:W-:-:S02]  /*4bd0*/  SHF.R.U32.HI R4, RZ, 0xd, R13 ;  /* 0x0000000dff047819 */ /* 0x000fc4000001160d */
[----:B------:R-:W-:Y:S02]  /*4be0*/  LOP3.LUT R34, R34, 0x1f001f, RZ, 0xc0, !PT ;  /* 0x001f001f22227812 */ /* 0x000fe400078ec0ff */
[----:B------:R-:W-:Y:S02]  /*4bf0*/  LOP3.LUT R18, R18, 0x64006400, RZ, 0xfc, !PT ;  /* 0x6400640012127812 */ /* 0x000fe400078efcff */
[----:B------:R-:W-:Y:S02]  /*4c00*/  LOP3.LUT R34, R34, 0x64006400, RZ, 0xfc, !PT ;  /* 0x6400640022227812 */ /* 0x000fe400078efcff */
[----:B------:R-:W-:Y:S01]  /*4c10*/  LOP3.LUT R33, R33, 0x40004, R4, 0xf8, !PT ;  /* 0x0004000421217812 */ /* 0x000fe200078ef804 */
[----:B------:R-:W-:Y:S01]  /*4c20*/  HADD2 R18, R18, -1040, -1040 ;  /* 0xe410e41012127430 */ /* 0x000fe20000000000 */
[----:B------:R-:W-:Y:S01]  /*4c30*/  SHF.R.U32.HI R4, RZ, 0xd, R15 ;  /* 0x0000000dff047819 */ /* 0x000fe2000001160f */
[----:B------:R-:W-:Y:S01]  /*4c40*/  HADD2 R34, R34, -1040, -1040 ;  /* 0xe410e41022227430 */ /* 0x000fe20000000000 */
[----:B------:R-:W-:Y:S01]  /*4c50*/  LOP3.LUT R33, R33, 0x80008, R14, 0xf8, !PT ;  /* 0x0008000821217812 */ /* 0x000fe200078ef80e */
[----:B------:R-:W-:Y:S01]  /*4c60*/  HFMA2 R18, R18, R7, R5 ;  /* 0x0000000712127231 */ /* 0x000fe20000000005 */
[----:B------:R-:W-:-:S02]  /*4c70*/  LOP3.LUT R17, R17, 0x40004, R4, 0xf8, !PT ;  /* 0x0004000411117812 */ /* 0x000fc400078ef804 */
[----:B------:R-:W-:Y:S01]  /*4c80*/  SHF.R.U32.HI R14, RZ, 0xc, R23 ;  /* 0x0000000cff0e7819 */ /* 0x000fe20000011617 */
[----:B------:R-:W-:Y:S01]  /*4c90*/  HFMA2 R34, R34, R7, R6 ;  /* 0x0000000722227231 */ /* 0x000fe20000000006 */
[----:B------:R-:W-:Y:S01]  /*4ca0*/  SHF.R.U32.HI R22, RZ, 0xc, R22 ;  /* 0x0000000cff167819 */ /* 0x000fe20000011616 */
[----:B------:R-:W0:Y:S01]  /*4cb0*/  LDS.128 R4, [UR4+0x30] ;  /* 0x00003004ff047984 */ /* 0x000e220008000c00 */
[----:B------:R-:W-:Y:S01]  /*4cc0*/  LOP3.LUT R17, R17, 0x80008, R14, 0xf8, !PT ;  /* 0x0008000811117812 */ /* 0x000fe200078ef80e */
[----:B------:R-:W-:Y:S01]  /*4cd0*/  UIADD3 UR4, UPT, UPT, UR4, 0x40, URZ ;  /* 0x0000004004047890 */ /* 0x000fe2000fffe0ff */
[----:B------:R-:W-:Y:S02]  /*4ce0*/  LOP3.LUT R19, R19, 0x80008, R22, 0xf8, !PT ;  /* 0x0008000813137812 */ /* 0x000fe400078ef816 */
[----:B--2---:R-:W-:Y:S02]  /*4cf0*/  LOP3.LUT R13, R8, 0x1f001f, RZ, 0xc0, !PT ;  /* 0x001f001f080d7812 */ /* 0x004fe400078ec0ff */
[----:B------:R-:W-:-:S02]  /*4d00*/  LOP3.LUT R14, R11, 0x3e003e0, RZ, 0xc0, !PT ;  /* 0x03e003e00b0e7812 */ /* 0x000fc400078ec0ff */
[----:B------:R-:W-:Y:S02]  /*4d10*/  LOP3.LUT R13, R13, 0x64006400, RZ, 0xfc, !PT ;  /* 0x640064000d0d7812 */ /* 0x000fe400078efcff */
[----:B------:R-:W-:Y:S02]  /*4d20*/  LOP3.LUT R21, R14, 0x64006400, RZ, 0xfc, !PT ;  /* 0x640064000e157812 */ /* 0x000fe400078efcff */
[----:B------:R-:W-:Y:S01]  /*4d30*/  SHF.R.U32.HI R20, RZ, 0xb, R11 ;  /* 0x0000000bff147819 */ /* 0x000fe2000001160b */
[----:B------:R-:W-:-:S03]  /*4d40*/  HADD2 R13, R13, -1040, -1040 ;  /* 0xe410e4100d0d7430 */ /* 0x000fc60000000000 */
[----:B------:R-:W-:Y:S01]  /*4d50*/  LOP3.LUT R17, R17, 0x100010, R20, 0xf8, !PT ;  /* 0x0010001011117812 */ /* 0x000fe200078ef814 */
[----:B0-----:R-:W-:Y:S01]  /*4d60*/  HFMA2 R12, R13, R4, R12 ;  /* 0x000000040d0c7231 */ /* 0x001fe2000000000c */
[----:B------:R-:W-:Y:S02]  /*4d70*/  LOP3.LUT R13, R9, 0x1f001f, RZ, 0xc0, !PT ;  /* 0x001f001f090d7812 */ /* 0x000fe400078ec0ff */
[----:B------:R-:W-:Y:S02]  /*4d80*/  LOP3.LUT R17, R17, 0x64006400, RZ, 0xfc, !PT ;  /* 0x6400640011117812 */ /* 0x000fe400078efcff */
[----:B------:R-:W-:-:S03]  /*4d90*/  LOP3.LUT R13, R13, 0x64006400, RZ, 0xfc, !PT ;  /* 0x640064000d0d7812 */ /* 0x000fc600078efcff */
[----:B------:R-:W-:Y:S02]  /*4da0*/  HADD2 R17, R17, -1040, -1040 ;  /* 0xe410e41011117430 */ /* 0x000fe40000000000 */
[----:B------:R-:W-:-:S04]  /*4db0*/  HADD2 R13, R13, -1040, -1040 ;  /* 0xe410e4100d0d7430 */ /* 0x000fc80000000000 */
[----:B------:R-:W-:Y:S01]  /*4dc0*/  HFMA2 R16, R13, R4, R16 ;  /* 0x000000040d107231 */ /* 0x000fe20000000010 */
[----:B------:R-:W-:-:S04]  /*4dd0*/  LOP3.LUT R13, R10, 0x1f001f, RZ, 0xc0, !PT ;  /* 0x001f001f0a0d7812 */ /* 0x000fc800078ec0ff */
[----:B------:R-:W-:-:S05]  /*4de0*/  LOP3.LUT R13, R13, 0x64006400, RZ, 0xfc, !PT ;  /* 0x640064000d0d7812 */ /* 0x000fca00078efcff */
[----:B------:R-:W-:-:S04]  /*4df0*/  HADD2 R13, R13, -1040, -1040 ;  /* 0xe410e4100d0d7430 */ /* 0x000fc80000000000 */
[----:B------:R-:W-:Y:S01]  /*4e00*/  HFMA2 R18, R13, R4, R18 ;  /* 0x000000040d127231 */ /* 0x000fe20000000012 */
        /* <DEDUP_REMOVED lines=9> */
[----:B------:R-:W-:Y:S02]  /*4ea0*/  LOP3.LUT R13, R4, 0x64006400, RZ, 0xfc, !PT ;  /* 0x64006400040d7812 */ /* 0x000fe400078efcff */
[----:B------:R-:W-:-:S03]  /*4eb0*/  LOP3.LUT R4, R9, 0x3e003e0, RZ, 0xc0, !PT ;  /* 0x03e003e009047812 */ /* 0x000fc600078ec0ff */
[----:B------:R-:W-:-:S04]  /*4ec0*/  HFMA2 R13, R13, R0.H1_H1, -48, -48 ;  /* 0xd200d2000d0d7431 */ /* 0x000fc80000060000 */
[----:B------:R-:W-:Y:S01]  /*4ed0*/  HFMA2 R12, R13, R5, R12 ;  /* 0x000000050d0c7231 */ /* 0x000fe2000000000c */
[----:B------:R-:W-:Y:S02]  /*4ee0*/  LOP3.LUT R13, R4, 0x64006400, RZ, 0xfc, !PT ;  /* 0x64006400040d7812 */ /* 0x000fe400078efcff */
[----:B------:R-:W-:-:S03]  /*4ef0*/  LOP3.LUT R4, R10, 0x3e003e0, RZ, 0xc0, !PT ;  /* 0x03e003e00a047812 */ /* 0x000fc600078ec0ff */
[-C--:B------:R-:W-:Y:S01]  /*4f00*/  HFMA2 R14, R13, R0.reuse.H1_H1, -48, -48 ;  /* 0xd200d2000d0e7431 */ /* 0x080fe20000060000 */
[----:B------:R-:W-:Y:S01]  /*4f10*/  LOP3.LUT R15, R4, 0x64006400, RZ, 0xfc, !PT ;  /* 0x64006400040f7812 */ /* 0x000fe200078efcff */
[-C--:B------:R-:W-:Y:S02]  /*4f20*/  HFMA2 R13, R21, R0.reuse.H1_H1, -48, -48 ;  /* 0xd200d200150d7431 */ /* 0x080fe40000060000 */
[-C--:B------:R-:W-:Y:S01]  /*4f30*/  HFMA2 R16, R14, R5.reuse, R16 ;  /* 0x000000050e107231 */ /* 0x080fe20000000010 */
[--C-:B------:R-:W-:Y:S01]  /*4f40*/  SHF.R.U32.HI R14, RZ, 0xb, R8.reuse ;  /* 0x0000000bff0e7819 */ /* 0x100fe20000011608 */
[-C--:B------:R-:W-:Y:S01]  /*4f50*/  HFMA2 R13, R13, R5.reuse, R34 ;  /* 0x000000050d0d7231 */ /* 0x080fe20000000022 */
[----:B------:R-:W-:Y:S01]  /*4f60*/  SHF.R.U32.HI R8, RZ, 0xa, R8 ;  /* 0x0000000aff087819 */ /* 0x000fe20000011608 */
[----:B------:R-:W-:Y:S01]  /*4f70*/  HFMA2 R4, R15, R0.H1_H1, -48, -48 ;  /* 0xd200d2000f047431 */ /* 0x000fe20000060000 */
[----:B------:R-:W-:Y:S02]  /*4f80*/  LOP3.LUT R35, R35, 0x100010, R14, 0xf8, !PT ;  /* 0x0010001023237812 */ /* 0x000fe400078ef80e */
[--C-:B------:R-:W-:Y:S01]  /*4f90*/  SHF.R.U32.HI R14, RZ, 0xb, R9.reuse ;  /* 0x0000000bff0e7819 */ /* 0x100fe20000011609 */
[----:B------:R-:W-:Y:S01]  /*4fa0*/  HFMA2 R4, R4, R5, R18 ;  /* 0x0000000504047231 */ /* 0x000fe20000000012 */
[----:B------:R-:W-:Y:S01]  /*4fb0*/  SHF.R.U32.HI R9, RZ, 0xa, R9 ;  /* 0x0000000aff097819 */ /* 0x000fe20000011609 */
[----:B------:R-:W-:Y:S01]  /*4fc0*/  HFMA2 R11, R11, R6, R13 ;  /* 0x000000060b0b7231 */ /* 0x000fe2000000000d */
[----:B------:R-:W-:-:S02]  /*4fd0*/  LOP3.LUT R33, R33, 0x100010, R14, 0xf8, !PT ;  /* 0x0010001021217812 */ /* 0x000fc400078ef80e */
[----:B------:R-:W-:Y:S02]  /*4fe0*/  LOP3.LUT R9, R9, 0x1f001f, RZ, 0xc0, !PT ;  /* 0x001f001f09097812 */ /* 0x000fe400078ec0ff */
[----:B------:R-:W-:Y:S02]  /*4ff0*/  LOP3.LUT R8, R8, 0x1f001f, RZ, 0xc0, !PT ;  /* 0x001f001f08087812 */ /* 0x000fe400078ec0ff */
[--C-:B------:R-:W-:Y:S01]  /*5000*/  SHF.R.U32.HI R14, RZ, 0xb, R10.reuse ;  /* 0x0000000bff0e7819 */ /* 0x100fe2000001160a */
[----:B------:R-:W-:Y:S01]  /*5010*/  HFMA2 R11, R17, R7, R11 ;  /* 0x00000007110b7231 */ /* 0x000fe2000000000b */
[----:B------:R-:W-:Y:S02]  /*5020*/  LOP3.LUT R9, R9, 0x64006400, RZ, 0xfc, !PT ;  /* 0x6400640009097812 */ /* 0x000fe400078efcff */
[----:B------:R-:W-:Y:S02]  /*5030*/  SHF.R.U32.HI R10, RZ, 0xa, R10 ;  /* 0x0000000aff0a7819 */ /* 0x000fe4000001160a */
[----:B------:R-:W-:Y:S01]  /*5040*/  LOP3.LUT R8, R8, 0x64006400, RZ, 0xfc, !PT ;  /* 0x6400640008087812 */ /* 0x000fe200078efcff */
[----:B------:R-:W-:Y:S01]  /*5050*/  HADD2 R9, R9, -1040, -1040 ;  /* 0xe410e41009097430 */ /* 0x000fe20000000000 */
[----:B------:R-:W-:-:S02]  /*5060*/  LOP3.LUT R10, R10, 0x1f001f, RZ, 0xc0, !PT ;  /* 0x001f001f0a0a7812 */ /* 0x000fc400078ec0ff */
[----:B------:R-:W-:Y:S01]  /*5070*/  LOP3.LUT R33, R33, 0x64006400, RZ, 0xfc, !PT ;  /* 0x6400640021217812 */ /* 0x000fe200078efcff */
[----:B------:R-:W-:Y:S01]  /*5080*/  HADD2 R8, R8, -1040, -1040 ;  /* 0xe410e41008087430 */ /* 0x000fe20000000000 */
[----:B------:R-:W-:Y:S01]  /*5090*/  LOP3.LUT R19, R19, 0x100010, R14, 0xf8, !PT ;  /* 0x0010001013137812 */ /* 0x000fe200078ef80e */
[-C--:B------:R-:W-:Y:S01]  /*50a0*/  HFMA2 R16, R9, R6.reuse, R16 ;  /* 0x0000000609107231 */ /* 0x080fe20000000010 */
[----:B------:R-:W-:Y:S01]  /*50b0*/  LOP3.LUT R10, R10, 0x64006400, RZ, 0xfc, !PT ;  /* 0x640064000a0a7812 */ /* 0x000fe200078efcff */
[-C--:B------:R-:W-:Y:S01]  /*50c0*/  HFMA2 R12, R8, R6.reuse, R12 ;  /* 0x00000006080c7231 */ /* 0x080fe2000000000c */
[----:B------:R-:W-:Y:S01]  /*50d0*/  LOP3.LUT R19, R19, 0x64006400, RZ, 0xfc, !PT ;  /* 0x6400640013137812 */ /* 0x000fe200078efcff */
[----:B------:R-:W-:Y:S01]  /*50e0*/  HADD2 R8, R33, -1040, -1040 ;  /* 0xe410e41021087430 */ /* 0x000fe20000000000 */
[----:B------:R-:W-:Y:S01]  /*50f0*/  LOP3.LUT R35, R35, 0x64006400, RZ, 0xfc, !PT ;  /* 0x6400640023237812 */ /* 0x000fe200078efcff */
[----:B------:R-:W-:Y:S01]  /*5100*/  HADD2 R10, R10, -1040, -1040 ;  /* 0xe410e4100a0a7430 */ /* 0x000fe20000000000 */
[----:B------:R-:W-:Y:S01]  /*5110*/  PRMT R0, R0, 0x5410, R2 ;  /* 0x0000541000007816 */ /* 0x000fe20000000002 */
[----:B------:R-:W-:Y:S01]  /*5120*/  HADD2 R19, R19, -1040, -1040 ;  /* 0xe410e41013137430 */ /* 0x000fe20000000000 */
[----:B------:R-:W-:Y:S01]  /*5130*/  MOV R5, R37 ;  /* 0x0000002500057202 */ /* 0x000fe20000000f00 */
[----:B------:R-:W-:-:S02]  /*5140*/  HFMA2 R4, R10, R6, R4 ;  /* 0x000000060a047231 */ /* 0x000fc40000000004 */
[-C--:B------:R-:W-:Y:S02]  /*5150*/  HFMA2 R8, R8, R7.reuse, R16 ;  /* 0x0000000708087231 */ /* 0x080fe40000000010 */
        /* <DEDUP_REMOVED lines=15> */
.L_x_5197:
[----:B------:R-:W0:Y:S01]  /*5250*/  LDC.64 R12, c[0x0][0x3a0] ;  /* 0x0000e800ff0c7b82 */ /* 0x000e220000000a00 */
[----:B------:R-:W-:Y:S01]  /*5260*/  VIMNMX R18, PT, PT, R29, UR12, PT ;  /* 0x0000000c1d127c48 */ /* 0x000fe2000bfe0100 */
[----:B------:R-:W-:-:S03]  /*5270*/  IMAD R5, R27, UR8, R30 ;  /* 0x000000081b057c24 */ /* 0x000fc6000f8e021e */
[----:B------:R-:W-:Y:S01]  /*5280*/  ISETP.GT.AND P0, PT, R18, R31, PT ;  /* 0x0000001f1200720c */ /* 0x000fe20003f04270 */
[----:B0-----:R-:W-:-:S12]  /*5290*/  IMAD.WIDE R12, R5, 0x2, R12 ;  /* 0x00000002050c7825 */ /* 0x001fd800078e020c */
[----:B------:R-:W-:Y:S05]  /*52a0*/  @!P0 BRA `(.L_x_5199) ;  /* 0x0000002000e88947 */ /* 0x000fea0003800000 */
.L_x_5200:
[----:B------:R-:W2:Y:S01]  /*52b0*/  LDG.E.128.CONSTANT R8, desc[UR6][R36.64] ;  /* 0x0000000624087981 */ /* 0x000ea2000c1e9d00 */
[----:B------:R-:W-:-:S03]  /*52c0*/  IMAD.WIDE R40, R27, 0x4, R36 ;  /* 0x000000041b287825 */ /* 0x000fc600078e0224 */
[----:B------:R-:W0:Y:S04]  /*52d0*/  LDS.64 R16, [UR4] ;  /* 0x00000004ff107984 */ /* 0x000e280008000a00 */
[----:B------:R3:W4:Y:S02]  /*52e0*/  LDG.E.128.CONSTANT R4, desc[UR6][R40.64] ;  /* 0x0000000628047981 */ /* 0x000724000c1e9d00 */
[----:B---3--:R-:W-:-:S04]  /*52f0*/  IMAD.WIDE R40, R27, 0x4, R40 ;  /* 0x000000041b287825 */ /* 0x008fc800078e0228 */
[----:B0-----:R-:W-:Y:S01]  /*5300*/  HADD2.F32 R35, -RZ, R17.H0_H0 ;  /* 0x20000011ff237230 */ /* 0x001fe20000004100 */
        /* <DEDUP_REMOVED lines=9> */
[----:B------:R-:W-:Y:S02]  /*53a0*/  HADD2 R19, R15, -1032, -1032 ;  /* 0xe408e4080f137430 */ /* 0x000fe40000000000 */
[----:B------:R-:W-:Y:S02]  /*53b0*/  HADD2.F32 R15, -RZ, R16.H0_H0 ;  /* 0x20000010ff0f7230 */ /* 0x000fe40000004100 */
[----:B------:R-:W-:Y:S02]  /*53c0*/  HADD2 R29, R14, -1032, -1032 ;  /* 0xe408e4080e1d7430 */ /* 0x000fe40000000000 */
[----:B------:R-:W-:Y:S02]  /*53d0*/  HADD2.F32 R22, -RZ, R21.H0_H0 ;  /* 0x20000015ff167230 */ /* 0x000fe40000004100 */
[----:B------:R-:W-:-:S02]  /*53e0*/  HADD2 R23, R23, -1032, -1032 ;  /* 0xe408e40817177430 */ /* 0x000fc40000000000 */
[----:B------:R-:W-:Y:S02]  /*53f0*/  HADD2.F32 R34, -RZ, R19.H0_H0 ;  /* 0x20000013ff227230 */ /* 0x000fe40000004100 */
[----:B------:R-:W-:Y:S02]  /*5400*/  HADD2.F32 R14, -RZ, R29.H0_H0 ;  /* 0x2000001dff0e7230 */ /* 0x000fe40000004100 */
[C---:B------:R-:W-:Y:S01]  /*5410*/  FFMA.FTZ R30, R15.reuse, R22, RZ ;  /* 0x000000160f1e7223 */ /* 0x040fe200000100ff */
[----:B------:R-:W-:Y:S02]  /*5420*/  HADD2.F32 R20, -RZ, R23.H0_H0 ;  /* 0x20000017ff147230 */ /* 0x000fe40000004100 */
[----:B------:R-:W-:Y:S02]  /*5430*/  HFMA2 R22, -RZ, RZ, 0, 0.0625 ;  /* 0x00002c00ff167431 */ /* 0x000fe400000001ff */
[----:B------:R-:W-:Y:S01]  /*5440*/  FFMA.FTZ R34, R15, R34, RZ ;  /* 0x000000220f227223 */ /* 0x000fe200000100ff */
[----:B------:R-:W-:Y:S01]  /*5450*/  FFMA.FTZ R14, R14, R15, RZ ;  /* 0x0000000f0e0e7223 */ /* 0x000fe200000100ff */
[----:B------:R-:W-:-:S02]  /*5460*/  HADD2.F32 R29, -RZ, R29.H1_H1 ;  /* 0x3000001dff1d7230 */ /* 0x000fc40000004100 */
[----:B------:R-:W-:Y:S01]  /*5470*/  FFMA.FTZ R20, R15, R20, RZ ;  /* 0x000000140f147223 */ /* 0x000fe200000100ff */
[----:B------:R-:W-:Y:S01]  /*5480*/  HADD2.F32 R15, -RZ, R16.H1_H1 ;  /* 0x30000010ff0f7230 */ /* 0x000fe20000004100 */
[----:B------:R-:W-:Y:S01]  /*5490*/  LOP3.LUT R16, R10, 0xf000f0, RZ, 0xc0, !PT ;  /* 0x00f000f00a107812 */ /* 0x000fe200078ec0ff */
[----:B------:R-:W-:Y:S02]  /*54a0*/  HADD2.F32 R19, -RZ, R19.H1_H1 ;  /* 0x30000013ff137230 */ /* 0x000fe40000004100 */
[----:B------:R-:W-:Y:S01]  /*54b0*/  HADD2.F32 R23, -RZ, R23.H1_H1 ;  /* 0x30000017ff177230 */ /* 0x000fe20000004100 */
[----:B------:R-:W-:Y:S01]  /*54c0*/  PRMT R0, R0, 0x5410, R22 ;  /* 0x0000541000007816 */ /* 0x000fe20000000016 */
[----:B------:R-:W-:Y:S02]  /*54d0*/  HADD2.F32 R21, -RZ, R21.H1_H1 ;  /* 0x30000015ff157230 */ /* 0x000fe40000004100 */
[----:B------:R-:W-:Y:S01]  /*54e0*/  FFMA.FTZ R33, R29, R15, R14 ;  /* 0x0000000f1d217223 */ /* 0x000fe2000001000e */
[C---:B------:R-:W-:Y:S01]  /*54f0*/  FFMA.FTZ R34, R15.reuse, R19, R34 ;  /* 0x000000130f227223 */ /* 0x040fe20000010022 */
[C---:B------:R-:W-:Y:S01]  /*5500*/  FFMA.FTZ R22, R15.reuse, R23, R20 ;  /* 0x000000170f167223 */ /* 0x040fe20000010014 */
[----:B------:R-:W-:Y:S01]  /*5510*/  LOP3.LUT R14, R8, 0xf000f0, RZ, 0xc0, !PT ;  /* 0x00f000f0080e7812 */ /* 0x000fe200078ec0ff */
[----:B------:R-:W-:Y:S01]  /*5520*/  FFMA.FTZ R30, R15, R21, R30 ;  /* 0x000000150f1e7223 */ /* 0x000fe2000001001e */
[----:B------:R-:W-:-:S02]  /*5530*/  LOP3.LUT R15, R9, 0xf000f0, RZ, 0xc0, !PT ;  /* 0x00f000f0090f7812 */ /* 0x000fc400078ec0ff */
[----:B------:R-:W-:Y:S02]  /*5540*/  LOP3.LUT R23, R14, 0x64006400, RZ, 0xfc, !PT ;  /* 0x640064000e177812 */ /* 0x000fe400078efcff */
[----:B------:R-:W-:Y:S02]  /*5550*/  LOP3.LUT R29, R15, 0x64006400, RZ, 0xfc, !PT ;  /* 0x640064000f1d7812 */ /* 0x000fe400078efcff */
[----:B------:R-:W0:Y:S01]  /*5560*/  LDS.64 R14, [UR4+0x8] ;  /* 0x00000804ff0e7984 */ /* 0x000e220008000a00 */
[----:B------:R-:W-:Y:S01]  /*5570*/  LOP3.LUT R20, R11, 0xf000f0, RZ, 0xc0, !PT ;  /* 0x00f000f00b147812 */ /* 0x000fe200078ec0ff */
[-C--:B------:R-:W-:Y:S01]  /*5580*/  HFMA2 R23, R23, R0.reuse.H1_H1, -72, -72 ;  /* 0xd480d48017177431 */ /* 0x080fe20000060000 */
[----:B------:R-:W-:Y:S01]  /*5590*/  LOP3.LUT R19, R16, 0x64006400, RZ, 0xfc, !PT ;  /* 0x6400640010137812 */ /* 0x000fe200078efcff */
[----:B------:R-:W-:Y:S01]  /*55a0*/  HFMA2 R29, R29, R0.H1_H1, -72, -72 ;  /* 0xd480d4801d1d7431 */ /* 0x000fe20000060000 */
[----:B------:R-:W-:Y:S02]  /*55b0*/  LOP3.LUT R21, R20, 0x64006400, RZ, 0xfc, !PT ;  /* 0x6400640014157812 */ /* 0x000fe400078efcff */
[----:B------:R-:W-:-:S02]  /*55c0*/  HADD2.F32 R36, -RZ, R23.H0_H0 ;  /* 0x20000017ff247230 */ /* 0x000fc40000004100 */
[-C--:B------:R-:W-:Y:S02]  /*55d0*/  HFMA2 R16, R19, R0.reuse.H1_H1, -72, -72 ;  /* 0xd480d48013107431 */ /* 0x080fe40000060000 */
[--C-:B------:R-:W-:Y:S02]  /*55e0*/  HADD2.F32 R32, -RZ, R29.reuse.H0_H0 ;  /* 0x2000001dff207230 */ /* 0x100fe40000004100 */
[----:B------:R-:W-:Y:S02]  /*55f0*/  HFMA2 R20, R21, R0.H1_H1, -72, -72 ;  /* 0xd480d48015147431 */ /* 0x000fe40000060000 */
[----:B------:R-:W-:Y:S02]  /*5600*/  HADD2.F32 R29, -RZ, R29.H1_H1 ;  /* 0x3000001dff1d7230 */ /* 0x000fe40000004100 */
[----:B------:R-:W-:Y:S01]  /*5610*/  FFMA.FTZ R33, R36, R35, R33 ;  /* 0x0000002324217223 */ /* 0x000fe20000010021 */
[--C-:B------:R-:W-:Y:S02]  /*5620*/  HADD2.F32 R21, -RZ, R16.reuse.H0_H0 ;  /* 0x20000010ff157230 */ /* 0x100fe40000004100 */
[----:B------:R-:W-:Y:S01]  /*5630*/  FFMA.FTZ R19, R35, R32, R34 ;  /* 0x0000002023137223 */ /* 0x000fe20000010022 */
[----:B------:R-:W-:Y:S01]  /*5640*/  HADD2.F32 R34, -RZ, R23.H1_H1 ;  /* 0x30000017ff227230 */ /* 0x000fe20000004100 */
[----:B------:R-:W-:Y:S01]  /*5650*/  SHF.R.U32.HI R36, RZ, 0x8, R11 ;  /* 0x00000008ff247819 */ /* 0x000fe2000001160b */
[----:B------:R-:W-:-:S02]  /*5660*/  HADD2.F32 R23, -RZ, R16.H1_H1 ;  /* 0x30000010ff177230 */ /* 0x000fc40000004100 */
[----:B------:R-:W-:Y:S01]  /*5670*/  FFMA.FTZ R21, R35, R21, R22 ;  /* 0x0000001523157223 */ /* 0x000fe20000010016 */
[----:B------:R-:W-:Y:S01]  /*5680*/  HADD2.F32 R22, -RZ, R17.H1_H1 ;  /* 0x30000011ff167230 */ /* 0x000fe20000004100 */
[----:B------:R-:W-:Y:S01]  /*5690*/  SHF.R.U32.HI R17, RZ, 0x8, R9 ;  /* 0x00000008ff117819 */ /* 0x000fe20000011609 */
[--C-:B------:R-:W-:Y:S01]  /*56a0*/  HADD2.F32 R37, -RZ, R20.reuse.H0_H0 ;  /* 0x20000014ff257230 */ /* 0x100fe20000004100 */
[----:B------:R-:W-:Y:S02]  /*56b0*/  SHF.R.U32.HI R16, RZ, 0x8, R8 ;  /* 0x00000008ff107819 */ /* 0x000fe40000011608 */
[C---:B------:R-:W-:Y:S01]  /*56c0*/  FFMA.FTZ R32, R22.reuse, R29, R19 ;  /* 0x0000001d16207223 */ /* 0x040fe20000010013 */
[----:B------:R-:W-:Y:S01]  /*56d0*/  SHF.R.U32.HI R19, RZ, 0x8, R10 ;  /* 0x00000008ff137819 */ /* 0x000fe2000001160a */
        /* <DEDUP_REMOVED lines=10> */
[----:B------:R-:W-:Y:S01]  /*5780*/  HADD2 R22, R10, -1032, -1032 ;  /* 0xe408e4080a167430 */ /* 0x000fe20000000000 */
[----:B------:R-:W-:-:S02]  /*5790*/  LOP3.LUT R9, R9, 0x64006400, RZ, 0xfc, !PT ;  /* 0x6400640009097812 */ /* 0x000fc400078efcff */
[----:B------:R-:W-:Y:S01]  /*57a0*/  LOP3.LUT R33, R36, 0xf000f, RZ, 0xc0, !PT ;  /* 0x000f000f24217812 */ /* 0x000fe200078ec0ff */
[----:B------:R-:W-:Y:S02]  /*57b0*/  HADD2 R21, R21, -1032, -1032 ;  /* 0xe408e40815157430 */ /* 0x000fe40000000000 */
[----:B0-----:R-:W-:Y:S02]  /*57c0*/  HADD2.F32 R23, -RZ, R14.H0_H0 ;  /* 0x2000000eff177230 */ /* 0x001fe40000004100 */
[----:B------:R-:W-:Y:S02]  /*57d0*/  HADD2 R20, R9, -1032, -1032 ;  /* 0xe408e40809147430 */ /* 0x000fe40000000000 */
[----:B------:R-:W-:Y:S02]  /*57e0*/  HADD2.F32 R29, -RZ, R22.H0_H0 ;  /* 0x20000016ff1d7230 */ /* 0x000fe40000004100 */
[----:B------:R-:W-:Y:S01]  /*57f0*/  HADD2.F32 R9, -RZ, R21.H0_H0 ;  /* 0x20000015ff097230 */ /* 0x000fe20000004100 */
[----:B------:R-:W-:Y:S01]  /*5800*/  LOP3.LUT R33, R33, 0x64006400, RZ, 0xfc, !PT ;  /* 0x6400640021217812 */ /* 0x000fe200078efcff */
[----:B------:R-:W-:-:S02]  /*5810*/  HADD2.F32 R35, -RZ, R20.H0_H0 ;  /* 0x20000014ff237230 */ /* 0x000fc40000004100 */
[C---:B------:R-:W-:Y:S01]  /*5820*/  FFMA.FTZ R29, R23.reuse, R29, R32 ;  /* 0x0000001d171d7223 */ /* 0x040fe20000010020 */
[----:B------:R-:W-:Y:S02]  /*5830*/  FFMA.FTZ R32, R23, R9, R8 ;  /* 0x0000000917207223 */ /* 0x000fe40000010008 */
[----:B------:R-:W2:Y:S01]  /*5840*/  LDG.E.128.CONSTANT R8, desc[UR6][R40.64] ;  /* 0x0000000628087981 */ /* 0x000ea2000c1e9d00 */
[----:B------:R-:W-:Y:S02]  /*5850*/  HADD2 R33, R33, -1032, -1032 ;  /* 0xe408e40821217430 */ /* 0x000fe40000000000 */
[----:B------:R-:W-:-:S03]  /*5860*/  FFMA.FTZ R35, R35, R23, R34 ;  /* 0x0000001723237223 */ /* 0x000fc60000010022 */
[----:B------:R-:W-:Y:S02]  /*5870*/  HADD2.F32 R34, -RZ, R33.H0_H0 ;  /* 0x20000021ff227230 */ /* 0x000fe40000004100 */
[----:B------:R-:W-:Y:S02]  /*5880*/  HADD2.F32 R20, -RZ, R20.H1_H1 ;  /* 0x30000014ff147230 */ /* 0x000fe40000004100 */
[----:B------:R-:W-:Y:S02]  /*5890*/  HADD2.F32 R14, -RZ, R14.H1_H1 ;  /* 0x3000000eff0e7230 */ /* 0x000fe40000004100 */
[----:B------:R-:W-:Y:S01]  /*58a0*/  FFMA.FTZ R30, R23, R34, R30 ;  /* 0x00000022171e7223 */ /* 0x000fe2000001001e */
[----:B------:R-:W-:Y:S02]  /*58b0*/  HADD2.F32 R22, -RZ, R22.H1_H1 ;  /* 0x30000016ff167230 */ /* 0x000fe40000004100 */
[----:B------:R-:W-:Y:S02]  /*58c0*/  HADD2.F32 R21, -RZ, R21.H1_H1 ;  /* 0x30000015ff157230 */ /* 0x000fe40000004100 */
[----:B------:R-:W-:Y:S01]  /*58d0*/  HADD2.F32 R33, -RZ, R33.H1_H1 ;  /* 0x30000021ff217230 */ /* 0x000fe20000004100 */
[----:B------:R-:W-:-:S02]  /*58e0*/  LOP3.LUT R16, R16, 0xf000f0, RZ, 0xc0, !PT ;  /* 0x00f000f010107812 */ /* 0x000fc400078ec0ff */
[----:B------:R-:W-:Y:S01]  /*58f0*/  LOP3.LUT R17, R17, 0xf000f0, RZ, 0xc0, !PT ;  /* 0x00f000f011117812 */ /* 0x000fe200078ec0ff */
        /* <DEDUP_REMOVED lines=8> */
[----:B------:R-:W0:Y:S01]  /*5980*/  LDS.64 R16, [UR4+0x10] ;  /* 0x00001004ff107984 */ /* 0x000e220008000a00 */
[----:B------:R-:W-:Y:S02]  /*5990*/  LOP3.LUT R23, R14, 0x64006400, RZ, 0xfc, !PT ;  /* 0x640064000e177812 */ /* 0x000fe400078efcff */
[----:B------:R-:W-:Y:S01]  /*59a0*/  LOP3.LUT R33, R36, 0x64006400, RZ, 0xfc, !PT ;  /* 0x6400640024217812 */ /* 0x000fe200078efcff */
[-C--:B------:R-:W-:Y:S02]  /*59b0*/  HFMA2 R20, R19, R0.reuse.H1_H1, -72, -72 ;  /* 0xd480d48013147431 */ /* 0x080fe40000060000 */
[-C--:B------:R-:W-:Y:S02]  /*59c0*/  HFMA2 R21, R21, R0.reuse.H1_H1, -72, -72 ;  /* 0xd480d48015157431 */ /* 0x080fe40000060000 */
[-C--:B------:R-:W-:Y:S02]  /*59d0*/  HFMA2 R19, R23, R0.reuse.H1_H1, -72, -72 ;  /* 0xd480d48017137431 */ /* 0x080fe40000060000 */
[----:B------:R-:W-:-:S02]  /*59e0*/  HFMA2 R14, R33, R0.H1_H1, -72, -72 ;  /* 0xd480d480210e7431 */ /* 0x000fc40000060000 */
[----:B------:R-:W-:Y:S02]  /*59f0*/  HADD2.F32 R34, -RZ, R15.H0_H0 ;  /* 0x2000000fff227230 */ /* 0x000fe40000004100 */
[----:B------:R-:W-:Y:S02]  /*5a00*/  HADD2.F32 R36, -RZ, R21.H0_H0 ;  /* 0x20000015ff247230 */ /* 0x000fe40000004100 */
[----:B------:R-:W-:Y:S02]  /*5a10*/  HADD2.F32 R22, -RZ, R20.H0_H0 ;  /* 0x20000014ff167230 */ /* 0x000fe40000004100 */
[----:B------:R-:W-:Y:S02]  /*5a20*/  HADD2.F32 R23, -RZ, R19.H0_H0 ;  /* 0x20000013ff177230 */ /* 0x000fe40000004100 */
[----:B------:R-:W-:Y:S02]  /*5a30*/  HADD2.F32 R33, -RZ, R14.H0_H0 ;  /* 0x2000000eff217230 */ /* 0x000fe40000004100 */
[----:B------:R-:W-:Y:S01]  /*5a40*/  FFMA.FTZ R35, R36, R34, R35 ;  /* 0x0000002224237223 */ /* 0x000fe20000010023 */
[C---:B------:R-:W-:Y:S01]  /*5a50*/  FFMA.FTZ R22, R34.reuse, R22, R29 ;  /* 0x0000001622167223 */ /* 0x040fe2000001001d */
[----:B------:R-:W-:Y:S01]  /*5a60*/  FFMA.FTZ R32, R34, R23, R32 ;  /* 0x0000001722207223 */ /* 0x000fe20000010020 */
[----:B------:R-:W-:-:S02]  /*5a70*/  HADD2.F32 R15, -RZ, R15.H1_H1 ;  /* 0x3000000fff0f7230 */ /* 0x000fc40000004100 */
[----:B------:R-:W-:Y:S01]  /*5a80*/  FFMA.FTZ R30, R34, R33, R30 ;  /* 0x00000021221e7223 */ /* 0x000fe2000001001e */
[----:B------:R-:W-:Y:S02]  /*5a90*/  HADD2.F32 R34, -RZ, R21.H1_H1 ;  /* 0x30000015ff227230 */ /* 0x000fe40000004100 */
[----:B------:R-:W-:Y:S02]  /*5aa0*/  HADD2.F32 R19, -RZ, R19.H1_H1 ;  /* 0x30000013ff137230 */ /* 0x000fe40000004100 */
[----:B------:R-:W-:Y:S02]  /*5ab0*/  HADD2.F32 R20, -RZ, R20.H1_H1 ;  /* 0x30000014ff147230 */ /* 0x000fe40000004100 */
[----:B------:R-:W-:Y:S02]  /*5ac0*/  HADD2.F32 R29, -RZ, R14.H1_H1 ;  /* 0x3000000eff1d7230 */ /* 0x000fe40000004100 */
[----:B------:R-:W-:Y:S01]  /*5ad0*/  FFMA.FTZ R23, R34, R15, R35 ;  /* 0x0000000f22177223 */ /* 0x000fe20000010023 */
[C---:B------:R-:W-:Y:S01]  /*5ae0*/  FFMA.FTZ R34, R15.reuse, R19, R32 ;  /* 0x000000130f227223 */ /* 0x040fe20000010020 */
[C---:B------:R-:W-:Y:S01]  /*5af0*/  FFMA.FTZ R21, R15.reuse, R20, R22 ;  /* 0x000000140f157223 */ /* 0x040fe20000010016 */
[----:B----4-:R-:W-:Y:S01]  /*5b00*/  LOP3.LUT R14, R4, 0xf000f, RZ, 0xc0, !PT ;  /* 0x000f000f040e7812 */ /* 0x010fe200078ec0ff */
[----:B------:R-:W-:Y:S01]  /*5b10*/  FFMA.FTZ R32, R15, R29, R30 ;  /* 0x0000001d0f207223 */ /* 0x000fe2000001001e */
        /* <DEDUP_REMOVED lines=11> */
[----:B0-----:R-:W-:Y:S02]  /*5bd0*/  HADD2.F32 R33, -RZ, R16.H0_H0 ;  /* 0x20000010ff217230 */ /* 0x001fe40000004100 */
[----:B------:R-:W-:Y:S02]  /*5be0*/  HADD2.F32 R30, -RZ, R29.H0_H0 ;  /* 0x2000001dff1e7230 */ /* 0x000fe40000004100 */
[----:B------:R-:W-:-:S02]  /*5bf0*/  HADD2.F32 R20, -RZ, R15.H0_H0 ;  /* 0x2000000fff147230 */ /* 0x000fc40000004100 */
[----:B------:R-:W-:Y:S02]  /*5c00*/  HADD2.F32 R42, -RZ, R19.H0_H0 ;  /* 0x20000013ff2a7230 */ /* 0x000fe40000004100 */
        /* <DEDUP_REMOVED lines=16> */
[----:B------:R-:W-:Y:S02]  /*5d10*/  HFMA2 R29, R33, R0.H1_H1, -72, -72 ;  /* 0xd480d480211d7431 */ /* 0x000fe40000060000 */
[----:B------:R-:W-:Y:S01]  /*5d20*/  HADD2.F32 R14, -RZ, R17.H0_H0 ;  /* 0x20000011ff0e7230 */ /* 0x000fe20000004100 */
[----:B------:R-:W-:-:S02]  /*5d30*/  LOP3.LUT R16, R5, 0xf000f0, RZ, 0xc0, !PT ;  /* 0x00f000f005107812 */ /* 0x000fc400078ec0ff */
[----:B------:R-:W-:Y:S02]  /*5d40*/  HADD2.F32 R38, -RZ, R29.H0_H0 ;  /* 0x2000001dff267230 */ /* 0x000fe40000004100 */
[----:B------:R-:W-:Y:S02]  /*5d50*/  LOP3.LUT R35, R16, 0x64006400, RZ, 0xfc, !PT ;  /* 0x6400640010237812 */ /* 0x000fe400078efcff */
[----:B------:R-:W-:Y:S01]  /*5d60*/  LOP3.LUT R33, R6, 0xf000f0, RZ, 0xc0, !PT ;  /* 0x00f000f006217812 */ /* 0x000fe200078ec0ff */
[----:B------:R-:W-:Y:S01]  /*5d70*/  FFMA.FTZ R38, R38, R14, R19 ;  /* 0x0000000e26267223 */ /* 0x000fe20000010013 */
[----:B------:R-:W-:Y:S01]  /*5d80*/  LOP3.LUT R19, R7, 0xf000f0, RZ, 0xc0, !PT ;  /* 0x00f000f007137812 */ /* 0x000fe200078ec0ff */
[----:B------:R-:W-:Y:S01]  /*5d90*/  HFMA2 R16, R35, R0.H1_H1, -72, -72 ;  /* 0xd480d48023107431 */ /* 0x000fe20000060000 */
[----:B------:R-:W-:Y:S02]  /*5da0*/  LOP3.LUT R33, R33, 0x64006400, RZ, 0xfc, !PT ;  /* 0x6400640021217812 */ /* 0x000fe400078efcff */
[----:B------:R-:W-:-:S02]  /*5db0*/  LOP3.LUT R19, R19, 0x64006400, RZ, 0xfc, !PT ;  /* 0x6400640013137812 */ /* 0x000fc400078efcff */
[----:B------:R-:W-:Y:S02]  /*5dc0*/  HADD2.F32 R36, -RZ, R16.H0_H0 ;  /* 0x20000010ff247230 */ /* 0x000fe40000004100 */
[-C--:B------:R-:W-:Y:S02]  /*5dd0*/  HFMA2 R30, R33, R0.reuse.H1_H1, -72, -72 ;  /* 0xd480d480211e7431 */ /* 0x080fe40000060000 */
[----:B------:R-:W-:Y:S02]  /*5de0*/  HFMA2 R20, R19, R0.H1_H1, -72, -72 ;  /* 0xd480d48013147431 */ /* 0x000fe40000060000 */
[----:B------:R-:W-:Y:S01]  /*5df0*/  FFMA.FTZ R36, R14, R36, R15 ;  /* 0x000000240e247223 */ /* 0x000fe2000001000f */
[----:B------:R-:W-:Y:S02]  /*5e00*/  HADD2.F32 R19, -RZ, R30.H0_H0 ;  /* 0x2000001eff137230 */ /* 0x000fe40000004100 */
[----:B------:R-:W-:-:S03]  /*5e10*/  HADD2.F32 R15, -RZ, R20.H0_H0 ;  /* 0x20000014ff0f7230 */ /* 0x000fc60000004100 */
[C---:B------:R-:W-:Y:S02]  /*5e20*/  FFMA.FTZ R19, R14.reuse, R19, R42 ;  /* 0x000000130e137223 */ /* 0x040fe4000001002a */
[----:B------:R-:W-:Y:S02]  /*5e30*/  FFMA.FTZ R22, R14, R15, R22 ;  /* 0x0000000f0e167223 */ /* 0x000fe40000010016 */
[----:B------:R-:W0:Y:S01]  /*5e40*/  LDS.64 R14, [UR4+0x18] ;  /* 0x00001804ff0e7984 */ /* 0x000e220008000a00 */
[----:B------:R-:W-:Y:S02]  /*5e50*/  HADD2.F32 R17, -RZ, R17.H1_H1 ;  /* 0x30000011ff117230 */ /* 0x000fe40000004100 */
[----:B------:R-:W-:Y:S02]  /*5e60*/  HADD2.F32 R29, -RZ, R29.H1_H1 ;  /* 0x3000001dff1d7230 */ /* 0x000fe40000004100 */
[----:B------:R-:W-:Y:S02]  /*5e70*/  HADD2.F32 R16, -RZ, R16.H1_H1 ;  /* 0x30000010ff107230 */ /* 0x000fe40000004100 */
[----:B------:R-:W-:-:S02]  /*5e80*/  HADD2.F32 R30, -RZ, R30.H1_H1 ;  /* 0x3000001eff1e7230 */ /* 0x000fc40000004100 */
[----:B------:R-:W-:Y:S02]  /*5e90*/  HADD2.F32 R33, -RZ, R20.H1_H1 ;  /* 0x30000014ff217230 */ /* 0x000fe40000004100 */
[----:B------:R-:W-:Y:S01]  /*5ea0*/  FFMA.FTZ R29, R29, R17, R38 ;  /* 0x000000111d1d7223 */ /* 0x000fe20000010026 */
[C---:B------:R-:W-:Y:S01]  /*5eb0*/  FFMA.FTZ R16, R17.reuse, R16, R36 ;  /* 0x0000001011107223 */ /* 0x040fe20000010024 */
[C---:B------:R-:W-:Y:S01]  /*5ec0*/  FFMA.FTZ R19, R17.reuse, R30, R19 ;  /* 0x0000001e11137223 */ /* 0x040fe20000010013 */
[----:B------:R-:W-:Y:S01]  /*5ed0*/  FFMA.FTZ R17, R17, R33, R22 ;  /* 0x0000002111117223 */ /* 0x000fe20000010016 */
[----:B------:R-:W-:Y:S02]  /*5ee0*/  SHF.R.U32.HI R22, RZ, 0x8, R4 ;  /* 0x00000008ff167819 */ /* 0x000fe40000011604 */
[----:B------:R-:W-:Y:S02]  /*5ef0*/  SHF.R.U32.HI R6, RZ, 0x8, R6 ;  /* 0x00000008ff067819 */ /* 0x000fe40000011606 */
[----:B------:R-:W-:-:S02]  /*5f00*/  LOP3.LUT R4, R22, 0xf000f, RZ, 0xc0, !PT ;  /* 0x000f000f16047812 */ /* 0x000fc400078ec0ff */
[----:B------:R-:W-:Y:S02]  /*5f10*/  LOP3.LUT R33, R6, 0xf000f, RZ, 0xc0, !PT ;  /* 0x000f000f06217812 */ /* 0x000fe400078ec0ff */
[----:B------:R-:W-:Y:S02]  /*5f20*/  LOP3.LUT R4, R4, 0x64006400, RZ, 0xfc, !PT ;  /* 0x6400640004047812 */ /* 0x000fe400078efcff */
[----:B------:R-:W-:-:S03]  /*5f30*/  LOP3.LUT R33, R33, 0x64006400, RZ, 0xfc, !PT ;  /* 0x6400640021217812 */ /* 0x000fc600078efcff */
[----:B------:R-:W-:Y:S01]  /*5f40*/  HADD2 R4, R4, -1032, -1032 ;  /* 0xe408e40804047430 */ /* 0x000fe20000000000 */
[----:B------:R-:W-:Y:S01]  /*5f50*/  SHF.R.U32.HI R5, RZ, 0x8, R5 ;  /* 0x00000008ff057819 */ /* 0x000fe20000011605 */
[----:B------:R-:W-:-:S03]  /*5f60*/  HADD2 R33, R33, -1032, -1032 ;  /* 0xe408e40821217430 */ /* 0x000fc60000000000 */
[----:B------:R-:W-:Y:S02]  /*5f70*/  HADD2.F32 R30, -RZ, R4.H0_H0 ;  /* 0x20000004ff1e7230 */ /* 0x000fe40000004100 */
[----:B0-----:R-:W-:Y:S02]  /*5f80*/  HADD2.F32 R20, -RZ, R14.H0_H0 ;  /* 0x2000000eff147230 */ /* 0x001fe40000004100 */
[----:B------:R-:W-:-:S03]  /*5f90*/  HADD2.F32 R36, -RZ, R33.H0_H0 ;  /* 0x20000021ff247230 */ /* 0x000fc60000004100 */
[----:B------:R-:W-:Y:S01]  /*5fa0*/  FFMA.FTZ R29, R30, R20, R29 ;  /* 0x000000141e1d7223 */ /* 0x000fe2000001001d */
[----:B------:R-:W-:Y:S02]  /*5fb0*/  LOP3.LUT R30, R5, 0xf000f, RZ, 0xc0, !PT ;  /* 0x000f000f051e7812 */ /* 0x000fe400078ec0ff */
[----:B------:R-:W-:Y:S01]  /*5fc0*/  SHF.R.U32.HI R7, RZ, 0x8, R7 ;  /* 0x00000008ff077819 */ /* 0x000fe20000011607 */
        /* <DEDUP_REMOVED lines=9> */
[----:B------:R-:W-:-:S04]  /*6060*/  LOP3.LUT R22, R22, 0xf000f0, RZ, 0xc0, !PT ;  /* 0x00f000f016167812 */ /* 0x000fc800078ec0ff */
[----:B------:R-:W-:Y:S01]  /*6070*/  FFMA.FTZ R17, R20, R35, R17 ;  /* 0x0000002314117223 */ /* 0x000fe20000010011 */
[----:B------:R-:W-:Y:S01]  /*6080*/  HADD2.F32 R35, -RZ, R14.H1_H1 ;  /* 0x3000000eff237230 */ /* 0x000fe20000004100 */
[----:B------:R-:W-:Y:S01]  /*6090*/  LOP3.LUT R14, R5, 0xf000f0, RZ, 0xc0, !PT ;  /* 0x00f000f0050e7812 */ /* 0x000fe200078ec0ff */
[----:B------:R-:W-:Y:S01]  /*60a0*/  HADD2.F32 R20, -RZ, R19.H1_H1 ;  /* 0x30000013ff147230 */ /* 0x000fe20000004100 */
[----:B------:R-:W-:Y:S01]  /*60b0*/  LOP3.LUT R5, R22, 0x64006400, RZ, 0xfc, !PT ;  /* 0x6400640016057812 */ /* 0x000fe200078efcff */
[----:B------:R-:W-:Y:S01]  /*60c0*/  HADD2.F32 R4, -RZ, R4.H1_H1 ;  /* 0x30000004ff047230 */ /* 0x000fe20000004100 */
[----:B------:R-:W-:Y:S02]  /*60d0*/  LOP3.LUT R19, R14, 0x64006400, RZ, 0xfc, !PT ;  /* 0x640064000e137812 */ /* 0x000fe400078efcff */
[----:B------:R-:W-:Y:S01]  /*60e0*/  FFMA.FTZ R17, R35, R20, R17 ;  /* 0x0000001423117223 */ /* 0x000fe20000010011 */
[----:B------:R-:W-:Y:S02]  /*60f0*/  LOP3.LUT R14, R6, 0xf000f0, RZ, 0xc0, !PT ;  /* 0x00f000f0060e7812 */ /* 0x000fe400078ec0ff */
[----:B------:R-:W-:Y:S01]  /*6100*/  LOP3.LUT R20, R7, 0xf000f0, RZ, 0xc0, !PT ;  /* 0x00f000f007147812 */ /* 0x000fe200078ec0ff */
[----:B------:R-:W-:Y:S01]  /*6110*/  FFMA.FTZ R4, R4, R35, R29 ;  /* 0x0000002304047223 */ /* 0x000fe2000001001d */
[-C--:B------:R-:W-:Y:S01]  /*6120*/  HFMA2 R6, R19, R0.reuse.H1_H1, -72, -72 ;  /* 0xd480d48013067431 */ /* 0x080fe20000060000 */
[----:B------:R-:W-:Y:S01]  /*6130*/  LOP3.LUT R19, R14, 0x64006400, RZ, 0xfc, !PT ;  /* 0x640064000e137812 */ /* 0x000fe200078efcff */
[----:B------:R-:W-:Y:S01]  /*6140*/  HFMA2 R7, R5, R0.H1_H1, -72, -72 ;  /* 0xd480d48005077431 */ /* 0x000fe20000060000 */
[----:B------:R-:W-:Y:S01]  /*6150*/  LOP3.LUT R29, R20, 0x64006400, RZ, 0xfc, !PT ;  /* 0x64006400141d7812 */ /* 0x000fe200078efcff */
[----:B------:R-:W-:-:S02]  /*6160*/  HADD2.F32 R30, -RZ, R30.H1_H1 ;  /* 0x3000001eff1e7230 */ /* 0x000fc40000004100 */
[----:B------:R-:W-:Y:S02]  /*6170*/  HADD2.F32 R20, -RZ, R15.H0_H0 ;  /* 0x2000000fff147230 */ /* 0x000fe40000004100 */
[-C--:B------:R-:W-:Y:S02]  /*6180*/  HFMA2 R19, R19, R0.reuse.H1_H1, -72, -72 ;  /* 0xd480d48013137431 */ /* 0x080fe40000060000 */
[----:B------:R-:W-:Y:S02]  /*6190*/  HADD2.F32 R37, -RZ, R7.H0_H0 ;  /* 0x20000007ff257230 */ /* 0x000fe40000004100 */
[----:B------:R-:W-:Y:S02]  /*61a0*/  HFMA2 R14, R29, R0.H1_H1, -72, -72 ;  /* 0xd480d4801d0e7431 */ /* 0x000fe40000060000 */
[----:B------:R-:W-:Y:S02]  /*61b0*/  HADD2.F32 R5, -RZ, R6.H0_H0 ;  /* 0x20000006ff057230 */ /* 0x000fe40000004100 */
[----:B------:R-:W-:Y:S01]  /*61c0*/  FFMA.FTZ R16, R35, R30, R16 ;  /* 0x0000001e23107223 */ /* 0x000fe20000010010 */
[----:B------:R-:W-:-:S02]  /*61d0*/  HADD2.F32 R33, -RZ, R33.H1_H1 ;  /* 0x30000021ff217230 */ /* 0x000fc40000004100 */
[----:B------:R-:W-:Y:S01]  /*61e0*/  FFMA.FTZ R37, R37, R20, R4 ;  /* 0x0000001425257223 */ /* 0x000fe20000010004 */
[----:B------:R-:W-:Y:S02]  /*61f0*/  HADD2.F32 R30, -RZ, R19.H0_H0 ;  /* 0x20000013ff1e7230 */ /* 0x000fe40000004100 */
[C---:B------:R-:W-:Y:S01]  /*6200*/  FFMA.FTZ R16, R20.reuse, R5, R16 ;  /* 0x0000000514107223 */ /* 0x040fe20000010010 */
[----:B------:R-:W-:Y:S02]  /*6210*/  HADD2.F32 R22, -RZ, R14.H0_H0 ;  /* 0x2000000eff167230 */ /* 0x000fe40000004100 */
[----:B------:R-:W-:Y:S01]  /*6220*/  FFMA.FTZ R33, R35, R33, R36 ;  /* 0x0000002123217223 */ /* 0x000fe20000010024 */
[----:B------:R-:W0:Y:S01]  /*6230*/  LDS.64 R4, [UR4+0x20] ;  /* 0x00002004ff047984 */ /* 0x000e220008000a00 */
[----:B------:R-:W-:Y:S02]  /*6240*/  HADD2.F32 R15, -RZ, R15.H1_H1 ;  /* 0x3000000fff0f7230 */ /* 0x000fe40000004100 */
[C---:B------:R-:W-:Y:S01]  /*6250*/  FFMA.FTZ R30, R20.reuse, R30, R33 ;  /* 0x0000001e141e7223 */ /* 0x040fe20000010021 */
[----:B------:R-:W-:Y:S01]  /*6260*/  FFMA.FTZ R17, R20, R22, R17 ;  /* 0x0000001614117223 */ /* 0x000fe20000010011 */
[----:B------:R-:W-:-:S02]  /*6270*/  HADD2.F32 R6, -RZ, R6.H1_H1 ;  /* 0x30000006ff067230 */ /* 0x000fc40000004100 */
[----:B------:R-:W-:Y:S02]  /*6280*/  HADD2.F32 R20, -RZ, R7.H1_H1 ;  /* 0x30000007ff147230 */ /* 0x000fe40000004100 */
[----:B------:R-:W-:Y:S02]  /*6290*/  HADD2.F32 R19, -RZ, R19.H1_H1 ;  /* 0x30000013ff137230 */ /* 0x000fe40000004100 */
[----:B------:R-:W-:Y:S02]  /*62a0*/  HADD2.F32 R14, -RZ, R14.H1_H1 ;  /* 0x3000000eff0e7230 */ /* 0x000fe40000004100 */
[C---:B------:R-:W-:Y:S01]  /*62b0*/  FFMA.FTZ R35, R15.reuse, R6, R16 ;  /* 0x000000060f237223 */ /* 0x040fe20000010010 */
[----:B------:R-:W-:Y:S01]  /*62c0*/  FFMA.FTZ R37, R20, R15, R37 ;  /* 0x0000000f14257223 */ /* 0x000fe20000010025 */
[----:B------:R-:W-:Y:S02]  /*62d0*/  HADD2.F32 R16, -RZ, R2.H0_H0 ;  /* 0x20000002ff107230 */ /* 0x000fe40000004100 */
[----:B------:R-:W-:Y:S01]  /*62e0*/  FFMA.FTZ R30, R15, R19, R30 ;  /* 0x000000130f1e7223 */ /* 0x000fe2000001001e */
[----:B------:R-:W-:-:S02]  /*62f0*/  HADD2.F32 R20, -RZ, R0.H0_H0 ;  /* 0x20000000ff147230 */ /* 0x000fc40000004100 */
[----:B------:R-:W-:Y:S01]  /*6300*/  FFMA.FTZ R22, R15, R14, R17 ;  /* 0x0000000e0f167223 */ /* 0x000fe20000010011 */
[----:B------:R-:W-:Y:S02]  /*6310*/  HADD2.F32 R19, -RZ, R3.H0_H0 ;  /* 0x20000003ff137230 */ /* 0x000fe40000004100 */
        /* <DEDUP_REMOVED lines=10> */
[----:B------:R-:W3:Y:S01]  /*63c0*/  LDS.64 R14, [UR4+0x28] ;  /* 0x00002804ff0e7984 */ /* 0x000ee20008000a00 */
[----:B------:R-:W-:Y:S02]  /*63d0*/  PRMT R23, R23, 0x5410, R32 ;  /* 0x0000541017177816 */ /* 0x000fe40000000020 */
[----:B------:R-:W-:Y:S01]  /*63e0*/  HFMA2 R21, R7, 1, 1, R26 ;  /* 0x3c003c0007157831 */ /* 0x000fe2000000001a */
[----:B--2---:R-:W-:-:S02]  /*63f0*/  LOP3.LUT R6, R8, 0xf000f, RZ, 0xc0, !PT ;  /* 0x000f000f08067812 */ /* 0x004fc400078ec0ff */
[----:B------:R-:W-:Y:S02]  /*6400*/  HFMA2 R23, R23, 1, 1, R25 ;  /* 0x3c003c0017177831 */ /* 0x000fe40000000019 */
[----:B------:R-:W-:Y:S02]  /*6410*/  LOP3.LUT R6, R6, 0x64006400, RZ, 0xfc, !PT ;  /* 0x6400640006067812 */ /* 0x000fe400078efcff */
[----:B------:R-:W-:-:S03]  /*6420*/  LOP3.LUT R25, R8, 0xf000f0, RZ, 0xc0, !PT ;  /* 0x00f000f008197812 */ /* 0x000fc600078ec0ff */
[----:B------:R-:W-:Y:S01]  /*6430*/  HADD2 R26, R6, -1032, -1032 ;  /* 0xe408e408061a7430 */ /* 0x000fe20000000000 */
[----:B------:R-:W-:Y:S01]  /*6440*/  LOP3.LUT R25, R25, 0x64006400, RZ, 0xfc, !PT ;  /* 0x6400640019197812 */ /* 0x000fe200078efcff */
[----:B0-----:R-:W-:-:S03]  /*6450*/  HADD2.F32 R6, -RZ, R4.H0_H0 ;  /* 0x20000004ff067230 */ /* 0x001fc60000004100 */
[----:B------:R-:W-:Y:S02]  /*6460*/  HADD2.F32 R7, -RZ, R26.H0_H0 ;  /* 0x2000001aff077230 */ /* 0x000fe40000004100 */
[----:B------:R-:W-:Y:S02]  /*6470*/  HADD2.F32 R34, -RZ, R4.H1_H1 ;  /* 0x30000004ff227230 */ /* 0x000fe40000004100 */
[----:B------:R-:W-:Y:S02]  /*6480*/  HFMA2 R4, R25, R0.H1_H1, -72, -72 ;  /* 0xd480d48019047431 */ /* 0x000fe40000060000 */
[----:B------:R-:W-:Y:S02]  /*6490*/  HADD2.F32 R29, -RZ, R26.H1_H1 ;  /* 0x3000001aff1d7230 */ /* 0x000fe40000004100 */
[----:B------:R-:W-:Y:S01]  /*64a0*/  FFMA.FTZ R26, R7, R6, RZ ;  /* 0x00000006071a7223 */ /* 0x000fe200000100ff */
[----:B------:R-:W-:Y:S01]  /*64b0*/  HADD2.F32 R7, -RZ, R5.H0_H0 ;  /* 0x20000005ff077230 */ /* 0x000fe20000004100 */
[----:B------:R-:W-:Y:S01]  /*64c0*/  SHF.R.U32.HI R8, RZ, 0x8, R8 ;  /* 0x00000008ff087819 */ /* 0x000fe20000011608 */
[----:B------:R-:W-:-:S02]  /*64d0*/  HADD2.F32 R25, -RZ, R4.H0_H0 ;  /* 0x20000004ff197230 */ /* 0x000fc40000004100 */
[----:B------:R-:W-:Y:S01]  /*64e0*/  FFMA.FTZ R26, R29, R34, R26 ;  /* 0x000000221d1a7223 */ /* 0x000fe2000001001a */
[----:B------:R-:W-:-:S03]  /*64f0*/  LOP3.LUT R32, R8, 0xf000f, RZ, 0xc0, !PT ;  /* 0x000f000f08207812 */ /* 0x000fc600078ec0ff */
[----:B------:R-:W-:Y:S01]  /*6500*/  FFMA.FTZ R26, R25, R7, R26 ;  /* 0x00000007191a7223 */ /* 0x000fe2000001001a */
[----:B------:R-:W-:Y:S01]  /*6510*/  HADD2.F32 R25, -RZ, R4.H1_H1 ;  /* 0x30000004ff197230 */ /* 0x000fe20000004100 */
[----:B------:R-:W-:Y:S02]  /*6520*/  LOP3.LUT R4, R9, 0xf000f, RZ, 0xc0, !PT ;  /* 0x000f000f09047812 */ /* 0x000fe400078ec0ff */
[----:B------:R-:W-:Y:S02]  /*6530*/  LOP3.LUT R32, R32, 0x64006400, RZ, 0xfc, !PT ;  /* 0x6400640020207812 */ /* 0x000fe400078efcff */
[----:B------:R-:W-:Y:S01]  /*6540*/  LOP3.LUT R4, R4, 0x64006400, RZ, 0xfc, !PT ;  /* 0x6400640004047812 */ /* 0x000fe200078efcff */
[----:B------:R-:W-:Y:S02]  /*6550*/  HADD2.F32 R5, -RZ, R5.H1_H1 ;  /* 0x30000005ff057230 */ /* 0x000fe40000004100 */
[----:B------:R-:W-:Y:S02]  /*6560*/  HADD2 R32, R32, -1032, -1032 ;  /* 0xe408e40820207430 */ /* 0x000fe40000000000 */
[----:B------:R-:W-:-:S02]  /*6570*/  HADD2 R4, R4, -1032, -1032 ;  /* 0xe408e40804047430 */ /* 0x000fc40000000000 */
[----:B---3--:R-:W-:Y:S02]  /*6580*/  HADD2.F32 R29, -RZ, R14.H0_H0 ;  /* 0x2000000eff1d7230 */ /* 0x008fe40000004100 */
[----:B------:R-:W-:Y:S01]  /*6590*/  FFMA.FTZ R26, R25, R5, R26 ;  /* 0x00000005191a7223 */ /* 0x000fe2000001001a */
[----:B------:R-:W-:Y:S02]  /*65a0*/  HADD2.F32 R33, -RZ, R32.H0_H0 ;  /* 0x20000020ff217230 */ /* 0x000fe40000004100 */
[----:B------:R-:W-:-:S03]  /*65b0*/  HADD2.F32 R25, -RZ, R4.H0_H0 ;  /* 0x20000004ff197230 */ /* 0x000fc60000004100 */
[----:B------:R-:W-:Y:S01]  /*65c0*/  FFMA.FTZ R33, R33, R29, R26 ;  /* 0x0000001d21217223 */ /* 0x000fe2000001001a */
[----:B------:R-:W-:Y:S01]  /*65d0*/  FMUL.FTZ R26, R20, R37 ;  /* 0x00000025141a7220 */ /* 0x000fe20000410000 */
[----:B------:R-:W-:Y:S02]  /*65e0*/  HADD2.F32 R37, -RZ, R4.H1_H1 ;  /* 0x30000004ff257230 */ /* 0x000fe40000004100 */
[----:B------:R-:W-:-:S04]  /*65f0*/  FFMA.FTZ R25, R6, R25, RZ ;  /* 0x0000001906197223 */ /* 0x000fc800000100ff */
[----:B------:R-:W-:Y:S01]  /*6600*/  FFMA.FTZ R36, R34, R37, R25 ;  /* 0x0000002522247223 */ /* 0x000fe20000010019 */
[----:B------:R-:W-:-:S04]  /*6610*/  LOP3.LUT R25, R9, 0xf000f0, RZ, 0xc0, !PT ;  /* 0x00f000f009197812 */ /* 0x000fc800078ec0ff */
[----:B------:R-:W-:Y:S01]  /*6620*/  LOP3.LUT R25, R25, 0x64006400, RZ, 0xfc, !PT ;  /* 0x6400640019197812 */ /* 0x000fe200078efcff */
[----:B------:R-:W-:-:S04]  /*6630*/  FMUL.FTZ R35, R16, R35 ;  /* 0x0000002310237220 */ /* 0x000fc80000410000 */
[----:B------:R-:W-:Y:S01]  /*6640*/  HFMA2 R4, R25, R0.H1_H1, -72, -72 ;  /* 0xd480d48019047431 */ /* 0x000fe20000060000 */
[----:B------:R-:W-:-:S04]  /*6650*/  F2FP.F16.F32.PACK_AB R25, RZ, R35 ;  /* 0x00000023ff19723e */ /* 0x000fc800000000ff */
[----:B------:R-:W-:-:S05]  /*6660*/  HADD2.F32 R35, -RZ, R4.H0_H0 ;  /* 0x20000004ff237230 */ /* 0x000fca0000004100 */
[----:B------:R-:W-:Y:S01]  /*6670*/  FFMA.FTZ R36, R7, R35, R36 ;  /* 0x0000002307247223 */ /* 0x000fe20000010024 */
[----:B------:R-:W-:-:S04]  /*6680*/  SHF.R.U32.HI R35, RZ, 0x8, R9 ;  /* 0x00000008ff237819 */ /* 0x000fc80000011609 */
[----:B------:R-:W-:-:S04]  /*6690*/  LOP3.LUT R9, R35, 0xf000f, RZ, 0xc0, !PT ;  /* 0x000f000f23097812 */ /* 0x000fc800078ec0ff */
[----:B------:R-:W-:Y:S01]  /*66a0*/  LOP3.LUT R9, R9, 0x64006400, RZ, 0xfc, !PT ;  /* 0x6400640009097812 */ /* 0x000fe200078efcff */
[----:B------:R-:W-:-:S04]  /*66b0*/  HADD2.F32 R4, -RZ, R4.H1_H1 ;  /* 0x30000004ff047230 */ /* 0x000fc80000004100 */
[----:B------:R-:W-:Y:S02]  /*66c0*/  HADD2 R9, R9, -1032, -1032 ;  /* 0xe408e40809097430 */ /* 0x000fe40000000000 */
[----:B------:R-:W-:-:S03]  /*66d0*/  FFMA.FTZ R4, R5, R4, R36 ;  /* 0x0000000405047223 */ /* 0x000fc60000010024 */
[----:B------:R-:W-:-:S05]  /*66e0*/  HADD2.F32 R36, -RZ, R9.H0_H0 ;  /* 0x20000009ff247230 */ /* 0x000fca0000004100 */
[----:B------:R-:W-:Y:S01]  /*66f0*/  FFMA.FTZ R36, R29, R36, R4 ;  /* 0x000000241d247223 */ /* 0x000fe20000010004 */
[----:B------:R-:W-:-:S04]  /*6700*/  LOP3.LUT R4, R10, 0xf000f, RZ, 0xc0, !PT ;  /* 0x000f000f0a047812 */ /* 0x000fc800078ec0ff */
[----:B------:R-:W-:-:S05]  /*6710*/  LOP3.LUT R4, R4, 0x64006400, RZ, 0xfc, !PT ;  /* 0x6400640004047812 */ /* 0x000fca00078efcff */
[----:B------:R-:W-:-:S05]  /*6720*/  HADD2 R4, R4, -1032, -1032 ;  /* 0xe408e40804047430 */ /* 0x000fca0000000000 */
[--C-:B------:R-:W-:Y:S02]  /*6730*/  HADD2.F32 R37, -RZ, R4.reuse.H0_H0 ;  /* 0x20000004ff257230 */ /* 0x100fe40000004100 */
[----:B------:R-:W-:Y:S01]  /*6740*/  HADD2.F32 R39, -RZ, R4.H1_H1 ;  /* 0x30000004ff277230 */ /* 0x000fe20000004100 */
[----:B------:R-:W-:-:S04]  /*6750*/  LOP3.LUT R4, R11, 0xf000f, RZ, 0xc0, !PT ;  /* 0x000f000f0b047812 */ /* 0x000fc800078ec0ff */
[----:B------:R-:W-:Y:S01]  /*6760*/  LOP3.LUT R4, R4, 0x64006400, RZ, 0xfc, !PT ;  /* 0x6400640004047812 */ /* 0x000fe200078efcff */
[----:B------:R-:W-:-:S04]  /*6770*/  FFMA.FTZ R37, R6, R37, RZ ;  /* 0x0000002506257223 */ /* 0x000fc800000100ff */
[----:B------:R-:W-:Y:S02]  /*6780*/  HADD2 R4, R4, -1032, -1032 ;  /* 0xe408e40804047430 */ /* 0x000fe40000000000 */
[----:B------:R-:W-:-:S03]  /*6790*/  FFMA.FTZ R42, R34, R39, R37 ;  /* 0x00000027222a7223 */ /* 0x000fc60000010025 */
[--C-:B------:R-:W-:Y:S02]  /*67a0*/  HADD2.F32 R37, -RZ, R4.reuse.H0_H0 ;  /* 0x20000004ff257230 */ /* 0x100fe40000004100 */
[----:B------:R-:W-:-:S03]  /*67b0*/  HADD2.F32 R4, -RZ, R4.H1_H1 ;  /* 0x30000004ff047230 */ /* 0x000fc60000004100 */
[----:B------:R-:W-:-:S04]  /*67c0*/  FFMA.FTZ R37, R6, R37, RZ ;  /* 0x0000002506257223 */ /* 0x000fc800000100ff */
[----:B------:R-:W-:Y:S01]  /*67d0*/  FFMA.FTZ R34, R34, R4, R37 ;  /* 0x0000000422227223 */ /* 0x000fe20000010025 */
[----:B------:R-:W-:-:S04]  /*67e0*/  LOP3.LUT R37, R10, 0xf000f0, RZ, 0xc0, !PT ;  /* 0x00f000f00a257812 */ /* 0x000fc800078ec0ff */
[----:B------:R-:W-:-:S05]  /*67f0*/  LOP3.LUT R37, R37, 0x64006400, RZ, 0xfc, !PT ;  /* 0x6400640025257812 */ /* 0x000fca00078efcff */
[----:B------:R-:W-:Y:S01]  /*6800*/  HFMA2 R4, R37, R0.H1_H1, -72, -72 ;  /* 0xd480d48025047431 */ /* 0x000fe20000060000 */
[----:B------:R-:W-:-:S04]  /*6810*/  LOP3.LUT R37, R11, 0xf000f0, RZ, 0xc0, !PT ;  /* 0x00f000f00b257812 */ /* 0x000fc800078ec0ff */
[----:B------:R-:W-:Y:S01]  /*6820*/  HADD2.F32 R6, -RZ, R4.H0_H0 ;  /* 0x20000004ff067230 */ /* 0x000fe20000004100 */
[----:B------:R-:W-:-:S04]  /*6830*/  LOP3.LUT R37, R37, 0x64006400, RZ, 0xfc, !PT ;  /* 0x6400640025257812 */ /* 0x000fc800078efcff */
[----:B------:R-:W-:Y:S01]  /*6840*/  FFMA.FTZ R42, R7, R6, R42 ;  /* 0x00000006072a7223 */ /* 0x000fe2000001002a */
[----:B------:R-:W-:-:S05]  /*6850*/  HFMA2 R6, R37, R0.H1_H1, -72, -72 ;  /* 0xd480d48025067431 */ /* 0x000fca0000060000 */
[----:B------:R-:W-:Y:S02]  /*6860*/  HADD2.F32 R37, -RZ, R6.H0_H0 ;  /* 0x20000006ff257230 */ /* 0x000fe40000004100 */
[----:B------:R-:W-:-:S03]  /*6870*/  HADD2.F32 R4, -RZ, R4.H1_H1 ;  /* 0x30000004ff047230 */ /* 0x000fc60000004100 */
[----:B------:R-:W-:Y:S01]  /*6880*/  FFMA.FTZ R34, R7, R37, R34 ;  /* 0x0000002507227223 */ /* 0x000fe20000010022 */
[----:B------:R-:W-:Y:S02]  /*6890*/  HADD2.F32 R7, -RZ, R6.H1_H1 ;  /* 0x30000006ff077230 */ /* 0x000fe40000004100 */
[----:B------:R-:W-:-:S04]  /*68a0*/  IMAD.WIDE R40, R27, 0x4, R40 ;  /* 0x000000041b287825 */ /* 0x000fc800078e0228 */
[C---:B------:R-:W-:Y:S01]  /*68b0*/  FFMA.FTZ R42, R5.reuse, R4, R42 ;  /* 0x00000004052a7223 */ /* 0x040fe2000001002a */
[----:B------:R-:W-:Y:S02]  /*68c0*/  FFMA.FTZ R34, R5, R7, R34 ;  /* 0x0000000705227223 */ /* 0x000fe40000010022 */
[----:B------:R-:W2:Y:S01]  /*68d0*/  LDG.E.128.CONSTANT R4, desc[UR6][R40.64] ;  /* 0x0000000628047981 */ /* 0x000ea2000c1e9d00 */
[----:B------:R-:W-:Y:S02]  /*68e0*/  HADD2.F32 R14, -RZ, R14.H1_H1 ;  /* 0x3000000eff0e7230 */ /* 0x000fe40000004100 */
[----:B------:R-:W-:Y:S01]  /*68f0*/  HADD2.F32 R9, -RZ, R9.H1_H1 ;  /* 0x30000009ff097230 */ /* 0x000fe20000004100 */
[----:B------:R-:W-:-:S04]  /*6900*/  SHF.R.U32.HI R38, RZ, 0x8, R10 ;  /* 0x00000008ff267819 */ /* 0x000fc8000001160a */
[----:B------:R-:W-:Y:S01]  /*6910*/  FFMA.FTZ R39, R14, R9, R36 ;  /* 0x000000090e277223 */ /* 0x000fe20000010024 */
[----:B------:R-:W-:Y:S02]  /*6920*/  LOP3.LUT R9, R8, 0xf000f0, RZ, 0xc0, !PT ;  /* 0x00f000f008097812 */ /* 0x000fe400078ec0ff */
[----:B------:R-:W-:Y:S02]  /*6930*/  LOP3.LUT R10, R38, 0xf000f, RZ, 0xc0, !PT ;  /* 0x000f000f260a7812 */ /* 0x000fe400078ec0ff */
[----:B------:R-:W-:Y:S02]  /*6940*/  LOP3.LUT R9, R9, 0x64006400, RZ, 0xfc, !PT ;  /* 0x6400640009097812 */ /* 0x000fe400078efcff */
[----:B------:R-:W-:-:S03]  /*6950*/  LOP3.LUT R10, R10, 0x64006400, RZ, 0xfc, !PT ;  /* 0x640064000a0a7812 */ /* 0x000fc600078efcff */
[-C--:B------:R-:W-:Y:S01]  /*6960*/  HFMA2 R8, R9, R0.reuse.H1_H1, -72, -72 ;  /* 0xd480d48009087431 */ /* 0x080fe20000060000 */
[----:B------:R-:W-:Y:S01]  /*6970*/  LOP3.LUT R9, R35, 0xf000f0, RZ, 0xc0, !PT ;  /* 0x00f000f023097812 */ /* 0x000fe200078ec0ff */
[----:B------:R-:W-:Y:S02]  /*6980*/  HADD2.F32 R32, -RZ, R32.H1_H1 ;  /* 0x30000020ff207230 */ /* 0x000fe40000004100 */
[----:B------:R-:W-:Y:S01]  /*6990*/  HADD2 R10, R10, -1032, -1032 ;  /* 0xe408e4080a0a7430 */ /* 0x000fe20000000000 */
[----:B------:R-:W-:Y:S02]  /*69a0*/  LOP3.LUT R9, R9, 0x64006400, RZ, 0xfc, !PT ;  /* 0x6400640009097812 */ /* 0x000fe400078efcff */
[----:B------:R-:W-:Y:S01]  /*69b0*/  SHF.R.U32.HI R11, RZ, 0x8, R11 ;  /* 0x00000008ff0b7819 */ /* 0x000fe2000001160b */
[----:B------:R-:W-:Y:S01]  /*69c0*/  FFMA.FTZ R33, R32, R14, R33 ;  /* 0x0000000e20217223 */ /* 0x000fe20000010021 */
[----:B------:R-:W-:Y:S02]  /*69d0*/  HADD2.F32 R37, -RZ, R10.H0_H0 ;  /* 0x2000000aff257230 */ /* 0x000fe40000004100 */
[----:B------:R-:W-:-:S02]  /*69e0*/  HFMA2 R9, R9, R0.H1_H1, -72, -72 ;  /* 0xd480d48009097431 */ /* 0x000fc40000060000 */
[--C-:B------:R-:W-:Y:S02]  /*69f0*/  HADD2.F32 R32, -RZ, R15.reuse.H0_H0 ;  /* 0x2000000fff207230 */ /* 0x100fe40000004100 */
[----:B------:R-:W-:Y:S02]  /*6a00*/  HADD2.F32 R35, -RZ, R15.H1_H1 ;  /* 0x3000000fff237230 */ /* 0x000fe40000004100 */
[--C-:B------:R-:W-:Y:S02]  /*6a10*/  HADD2.F32 R36, -RZ, R8.reuse.H0_H0 ;  /* 0x20000008ff247230 */ /* 0x100fe40000004100 */
[----:B------:R-:W-:Y:S01]  /*6a20*/  HADD2.F32 R15, -RZ, R8.H1_H1 ;  /* 0x30000008ff0f7230 */ /* 0x000fe20000004100 */
[----:B------:R-:W-:Y:S01]  /*6a30*/  LOP3.LUT R8, R11, 0xf000f, RZ, 0xc0, !PT ;  /* 0x000f000f0b087812 */ /* 0x000fe200078ec0ff */
[----:B------:R-:W-:Y:S01]  /*6a40*/  FFMA.FTZ R37, R29, R37, R42 ;  /* 0x000000251d257223 */ /* 0x000fe2000001002a */
[--C-:B------:R-:W-:Y:S02]  /*6a50*/  HADD2.F32 R42, -RZ, R9.reuse.H0_H0 ;  /* 0x20000009ff2a7230 */ /* 0x100fe40000004100 */
[----:B------:R-:W-:Y:S01]  /*6a60*/  LOP3.LUT R8, R8, 0x64006400, RZ, 0xfc, !PT ;  /* 0x6400640008087812 */ /* 0x000fe200078efcff */
[----:B------:R-:W-:-:S02]  /*6a70*/  HADD2.F32 R9, -RZ, R9.H1_H1 ;  /* 0x30000009ff097230 */ /* 0x000fc40000004100 */
[----:B------:R-:W-:Y:S02]  /*6a80*/  FFMA.FTZ R42, R32, R42, R39 ;  /* 0x0000002a202a7223 */ /* 0x000fe40000010027 */
[----:B------:R-:W-:Y:S02]  /*6a90*/  HADD2 R8, R8, -1032, -1032 ;  /* 0xe408e40808087430 */ /* 0x000fe40000000000 */
[----:B------:R-:W-:Y:S01]  /*6aa0*/  FFMA.FTZ R36, R36, R32, R33 ;  /* 0x0000002024247223 */ /* 0x000fe20000010021 */
[----:B------:R-:W-:Y:S02]  /*6ab0*/  FFMA.FTZ R33, R35, R9, R42 ;  /* 0x0000000923217223 */ /* 0x000fe4000001002a */
[--C-:B------:R-:W-:Y:S02]  /*6ac0*/  HADD2.F32 R9, -RZ, R8.reuse.H0_H0 ;  /* 0x20000008ff097230 */ /* 0x100fe40000004100 */
[----:B------:R-:W-:Y:S01]  /*6ad0*/  HADD2.F32 R8, -RZ, R8.H1_H1 ;  /* 0x30000008ff087230 */ /* 0x000fe20000004100 */
[----:B------:R-:W-:-:S02]  /*6ae0*/  LOP3.LUT R38, R38, 0xf000f0, RZ, 0xc0, !PT ;  /* 0x00f000f026267812 */ /* 0x000fc400078ec0ff */
[----:B------:R-:W-:Y:S01]  /*6af0*/  FFMA.FTZ R9, R29, R9, R34 ;  /* 0x000000091d097223 */ /* 0x000fe20000010022 */
[----:B------:R-:W-:-:S03]  /*6b00*/  HADD2.F32 R10, -RZ, R10.H1_H1 ;  /* 0x3000000aff0a7230 */ /* 0x000fc60000004100 */
[----:B------:R-:W-:Y:S01]  /*6b10*/  FFMA.FTZ R29, R14, R8, R9 ;  /* 0x000000080e1d7223 */ /* 0x000fe20000010009 */
[----:B------:R-:W-:Y:S01]  /*6b20*/  LOP3.LUT R9, R38, 0x64006400, RZ, 0xfc, !PT ;  /* 0x6400640026097812 */ /* 0x000fe200078efcff */
[----:B------:R-:W-:Y:S01]  /*6b30*/  FFMA.FTZ R37, R14, R10, R37 ;  /* 0x0000000a0e257223 */ /* 0x000fe20000010025 */
[----:B------:R-:W-:-:S03]  /*6b40*/  LOP3.LUT R11, R11, 0xf000f0, RZ, 0xc0, !PT ;  /* 0x00f000f00b0b7812 */ /* 0x000fc600078ec0ff */
[----:B------:R-:W-:Y:S02]  /*6b50*/  HFMA2 R10, R9, R0.H1_H1, -72, -72 ;  /* 0xd480d480090a7431 */ /* 0x000fe40000060000 */
[----:B------:R-:W0:Y:S01]  /*6b60*/  LDS.64 R8, [UR4+0x30] ;  /* 0x00003004ff087984 */ /* 0x000e220008000a00 */
[----:B------:R-:W-:-:S05]  /*6b70*/  LOP3.LUT R11, R11, 0x64006400, RZ, 0xfc, !PT ;  /* 0x640064000b0b7812 */ /* 0x000fca00078efcff */
[----:B------:R-:W-:Y:S02]  /*6b80*/  HFMA2 R11, R11, R0.H1_H1, -72, -72 ;  /* 0xd480d4800b0b7431 */ /* 0x000fe40000060000 */
[----:B------:R-:W-:-:S03]  /*6b90*/  HADD2.F32 R34, -RZ, R10.H0_H0 ;  /* 0x2000000aff227230 */ /* 0x000fc60000004100 */
[--C-:B------:R-:W-:Y:S02]  /*6ba0*/  HADD2.F32 R14, -RZ, R11.reuse.H0_H0 ;  /* 0x2000000bff0e7230 */ /* 0x100fe40000004100 */
[C---:B------:R-:W-:Y:S01]  /*6bb0*/  FFMA.FTZ R34, R32.reuse, R34, R37 ;  /* 0x0000002220227223 */ /* 0x040fe20000010025 */
[----:B------:R-:W-:Y:S02]  /*6bc0*/  HADD2.F32 R10, -RZ, R10.H1_H1 ;  /* 0x3000000aff0a7230 */ /* 0x000fe40000004100 */
[----:B------:R-:W-:Y:S02]  /*6bd0*/  HADD2.F32 R11, -RZ, R11.H1_H1 ;  /* 0x3000000bff0b7230 */ /* 0x000fe40000004100 */
[----:B------:R-:W-:Y:S01]  /*6be0*/  FFMA.FTZ R14, R32, R14, R29 ;  /* 0x0000000e200e7223 */ /* 0x000fe2000001001d */
[----:B------:R-:W-:Y:S01]  /*6bf0*/  FMUL.FTZ R30, R19, R30 ;  /* 0x0000001e131e7220 */ /* 0x000fe20000410000 */
[----:B------:R-:W-:Y:S01]  /*6c00*/  FFMA.FTZ R32, R35, R10, R34 ;  /* 0x0000000a23207223 */ /* 0x000fe20000010022 */
[----:B------:R-:W-:Y:S01]  /*6c10*/  FMUL.FTZ R22, R17, R22 ;  /* 0x0000001611167220 */ /* 0x000fe20000410000 */
[----:B------:R-:W-:-:S02]  /*6c20*/  FFMA.FTZ R34, R35, R11, R14 ;  /* 0x0000000b23227223 */ /* 0x000fc4000001000e */
[----:B------:R-:W-:Y:S01]  /*6c30*/  F2FP.F16.F32.PACK_AB R30, RZ, R30 ;  /* 0x0000001eff1e723e */ /* 0x000fe200000000ff */
[----:B------:R-:W3:Y:S01]  /*6c40*/  LDS.64 R10, [UR4+0x38] ;  /* 0x00003804ff0a7984 */ /* 0x000ee20008000a00 */
[----:B------:R-:W-:Y:S02]  /*6c50*/  F2FP.F16.F32.PACK_AB R22, RZ, R22 ;  /* 0x00000016ff16723e */ /* 0x000fe400000000ff */
[----:B------:R-:W-:Y:S02]  /*6c60*/  F2FP.F16.F32.PACK_AB R26, RZ, R26 ;  /* 0x0000001aff1a723e */ /* 0x000fe400000000ff */
[----:B------:R-:W-:Y:S02]  /*6c70*/  PRMT R30, R30, 0x5410, R22 ;  /* 0x000054101e1e7816 */ /* 0x000fe40000000016 */
[----:B------:R-:W-:Y:S01]  /*6c80*/  PRMT R26, R26, 0x5410, R25 ;  /* 0x000054101a1a7816 */ /* 0x000fe20000000019 */
[----:B------:R-:W-:-:S04]  /*6c90*/  FFMA.FTZ R15, R15, R35, R36 ;  /* 0x000000230f0f7223 */ /* 0x000fc80000010024 */
[----:B------:R-:W-:Y:S02]  /*6ca0*/  HFMA2 R21, R26, 1, 1, R21 ;  /* 0x3c003c001a157831 */ /* 0x000fe40000000015 */
[----:B------:R-:W-:Y:S01]  /*6cb0*/  HFMA2 R23, R30, 1, 1, R23 ;  /* 0x3c003c001e177831 */ /* 0x000fe20000000017 */
[----:B--2---:R-:W-:-:S04]  /*6cc0*/  LOP3.LUT R14, R4, 0xf000f, RZ, 0xc0, !PT ;  /* 0x000f000f040e7812 */ /* 0x004fc800078ec0ff */
[----:B------:R-:W-:Y:S02]  /*6cd0*/  LOP3.LUT R14, R14, 0x64006400, RZ, 0xfc, !PT ;  /* 0x640064000e0e7812 */ /* 0x000fe400078efcff */
[----:B------:R-:W-:-:S03]  /*6ce0*/  LOP3.LUT R29, R4, 0xf000f0, RZ, 0xc0, !PT ;  /* 0x00f000f0041d7812 */ /* 0x000fc600078ec0ff */
[----:B------:R-:W-:Y:S02]  /*6cf0*/  HADD2 R22, R14, -1032, -1032 ;  /* 0xe408e4080e167430 */ /* 0x000fe40000000000 */
[----:B0-----:R-:W-:Y:S01]  /*6d00*/  HADD2.F32 R14, -RZ, R8.H0_H0 ;  /* 0x20000008ff0e7230 */ /* 0x001fe20000004100 */
[----:B------:R-:W-:Y:S02]  /*6d10*/  LOP3.LUT R29, R29, 0x64006400, RZ, 0xfc, !PT ;  /* 0x640064001d1d7812 */ /* 0x000fe400078efcff */
[--C-:B------:R-:W-:Y:S02]  /*6d20*/  HADD2.F32 R25, -RZ, R22.reuse.H0_H0 ;  /* 0x20000016ff197230 */ /* 0x100fe40000004100 */
[----:B------:R-:W-:Y:S02]  /*6d30*/  HADD2.F32 R35, -RZ, R22.H1_H1 ;  /* 0x30000016ff237230 */ /* 0x000fe40000004100 */
[----:B------:R-:W-:Y:S02]  /*6d40*/  HADD2.F32 R8, -RZ, R8.H1_H1 ;  /* 0x30000008ff087230 */ /* 0x000fe40000004100 */
[----:B------:R-:W-:Y:S01]  /*6d50*/  FFMA.FTZ R22, R25, R14, RZ ;  /* 0x0000000e19167223 */ /* 0x000fe200000100ff */
[----:B------:R-:W-:-:S03]  /*6d60*/  HFMA2 R25, R29, R0.H1_H1, -72, -72 ;  /* 0xd480d4801d197431 */ /* 0x000fc60000060000 */
[----:B------:R-:W-:Y:S01]  /*6d70*/  FFMA.FTZ R35, R35, R8, R22 ;  /* 0x0000000823237223 */ /* 0x000fe20000010016 */
[----:B------:R-:W-:Y:S02]  /*6d80*/  HADD2.F32 R22, -RZ, R9.H0_H0 ;  /* 0x20000009ff167230 */ /* 0x000fe40000004100 */
[----:B------:R-:W-:Y:S01]  /*6d90*/  HADD2.F32 R26, -RZ, R25.H0_H0 ;  /* 0x20000019ff1a7230 */ /* 0x000fe20000004100 */
[----:B------:R-:W-:-:S04]  /*6da0*/  SHF.R.U32.HI R29, RZ, 0x8, R4 ;  /* 0x00000008ff1d7819 */ /* 0x000fc80000011604 */
[----:B------:R-:W-:Y:S01]  /*6db0*/  FFMA.FTZ R4, R26, R22, R35 ;  /* 0x000000161a047223 */ /* 0x000fe20000010023 */
[----:B------:R-:W-:-:S04]  /*6dc0*/  LOP3.LUT R26, R29, 0xf000f, RZ, 0xc0, !PT ;  /* 0x000f000f1d1a7812 */ /* 0x000fc800078ec0ff */
[----:B------:R-:W-:Y:S01]  /*6dd0*/  LOP3.LUT R26, R26, 0x64006400, RZ, 0xfc, !PT ;  /* 0x640064001a1a7812 */ /* 0x000fe200078efcff */
[----:B------:R-:W-:Y:S02]  /*6de0*/  HADD2.F32 R9, -RZ, R9.H1_H1 ;  /* 0x30000009ff097230 */ /* 0x000fe40000004100 */
[----:B------:R-:W-:Y:S02]  /*6df0*/  HADD2.F32 R35, -RZ, R25.H1_H1 ;  /* 0x30000019ff237230 */ /* 0x000fe40000004100 */
[----:B------:R-:W-:Y:S01]  /*6e00*/  HADD2 R25, R26, -1032, -1032 ;  /* 0xe408e4081a197430 */ /* 0x000fe20000000000 */
[----:B------:R-:W-:Y:S02]  /*6e10*/  LOP3.LUT R29, R29, 0xf000f0, RZ, 0xc0, !PT ;  /* 0x00f000f01d1d7812 */ /* 0x000fe400078ec0ff */
[----:B------:R-:W-:Y:S01]  /*6e20*/  FFMA.FTZ R35, R35, R9, R4 ;  /* 0x0000000923237223 */ /* 0x000fe20000010004 */
[----:B---3--:R-:W-:Y:S02]  /*6e30*/  HADD2.F32 R4, -RZ, R10.H0_H0 ;  /* 0x2000000aff047230 */ /* 0x008fe40000004100 */
[----:B------:R-:W-:Y:S01]  /*6e40*/  HADD2.F32 R26, -RZ, R25.H0_H0 ;  /* 0x20000019ff1a7230 */ /* 0x000fe20000004100 */
[----:B------:R-:W-:-:S04]  /*6e50*/  LOP3.LUT R29, R29, 0x64006400, RZ, 0xfc, !PT ;  /* 0x640064001d1d7812 */ /* 0x000fc800078efcff */
[----:B------:R-:W-:Y:S01]  /*6e60*/  FFMA.FTZ R26, R26, R4, R35 ;  /* 0x000000041a1a7223 */ /* 0x000fe20000010023 */
[----:B------:R-:W-:Y:S02]  /*6e70*/  HADD2.F32 R35, -RZ, R25.H1_H1 ;  /* 0x30000019ff237230 */ /* 0x000fe40000004100 */
[----:B------:R-:W-:Y:S02]  /*6e80*/  HFMA2 R29, R29, R0.H1_H1, -72, -72 ;  /* 0xd480d4801d1d7431 */ /* 0x000fe40000060000 */
[----:B------:R-:W-:-:S03]  /*6e90*/  HADD2.F32 R25, -RZ, R10.H1_H1 ;  /* 0x3000000aff197230 */ /* 0x000fc60000004100 */
[--C-:B------:R-:W-:Y:S02]  /*6ea0*/  HADD2.F32 R30, -RZ, R29.reuse.H1_H1 ;  /* 0x3000001dff1e7230 */ /* 0x100fe40000004100 */
[----:B------:R-:W-:Y:S01]  /*6eb0*/  FFMA.FTZ R35, R35, R25, R26 ;  /* 0x0000001923237223 */ /* 0x000fe2000001001a */
[----:B------:R-:W-:Y:S01]  /*6ec0*/  HADD2.F32 R26, -RZ, R29.H0_H0 ;  /* 0x2000001dff1a7230 */ /* 0x000fe20000004100 */
[----:B------:R-:W-:Y:S01]  /*6ed0*/  LOP3.LUT R29, R5, 0xf000f, RZ, 0xc0, !PT ;  /* 0x000f000f051d7812 */ /* 0x000fe200078ec0ff */
[----:B------:R-:W-:-:S03]  /*6ee0*/  HADD2.F32 R10, -RZ, R11.H0_H0 ;  /* 0x2000000bff0a7230 */ /* 0x000fc60000004100 */
[----:B------:R-:W-:Y:S02]  /*6ef0*/  LOP3.LUT R29, R29, 0x64006400, RZ, 0xfc, !PT ;  /* 0x640064001d1d7812 */ /* 0x000fe400078efcff */
[----:B------:R-:W-:Y:S01]  /*6f00*/  FFMA.FTZ R35, R26, R10, R35 ;  /* 0x0000000a1a237223 */ /* 0x000fe20000010023 */
[----:B------:R-:W-:Y:S02]  /*6f10*/  HADD2.F32 R26, -RZ, R11.H1_H1 ;  /* 0x3000000bff1a7230 */ /* 0x000fe40000004100 */
[----:B------:R-:W-:-:S03]  /*6f20*/  HADD2 R29, R29, -1032, -1032 ;  /* 0xe408e4081d1d7430 */ /* 0x000fc60000000000 */
[----:B------:R-:W-:Y:S02]  /*6f30*/  FFMA.FTZ R11, R30, R26, R35 ;  /* 0x0000001a1e0b7223 */ /* 0x000fe40000010023 */
[--C-:B------:R-:W-:Y:S02]  /*6f40*/  HADD2.F32 R35, -RZ, R29.reuse.H0_H0 ;  /* 0x2000001dff237230 */ /* 0x100fe40000004100 */
[----:B------:R-:W-:-:S03]  /*6f50*/  HADD2.F32 R29, -RZ, R29.H1_H1 ;  /* 0x3000001dff1d7230 */ /* 0x000fc60000004100 */
[----:B------:R-:W-:-:S04]  /*6f60*/  FFMA.FTZ R35, R14, R35, RZ ;  /* 0x000000230e237223 */ /* 0x000fc800000100ff */
[----:B------:R-:W-:Y:S01]  /*6f70*/  FFMA.FTZ R35, R8, R29, R35 ;  /* 0x0000001d08237223 */ /* 0x000fe20000010023 */
[----:B------:R-:W-:-:S04]  /*6f80*/  LOP3.LUT R29, R5, 0xf000f0, RZ, 0xc0, !PT ;  /* 0x00f000f0051d7812 */ /* 0x000fc800078ec0ff */
[----:B------:R-:W-:Y:S01]  /*6f90*/  LOP3.LUT R29, R29, 0x64006400, RZ, 0xfc, !PT ;  /* 0x640064001d1d7812 */ /* 0x000fe200078efcff */
[----:B------:R-:W-:-:S04]  /*6fa0*/  FMUL.FTZ R30, R16, R33 ;  /* 0x00000021101e7220 */ /* 0x000fc80000410000 */
[----:B------:R-:W-:Y:S01]  /*6fb0*/  HFMA2 R33, R29, R0.H1_H1, -72, -72 ;  /* 0xd480d4801d217431 */ /* 0x000fe20000060000 */
[----:B------:R-:W-:-:S04]  /*6fc0*/  F2FP.F16.F32.PACK_AB R29, RZ, R30 ;  /* 0x0000001eff1d723e */ /* 0x000fc800000000ff */
        /* <DEDUP_REMOVED lines=27> */
[----:B------:R-:W-:-:S05]  /*7180*/  HFMA2 R32, R37, R0.H1_H1, -72, -72 ;  /* 0xd480d48025207431 */ /* 0x000fca0000060000 */
[--C-:B------:R-:W-:Y:S02]  /*7190*/  HADD2.F32 R36, -RZ, R32.reuse.H0_H0 ;  /* 0x20000020ff247230 */ /* 0x100fe40000004100 */
[----:B------:R-:W-:Y:S01]  /*71a0*/  HADD2.F32 R37, -RZ, R32.H1_H1 ;  /* 0x30000020ff257230 */ /* 0x000fe20000004100 */
[----:B------:R-:W-:-:S04]  /*71b0*/  SHF.R.U32.HI R32, RZ, 0x8, R6 ;  /* 0x00000008ff207819 */ /* 0x000fc80000011606 */
[----:B------:R-:W-:-:S04]  /*71c0*/  LOP3.LUT R6, R32, 0xf000f, RZ, 0xc0, !PT ;  /* 0x000f000f20067812 */ /* 0x000fc800078ec0ff */
[----:B------:R-:W-:Y:S01]  /*71d0*/  LOP3.LUT R6, R6, 0x64006400, RZ, 0xfc, !PT ;  /* 0x6400640006067812 */ /* 0x000fe200078efcff */
[----:B------:R-:W-:-:S04]  /*71e0*/  FFMA.FTZ R36, R22, R36, R35 ;  /* 0x0000002416247223 */ /* 0x000fc80000010023 */
[----:B------:R-:W-:Y:S02]  /*71f0*/  HADD2 R6, R6, -1032, -1032 ;  /* 0xe408e40806067430 */ /* 0x000fe40000000000 */
[----:B------:R-:W-:Y:S01]  /*7200*/  FFMA.FTZ R37, R9, R37, R36 ;  /* 0x0000002509257223 */ /* 0x000fe20000010024 */
[----:B------:R-:W-:Y:S02]  /*7210*/  LOP3.LUT R32, R32, 0xf000f0, RZ, 0xc0, !PT ;  /* 0x00f000f020207812 */ /* 0x000fe400078ec0ff */
        /* <DEDUP_REMOVED lines=15> */
[----:B------:R-:W-:Y:S02]  /*7310*/  LOP3.LUT R8, R7, 0xf000f0, RZ, 0xc0, !PT ;  /* 0x00f000f007087812 */ /* 0x000fe400078ec0ff */
[----:B------:R-:W-:Y:S02]  /*7320*/  SHF.R.U32.HI R7, RZ, 0x8, R7 ;  /* 0x00000008ff077819 */ /* 0x000fe40000011607 */
[----:B------:R-:W-:Y:S02]  /*7330*/  LOP3.LUT R35, R8, 0x64006400, RZ, 0xfc, !PT ;  /* 0x6400640008237812 */ /* 0x000fe400078efcff */
[----:B------:R-:W-:-:S03]  /*7340*/  LOP3.LUT R14, R7, 0xf000f, RZ, 0xc0, !PT ;  /* 0x000f000f070e7812 */ /* 0x000fc600078ec0ff */
[----:B------:R-:W-:Y:S01]  /*7350*/  HFMA2 R8, R35, R0.H1_H1, -72, -72 ;  /* 0xd480d48023087431 */ /* 0x000fe20000060000 */
[----:B------:R-:W-:-:S04]  /*7360*/  LOP3.LUT R14, R14, 0x64006400, RZ, 0xfc, !PT ;  /* 0x640064000e0e7812 */ /* 0x000fc800078efcff */
[--C-:B------:R-:W-:Y:S01]  /*7370*/  HADD2.F32 R35, -RZ, R8.reuse.H0_H0 ;  /* 0x20000008ff237230 */ /* 0x100fe20000004100 */
[----:B------:R-:W-:Y:S01]  /*7380*/  LOP3.LUT R7, R7, 0xf000f0, RZ, 0xc0, !PT ;  /* 0x00f000f007077812 */ /* 0x000fe200078ec0ff */
[----:B------:R-:W-:Y:S02]  /*7390*/  HADD2.F32 R8, -RZ, R8.H1_H1 ;  /* 0x30000008ff087230 */ /* 0x000fe40000004100 */
[----:B------:R-:W-:Y:S02]  /*73a0*/  HADD2 R14, R14, -1032, -1032 ;  /* 0xe408e4080e0e7430 */ /* 0x000fe40000000000 */
[----:B------:R-:W-:Y:S01]  /*73b0*/  FFMA.FTZ R22, R22, R35, R39 ;  /* 0x0000002316167223 */ /* 0x000fe20000010027 */
[----:B------:R-:W-:-:S03]  /*73c0*/  LOP3.LUT R7, R7, 0x64006400, RZ, 0xfc, !PT ;  /* 0x6400640007077812 */ /* 0x000fc600078efcff */
[----:B------:R-:W-:Y:S01]  /*73d0*/  FFMA.FTZ R9, R9, R8, R22 ;  /* 0x0000000809097223 */ /* 0x000fe20000010016 */
[--C-:B------:R-:W-:Y:S02]  /*73e0*/  HADD2.F32 R8, -RZ, R14.reuse.H0_H0 ;  /* 0x2000000eff087230 */ /* 0x100fe40000004100 */
[----:B------:R-:W-:Y:S02]  /*73f0*/  HFMA2 R7, R7, R0.H1_H1, -72, -72 ;  /* 0xd480d48007077431 */ /* 0x000fe40000060000 */
[----:B------:R-:W-:Y:S02]  /*7400*/  HADD2.F32 R14, -RZ, R14.H1_H1 ;  /* 0x3000000eff0e7230 */ /* 0x000fe40000004100 */
[----:B------:R-:W-:Y:S01]  /*7410*/  FFMA.FTZ R8, R4, R8, R9 ;  /* 0x0000000804087223 */ /* 0x000fe20000010009 */
[----:B------:R-:W-:-:S03]  /*7420*/  HADD2.F32 R4, -RZ, R7.H0_H0 ;  /* 0x20000007ff047230 */ /* 0x000fc60000004100 */
[----:B------:R-:W-:Y:S01]  /*7430*/  FFMA.FTZ R25, R25, R14, R8 ;  /* 0x0000000e19197223 */ /* 0x000fe20000010008 */
[----:B------:R-:W-:Y:S02]  /*7440*/  HADD2.F32 R6, -RZ, R6.H1_H1 ;  /* 0x30000006ff067230 */ /* 0x000fe40000004100 */
[----:B------:R-:W-:Y:S01]  /*7450*/  FMUL.FTZ R15, R20, R15 ;  /* 0x0000000f140f7220 */ /* 0x000fe20000410000 */
[----:B------:R-:W-:Y:S02]  /*7460*/  HADD2.F32 R7, -RZ, R7.H1_H1 ;  /* 0x30000007ff077230 */ /* 0x000fe40000004100 */
[----:B------:R-:W-:Y:S01]  /*7470*/  FMUL.FTZ R34, R17, R34 ;  /* 0x0000002211227220 */ /* 0x000fe20000410000 */
[----:B------:R-:W-:Y:S01]  /*7480*/  FFMA.FTZ R4, R10, R4, R25 ;  /* 0x000000040a047223 */ /* 0x000fe20000010019 */
[----:B------:R-:W-:Y:S02]  /*7490*/  HADD2.F32 R5, -RZ, R5.H1_H1 ;  /* 0x30000005ff057230 */ /* 0x000fe40000004100 */
[C---:B------:R-:W-:Y:S01]  /*74a0*/  FFMA.FTZ R6, R26.reuse, R6, R37 ;  /* 0x000000061a067223 */ /* 0x040fe20000010025 */
[----:B------:R-:W-:Y:S01]  /*74b0*/  F2FP.F16.F32.PACK_AB R15, RZ, R15 ;  /* 0x0000000fff0f723e */ /* 0x000fe200000000ff */
[----:B------:R-:W-:Y:S01]  /*74c0*/  FFMA.FTZ R4, R26, R7, R4 ;  /* 0x000000071a047223 */ /* 0x000fe20000010004 */
[----:B------:R-:W-:-:S02]  /*74d0*/  F2FP.F16.F32.PACK_AB R30, RZ, R30 ;  /* 0x0000001eff1e723e */ /* 0x000fc400000000ff */
[----:B------:R-:W-:Y:S01]  /*74e0*/  F2FP.F16.F32.PACK_AB R34, RZ, R34 ;  /* 0x00000022ff22723e */ /* 0x000fe200000000ff */
[----:B------:R-:W-:Y:S01]  /*74f0*/  FFMA.FTZ R5, R26, R5, R33 ;  /* 0x000000051a057223 */ /* 0x000fe20000010021 */
[----:B------:R-:W-:Y:S01]  /*7500*/  IADD3 R31, PT, PT, R31, 0x20, RZ ;  /* 0x000000201f1f7810 */ /* 0x000fe20007ffe0ff */
[----:B------:R-:W-:Y:S01]  /*7510*/  FMUL.FTZ R6, R19, R6 ;  /* 0x0000000613067220 */ /* 0x000fe20000410000 */
[----:B------:R-:W-:Y:S01]  /*7520*/  FMUL.FTZ R4, R17, R4 ;  /* 0x0000000411047220 */ /* 0x000fe20000410000 */
[----:B------:R-:W-:Y:S02]  /*7530*/  PRMT R15, R15, 0x5410, R29 ;  /* 0x000054100f0f7816 */ /* 0x000fe4000000001d */
[----:B------:R-:W-:Y:S01]  /*7540*/  PRMT R30, R30, 0x5410, R34 ;  /* 0x000054101e1e7816 */ /* 0x000fe20000000022 */
[----:B------:R-:W-:Y:S01]  /*7550*/  FMUL.FTZ R11, R20, R11 ;  /* 0x0000000b140b7220 */ /* 0x000fe20000410000 */
[----:B------:R-:W-:Y:S01]  /*7560*/  ISETP.GE.AND P0, PT, R31, R18, PT ;  /* 0x000000121f00720c */ /* 0x000fe20003f06270 */
[----:B------:R-:W-:Y:S01]  /*7570*/  FMUL.FTZ R5, R16, R5 ;  /* 0x0000000510057220 */ /* 0x000fe20000410000 */
[----:B------:R-:W-:-:S02]  /*7580*/  F2FP.F16.F32.PACK_AB R6, RZ, R6 ;  /* 0x00000006ff06723e */ /* 0x000fc400000000ff */
[----:B------:R-:W-:Y:S01]  /*7590*/  F2FP.F16.F32.PACK_AB R4, RZ, R4 ;  /* 0x00000004ff04723e */ /* 0x000fe200000000ff */
[----:B------:R-:W-:Y:S01]  /*75a0*/  HFMA2 R21, R15, 1, 1, R21 ;  /* 0x3c003c000f157831 */ /* 0x000fe20000000015 */
[----:B------:R-:W-:Y:S01]  /*75b0*/  F2FP.F16.F32.PACK_AB R11, RZ, R11 ;  /* 0x0000000bff0b723e */ /* 0x000fe200000000ff */
[----:B------:R-:W-:Y:S01]  /*75c0*/  HFMA2 R23, R30, 1, 1, R23 ;  /* 0x3c003c001e177831 */ /* 0x000fe20000000017 */
[----:B------:R-:W-:Y:S02]  /*75d0*/  F2FP.F16.F32.PACK_AB R5, RZ, R5 ;  /* 0x00000005ff05723e */ /* 0x000fe400000000ff */
[----:B------:R-:W-:Y:S02]  /*75e0*/  PRMT R6, R6, 0x5410, R4 ;  /* 0x0000541006067816 */ /* 0x000fe40000000004 */
[----:B------:R-:W-:Y:S01]  /*75f0*/  PRMT R11, R11, 0x5410, R5 ;  /* 0x000054100b0b7816 */ /* 0x000fe20000000005 */
[----:B------:R-:W-:Y:S01]  /*7600*/  UIADD3 UR4, UPT, UPT, UR4, 0x40, URZ ;  /* 0x0000004004047890 */ /* 0x000fe2000fffe0ff */
[----:B------:R-:W-:-:S04]  /*7610*/  IMAD.WIDE R36, R27, 0x4, R40 ;  /* 0x000000041b247825 */ /* 0x000fc800078e0228 */
[----:B------:R-:W-:Y:S02]  /*7620*/  HFMA2 R25, R6, 1, 1, R23 ;  /* 0x3c003c0006197831 */ /* 0x000fe40000000017 */
[----:B------:R-:W-:Y:S01]  /*7630*/  HADD2 R26, R11, R21 ;  /* 0x000000150b1a7230 */ /* 0x000fe20000000000 */
[----:B------:R-:W-:Y:S06]  /*7640*/  @!P0 BRA `(.L_x_5200) ;  /* 0xffffffdc00188947 */ /* 0x000fec000383ffff */
.L_x_5199:
[----:B------:R-:W-:-:S05]  /*7650*/  HMUL2 R7, R26, R28.H0_H0 ;  /* 0x2000001c1a077232 */ /* 0x000fca0000000000 */
[----:B------:R0:W-:Y:S01]  /*7660*/  ATOM.E.ADD.F16x2.RN.STRONG.GPU P0, RZ, desc[UR6][R12.64], R7 ;  /* 0x800000070cff79a2 */ /* 0x0001e2000c10e106 */
[----:B------:R-:W-:Y:S01]  /*7670*/  BSSY.RECONVERGENT B0, `(.L_x_5201) ;  /* 0x000000f000007945 */ /* 0x000fe20003800200 */
[----:B------:R-:W-:-:S03]  /*7680*/  HMUL2 R9, R25, R28.H0_H0 ;  /* 0x2000001c19097232 */ /* 0x000fc60000000000 */
[----:B0-----:R-:W-:Y:S05]  /*7690*/  @P0 BRA `(.L_x_5202) ;  /* 0x0000000000300947 */ /* 0x001fea0003800000 */
[----:B------:R-:W0:Y:S02]  /*76a0*/  QSPC.E.S P0, RZ, [R12] ;  /* 0x000000000cff73aa */ /* 0x000e240000000500 */
[----:B0-----:R-:W-:Y:S05]  /*76b0*/  @!P0 BRA `(.L_x_5203) ;  /* 0x00000000001c8947 */ /* 0x001fea0003800000 */
[----:B-1----:R-:W-:-:S04]  /*76c0*/  MOV R2, R12 ;  /* 0x0000000c00027202 */ /* 0x002fc80000000f00 */
[----:B------:R-:W-:-:S07]  /*76d0*/  MOV R2, R2 ;  /* 0x0000000200027202 */ /* 0x000fce0000000f00 */
.L_x_5204:
[----:B------:R-:W0:Y:S02]  /*76e0*/  LDS R4, [R2] ;  /* 0x0000000002047984 */ /* 0x000e240000000800 */
[----:B0-----:R-:W-:-:S05]  /*76f0*/  HADD2 R5, R4, R7 ;  /* 0x0000000704057230 */ /* 0x001fca0000000000 */
[----:B------:R-:W0:Y:S02]  /*7700*/  ATOMS.CAST.SPIN P0, [R2], R4, R5 ;  /* 0x000000040200758d */ /* 0x000e240001800005 */
[----:B0-----:R-:W-:Y:S05]  /*7710*/  @!P0 BRA `(.L_x_5204) ;  /* 0xfffffffc00f08947 */ /* 0x001fea000383ffff */
[----:B------:R-:W-:Y:S05]  /*7720*/  BRA `(.L_x_5202) ;  /* 0x00000000000c7947 */ /* 0x000fea0003800000 */
.L_x_5203:
[----:B------:R-:W1:Y:S02]  /*7730*/  LD.E R0, desc[UR6][R12.64] ;  /* 0x000000060c007980 */ /* 0x000e64000c101900 */
[----:B-1----:R-:W-:-:S05]  /*7740*/  IADD3 R3, PT, PT, R7, R0, RZ ;  /* 0x0000000007037210 */ /* 0x002fca0007ffe0ff */
[----:B------:R0:W-:Y:S02]  /*7750*/  ST.E desc[UR6][R12.64], R3 ;  /* 0x000000030c007985 */ /* 0x0001e4000c101906 */
.L_x_5202:
[----:B------:R-:W-:Y:S05]  /*7760*/  BSYNC.RECONVERGENT B0 ;  /* 0x0000000000007941 */ /* 0x000fea0003800200 */
.L_x_5201:
[----:B------:R2:W-:Y:S02]  /*7770*/  ATOM.E.ADD.F16x2.RN.STRONG.GPU P0, RZ, desc[UR6][R12.64+0x4], R9 ;  /* 0x800004090cff79a2 */ /* 0x0005e4000c10e106 */
[----:B--2---:R-:W-:Y:S05]  /*7780*/  @P0 EXIT ;  /* 0x000000000000094d */ /* 0x004fea0003800000 */
[----:B------:R-:W2:Y:S02]  /*7790*/  QSPC.E.S P0, RZ, [R12+0x4] ;  /* 0x000004000cff73aa */ /* 0x000ea40000000500 */
[----:B--2---:R-:W-:Y:S05]  /*77a0*/  @!P0 BRA `(.L_x_5205) ;  /* 0x0000000000188947 */ /* 0x004fea0003800000 */
[----:B0-----:R-:W-:-:S07]  /*77b0*/  MOV R12, R12 ;  /* 0x0000000c000c7202 */ /* 0x001fce0000000f00 */
.L_x_5206:
[----:B-1----:R-:W0:Y:S02]  /*77c0*/  LDS R2, [R12+0x4] ;  /* 0x000004000c027984 */ /* 0x002e240000000800 */
[----:B0-----:R-:W-:-:S05]  /*77d0*/  HFMA2 R3, R2, 1, 1, R9 ;  /* 0x3c003c0002037831 */ /* 0x001fca0000000009 */
[----:B------:R-:W0:Y:S02]  /*77e0*/  ATOMS.CAST.SPIN P0, [R12+0x4], R2, R3 ;  /* 0x000004020c00758d */ /* 0x000e240001800003 */
[----:B0-----:R-:W-:Y:S05]  /*77f0*/  @!P0 BRA `(.L_x_5206) ;  /* 0xfffffffc00f08947 */ /* 0x001fea000383ffff */
[----:B------:R-:W-:Y:S05]  /*7800*/  EXIT ;  /* 0x000000000000794d */ /* 0x000fea0003800000 */
.L_x_5205:
[----:B------:R-:W0:Y:S02]  /*7810*/  LD.E R0, desc[UR6][R12.64+0x4] ;  /* 0x000004060c007980 */ /* 0x000e24000c101900 */
[----:B01----:R-:W-:-:S05]  /*7820*/  IADD3 R3, PT, PT, R9, R0, RZ ;  /* 0x0000000009037210 */ /* 0x003fca0007ffe0ff */
[----:B------:R-:W-:Y:S01]  /*7830*/  ST.E desc[UR6][R12.64+0x4], R3 ;  /* 0x000004030c007985 */ /* 0x000fe2000c101906 */
[----:B------:R-:W-:Y:S05]  /*7840*/  EXIT ;  /* 0x000000000000794d */ /* 0x000fea0003800000 */
.L_x_5207:
        /* <DEDUP_REMOVED lines=11> */
.L_x_5369:


//--------------------- .text._Z23gemm_half_q_half_kernelILi1ELi140ELb1ELb1ELi32EEvPK6__halfPKjS4_S2_PS0_iiiiPKtS7_iiiiiibS2_i --------------------------
	.section	.text._Z23gemm_half_q_half_kernelILi1ELi140ELb1ELb1ELi32EEvPK6__halfPKjS4_S2_PS0_iiiiPKtS7_iiiiiibS2_i,"ax",@progbits
	.align	128
        .global         _Z23gemm_half_q_half_kernelILi1ELi140ELb1ELb1ELi32EEvPK6__halfPKjS4_S2_PS0_iiiiPKtS7_iiiiiibS2_i
        .type           _Z23gemm_half_q_half_kernelILi1ELi140ELb1ELb1ELi32EEvPK6__halfPKjS4_S2_PS0_iiiiPKtS7_iiiiiibS2_i,@function
        .size           _Z23gemm_half_q_half_kernelILi1ELi140ELb1ELb1ELi32EEvPK6__halfPKjS4_S2_PS0_iiiiPKtS7_iiiiiibS2_i,(.L_x_5370 - _Z23gemm_half_q_half_kernelILi1ELi140ELb1ELb1ELi32EEvPK6__halfPKjS4_S2_PS0_iiiiPKtS7_iiiiiibS2_i)
        .other          _Z23gemm_half_q_half_kernelILi1ELi140ELb1ELb1ELi32EEvPK6__halfPKjS4_S2_PS0_iiiiPKtS7_iiiiiibS2_i,@"STO_CUDA_ENTRY STV_DEFAULT"
_Z23gemm_half_q_half_kernelILi1ELi140ELb1ELb1ELi32EEvPK6__halfPKjS4_S2_PS0_iiiiPKtS7_iiiiiibS2_i:
.text._Z23gemm_half_q_half_kernelILi1ELi140ELb1ELb1ELi32EEvPK6__halfPKjS4_S2_PS0_iiiiPKtS7_iiiiiibS2_i:
        /* <DEDUP_REMOVED lines=18> */
[-C--:B--2---:R-:W-:Y:S02]  /*0120*/  IADD3 R13, PT, PT, R25, R0.reuse, RZ ;  /* 0x00000000190d7210 */ /* 0x084fe40007ffe0ff */
        /* <DEDUP_REMOVED lines=24> */
.L_x_5209:
[----:B------:R-:W-:Y:S05]  /*02b0*/  BSYNC.RECONVERGENT B0 ;  /* 0x0000000000007941 */ /* 0x000fea0003800200 */
.L_x_5208:
        /* <DEDUP_REMOVED lines=23> */
.L_x_5211:
        /* <DEDUP_REMOVED lines=13> */
[----:B------:R0:W4:Y:S01]  /*0500*/  LDG.E.U16.CONSTANT R4, desc[UR6][R16.64] ;  /* 0x0000000610047981 */ /* 0x000122000c1e9500 */
        /* <DEDUP_REMOVED lines=19> */
[----:B0-----:R-:W0:Y:S04]  /*0640*/  I2F.F16 R17, R18 ;  /* 0x0000001200117306 */ /* 0x001e280000200c00 */
        /* <DEDUP_REMOVED lines=8> */
.L_x_5210:
        /* <DEDUP_REMOVED lines=11> */
.L_x_5212:
        /* <DEDUP_REMOVED lines=11> */
.L_x_5213:
        /* <DEDUP_REMOVED lines=11> */
.L_x_5214:
        /* <DEDUP_REMOVED lines=11> */
.L_x_5215:
        /* <DEDUP_REMOVED lines=11> */
.L_x_5216:
[----:B------:R-:W-:Y:S01]  /*0a40*/  VIMNMX R12, PT, PT, R25, UR4, PT ;  /* 0x00000004190c7c48 */ /* 0x000fe2000bfe0100 */
[----:B------:R-:W1:Y:S01]  /*0a50*/  S2UR UR5, SR_CgaCtaId ;  /* 0x00000000000579c3 */ /* 0x000e620000008800 */
[----:B------:R-:W2:Y:S02]  /*0a60*/  LDCU.64 UR10, c[0x0][0x388] ;  /* 0x00007100ff0a77ac */ /* 0x000ea40008000a00 */
[----:B------:R-:W-:-:S04]  /*0a70*/  SHF.R.S32.HI R13, RZ, 0x1f, R12 ;  /* 0x0000001fff0d7819 */ /* 0x000fc8000001140c */
[----:B------:R-:W-:-:S04]  /*0a80*/  LEA.HI R13, R13, R12, RZ, 0x5 ;  /* 0x0000000c0d0d7211 */ /* 0x000fc800078f28ff */
[----:B------:R-:W-:-:S04]  /*0a90*/  SHF.R.S32.HI R13, RZ, 0x5, R13 ;  /* 0x00000005ff0d7819 */ /* 0x000fc8000001140d */
[----:B------:R-:W-:-:S04]  /*0aa0*/  LEA R6, R13, R6, 0x3 ;  /* 0x000000060d067211 */ /* 0x000fc800078e18ff */
[----:B------:R-:W-:Y:S02]  /*0ab0*/  IADD3 R6, PT, PT, R9, R6, R8 ;  /* 0x0000000609067210 */ /* 0x000fe40007ffe008 */
[----:B------:R-:W-:Y:S02]  /*0ac0*/  SHF.R.S32.HI R8, RZ, 0x1f, R20 ;  /* 0x0000001fff087819 */ /* 0x000fe40000011414 */
[----:B------:R-:W-:-:S05]  /*0ad0*/  IADD3 R6, PT, PT, R11, R6, R10 ;  /* 0x000000060b067210 */ /* 0x000fca0007ffe00a */
[----:B------:R-:W-:Y:S01]  /*0ae0*/  IMAD R9, R6, R7, RZ ;  /* 0x0000000706097224 */ /* 0x000fe200078e02ff */
[----:B------:R-:W-:Y:S01]  /*0af0*/  VIMNMX R6, PT, PT, R5, UR4, PT ;  /* 0x0000000405067c48 */ /* 0x000fe2000bfe0100 */
[----:B------:R-:W-:Y:S01]  /*0b00*/  UMOV UR4, 0x400 ;  /* 0x0000040000047882 */ /* 0x000fe20000000000 */
[----:B------:R-:W-:Y:S01]  /*0b10*/  PRMT R5, RZ, 0x5410, RZ ;  /* 0x00005410ff057816 */ /* 0x000fe200000000ff */
[----:B-1----:R-:W-:Y:S01]  /*0b20*/  ULEA UR4, UR5, UR4, 0x18 ;  /* 0x0000000405047291 */ /* 0x002fe2000f8ec0ff */
[----:B------:R-:W-:-:S04]  /*0b30*/  IADD3 R10, P0, PT, R20, R9, RZ ;  /* 0x00000009140a7210 */ /* 0x000fc80007f1e0ff */
[----:B------:R-:W-:Y:S02]  /*0b40*/  LEA.HI.X.SX32 R9, R9, R8, 0x1, P0 ;  /* 0x0000000809097211 */ /* 0x000fe400000f0eff */
[----:B------:R-:W-:Y:S02]  /*0b50*/  ISETP.GT.AND P0, PT, R6, R25, PT ;  /* 0x000000190600720c */ /* 0x000fe40003f04270 */
[C---:B--2---:R-:W-:Y:S02]  /*0b60*/  LEA R40, P1, R10.reuse, UR10, 0x2 ;  /* 0x0000000a0a287c11 */ /* 0x044fe4000f8210ff */
[----:B------:R-:W-:Y:S02]  /*0b70*/  PRMT R6, RZ, 0x5410, RZ ;  /* 0x00005410ff067816 */ /* 0x000fe400000000ff */
        /* <DEDUP_REMOVED lines=9> */
[----:B-1----:R-:W-:Y:S01]  /*0c10*/  HADD2.F32 R33, -RZ, R26.H1_H1 ;  /* 0x3000001aff217230 */ /* 0x002fe20000004100 */
[----:B--2---:R-:W-:Y:S02]  /*0c20*/  LOP3.LUT R25, R13, 0xff, RZ, 0xc0, !PT ;  /* 0x000000ff0d197812 */ /* 0x004fe400078ec0ff */
[----:B------:R-:W-:Y:S02]  /*0c30*/  LOP3.LUT R28, R14, 0xff, RZ, 0xc0, !PT ;  /* 0x000000ff0e1c7812 */ /* 0x000fe400078ec0ff */
[----:B------:R-:W-:Y:S02]  /*0c40*/  LOP3.LUT R5, R12, 0xff, RZ, 0xc0, !PT ;  /* 0x000000ff0c057812 */ /* 0x000fe400078ec0ff */
[----:B------:R-:W-:Y:S02]  /*0c50*/  LOP3.LUT R29, R15, 0xff, RZ, 0xc0, !PT ;  /* 0x000000ff0f1d7812 */ /* 0x000fe400078ec0ff */
[----:B------:R-:W-:Y:S02]  /*0c60*/  IADD3 R25, PT, PT, R25, -0x80, RZ ;  /* 0xffffff8019197810 */ /* 0x000fe40007ffe0ff */
[----:B------:R-:W-:-:S02]  /*0c70*/  IADD3 R31, PT, PT, R28, -0x80, RZ ;  /* 0xffffff801c1f7810 */ /* 0x000fc40007ffe0ff */
[--C-:B------:R-:W-:Y:S02]  /*0c80*/  SHF.R.U32.HI R28, RZ, 0x8, R12.reuse ;  /* 0x00000008ff1c7819 */ /* 0x100fe4000001160c */
[----:B------:R-:W-:Y:S01]  /*0c90*/  IADD3 R5, PT, PT, R5, -0x80, RZ ;  /* 0xffffff8005057810 */ /* 0x000fe20007ffe0ff */
[----:B------:R-:W1:Y:S01]  /*0ca0*/  I2F.F16 R25, R25 ;  /* 0x0000001900197306 */ /* 0x000e620000200c00 */
[----:B------:R-:W-:Y:S02]  /*0cb0*/  IADD3 R32, PT, PT, R29, -0x80, RZ ;  /* 0xffffff801d207810 */ /* 0x000fe40007ffe0ff */
[----:B------:R-:W-:Y:S02]  /*0cc0*/  LOP3.LUT R29, R28, 0xff, RZ, 0xc0, !PT ;  /* 0x000000ff1c1d7812 */ /* 0x000fe400078ec0ff */
[----:B------:R-:W-:Y:S02]  /*0cd0*/  LEA.HI R23, R12, 0xffffff80, RZ, 0x8 ;  /* 0xffffff800c177811 */ /* 0x000fe400078f40ff */
[----:B------:R-:W-:Y:S01]  /*0ce0*/  IADD3 R29, PT, PT, R29, -0x80, RZ ;  /* 0xffffff801d1d7810 */ /* 0x000fe20007ffe0ff */
[----:B------:R2:W4:Y:S01]  /*0cf0*/  I2F.F16 R6, R5 ;  /* 0x0000000500067306 */ /* 0x0005220000200c00 */
[----:B------:R-:W-:-:S04]  /*0d00*/  SHF.R.U32.HI R30, RZ, 0x10, R12 ;  /* 0x00000010ff1e7819 */ /* 0x000fc8000001160c */
[----:B------:R-:W-:Y:S01]  /*0d10*/  LOP3.LUT R30, R30, 0xff, RZ, 0xc0, !PT ;  /* 0x000000ff1e1e7812 */ /* 0x000fe200078ec0ff */
[----:B-1----:R-:W-:Y:S02]  /*0d20*/  HADD2.F32 R36, -RZ, R25.H0_H0 ;  /* 0x20000019ff247230 */ /* 0x002fe40000004100 */
[----:B------:R-:W1:Y:S01]  /*0d30*/  I2F.F16 R28, R32 ;  /* 0x00000020001c7306 */ /* 0x000e620000200c00 */
[----:B--2---:R-:W-:-:S04]  /*0d40*/  SHF.R.U32.HI R5, RZ, 0x8, R13 ;  /* 0x00000008ff057819 */ /* 0x004fc8000001160d */
[----:B------:R-:W-:Y:S01]  /*0d50*/  LOP3.LUT R12, R5, 0xff, RZ, 0xc0, !PT ;  /* 0x000000ff050c7812 */ /* 0x000fe200078ec0ff */
[----:B------:R-:W-:Y:S02]  /*0d60*/  HADD2.F32 R5, -RZ, R26.H0_H0 ;  /* 0x2000001aff057230 */ /* 0x000fe40000004100 */
[----:B------:R-:W2:Y:S01]  /*0d70*/  I2F.F16 R31, R31 ;  /* 0x0000001f001f7306 */ /* 0x000ea20000200c00 */
[----:B------:R-:W-:Y:S01]  /*0d80*/  IADD3 R34, PT, PT, R12, -0x80, RZ ;  /* 0xffffff800c227810 */ /* 0x000fe20007ffe0ff */
[----:B----4-:R-:W-:Y:S02]  /*0d90*/  HADD2.F32 R6, -RZ, R6.H0_H0 ;  /* 0x20000006ff067230 */ /* 0x010fe40000004100 */
[----:B-1----:R-:W-:-:S04]  /*0da0*/  HADD2.F32 R28, -RZ, R28.H0_H0 ;  /* 0x2000001cff1c7230 */ /* 0x002fc80000004100 */
[----:B------:R-:W1:Y:S01]  /*0db0*/  I2F.F16 R29, R29 ;  /* 0x0000001d001d7306 */ /* 0x000e620000200c00 */
[----:B------:R-:W-:Y:S01]  /*0dc0*/  FFMA.FTZ R32, R6, R5, RZ ;  /* 0x0000000506207223 */ /* 0x000fe200000100ff */
[----:B------:R-:W-:Y:S01]  /*0dd0*/  FFMA.FTZ R6, R5, R28, RZ ;  /* 0x0000001c05067223 */ /* 0x000fe200000100ff */
[----:B------:R-:W-:Y:S01]  /*0de0*/  SHF.R.U32.HI R28, RZ, 0x8, R14 ;  /* 0x00000008ff1c7819 */ /* 0x000fe2000001160e */
[----:B--2---:R-:W-:-:S04]  /*0df0*/  HADD2.F32 R12, -RZ, R31.H0_H0 ;  /* 0x2000001fff0c7230 */ /* 0x004fc80000004100 */
[----:B------:R-:W2:Y:S01]  /*0e00*/  I2F.F16 R25, R34 ;  /* 0x0000002200197306 */ /* 0x000ea20000200c00 */
[----:B------:R-:W-:Y:S01]  /*0e10*/  LOP3.LUT R28, R28, 0xff, RZ, 0xc0, !PT ;  /* 0x000000ff1c1c7812 */ /* 0x000fe200078ec0ff */
[C---:B------:R-:W-:Y:S01]  /*0e20*/  FFMA.FTZ R31, R5.reuse, R36, RZ ;  /* 0x00000024051f7223 */ /* 0x040fe200000100ff */
[----:B------:R-:W-:Y:S01]  /*0e30*/  FFMA.FTZ R12, R5, R12, RZ ;  /* 0x0000000c050c7223 */ /* 0x000fe200000100ff */
[----:B------:R-:W-:Y:S01]  /*0e40*/  IADD3 R5, PT, PT, R30, -0x80, RZ ;  /* 0xffffff801e057810 */ /* 0x000fe20007ffe0ff */
[----:B-1----:R-:W-:Y:S01]  /*0e50*/  HADD2.F32 R35, -RZ, R29.H0_H0 ;  /* 0x2000001dff237230 */ /* 0x002fe20000004100 */
[----:B------:R-:W-:Y:S02]  /*0e60*/  SHF.R.U32.HI R29, RZ, 0x8, R15 ;  /* 0x00000008ff1d7819 */ /* 0x000fe4000001160f */
[----:B------:R-:W1:Y:S01]  /*0e70*/  I2F.F16 R23, R23 ;  /* 0x0000001700177306 */ /* 0x000e620000200c00 */
[----:B------:R-:W-:Y:S02]  /*0e80*/  IADD3 R26, PT, PT, R28, -0x80, RZ ;  /* 0xffffff801c1a7810 */ /* 0x000fe40007ffe0ff */
[----:B------:R-:W-:Y:S01]  /*0e90*/  LOP3.LUT R29, R29, 0xff, RZ, 0xc0, !PT ;  /* 0x000000ff1d1d7812 */ /* 0x000fe200078ec0ff */
[----:B------:R-:W-:Y:S01]  /*0ea0*/  FFMA.FTZ R28, R35, R33, R32 ;  /* 0x00000021231c7223 */ /* 0x000fe20000010020 */
[----:B--2---:R-:W-:-:S02]  /*0eb0*/  HADD2.F32 R30, -RZ, R25.H0_H0 ;  /* 0x20000019ff1e7230 */ /* 0x004fc40000004100 */
[----:B------:R-:W-:Y:S01]  /*0ec0*/  IADD3 R29, PT, PT, R29, -0x80, RZ ;  /* 0xffffff801d1d7810 */ /* 0x000fe20007ffe0ff */
[----:B------:R-:W2:Y:S01]  /*0ed0*/  I2F.F16 R26, R26 ;  /* 0x0000001a001a7306 */ /* 0x000ea20000200c00 */
[----:B------:R-:W-:Y:S01]  /*0ee0*/  SHF.R.U32.HI R25, RZ, 0x10, R13 ;  /* 0x00000010ff197819 */ /* 0x000fe2000001160d */
[----:B------:R-:W-:Y:S01]  /*0ef0*/  FFMA.FTZ R30, R33, R30, R31 ;  /* 0x0000001e211e7223 */ /* 0x000fe2000001001f */
[----:B------:R-:W-:Y:S02]  /*0f00*/  SHF.R.U32.HI R31, RZ, 0x10, R14 ;  /* 0x00000010ff1f7819 */ /* 0x000fe4000001160e */
[----:B------:R-:W-:Y:S01]  /*0f10*/  LOP3.LUT R25, R25, 0xff, RZ, 0xc0, !PT ;  /* 0x000000ff19197812 */ /* 0x000fe200078ec0ff */
[----:B-1----:R-:W-:Y:S01]  /*0f20*/  HADD2.F32 R23, -RZ, R23.H0_H0 ;  /* 0x20000017ff177230 */ /* 0x002fe20000004100 */
[----:B------:R-:W-:Y:S01]  /*0f30*/  LOP3.LUT R31, R31, 0xff, RZ, 0xc0, !PT ;  /* 0x000000ff1f1f7812 */ /* 0x000fe200078ec0ff */
[----:B------:R-:W1:Y:S01]  /*0f40*/  I2F.F16 R29, R29 ;  /* 0x0000001d001d7306 */ /* 0x000e620000200c00 */
[----:B------:R-:W-:-:S02]  /*0f50*/  IADD3 R25, PT, PT, R25, -0x80, RZ ;  /* 0xffffff8019197810 */ /* 0x000fc40007ffe0ff */
[----:B------:R-:W-:Y:S02]  /*0f60*/  IADD3 R32, PT, PT, R31, -0x80, RZ ;  /* 0xffffff801f207810 */ /* 0x000fe40007ffe0ff */
[----:B------:R-:W-:Y:S01]  /*0f70*/  SHF.R.U32.HI R31, RZ, 0x10, R15 ;  /* 0x00000010ff1f7819 */ /* 0x000fe2000001160f */
[----:B--2---:R-:W-:Y:S02]  /*0f80*/  HADD2.F32 R26, -RZ, R26.H0_H0 ;  /* 0x2000001aff1a7230 */ /* 0x004fe40000004100 */
[----:B------:R-:W2:Y:S01]  /*0f90*/  I2F.F16 R5, R5 ;  /* 0x0000000500057306 */ /* 0x000ea20000200c00 */
[----:B------:R-:W-:Y:S02]  /*0fa0*/  LOP3.LUT R31, R31, 0xff, RZ, 0xc0, !PT ;  /* 0x000000ff1f1f7812 */ /* 0x000fe400078ec0ff */
[----:B------:R-:W-:Y:S02]  /*0fb0*/  FFMA.FTZ R26, R33, R26, R12 ;  /* 0x0000001a211a7223 */ /* 0x000fe4000001000c */
[----:B------:R-:W-:Y:S01]  /*0fc0*/  IADD3 R34, PT, PT, R31, -0x80, RZ ;  /* 0xffffff801f227810 */ /* 0x000fe20007ffe0ff */
[----:B-1----:R-:W-:-:S02]  /*0fd0*/  HADD2.F32 R12, -RZ, R29.H0_H0 ;  /* 0x2000001dff0c7230 */ /* 0x002fc40000004100 */
[----:B------:R-:W1:Y:S01]  /*0fe0*/  I2F.F16 R25, R25 ;  /* 0x0000001900197306 */ /* 0x000e620000200c00 */
[----:B------:R-:W-:Y:S02]  /*0ff0*/  LEA.HI R31, R14, 0xffffff80, RZ, 0x8 ;  /* 0xffffff800e1f7811 */ /* 0x000fe400078f40ff */
[----:B------:R-:W-:Y:S01]  /*1000*/  FFMA.FTZ R12, R33, R12, R6 ;  /* 0x0000000c210c7223 */ /* 0x000fe20000010006 */
[----:B------:R-:W-:Y:S01]  /*1010*/  LEA.HI R33, R13, 0xffffff80, RZ, 0x8 ;  /* 0xffffff800d217811 */ /* 0x000fe200078f40ff */
[----:B------:R-:W-:Y:S01]  /*1020*/  HADD2.F32 R13, -RZ, R27.H0_H0 ;  /* 0x2000001bff0d7230 */ /* 0x000fe20000004100 */
[----:B------:R-:W-:Y:S02]  /*1030*/  LEA.HI R6, R15, 0xffffff80, RZ, 0x8 ;  /* 0xffffff800f067811 */ /* 0x000fe400078f40ff */
[----:B------:R-:W4:Y:S01]  /*1040*/  I2F.F16 R32, R32 ;  /* 0x0000002000207306 */ /* 0x000f220000200c00 */
[----:B--2---:R-:W-:-:S05]  /*1050*/  HADD2.F32 R35, -RZ, R5.H0_H0 ;  /* 0x20000005ff237230 */ /* 0x004fca0000004100 */
[----:B------:R-:W-:Y:S01]  /*1060*/  FFMA.FTZ R28, R35, R13, R28 ;  /* 0x0000000d231c7223 */ /* 0x000fe2000001001c */
[----:B-1----:R-:W-:Y:S01]  /*1070*/  HADD2.F32 R14, -RZ, R25.H0_H0 ;  /* 0x20000019ff0e7230 */ /* 0x002fe20000004100 */
[----:B------:R-:W1:Y:S01]  /*1080*/  I2F.F16 R29, R34 ;  /* 0x00000022001d7306 */ /* 0x000e620000200c00 */
[----:B------:R-:W-:-:S03]  /*1090*/  HADD2.F32 R25, -RZ, R27.H1_H1 ;  /* 0x3000001bff197230 */ /* 0x000fc60000004100 */
[----:B------:R-:W-:Y:S01]  /*10a0*/  FFMA.FTZ R30, R13, R14, R30 ;  /* 0x0000000e0d1e7223 */ /* 0x000fe2000001001e */
[----:B----4-:R-:W-:-:S03]  /*10b0*/  HADD2.F32 R32, -RZ, R32.H0_H0 ;  /* 0x20000020ff207230 */ /* 0x010fc60000004100 */
[----:B------:R-:W2:Y:S02]  /*10c0*/  I2F.F16 R5, R33 ;  /* 0x0000002100057306 */ /* 0x000ea40000200c00 */
[----:B------:R-:W-:Y:S02]  /*10d0*/  FFMA.FTZ R32, R13, R32, R26 ;  /* 0x000000200d207223 */ /* 0x000fe4000001001a */
[----:B------:R-:W4:Y:S01]  /*10e0*/  LDS.64 R26, [UR4+0x8] ;  /* 0x00000804ff1a7984 */ /* 0x000f220008000a00 */
[----:B-1----:R-:W-:-:S03]  /*10f0*/  HADD2.F32 R29, -RZ, R29.H0_H0 ;  /* 0x2000001dff1d7230 */ /* 0x002fc60000004100 */
[----:B------:R-:W1:Y:S02]  /*1100*/  I2F.F16 R31, R31 ;  /* 0x0000001f001f7306 */ /* 0x000e640000200c00 */
[----:B------:R-:W-:Y:S02]  /*1110*/  FFMA.FTZ R34, R13, R29, R12 ;  /* 0x0000001d0d227223 */ /* 0x000fe4000001000c */
[----:B------:R0:W5:Y:S01]  /*1120*/  LDG.E.128.CONSTANT R12, desc[UR6][R38.64] ;  /* 0x00000006260c7981 */ /* 0x000162000c1e9d00 */
[----:B------:R-:W-:-:S03]  /*1130*/  FFMA.FTZ R28, R23, R25, R28 ;  /* 0x00000019171c7223 */ /* 0x000fc6000001001c */
[----:B------:R-:W0:Y:S01]  /*1140*/  I2F.F16 R6, R6 ;  /* 0x0000000600067306 */ /* 0x000e220000200c00 */
[----:B---3--:R-:W-:Y:S01]  /*1150*/  LOP3.LUT R23, R16, 0xff, RZ, 0xc0, !PT ;  /* 0x000000ff10177812 */ /* 0x008fe200078ec0ff */
[----:B--2---:R-:W-:Y:S01]  /*1160*/  HADD2.F32 R29, -RZ, R5.H0_H0 ;  /* 0x20000005ff1d7230 */ /* 0x004fe20000004100 */
[----:B------:R-:W-:Y:S02]  /*1170*/  LEA.HI R35, R19, 0xffffff80, RZ, 0x8 ;  /* 0xffffff8013237811 */ /* 0x000fe400078f40ff */
[----:B------:R-:W-:Y:S02]  /*1180*/  IADD3 R5, PT, PT, R23, -0x80, RZ ;  /* 0xffffff8017057810 */ /* 0x000fe40007ffe0ff */
[----:B------:R-:W-:Y:S01]  /*1190*/  FFMA.FTZ R30, R25, R29, R30 ;  /* 0x0000001d191e7223 */ /* 0x000fe2000001001e */
[----:B-1----:R-:W-:Y:S01]  /*11a0*/  HADD2.F32 R29, -RZ, R31.H0_H0 ;  /* 0x2000001fff1d7230 */ /* 0x002fe20000004100 */
[----:B------:R-:W-:Y:S01]  /*11b0*/  LOP3.LUT R23, R17, 0xff, RZ, 0xc0, !PT ;  /* 0x000000ff11177812 */ /* 0x000fe200078ec0ff */
[----:B0-----:R-:W-:Y:S01]  /*11c0*/  IMAD.WIDE R38, R7, 0x4, R38 ;  /* 0x0000000407267825 */ /* 0x001fe200078e0226 */
[----:B------:R-:W0:Y:S02]  /*11d0*/  I2F.F16 R5, R5 ;  /* 0x0000000500057306 */ /* 0x000e240000200c00 */
[----:B------:R-:W-:Y:S01]  /*11e0*/  IADD3 R23, PT, PT, R23, -0x80, RZ ;  /* 0xffffff8017177810 */ /* 0x000fe20007ffe0ff */
[----:B------:R-:W-:Y:S01]  /*11f0*/  FFMA.FTZ R29, R25, R29, R32 ;  /* 0x0000001d191d7223 */ /* 0x000fe20000010020 */
[----:B------:R-:W-:Y:S01]  /*1200*/  HADD2.F32 R31, -RZ, R6.H0_H0 ;  /* 0x20000006ff1f7230 */ /* 0x000fe20000004100 */
[----:B------:R-:W-:-:S03]  /*1210*/  LOP3.LUT R6, R18, 0xff, RZ, 0xc0, !PT ;  /* 0x000000ff12067812 */ /* 0x000fc600078ec0ff */
[----:B------:R-:W1:Y:S01]  /*1220*/  I2F.F16 R23, R23 ;  /* 0x0000001700177306 */ /* 0x000e620000200c00 */
[----:B------:R-:W-:Y:S01]  /*1230*/  IADD3 R32, PT, PT, R6, -0x80, RZ ;  /* 0xffffff8006207810 */ /* 0x000fe20007ffe0ff */
[----:B------:R-:W-:Y:S01]  /*1240*/  FFMA.FTZ R25, R25, R31, R34 ;  /* 0x0000001f19197223 */ /* 0x000fe20000010022 */
[----:B------:R-:W-:-:S04]  /*1250*/  LOP3.LUT R6, R19, 0xff, RZ, 0xc0, !PT ;  /* 0x000000ff13067812 */ /* 0x000fc800078ec0ff */
[----:B------:R-:W-:Y:S01]  /*1260*/  IADD3 R6, PT, PT, R6, -0x80, RZ ;  /* 0xffffff8006067810 */ /* 0x000fe20007ffe0ff */
[----:B------:R-:W2:Y:S01]  /*1270*/  I2F.F16 R32, R32 ;  /* 0x0000002000207306 */ /* 0x000ea20000200c00 */
[----:B0-----:R-:W-:Y:S02]  /*1280*/  HADD2.F32 R31, -RZ, R5.H0_H0 ;  /* 0x20000005ff1f7230 */ /* 0x001fe40000004100 */
[----:B----4-:R-:W-:-:S05]  /*1290*/  HADD2.F32 R5, -RZ, R26.H0_H0 ;  /* 0x2000001aff057230 */ /* 0x010fca0000004100 */
[----:B------:R-:W0:Y:S01]  /*12a0*/  I2F.F16 R6, R6 ;  /* 0x0000000600067306 */ /* 0x000e220000200c00 */
[----:B------:R-:W-:Y:S01]  /*12b0*/  FFMA.FTZ R31, R31, R5, R28 ;  /* 0x000000051f1f7223 */ /* 0x000fe2000001001c */
[----:B-1----:R-:W-:Y:S01]  /*12c0*/  HADD2.F32 R28, -RZ, R23.H0_H0 ;  /* 0x20000017ff1c7230 */ /* 0x002fe20000004100 */
[----:B------:R-:W-:Y:S01]  /*12d0*/  LEA.HI R23, R16, 0xffffff80, RZ, 0x8 ;  /* 0xffffff8010177811 */ /* 0x000fe200078f40ff */
[----:B--2---:R-:W-:-:S03]  /*12e0*/  HADD2.F32 R34, -RZ, R32.H0_H0 ;  /* 0x20000020ff227230 */ /* 0x004fc60000004100 */
[C---:B------:R-:W-:Y:S01]  /*12f0*/  FFMA.FTZ R30, R5.reuse, R28, R30 ;  /* 0x0000001c051e7223 */ /* 0x040fe2000001001e */
[--C-:B------:R-:W-:Y:S01]  /*1300*/  SHF.R.U32.HI R28, RZ, 0x8, R16.reuse ;  /* 0x00000008ff1c7819 */ /* 0x100fe20000011610 */
[----:B------:R-:W1:Y:S01]  /*1310*/  I2F.F16 R23, R23 ;  /* 0x0000001700177306 */ /* 0x000e620000200c00 */
[----:B------:R-:W-:Y:S01]  /*1320*/  SHF.R.U32.HI R16, RZ, 0x10, R16 ;  /* 0x00000010ff107819 */ /* 0x000fe20000011610 */
[----:B------:R-:W-:Y:S01]  /*1330*/  FFMA.FTZ R29, R5, R34, R29 ;  /* 0x00000022051d7223 */ /* 0x000fe2000001001d */
[----:B------:R-:W-:Y:S01]  /*1340*/  LOP3.LUT R28, R28, 0xff, RZ, 0xc0, !PT ;  /* 0x000000ff1c1c7812 */ /* 0x000fe200078ec0ff */
[----:B0-----:R-:W-:Y:S01]  /*1350*/  HADD2.F32 R32, -RZ, R6.H0_H0 ;  /* 0x20000006ff207230 */ /* 0x001fe20000004100 */
[----:B------:R-:W-:Y:S02]  /*1360*/  LEA.HI R6, R17, 0xffffff80, RZ, 0x8 ;  /* 0xffffff8011067811 */ /* 0x000fe400078f40ff */
[----:B------:R-:W-:Y:S02]  /*1370*/  IADD3 R33, PT, PT, R28, -0x80, RZ ;  /* 0xffffff801c217810 */ /* 0x000fe40007ffe0ff */
[----:B------:R-:W-:Y:S01]  /*1380*/  FFMA.FTZ R25, R5, R32, R25 ;  /* 0x0000002005197223 */ /* 0x000fe20000010019 */
[--C-:B------:R-:W-:Y:S01]  /*1390*/  SHF.R.U32.HI R5, RZ, 0x8, R17.reuse ;  /* 0x00000008ff057819 */ /* 0x100fe20000011611 */
[----:B------:R-:W-:Y:S01]  /*13a0*/  HADD2.F32 R32, -RZ, R26.H1_H1 ;  /* 0x3000001aff207230 */ /* 0x000fe20000004100 */
[----:B------:R-:W-:Y:S01]  /*13b0*/  SHF.R.U32.HI R17, RZ, 0x10, R17 ;  /* 0x00000010ff117819 */ /* 0x000fe20000011611 */
[----:B------:R-:W0:Y:S01]  /*13c0*/  I2F.F16 R33, R33 ;  /* 0x0000002100217306 */ /* 0x000e220000200c00 */
[----:B------:R-:W-:Y:S01]  /*13d0*/  LOP3.LUT R5, R5, 0xff, RZ, 0xc0, !PT ;  /* 0x000000ff05057812 */ /* 0x000fe200078ec0ff */
[----:B-1----:R-:W-:Y:S01]  /*13e0*/  HADD2.F32 R23, -RZ, R23.H0_H0 ;  /* 0x20000017ff177230 */ /* 0x002fe20000004100 */
[----:B------:R-:W-:-:S02]  /*13f0*/  LOP3.LUT R16, R16, 0xff, RZ, 0xc0, !PT ;  /* 0x000000ff10107812 */ /* 0x000fc400078ec0ff */
[----:B------:R-:W-:Y:S02]  /*1400*/  IADD3 R28, PT, PT, R5, -0x80, RZ ;  /* 0xffffff80051c7810 */ /* 0x000fe40007ffe0ff */
[----:B------:R-:W-:Y:S01]  /*1410*/  LOP3.LUT R17, R17, 0xff, RZ, 0xc0, !PT ;  /* 0x000000ff11117812 */ /* 0x000fe200078ec0ff */
[----:B------:R-:W1:Y:S01]  /*1420*/  I2F.F16 R6, R6 ;  /* 0x0000000600067306 */ /* 0x000e620000200c00 */
[----:B------:R-:W-:Y:S02]  /*1430*/  IADD3 R26, PT, PT, R16, -0x80, RZ ;  /* 0xffffff80101a7810 */ /* 0x000fe40007ffe0ff */
[----:B------:R-:W-:Y:S01]  /*1440*/  LEA.HI R5, R18, 0xffffff80, RZ, 0x8 ;  /* 0xffffff8012057811 */ /* 0x000fe200078f40ff */
[----:B0-----:R-:W-:-:S04]  /*1450*/  HADD2.F32 R34, -RZ, R33.H0_H0 ;  /* 0x20000021ff227230 */ /* 0x001fc80000004100 */
[----:B------:R-:W0:Y:S01]  /*1460*/  I2F.F16 R28, R28 ;  /* 0x0000001c001c7306 */ /* 0x000e220000200c00 */
[----:B------:R-:W-:Y:S02]  /*1470*/  IADD3 R33, PT, PT, R17, -0x80, RZ ;  /* 0xffffff8011217810 */ /* 0x000fe40007ffe0ff */
[--C-:B------:R-:W-:Y:S01]  /*1480*/  SHF.R.U32.HI R17, RZ, 0x8, R18.reuse ;  /* 0x00000008ff117819 */ /* 0x100fe20000011612 */
[----:B------:R-:W-:Y:S01]  /*1490*/  FFMA.FTZ R16, R34, R32, R31 ;  /* 0x0000002022107223 */ /* 0x000fe2000001001f */
[----:B------:R-:W-:Y:S02]  /*14a0*/  SHF.R.U32.HI R18, RZ, 0x10, R18 ;  /* 0x00000010ff127819 */ /* 0x000fe40000011612 */
[----:B------:R-:W-:Y:S01]  /*14b0*/  LOP3.LUT R17, R17, 0xff, RZ, 0xc0, !PT ;  /* 0x000000ff11117812 */ /* 0x000fe200078ec0ff */
[----:B------:R-:W-:Y:S01]  /*14c0*/  I2F.F16 R26, R26 ;  /* 0x0000001a001a7306 */ /* 0x000fe20000200c00 */
[----:B------:R-:W-:Y:S01]  /*14d0*/  LOP3.LUT R18, R18, 0xff, RZ, 0xc0, !PT ;  /* 0x000000ff12127812 */ /* 0x000fe200078ec0ff */
[----:B-1----:R-:W-:Y:S01]  /*14e0*/  HADD2.F32 R6, -RZ, R6.H0_H0 ;  /* 0x20000006ff067230 */ /* 0x002fe20000004100 */
[----:B------:R-:W-:-:S02]  /*14f0*/  IADD3 R17, PT, PT, R17, -0x80, RZ ;  /* 0xffffff8011117810 */ /* 0x000fc40007ffe0ff */
[----:B------:R-:W-:Y:S01]  /*1500*/  IADD3 R18, PT, PT, R18, -0x80, RZ ;  /* 0xffffff8012127810 */ /* 0x000fe20007ffe0ff */
[----:B0-----:R-:W-:Y:S02]  /*1510*/  HADD2.F32 R31, -RZ, R28.H0_H0 ;  /* 0x2000001cff1f7230 */ /* 0x001fe40000004100 */
[----:B------:R-:W0:Y:S03]  /*1520*/  I2F.F16 R5, R5 ;  /* 0x0000000500057306 */ /* 0x000e260000200c00 */
[----:B------:R-:W-:Y:S01]  /*1530*/  FFMA.FTZ R30, R32, R31, R30 ;  /* 0x0000001f201e7223 */ /* 0x000fe2000001001e */
[----:B------:R-:W-:-:S04]  /*1540*/  SHF.R.U32.HI R31, RZ, 0x8, R19 ;  /* 0x00000008ff1f7819 */ /* 0x000fc80000011613 */
[----:B------:R-:W1:Y:S01]  /*1550*/  I2F.F16 R17, R17 ;  /* 0x0000001100117306 */ /* 0x000e620000200c00 */
[----:B------:R-:W-:-:S04]  /*1560*/  LOP3.LUT R31, R31, 0xff, RZ, 0xc0, !PT ;  /* 0x000000ff1f1f7812 */ /* 0x000fc800078ec0ff */
[----:B------:R-:W-:Y:S01]  /*1570*/  IADD3 R31, PT, PT, R31, -0x80, RZ ;  /* 0xffffff801f1f7810 */ /* 0x000fe20007ffe0ff */
[----:B0-----:R-:W-:Y:S02]  /*1580*/  HADD2.F32 R5, -RZ, R5.H0_H0 ;  /* 0x20000005ff057230 */ /* 0x001fe40000004100 */
[----:B------:R0:W2:Y:S01]  /*1590*/  I2F.F16 R28, R33 ;  /* 0x00000021001c7306 */ /* 0x0000a20000200c00 */
[----:B-1----:R-:W-:-:S07]  /*15a0*/  HADD2.F32 R34, -RZ, R17.H0_H0 ;  /* 0x20000011ff227230 */ /* 0x002fce0000004100 */
[----:B------:R-:W1:Y:S01]  /*15b0*/  I2F.F16 R31, R31 ;  /* 0x0000001f001f7306 */ /* 0x000e620000200c00 */
[----:B0-----:R-:W-:Y:S01]  /*15c0*/  SHF.R.U32.HI R33, RZ, 0x10, R19 ;  /* 0x00000010ff217819 */ /* 0x001fe20000011613 */
[--C-:B------:R-:W-:Y:S02]  /*15d0*/  HADD2.F32 R19, -RZ, R27.reuse.H0_H0 ;  /* 0x2000001bff137230 */ /* 0x100fe40000004100 */
[----:B------:R-:W-:Y:S01]  /*15e0*/  FFMA.FTZ R34, R32, R34, R29 ;  /* 0x0000002220227223 */ /* 0x000fe2000001001d */
[----:B------:R-:W-:Y:S01]  /*15f0*/  LOP3.LUT R33, R33, 0xff, RZ, 0xc0, !PT ;  /* 0x000000ff21217812 */ /* 0x000fe200078ec0ff */
[----:B------:R-:W-:Y:S02]  /*1600*/  HADD2.F32 R27, -RZ, R27.H1_H1 ;  /* 0x3000001bff1b7230 */ /* 0x000fe40000004100 */
[----:B------:R-:W0:Y:S01]  /*1610*/  I2F.F16 R18, R18 ;  /* 0x0000001200127306 */ /* 0x000e220000200c00 */
[----:B------:R-:W-:Y:S01]  /*1620*/  IADD3 R33, PT, PT, R33, -0x80, RZ ;  /* 0xffffff8021217810 */ /* 0x000fe20007ffe0ff */
[----:B--2---:R-:W-:-:S02]  /*1630*/  HADD2.F32 R28, -RZ, R28.H0_H0 ;  /* 0x2000001cff1c7230 */ /* 0x004fc40000004100 */
[----:B-1----:R-:W-:-:S04]  /*1640*/  HADD2.F32 R29, -RZ, R31.H0_H0 ;  /* 0x2000001fff1d7230 */ /* 0x002fc80000004100 */
[----:B------:R1:W2:Y:S01]  /*1650*/  I2F.F16 R17, R33 ;  /* 0x0000002100117306 */ /* 0x0002a20000200c00 */
[----:B------:R-:W-:Y:S01]  /*1660*/  FFMA.FTZ R30, R19, R28, R30 ;  /* 0x0000001c131e7223 */ /* 0x000fe2000001001e */
[----:B------:R-:W-:Y:S01]  /*1670*/  FFMA.FTZ R25, R32, R29, R25 ;  /* 0x0000001d20197223 */ /* 0x000fe20000010019 */
[----:B------:R-:W-:Y:S01]  /*1680*/  HADD2.F32 R29, -RZ, R26.H0_H0 ;  /* 0x2000001aff1d7230 */ /* 0x000fe20000004100 */
[----:B-----5:R-:W-:Y:S01]  /*1690*/  LOP3.LUT R26, R8, 0xff, RZ, 0xc0, !PT ;  /* 0x000000ff081a7812 */ /* 0x020fe200078ec0ff */
[----:B0-----:R-:W-:-:S03]  /*16a0*/  HADD2.F32 R31, -RZ, R18.H0_H0 ;  /* 0x20000012ff1f7230 */ /* 0x001fc60000004100 */
[----:B------:R-:W0:Y:S01]  /*16b0*/  I2F.F16 R32, R35 ;  /* 0x0000002300207306 */ /* 0x000e220000200c00 */
[----:B------:R-:W-:Y:S01]  /*16c0*/  FFMA.FTZ R30, R27, R6, R30 ;  /* 0x000000061b1e7223 */ /* 0x000fe2000001001e */
[----:B------:R-:W-:Y:S01]  /*16d0*/  FFMA.FTZ R18, R29, R19, R16 ;  /* 0x000000131d127223 */ /* 0x000fe20000010010 */
[----:B-1----:R-:W-:Y:S01]  /*16e0*/  IADD3 R33, PT, PT, R26, -0x80, RZ ;  /* 0xffffff801a217810 */ /* 0x002fe20007ffe0ff */
[----:B------:R-:W1:Y:S01]  /*16f0*/  LDS.64 R28, [UR4+0x10] ;  /* 0x00001004ff1c7984 */ /* 0x000e620008000a00 */
[----:B------:R-:W-:Y:S01]  /*1700*/  FFMA.FTZ R16, R19, R31, R34 ;  /* 0x0000001f13107223 */ /* 0x000fe20000010022 */
[----:B------:R-:W-:Y:S01]  /*1710*/  LOP3.LUT R31, R9, 0xff, RZ, 0xc0, !PT ;  /* 0x000000ff091f7812 */ /* 0x000fe200078ec0ff */
[----:B--2---:R-:W-:Y:S01]  /*1720*/  HADD2.F32 R26, -RZ, R17.H0_H0 ;  /* 0x20000011ff1a7230 */ /* 0x004fe20000004100 */
[----:B------:R-:W-:Y:S01]  /*1730*/  SHF.R.U32.HI R6, RZ, 0x8, R9 ;  /* 0x00000008ff067819 */ /* 0x000fe20000011609 */
[----:B------:R2:W3:Y:S03]  /*1740*/  I2F.F16 R17, R33 ;  /* 0x0000002100117306 */ /* 0x0004e60000200c00 */
[----:B------:R-:W-:Y:S01]  /*1750*/  FFMA.FTZ R25, R19, R26, R25 ;  /* 0x0000001a13197223 */ /* 0x000fe20000010019 */
[----:B------:R-:W-:Y:S01]  /*1760*/  IADD3 R19, PT, PT, R31, -0x80, RZ ;  /* 0xffffff801f137810 */ /* 0x000fe20007ffe0ff */
[----:B------:R-:W-:Y:S01]  /*1770*/  FFMA.FTZ R31, R23, R27, R18 ;  /* 0x0000001b171f7223 */ /* 0x000fe20000010012 */
[----:B------:R-:W-:Y:S01]  /*1780*/  LOP3.LUT R26, R10, 0xff, RZ, 0xc0, !PT ;  /* 0x000000ff0a1a7812 */ /* 0x000fe200078ec0ff */
[----:B0-----:R-:W-:Y:S01]  /*1790*/  HADD2.F32 R32, -RZ, R32.H0_H0 ;  /* 0x20000020ff207230 */ /* 0x001fe20000004100 */
[----:B------:R-:W-:-:S02]  /*17a0*/  LOP3.LUT R23, R11, 0xff, RZ, 0xc0, !PT ;  /* 0x000000ff0b177812 */ /* 0x000fc400078ec0ff */
[----:B--2---:R-:W-:Y:S01]  /*17b0*/  LOP3.LUT R33, R6, 0xff, RZ, 0xc0, !PT ;  /* 0x000000ff06217812 */ /* 0x004fe200078ec0ff */
[----:B------:R-:W0:Y:S01]  /*17c0*/  I2F.F16 R19, R19 ;  /* 0x0000001300137306 */ /* 0x000e220000200c00 */
[----:B------:R-:W-:Y:S01]  /*17d0*/  SHF.R.U32.HI R18, RZ, 0x8, R8 ;  /* 0x00000008ff127819 */ /* 0x000fe20000011608 */
[C---:B------:R-:W-:Y:S01]  /*17e0*/  FFMA.FTZ R6, R27.reuse, R5, R16 ;  /* 0x000000051b067223 */ /* 0x040fe20000010010 */
[----:B------:R-:W-:Y:S01]  /*17f0*/  IADD3 R26, PT, PT, R26, -0x80, RZ ;  /* 0xffffff801a1a7810 */ /* 0x000fe20007ffe0ff */
[----:B------:R-:W-:Y:S01]  /*1800*/  FFMA.FTZ R5, R27, R32, R25 ;  /* 0x000000201b057223 */ /* 0x000fe20000010019 */
[----:B------:R-:W-:Y:S01]  /*1810*/  IADD3 R23, PT, PT, R23, -0x80, RZ ;  /* 0xffffff8017177810 */ /* 0x000fe20007ffe0ff */
[----:B---3--:R-:W-:Y:S01]  /*1820*/  HADD2.F32 R17, -RZ, R17.H0_H0 ;  /* 0x20000011ff117230 */ /* 0x008fe20000004100 */
[----:B------:R-:W-:Y:S02]  /*1830*/  IADD3 R34, PT, PT, R33, -0x80, RZ ;  /* 0xffffff8021227810 */ /* 0x000fe40007ffe0ff */
[----:B------:R-:W-:Y:S01]  /*1840*/  LOP3.LUT R18, R18, 0xff, RZ, 0xc0, !PT ;  /* 0x000000ff12127812 */ /* 0x000fe200078ec0ff */
[----:B------:R-:W2:Y:S01]  /*1850*/  I2F.F16 R26, R26 ;  /* 0x0000001a001a7306 */ /* 0x000ea20000200c00 */
[----:B------:R-:W-:-:S02]  /*1860*/  SHF.R.U32.HI R27, RZ, 0x8, R10 ;  /* 0x00000008ff1b7819 */ /* 0x000fc4000001160a */
[----:B------:R-:W-:Y:S01]  /*1870*/  IADD3 R18, PT, PT, R18, -0x80, RZ ;  /* 0xffffff8012127810 */ /* 0x000fe20007ffe0ff */
[----:B0-----:R-:W-:Y:S01]  /*1880*/  HADD2.F32 R33, -RZ, R19.H0_H0 ;  /* 0x20000013ff217230 */ /* 0x001fe20000004100 */
[----:B------:R-:W-:-:S03]  /*1890*/  LOP3.LUT R27, R27, 0xff, RZ, 0xc0, !PT ;  /* 0x000000ff1b1b7812 */ /* 0x000fc600078ec0ff */
[----:B------:R-:W0:Y:S01]  /*18a0*/  I2F.F16 R25, R34 ;  /* 0x0000002200197306 */ /* 0x000e220000200c00 */
[----:B-1----:R-:W-:-:S07]  /*18b0*/  HADD2.F32 R16, -RZ, R28.H0_H0 ;  /* 0x2000001cff107230 */ /* 0x002fce0000004100 */
[----:B------:R-:W1:Y:S01]  /*18c0*/  I2F.F16 R23, R23 ;  /* 0x0000001700177306 */ /* 0x000e620000200c00 */
[----:B------:R-:W-:Y:S02]  /*18d0*/  HADD2.F32 R28, -RZ, R28.H1_H1 ;  /* 0x3000001cff1c7230 */ /* 0x000fe40000004100 */
[C---:B------:R-:W-:Y:S01]  /*18e0*/  FFMA.FTZ R33, R16.reuse, R33, RZ ;  /* 0x0000002110217223 */ /* 0x040fe200000100ff */
[----:B--2---:R-:W-:Y:S02]  /*18f0*/  HADD2.F32 R19, -RZ, R26.H0_H0 ;  /* 0x2000001aff137230 */ /* 0x004fe40000004100 */
[----:B------:R-:W-:Y:S01]  /*1900*/  FFMA.FTZ R26, R17, R16, RZ ;  /* 0x00000010111a7223 */ /* 0x000fe200000100ff */
[----:B0-----:R-:W-:Y:S01]  /*1910*/  HADD2.F32 R25, -RZ, R25.H0_H0 ;  /* 0x20000019ff197230 */ /* 0x001fe20000004100 */
[----:B------:R-:W0:Y:S01]  /*1920*/  I2F.F16 R18, R18 ;  /* 0x0000001200127306 */ /* 0x000e220000200c00 */
[----:B------:R-:W-:-:S03]  /*1930*/  FFMA.FTZ R35, R16, R19, RZ ;  /* 0x0000001310237223 */ /* 0x000fc600000100ff */
[----:B------:R-:W-:Y:S01]  /*1940*/  FFMA.FTZ R34, R28, R25, R33 ;  /* 0x000000191c227223 */ /* 0x000fe20000010021 */
[----:B-1----:R-:W-:Y:S01]  /*1950*/  HADD2.F32 R23, -RZ, R23.H0_H0 ;  /* 0x20000017ff177230 */ /* 0x002fe20000004100 */
[----:B------:R-:W-:-:S04]  /*1960*/  SHF.R.U32.HI R25, RZ, 0x8, R11 ;  /* 0x00000008ff197819 */ /* 0x000fc8000001160b */
[----:B------:R-:W-:Y:S01]  /*1970*/  FFMA.FTZ R23, R16, R23, RZ ;  /* 0x0000001710177223 */ /* 0x000fe200000100ff */
[----:B0-----:R-:W-:Y:S02]  /*1980*/  HADD2.F32 R37, -RZ, R18.H0_H0 ;  /* 0x20000012ff257230 */ /* 0x001fe40000004100 */
[----:B------:R0:W2:Y:S01]  /*1990*/  LDG.E.128.CONSTANT R16, desc[UR6][R38.64] ;  /* 0x0000000626107981 */ /* 0x0000a2000c1e9d00 */
[----:B------:R-:W-:Y:S02]  /*19a0*/  LOP3.LUT R32, R25, 0xff, RZ, 0xc0, !PT ;  /* 0x000000ff19207812 */ /* 0x000fe400078ec0ff */
[----:B------:R-:W-:Y:S01]  /*19b0*/  SHF.R.U32.HI R25, RZ, 0x10, R8 ;  /* 0x00000010ff197819 */ /* 0x000fe20000011608 */
[----:B------:R-:W-:Y:S01]  /*19c0*/  FFMA.FTZ R26, R37, R28, R26 ;  /* 0x0000001c251a7223 */ /* 0x000fe2000001001a */
[----:B------:R-:W-:Y:S02]  /*19d0*/  IADD3 R27, PT, PT, R27, -0x80, RZ ;  /* 0xffffff801b1b7810 */ /* 0x000fe40007ffe0ff */
[----:B------:R-:W-:-:S02]  /*19e0*/  IADD3 R33, PT, PT, R32, -0x80, RZ ;  /* 0xffffff8020217810 */ /* 0x000fc40007ffe0ff */
[----:B------:R-:W-:Y:S02]  /*19f0*/  LOP3.LUT R25, R25, 0xff, RZ, 0xc0, !PT ;  /* 0x000000ff19197812 */ /* 0x000fe400078ec0ff */
[----:B------:R-:W1:Y:S02]  /*1a00*/  I2F.F16 R27, R27 ;  /* 0x0000001b001b7306 */ /* 0x000e640000200c00 */
[----:B------:R-:W-:-:S06]  /*1a10*/  IADD3 R25, PT, PT, R25, -0x80, RZ ;  /* 0xffffff8019197810 */ /* 0x000fcc0007ffe0ff */
[----:B------:R-:W3:Y:S08]  /*1a20*/  I2F.F16 R32, R33 ;  /* 0x0000002100207306 */ /* 0x000ef00000200c00 */
[----:B------:R-:W4:Y:S01]  /*1a30*/  I2F.F16 R25, R25 ;  /* 0x0000001900197306 */ /* 0x000f220000200c00 */
[----:B-1----:R-:W-:Y:S02]  /*1a40*/  HADD2.F32 R36, -RZ, R27.H0_H0 ;  /* 0x2000001bff247230 */ /* 0x002fe40000004100 */
[----:B---3--:R-:W-:-:S03]  /*1a50*/  HADD2.F32 R40, -RZ, R32.H0_H0 ;  /* 0x20000020ff287230 */ /* 0x008fc60000004100 */
[C---:B------:R-:W-:Y:S01]  /*1a60*/  FFMA.FTZ R32, R28.reuse, R36, R35 ;  /* 0x000000241c207223 */ /* 0x040fe20000010023 */
[----:B------:R-:W-:Y:S02]  /*1a70*/  HADD2.F32 R27, -RZ, R29.H0_H0 ;  /* 0x2000001dff1b7230 */ /* 0x000fe40000004100 */
[----:B------:R-:W-:Y:S01]  /*1a80*/  FFMA.FTZ R28, R28, R40, R23 ;  /* 0x000000281c1c7223 */ /* 0x000fe20000010017 */
[----:B----4-:R-:W-:-:S05]  /*1a90*/  HADD2.F32 R23, -RZ, R25.H0_H0 ;  /* 0x20000019ff177230 */ /* 0x010fca0000004100 */
[----:B------:R-:W-:Y:S01]  /*1aa0*/  FFMA.FTZ R23, R23, R27, R26 ;  /* 0x0000001b17177223 */ /* 0x000fe2000001001a */
[----:B------:R-:W-:Y:S02]  /*1ab0*/  SHF.R.U32.HI R26, RZ, 0x10, R9 ;  /* 0x00000010ff1a7819 */ /* 0x000fe40000011609 */
[----:B------:R-:W-:Y:S02]  /*1ac0*/  SHF.R.U32.HI R33, RZ, 0x10, R10 ;  /* 0x00000010ff217819 */ /* 0x000fe4000001160a */
[----:B------:R-:W-:Y:S02]  /*1ad0*/  LOP3.LUT R26, R26, 0xff, RZ, 0xc0, !PT ;  /* 0x000000ff1a1a7812 */ /* 0x000fe400078ec0ff */
[----:B------:R-:W-:Y:S02]  /*1ae0*/  LOP3.LUT R33, R33, 0xff, RZ, 0xc0, !PT ;  /* 0x000000ff21217812 */ /* 0x000fe400078ec0ff */
[----:B------:R-:W-:Y:S02]  /*1af0*/  IADD3 R35, PT, PT, R26, -0x80, RZ ;  /* 0xffffff801a237810 */ /* 0x000fe40007ffe0ff */
[----:B------:R-:W-:-:S02]  /*1b00*/  SHF.R.U32.HI R26, RZ, 0x10, R11 ;  /* 0x00000010ff1a7819 */ /* 0x000fc4000001160b */
[----:B------:R-:W1:Y:S01]  /*1b10*/  I2F.F16 R25, R35 ;  /* 0x0000002300197306 */ /* 0x000e620000200c00 */
[----:B------:R-:W-:Y:S02]  /*1b20*/  IADD3 R33, PT, PT, R33, -0x80, RZ ;  /* 0xffffff8021217810 */ /* 0x000fe40007ffe0ff */
[----:B------:R-:W-:-:S04]  /*1b30*/  LOP3.LUT R26, R26, 0xff, RZ, 0xc0, !PT ;  /* 0x000000ff1a1a7812 */ /* 0x000fc800078ec0ff */
[----:B------:R-:W-:Y:S01]  /*1b40*/  IADD3 R26, PT, PT, R26, -0x80, RZ ;  /* 0xffffff801a1a7810 */ /* 0x000fe20007ffe0ff */
        /* <DEDUP_REMOVED lines=13> */
[----:B------:R-:W-:Y:S01]  /*1c20*/  LEA.HI R33, R10, 0xffffff80, RZ, 0x8 ;  /* 0xffffff800a217811 */ /* 0x000fe200078f40ff */
[----:B-1----:R-:W-:Y:S01]  /*1c30*/  HADD2.F32 R10, -RZ, R25.H0_H0 ;  /* 0x20000019ff0a7230 */ /* 0x002fe20000004100 */
[----:B------:R-:W-:Y:S01]  /*1c40*/  LEA.HI R25, R11, 0xffffff80, RZ, 0x8 ;  /* 0xffffff800b197811 */ /* 0x000fe200078f40ff */
[----:B------:R-:W-:Y:S01]  /*1c50*/  HADD2.F32 R29, -RZ, R29.H1_H1 ;  /* 0x3000001dff1d7230 */ /* 0x000fe20000004100 */
[----:B------:R-:W-:Y:S02]  /*1c60*/  LOP3.LUT R11, R12, 0xff, RZ, 0xc0, !PT ;  /* 0x000000ff0c0b7812 */ /* 0x000fe400078ec0ff */
[----:B------:R-:W1:Y:S01]  /*1c70*/  I2F.F16 R33, R33 ;  /* 0x0000002100217306 */ /* 0x000e620000200c00 */
[----:B---3--:R-:W-:Y:S01]  /*1c80*/  HADD2.F32 R34, -RZ, R9.H0_H0 ;  /* 0x20000009ff227230 */ /* 0x008fe20000004100 */
[----:B------:R-:W-:Y:S01]  /*1c90*/  IADD3 R9, PT, PT, R11, -0x80, RZ ;  /* 0xffffff800b097810 */ /* 0x000fe20007ffe0ff */
[----:B------:R-:W-:Y:S01]  /*1ca0*/  FFMA.FTZ R10, R10, R29, R23 ;  /* 0x0000001d0a0a7223 */ /* 0x000fe20000010017 */
[----:B------:R-:W-:-:S04]  /*1cb0*/  LOP3.LUT R11, R13, 0xff, RZ, 0xc0, !PT ;  /* 0x000000ff0d0b7812 */ /* 0x000fc800078ec0ff */
[----:B------:R-:W3:Y:S01]  /*1cc0*/  I2F.F16 R23, R25 ;  /* 0x0000001900177306 */ /* 0x000ee20000200c00 */
[----:B------:R-:W-:Y:S01]  /*1cd0*/  FFMA.FTZ R8, R29, R34, R8 ;  /* 0x000000221d087223 */ /* 0x000fe20000010008 */
[----:B------:R-:W-:-:S06]  /*1ce0*/  IADD3 R34, PT, PT, R11, -0x80, RZ ;  /* 0xffffff800b227810 */ /* 0x000fcc0007ffe0ff */
[----:B------:R-:W5:Y:S01]  /*1cf0*/  I2F.F16 R9, R9 ;  /* 0x0000000900097306 */ /* 0x000f620000200c00 */
[----:B-1----:R-:W-:-:S07]  /*1d00*/  HADD2.F32 R33, -RZ, R33.H0_H0 ;  /* 0x20000021ff217230 */ /* 0x002fce0000004100 */
[----:B------:R-:W1:Y:S01]  /*1d10*/  I2F.F16 R11, R34 ;  /* 0x00000022000b7306 */ /* 0x000e620000200c00 */
[----:B------:R-:W-:Y:S01]  /*1d20*/  FFMA.FTZ R32, R29, R33, R32 ;  /* 0x000000211d207223 */ /* 0x000fe20000010020 */
[----:B---3--:R-:W-:Y:S01]  /*1d30*/  HADD2.F32 R33, -RZ, R23.H0_H0 ;  /* 0x20000017ff217230 */ /* 0x008fe20000004100 */
[----:B------:R-:W-:Y:S01]  /*1d40*/  LOP3.LUT R25, R14, 0xff, RZ, 0xc0, !PT ;  /* 0x000000ff0e197812 */ /* 0x000fe200078ec0ff */
[----:B0-----:R-:W-:-:S03]  /*1d50*/  IMAD.WIDE R38, R7, 0x4, R38 ;  /* 0x0000000407267825 */ /* 0x001fc600078e0226 */
[----:B------:R-:W-:Y:S01]  /*1d60*/  IADD3 R23, PT, PT, R25, -0x80, RZ ;  /* 0xffffff8019177810 */ /* 0x000fe20007ffe0ff */
[----:B------:R-:W-:Y:S01]  /*1d70*/  FFMA.FTZ R28, R29, R33, R28 ;  /* 0x000000211d1c7223 */ /* 0x000fe2000001001c */
[----:B------:R-:W-:Y:S01]  /*1d80*/  LOP3.LUT R29, R15, 0xff, RZ, 0xc0, !PT ;  /* 0x000000ff0f1d7812 */ /* 0x000fe200078ec0ff */
[----:B-----5:R-:W-:Y:S02]  /*1d90*/  HADD2.F32 R9, -RZ, R9.H0_H0 ;  /* 0x20000009ff097230 */ /* 0x020fe40000004100 */
[----:B----4-:R-:W-:Y:S02]  /*1da0*/  HADD2.F32 R25, -RZ, R26.H0_H0 ;  /* 0x2000001aff197230 */ /* 0x010fe40000004100 */
[----:B-1----:R-:W-:Y:S01]  /*1db0*/  HADD2.F32 R11, -RZ, R11.H0_H0 ;  /* 0x2000000bff0b7230 */ /* 0x002fe20000004100 */
[----:B------:R-:W-:Y:S02]  /*1dc0*/  IADD3 R35, PT, PT, R29, -0x80, RZ ;  /* 0xffffff801d237810 */ /* 0x000fe40007ffe0ff */
[----:B------:R-:W-:-:S02]  /*1dd0*/  FFMA.FTZ R29, R9, R25, R10 ;  /* 0x00000019091d7223 */ /* 0x000fc4000001000a */
[----:B------:R-:W-:Y:S02]  /*1de0*/  FFMA.FTZ R33, R25, R11, R8 ;  /* 0x0000000b19217223 */ /* 0x000fe40000010008 */
[----:B------:R-:W3:Y:S01]  /*1df0*/  LDG.E.128.CONSTANT R8, desc[UR6][R38.64] ;  /* 0x0000000626087981 */ /* 0x000ee2000c1e9d00 */
[----:B------:R-:W0:Y:S08]  /*1e00*/  I2F.F16 R23, R23 ;  /* 0x0000001700177306 */ /* 0x000e300000200c00 */
[----:B------:R-:W1:Y:S01]  /*1e10*/  I2F.F16 R35, R35 ;  /* 0x0000002300237306 */ /* 0x000e620000200c00 */
[----:B0-----:R-:W-:-:S02]  /*1e20*/  HADD2.F32 R34, -RZ, R23.H0_H0 ;  /* 0x20000017ff227230 */ /* 0x001fc40000004100 */
[----:B-1----:R-:W-:-:S03]  /*1e30*/  HADD2.F32 R23, -RZ, R35.H0_H0 ;  /* 0x20000023ff177230 */ /* 0x002fc60000004100 */
[C---:B------:R-:W-:Y:S01]  /*1e40*/  FFMA.FTZ R32, R25.reuse, R34, R32 ;  /* 0x0000002219207223 */ /* 0x040fe20000010020 */
[----:B------:R-:W-:Y:S01]  /*1e50*/  SHF.R.U32.HI R34, RZ, 0x8, R13 ;  /* 0x00000008ff227819 */ /* 0x000fe2000001160d */
[----:B------:R-:W-:Y:S01]  /*1e60*/  FFMA.FTZ R28, R25, R23, R28 ;  /* 0x00000017191c7223 */ /* 0x000fe2000001001c */
[----:B------:R-:W-:Y:S02]  /*1e70*/  SHF.R.U32.HI R23, RZ, 0x8, R12 ;  /* 0x00000008ff177819 */ /* 0x000fe4000001160c */
[----:B------:R-:W-:Y:S02]  /*1e80*/  LOP3.LUT R34, R34, 0xff, RZ, 0xc0, !PT ;  /* 0x000000ff22227812 */ /* 0x000fe400078ec0ff */
[----:B------:R-:W-:Y:S02]  /*1e90*/  LOP3.LUT R23, R23, 0xff, RZ, 0xc0, !PT ;  /* 0x000000ff17177812 */ /* 0x000fe400078ec0ff */
[----:B------:R-:W-:Y:S02]  /*1ea0*/  IADD3 R34, PT, PT, R34, -0x80, RZ ;  /* 0xffffff8022227810 */ /* 0x000fe40007ffe0ff */
[----:B------:R-:W-:-:S04]  /*1eb0*/  IADD3 R25, PT, PT, R23, -0x80, RZ ;  /* 0xffffff8017197810 */ /* 0x000fc80007ffe0ff */
[----:B------:R-:W0:Y:S08]  /*1ec0*/  I2F.F16 R23, R25 ;  /* 0x0000001900177306 */ /* 0x000e300000200c00 */
[----:B------:R-:W1:Y:S01]  /*1ed0*/  I2F.F16 R34, R34 ;  /* 0x0000002200227306 */ /* 0x000e620000200c00 */
[----:B------:R-:W-:Y:S02]  /*1ee0*/  HADD2.F32 R26, -RZ, R26.H1_H1 ;  /* 0x3000001aff1a7230 */ /* 0x000fe40000004100 */
[----:B0-----:R-:W-:Y:S01]  /*1ef0*/  HADD2.F32 R36, -RZ, R23.H0_H0 ;  /* 0x20000017ff247230 */ /* 0x001fe20000004100 */
[----:B------:R-:W-:Y:S01]  /*1f00*/  SHF.R.U32.HI R35, RZ, 0x8, R15 ;  /* 0x00000008ff237819 */ /* 0x000fe2000001160f */
[----:B-1----:R-:W-:-:S05]  /*1f10*/  HADD2.F32 R23, -RZ, R34.H0_H0 ;  /* 0x20000022ff177230 */ /* 0x002fca0000004100 */
[----:B------:R-:W-:Y:S01]  /*1f20*/  FFMA.FTZ R23, R26, R23, R33 ;  /* 0x000000171a177223 */ /* 0x000fe20000010021 */
[----:B------:R-:W-:Y:S02]  /*1f30*/  SHF.R.U32.HI R33, RZ, 0x8, R14 ;  /* 0x00000008ff217819 */ /* 0x000fe4000001160e */
[----:B------:R-:W-:Y:S02]  /*1f40*/  LOP3.LUT R35, R35, 0xff, RZ, 0xc0, !PT ;  /* 0x000000ff23237812 */ /* 0x000fe400078ec0ff */
[----:B------:R-:W-:Y:S01]  /*1f50*/  LOP3.LUT R33, R33, 0xff, RZ, 0xc0, !PT ;  /* 0x000000ff21217812 */ /* 0x000fe200078ec0ff */
[----:B------:R-:W-:Y:S01]  /*1f60*/  FFMA.FTZ R29, R36, R26, R29 ;  /* 0x0000001a241d7223 */ /* 0x000fe2000001001d */
[----:B------:R-:W-:Y:S02]  /*1f70*/  IADD3 R34, PT, PT, R35, -0x80, RZ ;  /* 0xffffff8023227810 */ /* 0x000fe40007ffe0ff */
[----:B------:R-:W-:Y:S02]  /*1f80*/  IADD3 R36, PT, PT, R33, -0x80, RZ ;  /* 0xffffff8021247810 */ /* 0x000fe40007ffe0ff */
[----:B------:R-:W-:-:S02]  /*1f90*/  SHF.R.U32.HI R33, RZ, 0x10, R12 ;  /* 0x00000010ff217819 */ /* 0x000fc4000001160c */
[----:B------:R-:W0:Y:S02]  /*1fa0*/  I2F.F16 R25, R36 ;  /* 0x0000002400197306 */ /* 0x000e240000200c00 */
[----:B------:R-:W-:-:S04]  /*1fb0*/  LOP3.LUT R33, R33, 0xff, RZ, 0xc0, !PT ;  /* 0x000000ff21217812 */ /* 0x000fc800078ec0ff */
[----:B------:R-:W-:Y:S02]  /*1fc0*/  IADD3 R35, PT, PT, R33, -0x80, RZ ;  /* 0xffffff8021237810 */ /* 0x000fe40007ffe0ff */
[----:B------:R-:W1:Y:S08]  /*1fd0*/  I2F.F16 R34, R34 ;  /* 0x0000002200227306 */ /* 0x000e700000200c00 */
[----:B------:R-:W4:Y:S01]  /*1fe0*/  I2F.F16 R33, R35 ;  /* 0x0000002300217306 */ /* 0x000f220000200c00 */
[----:B0-----:R-:W-:-:S02]  /*1ff0*/  HADD2.F32 R25, -RZ, R25.H0_H0 ;  /* 0x20000019ff197230 */ /* 0x001fc40000004100 */
[----:B-1----:R-:W-:-:S03]  /*2000*/  HADD2.F32 R37, -RZ, R34.H0_H0 ;  /* 0x20000022ff257230 */ /* 0x002fc60000004100 */
[C---:B------:R-:W-:Y:S02]  /*2010*/  FFMA.FTZ R25, R26.reuse, R25, R32 ;  /* 0x000000191a197223 */ /* 0x040fe40000010020 */
[----:B------:R-:W-:Y:S01]  /*2020*/  FFMA.FTZ R26, R26, R37, R28 ;  /* 0x000000251a1a7223 */ /* 0x000fe2000001001c */
[----:B------:R-:W-:Y:S02]  /*2030*/  HADD2.F32 R28, -RZ, R27.H0_H0 ;  /* 0x2000001bff1c7230 */ /* 0x000fe40000004100 */
[----:B----4-:R-:W-:Y:S01]  /*2040*/  HADD2.F32 R36, -RZ, R33.H0_H0 ;  /* 0x20000021ff247230 */ /* 0x010fe20000004100 */
[----:B------:R-:W-:-:S04]  /*2050*/  SHF.R.U32.HI R32, RZ, 0x10, R13 ;  /* 0x00000010ff207819 */ /* 0x000fc8000001160d */
[----:B------:R-:W-:Y:S01]  /*2060*/  FFMA.FTZ R33, R36, R28, R29 ;  /* 0x0000001c24217223 */ /* 0x000fe2000001001d */
[----:B------:R-:W-:Y:S02]  /*2070*/  SHF.R.U32.HI R29, RZ, 0x10, R14 ;  /* 0x00000010ff1d7819 */ /* 0x000fe4000001160e */
[----:B------:R-:W-:Y:S02]  /*2080*/  SHF.R.U32.HI R35, RZ, 0x10, R15 ;  /* 0x00000010ff237819 */ /* 0x000fe4000001160f */
[----:B------:R-:W-:Y:S02]  /*2090*/  LOP3.LUT R32, R32, 0xff, RZ, 0xc0, !PT ;  /* 0x000000ff20207812 */ /* 0x000fe400078ec0ff */
[----:B------:R-:W-:Y:S02]  /*20a0*/  LOP3.LUT R29, R29, 0xff, RZ, 0xc0, !PT ;  /* 0x000000ff1d1d7812 */ /* 0x000fe400078ec0ff */
[----:B------:R-:W-:Y:S02]  /*20b0*/  LOP3.LUT R35, R35, 0xff, RZ, 0xc0, !PT ;  /* 0x000000ff23237812 */ /* 0x000fe400078ec0ff */
[----:B------:R-:W-:-:S02]  /*20c0*/  IADD3 R32, PT, PT, R32, -0x80, RZ ;  /* 0xffffff8020207810 */ /* 0x000fc40007ffe0ff */
[----:B------:R-:W-:Y:S02]  /*20d0*/  IADD3 R34, PT, PT, R29, -0x80, RZ ;  /* 0xffffff801d227810 */ /* 0x000fe40007ffe0ff */
[----:B------:R-:W-:Y:S02]  /*20e0*/  IADD3 R36, PT, PT, R35, -0x80, RZ ;  /* 0xffffff8023247810 */ /* 0x000fe40007ffe0ff */
[----:B------:R-:W0:Y:S08]  /*20f0*/  I2F.F16 R32, R32 ;  /* 0x0000002000207306 */ /* 0x000e300000200c00 */
[----:B------:R-:W1:Y:S08]  /*2100*/  I2F.F16 R34, R34 ;  /* 0x0000002200227306 */ /* 0x000e700000200c00 */
[----:B------:R-:W4:Y:S01]  /*2110*/  I2F.F16 R29, R36 ;  /* 0x00000024001d7306 */ /* 0x000f220000200c00 */
[----:B0-----:R-:W-:-:S02]  /*2120*/  HADD2.F32 R35, -RZ, R32.H0_H0 ;  /* 0x20000020ff237230 */ /* 0x001fc40000004100 */
[----:B-1----:R-:W-:-:S03]  /*2130*/  HADD2.F32 R37, -RZ, R34.H0_H0 ;  /* 0x20000022ff257230 */ /* 0x002fc60000004100 */
[C---:B------:R-:W-:Y:S01]  /*2140*/  FFMA.FTZ R23, R28.reuse, R35, R23 ;  /* 0x000000231c177223 */ /* 0x040fe20000010017 */
[----:B----4-:R-:W-:Y:S02]  /*2150*/  HADD2.F32 R29, -RZ, R29.H0_H0 ;  /* 0x2000001dff1d7230 */ /* 0x010fe40000004100 */
[----:B------:R-:W-:-:S03]  /*2160*/  FFMA.FTZ R25, R28, R37, R25 ;  /* 0x000000251c197223 */ /* 0x000fc60000010019 */
[----:B------:R-:W-:Y:S02]  /*2170*/  FFMA.FTZ R26, R28, R29, R26 ;  /* 0x0000001d1c1a7223 */ /* 0x000fe4000001001a */
[----:B------:R-:W0:Y:S01]  /*2180*/  LDS.64 R28, [UR4+0x20] ;  /* 0x00002004ff1c7984 */ /* 0x000e220008000a00 */
[----:B------:R-:W-:Y:S02]  /*2190*/  LEA.HI R15, R15, 0xffffff80, RZ, 0x8 ;  /* 0xffffff800f0f7811 */ /* 0x000fe400078f40ff */
[----:B------:R-:W-:Y:S02]  /*21a0*/  LEA.HI R35, R12, 0xffffff80, RZ, 0x8 ;  /* 0xffffff800c237811 */ /* 0x000fe400078f40ff */
[----:B------:R-:W-:Y:S02]  /*21b0*/  LEA.HI R14, R14, 0xffffff80, RZ, 0x8 ;  /* 0xffffff800e0e7811 */ /* 0x000fe400078f40ff */
[----:B------:R-:W-:Y:S02]  /*21c0*/  LEA.HI R32, R13, 0xffffff80, RZ, 0x8 ;  /* 0xffffff800d207811 */ /* 0x000fe400078f40ff */
[----:B--2---:R-:W-:-:S02]  /*21d0*/  LOP3.LUT R12, R16, 0xff, RZ, 0xc0, !PT ;  /* 0x000000ff100c7812 */ /* 0x004fc400078ec0ff */
[----:B------:R-:W-:Y:S01]  /*21e0*/  SHF.R.U32.HI R13, RZ, 0x8, R16 ;  /* 0x00000008ff0d7819 */ /* 0x000fe20000011610 */
[----:B------:R-:W1:Y:S01]  /*21f0*/  I2F.F16 R15, R15 ;  /* 0x0000000f000f7306 */ /* 0x000e620000200c00 */
[----:B------:R-:W-:Y:S02]  /*2200*/  IADD3 R12, PT, PT, R12, -0x80, RZ ;  /* 0xffffff800c0c7810 */ /* 0x000fe40007ffe0ff */
[----:B------:R-:W-:-:S05]  /*2210*/  LOP3.LUT R13, R13, 0xff, RZ, 0xc0, !PT ;  /* 0x000000ff0d0d7812 */ /* 0x000fca00078ec0ff */
[----:B------:R-:W2:Y:S01]  /*2220*/  I2F.F16 R35, R35 ;  /* 0x0000002300237306 */ /* 0x000ea20000200c00 */
[----:B------:R-:W-:-:S07]  /*2230*/  IADD3 R13, PT, PT, R13, -0x80, RZ ;  /* 0xffffff800d0d7810 */ /* 0x000fce0007ffe0ff */
[----:B------:R-:W4:Y:S08]  /*2240*/  I2F.F16 R14, R14 ;  /* 0x0000000e000e7306 */ /* 0x000f300000200c00 */
[----:B------:R-:W5:Y:S01]  /*2250*/  I2F.F16 R12, R12 ;  /* 0x0000000c000c7306 */ /* 0x000f620000200c00 */
[----:B------:R-:W-:Y:S02]  /*2260*/  HADD2.F32 R34, -RZ, R27.H1_H1 ;  /* 0x3000001bff227230 */ /* 0x000fe40000004100 */
[----:B-1----:R-:W-:-:S05]  /*2270*/  HADD2.F32 R15, -RZ, R15.H0_H0 ;  /* 0x2000000fff0f7230 */ /* 0x002fca0000004100 */
[----:B------:R-:W1:Y:S01]  /*2280*/  I2F.F16 R13, R13 ;  /* 0x0000000d000d7306 */ /* 0x000e620000200c00 */
[----:B--2---:R-:W-:Y:S02]  /*2290*/  HADD2.F32 R36, -RZ, R35.H0_H0 ;  /* 0x20000023ff247230 */ /* 0x004fe40000004100 */
[----:B----4-:R-:W-:Y:S02]  /*22a0*/  HADD2.F32 R14, -RZ, R14.H0_H0 ;  /* 0x2000000eff0e7230 */ /* 0x010fe40000004100 */
[----:B------:R-:W-:Y:S01]  /*22b0*/  FFMA.FTZ R26, R34, R15, R26 ;  /* 0x0000000f221a7223 */ /* 0x000fe2000001001a */
[----:B------:R-:W-:Y:S01]  /*22c0*/  LOP3.LUT R15, R17, 0xff, RZ, 0xc0, !PT ;  /* 0x000000ff110f7812 */ /* 0x000fe200078ec0ff */
[----:B------:R-:W-:Y:S01]  /*22d0*/  FFMA.FTZ R27, R36, R34, R33 ;  /* 0x00000022241b7223 */ /* 0x000fe20000010021 */
[----:B------:R-:W2:Y:S01]  /*22e0*/  I2F.F16 R32, R32 ;  /* 0x0000002000207306 */ /* 0x000ea20000200c00 */
[----:B------:R-:W-:Y:S01]  /*22f0*/  FFMA.FTZ R25, R34, R14, R25 ;  /* 0x0000000e22197223 */ /* 0x000fe20000010019 */
[----:B0-----:R-:W-:-:S02]  /*2300*/  HADD2.F32 R14, -RZ, R28.H0_H0 ;  /* 0x2000001cff0e7230 */ /* 0x001fc40000004100 */
[----:B-----5:R-:W-:Y:S01]  /*2310*/  HADD2.F32 R33, -RZ, R12.H0_H0 ;  /* 0x2000000cff217230 */ /* 0x020fe20000004100 */
[----:B------:R-:W-:Y:S01]  /*2320*/  IADD3 R35, PT, PT, R15, -0x80, RZ ;  /* 0xffffff800f237810 */ /* 0x000fe20007ffe0ff */
[----:B------:R-:W-:Y:S02]  /*2330*/  HADD2.F32 R15, -RZ, R28.H1_H1 ;  /* 0x3000001cff0f7230 */ /* 0x000fe40000004100 */
[----:B-1----:R-:W-:Y:S02]  /*2340*/  HADD2.F32 R12, -RZ, R13.H0_H0 ;  /* 0x2000000dff0c7230 */ /* 0x002fe40000004100 */
[----:B------:R-:W-:-:S04]  /*2350*/  FFMA.FTZ R33, R33, R14, RZ ;  /* 0x0000000e21217223 */ /* 0x000fc800000100ff */
[----:B------:R-:W-:Y:S01]  /*2360*/  FFMA.FTZ R33, R12, R15, R33 ;  /* 0x0000000f0c217223 */ /* 0x000fe20000010021 */
[----:B------:R-:W-:Y:S01]  /*2370*/  SHF.R.U32.HI R12, RZ, 0x8, R17 ;  /* 0x00000008ff0c7819 */ /* 0x000fe20000011611 */
[----:B--2---:R-:W-:Y:S01]  /*2380*/  HADD2.F32 R32, -RZ, R32.H0_H0 ;  /* 0x20000020ff207230 */ /* 0x004fe20000004100 */
[----:B------:R-:W-:Y:S02]  /*2390*/  SHF.R.U32.HI R28, RZ, 0x8, R18 ;  /* 0x00000008ff1c7819 */ /* 0x000fe40000011612 */
[----:B------:R-:W-:Y:S02]  /*23a0*/  LOP3.LUT R12, R12, 0xff, RZ, 0xc0, !PT ;  /* 0x000000ff0c0c7812 */ /* 0x000fe400078ec0ff */
[----:B------:R-:W-:Y:S02]  /*23b0*/  FFMA.FTZ R23, R34, R32, R23 ;  /* 0x0000002022177223 */ /* 0x000fe40000010017 */
[----:B------:R-:W-:Y:S02]  /*23c0*/  IADD3 R34, PT, PT, R12, -0x80, RZ ;  /* 0xffffff800c227810 */ /* 0x000fe40007ffe0ff */
[----:B------:R-:W-:-:S02]  /*23d0*/  LOP3.LUT R12, R28, 0xff, RZ, 0xc0, !PT ;  /* 0x000000ff1c0c7812 */ /* 0x000fc400078ec0ff */
[----:B------:R-:W-:Y:S02]  /*23e0*/  LOP3.LUT R13, R18, 0xff, RZ, 0xc0, !PT ;  /* 0x000000ff120d7812 */ /* 0x000fe400078ec0ff */
[----:B------:R-:W-:Y:S02]  /*23f0*/  IADD3 R36, PT, PT, R12, -0x80, RZ ;  /* 0xffffff800c247810 */ /* 0x000fe40007ffe0ff */
[----:B------:R-:W-:Y:S02]  /*2400*/  SHF.R.U32.HI R12, RZ, 0x10, R16 ;  /* 0x00000010ff0c7819 */ /* 0x000fe40000011610 */
[----:B------:R-:W-:Y:S01]  /*2410*/  IADD3 R13, PT, PT, R13, -0x80, RZ ;  /* 0xffffff800d0d7810 */ /* 0x000fe20007ffe0ff */
[----:B------:R-:W0:Y:S01]  /*2420*/  I2F.F16 R35, R35 ;  /* 0x0000002300237306 */ /* 0x000e220000200c00 */
[----:B------:R-:W-:-:S04]  /*2430*/  LOP3.LUT R12, R12, 0xff, RZ, 0xc0, !PT ;  /* 0x000000ff0c0c7812 */ /* 0x000fc800078ec0ff */
[----:B------:R-:W-:-:S03]  /*2440*/  IADD3 R12, PT, PT, R12, -0x80, RZ ;  /* 0xffffff800c0c7810 */ /* 0x000fc60007ffe0ff */
[----:B------:R-:W1:Y:S08]  /*2450*/  I2F.F16 R13, R13 ;  /* 0x0000000d000d7306 */ /* 0x000e700000200c00 */
[----:B------:R2:W4:Y:S08]  /*2460*/  I2F.F16 R28, R34 ;  /* 0x00000022001c7306 */ /* 0x0005300000200c00 */
[----:B------:R-:W5:Y:S01]  /*2470*/  I2F.F16 R32, R36 ;  /* 0x0000002400207306 */ /* 0x000f620000200c00 */
[----:B0-----:R-:W-:-:S07]  /*2480*/  HADD2.F32 R35, -RZ, R35.H0_H0 ;  /* 0x20000023ff237230 */ /* 0x001fce0000004100 */
[----:B------:R-:W0:Y:S01]  /*2490*/  I2F.F16 R12, R12 ;  /* 0x0000000c000c7306 */ /* 0x000e220000200c00 */
[----:B-1----:R-:W-:Y:S02]  /*24a0*/  HADD2.F32 R13, -RZ, R13.H0_H0 ;  /* 0x2000000dff0d7230 */ /* 0x002fe40000004100 */
[C---:B--2---:R-:W-:Y:S01]  /*24b0*/  FFMA.FTZ R34, R14.reuse, R35, RZ ;  /* 0x000000230e227223 */ /* 0x044fe200000100ff */
[----:B----4-:R-:W-:Y:S02]  /*24c0*/  HADD2.F32 R28, -RZ, R28.H0_H0 ;  /* 0x2000001cff1c7230 */ /* 0x010fe40000004100 */
[----:B------:R-:W-:Y:S01]  /*24d0*/  FFMA.FTZ R13, R14, R13, RZ ;  /* 0x0000000d0e0d7223 */ /* 0x000fe200000100ff */
[----:B-----5:R-:W-:Y:S02]  /*24e0*/  HADD2.F32 R32, -RZ, R32.H0_H0 ;  /* 0x20000020ff207230 */ /* 0x020fe40000004100 */
[----:B------:R-:W-:-:S03]  /*24f0*/  FFMA.FTZ R35, R15, R28, R34 ;  /* 0x0000001c0f237223 */ /* 0x000fc60000010022 */
[----:B------:R-:W-:Y:S01]  /*2500*/  FFMA.FTZ R37, R15, R32, R13 ;  /* 0x000000200f257223 */ /* 0x000fe2000001000d */
[----:B0-----:R-:W-:Y:S01]  /*2510*/  HADD2.F32 R28, -RZ, R12.H0_H0 ;  /* 0x2000000cff1c7230 */ /* 0x001fe20000004100 */
[----:B------:R-:W-:Y:S01]  /*2520*/  SHF.R.U32.HI R12, RZ, 0x10, R17 ;  /* 0x00000010ff0c7819 */ /* 0x000fe20000011611 */
[----:B------:R-:W-:Y:S01]  /*2530*/  HADD2.F32 R32, -RZ, R29.H0_H0 ;  /* 0x2000001dff207230 */ /* 0x000fe20000004100 */
[----:B------:R-:W-:Y:S02]  /*2540*/  SHF.R.U32.HI R13, RZ, 0x10, R18 ;  /* 0x00000010ff0d7819 */ /* 0x000fe40000011612 */
[----:B------:R-:W-:Y:S02]  /*2550*/  LOP3.LUT R12, R12, 0xff, RZ, 0xc0, !PT ;  /* 0x000000ff0c0c7812 */ /* 0x000fe400078ec0ff */
[----:B------:R-:W-:Y:S01]  /*2560*/  FFMA.FTZ R33, R28, R32, R33 ;  /* 0x000000201c217223 */ /* 0x000fe20000010021 */
[----:B------:R-:W-:Y:S02]  /*2570*/  LOP3.LUT R13, R13, 0xff, RZ, 0xc0, !PT ;  /* 0x000000ff0d0d7812 */ /* 0x000fe400078ec0ff */
[----:B------:R-:W-:-:S02]  /*2580*/  IADD3 R28, PT, PT, R12, -0x80, RZ ;  /* 0xffffff800c1c7810 */ /* 0x000fc40007ffe0ff */
[----:B------:R-:W-:Y:S02]  /*2590*/  IADD3 R34, PT, PT, R13, -0x80, RZ ;  /* 0xffffff800d227810 */ /* 0x000fe40007ffe0ff */
[----:B------:R-:W0:Y:S08]  /*25a0*/  I2F.F16 R12, R28 ;  /* 0x0000001c000c7306 */ /* 0x000e300000200c00 */
[----:B------:R-:W1:Y:S01]  /*25b0*/  I2F.F16 R13, R34 ;  /* 0x00000022000d7306 */ /* 0x000e620000200c00 */
[----:B------:R-:W-:Y:S01]  /*25c0*/  LEA.HI R16, R16, 0xffffff80, RZ, 0x8 ;  /* 0xffffff8010107811 */ /* 0x000fe200078f40ff */
[----:B0-----:R-:W-:-:S06]  /*25d0*/  HADD2.F32 R12, -RZ, R12.H0_H0 ;  /* 0x2000000cff0c7230 */ /* 0x001fcc0000004100 */
[----:B------:R-:W0:Y:S01]  /*25e0*/  I2F.F16 R16, R16 ;  /* 0x0000001000107306 */ /* 0x000e220000200c00 */
[----:B------:R-:W-:Y:S01]  /*25f0*/  FFMA.FTZ R35, R32, R12, R35 ;  /* 0x0000000c20237223 */ /* 0x000fe20000010023 */
[----:B-1----:R-:W-:Y:S02]  /*2600*/  HADD2.F32 R36, -RZ, R13.H0_H0 ;  /* 0x2000000dff247230 */ /* 0x002fe40000004100 */
[----:B------:R-:W1:Y:S01]  /*2610*/  LDS.64 R12, [UR4+0x28] ;  /* 0x00002804ff0c7984 */ /* 0x000e620008000a00 */
[----:B------:R-:W-:-:S04]  /*2620*/  LEA.HI R40, R17, 0xffffff80, RZ, 0x8 ;  /* 0xffffff8011287811 */ /* 0x000fc800078f40ff */
[----:B------:R-:W2:Y:S01]  /*2630*/  I2F.F16 R17, R40 ;  /* 0x0000002800117306 */ /* 0x000ea20000200c00 */
[----:B------:R-:W-:Y:S01]  /*2640*/  LEA.HI R41, R18, 0xffffff80, RZ, 0x8 ;  /* 0xffffff8012297811 */ /* 0x000fe200078f40ff */
[----:B0-----:R-:W-:Y:S01]  /*2650*/  HADD2.F32 R28, -RZ, R16.H0_H0 ;  /* 0x20000010ff1c7230 */ /* 0x001fe20000004100 */
[----:B---3--:R-:W-:-:S05]  /*2660*/  LOP3.LUT R18, R8, 0xff, RZ, 0xc0, !PT ;  /* 0x000000ff08127812 */ /* 0x008fca00078ec0ff */
[----:B------:R-:W0:Y:S01]  /*2670*/  I2F.F16 R16, R41 ;  /* 0x0000002900107306 */ /* 0x000e220000200c00 */
[----:B------:R-:W-:Y:S01]  /*2680*/  IADD3 R34, PT, PT, R18, -0x80, RZ ;  /* 0xffffff8012227810 */ /* 0x000fe20007ffe0ff */
[----:B------:R-:W-:Y:S01]  /*2690*/  FFMA.FTZ R37, R32, R36, R37 ;  /* 0x0000002420257223 */ /* 0x000fe20000010025 */
[----:B------:R-:W-:Y:S02]  /*26a0*/  HADD2.F32 R36, -RZ, R29.H1_H1 ;  /* 0x3000001dff247230 */ /* 0x000fe40000004100 */
[----:B--2---:R-:W-:-:S03]  /*26b0*/  HADD2.F32 R18, -RZ, R17.H0_H0 ;  /* 0x20000011ff127230 */ /* 0x004fc60000004100 */
[----:B------:R-:W2:Y:S02]  /*26c0*/  I2F.F16 R17, R34 ;  /* 0x0000002200117306 */ /* 0x000ea40000200c00 */
[----:B------:R-:W-:Y:S01]  /*26d0*/  FFMA.FTZ R35, R36, R18, R35 ;  /* 0x0000001224237223 */ /* 0x000fe20000010023 */
[----:B------:R-:W-:Y:S01]  /*26e0*/  SHF.R.U32.HI R18, RZ, 0x8, R8 ;  /* 0x00000008ff127819 */ /* 0x000fe20000011608 */
[----:B0-----:R-:W-:-:S03]  /*26f0*/  HADD2.F32 R16, -RZ, R16.H0_H0 ;  /* 0x20000010ff107230 */ /* 0x001fc60000004100 */
[----:B------:R-:W-:Y:S01]  /*2700*/  LOP3.LUT R18, R18, 0xff, RZ, 0xc0, !PT ;  /* 0x000000ff12127812 */ /* 0x000fe200078ec0ff */
[----:B------:R-:W-:Y:S01]  /*2710*/  FFMA.FTZ R29, R28, R36, R33 ;  /* 0x000000241c1d7223 */ /* 0x000fe20000010021 */
        /* <DEDUP_REMOVED lines=8> */
[----:B------:R-:W0:Y:S02]  /*27a0*/  I2F.F16 R28, R28 ;  /* 0x0000001c001c7306 */ /* 0x000e240000200c00 */
[----:B------:R-:W-:Y:S02]  /*27b0*/  IADD3 R12, PT, PT, R29, -0x80, RZ ;  /* 0xffffff801d0c7810 */ /* 0x000fe40007ffe0ff */
[----:B------:R-:W-:-:S04]  /*27c0*/  LEA.HI R37, R8, 0xffffff80, RZ, 0x8 ;  /* 0xffffff8008257811 */ /* 0x000fc800078f40ff */
[----:B------:R-:W1:Y:S08]  /*27d0*/  I2F.F16 R12, R12 ;  /* 0x0000000c000c7306 */ /* 0x000e700000200c00 */
[----:B------:R-:W2:Y:S01]  /*27e0*/  I2F.F16 R8, R37 ;  /* 0x0000002500087306 */ /* 0x000ea20000200c00 */
[----:B0-----:R-:W-:Y:S02]  /*27f0*/  HADD2.F32 R29, -RZ, R28.H0_H0 ;  /* 0x2000001cff1d7230 */ /* 0x001fe40000004100 */
[----:B------:R-:W-:-:S03]  /*2800*/  HADD2.F32 R34, -RZ, R13.H0_H0 ;  /* 0x2000000dff227230 */ /* 0x000fc60000004100 */
[----:B------:R-:W-:Y:S01]  /*2810*/  FFMA.FTZ R29, R29, R17, R18 ;  /* 0x000000111d1d7223 */ /* 0x000fe20000010012 */
[----:B-1----:R-:W-:Y:S01]  /*2820*/  HADD2.F32 R40, -RZ, R12.H0_H0 ;  /* 0x2000000cff287230 */ /* 0x002fe20000004100 */
[----:B------:R-:W-:-:S04]  /*2830*/  LOP3.LUT R12, R9, 0xff, RZ, 0xc0, !PT ;  /* 0x000000ff090c7812 */ /* 0x000fc800078ec0ff */
[----:B------:R-:W-:Y:S01]  /*2840*/  FFMA.FTZ R29, R40, R34, R29 ;  /* 0x00000022281d7223 */ /* 0x000fe2000001001d */
[----:B--2---:R-:W-:Y:S02]  /*2850*/  HADD2.F32 R40, -RZ, R8.H0_H0 ;  /* 0x20000008ff287230 */ /* 0x004fe40000004100 */
[----:B------:R-:W-:Y:S01]  /*2860*/  HADD2.F32 R8, -RZ, R13.H1_H1 ;  /* 0x3000000dff087230 */ /* 0x000fe20000004100 */
        /* <DEDUP_REMOVED lines=38> */
[----:B------:R-:W-:Y:S01]  /*2ad0*/  FFMA.FTZ R14, R14, R37, RZ ;  /* 0x000000250e0e7223 */ /* 0x000fe200000100ff */
        /* <DEDUP_REMOVED lines=18> */
[----:B------:R-:W-:-:S04]  /*2c00*/  LOP3.LUT R32, R11, 0xff, RZ, 0xc0, !PT ;  /* 0x000000ff0b207812 */ /* 0x000fc800078ec0ff */
[----:B------:R-:W-:-:S06]  /*2c10*/  IADD3 R32, PT, PT, R32, -0x80, RZ ;  /* 0xffffff8020207810 */ /* 0x000fcc0007ffe0ff */
        /* <DEDUP_REMOVED lines=10> */
[----:B------:R-:W-:-:S04]  /*2cc0*/  LOP3.LUT R16, R16, 0xff, RZ, 0xc0, !PT ;  /* 0x000000ff10107812 */ /* 0x000fc800078ec0ff */
[----:B------:R-:W-:-:S04]  /*2cd0*/  IADD3 R32, PT, PT, R16, -0x80, RZ ;  /* 0xffffff8010207810 */ /* 0x000fc80007ffe0ff */
        /* <DEDUP_REMOVED lines=16> */
[----:B--2---:R-:W-:Y:S02]  /*2de0*/  LOP3.LUT R9, R12, 0xff, RZ, 0xc0, !PT ;  /* 0x000000ff0c097812 */ /* 0x004fe400078ec0ff */
[----:B------:R-:W-:Y:S02]  /*2df0*/  SHF.R.U32.HI R10, RZ, 0x8, R12 ;  /* 0x00000008ff0a7819 */ /* 0x000fe4000001160c */
[----:B------:R-:W-:-:S02]  /*2e00*/  IADD3 R9, PT, PT, R9, -0x80, RZ ;  /* 0xffffff8009097810 */ /* 0x000fc40007ffe0ff */
[----:B------:R-:W-:Y:S01]  /*2e10*/  LOP3.LUT R34, R10, 0xff, RZ, 0xc0, !PT ;  /* 0x000000ff0a227812 */ /* 0x000fe200078ec0ff */
[----:B-----5:R-:W-:Y:S01]  /*2e20*/  HADD2.F32 R10, -RZ, R11.H0_H0 ;  /* 0x2000000bff0a7230 */ /* 0x020fe20000004100 */
[----:B------:R-:W-:Y:S02]  /*2e30*/  SHF.R.U32.HI R11, RZ, 0x8, R13 ;  /* 0x00000008ff0b7819 */ /* 0x000fe4000001160d */
[----:B------:R-:W-:Y:S01]  /*2e40*/  IADD3 R34, PT, PT, R34, -0x80, RZ ;  /* 0xffffff8022227810 */ /* 0x000fe20007ffe0ff */
[----:B------:R-:W0:Y:S01]  /*2e50*/  I2F.F16 R9, R9 ;  /* 0x0000000900097306 */ /* 0x000e220000200c00 */
[----:B------:R-:W-:Y:S01]  /*2e60*/  FFMA.FTZ R19, R8, R10, R19 ;  /* 0x0000000a08137223 */ /* 0x000fe20000010013 */
[----:B------:R-:W-:Y:S02]  /*2e70*/  LOP3.LUT R11, R11, 0xff, RZ, 0xc0, !PT ;  /* 0x000000ff0b0b7812 */ /* 0x000fe400078ec0ff */
[----:B------:R-:W-:Y:S02]  /*2e80*/  LOP3.LUT R8, R13, 0xff, RZ, 0xc0, !PT ;  /* 0x000000ff0d087812 */ /* 0x000fe400078ec0ff */
[----:B------:R-:W-:-:S02]  /*2e90*/  IADD3 R11, PT, PT, R11, -0x80, RZ ;  /* 0xffffff800b0b7810 */ /* 0x000fc40007ffe0ff */
[----:B------:R-:W1:Y:S01]  /*2ea0*/  I2F.F16 R34, R34 ;  /* 0x0000002200227306 */ /* 0x000e620000200c00 */
[----:B------:R-:W-:Y:S01]  /*2eb0*/  IADD3 R10, PT, PT, R8, -0x80, RZ ;  /* 0xffffff80080a7810 */ /* 0x000fe20007ffe0ff */
[----:B------:R-:W-:-:S06]  /*2ec0*/  HADD2.F32 R8, -RZ, R16.H0_H0 ;  /* 0x20000010ff087230 */ /* 0x000fcc0000004100 */
        /* <DEDUP_REMOVED lines=9> */
[----:B------:R-:W-:Y:S01]  /*2f60*/  IADD3 R16, PT, PT, R9, -0x80, RZ ;  /* 0xffffff8009107810 */ /* 0x000fe20007ffe0ff */
[----:B0-----:R-:W-:Y:S01]  /*2f70*/  HADD2.F32 R37, -RZ, R10.H0_H0 ;  /* 0x2000000aff257230 */ /* 0x001fe20000004100 */
[----:B------:R-:W-:Y:S02]  /*2f80*/  LOP3.LUT R34, R15, 0xff, RZ, 0xc0, !PT ;  /* 0x000000ff0f227812 */ /* 0x000fe400078ec0ff */
[----:B------:R-:W-:Y:S02]  /*2f90*/  LOP3.LUT R11, R11, 0xff, RZ, 0xc0, !PT ;  /* 0x000000ff0b0b7812 */ /* 0x000fe400078ec0ff */
[----:B------:R-:W-:Y:S01]  /*2fa0*/  FFMA.FTZ R10, R8, R37, RZ ;  /* 0x00000025080a7223 */ /* 0x000fe200000100ff */
[----:B------:R-:W0:Y:S01]  /*2fb0*/  I2F.F16 R9, R16 ;  /* 0x0000001000097306 */ /* 0x000e220000200c00 */
[----:B------:R-:W-:-:S02]  /*2fc0*/  IADD3 R34, PT, PT, R34, -0x80, RZ ;  /* 0xffffff8022227810 */ /* 0x000fc40007ffe0ff */
[----:B------:R-:W-:Y:S01]  /*2fd0*/  IADD3 R43, PT, PT, R11, -0x80, RZ ;  /* 0xffffff800b2b7810 */ /* 0x000fe20007ffe0ff */
[----:B------:R-:W-:-:S04]  /*2fe0*/  FFMA.FTZ R42, R39, R42, R10 ;  /* 0x0000002a272a7223 */ /* 0x000fc8000001000a */
        /* <DEDUP_REMOVED lines=10> */
[----:B------:R-:W-:-:S04]  /*3090*/  LOP3.LUT R36, R36, 0xff, RZ, 0xc0, !PT ;  /* 0x000000ff24247812 */ /* 0x000fc800078ec0ff */
[----:B------:R-:W-:-:S04]  /*30a0*/  IADD3 R36, PT, PT, R36, -0x80, RZ ;  /* 0xffffff8024247810 */ /* 0x000fc80007ffe0ff */
[----:B------:R-:W0:Y:S01]  /*30b0*/  I2F.F16 R37, R36 ;  /* 0x0000002400257306 */ /* 0x000e220000200c00 */
[----:B------:R-:W-:-:S04]  /*30c0*/  SHF.R.U32.HI R43, RZ, 0x10, R12 ;  /* 0x00000010ff2b7819 */ /* 0x000fc8000001160c */
[----:B------:R-:W-:Y:S01]  /*30d0*/  LOP3.LUT R43, R43, 0xff, RZ, 0xc0, !PT ;  /* 0x000000ff2b2b7812 */ /* 0x000fe200078ec0ff */
[----:B0-----:R-:W-:-:S05]  /*30e0*/  HADD2.F32 R37, -RZ, R37.H0_H0 ;  /* 0x20000025ff257230 */ /* 0x001fca0000004100 */
[----:B------:R-:W-:Y:S01]  /*30f0*/  FFMA.FTZ R16, R39, R37, R16 ;  /* 0x0000002527107223 */ /* 0x000fe20000010010 */
[----:B------:R-:W-:-:S04]  /*3100*/  SHF.R.U32.HI R37, RZ, 0x10, R13 ;  /* 0x00000010ff257819 */ /* 0x000fc8000001160d */
[----:B------:R-:W-:Y:S02]  /*3110*/  LOP3.LUT R37, R37, 0xff, RZ, 0xc0, !PT ;  /* 0x000000ff25257812 */ /* 0x000fe400078ec0ff */
[----:B------:R-:W-:Y:S02]  /*3120*/  IADD3 R43, PT, PT, R43, -0x80, RZ ;  /* 0xffffff802b2b7810 */ /* 0x000fe40007ffe0ff */
[----:B------:R-:W-:Y:S02]  /*3130*/  IADD3 R37, PT, PT, R37, -0x80, RZ ;  /* 0xffffff8025257810 */ /* 0x000fe40007ffe0ff */
[----:B------:R-:W0:Y:S08]  /*3140*/  I2F.F16 R34, R43 ;  /* 0x0000002b00227306 */ /* 0x000e300000200c00 */
[----:B------:R-:W1:Y:S01]  /*3150*/  I2F.F16 R36, R37 ;  /* 0x0000002500247306 */ /* 0x000e620000200c00 */
[----:B------:R-:W-:-:S02]  /*3160*/  HADD2.F32 R39, -RZ, R17.H0_H0 ;  /* 0x20000011ff277230 */ /* 0x000fc40000004100 */
[----:B0-----:R-:W-:Y:S02]  /*3170*/  HADD2.F32 R34, -RZ, R34.H0_H0 ;  /* 0x20000022ff227230 */ /* 0x001fe40000004100 */
[----:B-1----:R-:W-:-:S03]  /*3180*/  HADD2.F32 R36, -RZ, R36.H0_H0 ;  /* 0x20000024ff247230 */ /* 0x002fc60000004100 */
[----:B------:R-:W-:Y:S02]  /*3190*/  FFMA.FTZ R34, R34, R39, R35 ;  /* 0x0000002722227223 */ /* 0x000fe40000010023 */
        /* <DEDUP_REMOVED lines=15> */
[----:B------:R-:W-:Y:S01]  /*3290*/  HADD2.F32 R17, -RZ, R17.H1_H1 ;  /* 0x30000011ff117230 */ /* 0x000fe20000004100 */
[----:B------:R-:W-:Y:S01]  /*32a0*/  LEA.HI R42, R15, 0xffffff80, RZ, 0x8 ;  /* 0xffffff800f2a7811 */ /* 0x000fe200078f40ff */
[----:B0-----:R-:W-:-:S05]  /*32b0*/  HADD2.F32 R37, -RZ, R12.H0_H0 ;  /* 0x2000000cff257230 */ /* 0x001fca0000004100 */
[----:B------:R-:W-:Y:S01]  /*32c0*/  FFMA.FTZ R34, R37, R17, R34 ;  /* 0x0000001125227223 */ /* 0x000fe20000010022 */
[----:B------:R-:W-:Y:S02]  /*32d0*/  LEA.HI R37, R13, 0xffffff80, RZ, 0x8 ;  /* 0xffffff800d257811 */ /* 0x000fe400078f40ff */
[----:B------:R-:W0:Y:S08]  /*32e0*/  I2F.F16 R13, R42 ;  /* 0x0000002a000d7306 */ /* 0x000e300000200c00 */
[----:B------:R-:W1:Y:S01]  /*32f0*/  I2F.F16 R12, R37 ;  /* 0x00000025000c7306 */ /* 0x000e620000200c00 */
[----:B------:R-:W-:Y:S01]  /*3300*/  LEA.HI R14, R14, 0xffffff80, RZ, 0x8 ;  /* 0xffffff800e0e7811 */ /* 0x000fe200078f40ff */
[----:B0-----:R-:W-:-:S02]  /*3310*/  HADD2.F32 R13, -RZ, R13.H0_H0 ;  /* 0x2000000dff0d7230 */ /* 0x001fc40000004100 */
[----:B-1----:R-:W-:-:S03]  /*3320*/  HADD2.F32 R12, -RZ, R12.H0_H0 ;  /* 0x2000000cff0c7230 */ /* 0x002fc60000004100 */
[C---:B------:R-:W-:Y:S02]  /*3330*/  FFMA.FTZ R16, R17.reuse, R13, R16 ;  /* 0x0000000d11107223 */ /* 0x040fe40000010010 */
[----:B------:R-:W-:Y:S02]  /*3340*/  FFMA.FTZ R35, R17, R12, R35 ;  /* 0x0000000c11237223 */ /* 0x000fe40000010023 */
[----:B------:R-:W0:Y:S01]  /*3350*/  LDS.64 R12, [UR4+0x38] ;  /* 0x00003804ff0c7984 */ /* 0x000e220008000a00 */
[----:B------:R-:W1:Y:S02]  /*3360*/  I2F.F16 R14, R14 ;  /* 0x0000000e000e7306 */ /* 0x000e640000200c00 */
[----:B-1----:R-:W-:-:S05]  /*3370*/  HADD2.F32 R15, -RZ, R14.H0_H0 ;  /* 0x2000000eff0f7230 */ /* 0x002fca0000004100 */
[----:B------:R-:W-:Y:S01]  /*3380*/  FFMA.FTZ R36, R17, R15, R36 ;  /* 0x0000000f11247223 */ /* 0x000fe20000010024 */
[----:B------:R-:W-:-:S05]  /*3390*/  HADD2.F32 R18, -RZ, R0.H0_H0 ;  /* 0x20000000ff127230 */ /* 0x000fca0000004100 */
[----:B------:R-:W-:Y:S01]  /*33a0*/  FMUL.FTZ R15, R18, R27 ;  /* 0x0000001b120f7220 */ /* 0x000fe20000410000 */
[----:B0-----:R-:W-:Y:S02]  /*33b0*/  HADD2.F32 R27, -RZ, R12.H0_H0 ;  /* 0x2000000cff1b7230 */ /* 0x001fe40000004100 */
[----:B------:R-:W-:Y:S01]  /*33c0*/  FMUL.FTZ R28, R31, R18 ;  /* 0x000000121f1c7220 */ /* 0x000fe20000410000 */
[----:B--2---:R-:W-:-:S04]  /*33d0*/  LOP3.LUT R37, R8, 0xff, RZ, 0xc0, !PT ;  /* 0x000000ff08257812 */ /* 0x004fc800078ec0ff */
[----:B------:R-:W-:-:S04]  /*33e0*/  IADD3 R37, PT, PT, R37, -0x80, RZ ;  /* 0xffffff8025257810 */ /* 0x000fc80007ffe0ff */
[----:B------:R-:W0:Y:S01]  /*33f0*/  I2F.F16 R17, R37 ;  /* 0x0000002500117306 */ /* 0x000e220000200c00 */
[----:B------:R-:W-:-:S04]  /*3400*/  LOP3.LUT R39, R10, 0xff, RZ, 0xc0, !PT ;  /* 0x000000ff0a277812 */ /* 0x000fc800078ec0ff */
[----:B------:R-:W-:Y:S01]  /*3410*/  IADD3 R39, PT, PT, R39, -0x80, RZ ;  /* 0xffffff8027277810 */ /* 0x000fe20007ffe0ff */
[----:B0-----:R-:W-:-:S05]  /*3420*/  HADD2.F32 R17, -RZ, R17.H0_H0 ;  /* 0x20000011ff117230 */ /* 0x001fca0000004100 */
[----:B------:R-:W-:Y:S02]  /*3430*/  FFMA.FTZ R34, R17, R27, R34 ;  /* 0x0000001b11227223 */ /* 0x000fe40000010022 */
[----:B------:R-:W0:Y:S01]  /*3440*/  I2F.F16 R17, R39 ;  /* 0x0000002700117306 */ /* 0x000e220000200c00 */
[----:B------:R-:W-:-:S04]  /*3450*/  LOP3.LUT R37, R11, 0xff, RZ, 0xc0, !PT ;  /* 0x000000ff0b257812 */ /* 0x000fc800078ec0ff */
[----:B------:R-:W-:Y:S01]  /*3460*/  IADD3 R37, PT, PT, R37, -0x80, RZ ;  /* 0xffffff8025257810 */ /* 0x000fe20007ffe0ff */
[----:B0-----:R-:W-:-:S05]  /*3470*/  HADD2.F32 R17, -RZ, R17.H0_H0 ;  /* 0x20000011ff117230 */ /* 0x001fca0000004100 */
[----:B------:R-:W-:Y:S02]  /*3480*/  FFMA.FTZ R36, R27, R17, R36 ;  /* 0x000000111b247223 */ /* 0x000fe40000010024 */
[----:B------:R-:W0:Y:S01]  /*3490*/  I2F.F16 R17, R37 ;  /* 0x0000002500117306 */ /* 0x000e220000200c00 */
[----:B------:R-:W-:Y:S02]  /*34a0*/  HADD2.F32 R31, -RZ, R2.H0_H0 ;  /* 0x20000002ff1f7230 */ /* 0x000fe40000004100 */
[----:B------:R-:W-:-:S03]  /*34b0*/  HADD2.F32 R38, -RZ, R3.H0_H0 ;  /* 0x20000003ff267230 */ /* 0x000fc60000004100 */
[----:B------:R-:W-:Y:S01]  /*34c0*/  FMUL.FTZ R30, R30, R31 ;  /* 0x0000001f1e1e7220 */ /* 0x000fe20000410000 */
[----:B------:R-:W-:Y:S02]  /*34d0*/  HADD2.F32 R14, -RZ, R4.H0_H0 ;  /* 0x20000004ff0e7230 */ /* 0x000fe40000004100 */
[----:B0-----:R-:W-:Y:S01]  /*34e0*/  HADD2.F32 R17, -RZ, R17.H0_H0 ;  /* 0x20000011ff117230 */ /* 0x001fe20000004100 */
[----:B------:R-:W-:-:S04]  /*34f0*/  F2FP.F16.F32.PACK_AB R28, RZ, R28 ;  /* 0x0000001cff1c723e */ /* 0x000fc800000000ff */
[----:B------:R-:W-:Y:S01]  /*3500*/  FFMA.FTZ R16, R27, R17, R16 ;  /* 0x000000111b107223 */ /* 0x000fe20000010010 */
[----:B------:R-:W-:Y:S01]  /*3510*/  FMUL.FTZ R17, R38, R25 ;  /* 0x0000001926117220 */ /* 0x000fe20000410000 */
[----:B------:R-:W-:Y:S02]  /*3520*/  SHF.R.U32.HI R25, RZ, 0x8, R8 ;  /* 0x00000008ff197819 */ /* 0x000fe40000011608 */
[----:B------:R-:W-:Y:S01]  /*3530*/  F2FP.F16.F32.PACK_AB R30, RZ, R30 ;  /* 0x0000001eff1e723e */ /* 0x000fe200000000ff */
[----:B------:R-:W-:Y:S01]  /*3540*/  FMUL.FTZ R6, R6, R38 ;  /* 0x0000002606067220 */ /* 0x000fe20000410000 */
[----:B------:R-:W-:Y:S01]  /*3550*/  FMUL.FTZ R5, R5, R14 ;  /* 0x0000000e05057220 */ /* 0x000fe20000410000 */
[----:B------:R-:W-:Y:S02]  /*3560*/  LOP3.LUT R25, R25, 0xff, RZ, 0xc0, !PT ;  /* 0x000000ff19197812 */ /* 0x000fe400078ec0ff */
[----:B------:R-:W-:Y:S01]  /*3570*/  PRMT R28, R28, 0x5410, R30 ;  /* 0x000054101c1c7816 */ /* 0x000fe2000000001e */
[----:B------:R-:W-:Y:S01]  /*3580*/  FMUL.FTZ R23, R31, R23 ;  /* 0x000000171f177220 */ /* 0x000fe20000410000 */
[----:B------:R-:W-:-:S02]  /*3590*/  F2FP.F16.F32.PACK_AB R6, RZ, R6 ;  /* 0x00000006ff06723e */ /* 0x000fc400000000ff */
[----:B------:R-:W-:Y:S02]  /*35a0*/  F2FP.F16.F32.PACK_AB R5, RZ, R5 ;  /* 0x00000005ff05723e */ /* 0x000fe400000000ff */
[----:B------:R-:W-:Y:S01]  /*35b0*/  IADD3 R25, PT, PT, R25, -0x80, RZ ;  /* 0xffffff8019197810 */ /* 0x000fe20007ffe0ff */
[----:B------:R-:W-:Y:S01]  /*35c0*/  HFMA2 R28, R28, 1, 1, RZ ;  /* 0x3c003c001c1c7831 */ /* 0x000fe200000000ff */
[----:B------:R-:W-:Y:S01]  /*35d0*/  F2FP.F16.F32.PACK_AB R15, RZ, R15 ;  /* 0x0000000fff0f723e */ /* 0x000fe200000000ff */
[----:B------:R-:W-:Y:S01]  /*35e0*/  FMUL.FTZ R26, R14, R26 ;  /* 0x0000001a0e1a7220 */ /* 0x000fe20000410000 */
[----:B------:R-:W-:Y:S02]  /*35f0*/  F2FP.F16.F32.PACK_AB R23, RZ, R23 ;  /* 0x00000017ff17723e */ /* 0x000fe400000000ff */
[----:B------:R-:W-:Y:S01]  /*3600*/  PRMT R6, R6, 0x5410, R5 ;  /* 0x0000541006067816 */ /* 0x000fe20000000005 */
[----:B------:R-:W0:Y:S01]  /*3610*/  I2F.F16 R25, R25 ;  /* 0x0000001900197306 */ /* 0x000e220000200c00 */
[----:B------:R-:W-:-:S02]  /*3620*/  PRMT R15, R15, 0x5410, R23 ;  /* 0x000054100f0f7816 */ /* 0x000fc40000000017 */
[----:B------:R-:W-:Y:S02]  /*3630*/  F2FP.F16.F32.PACK_AB R17, RZ, R17 ;  /* 0x00000011ff11723e */ /* 0x000fe400000000ff */
[----:B------:R-:W-:Y:S01]  /*3640*/  F2FP.F16.F32.PACK_AB R26, RZ, R26 ;  /* 0x0000001aff1a723e */ /* 0x000fe200000000ff */
[----:B------:R-:W-:Y:S02]  /*3650*/  HFMA2 R6, R6, 1, 1, RZ ;  /* 0x3c003c0006067831 */ /* 0x000fe400000000ff */
[----:B------:R-:W-:Y:S01]  /*3660*/  HADD2 R5, R15, R28 ;  /* 0x0000001c0f057230 */ /* 0x000fe20000000000 */
[----:B------:R-:W-:Y:S02]  /*3670*/  PRMT R15, R17, 0x5410, R26 ;  /* 0x00005410110f7816 */ /* 0x000fe4000000001a */
[----:B------:R-:W-:-:S04]  /*3680*/  SHF.R.U32.HI R17, RZ, 0x8, R9 ;  /* 0x00000008ff117819 */ /* 0x000fc80000011609 */
[----:B------:R-:W-:Y:S01]  /*3690*/  LOP3.LUT R17, R17, 0xff, RZ, 0xc0, !PT ;  /* 0x000000ff11117812 */ /* 0x000fe200078ec0ff */
[----:B------:R-:W-:Y:S02]  /*36a0*/  HADD2 R6, R15, R6 ;  /* 0x000000060f067230 */ /* 0x000fe40000000000 */
[----:B------:R-:W-:Y:S02]  /*36b0*/  HADD2.F32 R15, -RZ, R12.H1_H1 ;  /* 0x3000000cff0f7230 */ /* 0x000fe40000004100 */
[----:B0-----:R-:W-:Y:S01]  /*36c0*/  HADD2.F32 R25, -RZ, R25.H0_H0 ;  /* 0x20000019ff197230 */ /* 0x001fe20000004100 */
[----:B------:R-:W-:Y:S02]  /*36d0*/  IADD3 R12, PT, PT, R17, -0x80, RZ ;  /* 0xffffff80110c7810 */ /* 0x000fe40007ffe0ff */
[----:B------:R-:W-:Y:S02]  /*36e0*/  SHF.R.U32.HI R23, RZ, 0x8, R10 ;  /* 0x00000008ff177819 */ /* 0x000fe4000001160a */
[----:B------:R-:W-:Y:S01]  /*36f0*/  LOP3.LUT R43, R9, 0xff, RZ, 0xc0, !PT ;  /* 0x000000ff092b7812 */ /* 0x000fe200078ec0ff */
[----:B------:R-:W-:Y:S01]  /*3700*/  FFMA.FTZ R34, R25, R15, R34 ;  /* 0x0000000f19227223 */ /* 0x000fe20000010022 */
[----:B------:R-:W-:Y:S01]  /*3710*/  SHF.R.U32.HI R25, RZ, 0x8, R11 ;  /* 0x00000008ff197819 */ /* 0x000fe2000001160b */
[----:B------:R-:W0:Y:S01]  /*3720*/  I2F.F16 R12, R12 ;  /* 0x0000000c000c7306 */ /* 0x000e220000200c00 */
[----:B------:R-:W-:-:S02]  /*3730*/  LOP3.LUT R23, R23, 0xff, RZ, 0xc0, !PT ;  /* 0x000000ff17177812 */ /* 0x000fc400078ec0ff */
[----:B------:R-:W-:Y:S02]  /*3740*/  IADD3 R43, PT, PT, R43, -0x80, RZ ;  /* 0xffffff802b2b7810 */ /* 0x000fe40007ffe0ff */
[----:B------:R-:W-:Y:S02]  /*3750*/  LOP3.LUT R25, R25, 0xff, RZ, 0xc0, !PT ;  /* 0x000000ff19197812 */ /* 0x000fe400078ec0ff */
[----:B------:R-:W-:Y:S01]  /*3760*/  IADD3 R17, PT, PT, R23, -0x80, RZ ;  /* 0xffffff8017117810 */ /* 0x000fe20007ffe0ff */
[----:B------:R-:W1:Y:S01]  /*3770*/  I2F.F16 R42, R43 ;  /* 0x0000002b002a7306 */ /* 0x000e620000200c00 */
[----:B------:R-:W-:Y:S02]  /*3780*/  SHF.R.U32.HI R23, RZ, 0x10, R8 ;  /* 0x00000010ff177819 */ /* 0x000fe40000011608 */
[----:B------:R-:W-:Y:S02]  /*3790*/  IADD3 R26, PT, PT, R25, -0x80, RZ ;  /* 0xffffff80191a7810 */ /* 0x000fe40007ffe0ff */
[----:B------:R-:W-:-:S03]  /*37a0*/  LOP3.LUT R25, R23, 0xff, RZ, 0xc0, !PT ;  /* 0x000000ff17197812 */ /* 0x000fc600078ec0ff */
[----:B------:R-:W2:Y:S01]  /*37b0*/  I2F.F16 R17, R17 ;  /* 0x0000001100117306 */ /* 0x000ea20000200c00 */
[----:B------:R-:W-:Y:S01]  /*37c0*/  IADD3 R25, PT, PT, R25, -0x80, RZ ;  /* 0xffffff8019197810 */ /* 0x000fe20007ffe0ff */
[----:B0-----:R-:W-:-:S06]  /*37d0*/  HADD2.F32 R28, -RZ, R12.H0_H0 ;  /* 0x2000000cff1c7230 */ /* 0x001fcc0000004100 */
[----:B------:R-:W0:Y:S01]  /*37e0*/  I2F.F16 R23, R26 ;  /* 0x0000001a00177306 */ /* 0x000e220000200c00 */
[----:B-1----:R-:W-:-:S07]  /*37f0*/  HADD2.F32 R42, -RZ, R42.H0_H0 ;  /* 0x2000002aff2a7230 */ /* 0x002fce0000004100 */
[----:B------:R-:W1:Y:S01]  /*3800*/  I2F.F16 R12, R25 ;  /* 0x00000019000c7306 */ /* 0x000e620000200c00 */
[----:B------:R-:W-:Y:S01]  /*3810*/  FFMA.FTZ R35, R27, R42, R35 ;  /* 0x0000002a1b237223 */ /* 0x000fe20000010023 */
[----:B--2---:R-:W-:Y:S02]  /*3820*/  HADD2.F32 R27, -RZ, R17.H0_H0 ;  /* 0x20000011ff1b7230 */ /* 0x004fe40000004100 */
[----:B0-----:R-:W-:Y:S02]  /*3830*/  HADD2.F32 R23, -RZ, R23.H0_H0 ;  /* 0x20000017ff177230 */ /* 0x001fe40000004100 */
[C---:B------:R-:W-:Y:S01]  /*3840*/  FFMA.FTZ R35, R15.reuse, R28, R35 ;  /* 0x0000001c0f237223 */ /* 0x040fe20000010023 */
[C---:B------:R-:W-:Y:S02]  /*3850*/  FFMA.FTZ R36, R15.reuse, R27, R36 ;  /* 0x0000001b0f247223 */ /* 0x040fe40000010024 */
[----:B------:R-:W-:Y:S01]  /*3860*/  FFMA.FTZ R16, R15, R23, R16 ;  /* 0x000000170f107223 */ /* 0x000fe20000010010 */
[----:B------:R-:W-:Y:S01]  /*3870*/  HADD2.F32 R15, -RZ, R13.H0_H0 ;  /* 0x2000000dff0f7230 */ /* 0x000fe20000004100 */
[----:B------:R-:W-:Y:S01]  /*3880*/  LEA.HI R23, R9, 0xffffff80, RZ, 0x8 ;  /* 0xffffff8009177811 */ /* 0x000fe200078f40ff */
[----:B-1----:R-:W-:Y:S01]  /*3890*/  HADD2.F32 R17, -RZ, R12.H0_H0 ;  /* 0x2000000cff117230 */ /* 0x002fe20000004100 */
[----:B------:R-:W-:-:S02]  /*38a0*/  SHF.R.U32.HI R9, RZ, 0x10, R9 ;  /* 0x00000010ff097819 */ /* 0x000fc40000011609 */
[----:B------:R-:W-:Y:S02]  /*38b0*/  LEA.HI R26, R10, 0xffffff80, RZ, 0x8 ;  /* 0xffffff800a1a7811 */ /* 0x000fe400078f40ff */
[----:B------:R-:W-:Y:S01]  /*38c0*/  FFMA.FTZ R34, R17, R15, R34 ;  /* 0x0000000f11227223 */ /* 0x000fe20000010022 */
[----:B------:R-:W-:Y:S02]  /*38d0*/  LOP3.LUT R17, R9, 0xff, RZ, 0xc0, !PT ;  /* 0x000000ff09117812 */ /* 0x000fe400078ec0ff */
[----:B------:R-:W-:Y:S02]  /*38e0*/  SHF.R.U32.HI R10, RZ, 0x10, R10 ;  /* 0x00000010ff0a7819 */ /* 0x000fe4000001160a */
[----:B------:R-:W-:Y:S02]  /*38f0*/  IADD3 R25, PT, PT, R17, -0x80, RZ ;  /* 0xffffff8011197810 */ /* 0x000fe40007ffe0ff */
[----:B------:R-:W-:Y:S02]  /*3900*/  SHF.R.U32.HI R27, RZ, 0x10, R11 ;  /* 0x00000010ff1b7819 */ /* 0x000fe4000001160b */
[----:B------:R-:W-:-:S02]  /*3910*/  LOP3.LUT R17, R10, 0xff, RZ, 0xc0, !PT ;  /* 0x000000ff0a117812 */ /* 0x000fc400078ec0ff */
[----:B------:R-:W0:Y:S01]  /*3920*/  I2F.F16 R10, R25 ;  /* 0x00000019000a7306 */ /* 0x000e220000200c00 */
[----:B------:R-:W-:Y:S02]  /*3930*/  LOP3.LUT R27, R27, 0xff, RZ, 0xc0, !PT ;  /* 0x000000ff1b1b7812 */ /* 0x000fe400078ec0ff */
[----:B------:R-:W-:Y:S02]  /*3940*/  IADD3 R17, PT, PT, R17, -0x80, RZ ;  /* 0xffffff8011117810 */ /* 0x000fe40007ffe0ff */
[----:B------:R-:W-:-:S03]  /*3950*/  LEA.HI R8, R8, 0xffffff80, RZ, 0x8 ;  /* 0xffffff8008087811 */ /* 0x000fc600078f40ff */
[----:B------:R1:W-:Y:S01]  /*3960*/  I2F.F16 R12, R23 ;  /* 0x00000017000c7306 */ /* 0x0003e20000200c00 */
[----:B------:R-:W-:Y:S02]  /*3970*/  LEA.HI R11, R11, 0xffffff80, RZ, 0x8 ;  /* 0xffffff800b0b7811 */ /* 0x000fe400078f40ff */
[----:B-1----:R-:W-:-:S05]  /*3980*/  IADD3 R23, PT, PT, R27, -0x80, RZ ;  /* 0xffffff801b177810 */ /* 0x002fca0007ffe0ff */
[----:B------:R-:W1:Y:S08]  /*3990*/  I2F.F16 R17, R17 ;  /* 0x0000001100117306 */ /* 0x000e700000200c00 */
[----:B------:R-:W2:Y:S08]  /*39a0*/  I2F.F16 R23, R23 ;  /* 0x0000001700177306 */ /* 0x000eb00000200c00 */
[----:B------:R-:W3:Y:S08]  /*39b0*/  I2F.F16 R8, R8 ;  /* 0x0000000800087306 */ /* 0x000ef00000200c00 */
[----:B------:R0:W4:Y:S02]  /*39c0*/  I2F.F16 R9, R26 ;  /* 0x0000001a00097306 */ /* 0x0001240000200c00 */
[----:B0-----:R-:W-:-:S06]  /*39d0*/  HADD2.F32 R26, -RZ, R10.H0_H0 ;  /* 0x2000000aff1a7230 */ /* 0x001fcc0000004100 */
[----:B------:R-:W0:Y:S01]  /*39e0*/  I2F.F16 R10, R11 ;  /* 0x0000000b000a7306 */ /* 0x000e220000200c00 */
[----:B-1----:R-:W-:Y:S02]  /*39f0*/  HADD2.F32 R27, -RZ, R17.H0_H0 ;  /* 0x20000011ff1b7230 */ /* 0x002fe40000004100 */
[----:B------:R-:W-:Y:S01]  /*3a00*/  FFMA.FTZ R26, R15, R26, R35 ;  /* 0x0000001a0f1a7223 */ /* 0x000fe20000010023 */
[----:B--2---:R-:W-:Y:S02]  /*3a10*/  HADD2.F32 R35, -RZ, R23.H0_H0 ;  /* 0x20000017ff237230 */ /* 0x004fe40000004100 */
[----:B------:R-:W-:Y:S01]  /*3a20*/  FMUL.FTZ R29, R18, R29 ;  /* 0x0000001d121d7220 */ /* 0x000fe20000410000 */
[----:B------:R-:W-:Y:S02]  /*3a30*/  HADD2.F32 R13, -RZ, R13.H1_H1 ;  /* 0x3000000dff0d7230 */ /* 0x000fe40000004100 */
[----:B------:R-:W-:Y:S01]  /*3a40*/  FMUL.FTZ R32, R31, R32 ;  /* 0x000000201f207220 */ /* 0x000fe20000410000 */
[----:B---3--:R-:W-:-:S02]  /*3a50*/  HADD2.F32 R25, -RZ, R8.H0_H0 ;  /* 0x20000008ff197230 */ /* 0x008fc40000004100 */
[----:B------:R-:W-:Y:S02]  /*3a60*/  HADD2.F32 R12, -RZ, R12.H0_H0 ;  /* 0x2000000cff0c7230 */ /* 0x000fe40000004100 */
[C---:B------:R-:W-:Y:S01]  /*3a70*/  FFMA.FTZ R36, R15.reuse, R27, R36 ;  /* 0x0000001b0f247223 */ /* 0x040fe20000010024 */
[----:B----4-:R-:W-:Y:S02]  /*3a80*/  HADD2.F32 R9, -RZ, R9.H0_H0 ;  /* 0x20000009ff097230 */ /* 0x010fe40000004100 */
[----:B------:R-:W-:Y:S01]  /*3a90*/  FFMA.FTZ R35, R15, R35, R16 ;  /* 0x000000230f237223 */ /* 0x000fe20000010010 */
[----:B0-----:R-:W-:Y:S02]  /*3aa0*/  HADD2.F32 R10, -RZ, R10.H0_H0 ;  /* 0x2000000aff0a7230 */ /* 0x001fe40000004100 */
        /* <DEDUP_REMOVED lines=24> */
[----:B------:R-:W-:-:S04]  /*3c30*/  IMAD.WIDE R40, R7, 0x4, R40 ;  /* 0x0000000407287825 */ /* 0x000fc800078e0228 */
[----:B------:R-:W-:Y:S02]  /*3c40*/  HFMA2 R5, R25, 1, 1, R5 ;  /* 0x3c003c0019057831 */ /* 0x000fe40000000005 */
[----:B------:R-:W-:Y:S01]  /*3c50*/  HADD2 R6, R9, R6 ;  /* 0x0000000609067230 */ /* 0x000fe20000000000 */
[----:B------:R-:W-:Y:S01]  /*3c60*/  MOV R25, R22 ;  /* 0x0000001600197202 */ /* 0x000fe20000000f00 */
[----:B------:R-:W-:-:S12]  /*3c70*/  UIADD3 UR4, UPT, UPT, UR4, 0x40, URZ ;  /* 0x0000004004047890 */ /* 0x000fd8000fffe0ff */
.L_x_5217:
[----:B------:R-:W-:-:S04]  /*3c80*/  VIMNMX R8, PT, PT, R21, UR9, PT ;  /* 0x0000000915087c48 */ /* 0x000fc8000bfe0100 */
[----:B------:R-:W-:-:S13]  /*3c90*/  ISETP.GT.AND P0, PT, R8, R25, PT ;  /* 0x000000190800720c */ /* 0x000fda0003f04270 */
[----:B------:R-:W-:Y:S05]  /*3ca0*/  @!P0 BRA `(.L_x_5218) ;  /* 0x0000002400008947 */ /* 0x000fea0003800000 */
[----:B------:R-:W-:Y:S02]  /*3cb0*/  MOV R26, R40 ;  /* 0x00000028001a7202 */ /* 0x000fe40000000f00 */
[----:B------:R-:W-:Y:S02]  /*3cc0*/  MOV R27, R41 ;  /* 0x00000029001b7202 */ /* 0x000fe40000000f00 */
[----:B------:R-:W-:-:S07]  /*3cd0*/  VIMNMX.U32 R22, PT, PT, R21, UR9, PT ;  /* 0x0000000915167c48 */ /* 0x000fce000bfe0000 */
.L_x_5219:
[----:B------:R-:W2:Y:S01]  /*3ce0*/  LDG.E.128.CONSTANT R12, desc[UR6][R26.64] ;  /* 0x000000061a0c7981 */ /* 0x000ea2000c1e9d00 */
[----:B------:R-:W-:-:S03]  /*3cf0*/  IMAD.WIDE R38, R7, 0x4, R26 ;  /* 0x0000000407267825 */ /* 0x000fc600078e021a */
[----:B------:R-:W1:Y:S04]  /*3d00*/  LDS.64 R16, [UR4] ;  /* 0x00000004ff107984 */ /* 0x000e680008000a00 */
[----:B------:R3:W4:Y:S02]  /*3d10*/  LDG.E.128.CONSTANT R8, desc[UR6][R38.64] ;  /* 0x0000000626087981 */ /* 0x000724000c1e9d00 */
[----:B---3--:R-:W-:-:S04]  /*3d20*/  IMAD.WIDE R38, R7, 0x4, R38 ;  /* 0x0000000407267825 */ /* 0x008fc800078e0226 */
[--C-:B-1----:R-:W-:Y:S02]  /*3d30*/  HADD2.F32 R36, -RZ, R17.reuse.H0_H0 ;  /* 0x20000011ff247230 */ /* 0x102fe40000004100 */
[----:B------:R-:W-:Y:S01]  /*3d40*/  HADD2.F32 R17, -RZ, R17.H1_H1 ;  /* 0x30000011ff117230 */ /* 0x000fe20000004100 */
[----:B--2---:R-:W-:Y:S02]  /*3d50*/  LOP3.LUT R18, R12, 0xf000f, RZ, 0xc0, !PT ;  /* 0x000f000f0c127812 */ /* 0x004fe400078ec0ff */
        /* <DEDUP_REMOVED lines=12> */
[----:B------:R-:W-:-:S02]  /*3e20*/  HADD2.F32 R29, -RZ, R32.H0_H0 ;  /* 0x20000020ff1d7230 */ /* 0x000fc40000004100 */
[----:B------:R-:W-:Y:S02]  /*3e30*/  HADD2 R31, R19, -1032, -1032 ;  /* 0xe408e408131f7430 */ /* 0x000fe40000000000 */
[----:B------:R-:W-:Y:S02]  /*3e40*/  HADD2.F32 R16, -RZ, R16.H1_H1 ;  /* 0x30000010ff107230 */ /* 0x000fe40000004100 */
[----:B------:R-:W-:Y:S02]  /*3e50*/  HADD2 R28, R28, -1032, -1032 ;  /* 0xe408e4081c1c7430 */ /* 0x000fe40000000000 */
[----:B------:R-:W-:Y:S01]  /*3e60*/  FFMA.FTZ R35, R23, R18, RZ ;  /* 0x0000001217237223 */ /* 0x000fe200000100ff */
[----:B------:R-:W-:Y:S01]  /*3e70*/  FFMA.FTZ R23, R18, R29, RZ ;  /* 0x0000001d12177223 */ /* 0x000fe200000100ff */
[----:B------:R-:W-:Y:S02]  /*3e80*/  HFMA2 R29, -RZ, RZ, 0, 0.0625 ;  /* 0x00002c00ff1d7431 */ /* 0x000fe400000001ff */
[----:B------:R-:W-:Y:S01]  /*3e90*/  HADD2.F32 R37, -RZ, R31.H0_H0 ;  /* 0x2000001fff257230 */ /* 0x000fe20000004100 */
[----:B------:R-:W-:Y:S01]  /*3ea0*/  LOP3.LUT R33, R33, 0x64006400, RZ, 0xfc, !PT ;  /* 0x6400640021217812 */ /* 0x000fe200078efcff */
[----:B------:R-:W-:-:S02]  /*3eb0*/  HADD2.F32 R19, -RZ, R28.H0_H0 ;  /* 0x2000001cff137230 */ /* 0x000fc40000004100 */
[----:B------:R-:W-:Y:S02]  /*3ec0*/  HADD2.F32 R28, -RZ, R28.H1_H1 ;  /* 0x3000001cff1c7230 */ /* 0x000fe40000004100 */
[C---:B------:R-:W-:Y:S01]  /*3ed0*/  FFMA.FTZ R37, R18.reuse, R37, RZ ;  /* 0x0000002512257223 */ /* 0x040fe200000100ff */
[----:B------:R-:W-:Y:S02]  /*3ee0*/  HADD2.F32 R30, -RZ, R30.H1_H1 ;  /* 0x3000001eff1e7230 */ /* 0x000fe40000004100 */
[----:B------:R-:W-:Y:S01]  /*3ef0*/  FFMA.FTZ R19, R18, R19, RZ ;  /* 0x0000001312137223 */ /* 0x000fe200000100ff */
[----:B------:R-:W-:Y:S01]  /*3f00*/  LOP3.LUT R18, R12, 0xf000f0, RZ, 0xc0, !PT ;  /* 0x00f000f00c127812 */ /* 0x000fe200078ec0ff */
[----:B------:R-:W-:Y:S01]  /*3f10*/  HADD2.F32 R31, -RZ, R31.H1_H1 ;  /* 0x3000001fff1f7230 */ /* 0x000fe20000004100 */
[----:B------:R-:W-:Y:S01]  /*3f20*/  PRMT R0, R0, 0x5410, R29 ;  /* 0x0000541000007816 */ /* 0x000fe2000000001d */
[----:B------:R-:W-:Y:S01]  /*3f30*/  FFMA.FTZ R28, R16, R28, R19 ;  /* 0x0000001c101c7223 */ /* 0x000fe20000010013 */
[----:B------:R-:W-:Y:S01]  /*3f40*/  LOP3.LUT R29, R18, 0x64006400, RZ, 0xfc, !PT ;  /* 0x64006400121d7812 */ /* 0x000fe200078efcff */
[----:B------:R-:W-:Y:S01]  /*3f50*/  FFMA.FTZ R35, R30, R16, R35 ;  /* 0x000000101e237223 */ /* 0x000fe20000010023 */
[----:B------:R-:W-:Y:S01]  /*3f60*/  LOP3.LUT R19, R14, 0xf000f0, RZ, 0xc0, !PT ;  /* 0x00f000f00e137812 */ /* 0x000fe200078ec0ff */
[----:B------:R-:W-:-:S02]  /*3f70*/  HADD2.F32 R32, -RZ, R32.H1_H1 ;  /* 0x30000020ff207230 */ /* 0x000fc40000004100 */
[C---:B------:R-:W-:Y:S01]  /*3f80*/  FFMA.FTZ R37, R16.reuse, R31, R37 ;  /* 0x0000001f10257223 */ /* 0x040fe20000010025 */
[-C--:B------:R-:W-:Y:S01]  /*3f90*/  HFMA2 R29, R29, R0.reuse.H1_H1, -72, -72 ;  /* 0xd480d4801d1d7431 */ /* 0x080fe20000060000 */
[----:B------:R-:W-:Y:S01]  /*3fa0*/  LOP3.LUT R19, R19, 0x64006400, RZ, 0xfc, !PT ;  /* 0x6400640013137812 */ /* 0x000fe200078efcff */
[----:B------:R-:W-:Y:S01]  /*3fb0*/  FFMA.FTZ R23, R16, R32, R23 ;  /* 0x0000002010177223 */ /* 0x000fe20000010017 */
[-C--:B------:R-:W-:Y:S02]  /*3fc0*/  HFMA2 R16, R33, R0.reuse.H1_H1, -72, -72 ;  /* 0xd480d48021107431 */ /* 0x080fe40000060000 */
[----:B------:R-:W-:Y:S02]  /*3fd0*/  HADD2.F32 R18, -RZ, R29.H0_H0 ;  /* 0x2000001dff127230 */ /* 0x000fe40000004100 */
[----:B------:R-:W-:Y:S01]  /*3fe0*/  HFMA2 R30, R19, R0.H1_H1, -72, -72 ;  /* 0xd480d480131e7431 */ /* 0x000fe20000060000 */
[----:B------:R-:W-:Y:S01]  /*3ff0*/  LOP3.LUT R31, R15, 0xf000f0, RZ, 0xc0, !PT ;  /* 0x00f000f00f1f7812 */ /* 0x000fe200078ec0ff */
[----:B------:R-:W-:-:S02]  /*4000*/  HADD2.F32 R33, -RZ, R16.H0_H0 ;  /* 0x20000010ff217230 */ /* 0x000fc40000004100 */
[----:B------:R-:W-:Y:S01]  /*4010*/  FFMA.FTZ R35, R18, R36, R35 ;  /* 0x0000002412237223 */ /* 0x000fe20000010023 */
[----:B------:R-:W-:Y:S01]  /*4020*/  LOP3.LUT R31, R31, 0x64006400, RZ, 0xfc, !PT ;  /* 0x640064001f1f7812 */ /* 0x000fe200078efcff */
[----:B------:R-:W1:Y:S01]  /*4030*/  LDS.64 R18, [UR4+0x8] ;  /* 0x00000804ff127984 */ /* 0x000e620008000a00 */
[----:B------:R-:W-:Y:S02]  /*4040*/  HADD2.F32 R16, -RZ, R16.H1_H1 ;  /* 0x30000010ff107230 */ /* 0x000fe40000004100 */
[----:B------:R-:W-:Y:S01]  /*4050*/  FFMA.FTZ R32, R36, R33, R37 ;  /* 0x0000002124207223 */ /* 0x000fe20000010025 */
[----:B------:R-:W-:Y:S01]  /*4060*/  SHF.R.U32.HI R12, RZ, 0x8, R12 ;  /* 0x00000008ff0c7819 */ /* 0x000fe2000001160c */
[----:B------:R-:W-:Y:S02]  /*4070*/  HFMA2 R31, R31, R0.H1_H1, -72, -72 ;  /* 0xd480d4801f1f7431 */ /* 0x000fe40000060000 */
[--C-:B------:R-:W-:Y:S02]  /*4080*/  HADD2.F32 R34, -RZ, R30.reuse.H0_H0 ;  /* 0x2000001eff227230 */ /* 0x100fe40000004100 */
[----:B------:R-:W-:Y:S01]  /*4090*/  FFMA.FTZ R32, R17, R16, R32 ;  /* 0x0000001011207223 */ /* 0x000fe20000010020 */
[----:B------:R-:W-:Y:S01]  /*40a0*/  SHF.R.U32.HI R16, RZ, 0x8, R13 ;  /* 0x00000008ff107819 */ /* 0x000fe2000001160d */
[----:B------:R-:W-:Y:S01]  /*40b0*/  HADD2.F32 R30, -RZ, R30.H1_H1 ;  /* 0x3000001eff1e7230 */ /* 0x000fe20000004100 */
[----:B------:R-:W-:Y:S01]  /*40c0*/  LOP3.LUT R13, R12, 0xf000f, RZ, 0xc0, !PT ;  /* 0x000f000f0c0d7812 */ /* 0x000fe200078ec0ff */
[----:B------:R-:W-:-:S02]  /*40d0*/  HADD2.F32 R33, -RZ, R31.H0_H0 ;  /* 0x2000001fff217230 */ /* 0x000fc40000004100 */
[C---:B------:R-:W-:Y:S01]  /*40e0*/  FFMA.FTZ R23, R36.reuse, R34, R23 ;  /* 0x0000002224177223 */ /* 0x040fe20000010017 */
[----:B------:R-:W-:Y:S01]  /*40f0*/  HADD2.F32 R34, -RZ, R29.H1_H1 ;  /* 0x3000001dff227230 */ /* 0x000fe20000004100 */
[----:B------:R-:W-:Y:S01]  /*4100*/  LOP3.LUT R13, R13, 0x64006400, RZ, 0xfc, !PT ;  /* 0x640064000d0d7812 */ /* 0x000fe200078efcff */
[----:B------:R-:W-:Y:S02]  /*4110*/  HADD2.F32 R31, -RZ, R31.H1_H1 ;  /* 0x3000001fff1f7230 */ /* 0x000fe40000004100 */
[----:B------:R-:W-:Y:S01]  /*4120*/  FFMA.FTZ R28, R36, R33, R28 ;  /* 0x00000021241c7223 */ /* 0x000fe2000001001c */
[----:B------:R-:W-:Y:S01]  /*4130*/  SHF.R.U32.HI R14, RZ, 0x8, R14 ;  /* 0x00000008ff0e7819 */ /* 0x000fe2000001160e */
[----:B------:R-:W-:Y:S01]  /*4140*/  FFMA.FTZ R35, R34, R17, R35 ;  /* 0x0000001122237223 */ /* 0x000fe20000010023 */
[----:B------:R-:W-:Y:S01]  /*4150*/  SHF.R.U32.HI R15, RZ, 0x8, R15 ;  /* 0x00000008ff0f7819 */ /* 0x000fe2000001160f */
[C---:B------:R-:W-:Y:S01]  /*4160*/  FFMA.FTZ R23, R17.reuse, R30, R23 ;  /* 0x0000001e11177223 */ /* 0x040fe20000010017 */
[----:B------:R-:W-:Y:S01]  /*4170*/  FFMA.FTZ R28, R17, R31, R28 ;  /* 0x0000001f111c7223 */ /* 0x000fe2000001001c */
[----:B------:R-:W-:Y:S01]  /*4180*/  HADD2 R17, R13, -1032, -1032 ;  /* 0xe408e4080d117430 */ /* 0x000fe20000000000 */
[----:B------:R-:W-:-:S02]  /*4190*/  LOP3.LUT R29, R16, 0xf000f, RZ, 0xc0, !PT ;  /* 0x000f000f101d7812 */ /* 0x000fc400078ec0ff */
[----:B------:R-:W-:Y:S02]  /*41a0*/  LOP3.LUT R30, R14, 0xf000f, RZ, 0xc0, !PT ;  /* 0x000f000f0e1e7812 */ /* 0x000fe400078ec0ff */
[----:B------:R-:W-:Y:S01]  /*41b0*/  LOP3.LUT R13, R15, 0xf000f, RZ, 0xc0, !PT ;  /* 0x000f000f0f0d7812 */ /* 0x000fe200078ec0ff */
[----:B------:R-:W-:Y:S01]  /*41c0*/  HADD2.F32 R36, -RZ, R17.H0_H0 ;  /* 0x20000011ff247230 */ /* 0x000fe20000004100 */
        /* <DEDUP_REMOVED lines=8> */
[----:B----4-:R-:W-:Y:S01]  /*4250*/  SHF.R.U32.HI R37, RZ, 0x8, R9 ;  /* 0x00000008ff257819 */ /* 0x010fe20000011609 */
[----:B-1----:R-:W-:-:S02]  /*4260*/  HADD2.F32 R31, -RZ, R18.H0_H0 ;  /* 0x20000012ff1f7230 */ /* 0x002fc40000004100 */
        /* <DEDUP_REMOVED lines=10> */
[----:B------:R-:W-:Y:S01]  /*4310*/  HADD2.F32 R17, -RZ, R18.H1_H1 ;  /* 0x30000012ff117230 */ /* 0x000fe20000004100 */
[----:B------:R-:W-:Y:S01]  /*4320*/  LOP3.LUT R18, R12, 0xf000f0, RZ, 0xc0, !PT ;  /* 0x00f000f00c127812 */ /* 0x000fe200078ec0ff */
[----:B------:R-:W-:-:S03]  /*4330*/  HADD2.F32 R30, -RZ, R30.H1_H1 ;  /* 0x3000001eff1e7230 */ /* 0x000fc60000004100 */
[C---:B------:R-:W-:Y:S01]  /*4340*/  FFMA.FTZ R28, R17.reuse, R13, R28 ;  /* 0x0000000d111c7223 */ /* 0x040fe2000001001c */
[----:B------:R-:W-:Y:S01]  /*4350*/  FFMA.FTZ R32, R17, R29, R32 ;  /* 0x0000001d11207223 */ /* 0x000fe20000010020 */
[----:B------:R-:W1:Y:S01]  /*4360*/  LDS.64 R12, [UR4+0x10] ;  /* 0x00001004ff0c7984 */ /* 0x000e620008000a00 */
[----:B------:R-:W-:Y:S01]  /*4370*/  LOP3.LUT R29, R16, 0x64006400, RZ, 0xfc, !PT ;  /* 0x64006400101d7812 */ /* 0x000fe200078efcff */
[----:B------:R-:W-:Y:S01]  /*4380*/  FFMA.FTZ R36, R31, R17, R36 ;  /* 0x000000111f247223 */ /* 0x000fe20000010024 */
[----:B------:R-:W-:Y:S01]  /*4390*/  LOP3.LUT R16, R15, 0xf000f0, RZ, 0xc0, !PT ;  /* 0x00f000f00f107812 */ /* 0x000fe200078ec0ff */
[----:B------:R-:W-:Y:S01]  /*43a0*/  FFMA.FTZ R23, R17, R30, R23 ;  /* 0x0000001e11177223 */ /* 0x000fe20000010017 */
[----:B------:R-:W-:Y:S01]  /*43b0*/  LOP3.LUT R17, R18, 0x64006400, RZ, 0xfc, !PT ;  /* 0x6400640012117812 */ /* 0x000fe200078efcff */
[-C--:B------:R-:W-:Y:S01]  /*43c0*/  HFMA2 R15, R29, R0.reuse.H1_H1, -72, -72 ;  /* 0xd480d4801d0f7431 */ /* 0x080fe20000060000 */
[----:B------:R-:W-:Y:S02]  /*43d0*/  LOP3.LUT R31, R14, 0x64006400, RZ, 0xfc, !PT ;  /* 0x640064000e1f7812 */ /* 0x000fe400078efcff */
[----:B------:R-:W-:Y:S01]  /*43e0*/  LOP3.LUT R33, R16, 0x64006400, RZ, 0xfc, !PT ;  /* 0x6400640010217812 */ /* 0x000fe200078efcff */
[----:B------:R-:W-:-:S02]  /*43f0*/  HFMA2 R18, R17, R0.H1_H1, -72, -72 ;  /* 0xd480d48011127431 */ /* 0x000fc40000060000 */
[----:B------:R-:W-:Y:S02]  /*4400*/  HADD2.F32 R17, -RZ, R19.H0_H0 ;  /* 0x20000013ff117230 */ /* 0x000fe40000004100 */
[-C--:B------:R-:W-:Y:S02]  /*4410*/  HFMA2 R14, R31, R0.reuse.H1_H1, -72, -72 ;  /* 0xd480d4801f0e7431 */ /* 0x080fe40000060000 */
[----:B------:R-:W-:Y:S02]  /*4420*/  HADD2.F32 R29, -RZ, R15.H0_H0 ;  /* 0x2000000fff1d7230 */ /* 0x000fe40000004100 */
[----:B------:R-:W-:Y:S02]  /*4430*/  HFMA2 R16, R33, R0.H1_H1, -72, -72 ;  /* 0xd480d48021107431 */ /* 0x000fe40000060000 */
[----:B------:R-:W-:Y:S02]  /*4440*/  HADD2.F32 R35, -RZ, R18.H0_H0 ;  /* 0x20000012ff237230 */ /* 0x000fe40000004100 */
[----:B------:R-:W-:-:S02]  /*4450*/  HADD2.F32 R30, -RZ, R14.H0_H0 ;  /* 0x2000000eff1e7230 */ /* 0x000fc40000004100 */
[----:B------:R-:W-:Y:S01]  /*4460*/  FFMA.FTZ R32, R17, R29, R32 ;  /* 0x0000001d11207223 */ /* 0x000fe20000010020 */
[----:B------:R-:W-:Y:S02]  /*4470*/  HADD2.F32 R31, -RZ, R16.H0_H0 ;  /* 0x20000010ff1f7230 */ /* 0x000fe40000004100 */
[----:B------:R-:W-:Y:S01]  /*4480*/  FFMA.FTZ R36, R35, R17, R36 ;  /* 0x0000001123247223 */ /* 0x000fe20000010024 */
[----:B------:R-:W-:Y:S02]  /*4490*/  HADD2.F32 R19, -RZ, R19.H1_H1 ;  /* 0x30000013ff137230 */ /* 0x000fe40000004100 */
[C---:B------:R-:W-:Y:S01]  /*44a0*/  FFMA.FTZ R30, R17.reuse, R30, R23 ;  /* 0x0000001e111e7223 */ /* 0x040fe20000010017 */
[----:B------:R-:W-:Y:S01]  /*44b0*/  HADD2.F32 R29, -RZ, R18.H1_H1 ;  /* 0x30000012ff1d7230 */ /* 0x000fe20000004100 */
[----:B------:R-:W-:Y:S01]  /*44c0*/  LOP3.LUT R23, R8, 0xf000f, RZ, 0xc0, !PT ;  /* 0x000f000f08177812 */ /* 0x000fe200078ec0ff */
[----:B------:R-:W-:Y:S01]  /*44d0*/  FFMA.FTZ R18, R17, R31, R28 ;  /* 0x0000001f11127223 */ /* 0x000fe2000001001c */
[----:B------:R-:W-:Y:S01]  /*44e0*/  LOP3.LUT R31, R9, 0xf000f, RZ, 0xc0, !PT ;  /* 0x000f000f091f7812 */ /* 0x000fe200078ec0ff */
[----:B------:R-:W-:-:S02]  /*44f0*/  HADD2.F32 R15, -RZ, R15.H1_H1 ;  /* 0x3000000fff0f7230 */ /* 0x000fc40000004100 */
[----:B------:R-:W-:Y:S01]  /*4500*/  FFMA.FTZ R28, R29, R19, R36 ;  /* 0x000000131d1c7223 */ /* 0x000fe20000010024 */
[----:B------:R-:W-:Y:S01]  /*4510*/  LOP3.LUT R29, R23, 0x64006400, RZ, 0xfc, !PT ;  /* 0x64006400171d7812 */ /* 0x000fe200078efcff */
[----:B------:R-:W-:Y:S01]  /*4520*/  HADD2.F32 R23, -RZ, R14.H1_H1 ;  /* 0x3000000eff177230 */ /* 0x000fe20000004100 */
[----:B------:R-:W-:Y:S01]  /*4530*/  LOP3.LUT R31, R31, 0x64006400, RZ, 0xfc, !PT ;  /* 0x640064001f1f7812 */ /* 0x000fe200078efcff */
[----:B------:R-:W-:Y:S01]  /*4540*/  HADD2.F32 R17, -RZ, R16.H1_H1 ;  /* 0x30000010ff117230 */ /* 0x000fe20000004100 */
[----:B------:R-:W-:Y:S01]  /*4550*/  SHF.R.U32.HI R36, RZ, 0x8, R8 ;  /* 0x00000008ff247819 */ /* 0x000fe20000011608 */
[----:B------:R-:W-:Y:S02]  /*4560*/  HADD2 R14, R29, -1032, -1032 ;  /* 0xe408e4081d0e7430 */ /* 0x000fe40000000000 */
[C---:B------:R-:W-:Y:S01]  /*4570*/  FFMA.FTZ R29, R19.reuse, R15, R32 ;  /* 0x0000000f131d7223 */ /* 0x040fe20000010020 */
[----:B------:R-:W-:Y:S02]  /*4580*/  HADD2 R16, R31, -1032, -1032 ;  /* 0xe408e4081f107430 */ /* 0x000fe40000000000 */
[C---:B------:R-:W-:Y:S01]  /*4590*/  FFMA.FTZ R23, R19.reuse, R23, R30 ;  /* 0x0000001713177223 */ /* 0x040fe2000001001e */
[----:B------:R-:W-:Y:S01]  /*45a0*/  FFMA.FTZ R32, R19, R17, R18 ;  /* 0x0000001113207223 */ /* 0x000fe20000010012 */
[--C-:B------:R-:W-:Y:S01]  /*45b0*/  HADD2.F32 R15, -RZ, R14.reuse.H0_H0 ;  /* 0x2000000eff0f7230 */ /* 0x100fe20000004100 */
[----:B------:R-:W-:Y:S01]  /*45c0*/  LOP3.LUT R19, R9, 0xf000f0, RZ, 0xc0, !PT ;  /* 0x00f000f009137812 */ /* 0x000fe200078ec0ff */
[----:B------:R-:W-:Y:S01]  /*45d0*/  HADD2.F32 R30, -RZ, R14.H1_H1 ;  /* 0x3000000eff1e7230 */ /* 0x000fe20000004100 */
[----:B------:R-:W-:Y:S01]  /*45e0*/  LOP3.LUT R31, R8, 0xf000f0, RZ, 0xc0, !PT ;  /* 0x00f000f0081f7812 */ /* 0x000fe200078ec0ff */
[----:B-1----:R-:W-:Y:S01]  /*45f0*/  HADD2.F32 R14, -RZ, R12.H0_H0 ;  /* 0x2000000cff0e7230 */ /* 0x002fe20000004100 */
[----:B------:R-:W-:Y:S01]  /*4600*/  LOP3.LUT R19, R19, 0x64006400, RZ, 0xfc, !PT ;  /* 0x6400640013137812 */ /* 0x000fe200078efcff */
[--C-:B------:R-:W-:Y:S01]  /*4610*/  HADD2.F32 R17, -RZ, R16.reuse.H0_H0 ;  /* 0x20000010ff117230 */ /* 0x100fe20000004100 */
[----:B------:R-:W-:Y:S01]  /*4620*/  LOP3.LUT R8, R37, 0xf000f, RZ, 0xc0, !PT ;  /* 0x000f000f25087812 */ /* 0x000fe200078ec0ff */
[----:B------:R-:W-:-:S02]  /*4630*/  HADD2.F32 R18, -RZ, R16.H1_H1 ;  /* 0x30000010ff127230 */ /* 0x000fc40000004100 */
[----:B------:R-:W-:Y:S01]  /*4640*/  FFMA.FTZ R35, R15, R14, RZ ;  /* 0x0000000e0f237223 */ /* 0x000fe200000100ff */
[----:B------:R-:W-:Y:S02]  /*4650*/  HADD2.F32 R15, -RZ, R12.H1_H1 ;  /* 0x3000000cff0f7230 */ /* 0x000fe40000004100 */
[----:B------:R-:W-:Y:S01]  /*4660*/  FFMA.FTZ R34, R14, R17, RZ ;  /* 0x000000110e227223 */ /* 0x000fe200000100ff */
[----:B------:R-:W-:Y:S01]  /*4670*/  HFMA2 R19, R19, R0.H1_H1, -72, -72 ;  /* 0xd480d48013137431 */ /* 0x000fe20000060000 */
[----:B------:R-:W1:Y:S01]  /*4680*/  LDS.64 R16, [UR4+0x18] ;  /* 0x00001804ff107984 */ /* 0x000e620008000a00 */
[----:B------:R-:W-:Y:S02]  /*4690*/  HADD2.F32 R12, -RZ, R13.H0_H0 ;  /* 0x2000000dff0c7230 */ /* 0x000fe40000004100 */
[----:B------:R-:W-:Y:S01]  /*46a0*/  FFMA.FTZ R35, R30, R15, R35 ;  /* 0x0000000f1e237223 */ /* 0x000fe20000010023 */
[----:B------:R-:W-:Y:S01]  /*46b0*/  FFMA.FTZ R33, R15, R18, R34 ;  /* 0x000000120f217223 */ /* 0x000fe20000010022 */
[----:B------:R-:W-:Y:S01]  /*46c0*/  HADD2.F32 R30, -RZ, R19.H0_H0 ;  /* 0x20000013ff1e7230 */ /* 0x000fe20000004100 */
[----:B------:R-:W-:Y:S01]  /*46d0*/  LOP3.LUT R8, R8, 0x64006400, RZ, 0xfc, !PT ;  /* 0x6400640008087812 */ /* 0x000fe200078efcff */
[----:B------:R-:W-:Y:S01]  /*46e0*/  HADD2.F32 R13, -RZ, R13.H1_H1 ;  /* 0x3000000dff0d7230 */ /* 0x000fe20000004100 */
[----:B------:R-:W-:Y:S01]  /*46f0*/  LOP3.LUT R31, R31, 0x64006400, RZ, 0xfc, !PT ;  /* 0x640064001f1f7812 */ /* 0x000fe200078efcff */
[----:B------:R-:W-:-:S02]  /*4700*/  HADD2.F32 R19, -RZ, R19.H1_H1 ;  /* 0x30000013ff137230 */ /* 0x000fc40000004100 */
[----:B------:R-:W-:Y:S01]  /*4710*/  FFMA.FTZ R30, R12, R30, R33 ;  /* 0x0000001e0c1e7223 */ /* 0x000fe20000010021 */
[----:B------:R-:W-:Y:S01]  /*4720*/  LOP3.LUT R34, R36, 0xf000f, RZ, 0xc0, !PT ;  /* 0x000f000f24227812 */ /* 0x000fe200078ec0ff */
[----:B------:R-:W-:Y:S02]  /*4730*/  HFMA2 R31, R31, R0.H1_H1, -72, -72 ;  /* 0xd480d4801f1f7431 */ /* 0x000fe40000060000 */
[----:B------:R-:W-:Y:S01]  /*4740*/  FFMA.FTZ R41, R13, R19, R30 ;  /* 0x000000130d297223 */ /* 0x000fe2000001001e */
[----:B------:R-:W-:Y:S02]  /*4750*/  HADD2 R30, R8, -1032, -1032 ;  /* 0xe408e408081e7430 */ /* 0x000fe40000000000 */
[----:B------:R-:W-:Y:S01]  /*4760*/  HADD2.F32 R19, -RZ, R0.H0_H0 ;  /* 0x20000000ff137230 */ /* 0x000fe20000004100 */
[----:B------:R-:W-:Y:S01]  /*4770*/  LOP3.LUT R34, R34, 0x64006400, RZ, 0xfc, !PT ;  /* 0x6400640022227812 */ /* 0x000fe200078efcff */
[----:B------:R-:W-:Y:S02]  /*4780*/  HADD2.F32 R18, -RZ, R31.H0_H0 ;  /* 0x2000001fff127230 */ /* 0x000fe40000004100 */
[----:B------:R-:W-:-:S02]  /*4790*/  HADD2.F32 R9, -RZ, R30.H0_H0 ;  /* 0x2000001eff097230 */ /* 0x000fc40000004100 */
[----:B------:R-:W-:Y:S01]  /*47a0*/  FMUL.FTZ R33, R19, R28 ;  /* 0x0000001c13217220 */ /* 0x000fe20000410000 */
[----:B------:R-:W-:Y:S02]  /*47b0*/  HADD2.F32 R31, -RZ, R31.H1_H1 ;  /* 0x3000001fff1f7230 */ /* 0x000fe40000004100 */
[----:B------:R-:W-:Y:S01]  /*47c0*/  FFMA.FTZ R18, R18, R12, R35 ;  /* 0x0000000c12127223 */ /* 0x000fe20000010023 */
[----:B------:R-:W-:Y:S02]  /*47d0*/  HADD2 R34, R34, -1032, -1032 ;  /* 0xe408e40822227430 */ /* 0x000fe40000000000 */
[----:B-1----:R-:W-:Y:S02]  /*47e0*/  HADD2.F32 R8, -RZ, R16.H0_H0 ;  /* 0x20000010ff087230 */ /* 0x002fe40000004100 */
[----:B------:R-:W-:Y:S01]  /*47f0*/  FFMA.FTZ R18, R31, R13, R18 ;  /* 0x0000000d1f127223 */ /* 0x000fe20000010012 */
[----:B------:R-:W-:Y:S01]  /*4800*/  HADD2.F32 R43, -RZ, R34.H0_H0 ;  /* 0x20000022ff2b7230 */ /* 0x000fe20000004100 */
[----:B------:R-:W-:Y:S01]  /*4810*/  LOP3.LUT R45, R36, 0xf000f0, RZ, 0xc0, !PT ;  /* 0x00f000f0242d7812 */ /* 0x000fe200078ec0ff */
[----:B------:R-:W-:Y:S01]  /*4820*/  FFMA.FTZ R41, R8, R9, R41 ;  /* 0x0000000908297223 */ /* 0x000fe20000010029 */
[----:B------:R-:W-:-:S02]  /*4830*/  LOP3.LUT R9, R10, 0xf000f, RZ, 0xc0, !PT ;  /* 0x000f000f0a097812 */ /* 0x000fc400078ec0ff */
[----:B------:R-:W-:Y:S01]  /*4840*/  FFMA.FTZ R43, R43, R8, R18 ;  /* 0x000000082b2b7223 */ /* 0x000fe20000010012 */
[----:B------:R-:W-:Y:S02]  /*4850*/  LOP3.LUT R45, R45, 0x64006400, RZ, 0xfc, !PT ;  /* 0x640064002d2d7812 */ /* 0x000fe400078efcff */
[----:B------:R-:W-:Y:S01]  /*4860*/  LOP3.LUT R37, R37, 0xf000f0, RZ, 0xc0, !PT ;  /* 0x00f000f025257812 */ /* 0x000fe200078ec0ff */
[----:B------:R-:W-:Y:S01]  /*4870*/  HADD2.F32 R36, -RZ, R17.H0_H0 ;  /* 0x20000011ff247230 */ /* 0x000fe20000004100 */
[----:B------:R-:W-:Y:S01]  /*4880*/  LOP3.LUT R9, R9, 0x64006400, RZ, 0xfc, !PT ;  /* 0x6400640009097812 */ /* 0x000fe200078efcff */
[----:B------:R-:W-:Y:S01]  /*4890*/  HADD2.F32 R30, -RZ, R30.H1_H1 ;  /* 0x3000001eff1e7230 */ /* 0x000fe20000004100 */
[----:B------:R-:W-:Y:S01]  /*48a0*/  F2FP.F16.F32.PACK_AB R33, RZ, R33 ;  /* 0x00000021ff21723e */ /* 0x000fe200000000ff */
[----:B------:R-:W-:Y:S02]  /*48b0*/  HADD2.F32 R18, -RZ, R2.H0_H0 ;  /* 0x20000002ff127230 */ /* 0x000fe40000004100 */
[----:B------:R-:W-:Y:S01]  /*48c0*/  HADD2 R9, R9, -1032, -1032 ;  /* 0xe408e40809097430 */ /* 0x000fe20000000000 */
[----:B------:R-:W-:-:S02]  /*48d0*/  LOP3.LUT R37, R37, 0x64006400, RZ, 0xfc, !PT ;  /* 0x6400640025257812 */ /* 0x000fc400078efcff */
[----:B------:R-:W-:Y:S02]  /*48e0*/  FMUL.FTZ R29, R18, R29 ;  /* 0x0000001d121d7220 */ /* 0x000fe40000410000 */
[--C-:B------:R-:W-:Y:S02]  /*48f0*/  HADD2.F32 R31, -RZ, R9.reuse.H0_H0 ;  /* 0x20000009ff1f7230 */ /* 0x100fe40000004100 */
[----:B------:R-:W-:Y:S01]  /*4900*/  HADD2.F32 R28, -RZ, R9.H1_H1 ;  /* 0x30000009ff1c7230 */ /* 0x000fe20000004100 */
[----:B------:R-:W-:Y:S02]  /*4910*/  LOP3.LUT R9, R11, 0xf000f, RZ, 0xc0, !PT ;  /* 0x000f000f0b097812 */ /* 0x000fe400078ec0ff */
[----:B------:R-:W-:Y:S01]  /*4920*/  FFMA.FTZ R40, R14, R31, RZ ;  /* 0x0000001f0e287223 */ /* 0x000fe200000100ff */
[----:B------:R-:W-:Y:S02]  /*4930*/  F2FP.F16.F32.PACK_AB R29, RZ, R29 ;  /* 0x0000001dff1d723e */ /* 0x000fe400000000ff */
[----:B------:R-:W-:Y:S01]  /*4940*/  LOP3.LUT R9, R9, 0x64006400, RZ, 0xfc, !PT ;  /* 0x6400640009097812 */ /* 0x000fe200078efcff */
[----:B------:R-:W-:-:S04]  /*4950*/  FFMA.FTZ R31, R15, R28, R40 ;  /* 0x0000001c0f1f7223 */ /* 0x000fc80000010028 */
        /* <DEDUP_REMOVED lines=8> */
[----:B------:R-:W-:-:S05]  /*49e0*/  HADD2.F32 R28, -RZ, R9.H0_H0 ;  /* 0x20000009ff1c7230 */ /* 0x000fca0000004100 */
[----:B------:R-:W-:Y:S01]  /*49f0*/  FFMA.FTZ R28, R12, R28, R31 ;  /* 0x0000001c0c1c7223 */ /* 0x000fe2000001001f */
[----:B------:R-:W-:-:S04]  /*4a00*/  LOP3.LUT R31, R11, 0xf000f0, RZ, 0xc0, !PT ;  /* 0x00f000f00b1f7812 */ /* 0x000fc800078ec0ff */
[----:B------:R-:W-:-:S05]  /*4a10*/  LOP3.LUT R31, R31, 0x64006400, RZ, 0xfc, !PT ;  /* 0x640064001f1f7812 */ /* 0x000fca00078efcff */
[----:B------:R-:W-:-:S05]  /*4a20*/  HFMA2 R14, R31, R0.H1_H1, -72, -72 ;  /* 0xd480d4801f0e7431 */ /* 0x000fca0000060000 */
[----:B------:R-:W-:-:S05]  /*4a30*/  HADD2.F32 R31, -RZ, R14.H0_H0 ;  /* 0x2000000eff1f7230 */ /* 0x000fca0000004100 */
[----:B------:R-:W-:Y:S01]  /*4a40*/  FFMA.FTZ R12, R12, R31, R15 ;  /* 0x0000001f0c0c7223 */ /* 0x000fe2000001000f */
[----:B------:R-:W-:Y:S02]  /*4a50*/  HADD2.F32 R31, -RZ, R9.H1_H1 ;  /* 0x30000009ff1f7230 */ /* 0x000fe40000004100 */
[----:B------:R-:W-:-:S03]  /*4a60*/  HADD2.F32 R9, -RZ, R14.H1_H1 ;  /* 0x3000000eff097230 */ /* 0x000fc60000004100 */
[C---:B------:R-:W-:Y:S02]  /*4a70*/  FFMA.FTZ R31, R13.reuse, R31, R28 ;  /* 0x0000001f0d1f7223 */ /* 0x040fe4000001001c */
[----:B------:R-:W-:Y:S02]  /*4a80*/  FFMA.FTZ R9, R13, R9, R12 ;  /* 0x000000090d097223 */ /* 0x000fe4000001000c */
[----:B------:R1:W2:Y:S01]  /*4a90*/  LDG.E.128.CONSTANT R12, desc[UR6][R38.64] ;  /* 0x00000006260c7981 */ /* 0x0002a2000c1e9d00 */
[----:B------:R-:W-:Y:S02]  /*4aa0*/  SHF.R.U32.HI R35, RZ, 0x8, R10 ;  /* 0x00000008ff237819 */ /* 0x000fe4000001160a */
[----:B------:R-:W-:Y:S02]  /*4ab0*/  PRMT R33, R33, 0x5410, R29 ;  /* 0x0000541021217816 */ /* 0x000fe4000000001d */
[C---:B------:R-:W-:Y:S02]  /*4ac0*/  LOP3.LUT R28, R35.reuse, 0xf000f, RZ, 0xc0, !PT ;  /* 0x000f000f231c7812 */ /* 0x040fe400078ec0ff */
[----:B------:R-:W-:-:S02]  /*4ad0*/  LOP3.LUT R35, R35, 0xf000f0, RZ, 0xc0, !PT ;  /* 0x00f000f023237812 */ /* 0x000fc400078ec0ff */
[----:B------:R-:W-:Y:S01]  /*4ae0*/  LOP3.LUT R28, R28, 0x64006400, RZ, 0xfc, !PT ;  /* 0x640064001c1c7812 */ /* 0x000fe200078efcff */
[----:B------:R-:W-:Y:S01]  /*4af0*/  HFMA2 R5, R33, 1, 1, R5 ;  /* 0x3c003c0021057831 */ /* 0x000fe20000000005 */
[----:B------:R-:W-:Y:S01]  /*4b00*/  LOP3.LUT R35, R35, 0x64006400, RZ, 0xfc, !PT ;  /* 0x6400640023237812 */ /* 0x000fe200078efcff */
[----:B-1----:R-:W-:-:S04]  /*4b10*/  IMAD.WIDE R38, R7, 0x4, R38 ;  /* 0x0000000407267825 */ /* 0x002fc800078e0226 */
[----:B------:R-:W-:-:S05]  /*4b20*/  HADD2 R28, R28, -1032, -1032 ;  /* 0xe408e4081c1c7430 */ /* 0x000fca0000000000 */
[--C-:B------:R-:W-:Y:S02]  /*4b30*/  HADD2.F32 R10, -RZ, R28.reuse.H0_H0 ;  /* 0x2000001cff0a7230 */ /* 0x100fe40000004100 */
[----:B------:R-:W-:-:S03]  /*4b40*/  HADD2.F32 R28, -RZ, R28.H1_H1 ;  /* 0x3000001cff1c7230 */ /* 0x000fc60000004100 */
[----:B------:R-:W-:Y:S01]  /*4b50*/  FFMA.FTZ R31, R8, R10, R31 ;  /* 0x0000000a081f7223 */ /* 0x000fe2000001001f */
[----:B------:R-:W-:Y:S02]  /*4b60*/  HADD2.F32 R10, -RZ, R34.H1_H1 ;  /* 0x30000022ff0a7230 */ /* 0x000fe40000004100 */
[----:B------:R-:W-:-:S05]  /*4b70*/  HADD2.F32 R34, -RZ, R16.H1_H1 ;  /* 0x30000010ff227230 */ /* 0x000fca0000004100 */
[----:B------:R-:W-:Y:S01]  /*4b80*/  FFMA.FTZ R43, R10, R34, R43 ;  /* 0x000000220a2b7223 */ /* 0x000fe2000001002b */
[----:B------:R-:W-:Y:S02]  /*4b90*/  HFMA2 R10, R45, R0.H1_H1, -72, -72 ;  /* 0xd480d4802d0a7431 */ /* 0x000fe40000060000 */
[C---:B------:R-:W-:Y:S01]  /*4ba0*/  FFMA.FTZ R41, R34.reuse, R30, R41 ;  /* 0x0000001e22297223 */ /* 0x040fe20000010029 */
[----:B------:R-:W-:Y:S02]  /*4bb0*/  FFMA.FTZ R31, R34, R28, R31 ;  /* 0x0000001c221f7223 */ /* 0x000fe4000001001f */
[--C-:B------:R-:W-:Y:S02]  /*4bc0*/  HADD2.F32 R16, -RZ, R10.reuse.H0_H0 ;  /* 0x2000000aff107230 */ /* 0x100fe40000004100 */
[----:B------:R-:W-:-:S03]  /*4bd0*/  HADD2.F32 R10, -RZ, R10.H1_H1 ;  /* 0x3000000aff0a7230 */ /* 0x000fc60000004100 */
[----:B------:R-:W-:Y:S01]  /*4be0*/  FFMA.FTZ R43, R16, R36, R43 ;  /* 0x00000024102b7223 */ /* 0x000fe2000001002b */
[----:B------:R-:W-:Y:S01]  /*4bf0*/  HFMA2 R16, R37, R0.H1_H1, -72, -72 ;  /* 0xd480d48025107431 */ /* 0x000fe20000060000 */
[----:B------:R-:W-:-:S04]  /*4c00*/  SHF.R.U32.HI R37, RZ, 0x8, R11 ;  /* 0x00000008ff257819 */ /* 0x000fc8000001160b */
[C---:B------:R-:W-:Y:S01]  /*4c10*/  LOP3.LUT R11, R37.reuse, 0xf000f, RZ, 0xc0, !PT ;  /* 0x000f000f250b7812 */ /* 0x040fe200078ec0ff */
[--C-:B------:R-:W-:Y:S01]  /*4c20*/  HADD2.F32 R30, -RZ, R16.reuse.H0_H0 ;  /* 0x20000010ff1e7230 */ /* 0x100fe20000004100 */
[----:B------:R-:W-:Y:S01]  /*4c30*/  LOP3.LUT R37, R37, 0xf000f0, RZ, 0xc0, !PT ;  /* 0x00f000f025257812 */ /* 0x000fe200078ec0ff */
[----:B------:R-:W-:Y:S01]  /*4c40*/  HADD2.F32 R16, -RZ, R16.H1_H1 ;  /* 0x30000010ff107230 */ /* 0x000fe20000004100 */
[----:B------:R-:W-:Y:S02]  /*4c50*/  LOP3.LUT R11, R11, 0x64006400, RZ, 0xfc, !PT ;  /* 0x640064000b0b7812 */ /* 0x000fe400078efcff */
[----:B------:R-:W-:Y:S01]  /*4c60*/  FFMA.FTZ R41, R36, R30, R41 ;  /* 0x0000001e24297223 */ /* 0x000fe20000010029 */
[----:B------:R-:W-:Y:S02]  /*4c70*/  HADD2.F32 R30, -RZ, R17.H1_H1 ;  /* 0x30000011ff1e7230 */ /* 0x000fe40000004100 */
[----:B------:R-:W-:-:S03]  /*4c80*/  HADD2 R11, R11, -1032, -1032 ;  /* 0xe408e4080b0b7430 */ /* 0x000fc60000000000 */
[----:B------:R-:W-:Y:S01]  /*4c90*/  FFMA.FTZ R17, R30, R16, R41 ;  /* 0x000000101e117223 */ /* 0x000fe20000010029 */
[----:B------:R-:W-:Y:S01]  /*4ca0*/  FFMA.FTZ R10, R10, R30, R43 ;  /* 0x0000001e0a0a7223 */ /* 0x000fe2000001002b */
[--C-:B------:R-:W-:Y:S02]  /*4cb0*/  HADD2.F32 R16, -RZ, R11.reuse.H0_H0 ;  /* 0x2000000bff107230 */ /* 0x100fe40000004100 */
[----:B------:R-:W-:Y:S01]  /*4cc0*/  FMUL.FTZ R17, R18, R17 ;  /* 0x0000001112117220 */ /* 0x000fe20000410000 */
[----:B------:R-:W-:Y:S02]  /*4cd0*/  FMUL.FTZ R10, R19, R10 ;  /* 0x0000000a130a7220 */ /* 0x000fe40000410000 */
[----:B------:R-:W-:Y:S01]  /*4ce0*/  FFMA.FTZ R9, R8, R16, R9 ;  /* 0x0000001008097223 */ /* 0x000fe20000010009 */
[----:B------:R-:W-:Y:S01]  /*4cf0*/  HADD2.F32 R8, -RZ, R11.H1_H1 ;  /* 0x3000000bff087230 */ /* 0x000fe20000004100 */
[----:B------:R-:W-:Y:S01]  /*4d00*/  LOP3.LUT R11, R37, 0x64006400, RZ, 0xfc, !PT ;  /* 0x64006400250b7812 */ /* 0x000fe200078efcff */
[----:B------:R-:W-:Y:S01]  /*4d10*/  HFMA2 R16, R35, R0.H1_H1, -72, -72 ;  /* 0xd480d48023107431 */ /* 0x000fe20000060000 */
[----:B------:R-:W-:-:S02]  /*4d20*/  F2FP.F16.F32.PACK_AB R17, RZ, R17 ;  /* 0x00000011ff11723e */ /* 0x000fc400000000ff */
[----:B------:R-:W-:Y:S01]  /*4d30*/  FFMA.FTZ R9, R34, R8, R9 ;  /* 0x0000000822097223 */ /* 0x000fe20000010009 */
[----:B------:R-:W-:Y:S02]  /*4d40*/  HFMA2 R11, R11, R0.H1_H1, -72, -72 ;  /* 0xd480d4800b0b7431 */ /* 0x000fe40000060000 */
[--C-:B------:R-:W-:Y:S02]  /*4d50*/  HADD2.F32 R28, -RZ, R16.reuse.H0_H0 ;  /* 0x20000010ff1c7230 */ /* 0x100fe40000004100 */
[----:B------:R-:W-:Y:S02]  /*4d60*/  HADD2.F32 R16, -RZ, R16.H1_H1 ;  /* 0x30000010ff107230 */ /* 0x000fe40000004100 */
[----:B------:R-:W-:Y:S02]  /*4d70*/  HADD2.F32 R8, -RZ, R11.H0_H0 ;  /* 0x2000000bff087230 */ /* 0x000fe40000004100 */
[----:B------:R-:W-:Y:S01]  /*4d80*/  FFMA.FTZ R31, R36, R28, R31 ;  /* 0x0000001c241f7223 */ /* 0x000fe2000001001f */
[----:B------:R-:W-:-:S02]  /*4d90*/  HADD2.F32 R28, -RZ, R3.H0_H0 ;  /* 0x20000003ff1c7230 */ /* 0x000fc40000004100 */
[----:B------:R-:W-:Y:S01]  /*4da0*/  FFMA.FTZ R35, R36, R8, R9 ;  /* 0x0000000824237223 */ /* 0x000fe20000010009 */
[----:B------:R-:W-:Y:S01]  /*4db0*/  FFMA.FTZ R31, R30, R16, R31 ;  /* 0x000000101e1f7223 */ /* 0x000fe2000001001f */
[----:B------:R-:W1:Y:S01]  /*4dc0*/  LDS.64 R8, [UR4+0x20] ;  /* 0x00002004ff087984 */ /* 0x000e620008000a00 */
[C---:B------:R-:W-:Y:S01]  /*4dd0*/  FMUL.FTZ R23, R28.reuse, R23 ;  /* 0x000000171c177220 */ /* 0x040fe20000410000 */
[----:B------:R-:W-:Y:S02]  /*4de0*/  HADD2.F32 R16, -RZ, R11.H1_H1 ;  /* 0x3000000bff107230 */ /* 0x000fe40000004100 */
[----:B------:R-:W-:Y:S02]  /*4df0*/  FMUL.FTZ R31, R28, R31 ;  /* 0x0000001f1c1f7220 */ /* 0x000fe40000410000 */
[----:B------:R-:W-:Y:S01]  /*4e00*/  F2FP.F16.F32.PACK_AB R11, RZ, R23 ;  /* 0x00000017ff0b723e */ /* 0x000fe200000000ff */
[----:B------:R-:W-:Y:S02]  /*4e10*/  HADD2.F32 R23, -RZ, R4.H0_H0 ;  /* 0x20000004ff177230 */ /* 0x000fe40000004100 */
[----:B------:R-:W-:Y:S01]  /*4e20*/  FFMA.FTZ R30, R30, R16, R35 ;  /* 0x000000101e1e7223 */ /* 0x000fe20000010023 */
[----:B------:R-:W-:-:S02]  /*4e30*/  F2FP.F16.F32.PACK_AB R31, RZ, R31 ;  /* 0x0000001fff1f723e */ /* 0x000fc400000000ff */
[C---:B------:R-:W-:Y:S01]  /*4e40*/  FMUL.FTZ R16, R23.reuse, R32 ;  /* 0x0000002017107220 */ /* 0x040fe20000410000 */
[----:B------:R-:W-:Y:S01]  /*4e50*/  F2FP.F16.F32.PACK_AB R32, RZ, R10 ;  /* 0x0000000aff20723e */ /* 0x000fe200000000ff */
[----:B------:R-:W-:-:S03]  /*4e60*/  FMUL.FTZ R30, R23, R30 ;  /* 0x0000001e171e7220 */ /* 0x000fc60000410000 */
[----:B------:R-:W-:Y:S02]  /*4e70*/  F2FP.F16.F32.PACK_AB R16, RZ, R16 ;  /* 0x00000010ff10723e */ /* 0x000fe400000000ff */
[----:B------:R-:W-:Y:S02]  /*4e80*/  PRMT R32, R32, 0x5410, R17 ;  /* 0x0000541020207816 */ /* 0x000fe40000000011 */
[----:B------:R-:W-:Y:S02]  /*4e90*/  PRMT R11, R11, 0x5410, R16 ;  /* 0x000054100b0b7816 */ /* 0x000fe40000000010 */
[----:B------:R-:W3:Y:S01]  /*4ea0*/  LDS.64 R16, [UR4+0x28] ;  /* 0x00002804ff107984 */ /* 0x000ee20008000a00 */
[----:B------:R-:W-:Y:S02]  /*4eb0*/  F2FP.F16.F32.PACK_AB R30, RZ, R30 ;  /* 0x0000001eff1e723e */ /* 0x000fe400000000ff */
[C---:B--2---:R-:W-:Y:S02]  /*4ec0*/  LOP3.LUT R29, R12.reuse, 0xf000f, RZ, 0xc0, !PT ;  /* 0x000f000f0c1d7812 */ /* 0x044fe400078ec0ff */
[----:B------:R-:W-:-:S02]  /*4ed0*/  LOP3.LUT R33, R12, 0xf000f0, RZ, 0xc0, !PT ;  /* 0x00f000f00c217812 */ /* 0x000fc400078ec0ff */
[----:B------:R-:W-:Y:S01]  /*4ee0*/  LOP3.LUT R10, R29, 0x64006400, RZ, 0xfc, !PT ;  /* 0x640064001d0a7812 */ /* 0x000fe200078efcff */
[----:B------:R-:W-:Y:S01]  /*4ef0*/  HADD2 R29, R11, R6 ;  /* 0x000000060b1d7230 */ /* 0x000fe20000000000 */
[----:B------:R-:W-:Y:S01]  /*4f00*/  LOP3.LUT R33, R33, 0x64006400, RZ, 0xfc, !PT ;  /* 0x6400640021217812 */ /* 0x000fe200078efcff */
[----:B------:R-:W-:Y:S02]  /*4f10*/  HFMA2 R6, R32, 1, 1, R5 ;  /* 0x3c003c0020067831 */ /* 0x000fe40000000005 */
[----:B-1----:R-:W-:Y:S02]  /*4f20*/  HADD2.F32 R5, -RZ, R8.H0_H0 ;  /* 0x20000008ff057230 */ /* 0x002fe40000004100 */
[----:B------:R-:W-:Y:S01]  /*4f30*/  HADD2 R11, R10, -1032, -1032 ;  /* 0xe408e4080a0b7430 */ /* 0x000fe20000000000 */
[----:B------:R-:W-:Y:S01]  /*4f40*/  SHF.R.U32.HI R12, RZ, 0x8, R12 ;  /* 0x00000008ff0c7819 */ /* 0x000fe2000001160c */
[----:B------:R-:W-:-:S03]  /*4f50*/  HFMA2 R32, R33, R0.H1_H1, -72, -72 ;  /* 0xd480d48021207431 */ /* 0x000fc60000060000 */
[--C-:B------:R-:W-:Y:S01]  /*4f60*/  HADD2.F32 R10, -RZ, R11.reuse.H0_H0 ;  /* 0x2000000bff0a7230 */ /* 0x100fe20000004100 */
[----:B------:R-:W-:Y:S01]  /*4f70*/  LOP3.LUT R33, R12, 0xf000f, RZ, 0xc0, !PT ;  /* 0x000f000f0c217812 */ /* 0x000fe200078ec0ff */
[----:B------:R-:W-:Y:S02]  /*4f80*/  HADD2.F32 R34, -RZ, R11.H1_H1 ;  /* 0x3000000bff227230 */ /* 0x000fe40000004100 */
[----:B------:R-:W-:Y:S02]  /*4f90*/  HADD2.F32 R11, -RZ, R8.H1_H1 ;  /* 0x30000008ff0b7230 */ /* 0x000fe40000004100 */
[----:B------:R-:W-:Y:S01]  /*4fa0*/  FFMA.FTZ R35, R10, R5, RZ ;  /* 0x000000050a237223 */ /* 0x000fe200000100ff */
[----:B------:R-:W-:Y:S01]  /*4fb0*/  HADD2.F32 R8, -RZ, R9.H0_H0 ;  /* 0x20000009ff087230 */ /* 0x000fe20000004100 */
[----:B------:R-:W-:Y:S01]  /*4fc0*/  LOP3.LUT R33, R33, 0x64006400, RZ, 0xfc, !PT ;  /* 0x6400640021217812 */ /* 0x000fe200078efcff */
[--C-:B------:R-:W-:Y:S02]  /*4fd0*/  HADD2.F32 R10, -RZ, R32.reuse.H0_H0 ;  /* 0x20000020ff0a7230 */ /* 0x100fe40000004100 */
[----:B------:R-:W-:Y:S01]  /*4fe0*/  FFMA.FTZ R35, R34, R11, R35 ;  /* 0x0000000b22237223 */ /* 0x000fe20000010023 */
[----:B------:R-:W-:-:S02]  /*4ff0*/  HADD2.F32 R32, -RZ, R32.H1_H1 ;  /* 0x30000020ff207230 */ /* 0x000fc40000004100 */
[----:B------:R-:W-:Y:S02]  /*5000*/  HADD2 R33, R33, -1032, -1032 ;  /* 0xe408e40821217430 */ /* 0x000fe40000000000 */
[----:B------:R-:W-:Y:S01]  /*5010*/  FFMA.FTZ R35, R10, R8, R35 ;  /* 0x000000080a237223 */ /* 0x000fe20000010023 */
[----:B------:R-:W-:Y:S01]  /*5020*/  HADD2.F32 R10, -RZ, R9.H1_H1 ;  /* 0x30000009ff0a7230 */ /* 0x000fe20000004100 */
[----:B------:R-:W-:Y:S01]  /*5030*/  LOP3.LUT R9, R13, 0xf000f, RZ, 0xc0, !PT ;  /* 0x000f000f0d097812 */ /* 0x000fe200078ec0ff */
[----:B------:R-:W-:-:S03]  /*5040*/  HADD2.F32 R34, -RZ, R33.H0_H0 ;  /* 0x20000021ff227230 */ /* 0x000fc60000004100 */
[----:B------:R-:W-:Y:S01]  /*5050*/  LOP3.LUT R9, R9, 0x64006400, RZ, 0xfc, !PT ;  /* 0x6400640009097812 */ /* 0x000fe200078efcff */
[----:B------:R-:W-:Y:S01]  /*5060*/  FFMA.FTZ R35, R32, R10, R35 ;  /* 0x0000000a20237223 */ /* 0x000fe20000010023 */
[----:B---3--:R-:W-:-:S03]  /*5070*/  HADD2.F32 R32, -RZ, R16.H0_H0 ;  /* 0x20000010ff207230 */ /* 0x008fc60000004100 */
[----:B------:R-:W-:Y:S02]  /*5080*/  HADD2 R9, R9, -1032, -1032 ;  /* 0xe408e40809097430 */ /* 0x000fe40000000000 */
[----:B------:R-:W-:-:S03]  /*5090*/  FFMA.FTZ R34, R34, R32, R35 ;  /* 0x0000002022227223 */ /* 0x000fc60000010023 */
[--C-:B------:R-:W-:Y:S02]  /*50a0*/  HADD2.F32 R36, -RZ, R9.reuse.H0_H0 ;  /* 0x20000009ff247230 */ /* 0x100fe40000004100 */
[----:B------:R-:W-:Y:S01]  /*50b0*/  HADD2.F32 R40, -RZ, R9.H1_H1 ;  /* 0x30000009ff287230 */ /* 0x000fe20000004100 */
[----:B------:R-:W-:Y:S02]  /*50c0*/  LOP3.LUT R9, R13, 0xf000f0, RZ, 0xc0, !PT ;  /* 0x00f000f00d097812 */ /* 0x000fe400078ec0ff */
[----:B------:R-:W-:Y:S01]  /*50d0*/  FFMA.FTZ R36, R5, R36, RZ ;  /* 0x0000002405247223 */ /* 0x000fe200000100ff */
[----:B------:R-:W-:Y:S02]  /*50e0*/  SHF.R.U32.HI R13, RZ, 0x8, R13 ;  /* 0x00000008ff0d7819 */ /* 0x000fe4000001160d */
[----:B------:R-:W-:Y:S01]  /*50f0*/  LOP3.LUT R9, R9, 0x64006400, RZ, 0xfc, !PT ;  /* 0x6400640009097812 */ /* 0x000fe200078efcff */
[----:B------:R-:W-:-:S04]  /*5100*/  FFMA.FTZ R37, R11, R40, R36 ;  /* 0x000000280b257223 */ /* 0x000fc80000010024 */
[----:B------:R-:W-:-:S05]  /*5110*/  HFMA2 R9, R9, R0.H1_H1, -72, -72 ;  /* 0xd480d48009097431 */ /* 0x000fca0000060000 */
[--C-:B------:R-:W-:Y:S02]  /*5120*/  HADD2.F32 R35, -RZ, R9.reuse.H0_H0 ;  /* 0x20000009ff237230 */ /* 0x100fe40000004100 */
[----:B------:R-:W-:-:S03]  /*5130*/  HADD2.F32 R9, -RZ, R9.H1_H1 ;  /* 0x30000009ff097230 */ /* 0x000fc60000004100 */
[----:B------:R-:W-:Y:S01]  /*5140*/  FFMA.FTZ R37, R8, R35, R37 ;  /* 0x0000002308257223 */ /* 0x000fe20000010025 */
[----:B------:R-:W-:-:S03]  /*5150*/  LOP3.LUT R35, R13, 0xf000f, RZ, 0xc0, !PT ;  /* 0x000f000f0d237812 */ /* 0x000fc600078ec0ff */
[----:B------:R-:W-:Y:S01]  /*5160*/  FFMA.FTZ R37, R10, R9, R37 ;  /* 0x000000090a257223 */ /* 0x000fe20000010025 */
        /* <DEDUP_REMOVED lines=8> */
[----:B------:R-:W-:Y:S01]  /*51f0*/  HADD2.F32 R42, -RZ, R9.H1_H1 ;  /* 0x30000009ff2a7230 */ /* 0x000fe20000004100 */
[----:B------:R-:W-:Y:S02]  /*5200*/  LOP3.LUT R9, R15, 0xf000f, RZ, 0xc0, !PT ;  /* 0x000f000f0f097812 */ /* 0x000fe400078ec0ff */
[----:B------:R-:W-:Y:S02]  /*5210*/  FFMA.FTZ R40, R5, R40, RZ ;  /* 0x0000002805287223 */ /* 0x000fe400000100ff */
[----:B------:R-:W-:Y:S02]  /*5220*/  LOP3.LUT R9, R9, 0x64006400, RZ, 0xfc, !PT ;  /* 0x6400640009097812 */ /* 0x000fe400078efcff */
[----:B------:R-:W-:-:S03]  /*5230*/  FFMA.FTZ R37, R11, R42, R40 ;  /* 0x0000002a0b257223 */ /* 0x000fc60000010028 */
        /* <DEDUP_REMOVED lines=8> */
[----:B------:R-:W-:Y:S01]  /*52c0*/  HFMA2 R5, R5, R0.H1_H1, -72, -72 ;  /* 0xd480d48005057431 */ /* 0x000fe20000060000 */
[----:B------:R-:W-:-:S04]  /*52d0*/  LOP3.LUT R9, R9, 0x64006400, RZ, 0xfc, !PT ;  /* 0x6400640009097812 */ /* 0x000fc800078efcff */
[--C-:B------:R-:W-:Y:S02]  /*52e0*/  HADD2.F32 R11, -RZ, R5.reuse.H0_H0 ;  /* 0x20000005ff0b7230 */ /* 0x100fe40000004100 */
[----:B------:R-:W-:Y:S02]  /*52f0*/  HFMA2 R9, R9, R0.H1_H1, -72, -72 ;  /* 0xd480d48009097431 */ /* 0x000fe40000060000 */
[----:B------:R-:W-:Y:S02]  /*5300*/  HADD2.F32 R5, -RZ, R5.H1_H1 ;  /* 0x30000005ff057230 */ /* 0x000fe40000004100 */
[----:B------:R-:W-:Y:S01]  /*5310*/  FFMA.FTZ R11, R8, R11, R37 ;  /* 0x0000000b080b7223 */ /* 0x000fe20000010025 */
[----:B------:R-:W-:-:S03]  /*5320*/  HADD2.F32 R37, -RZ, R9.H0_H0 ;  /* 0x20000009ff257230 */ /* 0x000fc60000004100 */
[----:B------:R-:W-:Y:S02]  /*5330*/  FFMA.FTZ R5, R10, R5, R11 ;  /* 0x000000050a057223 */ /* 0x000fe4000001000b */
[----:B------:R-:W-:Y:S01]  /*5340*/  FFMA.FTZ R37, R8, R37, R41 ;  /* 0x0000002508257223 */ /* 0x000fe20000010029 */
[----:B------:R-:W-:-:S05]  /*5350*/  HADD2.F32 R8, -RZ, R9.H1_H1 ;  /* 0x30000009ff087230 */ /* 0x000fca0000004100 */
[----:B------:R-:W-:Y:S02]  /*5360*/  FFMA.FTZ R37, R10, R8, R37 ;  /* 0x000000080a257223 */ /* 0x000fe40000010025 */
[----:B------:R-:W2:Y:S01]  /*5370*/  LDG.E.128.CONSTANT R8, desc[UR6][R38.64] ;  /* 0x0000000626087981 */ /* 0x000ea2000c1e9d00 */
[----:B------:R-:W-:Y:S01]  /*5380*/  LOP3.LUT R45, R12, 0xf000f0, RZ, 0xc0, !PT ;  /* 0x00f000f00c2d7812 */ /* 0x000fe200078ec0ff */
[----:B------:R-:W-:Y:S01]  /*5390*/  HADD2.F32 R43, -RZ, R33.H1_H1 ;  /* 0x30000021ff2b7230 */ /* 0x000fe20000004100 */
[----:B------:R-:W-:Y:S01]  /*53a0*/  LOP3.LUT R13, R13, 0xf000f0, RZ, 0xc0, !PT ;  /* 0x00f000f00d0d7812 */ /* 0x000fe200078ec0ff */
[----:B------:R-:W-:Y:S01]  /*53b0*/  HADD2.F32 R33, -RZ, R16.H1_H1 ;  /* 0x30000010ff217230 */ /* 0x000fe20000004100 */
[----:B------:R-:W-:Y:S01]  /*53c0*/  LOP3.LUT R45, R45, 0x64006400, RZ, 0xfc, !PT ;  /* 0x640064002d2d7812 */ /* 0x000fe200078efcff */
[----:B------:R-:W-:Y:S01]  /*53d0*/  HADD2.F32 R16, -RZ, R17.H0_H0 ;  /* 0x20000011ff107230 */ /* 0x000fe20000004100 */
[----:B------:R-:W-:Y:S01]  /*53e0*/  LOP3.LUT R13, R13, 0x64006400, RZ, 0xfc, !PT ;  /* 0x640064000d0d7812 */ /* 0x000fe200078efcff */
[----:B------:R-:W-:-:S02]  /*53f0*/  HADD2.F32 R35, -RZ, R35.H1_H1 ;  /* 0x30000023ff237230 */ /* 0x000fc40000004100 */
[----:B------:R-:W-:Y:S01]  /*5400*/  FFMA.FTZ R43, R43, R33, R34 ;  /* 0x000000212b2b7223 */ /* 0x000fe20000010022 */
[-C--:B------:R-:W-:Y:S01]  /*5410*/  HFMA2 R12, R45, R0.reuse.H1_H1, -72, -72 ;  /* 0xd480d4802d0c7431 */ /* 0x080fe20000060000 */
[----:B------:R-:W-:Y:S01]  /*5420*/  SHF.R.U32.HI R41, RZ, 0x8, R14 ;  /* 0x00000008ff297819 */ /* 0x000fe2000001160e */
[----:B------:R-:W-:Y:S02]  /*5430*/  HFMA2 R13, R13, R0.H1_H1, -72, -72 ;  /* 0xd480d4800d0d7431 */ /* 0x000fe40000060000 */
[----:B------:R-:W-:Y:S01]  /*5440*/  FFMA.FTZ R35, R33, R35, R36 ;  /* 0x0000002321237223 */ /* 0x000fe20000010024 */
[----:B------:R-:W-:Y:S01]  /*5450*/  SHF.R.U32.HI R15, RZ, 0x8, R15 ;  /* 0x00000008ff0f7819 */ /* 0x000fe2000001160f */
[--C-:B------:R-:W-:Y:S01]  /*5460*/  HADD2.F32 R34, -RZ, R12.reuse.H0_H0 ;  /* 0x2000000cff227230 */ /* 0x100fe20000004100 */
[C---:B------:R-:W-:Y:S01]  /*5470*/  LOP3.LUT R14, R41.reuse, 0xf000f, RZ, 0xc0, !PT ;  /* 0x000f000f290e7812 */ /* 0x040fe200078ec0ff */
[----:B------:R-:W-:Y:S01]  /*5480*/  HADD2.F32 R12, -RZ, R12.H1_H1 ;  /* 0x3000000cff0c7230 */ /* 0x000fe20000004100 */
[----:B------:R-:W-:-:S02]  /*5490*/  LOP3.LUT R41, R41, 0xf000f0, RZ, 0xc0, !PT ;  /* 0x00f000f029297812 */ /* 0x000fc400078ec0ff */
[----:B------:R-:W-:Y:S01]  /*54a0*/  FFMA.FTZ R43, R34, R16, R43 ;  /* 0x00000010222b7223 */ /* 0x000fe2000001002b */
[--C-:B------:R-:W-:Y:S01]  /*54b0*/  HADD2.F32 R34, -RZ, R13.reuse.H0_H0 ;  /* 0x2000000dff227230 */ /* 0x100fe20000004100 */
[----:B------:R-:W-:Y:S01]  /*54c0*/  LOP3.LUT R14, R14, 0x64006400, RZ, 0xfc, !PT ;  /* 0x640064000e0e7812 */ /* 0x000fe200078efcff */
[----:B------:R-:W-:Y:S01]  /*54d0*/  HADD2.F32 R13, -RZ, R13.H1_H1 ;  /* 0x3000000dff0d7230 */ /* 0x000fe20000004100 */
[----:B------:R-:W-:Y:S02]  /*54e0*/  LOP3.LUT R41, R41, 0x64006400, RZ, 0xfc, !PT ;  /* 0x6400640029297812 */ /* 0x000fe400078efcff */
[----:B------:R-:W-:Y:S01]  /*54f0*/  FFMA.FTZ R35, R16, R34, R35 ;  /* 0x0000002210237223 */ /* 0x000fe20000010023 */
[----:B------:R-:W-:Y:S02]  /*5500*/  HADD2.F32 R34, -RZ, R17.H1_H1 ;  /* 0x30000011ff227230 */ /* 0x000fe40000004100 */
[----:B------:R-:W-:Y:S01]  /*5510*/  HADD2 R14, R14, -1032, -1032 ;  /* 0xe408e4080e0e7430 */ /* 0x000fe20000000000 */
[----:B------:R-:W-:-:S02]  /*5520*/  PRMT R31, R31, 0x5410, R30 ;  /* 0x000054101f1f7816 */ /* 0x000fc4000000001e */
[----:B------:R-:W-:Y:S01]  /*5530*/  IADD3 R25, PT, PT, R25, 0x20, RZ ;  /* 0x0000002019197810 */ /* 0x000fe20007ffe0ff */
[----:B------:R-:W-:Y:S01]  /*5540*/  FFMA.FTZ R36, R12, R34, R43 ;  /* 0x000000220c247223 */ /* 0x000fe2000001002b */
[C---:B------:R-:W-:Y:S01]  /*5550*/  LOP3.LUT R12, R15.reuse, 0xf000f, RZ, 0xc0, !PT ;  /* 0x000f000f0f0c7812 */ /* 0x040fe200078ec0ff */
[--C-:B------:R-:W-:Y:S02]  /*5560*/  HADD2.F32 R40, -RZ, R14.reuse.H0_H0 ;  /* 0x2000000eff287230 */ /* 0x100fe40000004100 */
[----:B------:R-:W-:Y:S01]  /*5570*/  FFMA.FTZ R35, R34, R13, R35 ;  /* 0x0000000d22237223 */ /* 0x000fe20000010023 */
[----:B------:R-:W-:Y:S01]  /*5580*/  HADD2.F32 R14, -RZ, R14.H1_H1 ;  /* 0x3000000eff0e7230 */ /* 0x000fe20000004100 */
[----:B------:R-:W-:Y:S01]  /*5590*/  LOP3.LUT R12, R12, 0x64006400, RZ, 0xfc, !PT ;  /* 0x640064000c0c7812 */ /* 0x000fe200078efcff */
[----:B------:R-:W-:Y:S02]  /*55a0*/  HFMA2 R29, R31, 1, 1, R29 ;  /* 0x3c003c001f1d7831 */ /* 0x000fe4000000001d */
[----:B------:R-:W-:Y:S01]  /*55b0*/  FFMA.FTZ R5, R32, R40, R5 ;  /* 0x0000002820057223 */ /* 0x000fe20000010005 */
[----:B------:R-:W-:Y:S01]  /*55c0*/  LOP3.LUT R15, R15, 0xf000f0, RZ, 0xc0, !PT ;  /* 0x00f000f00f0f7812 */ /* 0x000fe200078ec0ff */
[----:B------:R-:W-:Y:S01]  /*55d0*/  FMUL.FTZ R36, R19, R36 ;  /* 0x0000002413247220 */ /* 0x000fe20000410000 */
[----:B------:R-:W-:-:S02]  /*55e0*/  HADD2 R12, R12, -1032, -1032 ;  /* 0xe408e4080c0c7430 */ /* 0x000fc40000000000 */
[----:B------:R-:W-:Y:S01]  /*55f0*/  FFMA.FTZ R5, R33, R14, R5 ;  /* 0x0000000e21057223 */ /* 0x000fe20000010005 */
[-C--:B------:R-:W-:Y:S01]  /*5600*/  HFMA2 R14, R41, R0.reuse.H1_H1, -72, -72 ;  /* 0xd480d480290e7431 */ /* 0x080fe20000060000 */
[----:B------:R-:W-:Y:S01]  /*5610*/  LOP3.LUT R15, R15, 0x64006400, RZ, 0xfc, !PT ;  /* 0x640064000f0f7812 */ /* 0x000fe200078efcff */
[----:B------:R-:W-:Y:S01]  /*5620*/  FMUL.FTZ R35, R18, R35 ;  /* 0x0000002312237220 */ /* 0x000fe20000410000 */
[----:B------:R-:W-:Y:S01]  /*5630*/  HADD2.F32 R13, -RZ, R12.H0_H0 ;  /* 0x2000000cff0d7230 */ /* 0x000fe20000004100 */
[----:B------:R-:W-:Y:S01]  /*5640*/  F2FP.F16.F32.PACK_AB R36, RZ, R36 ;  /* 0x00000024ff24723e */ /* 0x000fe200000000ff */
[--C-:B------:R-:W-:Y:S02]  /*5650*/  HADD2.F32 R17, -RZ, R14.reuse.H0_H0 ;  /* 0x2000000eff117230 */ /* 0x100fe40000004100 */
[----:B------:R-:W-:Y:S02]  /*5660*/  HFMA2 R15, R15, R0.H1_H1, -72, -72 ;  /* 0xd480d4800f0f7431 */ /* 0x000fe40000060000 */
[----:B------:R-:W-:-:S02]  /*5670*/  HADD2.F32 R14, -RZ, R14.H1_H1 ;  /* 0x3000000eff0e7230 */ /* 0x000fc40000004100 */
[----:B------:R-:W-:Y:S01]  /*5680*/  FFMA.FTZ R32, R32, R13, R37 ;  /* 0x0000000d20207223 */ /* 0x000fe20000010025 */
[----:B------:R-:W-:Y:S02]  /*5690*/  HADD2.F32 R13, -RZ, R12.H1_H1 ;  /* 0x3000000cff0d7230 */ /* 0x000fe40000004100 */
[----:B------:R-:W-:Y:S01]  /*56a0*/  FFMA.FTZ R5, R16, R17, R5 ;  /* 0x0000001110057223 */ /* 0x000fe20000010005 */
[----:B------:R-:W-:Y:S02]  /*56b0*/  F2FP.F16.F32.PACK_AB R35, RZ, R35 ;  /* 0x00000023ff23723e */ /* 0x000fe400000000ff */
[----:B------:R-:W-:Y:S01]  /*56c0*/  ISETP.GE.AND P0, PT, R25, R22, PT ;  /* 0x000000161900720c */ /* 0x000fe20003f06270 */
[----:B------:R-:W-:Y:S01]  /*56d0*/  FFMA.FTZ R33, R33, R13, R32 ;  /* 0x0000000d21217223 */ /* 0x000fe20000010020 */
[----:B------:R-:W-:Y:S01]  /*56e0*/  HADD2.F32 R32, -RZ, R15.H0_H0 ;  /* 0x2000000fff207230 */ /* 0x000fe20000004100 */
[----:B------:R-:W1:Y:S01]  /*56f0*/  LDS.64 R12, [UR4+0x30] ;  /* 0x00003004ff0c7984 */ /* 0x000e620008000a00 */
[----:B------:R-:W-:Y:S01]  /*5700*/  FFMA.FTZ R17, R34, R14, R5 ;  /* 0x0000000e22117223 */ /* 0x000fe20000010005 */
[----:B------:R-:W-:-:S02]  /*5710*/  PRMT R36, R36, 0x5410, R35 ;  /* 0x0000541024247816 */ /* 0x000fc40000000023 */
[----:B------:R-:W-:Y:S01]  /*5720*/  FFMA.FTZ R33, R16, R32, R33 ;  /* 0x0000002010217223 */ /* 0x000fe20000010021 */
[----:B------:R-:W-:Y:S02]  /*5730*/  HADD2.F32 R16, -RZ, R15.H1_H1 ;  /* 0x3000000fff107230 */ /* 0x000fe40000004100 */
[----:B------:R-:W-:Y:S01]  /*5740*/  FMUL.FTZ R17, R28, R17 ;  /* 0x000000111c117220 */ /* 0x000fe20000410000 */
[----:B------:R-:W3:Y:S01]  /*5750*/  LDS.64 R14, [UR4+0x38] ;  /* 0x00003804ff0e7984 */ /* 0x000ee20008000a00 */
[----:B------:R-:W-:Y:S01]  /*5760*/  HFMA2 R6, R36, 1, 1, R6 ;  /* 0x3c003c0024067831 */ /* 0x000fe20000000006 */
[----:B------:R-:W-:Y:S01]  /*5770*/  UIADD3 UR4, UPT, UPT, UR4, 0x40, URZ ;  /* 0x0000004004047890 */ /* 0x000fe2000fffe0ff */
[----:B------:R-:W-:Y:S01]  /*5780*/  FFMA.FTZ R34, R34, R16, R33 ;  /* 0x0000001022227223 */ /* 0x000fe20000010021 */
[----:B------:R-:W-:Y:S02]  /*5790*/  F2FP.F16.F32.PACK_AB R17, RZ, R17 ;  /* 0x00000011ff11723e */ /* 0x000fe400000000ff */
[----:B------:R-:W-:-:S02]  /*57a0*/  MOV R40, R26 ;  /* 0x0000001a00287202 */ /* 0x000fc40000000f00 */
[----:B------:R-:W-:Y:S01]  /*57b0*/  MOV R41, R27 ;  /* 0x0000001b00297202 */ /* 0x000fe20000000f00 */
[----:B------:R-:W-:Y:S01]  /*57c0*/  IMAD.WIDE R26, R7, 0x4, R38 ;  /* 0x00000004071a7825 */ /* 0x000fe200078e0226 */
[C---:B--2---:R-:W-:Y:S02]  /*57d0*/  LOP3.LUT R5, R8.reuse, 0xf000f, RZ, 0xc0, !PT ;  /* 0x000f000f08057812 */ /* 0x044fe400078ec0ff */
[----:B------:R-:W-:Y:S02]  /*57e0*/  LOP3.LUT R31, R8, 0xf000f0, RZ, 0xc0, !PT ;  /* 0x00f000f0081f7812 */ /* 0x000fe400078ec0ff */
[----:B------:R-:W-:Y:S02]  /*57f0*/  LOP3.LUT R5, R5, 0x64006400, RZ, 0xfc, !PT ;  /* 0x6400640005057812 */ /* 0x000fe400078efcff */
[----:B------:R-:W-:-:S03]  /*5800*/  LOP3.LUT R31, R31, 0x64006400, RZ, 0xfc, !PT ;  /* 0x640064001f1f7812 */ /* 0x000fc600078efcff */
[----:B------:R-:W-:Y:S02]  /*5810*/  HADD2 R30, R5, -1032, -1032 ;  /* 0xe408e408051e7430 */ /* 0x000fe40000000000 */
[----:B-1----:R-:W-:-:S03]  /*5820*/  HADD2.F32 R5, -RZ, R12.H0_H0 ;  /* 0x2000000cff057230 */ /* 0x002fc60000004100 */
[--C-:B------:R-:W-:Y:S02]  /*5830*/  HADD2.F32 R16, -RZ, R30.reuse.H0_H0 ;  /* 0x2000001eff107230 */ /* 0x100fe40000004100 */
[----:B------:R-:W-:Y:S02]  /*5840*/  HADD2.F32 R33, -RZ, R30.H1_H1 ;  /* 0x3000001eff217230 */ /* 0x000fe40000004100 */
[----:B------:R-:W-:Y:S01]  /*5850*/  HFMA2 R30, R31, R0.H1_H1, -72, -72 ;  /* 0xd480d4801f1e7431 */ /* 0x000fe20000060000 */
[----:B------:R-:W-:Y:S01]  /*5860*/  SHF.R.U32.HI R31, RZ, 0x8, R8 ;  /* 0x00000008ff1f7819 */ /* 0x000fe20000011608 */
[----:B------:R-:W-:Y:S01]  /*5870*/  FFMA.FTZ R32, R16, R5, RZ ;  /* 0x0000000510207223 */ /* 0x000fe200000100ff */
[----:B------:R-:W-:Y:S02]  /*5880*/  HADD2.F32 R16, -RZ, R12.H1_H1 ;  /* 0x3000000cff107230 */ /* 0x000fe40000004100 */
[--C-:B------:R-:W-:Y:S02]  /*5890*/  HADD2.F32 R12, -RZ, R13.reuse.H0_H0 ;  /* 0x2000000dff0c7230 */ /* 0x100fe40000004100 */
[----:B------:R-:W-:-:S02]  /*58a0*/  HADD2.F32 R13, -RZ, R13.H1_H1 ;  /* 0x3000000dff0d7230 */ /* 0x000fc40000004100 */
[----:B------:R-:W-:Y:S01]  /*58b0*/  FFMA.FTZ R33, R33, R16, R32 ;  /* 0x0000001021217223 */ /* 0x000fe20000010020 */
[----:B------:R-:W-:-:S05]  /*58c0*/  HADD2.F32 R32, -RZ, R30.H0_H0 ;  /* 0x2000001eff207230 */ /* 0x000fca0000004100 */
[----:B------:R-:W-:Y:S01]  /*58d0*/  FFMA.FTZ R8, R32, R12, R33 ;  /* 0x0000000c20087223 */ /* 0x000fe20000010021 */
[C---:B------:R-:W-:Y:S01]  /*58e0*/  LOP3.LUT R32, R31.reuse, 0xf000f, RZ, 0xc0, !PT ;  /* 0x000f000f1f207812 */ /* 0x040fe200078ec0ff */
[----:B------:R-:W-:Y:S01]  /*58f0*/  HADD2.F32 R33, -RZ, R30.H1_H1 ;  /* 0x3000001eff217230 */ /* 0x000fe20000004100 */
[----:B------:R-:W-:Y:S02]  /*5900*/  LOP3.LUT R31, R31, 0xf000f0, RZ, 0xc0, !PT ;  /* 0x00f000f01f1f7812 */ /* 0x000fe400078ec0ff */
[----:B------:R-:W-:Y:S02]  /*5910*/  LOP3.LUT R32, R32, 0x64006400, RZ, 0xfc, !PT ;  /* 0x6400640020207812 */ /* 0x000fe400078efcff */
[----:B------:R-:W-:Y:S01]  /*5920*/  FFMA.FTZ R33, R33, R13, R8 ;  /* 0x0000000d21217223 */ /* 0x000fe20000010008 */
[----:B---3--:R-:W-:Y:S01]  /*5930*/  HADD2.F32 R8, -RZ, R14.H0_H0 ;  /* 0x2000000eff087230 */ /* 0x008fe20000004100 */
[----:B------:R-:W-:Y:S01]  /*5940*/  LOP3.LUT R31, R31, 0x64006400, RZ, 0xfc, !PT ;  /* 0x640064001f1f7812 */ /* 0x000fe200078efcff */
[----:B------:R-:W-:-:S04]  /*5950*/  HADD2 R30, R32, -1032, -1032 ;  /* 0xe408e408201e7430 */ /* 0x000fc80000000000 */
[----:B------:R-:W-:Y:S02]  /*5960*/  HFMA2 R31, R31, R0.H1_H1, -72, -72 ;  /* 0xd480d4801f1f7431 */ /* 0x000fe40000060000 */
[----:B------:R-:W-:-:S05]  /*5970*/  HADD2.F32 R32, -RZ, R30.H0_H0 ;  /* 0x2000001eff207230 */ /* 0x000fca0000004100 */
[----:B------:R-:W-:Y:S01]  /*5980*/  FFMA.FTZ R33, R32, R8, R33 ;  /* 0x0000000820217223 */ /* 0x000fe20000010021 */
[----:B------:R-:W-:Y:S02]  /*5990*/  HADD2.F32 R32, -RZ, R30.H1_H1 ;  /* 0x3000001eff207230 */ /* 0x000fe40000004100 */
[----:B------:R-:W-:Y:S02]  /*59a0*/  HADD2.F32 R30, -RZ, R14.H1_H1 ;  /* 0x3000000eff1e7230 */ /* 0x000fe40000004100 */
[--C-:B------:R-:W-:Y:S02]  /*59b0*/  HADD2.F32 R14, -RZ, R15.reuse.H0_H0 ;  /* 0x2000000fff0e7230 */ /* 0x100fe40000004100 */
[----:B------:R-:W-:Y:S02]  /*59c0*/  HADD2.F32 R15, -RZ, R15.H1_H1 ;  /* 0x3000000fff0f7230 */ /* 0x000fe40000004100 */
[----:B------:R-:W-:Y:S01]  /*59d0*/  FFMA.FTZ R33, R32, R30, R33 ;  /* 0x0000001e20217223 */ /* 0x000fe20000010021 */
[----:B------:R-:W-:-:S02]  /*59e0*/  HADD2.F32 R32, -RZ, R31.H0_H0 ;  /* 0x2000001fff207230 */ /* 0x000fc40000004100 */
[----:B------:R-:W-:-:S03]  /*59f0*/  HADD2.F32 R31, -RZ, R31.H1_H1 ;  /* 0x3000001fff1f7230 */ /* 0x000fc60000004100 */
[----:B------:R-:W-:Y:S01]  /*5a00*/  FFMA.FTZ R32, R32, R14, R33 ;  /* 0x0000000e20207223 */ /* 0x000fe20000010021 */
[----:B------:R-:W-:-:S03]  /*5a10*/  LOP3.LUT R33, R9, 0xf000f0, RZ, 0xc0, !PT ;  /* 0x00f000f009217812 */ /* 0x000fc600078ec0ff */
[----:B------:R-:W-:Y:S01]  /*5a20*/  FFMA.FTZ R32, R31, R15, R32 ;  /* 0x0000000f1f207223 */ /* 0x000fe20000010020 */
[----:B------:R-:W-:Y:S02]  /*5a30*/  LOP3.LUT R31, R9, 0xf000f, RZ, 0xc0, !PT ;  /* 0x000f000f091f7812 */ /* 0x000fe400078ec0ff */
[----:B------:R-:W-:Y:S01]  /*5a40*/  LOP3.LUT R33, R33, 0x64006400, RZ, 0xfc, !PT ;  /* 0x6400640021217812 */ /* 0x000fe200078efcff */
[----:B------:R-:W-:Y:S01]  /*5a50*/  FMUL.FTZ R32, R19, R32 ;  /* 0x0000002013207220 */ /* 0x000fe20000410000 */
[----:B------:R-:W-:-:S03]  /*5a60*/  LOP3.LUT R31, R31, 0x64006400, RZ, 0xfc, !PT ;  /* 0x640064001f1f7812 */ /* 0x000fc600078efcff */
[----:B------:R-:W-:Y:S01]  /*5a70*/  HFMA2 R33, R33, R0.H1_H1, -72, -72 ;  /* 0xd480d48021217431 */ /* 0x000fe20000060000 */
[----:B------:R-:W-:Y:S01]  /*5a80*/  F2FP.F16.F32.PACK_AB R32, RZ, R32 ;  /* 0x00000020ff20723e */ /* 0x000fe200000000ff */
[----:B------:R-:W-:-:S05]  /*5a90*/  HADD2 R31, R31, -1032, -1032 ;  /* 0xe408e4081f1f7430 */ /* 0x000fca0000000000 */
[--C-:B------:R-:W-:Y:S02]  /*5aa0*/  HADD2.F32 R36, -RZ, R31.reuse.H0_H0 ;  /* 0x2000001fff247230 */ /* 0x100fe40000004100 */
[----:B------:R-:W-:-:S03]  /*5ab0*/  HADD2.F32 R31, -RZ, R31.H1_H1 ;  /* 0x3000001fff1f7230 */ /* 0x000fc60000004100 */
[----:B------:R-:W-:-:S04]  /*5ac0*/  FFMA.FTZ R35, R5, R36, RZ ;  /* 0x0000002405237223 */ /* 0x000fc800000100ff */
[----:B------:R-:W-:Y:S01]  /*5ad0*/  FFMA.FTZ R35, R16, R31, R35 ;  /* 0x0000001f10237223 */ /* 0x000fe20000010023 */
[----:B------:R-:W-:Y:S01]  /*5ae0*/  FMUL.FTZ R31, R23, R34 ;  /* 0x00000022171f7220 */ /* 0x000fe20000410000 */
[--C-:B------:R-:W-:Y:S02]  /*5af0*/  HADD2.F32 R34, -RZ, R33.reuse.H0_H0 ;  /* 0x20000021ff227230 */ /* 0x100fe40000004100 */
[----:B------:R-:W-:Y:S02]  /*5b00*/  HADD2.F32 R33, -RZ, R33.H1_H1 ;  /* 0x30000021ff217230 */ /* 0x000fe40000004100 */
[----:B------:R-:W-:Y:S01]  /*5b10*/  F2FP.F16.F32.PACK_AB R31, RZ, R31 ;  /* 0x0000001fff1f723e */ /* 0x000fe200000000ff */
[----:B------:R-:W-:Y:S01]  /*5b20*/  FFMA.FTZ R34, R12, R34, R35 ;  /* 0x000000220c227223 */ /* 0x000fe20000010023 */
[----:B------:R-:W-:Y:S02]  /*5b30*/  SHF.R.U32.HI R35, RZ, 0x8, R9 ;  /* 0x00000008ff237819 */ /* 0x000fe40000011609 */
[----:B------:R-:W-:Y:S01]  /*5b40*/  PRMT R17, R17, 0x5410, R31 ;  /* 0x0000541011117816 */ /* 0x000fe2000000001f */
[----:B------:R-:W-:Y:S01]  /*5b50*/  FFMA.FTZ R9, R13, R33, R34 ;  /* 0x000000210d097223 */ /* 0x000fe20000010022 */
[----:B------:R-:W-:-:S02]  /*5b60*/  LOP3.LUT R33, R35, 0xf000f, RZ, 0xc0, !PT ;  /* 0x000f000f23217812 */ /* 0x000fc400078ec0ff */
[----:B------:R-:W-:Y:S02]  /*5b70*/  LOP3.LUT R35, R35, 0xf000f0, RZ, 0xc0, !PT ;  /* 0x00f000f023237812 */ /* 0x000fe400078ec0ff */
[----:B------:R-:W-:Y:S01]  /*5b80*/  LOP3.LUT R33, R33, 0x64006400, RZ, 0xfc, !PT ;  /* 0x6400640021217812 */ /* 0x000fe200078efcff */
[----:B------:R-:W-:-:S04]  /*5b90*/  HFMA2 R29, R17, 1, 1, R29 ;  /* 0x3c003c00111d7831 */ /* 0x000fc8000000001d */
[----:B------:R-:W-:-:S05]  /*5ba0*/  HADD2 R33, R33, -1032, -1032 ;  /* 0xe408e40821217430 */ /* 0x000fca0000000000 */
[--C-:B------:R-:W-:Y:S02]  /*5bb0*/  HADD2.F32 R34, -RZ, R33.reuse.H0_H0 ;  /* 0x20000021ff227230 */ /* 0x100fe40000004100 */
[----:B------:R-:W-:-:S03]  /*5bc0*/  HADD2.F32 R33, -RZ, R33.H1_H1 ;  /* 0x30000021ff217230 */ /* 0x000fc60000004100 */
[----:B------:R-:W-:-:S04]  /*5bd0*/  FFMA.FTZ R9, R8, R34, R9 ;  /* 0x0000002208097223 */ /* 0x000fc80000010009 */
[----:B------:R-:W-:Y:S01]  /*5be0*/  FFMA.FTZ R37, R30, R33, R9 ;  /* 0x000000211e257223 */ /* 0x000fe20000010009 */
[----:B------:R-:W-:Y:S02]  /*5bf0*/  LOP3.LUT R33, R10, 0xf000f, RZ, 0xc0, !PT ;  /* 0x000f000f0a217812 */ /* 0x000fe400078ec0ff */
[----:B------:R-:W-:Y:S02]  /*5c00*/  LOP3.LUT R9, R35, 0x64006400, RZ, 0xfc, !PT ;  /* 0x6400640023097812 */ /* 0x000fe400078efcff */
[----:B------:R-:W-:-:S03]  /*5c10*/  LOP3.LUT R33, R33, 0x64006400, RZ, 0xfc, !PT ;  /* 0x6400640021217812 */ /* 0x000fc600078efcff */
[----:B------:R-:W-:Y:S02]  /*5c20*/  HFMA2 R9, R9, R0.H1_H1, -72, -72 ;  /* 0xd480d48009097431 */ /* 0x000fe40000060000 */
[----:B------:R-:W-:-:S03]  /*5c30*/  HADD2 R33, R33, -1032, -1032 ;  /* 0xe408e40821217430 */ /* 0x000fc60000000000 */
[----:B------:R-:W-:Y:S02]  /*5c40*/  HADD2.F32 R35, -RZ, R9.H0_H0 ;  /* 0x20000009ff237230 */ /* 0x000fe40000004100 */
[--C-:B------:R-:W-:Y:S02]  /*5c50*/  HADD2.F32 R34, -RZ, R33.reuse.H0_H0 ;  /* 0x20000021ff227230 */ /* 0x100fe40000004100 */
[----:B------:R-:W-:Y:S02]  /*5c60*/  HADD2.F32 R33, -RZ, R33.H1_H1 ;  /* 0x30000021ff217230 */ /* 0x000fe40000004100 */
[----:B------:R-:W-:Y:S01]  /*5c70*/  FFMA.FTZ R36, R14, R35, R37 ;  /* 0x000000230e247223 */ /* 0x000fe20000010025 */
[----:B------:R-:W-:Y:S02]  /*5c80*/  HADD2.F32 R9, -RZ, R9.H1_H1 ;  /* 0x30000009ff097230 */ /* 0x000fe40000004100 */
[----:B------:R-:W-:-:S04]  /*5c90*/  FFMA.FTZ R37, R5, R34, RZ ;  /* 0x0000002205257223 */ /* 0x000fc800000100ff */
[----:B------:R-:W-:Y:S01]  /*5ca0*/  FFMA.FTZ R37, R16, R33, R37 ;  /* 0x0000002110257223 */ /* 0x000fe20000010025 */
[----:B------:R-:W-:Y:S01]  /*5cb0*/  LOP3.LUT R33, R10, 0xf000f0, RZ, 0xc0, !PT ;  /* 0x00f000f00a217812 */ /* 0x000fe200078ec0ff */
[----:B------:R-:W-:-:S03]  /*5cc0*/  FFMA.FTZ R9, R15, R9, R36 ;  /* 0x000000090f097223 */ /* 0x000fc60000010024 */
[----:B------:R-:W-:Y:S01]  /*5cd0*/  LOP3.LUT R33, R33, 0x64006400, RZ, 0xfc, !PT ;  /* 0x6400640021217812 */ /* 0x000fe200078efcff */
[----:B------:R-:W-:-:S04]  /*5ce0*/  FMUL.FTZ R9, R18, R9 ;  /* 0x0000000912097220 */ /* 0x000fc80000410000 */
[----:B------:R-:W-:Y:S01]  /*5cf0*/  HFMA2 R33, R33, R0.H1_H1, -72, -72 ;  /* 0xd480d48021217431 */ /* 0x000fe20000060000 */
[----:B------:R-:W-:-:S04]  /*5d00*/  F2FP.F16.F32.PACK_AB R9, RZ, R9 ;  /* 0x00000009ff09723e */ /* 0x000fc800000000ff */
[--C-:B------:R-:W-:Y:S01]  /*5d10*/  HADD2.F32 R35, -RZ, R33.reuse.H0_H0 ;  /* 0x20000021ff237230 */ /* 0x100fe20000004100 */
[----:B------:R-:W-:Y:S01]  /*5d20*/  PRMT R32, R32, 0x5410, R9 ;  /* 0x0000541020207816 */ /* 0x000fe20000000009 */
[----:B------:R-:W-:-:S03]  /*5d30*/  HADD2.F32 R33, -RZ, R33.H1_H1 ;  /* 0x30000021ff217230 */ /* 0x000fc60000004100 */
[----:B------:R-:W-:Y:S01]  /*5d40*/  FFMA.FTZ R34, R12, R35, R37 ;  /* 0x000000230c227223 */ /* 0x000fe20000010025 */
[----:B------:R-:W-:-:S03]  /*5d50*/  SHF.R.U32.HI R35, RZ, 0x8, R10 ;  /* 0x00000008ff237819 */ /* 0x000fc6000001160a */
[----:B------:R-:W-:Y:S01]  /*5d60*/  FFMA.FTZ R33, R13, R33, R34 ;  /* 0x000000210d217223 */ /* 0x000fe20000010022 */
[C---:B------:R-:W-:Y:S02]  /*5d70*/  LOP3.LUT R10, R35.reuse, 0xf000f, RZ, 0xc0, !PT ;  /* 0x000f000f230a7812 */ /* 0x040fe400078ec0ff */
[----:B------:R-:W-:Y:S02]  /*5d80*/  LOP3.LUT R35, R35, 0xf000f0, RZ, 0xc0, !PT ;  /* 0x00f000f023237812 */ /* 0x000fe400078ec0ff */
[----:B------:R-:W-:Y:S02]  /*5d90*/  LOP3.LUT R10, R10, 0x64006400, RZ, 0xfc, !PT ;  /* 0x640064000a0a7812 */ /* 0x000fe400078efcff */
[----:B------:R-:W-:-:S03]  /*5da0*/  LOP3.LUT R35, R35, 0x64006400, RZ, 0xfc, !PT ;  /* 0x6400640023237812 */ /* 0x000fc600078efcff */
[----:B------:R-:W-:-:S05]  /*5db0*/  HADD2 R10, R10, -1032, -1032 ;  /* 0xe408e4080a0a7430 */ /* 0x000fca0000000000 */
[--C-:B------:R-:W-:Y:S02]  /*5dc0*/  HADD2.F32 R34, -RZ, R10.reuse.H0_H0 ;  /* 0x2000000aff227230 */ /* 0x100fe40000004100 */
[----:B------:R-:W-:-:S03]  /*5dd0*/  HADD2.F32 R10, -RZ, R10.H1_H1 ;  /* 0x3000000aff0a7230 */ /* 0x000fc60000004100 */
[----:B------:R-:W-:-:S04]  /*5de0*/  FFMA.FTZ R33, R8, R34, R33 ;  /* 0x0000002208217223 */ /* 0x000fc80000010021 */
[----:B------:R-:W-:Y:S01]  /*5df0*/  FFMA.FTZ R37, R30, R10, R33 ;  /* 0x0000000a1e257223 */ /* 0x000fe20000010021 */
[----:B------:R-:W-:Y:S01]  /*5e00*/  LOP3.LUT R33, R11, 0xf000f, RZ, 0xc0, !PT ;  /* 0x000f000f0b217812 */ /* 0x000fe200078ec0ff */
[----:B------:R-:W-:-:S03]  /*5e10*/  HFMA2 R10, R35, R0.H1_H1, -72, -72 ;  /* 0xd480d480230a7431 */ /* 0x000fc60000060000 */
[----:B------:R-:W-:Y:S02]  /*5e20*/  LOP3.LUT R33, R33, 0x64006400, RZ, 0xfc, !PT ;  /* 0x6400640021217812 */ /* 0x000fe400078efcff */
[--C-:B------:R-:W-:Y:S02]  /*5e30*/  HADD2.F32 R35, -RZ, R10.reuse.H0_H0 ;  /* 0x2000000aff237230 */ /* 0x100fe40000004100 */
[----:B------:R-:W-:Y:S02]  /*5e40*/  HADD2.F32 R10, -RZ, R10.H1_H1 ;  /* 0x3000000aff0a7230 */ /* 0x000fe40000004100 */
        /* <DEDUP_REMOVED lines=18> */
[----:B------:R-:W-:Y:S02]  /*5f70*/  HADD2 R11, R11, -1032, -1032 ;  /* 0xe408e4080b0b7430 */ /* 0x000fe40000000000 */
[----:B------:R-:W-:-:S03]  /*5f80*/  HFMA2 R12, R13, R0.H1_H1, -72, -72 ;  /* 0xd480d4800d0c7431 */ /* 0x000fc60000060000 */
[--C-:B------:R-:W-:Y:S02]  /*5f90*/  HADD2.F32 R16, -RZ, R11.reuse.H0_H0 ;  /* 0x2000000bff107230 */ /* 0x100fe40000004100 */
[----:B------:R-:W-:-:S03]  /*5fa0*/  HADD2.F32 R11, -RZ, R11.H1_H1 ;  /* 0x3000000bff0b7230 */ /* 0x000fc60000004100 */
[----:B------:R-:W-:Y:S01]  /*5fb0*/  FFMA.FTZ R5, R8, R16, R5 ;  /* 0x0000001008057223 */ /* 0x000fe20000010005 */
[--C-:B------:R-:W-:Y:S02]  /*5fc0*/  HADD2.F32 R8, -RZ, R12.reuse.H0_H0 ;  /* 0x2000000cff087230 */ /* 0x100fe40000004100 */
[----:B------:R-:W-:Y:S02]  /*5fd0*/  HADD2.F32 R12, -RZ, R12.H1_H1 ;  /* 0x3000000cff0c7230 */ /* 0x000fe40000004100 */
[----:B------:R-:W-:-:S04]  /*5fe0*/  FFMA.FTZ R5, R30, R11, R5 ;  /* 0x0000000b1e057223 */ /* 0x000fc80000010005 */
[----:B------:R-:W-:Y:S01]  /*5ff0*/  FFMA.FTZ R11, R14, R8, R5 ;  /* 0x000000080e0b7223 */ /* 0x000fe20000010005 */
[----:B------:R-:W-:-:S03]  /*6000*/  FFMA.FTZ R5, R15, R10, R36 ;  /* 0x0000000a0f057223 */ /* 0x000fc60000010024 */
[----:B------:R-:W-:Y:S01]  /*6010*/  FFMA.FTZ R12, R15, R12, R11 ;  /* 0x0000000c0f0c7223 */ /* 0x000fe2000001000b */
[----:B------:R-:W-:-:S03]  /*6020*/  FMUL.FTZ R5, R28, R5 ;  /* 0x000000051c057220 */ /* 0x000fc60000410000 */
[----:B------:R-:W-:Y:S02]  /*6030*/  FMUL.FTZ R12, R23, R12 ;  /* 0x0000000c170c7220 */ /* 0x000fe40000410000 */
[----:B------:R-:W-:-:S03]  /*6040*/  F2FP.F16.F32.PACK_AB R5, RZ, R5 ;  /* 0x00000005ff05723e */ /* 0x000fc600000000ff */
[----:B------:R-:W-:-:S04]  /*6050*/  F2FP.F16.F32.PACK_AB R12, RZ, R12 ;  /* 0x0000000cff0c723e */ /* 0x000fc800000000ff */
[----:B------:R-:W-:Y:S01]  /*6060*/  PRMT R8, R5, 0x5410, R12 ;  /* 0x0000541005087816 */ /* 0x000fe2000000000c */
[----:B------:R-:W-:-:S04]  /*6070*/  HADD2 R5, R32, R6 ;  /* 0x0000000620057230 */ /* 0x000fc80000000000 */
[----:B------:R-:W-:Y:S01]  /*6080*/  HFMA2 R6, R8, 1, 1, R29 ;  /* 0x3c003c0008067831 */ /* 0x000fe2000000001d */
[----:B------:R-:W-:Y:S06]  /*6090*/  @!P0 BRA `(.L_x_5219) ;  /* 0xffffffdc00108947 */ /* 0x000fec000383ffff */
[----:B------:R-:W-:-:S07]  /*60a0*/  IMAD.WIDE R40, R7, 0x10, R40 ;  /* 0x0000001007287825 */ /* 0x000fce00078e0228 */
.L_x_5218:
[----:B------:R-:W1:Y:S01]  /*60b0*/  LDC.64 R36, c[0x0][0x3a0] ;  /* 0x0000e800ff247b82 */ /* 0x000e620000000a00 */
[----:B------:R-:W-:Y:S01]  /*60c0*/  VIMNMX R26, PT, PT, R21, UR12, PT ;  /* 0x0000000c151a7c48 */ /* 0x000fe2000bfe0100 */
[----:B------:R-:W-:-:S03]  /*60d0*/  IMAD R9, R7, UR8, R20 ;  /* 0x0000000807097c24 */ /* 0x000fc6000f8e0214 */
[----:B------:R-:W-:Y:S01]  /*60e0*/  ISETP.GT.AND P0, PT, R26, R25, PT ;  /* 0x000000191a00720c */ /* 0x000fe20003f04270 */
[----:B-1----:R-:W-:-:S12]  /*60f0*/  IMAD.WIDE R36, R9, 0x2, R36 ;  /* 0x0000000209247825 */ /* 0x002fd800078e0224 */
[----:B------:R-:W-:Y:S05]  /*6100*/  @!P0 BRA `(.L_x_5220) ;  /* 0x0000001000f08947 */ /* 0x000fea0003800000 */
.L_x_5221:
[----:B------:R-:W2:Y:S01]  /*6110*/  LDG.E.128.CONSTANT R12, desc[UR6][R40.64] ;  /* 0x00000006280c7981 */ /* 0x000ea2000c1e9d00 */
[----:B------:R-:W-:-:S03]  /*6120*/  IMAD.WIDE R38, R7, 0x4, R40 ;  /* 0x0000000407267825 */ /* 0x000fc600078e0228 */
[----:B------:R-:W1:Y:S04]  /*6130*/  LDS.128 R16, [UR4] ;  /* 0x00000004ff107984 */ /* 0x000e680008000c00 */
[----:B------:R3:W4:Y:S01]  /*6140*/  LDG.E.128.CONSTANT R8, desc[UR6][R38.64] ;  /* 0x0000000626087981 */ /* 0x000722000c1e9d00 */
[----:B------:R-:W-:Y:S02]  /*6150*/  HFMA2 R20, -RZ, RZ, 0, 0.125 ;  /* 0x00003000ff147431 */ /* 0x000fe400000001ff */
[----:B---3--:R-:W-:-:S03]  /*6160*/  IMAD.WIDE R38, R7, 0x4, R38 ;  /* 0x0000000407267825 */ /* 0x008fc600078e0226 */
[----:B------:R-:W-:Y:S02]  /*6170*/  PRMT R0, R0, 0x5410, R20 ;  /* 0x0000541000007816 */ /* 0x000fe40000000014 */
        /* <DEDUP_REMOVED lines=15> */
[----:B-1----:R-:W-:-:S02]  /*6270*/  HFMA2 R29, R29, R16, RZ ;  /* 0x000000101d1d7231 */ /* 0x002fc400000000ff */
[-C--:B------:R-:W-:Y:S02]  /*6280*/  HFMA2 R30, R30, R16.reuse, RZ.H0_H0 ;  /* 0x000000101e1e7231 */ /* 0x080fe400000400ff */
[-C--:B------:R-:W-:Y:S02]  /*6290*/  HFMA2 R22, R22, R16.reuse, RZ ;  /* 0x0000001016167231 */ /* 0x080fe400000000ff */
[----:B------:R-:W-:Y:S01]  /*62a0*/  HFMA2 R20, R20, R16, RZ.H0_H0 ;  /* 0x0000001014147231 */ /* 0x000fe200000400ff */
[----:B------:R-:W-:Y:S01]  /*62b0*/  LOP3.LUT R16, R14, 0x380038, RZ, 0xc0, !PT ;  /* 0x003800380e107812 */ /* 0x000fe200078ec0ff */
[----:B------:R-:W-:Y:S01]  /*62c0*/  HFMA2 R23, R23, R0.H1_H1, -132, -132 ;  /* 0xd820d82017177431 */ /* 0x000fe20000060000 */
[----:B------:R-:W-:Y:S02]  /*62d0*/  LOP3.LUT R21, R21, 0x64006400, RZ, 0xfc, !PT ;  /* 0x6400640015157812 */ /* 0x000fe400078efcff */
[----:B------:R-:W-:Y:S02]  /*62e0*/  LOP3.LUT R27, R16, 0x64006400, RZ, 0xfc, !PT ;  /* 0x64006400101b7812 */ /* 0x000fe400078efcff */
[----:B------:R-:W-:Y:S01]  /*62f0*/  LOP3.LUT R16, R15, 0x380038, RZ, 0xc0, !PT ;  /* 0x003800380f107812 */ /* 0x000fe200078ec0ff */
[----:B------:R-:W-:-:S02]  /*6300*/  HFMA2 R29, R23, R17, R29 ;  /* 0x00000011171d7231 */ /* 0x000fc4000000001d */
[-C--:B------:R-:W-:Y:S01]  /*6310*/  HFMA2 R21, R21, R0.reuse.H1_H1, -132, -132 ;  /* 0xd820d82015157431 */ /* 0x080fe20000060000 */
[----:B------:R-:W-:Y:S02]  /*6320*/  SHF.R.U32.HI R32, RZ, 0x6, R12 ;  /* 0x00000006ff207819 */ /* 0x000fe4000001160c */
[----:B------:R-:W-:Y:S01]  /*6330*/  LOP3.LUT R23, R16, 0x64006400, RZ, 0xfc, !PT ;  /* 0x6400640010177812 */ /* 0x000fe200078efcff */
[-C--:B------:R-:W-:Y:S01]  /*6340*/  HFMA2 R16, R27, R0.reuse.H1_H1, -132, -132 ;  /* 0xd820d8201b107431 */ /* 0x080fe20000060000 */
[----:B------:R-:W-:Y:S01]  /*6350*/  SHF.R.U32.HI R31, RZ, 0x6, R13 ;  /* 0x00000006ff1f7819 */ /* 0x000fe2000001160d */
[-C--:B------:R-:W-:Y:S01]  /*6360*/  HFMA2 R30, R21, R17.reuse, R30 ;  /* 0x00000011151e7231 */ /* 0x080fe2000000001e */
[----:B------:R-:W-:Y:S01]  /*6370*/  LOP3.LUT R21, R32, 0x70007, RZ, 0xc0, !PT ;  /* 0x0007000720157812 */ /* 0x000fe200078ec0ff */
[----:B------:R-:W-:Y:S01]  /*6380*/  HFMA2 R23, R23, R0.H1_H1, -132, -132 ;  /* 0xd820d82017177431 */ /* 0x000fe20000060000 */
[----:B------:R-:W-:Y:S01]  /*6390*/  SHF.R.U32.HI R27, RZ, 0x6, R15 ;  /* 0x00000006ff1b7819 */ /* 0x000fe2000001160f */
[----:B------:R-:W-:Y:S01]  /*63a0*/  HFMA2 R16, R16, R17, R22 ;  /* 0x0000001110107231 */ /* 0x000fe20000000016 */
[----:B------:R-:W-:-:S02]  /*63b0*/  LOP3.LUT R21, R21, 0x64006400, RZ, 0xfc, !PT ;  /* 0x6400640015157812 */ /* 0x000fc400078efcff */
[----:B------:R-:W-:Y:S01]  /*63c0*/  LOP3.LUT R22, R27, 0x70007, RZ, 0xc0, !PT ;  /* 0x000700071b167812 */ /* 0x000fe200078ec0ff */
[----:B------:R-:W-:Y:S01]  /*63d0*/  HFMA2 R20, R23, R17, R20 ;  /* 0x0000001117147231 */ /* 0x000fe20000000014 */
[----:B------:R-:W-:Y:S01]  /*63e0*/  LOP3.LUT R17, R31, 0x70007, RZ, 0xc0, !PT ;  /* 0x000700071f117812 */ /* 0x000fe200078ec0ff */
[----:B------:R-:W-:Y:S01]  /*63f0*/  HADD2 R21, R21, -1028, -1028 ;  /* 0xe404e40415157430 */ /* 0x000fe20000000000 */
[----:B------:R-:W-:Y:S02]  /*6400*/  LOP3.LUT R22, R22, 0x64006400, RZ, 0xfc, !PT ;  /* 0x6400640016167812 */ /* 0x000fe400078efcff */
[----:B------:R-:W-:Y:S01]  /*6410*/  LOP3.LUT R17, R17, 0x64006400, RZ, 0xfc, !PT ;  /* 0x6400640011117812 */ /* 0x000fe200078efcff */
[-C--:B------:R-:W-:Y:S02]  /*6420*/  HFMA2 R29, R21, R18.reuse, R29 ;  /* 0x00000012151d7231 */ /* 0x080fe4000000001d */
[----:B------:R-:W-:Y:S02]  /*6430*/  HADD2 R22, R22, -1028, -1028 ;  /* 0xe404e40416167430 */ /* 0x000fe40000000000 */
[----:B------:R-:W-:Y:S01]  /*6440*/  HADD2 R21, R17, -1028, -1028 ;  /* 0xe404e40411157430 */ /* 0x000fe20000000000 */
[----:B------:R-:W-:Y:S01]  /*6450*/  SHF.R.U32.HI R17, RZ, 0x6, R14 ;  /* 0x00000006ff117819 */ /* 0x000fe2000001160e */
[----:B------:R-:W-:-:S03]  /*6460*/  HFMA2 R20, R22, R18, R20 ;  /* 0x0000001216147231 */ /* 0x000fc60000000014 */
[----:B------:R-:W-:Y:S01]  /*6470*/  LOP3.LUT R23, R17, 0x70007, RZ, 0xc0, !PT ;  /* 0x0007000711177812 */ /* 0x000fe200078ec0ff */
[----:B------:R-:W-:Y:S01]  /*6480*/  HFMA2 R30, R21, R18, R30 ;  /* 0x00000012151e7231 */ /* 0x000fe2000000001e */
[----:B------:R-:W-:Y:S02]  /*6490*/  LOP3.LUT R21, R32, 0x380038, RZ, 0xc0, !PT ;  /* 0x0038003820157812 */ /* 0x000fe400078ec0ff */
[----:B------:R-:W-:Y:S02]  /*64a0*/  LOP3.LUT R23, R23, 0x64006400, RZ, 0xfc, !PT ;  /* 0x6400640017177812 */ /* 0x000fe400078efcff */
[----:B------:R-:W-:-:S03]  /*64b0*/  LOP3.LUT R21, R21, 0x64006400, RZ, 0xfc, !PT ;  /* 0x6400640015157812 */ /* 0x000fc600078efcff */
[----:B------:R-:W-:Y:S02]  /*64c0*/  HADD2 R23, R23, -1028, -1028 ;  /* 0xe404e40417177430 */ /* 0x000fe40000000000 */
[----:B------:R-:W-:Y:S02]  /*64d0*/  HFMA2 R21, R21, R0.H1_H1, -132, -132 ;  /* 0xd820d82015157431 */ /* 0x000fe40000060000 */
[----:B------:R-:W-:Y:S01]  /*64e0*/  HFMA2 R16, R23, R18, R16 ;  /* 0x0000001217107231 */ /* 0x000fe20000000010 */
[C---:B------:R-:W-:Y:S02]  /*64f0*/  LOP3.LUT R18, R31.reuse, 0x380038, RZ, 0xc0, !PT ;  /* 0x003800381f127812 */ /* 0x040fe400078ec0ff */
[----:B------:R-:W-:Y:S01]  /*6500*/  LOP3.LUT R31, R31, 0x1c001c0, RZ, 0xc0, !PT ;  /* 0x01c001c01f1f7812 */ /* 0x000fe200078ec0ff */
[----:B------:R-:W-:Y:S01]  /*6510*/  HFMA2 R29, R21, R19, R29 ;  /* 0x00000013151d7231 */ /* 0x000fe2000000001d */
[----:B------:R-:W-:Y:S02]  /*6520*/  LOP3.LUT R21, R17, 0x380038, RZ, 0xc0, !PT ;  /* 0x0038003811157812 */ /* 0x000fe400078ec0ff */
[----:B------:R-:W-:-:S02]  /*6530*/  LOP3.LUT R23, R18, 0x64006400, RZ, 0xfc, !PT ;  /* 0x6400640012177812 */ /* 0x000fc400078efcff */
[----:B------:R-:W-:Y:S02]  /*6540*/  LOP3.LUT R18, R27, 0x380038, RZ, 0xc0, !PT ;  /* 0x003800381b127812 */ /* 0x000fe400078ec0ff */
[----:B------:R-:W-:Y:S01]  /*6550*/  LOP3.LUT R21, R21, 0x64006400, RZ, 0xfc, !PT ;  /* 0x6400640015157812 */ /* 0x000fe200078efcff */
[-C--:B------:R-:W-:Y:S01]  /*6560*/  HFMA2 R23, R23, R0.reuse.H1_H1, -132, -132 ;  /* 0xd820d82017177431 */ /* 0x080fe20000060000 */
[----:B------:R-:W-:Y:S02]  /*6570*/  LOP3.LUT R33, R18, 0x64006400, RZ, 0xfc, !PT ;  /* 0x6400640012217812 */ /* 0x000fe400078efcff */
[----:B------:R-:W-:Y:S01]  /*6580*/  MOV R18, 0x2400 ;  /* 0x0000240000127802 */ /* 0x000fe20000000f00 */
[-C--:B------:R-:W-:Y:S01]  /*6590*/  HFMA2 R21, R21, R0.reuse.H1_H1, -132, -132 ;  /* 0xd820d82015157431 */ /* 0x080fe20000060000 */
[----:B------:R-:W-:Y:S01]  /*65a0*/  LOP3.LUT R17, R17, 0x1c001c0, RZ, 0xc0, !PT ;  /* 0x01c001c011117812 */ /* 0x000fe200078ec0ff */
[----:B------:R-:W-:Y:S02]  /*65b0*/  HFMA2 R28, R33, R0.H1_H1, -132, -132 ;  /* 0xd820d820211c7431 */ /* 0x000fe40000060000 */
[-C--:B------:R-:W-:Y:S01]  /*65c0*/  HFMA2 R30, R23, R19.reuse, R30 ;  /* 0x00000013171e7231 */ /* 0x080fe2000000001e */
[----:B0-----:R-:W-:Y:S01]  /*65d0*/  PRMT R2, R2, 0x5410, R18 ;  /* 0x0000541002027816 */ /* 0x001fe20000000012 */
[----:B------:R-:W-:-:S02]  /*65e0*/  HFMA2 R16, R21, R19, R16 ;  /* 0x0000001315107231 */ /* 0x000fc40000000010 */
[----:B------:R-:W-:Y:S01]  /*65f0*/  HFMA2 R28, R28, R19, R20 ;  /* 0x000000131c1c7231 */ /* 0x000fe20000000014 */
[----:B------:R-:W-:Y:S01]  /*6600*/  LOP3.LUT R19, R32, 0x1c001c0, RZ, 0xc0, !PT ;  /* 0x01c001c020137812 */ /* 0x000fe200078ec0ff */
[----:B------:R-:W0:Y:S01]  /*6610*/  LDS.128 R20, [UR4+0x10] ;  /* 0x00001004ff147984 */ /* 0x000e220008000c00 */
[----:B------:R-:W-:Y:S02]  /*6620*/  LOP3.LUT R17, R17, 0x64006400, RZ, 0xfc, !PT ;  /* 0x6400640011117812 */ /* 0x000fe400078efcff */
[----:B------:R-:W-:Y:S02]  /*6630*/  LOP3.LUT R19, R19, 0x64006400, RZ, 0xfc, !PT ;  /* 0x6400640013137812 */ /* 0x000fe400078efcff */
[----:B------:R-:W-:Y:S01]  /*6640*/  LOP3.LUT R31, R31, 0x64006400, RZ, 0xfc, !PT ;  /* 0x640064001f1f7812 */ /* 0x000fe200078efcff */
[-C--:B------:R-:W-:Y:S02]  /*6650*/  HFMA2 R17, R17, R2.reuse.H1_H1, -20, -20 ;  /* 0xcd00cd0011117431 */ /* 0x080fe40000060002 */
[----:B------:R-:W-:-:S02]  /*6660*/  HFMA2 R19, R19, R2.H1_H1, -20, -20 ;  /* 0xcd00cd0013137431 */ /* 0x000fc40000060002 */
[----:B------:R-:W-:Y:S02]  /*6670*/  HFMA2 R18, R31, R2.H1_H1, -20, -20 ;  /* 0xcd00cd001f127431 */ /* 0x000fe40000060002 */
[-C--:B0-----:R-:W-:Y:S02]  /*6680*/  HFMA2 R29, R19, R20.reuse, R29 ;  /* 0x00000014131d7231 */ /* 0x081fe4000000001d */
[-C--:B------:R-:W-:Y:S02]  /*6690*/  HFMA2 R30, R18, R20.reuse, R30 ;  /* 0x00000014121e7231 */ /* 0x080fe4000000001e */
[----:B------:R-:W-:Y:S02]  /*66a0*/  HFMA2 R31, R17, R20, R16 ;  /* 0x00000014111f7231 */ /* 0x000fe40000000010 */
[----:B------:R-:W2:Y:S01]  /*66b0*/  LDG.E.128.CONSTANT R16, desc[UR6][R38.64] ;  /* 0x0000000626107981 */ /* 0x000ea2000c1e9d00 */
[----:B------:R-:W-:Y:S01]  /*66c0*/  LOP3.LUT R27, R27, 0x1c001c0, RZ, 0xc0, !PT ;  /* 0x01c001c01b1b7812 */ /* 0x000fe200078ec0ff */
[----:B------:R-:W-:Y:S01]  /*66d0*/  IMAD.WIDE R40, R7, 0x4, R38 ;  /* 0x0000000407287825 */ /* 0x000fe200078e0226 */
[----:B----4-:R-:W-:-:S02]  /*66e0*/  LOP3.LUT R33, R9, 0x380038, RZ, 0xc0, !PT ;  /* 0x0038003809217812 */ /* 0x010fc400078ec0ff */
[----:B------:R-:W-:Y:S02]  /*66f0*/  LOP3.LUT R27, R27, 0x64006400, RZ, 0xfc, !PT ;  /* 0x640064001b1b7812 */ /* 0x000fe400078efcff */
[----:B------:R-:W-:Y:S02]  /*6700*/  LOP3.LUT R33, R33, 0x64006400, RZ, 0xfc, !PT ;  /* 0x6400640021217812 */ /* 0x000fe400078efcff */
[----:B------:R-:W-:Y:S01]  /*6710*/  SHF.R.U32.HI R12, RZ, 0xf, R12 ;  /* 0x0000000fff0c7819 */ /* 0x000fe2000001160c */
[----:B------:R-:W-:Y:S01]  /*6720*/  HFMA2 R27, R27, R2.H1_H1, -20, -20 ;  /* 0xcd00cd001b1b7431 */ /* 0x000fe20000060002 */
[----:B------:R-:W-:Y:S02]  /*6730*/  SHF.R.U32.HI R13, RZ, 0xf, R13 ;  /* 0x0000000fff0d7819 */ /* 0x000fe4000001160d */
[----:B------:R-:W-:Y:S02]  /*6740*/  SHF.R.U32.HI R14, RZ, 0xf, R14 ;  /* 0x0000000fff0e7819 */ /* 0x000fe4000001160e */
[----:B------:R-:W-:Y:S01]  /*6750*/  SHF.R.U32.HI R15, RZ, 0xf, R15 ;  /* 0x0000000fff0f7819 */ /* 0x000fe2000001160f */
[----:B------:R-:W-:Y:S01]  /*6760*/  HFMA2 R28, R27, R20, R28 ;  /* 0x000000141b1c7231 */ /* 0x000fe2000000001c */
[----:B------:R-:W-:-:S02]  /*6770*/  LOP3.LUT R20, R9, 0x70007, RZ, 0xc0, !PT ;  /* 0x0007000709147812 */ /* 0x000fc400078ec0ff */
[----:B------:R-:W-:Y:S02]  /*6780*/  LOP3.LUT R27, R8, 0x70007, RZ, 0xc0, !PT ;  /* 0x00070007081b7812 */ /* 0x000fe400078ec0ff */
[----:B------:R-:W-:Y:S02]  /*6790*/  LOP3.LUT R20, R20, 0x64006400, RZ, 0xfc, !PT ;  /* 0x6400640014147812 */ /* 0x000fe400078efcff */
[----:B------:R-:W-:Y:S02]  /*67a0*/  LOP3.LUT R27, R27, 0x64006400, RZ, 0xfc, !PT ;  /* 0x640064001b1b7812 */ /* 0x000fe400078efcff */
[----:B------:R-:W-:Y:S01]  /*67b0*/  IADD3 R25, PT, PT, R25, 0x20, RZ ;  /* 0x0000002019197810 */ /* 0x000fe20007ffe0ff */
[----:B------:R-:W-:Y:S01]  /*67c0*/  HADD2 R20, R20, -1028, -1028 ;  /* 0xe404e40414147430 */ /* 0x000fe20000000000 */
[----:B------:R-:W-:Y:S01]  /*67d0*/  PRMT R3, R3, 0x5410, R4 ;  /* 0x0000541003037816 */ /* 0x000fe20000000004 */
[----:B------:R-:W-:Y:S01]  /*67e0*/  HADD2 R27, R27, -1028, -1028 ;  /* 0xe404e4041b1b7430 */ /* 0x000fe20000000000 */
[----:B------:R-:W-:Y:S01]  /*67f0*/  ISETP.GE.AND P0, PT, R25, R26, PT ;  /* 0x0000001a1900720c */ /* 0x000fe20003f06270 */
[-C--:B------:R-:W-:Y:S01]  /*6800*/  HFMA2 R30, R20, R21.reuse, R30 ;  /* 0x00000015141e7231 */ /* 0x080fe2000000001e */
[----:B------:R-:W-:Y:S01]  /*6810*/  LOP3.LUT R20, R11, 0x70007, RZ, 0xc0, !PT ;  /* 0x000700070b147812 */ /* 0x000fe200078ec0ff */
[----:B------:R-:W-:Y:S01]  /*6820*/  HFMA2 R29, R27, R21, R29 ;  /* 0x000000151b1d7231 */ /* 0x000fe2000000001d */
[----:B------:R-:W-:-:S02]  /*6830*/  LOP3.LUT R27, R10, 0x70007, RZ, 0xc0, !PT ;  /* 0x000700070a1b7812 */ /* 0x000fc400078ec0ff */
[----:B------:R-:W-:Y:S02]  /*6840*/  LOP3.LUT R20, R20, 0x64006400, RZ, 0xfc, !PT ;  /* 0x6400640014147812 */ /* 0x000fe400078efcff */
[----:B------:R-:W-:-:S03]  /*6850*/  LOP3.LUT R27, R27, 0x64006400, RZ, 0xfc, !PT ;  /* 0x640064001b1b7812 */ /* 0x000fc600078efcff */
[----:B------:R-:W-:Y:S02]  /*6860*/  HADD2 R20, R20, -1028, -1028 ;  /* 0xe404e40414147430 */ /* 0x000fe40000000000 */
[----:B------:R-:W-:-:S04]  /*6870*/  HADD2 R27, R27, -1028, -1028 ;  /* 0xe404e4041b1b7430 */ /* 0x000fc80000000000 */
[-C--:B------:R-:W-:Y:S02]  /*6880*/  HFMA2 R31, R27, R21.reuse, R31 ;  /* 0x000000151b1f7231 */ /* 0x080fe4000000001f */
[----:B------:R-:W-:Y:S01]  /*6890*/  HFMA2 R20, R20, R21, R28 ;  /* 0x0000001514147231 */ /* 0x000fe2000000001c */
[----:B------:R-:W-:Y:S01]  /*68a0*/  LOP3.LUT R21, R8, 0x380038, RZ, 0xc0, !PT ;  /* 0x0038003808157812 */ /* 0x000fe200078ec0ff */
[----:B------:R-:W-:Y:S01]  /*68b0*/  HFMA2 R28, R33, R0.H1_H1, -132, -132 ;  /* 0xd820d820211c7431 */ /* 0x000fe20000060000 */
[----:B------:R-:W-:Y:S02]  /*68c0*/  LOP3.LUT R27, R11, 0x380038, RZ, 0xc0, !PT ;  /* 0x003800380b1b7812 */ /* 0x000fe400078ec0ff */
[----:B------:R-:W-:Y:S02]  /*68d0*/  LOP3.LUT R21, R21, 0x64006400, RZ, 0xfc, !PT ;  /* 0x6400640015157812 */ /* 0x000fe400078efcff */
[----:B------:R-:W-:Y:S01]  /*68e0*/  LOP3.LUT R27, R27, 0x64006400, RZ, 0xfc, !PT ;  /* 0x640064001b1b7812 */ /* 0x000fe200078efcff */
[----:B------:R-:W-:Y:S01]  /*68f0*/  HFMA2 R30, R28, R22, R30 ;  /* 0x000000161c1e7231 */ /* 0x000fe2000000001e */
[----:B------:R-:W-:Y:S01]  /*6900*/  SHF.R.U32.HI R28, RZ, 0x6, R9 ;  /* 0x00000006ff1c7819 */ /* 0x000fe20000011609 */
[-C--:B------:R-:W-:Y:S01]  /*6910*/  HFMA2 R21, R21, R0.reuse.H1_H1, -132, -132 ;  /* 0xd820d82015157431 */ /* 0x080fe20000060000 */
[----:B------:R-:W-:Y:S01]  /*6920*/  SHF.R.U32.HI R33, RZ, 0x6, R11 ;  /* 0x00000006ff217819 */ /* 0x000fe2000001160b */
[----:B------:R-:W-:Y:S01]  /*6930*/  HFMA2 R34, R27, R0.H1_H1, -132, -132 ;  /* 0xd820d8201b227431 */ /* 0x000fe20000060000 */
[----:B------:R-:W-:-:S02]  /*6940*/  SHF.R.U32.HI R27, RZ, 0x6, R8 ;  /* 0x00000006ff1b7819 */ /* 0x000fc40000011608 */
[----:B------:R-:W-:Y:S01]  /*6950*/  SHF.R.U32.HI R8, RZ, 0xe, R8 ;  /* 0x0000000eff087819 */ /* 0x000fe20000011608 */
[-C--:B------:R-:W-:Y:S01]  /*6960*/  HFMA2 R29, R21, R22.reuse, R29 ;  /* 0x00000016151d7231 */ /* 0x080fe2000000001d */
[----:B------:R-:W-:Y:S01]  /*6970*/  LOP3.LUT R21, R10, 0x380038, RZ, 0xc0, !PT ;  /* 0x003800380a157812 */ /* 0x000fe200078ec0ff */
[----:B------:R-:W-:Y:S01]  /*6980*/  HFMA2 R34, R34, R22, R20 ;  /* 0x0000001622227231 */ /* 0x000fe20000000014 */
[----:B------:R-:W-:Y:S02]  /*6990*/  LOP3.LUT R20, R28, 0x70007, RZ, 0xc0, !PT ;  /* 0x000700071c147812 */ /* 0x000fe400078ec0ff */
[----:B------:R-:W-:Y:S02]  /*69a0*/  LOP3.LUT R21, R21, 0x64006400, RZ, 0xfc, !PT ;  /* 0x6400640015157812 */ /* 0x000fe400078efcff */
[----:B------:R-:W-:Y:S02]  /*69b0*/  LOP3.LUT R20, R20, 0x64006400, RZ, 0xfc, !PT ;  /* 0x6400640014147812 */ /* 0x000fe400078efcff */
[----:B------:R-:W-:Y:S01]  /*69c0*/  SHF.R.U32.HI R9, RZ, 0xe, R9 ;  /* 0x0000000eff097819 */ /* 0x000fe20000011609 */
[----:B------:R-:W-:Y:S01]  /*69d0*/  HFMA2 R32, R21, R0.H1_H1, -132, -132 ;  /* 0xd820d82015207431 */ /* 0x000fe20000060000 */
[----:B------:R-:W-:Y:S01]  /*69e0*/  LOP3.LUT R21, R27, 0x70007, RZ, 0xc0, !PT ;  /* 0x000700071b157812 */ /* 0x000fe200078ec0ff */
[----:B------:R-:W-:Y:S01]  /*69f0*/  HADD2 R20, R20, -1028, -1028 ;  /* 0xe404e40414147430 */ /* 0x000fe20000000000 */
[----:B------:R-:W-:-:S02]  /*6a00*/  SHF.R.U32.HI R11, RZ, 0xe, R11 ;  /* 0x0000000eff0b7819 */ /* 0x000fc4000001160b */
[----:B------:R-:W-:Y:S01]  /*6a10*/  LOP3.LUT R21, R21, 0x64006400, RZ, 0xfc, !PT ;  /* 0x6400640015157812 */ /* 0x000fe200078efcff */
[----:B------:R-:W-:Y:S01]  /*6a20*/  HFMA2 R32, R32, R22, R31 ;  /* 0x0000001620207231 */ /* 0x000fe2000000001f */
[--C-:B------:R-:W-:Y:S01]  /*6a30*/  SHF.R.U32.HI R31, RZ, 0x6, R10.reuse ;  /* 0x00000006ff1f7819 */ /* 0x100fe2000001160a */
[----:B------:R-:W-:Y:S01]  /*6a40*/  HFMA2 R30, R20, R23, R30 ;  /* 0x00000017141e7231 */ /* 0x000fe2000000001e */
[----:B------:R-:W-:Y:S01]  /*6a50*/  SHF.R.U32.HI R10, RZ, 0xe, R10 ;  /* 0x0000000eff0a7819 */ /* 0x000fe2000001160a */
[----:B------:R-:W-:Y:S01]  /*6a60*/  HADD2 R21, R21, -1028, -1028 ;  /* 0xe404e40415157430 */ /* 0x000fe20000000000 */
[----:B------:R-:W-:-:S04]  /*6a70*/  LOP3.LUT R20, R31, 0x70007, RZ, 0xc0, !PT ;  /* 0x000700071f147812 */ /* 0x000fc800078ec0ff */
[----:B------:R-:W-:Y:S01]  /*6a80*/  LOP3.LUT R20, R20, 0x64006400, RZ, 0xfc, !PT ;  /* 0x6400640014147812 */ /* 0x000fe200078efcff */
[----:B------:R-:W-:Y:S01]  /*6a90*/  HFMA2 R29, R21, R23, R29 ;  /* 0x00000017151d7231 */ /* 0x000fe2000000001d */
[----:B------:R-:W-:-:S03]  /*6aa0*/  LOP3.LUT R21, R12, 0x10001, RZ, 0xc0, !PT ;  /* 0x000100010c157812 */ /* 0x000fc600078ec0ff */
        /* <DEDUP_REMOVED lines=8> */
[----:B------:R-:W-:Y:S02]  /*6b30*/  LOP3.LUT R13, R20, 0x20002, R9, 0xf8, !PT ;  /* 0x00020002140d7812 */ /* 0x000fe400078ef809 */
[----:B------:R-:W0:Y:S01]  /*6b40*/  LDS.128 R20, [UR4+0x20] ;  /* 0x00002004ff147984 */ /* 0x000e220008000c00 */
[C---:B------:R-:W-:Y:S02]  /*6b50*/  LOP3.LUT R9, R27.reuse, 0x380038, RZ, 0xc0, !PT ;  /* 0x003800381b097812 */ /* 0x040fe400078ec0ff */
[----:B------:R-:W-:Y:S02]  /*6b60*/  LOP3.LUT R27, R27, 0x1c001c0, RZ, 0xc0, !PT ;  /* 0x01c001c01b1b7812 */ /* 0x000fe400078ec0ff */
[----:B------:R-:W-:Y:S02]  /*6b70*/  LOP3.LUT R9, R9, 0x64006400, RZ, 0xfc, !PT ;  /* 0x6400640009097812 */ /* 0x000fe400078efcff */
[----:B------:R-:W-:-:S03]  /*6b80*/  LOP3.LUT R27, R27, 0x64006400, RZ, 0xfc, !PT ;  /* 0x640064001b1b7812 */ /* 0x000fc600078efcff */
[----:B------:R-:W-:Y:S01]  /*6b90*/  HFMA2 R8, R9, R0.H1_H1, -132, -132 ;  /* 0xd820d82009087431 */ /* 0x000fe20000060000 */
[C---:B------:R-:W-:Y:S02]  /*6ba0*/  LOP3.LUT R9, R28.reuse, 0x380038, RZ, 0xc0, !PT ;  /* 0x003800381c097812 */ /* 0x040fe400078ec0ff */
[----:B------:R-:W-:Y:S02]  /*6bb0*/  LOP3.LUT R28, R28, 0x1c001c0, RZ, 0xc0, !PT ;  /* 0x01c001c01c1c7812 */ /* 0x000fe400078ec0ff */
[----:B------:R-:W-:Y:S01]  /*6bc0*/  LOP3.LUT R9, R9, 0x64006400, RZ, 0xfc, !PT ;  /* 0x6400640009097812 */ /* 0x000fe200078efcff */
[----:B0-----:R-:W-:-:S04]  /*6bd0*/  HFMA2 R29, R8, R20, R29 ;  /* 0x00000014081d7231 */ /* 0x001fc8000000001d */
[----:B------:R-:W-:Y:S01]  /*6be0*/  HFMA2 R8, R9, R0.H1_H1, -132, -132 ;  /* 0xd820d82009087431 */ /* 0x000fe20000060000 */
[C---:B------:R-:W-:Y:S02]  /*6bf0*/  LOP3.LUT R9, R31.reuse, 0x380038, RZ, 0xc0, !PT ;  /* 0x003800381f097812 */ /* 0x040fe400078ec0ff */
[----:B------:R-:W-:Y:S02]  /*6c00*/  LOP3.LUT R31, R31, 0x1c001c0, RZ, 0xc0, !PT ;  /* 0x01c001c01f1f7812 */ /* 0x000fe400078ec0ff */
[----:B------:R-:W-:Y:S01]  /*6c10*/  LOP3.LUT R9, R9, 0x64006400, RZ, 0xfc, !PT ;  /* 0x6400640009097812 */ /* 0x000fe200078efcff */
[----:B------:R-:W-:Y:S01]  /*6c20*/  HFMA2 R30, R8, R20, R30 ;  /* 0x00000014081e7231 */ /* 0x000fe2000000001e */
[----:B------:R-:W-:-:S03]  /*6c30*/  LOP3.LUT R31, R31, 0x64006400, RZ, 0xfc, !PT ;  /* 0x640064001f1f7812 */ /* 0x000fc600078efcff */
[----:B------:R-:W-:Y:S01]  /*6c40*/  HFMA2 R8, R9, R0.H1_H1, -132, -132 ;  /* 0xd820d82009087431 */ /* 0x000fe20000060000 */
[----:B------:R-:W-:Y:S02]  /*6c50*/  LOP3.LUT R9, R14, 0x10001, RZ, 0xc0, !PT ;  /* 0x000100010e097812 */ /* 0x000fe400078ec0ff */
[----:B------:R-:W-:Y:S02]  /*6c60*/  LOP3.LUT R14, R15, 0x10001, RZ, 0xc0, !PT ;  /* 0x000100010f0e7812 */ /* 0x000fe400078ec0ff */
[----:B------:R-:W-:Y:S01]  /*6c70*/  LOP3.LUT R15, R9, 0x20002, R10, 0xf8, !PT ;  /* 0x00020002090f7812 */ /* 0x000fe200078ef80a */
[----:B------:R-:W-:Y:S01]  /*6c80*/  HFMA2 R32, R8, R20, R32 ;  /* 0x0000001408207231 */ /* 0x000fe20000000020 */
[----:B------:R-:W-:Y:S02]  /*6c90*/  LOP3.LUT R8, R33, 0x380038, RZ, 0xc0, !PT ;  /* 0x0038003821087812 */ /* 0x000fe400078ec0ff */
[----:B------:R-:W-:Y:S01]  /*6ca0*/  LOP3.LUT R9, R28, 0x64006400, RZ, 0xfc, !PT ;  /* 0x640064001c097812 */ /* 0x000fe200078efcff */
[----:B------:R-:W-:Y:S01]  /*6cb0*/  HFMA2 R28, R31, R2.H1_H1, -20, -20 ;  /* 0xcd00cd001f1c7431 */ /* 0x000fe20000060002 */
[----:B------:R-:W-:-:S02]  /*6cc0*/  LOP3.LUT R8, R8, 0x64006400, RZ, 0xfc, !PT ;  /* 0x6400640008087812 */ /* 0x000fc400078efcff */
[----:B------:R-:W-:Y:S02]  /*6cd0*/  LOP3.LUT R33, R33, 0x1c001c0, RZ, 0xc0, !PT ;  /* 0x01c001c021217812 */ /* 0x000fe400078ec0ff */
[----:B------:R-:W-:Y:S01]  /*6ce0*/  LOP3.LUT R14, R14, 0x20002, R11, 0xf8, !PT ;  /* 0x000200020e0e7812 */ /* 0x000fe200078ef80b */
[----:B------:R-:W-:Y:S01]  /*6cf0*/  HFMA2 R8, R8, R0.H1_H1, -132, -132 ;  /* 0xd820d82008087431 */ /* 0x000fe20000060000 */
[----:B------:R-:W-:Y:S01]  /*6d00*/  LOP3.LUT R33, R33, 0x64006400, RZ, 0xfc, !PT ;  /* 0x6400640021217812 */ /* 0x000fe200078efcff */
[----:B------:R-:W-:Y:S02]  /*6d10*/  HFMA2 R11, R27, R2.H1_H1, -20, -20 ;  /* 0xcd00cd001b0b7431 */ /* 0x000fe40000060002 */
[----:B------:R-:W-:Y:S02]  /*6d20*/  HFMA2 R28, R28, R21, R32 ;  /* 0x000000151c1c7231 */ /* 0x000fe40000000020 */
[----:B------:R-:W-:Y:S02]  /*6d30*/  HFMA2 R8, R8, R20, R34 ;  /* 0x0000001408087231 */ /* 0x000fe40000000022 */
[----:B------:R-:W-:-:S02]  /*6d40*/  HFMA2 R20, R9, R2.H1_H1, -20, -20 ;  /* 0xcd00cd0009147431 */ /* 0x000fc40000060002 */
[-C--:B------:R-:W-:Y:S02]  /*6d50*/  HFMA2 R11, R11, R21.reuse, R29 ;  /* 0x000000150b0b7231 */ /* 0x080fe4000000001d */
[----:B------:R-:W-:Y:S02]  /*6d60*/  HFMA2 R33, R33, R2.H1_H1, -20, -20 ;  /* 0xcd00cd0021217431 */ /* 0x000fe40000060002 */
[-C--:B------:R-:W-:Y:S02]  /*6d70*/  HFMA2 R20, R20, R21.reuse, R30 ;  /* 0x0000001514147231 */ /* 0x080fe4000000001e */
[----:B------:R-:W-:Y:S01]  /*6d80*/  HFMA2 R8, R33, R21, R8 ;  /* 0x0000001521087231 */ /* 0x000fe20000000008 */
[----:B--2---:R-:W-:Y:S02]  /*6d90*/  LOP3.LUT R9, R16, 0x70007, RZ, 0xc0, !PT ;  /* 0x0007000710097812 */ /* 0x004fe400078ec0ff */
        /* <DEDUP_REMOVED lines=9> */
[-C--:B------:R-:W-:Y:S01]  /*6e30*/  HFMA2 R11, R27, R22.reuse, R11 ;  /* 0x000000161b0b7231 */ /* 0x080fe2000000000b */
[----:B------:R-:W-:Y:S01]  /*6e40*/  LOP3.LUT R27, R16, 0x380038, RZ, 0xc0, !PT ;  /* 0x00380038101b7812 */ /* 0x000fe200078ec0ff */
[----:B------:R-:W-:Y:S01]  /*6e50*/  HADD2 R21, R21, -1028, -1028 ;  /* 0xe404e40415157430 */ /* 0x000fe20000000000 */
[----:B------:R-:W-:Y:S01]  /*6e60*/  SHF.R.U32.HI R30, RZ, 0xd, R18 ;  /* 0x0000000dff1e7819 */ /* 0x000fe20000011612 */
[----:B------:R-:W-:Y:S01]  /*6e70*/  HADD2 R29, R9, -1028, -1028 ;  /* 0xe404e404091d7430 */ /* 0x000fe20000000000 */
[----:B------:R-:W-:Y:S01]  /*6e80*/  LOP3.LUT R27, R27, 0x64006400, RZ, 0xfc, !PT ;  /* 0x640064001b1b7812 */ /* 0x000fe200078efcff */
[-C--:B------:R-:W-:Y:S01]  /*6e90*/  HFMA2 R20, R21, R22.reuse, R20 ;  /* 0x0000001615147231 */ /* 0x080fe20000000014 */
[----:B------:R-:W-:Y:S01]  /*6ea0*/  LOP3.LUT R9, R17, 0x380038, RZ, 0xc0, !PT ;  /* 0x0038003811097812 */ /* 0x000fe200078ec0ff */
[----:B------:R-:W-:Y:S01]  /*6eb0*/  HFMA2 R28, R10, R22, R28 ;  /* 0x000000160a1c7231 */ /* 0x000fe2000000001c */
[----:B------:R-:W-:Y:S01]  /*6ec0*/  LOP3.LUT R10, R18, 0x380038, RZ, 0xc0, !PT ;  /* 0x00380038120a7812 */ /* 0x000fe200078ec0ff */
[----:B------:R-:W-:-:S02]  /*6ed0*/  HFMA2 R21, R27, R0.H1_H1, -132, -132 ;  /* 0xd820d8201b157431 */ /* 0x000fc40000060000 */
[----:B------:R-:W-:Y:S01]  /*6ee0*/  HFMA2 R27, R29, R22, R8 ;  /* 0x000000161d1b7231 */ /* 0x000fe20000000008 */
[----:B------:R-:W-:Y:S02]  /*6ef0*/  LOP3.LUT R29, R9, 0x64006400, RZ, 0xfc, !PT ;  /* 0x64006400091d7812 */ /* 0x000fe400078efcff */
[----:B------:R-:W-:Y:S01]  /*6f00*/  LOP3.LUT R31, R10, 0x64006400, RZ, 0xfc, !PT ;  /* 0x640064000a1f7812 */ /* 0x000fe200078efcff */
[-C--:B------:R-:W-:Y:S01]  /*6f10*/  HFMA2 R21, R21, R23.reuse, R11 ;  /* 0x0000001715157231 */ /* 0x080fe2000000000b */
[----:B------:R-:W-:Y:S01]  /*6f20*/  SHF.R.U32.HI R18, RZ, 0x6, R18 ;  /* 0x00000006ff127819 */ /* 0x000fe20000011612 */
[-C--:B------:R-:W-:Y:S01]  /*6f30*/  HFMA2 R22, R29, R0.reuse.H1_H1, -132, -132 ;  /* 0xd820d8201d167431 */ /* 0x080fe20000060000 */
[----:B------:R-:W0:Y:S01]  /*6f40*/  LDS.128 R8, [UR4+0x30] ;  /* 0x00003004ff087984 */ /* 0x000e220008000c00 */
[----:B------:R-:W-:Y:S01]  /*6f50*/  HFMA2 R31, R31, R0.H1_H1, -132, -132 ;  /* 0xd820d8201f1f7431 */ /* 0x000fe20000060000 */
[--C-:B------:R-:W-:Y:S01]  /*6f60*/  SHF.R.U32.HI R29, RZ, 0xd, R16.reuse ;  /* 0x0000000dff1d7819 */ /* 0x100fe20000011610 */
[----:B------:R-:W-:Y:S01]  /*6f70*/  UIADD3 UR4, UPT, UPT, UR4, 0x40, URZ ;  /* 0x0000004004047890 */ /* 0x000fe2000fffe0ff */
[----:B------:R-:W-:Y:S01]  /*6f80*/  SHF.R.U32.HI R16, RZ, 0x6, R16 ;  /* 0x00000006ff107819 */ /* 0x000fe20000011610 */
[----:B------:R-:W-:-:S02]  /*6f90*/  HFMA2 R22, R22, R23, R20 ;  /* 0x0000001716167231 */ /* 0x000fc40000000014 */
[----:B------:R-:W-:Y:S01]  /*6fa0*/  HFMA2 R20, R31, R23, R28 ;  /* 0x000000171f147231 */ /* 0x000fe2000000001c */
[----:B------:R-:W-:Y:S02]  /*6fb0*/  LOP3.LUT R31, R19, 0x380038, RZ, 0xc0, !PT ;  /* 0x00380038131f7812 */ /* 0x000fe400078ec0ff */
[--C-:B------:R-:W-:Y:S02]  /*6fc0*/  SHF.R.U32.HI R28, RZ, 0xd, R17.reuse ;  /* 0x0000000dff1c7819 */ /* 0x100fe40000011611 */
[----:B------:R-:W-:Y:S02]  /*6fd0*/  LOP3.LUT R31, R31, 0x64006400, RZ, 0xfc, !PT ;  /* 0x640064001f1f7812 */ /* 0x000fe400078efcff */
[----:B------:R-:W-:Y:S02]  /*6fe0*/  LOP3.LUT R13, R13, 0x40004, R28, 0xf8, !PT ;  /* 0x000400040d0d7812 */ /* 0x000fe400078ef81c */
[----:B------:R-:W-:Y:S01]  /*6ff0*/  SHF.R.U32.HI R17, RZ, 0x6, R17 ;  /* 0x00000006ff117819 */ /* 0x000fe20000011611 */
[----:B------:R-:W-:Y:S01]  /*7000*/  HFMA2 R28, R31, R0.H1_H1, -132, -132 ;  /* 0xd820d8201f1c7431 */ /* 0x000fe20000060000 */
[----:B------:R-:W-:-:S02]  /*7010*/  LOP3.LUT R12, R12, 0x40004, R29, 0xf8, !PT ;  /* 0x000400040c0c7812 */ /* 0x000fc400078ef81d */
[--C-:B------:R-:W-:Y:S02]  /*7020*/  SHF.R.U32.HI R29, RZ, 0xd, R19.reuse ;  /* 0x0000000dff1d7819 */ /* 0x100fe40000011613 */
[----:B------:R-:W-:Y:S01]  /*7030*/  SHF.R.U32.HI R19, RZ, 0x6, R19 ;  /* 0x00000006ff137819 */ /* 0x000fe20000011613 */
[----:B------:R-:W-:Y:S01]  /*7040*/  HFMA2 R27, R28, R23, R27 ;  /* 0x000000171c1b7231 */ /* 0x000fe2000000001b */
[----:B------:R-:W-:Y:S02]  /*7050*/  LOP3.LUT R23, R16, 0x70007, RZ, 0xc0, !PT ;  /* 0x0007000710177812 */ /* 0x000fe400078ec0ff */
[----:B------:R-:W-:Y:S02]  /*7060*/  LOP3.LUT R28, R17, 0x70007, RZ, 0xc0, !PT ;  /* 0x00070007111c7812 */ /* 0x000fe400078ec0ff */
[----:B------:R-:W-:Y:S02]  /*7070*/  LOP3.LUT R15, R15, 0x40004, R30, 0xf8, !PT ;  /* 0x000400040f0f7812 */ /* 0x000fe400078ef81e */
[----:B------:R-:W-:-:S02]  /*7080*/  LOP3.LUT R14, R14, 0x40004, R29, 0xf8, !PT ;  /* 0x000400040e0e7812 */ /* 0x000fc400078ef81d */
[----:B------:R-:W-:Y:S02]  /*7090*/  LOP3.LUT R30, R23, 0x64006400, RZ, 0xfc, !PT ;  /* 0x64006400171e7812 */ /* 0x000fe400078efcff */
[----:B------:R-:W-:Y:S02]  /*70a0*/  LOP3.LUT R23, R28, 0x64006400, RZ, 0xfc, !PT ;  /* 0x640064001c177812 */ /* 0x000fe400078efcff */
[----:B------:R-:W-:Y:S01]  /*70b0*/  LOP3.LUT R29, R19, 0x70007, RZ, 0xc0, !PT ;  /* 0x00070007131d7812 */ /* 0x000fe200078ec0ff */
[----:B------:R-:W-:Y:S01]  /*70c0*/  HADD2 R30, R30, -1028, -1028 ;  /* 0xe404e4041e1e7430 */ /* 0x000fe20000000000 */
[----:B------:R-:W-:Y:S01]  /*70d0*/  LOP3.LUT R28, R18, 0x70007, RZ, 0xc0, !PT ;  /* 0x00070007121c7812 */ /* 0x000fe200078ec0ff */
[----:B------:R-:W-:Y:S01]  /*70e0*/  HADD2 R23, R23, -1028, -1028 ;  /* 0xe404e40417177430 */ /* 0x000fe20000000000 */
[----:B------:R-:W-:Y:S01]  /*70f0*/  LOP3.LUT R29, R29, 0x64006400, RZ, 0xfc, !PT ;  /* 0x640064001d1d7812 */ /* 0x000fe200078efcff */
[----:B0-----:R-:W-:Y:S01]  /*7100*/  HFMA2 R21, R30, R8, R21 ;  /* 0x000000081e157231 */ /* 0x001fe20000000015 */
[----:B------:R-:W-:-:S02]  /*7110*/  LOP3.LUT R28, R28, 0x64006400, RZ, 0xfc, !PT ;  /* 0x640064001c1c7812 */ /* 0x000fc400078efcff */
[----:B------:R-:W-:Y:S01]  /*7120*/  LOP3.LUT R12, R12, 0x64006400, RZ, 0xfc, !PT ;  /* 0x640064000c0c7812 */ /* 0x000fe200078efcff */
[----:B------:R-:W-:Y:S02]  /*7130*/  HADD2 R29, R29, -1028, -1028 ;  /* 0xe404e4041d1d7430 */ /* 0x000fe40000000000 */
[-C--:B------:R-:W-:Y:S02]  /*7140*/  HFMA2 R22, R23, R8.reuse, R22 ;  /* 0x0000000817167231 */ /* 0x080fe40000000016 */
[----:B------:R-:W-:Y:S01]  /*7150*/  HADD2 R28, R28, -1028, -1028 ;  /* 0xe404e4041c1c7430 */ /* 0x000fe20000000000 */
[C---:B------:R-:W-:Y:S01]  /*7160*/  LOP3.LUT R23, R16.reuse, 0x380038, RZ, 0xc0, !PT ;  /* 0x0038003810177812 */ /* 0x040fe200078ec0ff */
[----:B------:R-:W-:Y:S01]  /*7170*/  HADD2 R12, R12, -1028, -1028 ;  /* 0xe404e4040c0c7430 */ /* 0x000fe20000000000 */
[----:B------:R-:W-:Y:S01]  /*7180*/  LOP3.LUT R16, R16, 0x1c001c0, RZ, 0xc0, !PT ;  /* 0x01c001c010107812 */ /* 0x000fe200078ec0ff */
[-C--:B------:R-:W-:Y:S02]  /*7190*/  HFMA2 R20, R28, R8.reuse, R20 ;  /* 0x000000081c147231 */ /* 0x080fe40000000014 */
[----:B------:R-:W-:Y:S01]  /*71a0*/  HFMA2 R8, R29, R8, R27 ;  /* 0x000000081d087231 */ /* 0x000fe2000000001b */
[----:B------:R-:W-:-:S02]  /*71b0*/  LOP3.LUT R27, R17, 0x380038, RZ, 0xc0, !PT ;  /* 0x00380038111b7812 */ /* 0x000fc400078ec0ff */
[----:B------:R-:W-:Y:S02]  /*71c0*/  LOP3.LUT R28, R17, 0x1c001c0, RZ, 0xc0, !PT ;  /* 0x01c001c0111c7812 */ /* 0x000fe400078ec0ff */
[C---:B------:R-:W-:Y:S02]  /*71d0*/  LOP3.LUT R17, R18.reuse, 0x380038, RZ, 0xc0, !PT ;  /* 0x0038003812117812 */ /* 0x040fe400078ec0ff */
        /* <DEDUP_REMOVED lines=8> */
[-C--:B------:R-:W-:Y:S02]  /*7260*/  HFMA2 R21, R23, R9.reuse, R21 ;  /* 0x0000000917157231 */ /* 0x080fe40000000015 */
[-C--:B------:R-:W-:Y:S02]  /*7270*/  HFMA2 R31, R31, R2.reuse.H1_H1, -20, -20 ;  /* 0xcd00cd001f1f7431 */ /* 0x080fe40000060002 */
[----:B------:R-:W-:Y:S01]  /*7280*/  HFMA2 R17, R17, R9, R20 ;  /* 0x0000000911117231 */ /* 0x000fe20000000014 */
[----:B------:R-:W-:Y:S01]  /*7290*/  LOP3.LUT R27, R27, 0x64006400, RZ, 0xfc, !PT ;  /* 0x640064001b1b7812 */ /* 0x000fe200078efcff */
[----:B------:R-:W-:Y:S01]  /*72a0*/  HFMA2 R29, R29, R2.H1_H1, -20, -20 ;  /* 0xcd00cd001d1d7431 */ /* 0x000fe20000060002 */
[----:B------:R-:W-:Y:S02]  /*72b0*/  LOP3.LUT R19, R19, 0x1c001c0, RZ, 0xc0, !PT ;  /* 0x01c001c013137812 */ /* 0x000fe400078ec0ff */
        /* <DEDUP_REMOVED lines=17> */
[----:B------:R-:W-:Y:S02]  /*73d0*/  HFMA2 R8, R35, R9, R8 ;  /* 0x0000000923087231 */ /* 0x000fe40000000008 */
        /* <DEDUP_REMOVED lines=15> */
.L_x_5220:
        /* <DEDUP_REMOVED lines=9> */
.L_x_5225:
[----:B------:R-:W0:Y:S02]  /*7560*/  LDS R4, [R2] ;  /* 0x0000000002047984 */ /* 0x000e240000000800 */
[----:B0-----:R-:W-:-:S05]  /*7570*/  HADD2 R5, R4, R7 ;  /* 0x0000000704057230 */ /* 0x001fca0000000000 */
[----:B------:R-:W0:Y:S02]  /*7580*/  ATOMS.CAST.SPIN P0, [R2], R4, R5 ;  /* 0x000000040200758d */ /* 0x000e240001800005 */
[----:B0-----:R-:W-:Y:S05]  /*7590*/  @!P0 BRA `(.L_x_5225) ;  /* 0xfffffffc00f08947 */ /* 0x001fea000383ffff */
[----:B------:R-:W-:Y:S05]  /*75a0*/  BRA `(.L_x_5223) ;  /* 0x00000000000c7947 */ /* 0x000fea0003800000 */
.L_x_5224:
[----:B------:R-:W0:Y:S02]  /*75b0*/  LD.E R0, desc[UR6][R36.64] ;  /* 0x0000000624007980 */ /* 0x000e24000c101900 */
[----:B0-----:R-:W-:-:S05]  /*75c0*/  IADD3 R3, PT, PT, R7, R0, RZ ;  /* 0x0000000007037210 */ /* 0x001fca0007ffe0ff */
[----:B------:R1:W-:Y:S02]  /*75d0*/  ST.E desc[UR6][R36.64], R3 ;  /* 0x0000000324007985 */ /* 0x0003e4000c101906 */
.L_x_5223:
[----:B------:R-:W-:Y:S05]  /*75e0*/  BSYNC.RECONVERGENT B0 ;  /* 0x0000000000007941 */ /* 0x000fea0003800200 */
.L_x_5222:
[----:B------:R2:W-:Y:S02]  /*75f0*/  ATOM.E.ADD.F16x2.RN.STRONG.GPU P0, RZ, desc[UR6][R36.64+0x4], R9 ;  /* 0x8000040924ff79a2 */ /* 0x0005e4000c10e106 */
[----:B--2---:R-:W-:Y:S05]  /*7600*/  @P0 EXIT ;  /* 0x000000000000094d */ /* 0x004fea0003800000 */
[----:B------:R-:W2:Y:S02]  /*7610*/  QSPC.E.S P0, RZ, [R36+0x4] ;  /* 0x0000040024ff73aa */ /* 0x000ea40000000500 */
[----:B--2---:R-:W-:Y:S05]  /*7620*/  @!P0 BRA `(.L_x_5226) ;  /* 0x0000000000188947 */ /* 0x004fea0003800000 */
[----:B-1----:R-:W-:-:S07]  /*7630*/  MOV R36, R36 ;  /* 0x0000002400247202 */ /* 0x002fce0000000f00 */
.L_x_5227:
[----:B0-----:R-:W0:Y:S02]  /*7640*/  LDS R2, [R36+0x4] ;  /* 0x0000040024027984 */ /* 0x001e240000000800 */
[----:B0-----:R-:W-:-:S05]  /*7650*/  HFMA2 R3, R2, 1, 1, R9 ;  /* 0x3c003c0002037831 */ /* 0x001fca0000000009 */
[----:B------:R-:W0:Y:S02]  /*7660*/  ATOMS.CAST.SPIN P0, [R36+0x4], R2, R3 ;  /* 0x000004022400758d */ /* 0x000e240001800003 */
[----:B0-----:R-:W-:Y:S05]  /*7670*/  @!P0 BRA `(.L_x_5227) ;  /* 0xfffffffc00f08947 */ /* 0x001fea000383ffff */
[----:B------:R-:W-:Y:S05]  /*7680*/  EXIT ;  /* 0x000000000000794d */ /* 0x000fea0003800000 */
.L_x_5226:
[----:B------:R-:W0:Y:S02]  /*7690*/  LD.E R0, desc[UR6][R36.64+0x4] ;  /* 0x0000040624007980 */ /* 0x000e24000c101900 */
[----:B01----:R-:W-:-:S05]  /*76a0*/  IADD3 R3, PT, PT, R9, R0, RZ ;  /* 0x0000000009037210 */ /* 0x003fca0007ffe0ff */
[----:B------:R-:W-:Y:S01]  /*76b0*/  ST.E desc[UR6][R36.64+0x4], R3 ;  /* 0x0000040324007985 */ /* 0x000fe2000c101906 */
[----:B------:R-:W-:Y:S05]  /*76c0*/  EXIT ;  /* 0x000000000000794d */ /* 0x000fea0003800000 */
.L_x_5228:
        /* <DEDUP_REMOVED lines=11> */
.L_x_5370:


//--------------------- .text._Z23gemm_half_q_half_kernelILi1ELi20ELb1ELb1ELi32EEvPK6__halfPKjS4_S2_PS0_iiiiPKtS7_iiiiiibS2_i --------------------------
	.section	.text._Z23gemm_half_q_half_kernelILi1ELi20ELb1ELb1ELi32EEvPK6__halfPKjS4_S2_PS0_iiiiPKtS7_iiiiiibS2_i,"ax",@progbits
	.align	128
        .global         _Z23gemm_half_q_half_kernelILi1ELi20ELb1ELb1ELi32EEvPK6__halfPKjS4_S2_PS0_iiiiPKtS7_iiiiiibS2_i
        .type           _Z23gemm_half_q_half_kernelILi1ELi20ELb1ELb1ELi32EEvPK6__halfPKjS4_S2_PS0_iiiiPKtS7_iiiiiibS2_i,@function
        .size           _Z23gemm_half_q_half_kernelILi1ELi20ELb1ELb1ELi32EEvPK6__halfPKjS4_S2_PS0_iiiiPKtS7_iiiiiibS2_i,(.L_x_5371 - _Z23gemm_half_q_half_kernelILi1ELi20ELb1ELb1ELi32EEvPK6__halfPKjS4_S2_PS0_iiiiPKtS7_iiiiiibS2_i)
        .other          _Z23gemm_half_q_half_kernelILi1ELi20ELb1ELb1ELi32EEvPK6__halfPKjS4_S2_PS0_iiiiPKtS7_iiiiiibS2_i,@"STO_CUDA_ENTRY STV_DEFAULT"
_Z23gemm_half_q_half_kernelILi1ELi20ELb1ELb1ELi32EEvPK6__halfPKjS4_S2_PS0_iiiiPKtS7_iiiiiibS2_i:
.text._Z23gemm_half_q_half_kernelILi1ELi20ELb1ELb1ELi32EEvPK6__halfPKjS4_S2_PS0_iiiiPKtS7_iiiiiibS2_i:
        /* <DEDUP_REMOVED lines=16> */
[----:B-1----:R-:W-:-:S04]  /*0100*/  IMAD.SHL.U32 R22, R31, 0x20, RZ ;  /* 0x000000201f167824 */ /* 0x002fc800078e00ff */
[C---:B---3--:R-:W-:Y:S01]  /*0110*/  IMAD.IADD R13, R22.reuse, 0x1, R3 ;  /* 0x00000001160d7824 */ /* 0x048fe200078e0203 */
[----:B--2---:R-:W-:Y:S01]  /*0120*/  VIADDMNMX R33, R22, 0x20, R7, PT ;  /* 0x0000002016217846 */ /* 0x004fe20003800107 */
[----:B0-----:R-:W-:-:S03]  /*0130*/  IMAD R0, R0, 0x20, R3 ;  /* 0x0000002000007824 */ /* 0x001fc600078e0203 */
[----:B------:R-:W-:Y:S01]  /*0140*/  ISETP.GE.AND P0, PT, R13, R33, PT ;  /* 0x000000210d00720c */ /* 0x000fe20003f06270 */
[----:B------:R-:W-:-:S05]  /*0150*/  IMAD.SHL.U32 R32, R0, 0x4, RZ ;  /* 0x0000000400207824 */ /* 0x000fca00078e00ff */
        /* <DEDUP_REMOVED lines=20> */
.L_x_5230:
[----:B------:R-:W-:Y:S05]  /*02a0*/  BSYNC.RECONVERGENT B0 ;  /* 0x0000000000007941 */ /* 0x000fea0003800200 */
.L_x_5229:
        /* <DEDUP_REMOVED lines=23> */
.L_x_5232:
[----:B0-----:R-:W0:Y:S01]  /*0420*/  LDC.64 R12, c[0x0][0x390] ;  /* 0x0000e400ff0c7b82 */ /* 0x001e220000000a00 */
[----:B-----5:R-:W-:-:S04]  /*0430*/  VIADD R0, R6, UR4 ;  /* 0x0000000406007c36 */ /* 0x020fc80008000000 */
[----:B------:R-:W-:-:S03]  /*0440*/  IMAD R2, R0, R29, RZ ;  /* 0x0000001d00027224 */ /* 0x000fc600078e02ff */
[----:B------:R-:W1:Y:S02]  /*0450*/  LDC.64 R14, c[0x0][0x398] ;  /* 0x0000e600ff0e7b82 */ /* 0x000e640000000a00 */
        /* <DEDUP_REMOVED lines=15> */
[----:B------:R-:W-:Y:S01]  /*0550*/  IMAD R18, R11, R11, R11 ;  /* 0x0000000b0b127224 */ /* 0x000fe200078e020b */
[----:B------:R-:W-:Y:S01]  /*0560*/  LOP3.LUT R16, R16, 0xf, RZ, 0xc0, !PT ;  /* 0x0000000f10107812 */ /* 0x000fe200078ec0ff */
[----:B---3--:R-:W-:Y:S01]  /*0570*/  IMAD.IADD R8, R3, 0x1, R8 ;  /* 0x0000000103087824 */ /* 0x008fe200078e0208 */
[----:B------:R-:W-:Y:S02]  /*0580*/  LOP3.LUT R12, R12, 0xf, RZ, 0xc0, !PT ;  /* 0x0000000f0c0c7812 */ /* 0x000fe400078ec0ff */
[----:B------:R-:W-:Y:S01]  /*0590*/  IADD3 R18, PT, PT, R11, 0x1, R18 ;  /* 0x000000010b127810 */ /* 0x000fe20007ffe012 */
[----:B------:R-:W-:Y:S01]  /*05a0*/  IMAD R11, R16, R16, R16 ;  /* 0x00000010100b7224 */ /* 0x000fe200078e0210 */
[----:B------:R-:W-:-:S02]  /*05b0*/  SHF.R.U32.HI R0, RZ, 0xc, R0 ;  /* 0x0000000cff007819 */ /* 0x000fc40000011600 */
[----:B------:R-:W4:Y:S01]  /*05c0*/  I2F.F16 R13, R18 ;  /* 0x00000012000d7306 */ /* 0x000f220000200c00 */
[----:B------:R-:W-:Y:S02]  /*05d0*/  ISETP.GE.AND P0, PT, R8, R33, PT ;  /* 0x000000210800720c */ /* 0x000fe40003f06270 */
[----:B------:R-:W-:Y:S01]  /*05e0*/  IADD3 R16, PT, PT, R16, 0x1, R11 ;  /* 0x0000000110107810 */ /* 0x000fe20007ffe00b */
[----:B------:R-:W-:Y:S01]  /*05f0*/  IMAD R11, R12, R12, R12 ;  /* 0x0000000c0c0b7224 */ /* 0x000fe200078e020c */
[----:B------:R-:W-:-:S03]  /*0600*/  LOP3.LUT R0, R0, 0xf, RZ, 0xc0, !PT ;  /* 0x0000000f00007812 */ /* 0x000fc600078ec0ff */
[----:B0-----:R-:W0:Y:S01]  /*0610*/  I2F.F16 R15, R16 ;  /* 0x00000010000f7306 */ /* 0x001e220000200c00 */
[----:B------:R-:W-:Y:S01]  /*0620*/  IADD3 R12, PT, PT, R12, 0x1, R11 ;  /* 0x000000010c0c7810 */ /* 0x000fe20007ffe00b */
[----:B------:R-:W-:-:S05]  /*0630*/  IMAD R11, R0, R0, R0 ;  /* 0x00000000000b7224 */ /* 0x000fca00078e0200 */
[----:B------:R-:W-:Y:S01]  /*0640*/  IADD3 R11, PT, PT, R0, 0x1, R11 ;  /* 0x00000001000b7810 */ /* 0x000fe20007ffe00b */
[----:B------:R-:W1:Y:S01]  /*0650*/  I2F.F16 R17, R12 ;  /* 0x0000000c00117306 */ /* 0x000e620000200c00 */
[-C--:B----4-:R-:W-:Y:S02]  /*0660*/  HMUL2 R0, R13.H0_H0, R28.reuse.H0_H0 ;  /* 0x2000001c0d007232 */ /* 0x090fe40000000800 */
[----:B0-----:R-:W-:-:S05]  /*0670*/  HMUL2 R2, R15.H0_H0, R28.H0_H0 ;  /* 0x2000001c0f027232 */ /* 0x001fca0000000800 */
[----:B------:R-:W0:Y:S01]  /*0680*/  I2F.F16 R11, R11 ;  /* 0x0000000b000b7306 */ /* 0x000e220000200c00 */
[-C--:B-1----:R-:W-:Y:S02]  /*0690*/  HMUL2 R3, R17.H0_H0, R28.reuse.H0_H0 ;  /* 0x2000001c11037232 */ /* 0x082fe40000000800 */
[----:B0-----:R-:W-:Y:S01]  /*06a0*/  HMUL2 R28, R11.H0_H0, R28.H0_H0 ;  /* 0x2000001c0b1c7232 */ /* 0x001fe20000000800 */
[----:B------:R-:W-:Y:S06]  /*06b0*/  @!P0 BRA `(.L_x_5232) ;  /* 0xfffffffc00588947 */ /* 0x000fec000383ffff */
.L_x_5231:
[----:B------:R-:W1:Y:S01]  /*06c0*/  LDCU UR4, c[0x0][0x3c8] ;  /* 0x00007900ff0477ac */ /* 0x000e620008000800 */
[----:B0-----:R-:W-:Y:S01]  /*06d0*/  IMAD.MOV.U32 R4, RZ, RZ, RZ ;  /* 0x000000ffff047224 */ /* 0x001fe200078e00ff */
[----:B-1----:R-:W-:-:S13]  /*06e0*/  ISETP.GT.AND P0, PT, R22, UR4, PT ;  /* 0x0000000416007c0c */ /* 0x002fda000bf04270 */
        /* <DEDUP_REMOVED lines=8> */
.L_x_5233:
        /* <DEDUP_REMOVED lines=11> */
.L_x_5234:
        /* <DEDUP_REMOVED lines=11> */
.L_x_5235:
        /* <DEDUP_REMOVED lines=11> */
.L_x_5236:
        /* <DEDUP_REMOVED lines=11> */
.L_x_5237:
        /* <DEDUP_REMOVED lines=27> */
[----:B------:R1:W4:Y:S01]  /*0be0*/  LDG.E.128.CONSTANT R20, desc[UR6][R38.64] ;  /* 0x0000000626147981 */ /* 0x000322000c1e9d00 */
[----:B------:R-:W-:-:S05]  /*0bf0*/  IMAD.MOV.U32 R24, RZ, RZ, 0x2800 ;  /* 0x00002800ff187424 */ /* 0x000fca00078e00ff */
[----:B------:R-:W-:Y:S01]  /*0c00*/  PRMT R0, R0, 0x5410, R24 ;  /* 0x0000541000007816 */ /* 0x000fe20000000018 */
[----:B-1----:R-:W-:Y:S01]  /*0c10*/  IMAD.WIDE R38, R29, 0x4, R38 ;  /* 0x000000041d267825 */ /* 0x002fe200078e0226 */
        /* <DEDUP_REMOVED lines=14> */
[----:B------:R-:W-:-:S02]  /*0d00*/  HADD2 R16, R16, -1040, -1040 ;  /* 0xe410e41010107430 */ /* 0x000fc40000000000 */
[-C--:B0-----:R-:W-:Y:S02]  /*0d10*/  HFMA2 R19, R19, R12.reuse, RZ ;  /* 0x0000000c13137231 */ /* 0x081fe400000000ff */
[-C--:B------:R-:W-:Y:S02]  /*0d20*/  HFMA2 R24, R24, R12.reuse, RZ.H0_H0 ;  /* 0x0000000c18187231 */ /* 0x080fe400000400ff */
[-C--:B------:R-:W-:Y:S02]  /*0d30*/  HFMA2 R18, R18, R12.reuse, RZ ;  /* 0x0000000c12127231 */ /* 0x080fe400000000ff */
[----:B------:R-:W-:Y:S01]  /*0d40*/  HFMA2 R16, R16, R12, RZ.H0_H0 ;  /* 0x0000000c10107231 */ /* 0x000fe200000400ff */
[----:B------:R-:W-:Y:S01]  /*0d50*/  LOP3.LUT R25, R25, 0x64006400, RZ, 0xfc, !PT ;  /* 0x6400640019197812 */ /* 0x000fe200078efcff */
[----:B------:R-:W-:Y:S01]  /*0d60*/  HFMA2 R17, R17, R0.H1_H1, -48, -48 ;  /* 0xd200d20011117431 */ /* 0x000fe20000060000 */
[----:B------:R-:W-:Y:S02]  /*0d70*/  LOP3.LUT R12, R10, 0x3e003e0, RZ, 0xc0, !PT ;  /* 0x03e003e00a0c7812 */ /* 0x000fe400078ec0ff */
[----:B---3--:R-:W-:-:S02]  /*0d80*/  LOP3.LUT R37, R5, 0x3e003e0, RZ, 0xc0, !PT ;  /* 0x03e003e005257812 */ /* 0x008fc400078ec0ff */
[----:B------:R-:W-:Y:S01]  /*0d90*/  LOP3.LUT R27, R12, 0x64006400, RZ, 0xfc, !PT ;  /* 0x640064000c1b7812 */ /* 0x000fe200078efcff */
[-C--:B------:R-:W-:Y:S02]  /*0da0*/  HFMA2 R19, R17, R13.reuse, R19 ;  /* 0x0000000d11137231 */ /* 0x080fe40000000013 */
[-C--:B------:R-:W-:Y:S01]  /*0db0*/  HFMA2 R12, R25, R0.reuse.H1_H1, -48, -48 ;  /* 0xd200d200190c7431 */ /* 0x080fe20000060000 */
[----:B------:R-:W-:Y:S02]  /*0dc0*/  LOP3.LUT R17, R11, 0x3e003e0, RZ, 0xc0, !PT ;  /* 0x03e003e00b117812 */ /* 0x000fe400078ec0ff */
[----:B------:R-:W-:Y:S02]  /*0dd0*/  LOP3.LUT R37, R37, 0x64006400, RZ, 0xfc, !PT ;  /* 0x6400640025257812 */ /* 0x000fe400078efcff */
[----:B------:R-:W-:Y:S01]  /*0de0*/  LOP3.LUT R25, R17, 0x64006400, RZ, 0xfc, !PT ;  /* 0x6400640011197812 */ /* 0x000fe200078efcff */
[----:B------:R-:W-:Y:S02]  /*0df0*/  HFMA2 R17, R12, R13, R24 ;  /* 0x0000000d0c117231 */ /* 0x000fe40000000018 */
[-C--:B------:R-:W-:Y:S01]  /*0e00*/  HFMA2 R12, R27, R0.reuse.H1_H1, -48, -48 ;  /* 0xd200d2001b0c7431 */ /* 0x080fe20000060000 */
[----:B------:R-:W-:Y:S01]  /*0e10*/  SHF.R.U32.HI R24, RZ, 0xa, R8 ;  /* 0x0000000aff187819 */ /* 0x000fe20000011608 */
[----:B------:R-:W-:Y:S01]  /*0e20*/  HFMA2 R25, R25, R0.H1_H1, -48, -48 ;  /* 0xd200d20019197431 */ /* 0x000fe20000060000 */
[----:B------:R-:W-:-:S02]  /*0e30*/  LOP3.LUT R35, R4, 0x3e003e0, RZ, 0xc0, !PT ;  /* 0x03e003e004237812 */ /* 0x000fc400078ec0ff */
[----:B------:R-:W-:Y:S01]  /*0e40*/  LOP3.LUT R24, R24, 0x1f001f, RZ, 0xc0, !PT ;  /* 0x001f001f18187812 */ /* 0x000fe200078ec0ff */
[-C--:B------:R-:W-:Y:S02]  /*0e50*/  HFMA2 R12, R12, R13.reuse, R18 ;  /* 0x0000000d0c0c7231 */ /* 0x080fe40000000012 */
[----:B------:R-:W-:Y:S01]  /*0e60*/  HFMA2 R18, R25, R13, R16 ;  /* 0x0000000d19127231 */ /* 0x000fe20000000010 */
[----:B------:R-:W-:Y:S02]  /*0e70*/  SHF.R.U32.HI R13, RZ, 0xa, R9 ;  /* 0x0000000aff0d7819 */ /* 0x000fe40000011609 */
[----:B------:R-:W-:Y:S02]  /*0e80*/  LOP3.LUT R24, R24, 0x64006400, RZ, 0xfc, !PT ;  /* 0x6400640018187812 */ /* 0x000fe400078efcff */
[----:B------:R-:W-:Y:S02]  /*0e90*/  SHF.R.U32.HI R25, RZ, 0xa, R10 ;  /* 0x0000000aff197819 */ /* 0x000fe4000001160a */
[----:B------:R-:W-:Y:S01]  /*0ea0*/  LOP3.LUT R16, R13, 0x1f001f, RZ, 0xc0, !PT ;  /* 0x001f001f0d107812 */ /* 0x000fe200078ec0ff */
[----:B------:R-:W-:Y:S01]  /*0eb0*/  HADD2 R13, R24, -1040, -1040 ;  /* 0xe410e410180d7430 */ /* 0x000fe20000000000 */
[----:B------:R-:W-:-:S02]  /*0ec0*/  LOP3.LUT R25, R25, 0x1f001f, RZ, 0xc0, !PT ;  /* 0x001f001f19197812 */ /* 0x000fc400078ec0ff */
[----:B------:R-:W-:Y:S02]  /*0ed0*/  SHF.R.U32.HI R24, RZ, 0xa, R11 ;  /* 0x0000000aff187819 */ /* 0x000fe4000001160b */
        /* <DEDUP_REMOVED lines=8> */
[----:B------:R-:W-:Y:S01]  /*0f60*/  LOP3.LUT R19, R19, 0x64006400, RZ, 0xfc, !PT ;  /* 0x6400640013137812 */ /* 0x000fe200078efcff */
[-C--:B------:R-:W-:Y:S02]  /*0f70*/  HFMA2 R16, R16, R14.reuse, R17 ;  /* 0x0000000e10107231 */ /* 0x080fe40000000011 */
[-C--:B------:R-:W-:Y:S02]  /*0f80*/  HFMA2 R12, R25, R14.reuse, R12 ;  /* 0x0000000e190c7231 */ /* 0x080fe4000000000c */
[----:B------:R-:W-:Y:S01]  /*0f90*/  HADD2 R17, R24, -1040, -1040 ;  /* 0xe410e41018117430 */ /* 0x000fe20000000000 */
[----:B------:R-:W-:Y:S01]  /*0fa0*/  LOP3.LUT R35, R35, 0x64006400, RZ, 0xfc, !PT ;  /* 0x6400640023237812 */ /* 0x000fe200078efcff */
[----:B------:R-:W0:Y:S01]  /*0fb0*/  LDS.128 R24, [UR4+0x10] ;  /* 0x00001004ff187984 */ /* 0x000e220008000c00 */
[----:B------:R-:W-:Y:S02]  /*0fc0*/  HADD2 R19, R19, -1040, -1040 ;  /* 0xe410e41013137430 */ /* 0x000fe40000000000 */
[----:B------:R-:W-:Y:S01]  /*0fd0*/  HFMA2 R17, R17, R14, R18 ;  /* 0x0000000e11117231 */ /* 0x000fe20000000012 */
[----:B------:R-:W-:-:S02]  /*0fe0*/  LOP3.LUT R14, R5, 0x1f001f, RZ, 0xc0, !PT ;  /* 0x001f001f050e7812 */ /* 0x000fc400078ec0ff */
[----:B------:R-:W-:Y:S01]  /*0ff0*/  LOP3.LUT R18, R6, 0x1f001f, RZ, 0xc0, !PT ;  /* 0x001f001f06127812 */ /* 0x000fe200078ec0ff */
[----:B------:R-:W-:Y:S01]  /*1000*/  HFMA2 R13, R19, R15, R13 ;  /* 0x0000000f130d7231 */ /* 0x000fe2000000000d */
[----:B------:R-:W-:Y:S02]  /*1010*/  LOP3.LUT R19, R14, 0x64006400, RZ, 0xfc, !PT ;  /* 0x640064000e137812 */ /* 0x000fe400078efcff */
[----:B------:R-:W-:Y:S02]  /*1020*/  LOP3.LUT R14, R7, 0x1f001f, RZ, 0xc0, !PT ;  /* 0x001f001f070e7812 */ /* 0x000fe400078ec0ff */
[----:B------:R-:W-:Y:S01]  /*1030*/  LOP3.LUT R18, R18, 0x64006400, RZ, 0xfc, !PT ;  /* 0x6400640012127812 */ /* 0x000fe200078efcff */
[----:B------:R-:W-:Y:S01]  /*1040*/  HADD2 R34, R19, -1040, -1040 ;  /* 0xe410e41013227430 */ /* 0x000fe20000000000 */
[----:B------:R-:W-:-:S03]  /*1050*/  LOP3.LUT R19, R14, 0x64006400, RZ, 0xfc, !PT ;  /* 0x640064000e137812 */ /* 0x000fc600078efcff */
[----:B------:R-:W-:Y:S02]  /*1060*/  HADD2 R18, R18, -1040, -1040 ;  /* 0xe410e41012127430 */ /* 0x000fe40000000000 */
[----:B------:R-:W-:Y:S02]  /*1070*/  HADD2 R19, R19, -1040, -1040 ;  /* 0xe410e41013137430 */ /* 0x000fe40000000000 */
[-C--:B------:R-:W-:Y:S02]  /*1080*/  HFMA2 R14, R34, R15.reuse, R16 ;  /* 0x0000000f220e7231 */ /* 0x080fe40000000010 */
[-C--:B------:R-:W-:Y:S02]  /*1090*/  HFMA2 R12, R18, R15.reuse, R12 ;  /* 0x0000000f120c7231 */ /* 0x080fe4000000000c */
[----:B------:R-:W-:Y:S01]  /*10a0*/  HFMA2 R15, R19, R15, R17 ;  /* 0x0000000f130f7231 */ /* 0x000fe20000000011 */
[----:B------:R-:W-:Y:S01]  /*10b0*/  LOP3.LUT R17, R6, 0x3e003e0, RZ, 0xc0, !PT ;  /* 0x03e003e006117812 */ /* 0x000fe200078ec0ff */
[-C--:B------:R-:W-:Y:S01]  /*10c0*/  HFMA2 R16, R37, R0.reuse.H1_H1, -48, -48 ;  /* 0xd200d20025107431 */ /* 0x080fe20000060000 */
[----:B------:R-:W-:Y:S01]  /*10d0*/  LOP3.LUT R19, R7, 0x3e003e0, RZ, 0xc0, !PT ;  /* 0x03e003e007137812 */ /* 0x000fe200078ec0ff */
[----:B------:R-:W-:Y:S01]  /*10e0*/  HFMA2 R18, R35, R0.H1_H1, -48, -48 ;  /* 0xd200d20023127431 */ /* 0x000fe20000060000 */
[----:B------:R-:W-:-:S02]  /*10f0*/  LOP3.LUT R17, R17, 0x64006400, RZ, 0xfc, !PT ;  /* 0x6400640011117812 */ /* 0x000fc400078efcff */
[----:B------:R-:W-:-:S03]  /*1100*/  LOP3.LUT R19, R19, 0x64006400, RZ, 0xfc, !PT ;  /* 0x6400640013137812 */ /* 0x000fc600078efcff */
[-C--:B------:R-:W-:Y:S02]  /*1110*/  HFMA2 R17, R17, R0.reuse.H1_H1, -48, -48 ;  /* 0xd200d20011117431 */ /* 0x080fe40000060000 */
[----:B------:R-:W-:Y:S02]  /*1120*/  HFMA2 R19, R19, R0.H1_H1, -48, -48 ;  /* 0xd200d20013137431 */ /* 0x000fe40000060000 */
[-C--:B0-----:R-:W-:Y:S01]  /*1130*/  HFMA2 R14, R16, R24.reuse, R14 ;  /* 0x00000018100e7231 */ /* 0x081fe2000000000e */
[----:B------:R-:W-:Y:S01]  /*1140*/  SHF.R.U32.HI R16, RZ, 0xa, R4 ;  /* 0x0000000aff107819 */ /* 0x000fe20000011604 */
[-C--:B------:R-:W-:Y:S01]  /*1150*/  HFMA2 R12, R17, R24.reuse, R12 ;  /* 0x00000018110c7231 */ /* 0x080fe2000000000c */
[----:B------:R-:W-:Y:S01]  /*1160*/  SHF.R.U32.HI R17, RZ, 0xa, R5 ;  /* 0x0000000aff117819 */ /* 0x000fe20000011605 */
[-C--:B------:R-:W-:Y:S01]  /*1170*/  HFMA2 R13, R18, R24.reuse, R13 ;  /* 0x00000018120d7231 */ /* 0x080fe2000000000d */
[----:B------:R-:W-:Y:S01]  /*1180*/  LOP3.LUT R16, R16, 0x1f001f, RZ, 0xc0, !PT ;  /* 0x001f001f10107812 */ /* 0x000fe200078ec0ff */
[----:B------:R-:W-:Y:S01]  /*1190*/  HFMA2 R15, R19, R24, R15 ;  /* 0x00000018130f7231 */ /* 0x000fe2000000000f */
[----:B------:R-:W-:-:S02]  /*11a0*/  LOP3.LUT R17, R17, 0x1f001f, RZ, 0xc0, !PT ;  /* 0x001f001f11117812 */ /* 0x000fc400078ec0ff */
[----:B------:R-:W-:Y:S02]  /*11b0*/  LOP3.LUT R16, R16, 0x64006400, RZ, 0xfc, !PT ;  /* 0x6400640010107812 */ /* 0x000fe400078efcff */
[----:B------:R-:W-:-:S03]  /*11c0*/  LOP3.LUT R17, R17, 0x64006400, RZ, 0xfc, !PT ;  /* 0x6400640011117812 */ /* 0x000fc600078efcff */
[----:B------:R-:W-:Y:S01]  /*11d0*/  HADD2 R34, R16, -1040, -1040 ;  /* 0xe410e41010227430 */ /* 0x000fe20000000000 */
[----:B------:R-:W-:Y:S01]  /*11e0*/  SHF.R.U32.HI R16, RZ, 0xa, R6 ;  /* 0x0000000aff107819 */ /* 0x000fe20000011606 */
[----:B------:R-:W-:Y:S02]  /*11f0*/  HADD2 R17, R17, -1040, -1040 ;  /* 0xe410e41011117430 */ /* 0x000fe40000000000 */
[-C--:B------:R-:W-:Y:S01]  /*1200*/  HFMA2 R34, R34, R25.reuse, R13 ;  /* 0x0000001922227231 */ /* 0x080fe2000000000d */
[----:B------:R-:W-:Y:S01]  /*1210*/  LOP3.LUT R13, R16, 0x1f001f, RZ, 0xc0, !PT ;  /* 0x001f001f100d7812 */ /* 0x000fe200078ec0ff */
[----:B------:R-:W-:Y:S02]  /*1220*/  HFMA2 R14, R17, R25, R14 ;  /* 0x00000019110e7231 */ /* 0x000fe4000000000e */
[----:B------:R0:W2:Y:S01]  /*1230*/  LDG.E.128.CONSTANT R16, desc[UR6][R38.64] ;  /* 0x0000000626107981 */ /* 0x0000a2000c1e9d00 */
[----:B------:R-:W-:Y:S02]  /*1240*/  LOP3.LUT R13, R13, 0x64006400, RZ, 0xfc, !PT ;  /* 0x640064000d0d7812 */ /* 0x000fe400078efcff */
[----:B----4-:R-:W-:-:S03]  /*1250*/  LOP3.LUT R24, R21, 0x1f001f, RZ, 0xc0, !PT ;  /* 0x001f001f15187812 */ /* 0x010fc600078ec0ff */
[----:B------:R-:W-:Y:S01]  /*1260*/  HADD2 R13, R13, -1040, -1040 ;  /* 0xe410e4100d0d7430 */ /* 0x000fe20000000000 */
[----:B------:R-:W-:Y:S01]  /*1270*/  LOP3.LUT R24, R24, 0x64006400, RZ, 0xfc, !PT ;  /* 0x6400640018187812 */ /* 0x000fe200078efcff */
[----:B0-----:R-:W-:-:S04]  /*1280*/  IMAD.WIDE R38, R29, 0x4, R38 ;  /* 0x000000041d267825 */ /* 0x001fc800078e0226 */
[----:B------:R-:W-:Y:S01]  /*1290*/  HFMA2 R13, R13, R25, R12 ;  /* 0x000000190d0d7231 */ /* 0x000fe2000000000c */
[----:B------:R-:W-:Y:S01]  /*12a0*/  SHF.R.U32.HI R12, RZ, 0xa, R7 ;  /* 0x0000000aff0c7819 */ /* 0x000fe20000011607 */
[----:B------:R-:W-:-:S03]  /*12b0*/  HADD2 R36, R24, -1040, -1040 ;  /* 0xe410e41018247430 */ /* 0x000fc60000000000 */
[----:B------:R-:W-:Y:S01]  /*12c0*/  LOP3.LUT R12, R12, 0x1f001f, RZ, 0xc0, !PT ;  /* 0x001f001f0c0c7812 */ /* 0x000fe200078ec0ff */
[----:B------:R-:W-:Y:S01]  /*12d0*/  HFMA2 R36, R36, R26, R14 ;  /* 0x0000001a24247231 */ /* 0x000fe2000000000e */
[----:B------:R-:W-:Y:S02]  /*12e0*/  LOP3.LUT R14, R23, 0x1f001f, RZ, 0xc0, !PT ;  /* 0x001f001f170e7812 */ /* 0x000fe400078ec0ff */
[----:B------:R-:W-:Y:S02]  /*12f0*/  LOP3.LUT R12, R12, 0x64006400, RZ, 0xfc, !PT ;  /* 0x640064000c0c7812 */ /* 0x000fe400078efcff */
[----:B------:R-:W-:-:S03]  /*1300*/  LOP3.LUT R14, R14, 0x64006400, RZ, 0xfc, !PT ;  /* 0x640064000e0e7812 */ /* 0x000fc600078efcff */
[----:B------:R-:W-:Y:S02]  /*1310*/  HADD2 R12, R12, -1040, -1040 ;  /* 0xe410e4100c0c7430 */ /* 0x000fe40000000000 */
[----:B------:R-:W-:Y:S02]  /*1320*/  HADD2 R37, R14, -1040, -1040 ;  /* 0xe410e4100e257430 */ /* 0x000fe40000000000 */
[----:B------:R-:W-:Y:S01]  /*1330*/  HFMA2 R15, R12, R25, R15 ;  /* 0x000000190c0f7231 */ /* 0x000fe2000000000f */
[----:B------:R-:W-:-:S03]  /*1340*/  LOP3.LUT R12, R20, 0x1f001f, RZ, 0xc0, !PT ;  /* 0x001f001f140c7812 */ /* 0x000fc600078ec0ff */
[----:B------:R-:W-:Y:S01]  /*1350*/  HFMA2 R37, R37, R26, R15 ;  /* 0x0000001a25257231 */ /* 0x000fe2000000000f */
[----:B------:R-:W-:-:S05]  /*1360*/  LOP3.LUT R12, R12, 0x64006400, RZ, 0xfc, !PT ;  /* 0x640064000c0c7812 */ /* 0x000fca00078efcff */
[----:B------:R-:W-:-:S04]  /*1370*/  HADD2 R12, R12, -1040, -1040 ;  /* 0xe410e4100c0c7430 */ /* 0x000fc80000000000 */
[----:B------:R-:W-:Y:S01]  /*1380*/  HFMA2 R34, R12, R26, R34 ;  /* 0x0000001a0c227231 */ /* 0x000fe20000000022 */
[----:B------:R-:W-:-:S04]  /*1390*/  LOP3.LUT R12, R22, 0x1f001f, RZ, 0xc0, !PT ;  /* 0x001f001f160c7812 */ /* 0x000fc800078ec0ff */
[----:B------:R-:W-:-:S05]  /*13a0*/  LOP3.LUT R12, R12, 0x64006400, RZ, 0xfc, !PT ;  /* 0x640064000c0c7812 */ /* 0x000fca00078efcff */
[----:B------:R-:W-:Y:S01]  /*13b0*/  HADD2 R35, R12, -1040, -1040 ;  /* 0xe410e4100c237430 */ /* 0x000fe20000000000 */
[----:B------:R-:W-:-:S03]  /*13c0*/  LOP3.LUT R12, R20, 0x3e003e0, RZ, 0xc0, !PT ;  /* 0x03e003e0140c7812 */ /* 0x000fc600078ec0ff */
[----:B------:R-:W-:Y:S01]  /*13d0*/  HFMA2 R35, R35, R26, R13 ;  /* 0x0000001a23237231 */ /* 0x000fe2000000000d */
[----:B------:R-:W-:-:S05]  /*13e0*/  LOP3.LUT R13, R12, 0x64006400, RZ, 0xfc, !PT ;  /* 0x640064000c0d7812 */ /* 0x000fca00078efcff */
[----:B------:R-:W-:-:S04]  /*13f0*/  HFMA2 R13, R13, R0.H1_H1, -48, -48 ;  /* 0xd200d2000d0d7431 */ /* 0x000fc80000060000 */
[----:B------:R-:W-:Y:S02]  /*1400*/  HFMA2 R34, R13, R27, R34 ;  /* 0x0000001b0d227231 */ /* 0x000fe40000000022 */
[----:B------:R-:W3:Y:S01]  /*1410*/  LDG.E.128.CONSTANT R12, desc[UR6][R38.64] ;  /* 0x00000006260c7981 */ /* 0x000ee2000c1e9d00 */
[----:B------:R-:W-:Y:S02]  /*1420*/  LOP3.LUT R25, R21, 0x3e003e0, RZ, 0xc0, !PT ;  /* 0x03e003e015197812 */ /* 0x000fe400078ec0ff */
[----:B------:R-:W-:Y:S02]  /*1430*/  SHF.R.U32.HI R8, RZ, 0xf, R8 ;  /* 0x0000000fff087819 */ /* 0x000fe40000011608 */
[----:B------:R-:W-:Y:S02]  /*1440*/  LOP3.LUT R25, R25, 0x64006400, RZ, 0xfc, !PT ;  /* 0x6400640019197812 */ /* 0x000fe400078efcff */
[----:B------:R-:W-:Y:S02]  /*1450*/  SHF.R.U32.HI R10, RZ, 0xf, R10 ;  /* 0x0000000fff0a7819 */ /* 0x000fe4000001160a */
[----:B------:R-:W-:Y:S01]  /*1460*/  SHF.R.U32.HI R9, RZ, 0xf, R9 ;  /* 0x0000000fff097819 */ /* 0x000fe20000011609 */
[----:B------:R-:W-:Y:S01]  /*1470*/  HFMA2 R24, R25, R0.H1_H1, -48, -48 ;  /* 0xd200d20019187431 */ /* 0x000fe20000060000 */
[----:B------:R-:W-:-:S02]  /*1480*/  LOP3.LUT R25, R22, 0x3e003e0, RZ, 0xc0, !PT ;  /* 0x03e003e016197812 */ /* 0x000fc400078ec0ff */
[----:B------:R-:W-:Y:S02]  /*1490*/  SHF.R.U32.HI R40, RZ, 0xe, R5 ;  /* 0x0000000eff287819 */ /* 0x000fe40000011605 */
[----:B------:R-:W-:Y:S01]  /*14a0*/  LOP3.LUT R25, R25, 0x64006400, RZ, 0xfc, !PT ;  /* 0x6400640019197812 */ /* 0x000fe200078efcff */
[----:B------:R-:W-:Y:S01]  /*14b0*/  HFMA2 R36, R24, R27, R36 ;  /* 0x0000001b18247231 */ /* 0x000fe20000000024 */
[----:B------:R-:W-:Y:S02]  /*14c0*/  SHF.R.U32.HI R5, RZ, 0xe, R6 ;  /* 0x0000000eff057819 */ /* 0x000fe40000011606 */
[----:B------:R-:W-:Y:S01]  /*14d0*/  LOP3.LUT R10, R10, 0x10001, RZ, 0xc0, !PT ;  /* 0x000100010a0a7812 */ /* 0x000fe200078ec0ff */
[----:B------:R-:W-:Y:S01]  /*14e0*/  HFMA2 R24, R25, R0.H1_H1, -48, -48 ;  /* 0xd200d20019187431 */ /* 0x000fe20000060000 */
[----:B------:R-:W-:Y:S02]  /*14f0*/  LOP3.LUT R25, R23, 0x3e003e0, RZ, 0xc0, !PT ;  /* 0x03e003e017197812 */ /* 0x000fe400078ec0ff */
[----:B------:R-:W-:-:S02]  /*1500*/  LOP3.LUT R9, R9, 0x10001, RZ, 0xc0, !PT ;  /* 0x0001000109097812 */ /* 0x000fc400078ec0ff */
[----:B------:R-:W-:Y:S01]  /*1510*/  LOP3.LUT R25, R25, 0x64006400, RZ, 0xfc, !PT ;  /* 0x6400640019197812 */ /* 0x000fe200078efcff */
[-C--:B------:R-:W-:Y:S01]  /*1520*/  HFMA2 R35, R24, R27.reuse, R35 ;  /* 0x0000001b18237231 */ /* 0x080fe20000000023 */
[----:B------:R-:W-:Y:S02]  /*1530*/  LOP3.LUT R5, R10, 0x20002, R5, 0xf8, !PT ;  /* 0x000200020a057812 */ /* 0x000fe400078ef805 */
[----:B------:R-:W-:Y:S01]  /*1540*/  SHF.R.U32.HI R10, RZ, 0xa, R23 ;  /* 0x0000000aff0a7819 */ /* 0x000fe20000011617 */
[----:B------:R-:W-:Y:S01]  /*1550*/  HFMA2 R24, R25, R0.H1_H1, -48, -48 ;  /* 0xd200d20019187431 */ /* 0x000fe20000060000 */
[----:B------:R-:W-:Y:S02]  /*1560*/  SHF.R.U32.HI R25, RZ, 0xe, R4 ;  /* 0x0000000eff197819 */ /* 0x000fe40000011604 */
[----:B------:R-:W-:Y:S02]  /*1570*/  LOP3.LUT R4, R8, 0x10001, RZ, 0xc0, !PT ;  /* 0x0001000108047812 */ /* 0x000fe400078ec0ff */
[----:B------:R-:W-:Y:S01]  /*1580*/  SHF.R.U32.HI R8, RZ, 0xa, R21 ;  /* 0x0000000aff087819 */ /* 0x000fe20000011615 */
[----:B------:R-:W-:Y:S01]  /*1590*/  HFMA2 R37, R24, R27, R37 ;  /* 0x0000001b18257231 */ /* 0x000fe20000000025 */
[----:B------:R-:W-:-:S02]  /*15a0*/  LOP3.LUT R4, R4, 0x20002, R25, 0xf8, !PT ;  /* 0x0002000204047812 */ /* 0x000fc400078ef819 */
[----:B------:R-:W0:Y:S01]  /*15b0*/  LDS.128 R24, [UR4+0x20] ;  /* 0x00002004ff187984 */ /* 0x000e220008000c00 */
[----:B------:R-:W-:Y:S02]  /*15c0*/  LOP3.LUT R40, R9, 0x20002, R40, 0xf8, !PT ;  /* 0x0002000209287812 */ /* 0x000fe400078ef828 */
[----:B------:R-:W-:Y:S02]  /*15d0*/  SHF.R.U32.HI R6, RZ, 0xa, R20 ;  /* 0x0000000aff067819 */ /* 0x000fe40000011614 */
        /* <DEDUP_REMOVED lines=14> */
[----:B------:R-:W-:Y:S01]  /*16c0*/  HADD2 R9, R9, -1040, -1040 ;  /* 0xe410e41009097430 */ /* 0x000fe20000000000 */
[----:B------:R-:W-:-:S02]  /*16d0*/  SHF.R.U32.HI R22, RZ, 0xd, R22 ;  /* 0x0000000dff167819 */ /* 0x000fc40000011616 */
[----:B------:R-:W-:Y:S02]  /*16e0*/  LOP3.LUT R40, R40, 0x40004, R21, 0xf8, !PT ;  /* 0x0004000428287812 */ /* 0x000fe400078ef815 */
[----:B------:R-:W-:Y:S02]  /*16f0*/  LOP3.LUT R5, R5, 0x40004, R22, 0xf8, !PT ;  /* 0x0004000405057812 */ /* 0x000fe400078ef816 */
[----:B------:R-:W-:Y:S01]  /*1700*/  PRMT R3, R3, 0x5410, R28 ;  /* 0x0000541003037816 */ /* 0x000fe2000000001c */
[-C--:B0-----:R-:W-:Y:S02]  /*1710*/  HFMA2 R6, R6, R24.reuse, R34 ;  /* 0x0000001806067231 */ /* 0x081fe40000000022 */
[-C--:B------:R-:W-:Y:S02]  /*1720*/  HFMA2 R8, R8, R24.reuse, R36 ;  /* 0x0000001808087231 */ /* 0x080fe40000000024 */
[-C--:B------:R-:W-:Y:S02]  /*1730*/  HFMA2 R9, R9, R24.reuse, R35 ;  /* 0x0000001809097231 */ /* 0x080fe40000000023 */
[----:B------:R-:W-:Y:S01]  /*1740*/  HFMA2 R10, R10, R24, R37 ;  /* 0x000000180a0a7231 */ /* 0x000fe20000000025 */
[----:B------:R-:W-:-:S02]  /*1750*/  SHF.R.U32.HI R24, RZ, 0xe, R7 ;  /* 0x0000000eff187819 */ /* 0x000fc40000011607 */
[----:B------:R-:W-:Y:S02]  /*1760*/  LOP3.LUT R7, R11, 0x10001, RZ, 0xc0, !PT ;  /* 0x000100010b077812 */ /* 0x000fe400078ec0ff */
[----:B------:R-:W-:Y:S02]  /*1770*/  SHF.R.U32.HI R11, RZ, 0xd, R20 ;  /* 0x0000000dff0b7819 */ /* 0x000fe40000011614 */
[----:B------:R-:W-:Y:S02]  /*1780*/  LOP3.LUT R7, R7, 0x20002, R24, 0xf8, !PT ;  /* 0x0002000207077812 */ /* 0x000fe400078ef818 */
[----:B------:R-:W-:Y:S02]  /*1790*/  LOP3.LUT R4, R4, 0x40004, R11, 0xf8, !PT ;  /* 0x0004000404047812 */ /* 0x000fe400078ef80b */
[----:B------:R-:W-:-:S04]  /*17a0*/  SHF.R.U32.HI R20, RZ, 0xd, R23 ;  /* 0x0000000dff147819 */ /* 0x000fc80000011617 */
[----:B------:R-:W-:Y:S02]  /*17b0*/  LOP3.LUT R21, R7, 0x40004, R20, 0xf8, !PT ;  /* 0x0004000407157812 */ /* 0x000fe400078ef814 */
[----:B--2---:R-:W-:Y:S02]  /*17c0*/  LOP3.LUT R11, R16, 0x1f001f, RZ, 0xc0, !PT ;  /* 0x001f001f100b7812 */ /* 0x004fe400078ec0ff */
[----:B------:R-:W-:Y:S02]  /*17d0*/  LOP3.LUT R20, R17, 0x1f001f, RZ, 0xc0, !PT ;  /* 0x001f001f11147812 */ /* 0x000fe400078ec0ff */
[----:B------:R-:W-:Y:S02]  /*17e0*/  LOP3.LUT R11, R11, 0x64006400, RZ, 0xfc, !PT ;  /* 0x640064000b0b7812 */ /* 0x000fe400078efcff */
[----:B------:R-:W-:Y:S02]  /*17f0*/  LOP3.LUT R20, R20, 0x64006400, RZ, 0xfc, !PT ;  /* 0x6400640014147812 */ /* 0x000fe400078efcff */
[----:B------:R-:W-:Y:S01]  /*1800*/  LOP3.LUT R22, R19, 0x1f001f, RZ, 0xc0, !PT ;  /* 0x001f001f13167812 */ /* 0x000fe200078ec0ff */
[----:B------:R-:W-:Y:S01]  /*1810*/  HADD2 R11, R11, -1040, -1040 ;  /* 0xe410e4100b0b7430 */ /* 0x000fe20000000000 */
[----:B------:R-:W-:Y:S01]  /*1820*/  SHF.R.U32.HI R23, RZ, 0xc, R17 ;  /* 0x0000000cff177819 */ /* 0x000fe20000011611 */
[----:B------:R-:W-:Y:S01]  /*1830*/  HADD2 R20, R20, -1040, -1040 ;  /* 0xe410e41014147430 */ /* 0x000fe20000000000 */
[----:B------:R-:W-:Y:S01]  /*1840*/  LOP3.LUT R22, R22, 0x64006400, RZ, 0xfc, !PT ;  /* 0x6400640016167812 */ /* 0x000fe200078efcff */
[----:B------:R-:W-:Y:S01]  /*1850*/  HFMA2 R7, R11, R25, R6 ;  /* 0x000000190b077231 */ /* 0x000fe20000000006 */
[----:B------:R-:W-:-:S02]  /*1860*/  LOP3.LUT R6, R18, 0x1f001f, RZ, 0xc0, !PT ;  /* 0x001f001f12067812 */ /* 0x000fc400078ec0ff */
[----:B------:R-:W-:Y:S02]  /*1870*/  SHF.R.U32.HI R11, RZ, 0xc, R16 ;  /* 0x0000000cff0b7819 */ /* 0x000fe40000011610 */
[----:B------:R-:W-:Y:S02]  /*1880*/  LOP3.LUT R6, R6, 0x64006400, RZ, 0xfc, !PT ;  /* 0x6400640006067812 */ /* 0x000fe400078efcff */
[----:B------:R-:W-:Y:S01]  /*1890*/  LOP3.LUT R11, R4, 0x80008, R11, 0xf8, !PT ;  /* 0x00080008040b7812 */ /* 0x000fe200078ef80b */
[-C--:B------:R-:W-:Y:S01]  /*18a0*/  HFMA2 R4, R20, R25.reuse, R8 ;  /* 0x0000001914047231 */ /* 0x080fe20000000008 */
[----:B------:R-:W-:Y:S01]  /*18b0*/  LOP3.LUT R8, R16, 0x3e003e0, RZ, 0xc0, !PT ;  /* 0x03e003e010087812 */ /* 0x000fe200078ec0ff */
[----:B------:R-:W-:Y:S01]  /*18c0*/  HADD2 R6, R6, -1040, -1040 ;  /* 0xe410e41006067430 */ /* 0x000fe20000000000 */
[----:B------:R-:W-:Y:S02]  /*18d0*/  SHF.R.U32.HI R20, RZ, 0xc, R18 ;  /* 0x0000000cff147819 */ /* 0x000fe40000011612 */
[----:B------:R-:W-:Y:S01]  /*18e0*/  SHF.R.U32.HI R16, RZ, 0xa, R16 ;  /* 0x0000000aff107819 */ /* 0x000fe20000011610 */
[----:B------:R-:W-:Y:S01]  /*18f0*/  HFMA2 R6, R6, R25, R9 ;  /* 0x0000001906067231 */ /* 0x000fe20000000009 */
[----:B------:R-:W-:-:S02]  /*1900*/  LOP3.LUT R9, R40, 0x80008, R23, 0xf8, !PT ;  /* 0x0008000828097812 */ /* 0x000fc400078ef817 */
[----:B------:R-:W-:Y:S02]  /*1910*/  LOP3.LUT R23, R8, 0x64006400, RZ, 0xfc, !PT ;  /* 0x6400640008177812 */ /* 0x000fe400078efcff */
[----:B------:R-:W-:Y:S01]  /*1920*/  LOP3.LUT R20, R5, 0x80008, R20, 0xf8, !PT ;  /* 0x0008000805147812 */ /* 0x000fe200078ef814 */
[----:B------:R-:W-:Y:S01]  /*1930*/  HADD2 R5, R22, -1040, -1040 ;  /* 0xe410e41016057430 */ /* 0x000fe20000000000 */
[--C-:B------:R-:W-:Y:S01]  /*1940*/  SHF.R.U32.HI R8, RZ, 0xc, R19.reuse ;  /* 0x0000000cff087819 */ /* 0x100fe20000011613 */
[----:B------:R-:W-:Y:S01]  /*1950*/  HFMA2 R23, R23, R0.H1_H1, -48, -48 ;  /* 0xd200d20017177431 */ /* 0x000fe20000060000 */
[----:B------:R-:W-:Y:S02]  /*1960*/  SHF.R.U32.HI R22, RZ, 0xa, R19 ;  /* 0x0000000aff167819 */ /* 0x000fe40000011613 */
[----:B------:R-:W-:Y:S01]  /*1970*/  LOP3.LUT R8, R21, 0x80008, R8, 0xf8, !PT ;  /* 0x0008000815087812 */ /* 0x000fe200078ef808 */
[----:B------:R-:W-:Y:S02]  /*1980*/  HFMA2 R25, R5, R25, R10 ;  /* 0x0000001905197231 */ /* 0x000fe4000000000a */
[----:B------:R-:W-:Y:S01]  /*1990*/  HFMA2 R10, R23, R26, R7 ;  /* 0x0000001a170a7231 */ /* 0x000fe20000000007 */
[----:B------:R-:W-:-:S02]  /*19a0*/  LOP3.LUT R7, R18, 0x3e003e0, RZ, 0xc0, !PT ;  /* 0x03e003e012077812 */ /* 0x000fc400078ec0ff */
[----:B------:R-:W-:Y:S02]  /*19b0*/  LOP3.LUT R5, R17, 0x3e003e0, RZ, 0xc0, !PT ;  /* 0x03e003e011057812 */ /* 0x000fe400078ec0ff */
[----:B------:R-:W-:Y:S02]  /*19c0*/  LOP3.LUT R21, R19, 0x3e003e0, RZ, 0xc0, !PT ;  /* 0x03e003e013157812 */ /* 0x000fe400078ec0ff */
[----:B------:R-:W-:Y:S02]  /*19d0*/  LOP3.LUT R7, R7, 0x64006400, RZ, 0xfc, !PT ;  /* 0x6400640007077812 */ /* 0x000fe400078efcff */
[----:B------:R-:W-:Y:S02]  /*19e0*/  LOP3.LUT R5, R5, 0x64006400, RZ, 0xfc, !PT ;  /* 0x6400640005057812 */ /* 0x000fe400078efcff */
[----:B------:R-:W-:Y:S01]  /*19f0*/  LOP3.LUT R23, R21, 0x64006400, RZ, 0xfc, !PT ;  /* 0x6400640015177812 */ /* 0x000fe200078efcff */
[-C--:B------:R-:W-:Y:S01]  /*1a00*/  HFMA2 R21, R7, R0.reuse.H1_H1, -48, -48 ;  /* 0xd200d20007157431 */ /* 0x080fe20000060000 */
[----:B------:R-:W-:Y:S01]  /*1a10*/  SHF.R.U32.HI R17, RZ, 0xa, R17 ;  /* 0x0000000aff117819 */ /* 0x000fe20000011611 */
[-C--:B------:R-:W-:Y:S01]  /*1a20*/  HFMA2 R5, R5, R0.reuse.H1_H1, -48, -48 ;  /* 0xd200d20005057431 */ /* 0x080fe20000060000 */
[----:B------:R-:W-:Y:S01]  /*1a30*/  SHF.R.U32.HI R18, RZ, 0xa, R18 ;  /* 0x0000000aff127819 */ /* 0x000fe20000011612 */
[----:B------:R-:W-:Y:S01]  /*1a40*/  HFMA2 R23, R23, R0.H1_H1, -48, -48 ;  /* 0xd200d20017177431 */ /* 0x000fe20000060000 */
[----:B------:R-:W-:Y:S01]  /*1a50*/  LOP3.LUT R17, R17, 0x1f001f, RZ, 0xc0, !PT ;  /* 0x001f001f11117812 */ /* 0x000fe200078ec0ff */
[-C--:B------:R-:W-:Y:S01]  /*1a60*/  HFMA2 R21, R21, R26.reuse, R6 ;  /* 0x0000001a15157231 */ /* 0x080fe20000000006 */
[----:B------:R-:W-:Y:S01]  /*1a70*/  LOP3.LUT R16, R16, 0x1f001f, RZ, 0xc0, !PT ;  /* 0x001f001f10107812 */ /* 0x000fe200078ec0ff */
[----:B------:R-:W-:-:S02]  /*1a80*/  HFMA2 R19, R23, R26, R25 ;  /* 0x0000001a17137231 */ /* 0x000fc40000000019 */
[----:B------:R-:W-:Y:S01]  /*1a90*/  HFMA2 R26, R5, R26, R4 ;  /* 0x0000001a051a7231 */ /* 0x000fe20000000004 */
[----:B------:R-:W-:Y:S01]  /*1aa0*/  LOP3.LUT R22, R22, 0x1f001f, RZ, 0xc0, !PT ;  /* 0x001f001f16167812 */ /* 0x000fe200078ec0ff */
[----:B------:R-:W0:Y:S01]  /*1ab0*/  LDS.128 R4, [UR4+0x30] ;  /* 0x00003004ff047984 */ /* 0x000e220008000c00 */
[----:B------:R-:W-:Y:S01]  /*1ac0*/  LOP3.LUT R18, R18, 0x1f001f, RZ, 0xc0, !PT ;  /* 0x001f001f12127812 */ /* 0x000fe200078ec0ff */
[----:B------:R-:W-:Y:S01]  /*1ad0*/  UIADD3 UR4, UPT, UPT, UR4, 0x40, URZ ;  /* 0x0000004004047890 */ /* 0x000fe2000fffe0ff */
[----:B------:R-:W-:Y:S02]  /*1ae0*/  LOP3.LUT R17, R17, 0x64006400, RZ, 0xfc, !PT ;  /* 0x6400640011117812 */ /* 0x000fe400078efcff */
[----:B------:R-:W-:Y:S02]  /*1af0*/  LOP3.LUT R16, R16, 0x64006400, RZ, 0xfc, !PT ;  /* 0x6400640010107812 */ /* 0x000fe400078efcff */
[----:B------:R-:W-:Y:S01]  /*1b00*/  LOP3.LUT R22, R22, 0x64006400, RZ, 0xfc, !PT ;  /* 0x6400640016167812 */ /* 0x000fe200078efcff */
[----:B------:R-:W-:Y:S01]  /*1b10*/  HADD2 R17, R17, -1040, -1040 ;  /* 0xe410e41011117430 */ /* 0x000fe20000000000 */
[----:B------:R-:W-:Y:S01]  /*1b20*/  LOP3.LUT R18, R18, 0x64006400, RZ, 0xfc, !PT ;  /* 0x6400640012127812 */ /* 0x000fe200078efcff */
[----:B------:R-:W-:-:S02]  /*1b30*/  HADD2 R16, R16, -1040, -1040 ;  /* 0xe410e41010107430 */ /* 0x000fc40000000000 */
[----:B------:R-:W-:Y:S01]  /*1b40*/  HADD2 R22, R22, -1040, -1040 ;  /* 0xe410e41016167430 */ /* 0x000fe20000000000 */
[----:B---3--:R-:W-:Y:S01]  /*1b50*/  LOP3.LUT R24, R15, 0x3e003e0, RZ, 0xc0, !PT ;  /* 0x03e003e00f187812 */ /* 0x008fe200078ec0ff */
[----:B------:R-:W-:Y:S01]  /*1b60*/  HADD2 R18, R18, -1040, -1040 ;  /* 0xe410e41012127430 */ /* 0x000fe20000000000 */
[----:B------:R-:W-:Y:S01]  /*1b70*/  SHF.R.U32.HI R35, RZ, 0xb, R14 ;  /* 0x0000000bff237819 */ /* 0x000fe2000001160e */
[-C--:B------:R-:W-:Y:S02]  /*1b80*/  HFMA2 R16, R16, R27.reuse, R10 ;  /* 0x0000001b10107231 */ /* 0x080fe4000000000a */
[-C--:B------:R-:W-:Y:S02]  /*1b90*/  HFMA2 R10, R17, R27.reuse, R26 ;  /* 0x0000001b110a7231 */ /* 0x080fe4000000001a */
[-C--:B------:R-:W-:Y:S02]  /*1ba0*/  HFMA2 R17, R18, R27.reuse, R21 ;  /* 0x0000001b12117231 */ /* 0x080fe40000000015 */
[----:B------:R-:W-:Y:S01]  /*1bb0*/  HFMA2 R27, R22, R27, R19 ;  /* 0x0000001b161b7231 */ /* 0x000fe20000000013 */
        /* <DEDUP_REMOVED lines=8> */
[----:B------:R-:W-:Y:S01]  /*1c40*/  SHF.R.U32.HI R24, RZ, 0xb, R12 ;  /* 0x0000000bff187819 */ /* 0x000fe2000001160c */
[----:B------:R-:W-:Y:S01]  /*1c50*/  HFMA2 R22, R25, R0.H1_H1, -48, -48 ;  /* 0xd200d20019167431 */ /* 0x000fe20000060000 */
[----:B------:R-:W-:-:S02]  /*1c60*/  LOP3.LUT R23, R23, 0x64006400, RZ, 0xfc, !PT ;  /* 0x6400640017177812 */ /* 0x000fc400078efcff */
[----:B------:R-:W-:Y:S02]  /*1c70*/  LOP3.LUT R11, R11, 0x100010, R24, 0xf8, !PT ;  /* 0x001000100b0b7812 */ /* 0x000fe400078ef818 */
[----:B------:R-:W-:Y:S01]  /*1c80*/  SHF.R.U32.HI R24, RZ, 0xb, R13 ;  /* 0x0000000bff187819 */ /* 0x000fe2000001160d */
[----:B------:R-:W-:Y:S01]  /*1c90*/  HADD2 R23, R23, -1040, -1040 ;  /* 0xe410e41017177430 */ /* 0x000fe20000000000 */
[----:B------:R-:W-:Y:S02]  /*1ca0*/  LOP3.LUT R25, R13, 0x1f001f, RZ, 0xc0, !PT ;  /* 0x001f001f0d197812 */ /* 0x000fe400078ec0ff */
[----:B------:R-:W-:Y:S02]  /*1cb0*/  LOP3.LUT R9, R9, 0x100010, R24, 0xf8, !PT ;  /* 0x0010001009097812 */ /* 0x000fe400078ef818 */
[----:B------:R-:W-:Y:S01]  /*1cc0*/  LOP3.LUT R24, R15, 0x1f001f, RZ, 0xc0, !PT ;  /* 0x001f001f0f187812 */ /* 0x000fe200078ec0ff */
[----:B0-----:R-:W-:Y:S01]  /*1cd0*/  HFMA2 R16, R23, R4, R16 ;  /* 0x0000000417107231 */ /* 0x001fe20000000010 */
[----:B------:R-:W-:-:S02]  /*1ce0*/  LOP3.LUT R23, R14, 0x1f001f, RZ, 0xc0, !PT ;  /* 0x001f001f0e177812 */ /* 0x000fc400078ec0ff */
[----:B------:R-:W-:Y:S02]  /*1cf0*/  SHF.R.U32.HI R12, RZ, 0xa, R12 ;  /* 0x0000000aff0c7819 */ /* 0x000fe4000001160c */
[----:B------:R-:W-:Y:S02]  /*1d00*/  LOP3.LUT R23, R23, 0x64006400, RZ, 0xfc, !PT ;  /* 0x6400640017177812 */ /* 0x000fe400078efcff */
[----:B------:R-:W-:Y:S01]  /*1d10*/  LOP3.LUT R19, R13, 0x3e003e0, RZ, 0xc0, !PT ;  /* 0x03e003e00d137812 */ /* 0x000fe200078ec0ff */
[-C--:B------:R-:W-:Y:S01]  /*1d20*/  HFMA2 R16, R21, R5.reuse, R16 ;  /* 0x0000000515107231 */ /* 0x080fe20000000010 */
[----:B------:R-:W-:Y:S01]  /*1d30*/  LOP3.LUT R25, R25, 0x64006400, RZ, 0xfc, !PT ;  /* 0x6400640019197812 */ /* 0x000fe200078efcff */
[----:B------:R-:W-:Y:S01]  /*1d40*/  HADD2 R23, R23, -1040, -1040 ;  /* 0xe410e41017177430 */ /* 0x000fe20000000000 */
[----:B------:R-:W-:Y:S02]  /*1d50*/  LOP3.LUT R24, R24, 0x64006400, RZ, 0xfc, !PT ;  /* 0x6400640018187812 */ /* 0x000fe400078efcff */
[----:B------:R-:W-:Y:S01]  /*1d60*/  SHF.R.U32.HI R14, RZ, 0xa, R14 ;  /* 0x0000000aff0e7819 */ /* 0x000fe2000001160e */
[----:B------:R-:W-:Y:S01]  /*1d70*/  HADD2 R25, R25, -1040, -1040 ;  /* 0xe410e41019197430 */ /* 0x000fe20000000000 */
[----:B------:R-:W-:Y:S01]  /*1d80*/  SHF.R.U32.HI R13, RZ, 0xa, R13 ;  /* 0x0000000aff0d7819 */ /* 0x000fe2000001160d */
[-C--:B------:R-:W-:Y:S01]  /*1d90*/  HFMA2 R17, R23, R4.reuse, R17 ;  /* 0x0000000417117231 */ /* 0x080fe20000000011 */
[----:B------:R-:W-:Y:S01]  /*1da0*/  LOP3.LUT R12, R12, 0x1f001f, RZ, 0xc0, !PT ;  /* 0x001f001f0c0c7812 */ /* 0x000fe200078ec0ff */
[----:B------:R-:W-:Y:S01]  /*1db0*/  HADD2 R24, R24, -1040, -1040 ;  /* 0xe410e41018187430 */ /* 0x000fe20000000000 */
[----:B------:R-:W-:Y:S01]  /*1dc0*/  LOP3.LUT R19, R19, 0x64006400, RZ, 0xfc, !PT ;  /* 0x6400640013137812 */ /* 0x000fe200078efcff */
[-C--:B------:R-:W-:Y:S01]  /*1dd0*/  HFMA2 R10, R25, R4.reuse, R10 ;  /* 0x00000004190a7231 */ /* 0x080fe2000000000a */
[----:B------:R-:W-:Y:S01]  /*1de0*/  LOP3.LUT R14, R14, 0x1f001f, RZ, 0xc0, !PT ;  /* 0x001f001f0e0e7812 */ /* 0x000fe200078ec0ff */
[----:B------:R-:W-:Y:S01]  /*1df0*/  HFMA2 R27, R24, R4, R27 ;  /* 0x00000004181b7231 */ /* 0x000fe2000000001b */
[----:B------:R-:W-:Y:S01]  /*1e00*/  LOP3.LUT R13, R13, 0x1f001f, RZ, 0xc0, !PT ;  /* 0x001f001f0d0d7812 */ /* 0x000fe200078ec0ff */
[----:B------:R-:W-:Y:S01]  /*1e10*/  HFMA2 R19, R19, R0.H1_H1, -48, -48 ;  /* 0xd200d20013137431 */ /* 0x000fe20000060000 */
[----:B------:R-:W-:Y:S01]  /*1e20*/  LOP3.LUT R12, R12, 0x64006400, RZ, 0xfc, !PT ;  /* 0x640064000c0c7812 */ /* 0x000fe200078efcff */
[-C--:B------:R-:W-:Y:S01]  /*1e30*/  HFMA2 R17, R18, R5.reuse, R17 ;  /* 0x0000000512117231 */ /* 0x080fe20000000011 */
[----:B------:R-:W-:Y:S01]  /*1e40*/  LOP3.LUT R14, R14, 0x64006400, RZ, 0xfc, !PT ;  /* 0x640064000e0e7812 */ /* 0x000fe200078efcff */
[-C--:B------:R-:W-:Y:S01]  /*1e50*/  HFMA2 R10, R19, R5.reuse, R10 ;  /* 0x00000005130a7231 */ /* 0x080fe2000000000a */
[----:B------:R-:W-:Y:S01]  /*1e60*/  LOP3.LUT R13, R13, 0x64006400, RZ, 0xfc, !PT ;  /* 0x640064000d0d7812 */ /* 0x000fe200078efcff */
[----:B------:R-:W-:Y:S01]  /*1e70*/  HADD2 R12, R12, -1040, -1040 ;  /* 0xe410e4100c0c7430 */ /* 0x000fe20000000000 */
[----:B------:R-:W-:Y:S01]  /*1e80*/  SHF.R.U32.HI R25, RZ, 0xb, R15 ;  /* 0x0000000bff197819 */ /* 0x000fe2000001160f */
[----:B------:R-:W-:Y:S01]  /*1e90*/  HFMA2 R22, R22, R5, R27 ;  /* 0x0000000516167231 */ /* 0x000fe2000000001b */
[----:B------:R-:W-:Y:S01]  /*1ea0*/  LOP3.LUT R20, R20, 0x100010, R35, 0xf8, !PT ;  /* 0x0010001014147812 */ /* 0x000fe200078ef823 */
        /* <DEDUP_REMOVED lines=8> */
[----:B------:R-:W-:-:S02]  /*1f30*/  HADD2 R11, R11, -1040, -1040 ;  /* 0xe410e4100b0b7430 */ /* 0x000fc40000000000 */
[----:B------:R-:W-:Y:S01]  /*1f40*/  HFMA2 R10, R14, R6, R17 ;  /* 0x000000060e0a7231 */ /* 0x000fe20000000011 */
[----:B------:R-:W-:Y:S01]  /*1f50*/  LOP3.LUT R8, R8, 0x100010, R25, 0xf8, !PT ;  /* 0x0010001008087812 */ /* 0x000fe200078ef819 */
[----:B------:R-:W-:Y:S01]  /*1f60*/  IMAD.WIDE R16, R29, 0x4, R38 ;  /* 0x000000041d107825 */ /* 0x000fe200078e0226 */
[----:B------:R-:W-:-:S03]  /*1f70*/  LOP3.LUT R15, R15, 0x64006400, RZ, 0xfc, !PT ;  /* 0x640064000f0f7812 */ /* 0x000fc600078efcff */
[----:B------:R-:W-:Y:S01]  /*1f80*/  HADD2 R20, R20, -1040, -1040 ;  /* 0xe410e41014147430 */ /* 0x000fe20000000000 */
[----:B------:R-:W-:Y:S01]  /*1f90*/  LOP3.LUT R9, R9, 0x64006400, RZ, 0xfc, !PT ;  /* 0x6400640009097812 */ /* 0x000fe200078efcff */
[-C--:B------:R-:W-:Y:S01]  /*1fa0*/  HFMA2 R11, R11, R7.reuse, R12 ;  /* 0x000000070b0b7231 */ /* 0x080fe2000000000c */
[----:B------:R-:W-:Y:S01]  /*1fb0*/  LOP3.LUT R8, R8, 0x64006400, RZ, 0xfc, !PT ;  /* 0x6400640008087812 */ /* 0x000fe200078efcff */
[----:B------:R-:W-:Y:S01]  /*1fc0*/  HADD2 R15, R15, -1040, -1040 ;  /* 0xe410e4100f0f7430 */ /* 0x000fe20000000000 */
[----:B------:R-:W-:Y:S01]  /*1fd0*/  PRMT R0, R0, 0x5410, R2 ;  /* 0x0000541000007816 */ /* 0x000fe20000000002 */
[----:B------:R-:W-:Y:S02]  /*1fe0*/  HADD2 R9, R9, -1040, -1040 ;  /* 0xe410e41009097430 */ /* 0x000fe40000000000 */
[----:B------:R-:W-:Y:S02]  /*1ff0*/  HFMA2 R10, R20, R7, R10 ;  /* 0x00000007140a7231 */ /* 0x000fe4000000000a */
[----:B------:R-:W-:Y:S01]  /*2000*/  HFMA2 R4, R15, R6, R22 ;  /* 0x000000060f047231 */ /* 0x000fe20000000016 */
[----:B------:R-:W-:Y:S01]  /*2010*/  LEA R22, R31, 0x20, 0x5 ;  /* 0x000000201f167811 */ /* 0x000fe200078e28ff */
[----:B------:R-:W-:-:S02]  /*2020*/  HADD2 R8, R8, -1040, -1040 ;  /* 0xe410e41008087430 */ /* 0x000fc40000000000 */
        /* <DEDUP_REMOVED lines=8> */
[----:B------:R-:W-:-:S04]  /*20b0*/  HFMA2 R20, R11, R0, RZ ;  /* 0x000000000b147231 */ /* 0x000fc800000000ff */
[----:B------:R-:W-:-:S07]  /*20c0*/  HFMA2 R21, R10, R3, RZ.H0_H0 ;  /* 0x000000030a157231 */ /* 0x000fce00000400ff */
.L_x_5238:
[----:B------:R-:W0:Y:S01]  /*20d0*/  LDC.64 R36, c[0x0][0x3a0] ;  /* 0x0000e800ff247b82 */ /* 0x000e220000000a00 */
[----:B------:R-:W-:-:S04]  /*20e0*/  VIMNMX R5, PT, PT, R33, UR12, PT ;  /* 0x0000000c21057c48 */ /* 0x000fc8000bfe0100 */
[----:B------:R-:W-:Y:S01]  /*20f0*/  ISETP.GT.AND P0, PT, R5, R22, PT ;  /* 0x000000160500720c */ /* 0x000fe20003f04270 */
[----:B------:R-:W-:-:S04]  /*2100*/  IMAD R5, R29, UR8, R32 ;  /* 0x000000081d057c24 */ /* 0x000fc8000f8e0220 */
[----:B0-----:R-:W-:-:S08]  /*2110*/  IMAD.WIDE R36, R5, 0x2, R36 ;  /* 0x0000000205247825 */ /* 0x001fd000078e0224 */
[----:B------:R-:W-:Y:S05]  /*2120*/  @!P0 BRA `(.L_x_5239) ;  /* 0x0000001000f48947 */ /* 0x000fea0003800000 */
[----:B------:R-:W-:-:S07]  /*2130*/  VIMNMX.U32 R33, PT, PT, R33, UR12, PT ;  /* 0x0000000c21217c48 */ /* 0x000fce000bfe0000 */
.L_x_5240:
[----:B------:R-:W2:Y:S01]  /*2140*/  LDG.E.128.CONSTANT R8, desc[UR6][R16.64] ;  /* 0x0000000610087981 */ /* 0x000ea2000c1e9d00 */
[----:B------:R-:W-:-:S03]  /*2150*/  IMAD.WIDE R38, R29, 0x4, R16 ;  /* 0x000000041d267825 */ /* 0x000fc600078e0210 */
[----:B------:R-:W0:Y:S04]  /*2160*/  LDS.128 R12, [UR4] ;  /* 0x00000004ff0c7984 */ /* 0x000e280008000c00 */
[----:B------:R1:W3:Y:S01]  /*2170*/  LDG.E.128.CONSTANT R4, desc[UR6][R38.64] ;  /* 0x0000000626047981 */ /* 0x0002e2000c1e9d00 */
        /* <DEDUP_REMOVED lines=25> */
[----:B------:R-:W-:-:S02]  /*2310*/  LOP3.LUT R23, R12, 0x64006400, RZ, 0xfc, !PT ;  /* 0x640064000c177812 */ /* 0x000fc400078efcff */
[----:B------:R-:W-:Y:S01]  /*2320*/  LOP3.LUT R12, R11, 0x380038, RZ, 0xc0, !PT ;  /* 0x003800380b0c7812 */ /* 0x000fe200078ec0ff */
[-C--:B------:R-:W-:Y:S02]  /*2330*/  HFMA2 R25, R19, R13.reuse, R25 ;  /* 0x0000000d13197231 */ /* 0x080fe40000000019 */
        /* <DEDUP_REMOVED lines=38> */
[----:B------:R-:W-:Y:S01]  /*25a0*/  LOP3.LUT R35, R14, 0x64006400, RZ, 0xfc, !PT ;  /* 0x640064000e237812 */ /* 0x000fe200078efcff */
[----:B------:R-:W-:Y:S01]  /*25b0*/  IMAD.MOV.U32 R14, RZ, RZ, 0x2400 ;  /* 0x00002400ff0e7424 */ /* 0x000fe200078e00ff */
[----:B------:R-:W-:Y:S01]  /*25c0*/  LOP3.LUT R13, R13, 0x1c001c0, RZ, 0xc0, !PT ;  /* 0x01c001c00d0d7812 */ /* 0x000fe200078ec0ff */
[-C--:B------:R-:W-:Y:S01]  /*25d0*/  HFMA2 R17, R17, R0.reuse.H1_H1, -132, -132 ;  /* 0xd820d82011117431 */ /* 0x080fe20000060000 */
[----:B------:R-:W-:Y:S01]  /*25e0*/  LOP3.LUT R27, R27, 0x64006400, RZ, 0xfc, !PT ;  /* 0x640064001b1b7812 */ /* 0x000fe200078efcff */
[----:B------:R-:W-:Y:S02]  /*25f0*/  HFMA2 R24, R35, R0.H1_H1, -132, -132 ;  /* 0xd820d82023187431 */ /* 0x000fe40000060000 */
[-C--:B------:R-:W-:Y:S01]  /*2600*/  HFMA2 R26, R19, R15.reuse, R26 ;  /* 0x0000000f131a7231 */ /* 0x080fe2000000001a */
[----:B------:R-:W-:Y:S01]  /*2610*/  PRMT R2, R2, 0x5410, R14 ;  /* 0x0000541002027816 */ /* 0x000fe2000000000e */
[----:B------:R-:W-:-:S02]  /*2620*/  HFMA2 R12, R17, R15, R12 ;  /* 0x0000000f110c7231 */ /* 0x000fc4000000000c */
[----:B------:R-:W-:Y:S01]  /*2630*/  HFMA2 R24, R24, R15, R16 ;  /* 0x0000000f18187231 */ /* 0x000fe20000000010 */
[----:B------:R-:W-:Y:S01]  /*2640*/  LOP3.LUT R15, R31, 0x1c001c0, RZ, 0xc0, !PT ;  /* 0x01c001c01f0f7812 */ /* 0x000fe200078ec0ff */
[----:B------:R-:W0:Y:S01]  /*2650*/  LDS.128 R16, [UR4+0x10] ;  /* 0x00001004ff107984 */ /* 0x000e220008000c00 */
[----:B------:R-:W-:Y:S01]  /*2660*/  LOP3.LUT R13, R13, 0x64006400, RZ, 0xfc, !PT ;  /* 0x640064000d0d7812 */ /* 0x000fe200078efcff */
[----:B------:R-:W-:Y:S01]  /*2670*/  HFMA2 R14, R27, R2.H1_H1, -20, -20 ;  /* 0xcd00cd001b0e7431 */ /* 0x000fe20000060002 */
[----:B------:R-:W-:-:S03]  /*2680*/  LOP3.LUT R15, R15, 0x64006400, RZ, 0xfc, !PT ;  /* 0x640064000f0f7812 */ /* 0x000fc600078efcff */
[-C--:B------:R-:W-:Y:S02]  /*2690*/  HFMA2 R13, R13, R2.reuse.H1_H1, -20, -20 ;  /* 0xcd00cd000d0d7431 */ /* 0x080fe40000060002 */
[----:B------:R-:W-:-:S04]  /*26a0*/  HFMA2 R15, R15, R2.H1_H1, -20, -20 ;  /* 0xcd00cd000f0f7431 */ /* 0x000fc80000060002 */
[-C--:B0-----:R-:W-:Y:S02]  /*26b0*/  HFMA2 R25, R15, R16.reuse, R25 ;  /* 0x000000100f197231 */ /* 0x081fe40000000019 */
[-C--:B------:R-:W-:Y:S02]  /*26c0*/  HFMA2 R26, R14, R16.reuse, R26 ;  /* 0x000000100e1a7231 */ /* 0x080fe4000000001a */
[----:B------:R-:W-:Y:S02]  /*26d0*/  HFMA2 R27, R13, R16, R12 ;  /* 0x000000100d1b7231 */ /* 0x000fe4000000000c */
[----:B------:R-:W2:Y:S01]  /*26e0*/  LDG.E.128.CONSTANT R12, desc[UR6][R38.64] ;  /* 0x00000006260c7981 */ /* 0x000ea2000c1e9d00 */
[----:B------:R-:W-:Y:S01]  /*26f0*/  LOP3.LUT R23, R23, 0x1c001c0, RZ, 0xc0, !PT ;  /* 0x01c001c017177812 */ /* 0x000fe200078ec0ff */
[----:B------:R-:W-:Y:S01]  /*2700*/  VIADD R22, R22, 0x20 ;  /* 0x0000002016167836 */ /* 0x000fe20000000000 */
[----:B---3--:R-:W-:Y:S02]  /*2710*/  LOP3.LUT R31, R5, 0x380038, RZ, 0xc0, !PT ;  /* 0x00380038051f7812 */ /* 0x008fe400078ec0ff */
[----:B------:R-:W-:-:S02]  /*2720*/  LOP3.LUT R23, R23, 0x64006400, RZ, 0xfc, !PT ;  /* 0x6400640017177812 */ /* 0x000fc400078efcff */
        /* <DEDUP_REMOVED lines=11> */
[----:B------:R-:W-:Y:S01]  /*27e0*/  SHF.R.U32.HI R11, RZ, 0xf, R11 ;  /* 0x0000000fff0b7819 */ /* 0x000fe2000001160b */
[----:B------:R-:W-:Y:S01]  /*27f0*/  HADD2 R16, R16, -1028, -1028 ;  /* 0xe404e40410107430 */ /* 0x000fe20000000000 */
[----:B------:R-:W-:Y:S01]  /*2800*/  ISETP.GE.AND P0, PT, R22, R33, PT ;  /* 0x000000211600720c */ /* 0x000fe20003f06270 */
[----:B------:R-:W-:Y:S01]  /*2810*/  HADD2 R23, R23, -1028, -1028 ;  /* 0xe404e40417177430 */ /* 0x000fe20000000000 */
[----:B------:R-:W-:Y:S01]  /*2820*/  PRMT R3, R3, 0x5410, R28 ;  /* 0x0000541003037816 */ /* 0x000fe2000000001c */
        /* <DEDUP_REMOVED lines=16> */
[--C-:B------:R-:W-:Y:S01]  /*2930*/  SHF.R.U32.HI R24, RZ, 0x6, R5.reuse ;  /* 0x00000006ff187819 */ /* 0x100fe20000011605 */
        /* <DEDUP_REMOVED lines=14> */
[----:B------:R-:W-:-:S03]  /*2a20*/  HADD2 R16, R16, -1028, -1028 ;  /* 0xe404e40410107430 */ /* 0x000fc60000000000 */
        /* <DEDUP_REMOVED lines=11> */
[----:B------:R-:W-:-:S05]  /*2ae0*/  LOP3.LUT R17, R17, 0x64006400, RZ, 0xfc, !PT ;  /* 0x6400640011117812 */ /* 0x000fca00078efcff */
[----:B------:R-:W-:Y:S02]  /*2af0*/  HADD2 R17, R17, -1028, -1028 ;  /* 0xe404e40411117430 */ /* 0x000fe40000000000 */
[-C--:B------:R-:W-:Y:S01]  /*2b00*/  HFMA2 R31, R16, R19.reuse, R31 ;  /* 0x00000013101f7231 */ /* 0x080fe2000000001f */
[----:B------:R-:W-:Y:S01]  /*2b10*/  LOP3.LUT R16, R9, 0x10001, RZ, 0xc0, !PT ;  /* 0x0001000109107812 */ /* 0x000fe200078ec0ff */
[----:B------:R-:W-:Y:S01]  /*2b20*/  HFMA2 R34, R17, R19, R34 ;  /* 0x0000001311227231 */ /* 0x000fe20000000022 */
[----:B------:R-:W-:Y:S02]  /*2b30*/  LOP3.LUT R17, R8, 0x10001, RZ, 0xc0, !PT ;  /* 0x0001000108117812 */ /* 0x000fe400078ec0ff */
[----:B------:R-:W-:Y:S02]  /*2b40*/  LOP3.LUT R9, R16, 0x20002, R5, 0xf8, !PT ;  /* 0x0002000210097812 */ /* 0x000fe400078ef805 */
[----:B------:R-:W-:Y:S02]  /*2b50*/  LOP3.LUT R8, R17, 0x20002, R4, 0xf8, !PT ;  /* 0x0002000211087812 */ /* 0x000fe400078ef804 */
[----:B------:R-:W0:Y:S01]  /*2b60*/  LDS.128 R16, [UR4+0x20] ;  /* 0x00002004ff107984 */ /* 0x000e220008000c00 */
[----:B------:R-:W-:-:S02]  /*2b70*/  LOP3.LUT R5, R23, 0x380038, RZ, 0xc0, !PT ;  /* 0x0038003817057812 */ /* 0x000fc400078ec0ff */
[----:B------:R-:W-:Y:S02]  /*2b80*/  LOP3.LUT R23, R23, 0x1c001c0, RZ, 0xc0, !PT ;  /* 0x01c001c017177812 */ /* 0x000fe400078ec0ff */
[----:B------:R-:W-:Y:S02]  /*2b90*/  LOP3.LUT R5, R5, 0x64006400, RZ, 0xfc, !PT ;  /* 0x6400640005057812 */ /* 0x000fe400078efcff */
[----:B------:R-:W-:-:S03]  /*2ba0*/  LOP3.LUT R23, R23, 0x64006400, RZ, 0xfc, !PT ;  /* 0x6400640017177812 */ /* 0x000fc600078efcff */
[----:B------:R-:W-:Y:S01]  /*2bb0*/  HFMA2 R4, R5, R0.H1_H1, -132, -132 ;  /* 0xd820d82005047431 */ /* 0x000fe20000060000 */
[C---:B------:R-:W-:Y:S01]  /*2bc0*/  LOP3.LUT R5, R24.reuse, 0x380038, RZ, 0xc0, !PT ;  /* 0x0038003818057812 */ /* 0x040fe200078ec0ff */
[----:B------:R-:W-:Y:S01]  /*2bd0*/  HFMA2 R23, R23, R2.H1_H1, -20, -20 ;  /* 0xcd00cd0017177431 */ /* 0x000fe20000060002 */
        /* <DEDUP_REMOVED lines=8> */
[----:B------:R-:W-:Y:S01]  /*2c60*/  LOP3.LUT R27, R27, 0x64006400, RZ, 0xfc, !PT ;  /* 0x640064001b1b7812 */ /* 0x000fe200078efcff */
[----:B------:R-:W-:Y:S02]  /*2c70*/  HFMA2 R25, R23, R17, R25 ;  /* 0x0000001117197231 */ /* 0x000fe40000000019 */
[----:B------:R-:W-:Y:S01]  /*2c80*/  HFMA2 R4, R5, R0.H1_H1, -132, -132 ;  /* 0xd820d82005047431 */ /* 0x000fe20000060000 */
[----:B------:R-:W-:-:S02]  /*2c90*/  LOP3.LUT R5, R10, 0x10001, RZ, 0xc0, !PT ;  /* 0x000100010a057812 */ /* 0x000fc400078ec0ff */
[----:B------:R-:W-:Y:S02]  /*2ca0*/  LOP3.LUT R10, R11, 0x10001, RZ, 0xc0, !PT ;  /* 0x000100010b0a7812 */ /* 0x000fe400078ec0ff */
[----:B------:R-:W-:Y:S01]  /*2cb0*/  LOP3.LUT R11, R5, 0x20002, R6, 0xf8, !PT ;  /* 0x00020002050b7812 */ /* 0x000fe200078ef806 */
[----:B------:R-:W-:Y:S01]  /*2cc0*/  HFMA2 R31, R4, R16, R31 ;  /* 0x00000010041f7231 */ /* 0x000fe2000000001f */
[----:B------:R-:W-:Y:S02]  /*2cd0*/  LOP3.LUT R4, R32, 0x380038, RZ, 0xc0, !PT ;  /* 0x0038003820047812 */ /* 0x000fe400078ec0ff */
[----:B------:R-:W-:Y:S01]  /*2ce0*/  LOP3.LUT R5, R24, 0x64006400, RZ, 0xfc, !PT ;  /* 0x6400640018057812 */ /* 0x000fe200078efcff */
[----:B------:R-:W-:Y:S01]  /*2cf0*/  HFMA2 R24, R27, R2.H1_H1, -20, -20 ;  /* 0xcd00cd001b187431 */ /* 0x000fe20000060002 */
[----:B------:R-:W-:Y:S02]  /*2d00*/  LOP3.LUT R4, R4, 0x64006400, RZ, 0xfc, !PT ;  /* 0x6400640004047812 */ /* 0x000fe400078efcff */
[----:B------:R-:W-:-:S02]  /*2d10*/  LOP3.LUT R32, R32, 0x1c001c0, RZ, 0xc0, !PT ;  /* 0x01c001c020207812 */ /* 0x000fc400078ec0ff */
[----:B------:R-:W-:Y:S01]  /*2d20*/  LOP3.LUT R10, R10, 0x20002, R7, 0xf8, !PT ;  /* 0x000200020a0a7812 */ /* 0x000fe200078ef807 */
[----:B------:R-:W-:Y:S01]  /*2d30*/  HFMA2 R4, R4, R0.H1_H1, -132, -132 ;  /* 0xd820d82004047431 */ /* 0x000fe20000060000 */
[----:B------:R-:W-:Y:S01]  /*2d40*/  LOP3.LUT R7, R32, 0x64006400, RZ, 0xfc, !PT ;  /* 0x6400640020077812 */ /* 0x000fe200078efcff */
[-C--:B------:R-:W-:Y:S02]  /*2d50*/  HFMA2 R24, R24, R17.reuse, R31 ;  /* 0x0000001118187231 */ /* 0x080fe4000000001f */
[----:B------:R-:W-:Y:S02]  /*2d60*/  HFMA2 R4, R4, R16, R34 ;  /* 0x0000001004047231 */ /* 0x000fe40000000022 */
[-C--:B------:R-:W-:Y:S02]  /*2d70*/  HFMA2 R16, R5, R2.reuse.H1_H1, -20, -20 ;  /* 0xcd00cd0005107431 */ /* 0x080fe40000060002 */
[----:B------:R-:W-:Y:S02]  /*2d80*/  HFMA2 R7, R7, R2.H1_H1, -20, -20 ;  /* 0xcd00cd0007077431 */ /* 0x000fe40000060002 */
[----:B------:R-:W-:-:S02]  /*2d90*/  HFMA2 R16, R16, R17, R26 ;  /* 0x0000001110107231 */ /* 0x000fc4000000001a */
[----:B------:R-:W-:Y:S01]  /*2da0*/  HFMA2 R4, R7, R17, R4 ;  /* 0x0000001107047231 */ /* 0x000fe20000000004 */
        /* <DEDUP_REMOVED lines=10> */
[-C--:B------:R-:W-:Y:S01]  /*2e50*/  HFMA2 R17, R17, R18.reuse, R25 ;  /* 0x0000001211117231 */ /* 0x080fe20000000019 */
[----:B------:R-:W-:Y:S01]  /*2e60*/  LOP3.LUT R23, R12, 0x380038, RZ, 0xc0, !PT ;  /* 0x003800380c177812 */ /* 0x000fe200078ec0ff */
[----:B------:R-:W-:Y:S02]  /*2e70*/  HADD2 R7, R7, -1028, -1028 ;  /* 0xe404e40407077430 */ /* 0x000fe40000000000 */
[-C--:B------:R-:W-:Y:S02]  /*2e80*/  HFMA2 R24, R6, R18.reuse, R24 ;  /* 0x0000001206187231 */ /* 0x080fe40000000018 */
[----:B------:R-:W-:Y:S01]  /*2e90*/  HADD2 R25, R5, -1028, -1028 ;  /* 0xe404e40405197430 */ /* 0x000fe20000000000 */
[----:B------:R-:W-:Y:S01]  /*2ea0*/  LOP3.LUT R23, R23, 0x64006400, RZ, 0xfc, !PT ;  /* 0x6400640017177812 */ /* 0x000fe200078efcff */
[----:B------:R-:W-:Y:S01]  /*2eb0*/  HFMA2 R16, R7, R18, R16 ;  /* 0x0000001207107231 */ /* 0x000fe20000000010 */
[----:B------:R-:W-:-:S02]  /*2ec0*/  LOP3.LUT R6, R13, 0x380038, RZ, 0xc0, !PT ;  /* 0x003800380d067812 */ /* 0x000fc400078ec0ff */
[----:B------:R-:W-:Y:S01]  /*2ed0*/  LOP3.LUT R7, R14, 0x380038, RZ, 0xc0, !PT ;  /* 0x003800380e077812 */ /* 0x000fe200078ec0ff */
[----:B------:R-:W-:Y:S02]  /*2ee0*/  HFMA2 R5, R23, R0.H1_H1, -132, -132 ;  /* 0xd820d82017057431 */ /* 0x000fe40000060000 */
        /* <DEDUP_REMOVED lines=25> */
[----:B------:R-:W-:Y:S02]  /*3080*/  SHF.R.U32.HI R14, RZ, 0x6, R14 ;  /* 0x00000006ff0e7819 */ /* 0x000fe4000001160e */
[----:B------:R-:W-:-:S02]  /*3090*/  LOP3.LUT R11, R11, 0x40004, R26, 0xf8, !PT ;  /* 0x000400040b0b7812 */ /* 0x000fc400078ef81a */
        /* <DEDUP_REMOVED lines=54> */
[----:B------:R-:W-:-:S04]  /*3400*/  IMAD.WIDE R16, R29, 0x4, R38 ;  /* 0x000000041d107825 */ /* 0x000fc800078e0226 */
[-C--:B------:R-:W-:Y:S02]  /*3410*/  HFMA2 R18, R31, R6.reuse, R18 ;  /* 0x000000061f127231 */ /* 0x080fe40000000012 */
[----:B------:R-:W-:Y:S02]  /*3420*/  HADD2 R9, R9, -1028, -1028 ;  /* 0xe404e40409097430 */ /* 0x000fe40000000000 */
[----:B------:R-:W-:Y:S02]  /*3430*/  HFMA2 R5, R15, R6, R4 ;  /* 0x000000060f057231 */ /* 0x000fe40000000004 */
[----:B------:R-:W-:Y:S02]  /*3440*/  HADD2 R10, R10, -1028, -1028 ;  /* 0xe404e4040a0a7430 */ /* 0x000fe40000000000 */
[-C--:B------:R-:W-:Y:S02]  /*3450*/  HFMA2 R9, R9, R7.reuse, R18 ;  /* 0x0000000709097231 */ /* 0x080fe40000000012 */
[----:B------:R-:W-:-:S02]  /*3460*/  HFMA2 R5, R10, R7, R5 ;  /* 0x000000070a057231 */ /* 0x000fc40000000005 */
        /* <DEDUP_REMOVED lines=9> */
.L_x_5239:
        /* <DEDUP_REMOVED lines=9> */
.L_x_5244:
[----:B------:R-:W0:Y:S02]  /*3590*/  LDS R4, [R2] ;  /* 0x0000000002047984 */ /* 0x000e240000000800 */
[----:B0-----:R-:W-:-:S05]  /*35a0*/  HADD2 R5, R4, R7 ;  /* 0x0000000704057230 */ /* 0x001fca0000000000 */
[----:B------:R-:W0:Y:S02]  /*35b0*/  ATOMS.CAST.SPIN P0, [R2], R4, R5 ;  /* 0x000000040200758d */ /* 0x000e240001800005 */
[----:B0-----:R-:W-:Y:S05]  /*35c0*/  @!P0 BRA `(.L_x_5244) ;  /* 0xfffffffc00f08947 */ /* 0x001fea000383ffff */
[----:B------:R-:W-:Y:S05]  /*35d0*/  BRA `(.L_x_5242) ;  /* 0x00000000000c7947 */ /* 0x000fea0003800000 */
.L_x_5243:
[----:B------:R-:W2:Y:S02]  /*35e0*/  LD.E R0, desc[UR6][R36.64] ;  /* 0x0000000624007980 */ /* 0x000ea4000c101900 */
[----:B--2---:R-:W-:-:S05]  /*35f0*/  IMAD.IADD R3, R7, 0x1, R0 ;  /* 0x0000000107037824 */ /* 0x004fca00078e0200 */
[----:B------:R0:W-:Y:S02]  /*3600*/  ST.E desc[UR6][R36.64], R3 ;  /* 0x0000000324007985 */ /* 0x0001e4000c101906 */
.L_x_5242:
[----:B------:R-:W-:Y:S05]  /*3610*/  BSYNC.RECONVERGENT B0 ;  /* 0x0000000000007941 */ /* 0x000fea0003800200 */
.L_x_5241:
[----:B------:R1:W-:Y:S02]  /*3620*/  ATOM.E.ADD.F16x2.RN.STRONG.GPU P0, RZ, desc[UR6][R36.64+0x4], R9 ;  /* 0x8000040924ff79a2 */ /* 0x0003e4000c10e106 */
[----:B-1----:R-:W-:Y:S05]  /*3630*/  @P0 EXIT ;  /* 0x000000000000094d */ /* 0x002fea0003800000 */
[----:B------:R-:W1:Y:S02]  /*3640*/  QSPC.E.S P0, RZ, [R36+0x4] ;  /* 0x0000040024ff73aa */ /* 0x000e640000000500 */
[----:B-1----:R-:W-:Y:S05]  /*3650*/  @!P0 BRA `(.L_x_5245) ;  /* 0x0000000000188947 */ /* 0x002fea0003800000 */
[----:B0-----:R-:W-:-:S07]  /*3660*/  MOV R36, R36 ;  /* 0x0000002400247202 */ /* 0x001fce0000000f00 */
.L_x_5246:
[----:B------:R-:W0:Y:S02]  /*3670*/  LDS R2, [R36+0x4] ;  /* 0x0000040024027984 */ /* 0x000e240000000800 */
[----:B0-----:R-:W-:-:S05]  /*3680*/  HFMA2 R3, R2, 1, 1, R9 ;  /* 0x3c003c0002037831 */ /* 0x001fca0000000009 */
[----:B------:R-:W0:Y:S02]  /*3690*/  ATOMS.CAST.SPIN P0, [R36+0x4], R2, R3 ;  /* 0x000004022400758d */ /* 0x000e240001800003 */
[----:B0-----:R-:W-:Y:S05]  /*36a0*/  @!P0 BRA `(.L_x_5246) ;  /* 0xfffffffc00f08947 */ /* 0x001fea000383ffff */
[----:B------:R-:W-:Y:S05]  /*36b0*/  EXIT ;  /* 0x000000000000794d */ /* 0x000fea0003800000 */
.L_x_5245:
[----:B------:R-:W0:Y:S02]  /*36c0*/  LD.E R0, desc[UR6][R36.64+0x4] ;  /* 0x0000040624007980 */ /* 0x000e24000c101900 */
[----:B0-----:R-:W-:-:S05]  /*36d0*/  IMAD.IADD R3, R9, 0x1, R0 ;  /* 0x0000000109037824 */ /* 0x001fca00078e0200 */
[----:B------:R-:W-:Y:S01]  /*36e0*/  ST.E desc[UR6][R36.64+0x4], R3 ;  /* 0x0000040324007985 */ /* 0x000fe2000c101906 */
[----:B------:R-:W-:Y:S05]  /*36f0*/  EXIT ;  /* 0x000000000000794d */ /* 0x000fea0003800000 */
.L_x_5247:
        /* <DEDUP_REMOVED lines=16> */
.L_x_5371:


//--------------------- .text._Z23gemm_half_q_half_kernelILi1ELi38ELb1ELb1ELi32EEvPK6__halfPKjS4_S2_PS0_iiiiPKtS7_iiiiiibS2_i --------------------------
	.section	.text._Z23gemm_half_q_half_kernelILi1ELi38ELb1ELb1ELi32EEvPK6__halfPKjS4_S2_PS0_iiiiPKtS7_iiiiiibS2_i,"ax",@progbits
	.align	128
        .global         _Z23gemm_half_q_half_kernelILi1ELi38ELb1ELb1ELi32EEvPK6__halfPKjS4_S2_PS0_iiiiPKtS7_iiiiiibS2_i
        .type           _Z23gemm_half_q_half_kernelILi1ELi38ELb1ELb1ELi32EEvPK6__halfPKjS4_S2_PS0_iiiiPKtS7_iiiiiibS2_i,@function
        .size           _Z23gemm_half_q_half_kernelILi1ELi38ELb1ELb1ELi32EEvPK6__halfPKjS4_S2_PS0_iiiiPKtS7_iiiiiibS2_i,(.L_x_5372 - _Z23gemm_half_q_half_kernelILi1ELi38ELb1ELb1ELi32EEvPK6__halfPKjS4_S2_PS0_iiiiPKtS7_iiiiiibS2_i)
        .other          _Z23gemm_half_q_half_kernelILi1ELi38ELb1ELb1ELi32EEvPK6__halfPKjS4_S2_PS0_iiiiPKtS7_iiiiiibS2_i,@"STO_CUDA_ENTRY STV_DEFAULT"
_Z23gemm_half_q_half_kernelILi1ELi38ELb1ELb1ELi32EEvPK6__halfPKjS4_S2_PS0_iiiiPKtS7_iiiiiibS2_i:
.text._Z23gemm_half_q_half_kernelILi1ELi38ELb1ELb1ELi32EEvPK6__halfPKjS4_S2_PS0_iiiiPKtS7_iiiiiibS2_i:
        /* <DEDUP_REMOVED lines=17> */
[C---:B------:R-:W-:Y:S02]  /*0110*/  VIADD R35, R22.reuse, 0x20 ;  /* 0x0000002016237836 */ /* 0x040fe40000000000 */
[--C-:B---3--:R-:W-:Y:S02]  /*0120*/  IMAD.IADD R15, R22, 0x1, R3.reuse ;  /* 0x00000001160f7824 */ /* 0x108fe400078e0203 */
[----:B0-----:R-:W-:Y:S01]  /*0130*/  IMAD R0, R0, 0x20, R3 ;  /* 0x0000002000007824 */ /* 0x001fe200078e0203 */
[----:B--2---:R-:W-:-:S03]  /*0140*/  VIMNMX R31, PT, PT, R35, R6, PT ;  /* 0x00000006231f7248 */ /* 0x004fc60003fe0100 */
[----:B------:R-:W-:Y:S01]  /*0150*/  IMAD.SHL.U32 R32, R0, 0x4, RZ ;  /* 0x0000000400207824 */ /* 0x000fe200078e00ff */
[----:B------:R-:W-:-:S04]  /*0160*/  ISETP.GE.AND P0, PT, R15, R31, PT ;  /* 0x0000001f0f00720c */ /* 0x000fc80003f06270 */
[----:B----4-:R-:W-:-:S09]  /*0170*/  ISETP.GE.AND P1, PT, R32, R29, PT ;  /* 0x0000001d2000720c */ /* 0x010fd20003f26270 */
        /* <DEDUP_REMOVED lines=19> */
.L_x_5249:
[----:B------:R-:W-:Y:S05]  /*02b0*/  BSYNC.RECONVERGENT B0 ;  /* 0x0000000000007941 */ /* 0x000fea0003800200 */
.L_x_5248:
        /* <DEDUP_REMOVED lines=23> */
.L_x_5251:
        /* <DEDUP_REMOVED lines=18> */
[----:B------:R-:W-:Y:S02]  /*0550*/  SHF.R.U32.HI R17, RZ, 0x4, R0 ;  /* 0x00000004ff117819 */ /* 0x000fe40000011600 */
[----:B------:R-:W-:Y:S01]  /*0560*/  LOP3.LUT R12, R12, 0xf, RZ, 0xc0, !PT ;  /* 0x0000000f0c0c7812 */ /* 0x000fe200078ec0ff */
[----:B------:R-:W-:Y:S01]  /*0570*/  IMAD R19, R16, R16, R16 ;  /* 0x0000001010137224 */ /* 0x000fe200078e0210 */
[----:B------:R-:W-:Y:S01]  /*0580*/  SHF.R.U32.HI R0, RZ, 0xc, R0 ;  /* 0x0000000cff007819 */ /* 0x000fe20000011600 */
[----:B---3--:R-:W-:Y:S01]  /*0590*/  IMAD.IADD R8, R3, 0x1, R8 ;  /* 0x0000000103087824 */ /* 0x008fe200078e0208 */
[----:B------:R-:W-:Y:S01]  /*05a0*/  LOP3.LUT R17, R17, 0xf, RZ, 0xc0, !PT ;  /* 0x0000000f11117812 */ /* 0x000fe200078ec0ff */
[----:B------:R-:W-:Y:S01]  /*05b0*/  IMAD R13, R12, R12, R12 ;  /* 0x0000000c0c0d7224 */ /* 0x000fe200078e020c */
[----:B------:R-:W-:-:S02]  /*05c0*/  LOP3.LUT R0, R0, 0xf, RZ, 0xc0, !PT ;  /* 0x0000000f00007812 */ /* 0x000fc400078ec0ff */
[----:B------:R-:W-:Y:S01]  /*05d0*/  IADD3 R19, PT, PT, R16, 0x1, R19 ;  /* 0x0000000110137810 */ /* 0x000fe20007ffe013 */
[C---:B------:R-:W-:Y:S01]  /*05e0*/  IMAD R16, R17.reuse, R17, R17 ;  /* 0x0000001111107224 */ /* 0x040fe200078e0211 */
[----:B------:R-:W-:Y:S01]  /*05f0*/  IADD3 R12, PT, PT, R12, 0x1, R13 ;  /* 0x000000010c0c7810 */ /* 0x000fe20007ffe00d */
[----:B------:R-:W-:Y:S01]  /*0600*/  IMAD R13, R0, R0, R0 ;  /* 0x00000000000d7224 */ /* 0x000fe200078e0200 */
[----:B------:R-:W4:Y:S01]  /*0610*/  I2F.F16 R28, R19 ;  /* 0x00000013001c7306 */ /* 0x000f220000200c00 */
[----:B------:R-:W-:Y:S02]  /*0620*/  ISETP.GE.AND P0, PT, R8, R31, PT ;  /* 0x0000001f0800720c */ /* 0x000fe40003f06270 */
[----:B------:R-:W-:Y:S02]  /*0630*/  IADD3 R16, PT, PT, R17, 0x1, R16 ;  /* 0x0000000111107810 */ /* 0x000fe40007ffe010 */
[----:B------:R-:W-:-:S03]  /*0640*/  IADD3 R13, PT, PT, R0, 0x1, R13 ;  /* 0x00000001000d7810 */ /* 0x000fc60007ffe00d */
        /* <DEDUP_REMOVED lines=8> */
.L_x_5250:
        /* <DEDUP_REMOVED lines=11> */
.L_x_5252:
        /* <DEDUP_REMOVED lines=11> */
.L_x_5253:
        /* <DEDUP_REMOVED lines=11> */
.L_x_5254:
        /* <DEDUP_REMOVED lines=11> */
.L_x_5255:
        /* <DEDUP_REMOVED lines=11> */
.L_x_5256:
[----:B------:R-:W-:Y:S01]  /*0a40*/  VIMNMX R9, PT, PT, R22, UR4, PT ;  /* 0x0000000416097c48 */ /* 0x000fe2000bfe0100 */
[----:B------:R-:W0:Y:S01]  /*0a50*/  S2UR UR5, SR_CgaCtaId ;  /* 0x00000000000579c3 */ /* 0x000e220000008800 */
[----:B------:R-:W1:Y:S01]  /*0a60*/  LDCU.64 UR10, c[0x0][0x388] ;  /* 0x00007100ff0a77ac */ /* 0x000e620008000a00 */
[----:B------:R-:W-:Y:S02]  /*0a70*/  PRMT R21, RZ, 0x5410, RZ ;  /* 0x00005410ff157816 */ /* 0x000fe400000000ff */
[----:B------:R-:W-:Y:S01]  /*0a80*/  SHF.R.S32.HI R12, RZ, 0x1f, R9 ;  /* 0x0000001fff0c7819 */ /* 0x000fe20000011409 */
[----:B------:R-:W-:Y:S01]  /*0a90*/  UMOV UR4, 0x400 ;  /* 0x0000040000047882 */ /* 0x000fe20000000000 */
[----:B------:R-:W-:Y:S02]  /*0aa0*/  PRMT R20, RZ, 0x5410, RZ ;  /* 0x00005410ff147816 */ /* 0x000fe400000000ff */
[----:B------:R-:W-:-:S04]  /*0ab0*/  LEA.HI R12, R12, R9, RZ, 0x5 ;  /* 0x000000090c0c7211 */ /* 0x000fc800078f28ff */
[----:B------:R-:W-:-:S05]  /*0ac0*/  SHF.R.S32.HI R9, RZ, 0x5, R12 ;  /* 0x00000005ff097819 */ /* 0x000fca000001140c */
[----:B------:R-:W-:-:S05]  /*0ad0*/  IMAD R4, R9, 0x8, R4 ;  /* 0x0000000809047824 */ /* 0x000fca00078e0204 */
[----:B------:R-:W-:Y:S01]  /*0ae0*/  IADD3 R4, PT, PT, R8, R4, R5 ;  /* 0x0000000408047210 */ /* 0x000fe20007ffe005 */
[----:B0-----:R-:W-:-:S03]  /*0af0*/  ULEA UR4, UR5, UR4, 0x18 ;  /* 0x0000000405047291 */ /* 0x001fc6000f8ec0ff */
[----:B------:R-:W-:Y:S02]  /*0b00*/  IADD3 R4, PT, PT, R10, R4, R7 ;  /* 0x000000040a047210 */ /* 0x000fe40007ffe007 */
[----:B------:R-:W-:-:S03]  /*0b10*/  VIMNMX R7, PT, PT, R6, UR9, PT ;  /* 0x0000000906077c48 */ /* 0x000fc6000bfe0100 */
        /* <DEDUP_REMOVED lines=14> */
[----:B-1----:R-:W-:-:S04]  /*0c00*/  IMAD.WIDE R36, R29, 0x4, R36 ;  /* 0x000000041d247825 */ /* 0x002fc800078e0224 */
[----:B------:R-:W-:-:S04]  /*0c10*/  IMAD.WIDE R40, R29, 0x4, R36 ;  /* 0x000000041d287825 */ /* 0x000fc800078e0224 */
[----:B------:R-:W-:Y:S01]  /*0c20*/  IMAD.WIDE R38, R29, 0x4, R40 ;  /* 0x000000041d267825 */ /* 0x000fe200078e0228 */
[----:B--2---:R-:W-:Y:S02]  /*0c30*/  LOP3.LUT R5, R24, 0x3f003f, RZ, 0xc0, !PT ;  /* 0x003f003f18057812 */ /* 0x004fe400078ec0ff */
[----:B------:R-:W-:Y:S02]  /*0c40*/  SHF.R.U32.HI R16, RZ, 0x6, R24 ;  /* 0x00000006ff107819 */ /* 0x000fe40000011618 */
[----:B------:R-:W-:Y:S02]  /*0c50*/  LOP3.LUT R5, R5, 0x64006400, RZ, 0xfc, !PT ;  /* 0x6400640005057812 */ /* 0x000fe400078efcff */
[----:B------:R-:W-:Y:S02]  /*0c60*/  LOP3.LUT R16, R16, 0x3f003f, RZ, 0xc0, !PT ;  /* 0x003f003f10107812 */ /* 0x000fe400078ec0ff */
[----:B------:R-:W-:Y:S02]  /*0c70*/  LOP3.LUT R17, R25, 0x3f003f, RZ, 0xc0, !PT ;  /* 0x003f003f19117812 */ /* 0x000fe400078ec0ff */
[----:B------:R-:W-:Y:S01]  /*0c80*/  LOP3.LUT R6, R16, 0x64006400, RZ, 0xfc, !PT ;  /* 0x6400640010067812 */ /* 0x000fe200078efcff */
[----:B------:R-:W-:Y:S01]  /*0c90*/  HADD2 R16, R5, -1056, -1056 ;  /* 0xe420e42005107430 */ /* 0x000fe20000000000 */
[----:B------:R-:W-:-:S02]  /*0ca0*/  SHF.R.U32.HI R4, RZ, 0x6, R25 ;  /* 0x00000006ff047819 */ /* 0x000fc40000011619 */
[----:B------:R-:W-:Y:S01]  /*0cb0*/  LOP3.LUT R17, R17, 0x64006400, RZ, 0xfc, !PT ;  /* 0x6400640011117812 */ /* 0x000fe200078efcff */
[----:B------:R-:W-:Y:S01]  /*0cc0*/  HADD2 R6, R6, -1056, -1056 ;  /* 0xe420e42006067430 */ /* 0x000fe20000000000 */
[----:B------:R-:W-:Y:S01]  /*0cd0*/  LOP3.LUT R18, R26, 0x3f003f, RZ, 0xc0, !PT ;  /* 0x003f003f1a127812 */ /* 0x000fe200078ec0ff */
[-C--:B0-----:R-:W-:Y:S01]  /*0ce0*/  HFMA2 R16, R16, R8.reuse, RZ ;  /* 0x0000000810107231 */ /* 0x081fe200000000ff */
[----:B------:R-:W-:Y:S01]  /*0cf0*/  LOP3.LUT R4, R4, 0x3f003f, RZ, 0xc0, !PT ;  /* 0x003f003f04047812 */ /* 0x000fe200078ec0ff */
[----:B------:R-:W-:Y:S01]  /*0d00*/  HADD2 R7, R17, -1056, -1056 ;  /* 0xe420e42011077430 */ /* 0x000fe20000000000 */
[----:B------:R-:W-:Y:S02]  /*0d10*/  LOP3.LUT R18, R18, 0x64006400, RZ, 0xfc, !PT ;  /* 0x6400640012127812 */ /* 0x000fe400078efcff */
[----:B------:R-:W-:Y:S01]  /*0d20*/  SHF.R.U32.HI R17, RZ, 0x6, R26 ;  /* 0x00000006ff117819 */ /* 0x000fe2000001161a */
[----:B------:R-:W-:Y:S01]  /*0d30*/  HFMA2 R7, R7, R8, RZ.H0_H0 ;  /* 0x0000000807077231 */ /* 0x000fe200000400ff */
[----:B------:R-:W-:Y:S01]  /*0d40*/  LOP3.LUT R4, R4, 0x64006400, RZ, 0xfc, !PT ;  /* 0x6400640004047812 */ /* 0x000fe200078efcff */
[----:B------:R-:W-:Y:S01]  /*0d50*/  HFMA2 R6, R6, R9, R16 ;  /* 0x0000000906067231 */ /* 0x000fe20000000010 */
[----:B------:R-:W-:Y:S01]  /*0d60*/  LOP3.LUT R19, R27, 0x3f003f, RZ, 0xc0, !PT ;  /* 0x003f003f1b137812 */ /* 0x000fe200078ec0ff */
[----:B------:R-:W-:Y:S01]  /*0d70*/  HADD2 R5, R18, -1056, -1056 ;  /* 0xe420e42012057430 */ /* 0x000fe20000000000 */
[----:B------:R-:W-:Y:S01]  /*0d80*/  SHF.R.U32.HI R16, RZ, 0x6, R27 ;  /* 0x00000006ff107819 */ /* 0x000fe2000001161b */
[----:B------:R-:W-:Y:S01]  /*0d90*/  HADD2 R4, R4, -1056, -1056 ;  /* 0xe420e42004047430 */ /* 0x000fe20000000000 */
[----:B------:R-:W-:-:S02]  /*0da0*/  LOP3.LUT R17, R17, 0x3f003f, RZ, 0xc0, !PT ;  /* 0x003f003f11117812 */ /* 0x000fc400078ec0ff */
[----:B------:R-:W-:Y:S01]  /*0db0*/  LOP3.LUT R19, R19, 0x64006400, RZ, 0xfc, !PT ;  /* 0x6400640013137812 */ /* 0x000fe200078efcff */
[-C--:B------:R-:W-:Y:S01]  /*0dc0*/  HFMA2 R4, R4, R9.reuse, R7 ;  /* 0x0000000904047231 */ /* 0x080fe20000000007 */
[----:B------:R-:W-:Y:S01]  /*0dd0*/  LOP3.LUT R16, R16, 0x3f003f, RZ, 0xc0, !PT ;  /* 0x003f003f10107812 */ /* 0x000fe200078ec0ff */
[-C--:B------:R-:W-:Y:S01]  /*0de0*/  HFMA2 R5, R5, R8.reuse, RZ ;  /* 0x0000000805057231 */ /* 0x080fe200000000ff */
[----:B------:R-:W-:Y:S01]  /*0df0*/  LOP3.LUT R17, R17, 0x64006400, RZ, 0xfc, !PT ;  /* 0x6400640011117812 */ /* 0x000fe200078efcff */
[----:B------:R-:W-:Y:S01]  /*0e00*/  HADD2 R19, R19, -1056, -1056 ;  /* 0xe420e42013137430 */ /* 0x000fe20000000000 */
[----:B------:R-:W-:Y:S02]  /*0e10*/  LOP3.LUT R16, R16, 0x64006400, RZ, 0xfc, !PT ;  /* 0x6400640010107812 */ /* 0x000fe400078efcff */
[----:B---3--:R-:W-:Y:S01]  /*0e20*/  LOP3.LUT R7, R20, 0x3f003f, RZ, 0xc0, !PT ;  /* 0x003f003f14077812 */ /* 0x008fe200078ec0ff */
[----:B------:R-:W-:Y:S01]  /*0e30*/  HADD2 R17, R17, -1056, -1056 ;  /* 0xe420e42011117430 */ /* 0x000fe20000000000 */
[----:B------:R-:W-:Y:S01]  /*0e40*/  SHF.R.U32.HI R24, RZ, 0xc, R24 ;  /* 0x0000000cff187819 */ /* 0x000fe20000011618 */
[----:B------:R-:W-:Y:S01]  /*0e50*/  HFMA2 R8, R19, R8, RZ.H0_H0 ;  /* 0x0000000813087231 */ /* 0x000fe200000400ff */
[----:B------:R-:W-:Y:S01]  /*0e60*/  LOP3.LUT R7, R7, 0x64006400, RZ, 0xfc, !PT ;  /* 0x6400640007077812 */ /* 0x000fe200078efcff */
[----:B------:R-:W-:Y:S01]  /*0e70*/  HADD2 R18, R16, -1056, -1056 ;  /* 0xe420e42010127430 */ /* 0x000fe20000000000 */
[----:B------:R-:W-:Y:S01]  /*0e80*/  SHF.R.U32.HI R16, RZ, 0x6, R20 ;  /* 0x00000006ff107819 */ /* 0x000fe20000011614 */
[-C--:B------:R-:W-:Y:S01]  /*0e90*/  HFMA2 R5, R17, R9.reuse, R5 ;  /* 0x0000000911057231 */ /* 0x080fe20000000005 */
[----:B------:R-:W-:Y:S01]  /*0ea0*/  LOP3.LUT R17, R22, 0x3f003f, RZ, 0xc0, !PT ;  /* 0x003f003f16117812 */ /* 0x000fe200078ec0ff */
[----:B------:R-:W-:Y:S01]  /*0eb0*/  HFMA2 R8, R18, R9, R8 ;  /* 0x0000000912087231 */ /* 0x000fe20000000008 */
[----:B------:R-:W-:Y:S01]  /*0ec0*/  LOP3.LUT R9, R21, 0x3f003f, RZ, 0xc0, !PT ;  /* 0x003f003f15097812 */ /* 0x000fe200078ec0ff */
[----:B------:R-:W-:Y:S01]  /*0ed0*/  HADD2 R7, R7, -1056, -1056 ;  /* 0xe420e42007077430 */ /* 0x000fe20000000000 */
[----:B------:R-:W-:-:S02]  /*0ee0*/  LOP3.LUT R16, R16, 0x3f003f, RZ, 0xc0, !PT ;  /* 0x003f003f10107812 */ /* 0x000fc400078ec0ff */
[----:B------:R-:W-:Y:S02]  /*0ef0*/  LOP3.LUT R9, R9, 0x64006400, RZ, 0xfc, !PT ;  /* 0x6400640009097812 */ /* 0x000fe400078efcff */
[----:B------:R-:W-:Y:S01]  /*0f00*/  LOP3.LUT R17, R17, 0x64006400, RZ, 0xfc, !PT ;  /* 0x6400640011117812 */ /* 0x000fe200078efcff */
[-C--:B------:R-:W-:Y:S01]  /*0f10*/  HFMA2 R6, R7, R10.reuse, R6 ;  /* 0x0000000a07067231 */ /* 0x080fe20000000006 */
[----:B------:R-:W-:Y:S01]  /*0f20*/  SHF.R.U32.HI R7, RZ, 0x6, R21 ;  /* 0x00000006ff077819 */ /* 0x000fe20000011615 */
[----:B------:R-:W-:Y:S01]  /*0f30*/  HADD2 R9, R9, -1056, -1056 ;  /* 0xe420e42009097430 */ /* 0x000fe20000000000 */
[----:B------:R-:W-:Y:S01]  /*0f40*/  LOP3.LUT R16, R16, 0x64006400, RZ, 0xfc, !PT ;  /* 0x6400640010107812 */ /* 0x000fe200078efcff */
[----:B------:R-:W-:Y:S01]  /*0f50*/  HADD2 R33, R17, -1056, -1056 ;  /* 0xe420e42011217430 */ /* 0x000fe20000000000 */
[----:B------:R-:W-:Y:S02]  /*0f60*/  LOP3.LUT R7, R7, 0x3f003f, RZ, 0xc0, !PT ;  /* 0x003f003f07077812 */ /* 0x000fe400078ec0ff */
[----:B------:R-:W-:Y:S01]  /*0f70*/  LOP3.LUT R19, R23, 0x3f003f, RZ, 0xc0, !PT ;  /* 0x003f003f17137812 */ /* 0x000fe200078ec0ff */
[----:B------:R-:W-:Y:S01]  /*0f80*/  HADD2 R17, R16, -1056, -1056 ;  /* 0xe420e42010117430 */ /* 0x000fe20000000000 */
[----:B----4-:R-:W-:Y:S01]  /*0f90*/  SHF.R.U32.HI R18, RZ, 0x6, R12 ;  /* 0x00000006ff127819 */ /* 0x010fe2000001160c */
[-C--:B------:R-:W-:Y:S01]  /*0fa0*/  HFMA2 R16, R9, R10.reuse, R4 ;  /* 0x0000000a09107231 */ /* 0x080fe20000000004 */
[----:B------:R-:W-:Y:S01]  /*0fb0*/  LOP3.LUT R9, R7, 0x64006400, RZ, 0xfc, !PT ;  /* 0x6400640007097812 */ /* 0x000fe200078efcff */
[----:B------:R-:W-:-:S02]  /*0fc0*/  HFMA2 R33, R33, R10, R5 ;  /* 0x0000000a21217231 */ /* 0x000fc40000000005 */
[-C--:B------:R-:W-:Y:S01]  /*0fd0*/  HFMA2 R17, R17, R11.reuse, R6 ;  /* 0x0000000b11117231 */ /* 0x080fe20000000006 */
[----:B------:R-:W-:Y:S01]  /*0fe0*/  LOP3.LUT R19, R19, 0x64006400, RZ, 0xfc, !PT ;  /* 0x6400640013137812 */ /* 0x000fe200078efcff */
[----:B------:R-:W0:Y:S01]  /*0ff0*/  LDS.128 R4, [UR4+0x10] ;  /* 0x00001004ff047984 */ /* 0x000e220008000c00 */
[----:B------:R-:W-:Y:S01]  /*1000*/  HADD2 R9, R9, -1056, -1056 ;  /* 0xe420e42009097430 */ /* 0x000fe20000000000 */
[----:B------:R-:W-:Y:S02]  /*1010*/  LOP3.LUT R18, R18, 0x3f003f, RZ, 0xc0, !PT ;  /* 0x003f003f12127812 */ /* 0x000fe400078ec0ff */
[----:B------:R-:W-:Y:S01]  /*1020*/  HADD2 R19, R19, -1056, -1056 ;  /* 0xe420e42013137430 */ /* 0x000fe20000000000 */
[----:B------:R-:W-:Y:S01]  /*1030*/  LOP3.LUT R24, R24, 0xf000f, RZ, 0xc0, !PT ;  /* 0x000f000f18187812 */ /* 0x000fe200078ec0ff */
[----:B------:R-:W-:Y:S01]  /*1040*/  HFMA2 R16, R9, R11, R16 ;  /* 0x0000000b09107231 */ /* 0x000fe20000000010 */
[----:B------:R-:W-:Y:S01]  /*1050*/  SHF.R.U32.HI R9, RZ, 0x6, R22 ;  /* 0x00000006ff097819 */ /* 0x000fe20000011616 */
[----:B------:R-:W-:Y:S01]  /*1060*/  HFMA2 R10, R19, R10, R8 ;  /* 0x0000000a130a7231 */ /* 0x000fe20000000008 */
[----:B------:R-:W-:-:S02]  /*1070*/  LOP3.LUT R18, R18, 0x64006400, RZ, 0xfc, !PT ;  /* 0x6400640012127812 */ /* 0x000fc400078efcff */
[----:B------:R-:W-:Y:S02]  /*1080*/  LOP3.LUT R9, R9, 0x3f003f, RZ, 0xc0, !PT ;  /* 0x003f003f09097812 */ /* 0x000fe400078ec0ff */
[----:B------:R-:W-:Y:S01]  /*1090*/  SHF.R.U32.HI R25, RZ, 0xc, R25 ;  /* 0x0000000cff197819 */ /* 0x000fe20000011619 */
[----:B------:R-:W-:Y:S01]  /*10a0*/  HADD2 R8, R18, -1056, -1056 ;  /* 0xe420e42012087430 */ /* 0x000fe20000000000 */
[----:B------:R-:W-:Y:S02]  /*10b0*/  LOP3.LUT R9, R9, 0x64006400, RZ, 0xfc, !PT ;  /* 0x6400640009097812 */ /* 0x000fe400078efcff */
[----:B------:R-:W-:-:S03]  /*10c0*/  SHF.R.U32.HI R18, RZ, 0x6, R23 ;  /* 0x00000006ff127819 */ /* 0x000fc60000011617 */
[----:B------:R-:W-:Y:S01]  /*10d0*/  HADD2 R9, R9, -1056, -1056 ;  /* 0xe420e42009097430 */ /* 0x000fe20000000000 */
[----:B------:R-:W-:-:S03]  /*10e0*/  LOP3.LUT R18, R18, 0x3f003f, RZ, 0xc0, !PT ;  /* 0x003f003f12127812 */ /* 0x000fc600078ec0ff */
[----:B------:R-:W-:Y:S01]  /*10f0*/  HFMA2 R33, R9, R11, R33 ;  /* 0x0000000b09217231 */ /* 0x000fe20000000021 */
[----:B------:R-:W-:Y:S02]  /*1100*/  LOP3.LUT R9, R12, 0x3f003f, RZ, 0xc0, !PT ;  /* 0x003f003f0c097812 */ /* 0x000fe400078ec0ff */
[----:B------:R-:W-:Y:S02]  /*1110*/  LOP3.LUT R18, R18, 0x64006400, RZ, 0xfc, !PT ;  /* 0x6400640012127812 */ /* 0x000fe400078efcff */
[----:B------:R-:W-:-:S03]  /*1120*/  LOP3.LUT R9, R9, 0x64006400, RZ, 0xfc, !PT ;  /* 0x6400640009097812 */ /* 0x000fc600078efcff */
[----:B------:R-:W-:Y:S02]  /*1130*/  HADD2 R18, R18, -1056, -1056 ;  /* 0xe420e42012127430 */ /* 0x000fe40000000000 */
[----:B------:R-:W-:Y:S02]  /*1140*/  HADD2 R9, R9, -1056, -1056 ;  /* 0xe420e42009097430 */ /* 0x000fe40000000000 */
[----:B------:R-:W-:Y:S01]  /*1150*/  HFMA2 R10, R18, R11, R10 ;  /* 0x0000000b120a7231 */ /* 0x000fe2000000000a */
[----:B------:R-:W-:Y:S01]  /*1160*/  SHF.R.U32.HI R11, RZ, 0x6, R14 ;  /* 0x00000006ff0b7819 */ /* 0x000fe2000001160e */
[----:B0-----:R-:W-:Y:S01]  /*1170*/  HFMA2 R17, R9, R4, R17 ;  /* 0x0000000409117231 */ /* 0x001fe20000000011 */
[----:B------:R-:W-:Y:S02]  /*1180*/  LOP3.LUT R9, R13, 0x3f003f, RZ, 0xc0, !PT ;  /* 0x003f003f0d097812 */ /* 0x000fe400078ec0ff */
[----:B------:R-:W-:Y:S02]  /*1190*/  LOP3.LUT R11, R11, 0x3f003f, RZ, 0xc0, !PT ;  /* 0x003f003f0b0b7812 */ /* 0x000fe400078ec0ff */
[----:B------:R-:W-:-:S02]  /*11a0*/  LOP3.LUT R9, R9, 0x64006400, RZ, 0xfc, !PT ;  /* 0x6400640009097812 */ /* 0x000fc400078efcff */
[----:B------:R-:W-:Y:S01]  /*11b0*/  LOP3.LUT R11, R11, 0x64006400, RZ, 0xfc, !PT ;  /* 0x640064000b0b7812 */ /* 0x000fe200078efcff */
[----:B------:R-:W-:Y:S01]  /*11c0*/  HFMA2 R8, R8, R5, R17 ;  /* 0x0000000508087231 */ /* 0x000fe20000000011 */
[----:B------:R-:W-:Y:S01]  /*11d0*/  SHF.R.U32.HI R17, RZ, 0x6, R13 ;  /* 0x00000006ff117819 */ /* 0x000fe2000001160d */
[----:B------:R-:W-:Y:S02]  /*11e0*/  HADD2 R9, R9, -1056, -1056 ;  /* 0xe420e42009097430 */ /* 0x000fe40000000000 */
[----:B------:R-:W-:Y:S01]  /*11f0*/  HADD2 R11, R11, -1056, -1056 ;  /* 0xe420e4200b0b7430 */ /* 0x000fe20000000000 */
[----:B------:R-:W-:Y:S01]  /*1200*/  LOP3.LUT R17, R17, 0x3f003f, RZ, 0xc0, !PT ;  /* 0x003f003f11117812 */ /* 0x000fe200078ec0ff */
[----:B------:R-:W-:Y:S01]  /*1210*/  HFMA2 R16, R9, R4, R16 ;  /* 0x0000000409107231 */ /* 0x000fe20000000010 */
[----:B------:R-:W-:Y:S02]  /*1220*/  LOP3.LUT R9, R14, 0x3f003f, RZ, 0xc0, !PT ;  /* 0x003f003f0e097812 */ /* 0x000fe400078ec0ff */
[----:B------:R-:W-:-:S02]  /*1230*/  LOP3.LUT R17, R17, 0x64006400, RZ, 0xfc, !PT ;  /* 0x6400640011117812 */ /* 0x000fc400078efcff */
        /* <DEDUP_REMOVED lines=22> */
[----:B------:R-:W-:-:S03]  /*13a0*/  HFMA2 R4, R4, R6, R8 ;  /* 0x0000000604047231 */ /* 0x000fc60000000008 */
[----:B------:R-:W-:Y:S02]  /*13b0*/  LOP3.LUT R5, R10, 0x300030, R5, 0xf8, !PT ;  /* 0x003000300a057812 */ /* 0x000fe400078ef805 */
[----:B------:R-:W3:Y:S02]  /*13c0*/  LDG.E.128.CONSTANT R8, desc[UR6][R40.64] ;  /* 0x0000000628087981 */ /* 0x000ee4000c1e9d00 */
[----:B------:R-:W-:Y:S02]  /*13d0*/  LOP3.LUT R5, R5, 0x64006400, RZ, 0xfc, !PT ;  /* 0x6400640005057812 */ /* 0x000fe400078efcff */
[----:B------:R-:W-:Y:S02]  /*13e0*/  SHF.R.U32.HI R26, RZ, 0xc, R26 ;  /* 0x0000000cff1a7819 */ /* 0x000fe4000001161a */
[----:B------:R-:W-:Y:S01]  /*13f0*/  SHF.R.U32.HI R27, RZ, 0xc, R27 ;  /* 0x0000000cff1b7819 */ /* 0x000fe2000001161b */
[----:B------:R-:W-:Y:S01]  /*1400*/  HADD2 R5, R5, -1056, -1056 ;  /* 0xe420e42005057430 */ /* 0x000fe20000000000 */
[----:B------:R-:W-:-:S02]  /*1410*/  LOP3.LUT R25, R26, 0xf000f, RZ, 0xc0, !PT ;  /* 0x000f000f1a197812 */ /* 0x000fc400078ec0ff */
[----:B------:R-:W-:Y:S01]  /*1420*/  LOP3.LUT R27, R27, 0xf000f, RZ, 0xc0, !PT ;  /* 0x000f000f1b1b7812 */ /* 0x000fe200078ec0ff */
[----:B------:R-:W-:Y:S01]  /*1430*/  HFMA2 R5, R5, R6, R24 ;  /* 0x0000000605057231 */ /* 0x000fe20000000018 */
[----:B------:R-:W-:Y:S02]  /*1440*/  SHF.R.U32.HI R24, RZ, 0x8, R15 ;  /* 0x00000008ff187819 */ /* 0x000fe4000001160f */
[----:B0-----:R-:W-:Y:S02]  /*1450*/  SHF.R.U32.HI R36, RZ, 0x8, R14 ;  /* 0x00000008ff247819 */ /* 0x001fe4000001160e */
        /* <DEDUP_REMOVED lines=43> */
[----:B------:R-:W-:Y:S02]  /*1710*/  LOP3.LUT R7, R7, 0x3f003f, RZ, 0xc0, !PT ;  /* 0x003f003f07077812 */ /* 0x000fe400078ec0ff */
[----:B---3--:R-:W-:Y:S02]  /*1720*/  LOP3.LUT R20, R8, 0x3f003f, RZ, 0xc0, !PT ;  /* 0x003f003f08147812 */ /* 0x008fe400078ec0ff */
[----:B------:R-:W-:Y:S01]  /*1730*/  LOP3.LUT R7, R7, 0x64006400, RZ, 0xfc, !PT ;  /* 0x6400640007077812 */ /* 0x000fe200078efcff */
[----:B0-----:R-:W-:Y:S01]  /*1740*/  HFMA2 R6, R6, R12, RZ ;  /* 0x0000000c06067231 */ /* 0x001fe200000000ff */
[----:B------:R-:W-:-:S03]  /*1750*/  LOP3.LUT R20, R20, 0x64006400, RZ, 0xfc, !PT ;  /* 0x6400640014147812 */ /* 0x000fc600078efcff */
[----:B------:R-:W-:-:S04]  /*1760*/  HADD2 R7, R7, -1056, -1056 ;  /* 0xe420e42007077430 */ /* 0x000fc80000000000 */
        /* <DEDUP_REMOVED lines=161> */
[----:B------:R-:W-:Y:S02]  /*2180*/  HADD2 R8, R8.H0_H0, R8.H1_H1 ;  /* 0x3000000808087230 */ /* 0x000fe40000000800 */
[----:B------:R-:W-:Y:S02]  /*2190*/  HFMA2 R21, R21, R28, RZ ;  /* 0x0000001c15157231 */ /* 0x000fe400000000ff */
[----:B------:R-:W-:Y:S01]  /*21a0*/  HADD2 R6, R6.H0_H0, R6.H1_H1 ;  /* 0x3000000606067230 */ /* 0x000fe20000000800 */
[----:B------:R-:W-:Y:S01]  /*21b0*/  PRMT R33, R33, 0x5410, R34 ;  /* 0x0000541021217816 */ /* 0x000fe20000000022 */
[----:B------:R-:W-:Y:S01]  /*21c0*/  HADD2 R14, R14.H0_H0, R14.H1_H1 ;  /* 0x3000000e0e0e7230 */ /* 0x000fe20000000800 */
[----:B------:R-:W-:-:S02]  /*21d0*/  PRMT R2, R2, 0x5410, R3 ;  /* 0x0000541002027816 */ /* 0x000fc40000000003 */
[----:B------:R-:W-:Y:S02]  /*21e0*/  PRMT R11, R11, 0x5410, R8 ;  /* 0x000054100b0b7816 */ /* 0x000fe40000000008 */
[----:B------:R-:W-:Y:S01]  /*21f0*/  PRMT R6, R6, 0x5410, R14 ;  /* 0x0000541006067816 */ /* 0x000fe2000000000e */
[----:B------:R-:W-:Y:S02]  /*2200*/  HFMA2 R20, R33, R2, RZ.H0_H0 ;  /* 0x0000000221147231 */ /* 0x000fe400000400ff */
[----:B------:R-:W-:Y:S02]  /*2210*/  IMAD.MOV.U32 R22, RZ, RZ, R35 ;  /* 0x000000ffff167224 */ /* 0x000fe400078e0023 */
[----:B------:R-:W-:Y:S02]  /*2220*/  HFMA2 R21, R11, R28, R21 ;  /* 0x0000001c0b157231 */ /* 0x000fe40000000015 */
[----:B------:R-:W-:Y:S02]  /*2230*/  HFMA2 R20, R6, R2, R20 ;  /* 0x0000000206147231 */ /* 0x000fe40000000014 */
[----:B------:R-:W-:Y:S01]  /*2240*/  IMAD.WIDE R38, R29, 0x4, R38 ;  /* 0x000000041d267825 */ /* 0x000fe200078e0226 */
[----:B------:R-:W-:-:S12]  /*2250*/  UIADD3 UR4, UPT, UPT, UR4, 0x40, URZ ;  /* 0x0000004004047890 */ /* 0x000fd8000fffe0ff */
.L_x_5257:
[----:B------:R-:W-:-:S04]  /*2260*/  VIMNMX R5, PT, PT, R31, UR12, PT ;  /* 0x0000000c1f057c48 */ /* 0x000fc8000bfe0100 */
[----:B------:R-:W-:-:S13]  /*2270*/  ISETP.GT.AND P0, PT, R5, R22, PT ;  /* 0x000000160500720c */ /* 0x000fda0003f04270 */
[----:B------:R-:W-:Y:S05]  /*2280*/  @!P0 BRA `(.L_x_5258) ;  /* 0x0000001400088947 */ /* 0x000fea0003800000 */
[----:B------:R-:W-:Y:S01]  /*2290*/  IMAD.MOV.U32 R24, RZ, RZ, R38 ;  /* 0x000000ffff187224 */ /* 0x000fe200078e0026 */
[----:B------:R-:W-:Y:S01]  /*22a0*/  VIMNMX.U32 R23, PT, PT, R31, UR12, PT ;  /* 0x0000000c1f177c48 */ /* 0x000fe2000bfe0000 */
[----:B------:R-:W-:-:S07]  /*22b0*/  IMAD.MOV.U32 R25, RZ, RZ, R39 ;  /* 0x000000ffff197224 */ /* 0x000fce00078e0027 */
.L_x_5259:
[----:B------:R-:W2:Y:S01]  /*22c0*/  LDG.E.128.CONSTANT R8, desc[UR6][R24.64] ;  /* 0x0000000618087981 */ /* 0x000ea2000c1e9d00 */
[----:B------:R-:W-:-:S03]  /*22d0*/  IMAD.WIDE R36, R29, 0x4, R24 ;  /* 0x000000041d247825 */ /* 0x000fc600078e0218 */
[----:B------:R-:W0:Y:S04]  /*22e0*/  LDS.128 R4, [UR4] ;  /* 0x00000004ff047984 */ /* 0x000e280008000c00 */
[----:B------:R-:W3:Y:S01]  /*22f0*/  LDG.E.128.CONSTANT R12, desc[UR6][R36.64] ;  /* 0x00000006240c7981 */ /* 0x000ee2000c1e9d00 */
[----:B------:R-:W-:-:S05]  /*2300*/  IMAD.MOV.U32 R16, RZ, RZ, 0x3000 ;  /* 0x00003000ff107424 */ /* 0x000fca00078e00ff */
        /* <DEDUP_REMOVED lines=10> */
[----:B0-----:R-:W-:Y:S01]  /*23b0*/  HFMA2 R16, R16, R4, RZ ;  /* 0x0000000410107231 */ /* 0x001fe200000000ff */
[----:B------:R-:W-:Y:S01]  /*23c0*/  LOP3.LUT R19, R19, 0x64006400, RZ, 0xfc, !PT ;  /* 0x6400640013137812 */ /* 0x000fe200078efcff */
[----:B------:R-:W-:Y:S01]  /*23d0*/  HADD2 R27, R27, -1028, -1028 ;  /* 0xe404e4041b1b7430 */ /* 0x000fe20000000000 */
[----:B------:R-:W-:Y:S02]  /*23e0*/  LOP3.LUT R18, R18, 0x64006400, RZ, 0xfc, !PT ;  /* 0x6400640012127812 */ /* 0x000fe400078efcff */
[----:B------:R-:W-:Y:S01]  /*23f0*/  LOP3.LUT R26, R26, 0x64006400, RZ, 0xfc, !PT ;  /* 0x640064001a1a7812 */ /* 0x000fe200078efcff */
[----:B------:R-:W-:Y:S01]  /*2400*/  HFMA2 R19, R19, R0.H1_H1, -132, -132 ;  /* 0xd820d82013137431 */ /* 0x000fe20000060000 */
[----:B------:R-:W-:Y:S01]  /*2410*/  LOP3.LUT R17, R17, 0x64006400, RZ, 0xfc, !PT ;  /* 0x6400640011117812 */ /* 0x000fe200078efcff */
[----:B------:R-:W-:Y:S01]  /*2420*/  HADD2 R18, R18, -1028, -1028 ;  /* 0xe404e40412127430 */ /* 0x000fe20000000000 */
[----:B------:R-:W-:Y:S01]  /*2430*/  SHF.R.U32.HI R33, RZ, 0x6, R8 ;  /* 0x00000006ff217819 */ /* 0x000fe20000011608 */
[----:B------:R-:W-:Y:S01]  /*2440*/  HADD2 R26, R26, -1028, -1028 ;  /* 0xe404e4041a1a7430 */ /* 0x000fe20000000000 */
[----:B------:R-:W-:Y:S01]  /*2450*/  SHF.R.U32.HI R34, RZ, 0x6, R9 ;  /* 0x00000006ff227819 */ /* 0x000fe20000011609 */
[----:B------:R-:W-:-:S02]  /*2460*/  HFMA2 R27, R27, R4, RZ.H0_H0 ;  /* 0x000000041b1b7231 */ /* 0x000fc400000400ff */
[-C--:B------:R-:W-:Y:S02]  /*2470*/  HFMA2 R16, R19, R5.reuse, R16 ;  /* 0x0000000513107231 */ /* 0x080fe40000000010 */
[----:B------:R-:W-:Y:S01]  /*2480*/  HFMA2 R17, R17, R0.H1_H1, -132, -132 ;  /* 0xd820d82011117431 */ /* 0x000fe20000060000 */
[----:B------:R-:W-:Y:S01]  /*2490*/  LOP3.LUT R19, R10, 0x380038, RZ, 0xc0, !PT ;  /* 0x003800380a137812 */ /* 0x000fe200078ec0ff */
[-C--:B------:R-:W-:Y:S02]  /*24a0*/  HFMA2 R18, R18, R4.reuse, RZ ;  /* 0x0000000412127231 */ /* 0x080fe400000000ff */
[----:B------:R-:W-:Y:S01]  /*24b0*/  HFMA2 R26, R26, R4, RZ.H0_H0 ;  /* 0x000000041a1a7231 */ /* 0x000fe200000400ff */
[----:B------:R-:W-:Y:S01]  /*24c0*/  LOP3.LUT R4, R33, 0x70007, RZ, 0xc0, !PT ;  /* 0x0007000721047812 */ /* 0x000fe200078ec0ff */
[----:B------:R-:W-:Y:S01]  /*24d0*/  HFMA2 R27, R17, R5, R27 ;  /* 0x00000005111b7231 */ /* 0x000fe2000000001b */
[----:B------:R-:W-:Y:S02]  /*24e0*/  LOP3.LUT R17, R11, 0x380038, RZ, 0xc0, !PT ;  /* 0x003800380b117812 */ /* 0x000fe400078ec0ff */
[----:B------:R-:W-:-:S02]  /*24f0*/  LOP3.LUT R19, R19, 0x64006400, RZ, 0xfc, !PT ;  /* 0x6400640013137812 */ /* 0x000fc400078efcff */
[----:B------:R-:W-:Y:S02]  /*2500*/  LOP3.LUT R17, R17, 0x64006400, RZ, 0xfc, !PT ;  /* 0x6400640011117812 */ /* 0x000fe400078efcff */
[----:B------:R-:W-:Y:S01]  /*2510*/  LOP3.LUT R4, R4, 0x64006400, RZ, 0xfc, !PT ;  /* 0x6400640004047812 */ /* 0x000fe200078efcff */
[-C--:B------:R-:W-:Y:S01]  /*2520*/  HFMA2 R19, R19, R0.reuse.H1_H1, -132, -132 ;  /* 0xd820d82013137431 */ /* 0x080fe20000060000 */
[----:B------:R-:W-:Y:S01]  /*2530*/  SHF.R.U32.HI R8, RZ, 0xf, R8 ;  /* 0x0000000fff087819 */ /* 0x000fe20000011608 */
[----:B------:R-:W-:Y:S01]  /*2540*/  HFMA2 R17, R17, R0.H1_H1, -132, -132 ;  /* 0xd820d82011117431 */ /* 0x000fe20000060000 */
[----:B------:R-:W-:Y:S01]  /*2550*/  SHF.R.U32.HI R9, RZ, 0xf, R9 ;  /* 0x0000000fff097819 */ /* 0x000fe20000011609 */
[----:B------:R-:W-:Y:S01]  /*2560*/  HADD2 R4, R4, -1028, -1028 ;  /* 0xe404e40404047430 */ /* 0x000fe20000000000 */
[----:B------:R-:W-:Y:S01]  /*2570*/  LOP3.LUT R8, R8, 0x10001, RZ, 0xc0, !PT ;  /* 0x0001000108087812 */ /* 0x000fe200078ec0ff */
[-C--:B------:R-:W-:Y:S02]  /*2580*/  HFMA2 R18, R19, R5.reuse, R18 ;  /* 0x0000000513127231 */ /* 0x080fe40000000012 */
[----:B------:R-:W-:Y:S01]  /*2590*/  HFMA2 R26, R17, R5, R26 ;  /* 0x00000005111a7231 */ /* 0x000fe2000000001a */
        /* <DEDUP_REMOVED lines=9> */
[-C--:B------:R-:W-:Y:S01]  /*2630*/  HFMA2 R27, R4, R6.reuse, R27 ;  /* 0x00000006041b7231 */ /* 0x080fe2000000001b */
[----:B------:R-:W-:Y:S01]  /*2640*/  SHF.R.U32.HI R4, RZ, 0x6, R11 ;  /* 0x00000006ff047819 */ /* 0x000fe2000001160b */
[----:B------:R-:W-:-:S03]  /*2650*/  HFMA2 R18, R17, R6, R18 ;  /* 0x0000000611127231 */ /* 0x000fc60000000012 */
[----:B------:R-:W-:-:S04]  /*2660*/  LOP3.LUT R17, R4, 0x70007, RZ, 0xc0, !PT ;  /* 0x0007000704117812 */ /* 0x000fc800078ec0ff */
[----:B------:R-:W-:-:S05]  /*2670*/  LOP3.LUT R17, R17, 0x64006400, RZ, 0xfc, !PT ;  /* 0x6400640011117812 */ /* 0x000fca00078efcff */
[----:B------:R-:W-:-:S04]  /*2680*/  HADD2 R17, R17, -1028, -1028 ;  /* 0xe404e40411117430 */ /* 0x000fc80000000000 */
[----:B------:R-:W-:Y:S01]  /*2690*/  HFMA2 R17, R17, R6, R26 ;  /* 0x0000000611117231 */ /* 0x000fe2000000001a */
[C---:B------:R-:W-:Y:S02]  /*26a0*/  LOP3.LUT R6, R33.reuse, 0x380038, RZ, 0xc0, !PT ;  /* 0x0038003821067812 */ /* 0x040fe400078ec0ff */
[----:B------:R-:W-:Y:S02]  /*26b0*/  LOP3.LUT R26, R34, 0x380038, RZ, 0xc0, !PT ;  /* 0x00380038221a7812 */ /* 0x000fe400078ec0ff */
[----:B------:R-:W-:Y:S02]  /*26c0*/  LOP3.LUT R19, R6, 0x64006400, RZ, 0xfc, !PT ;  /* 0x6400640006137812 */ /* 0x000fe400078efcff */
[----:B------:R-:W-:Y:S02]  /*26d0*/  LOP3.LUT R35, R26, 0x64006400, RZ, 0xfc, !PT ;  /* 0x640064001a237812 */ /* 0x000fe400078efcff */
[----:B------:R-:W-:Y:S01]  /*26e0*/  LOP3.LUT R33, R33, 0x1c001c0, RZ, 0xc0, !PT ;  /* 0x01c001c021217812 */ /* 0x000fe200078ec0ff */
[----:B------:R-:W-:-:S02]  /*26f0*/  HFMA2 R6, R19, R0.H1_H1, -132, -132 ;  /* 0xd820d82013067431 */ /* 0x000fc40000060000 */
[-C--:B------:R-:W-:Y:S01]  /*2700*/  HFMA2 R26, R35, R0.reuse.H1_H1, -132, -132 ;  /* 0xd820d820231a7431 */ /* 0x080fe20000060000 */
[----:B------:R-:W-:Y:S01]  /*2710*/  LOP3.LUT R33, R33, 0x64006400, RZ, 0xfc, !PT ;  /* 0x6400640021217812 */ /* 0x000fe200078efcff */
[-C--:B------:R-:W-:Y:S01]  /*2720*/  HFMA2 R6, R6, R7.reuse, R16 ;  /* 0x0000000706067231 */ /* 0x080fe20000000010 */
[----:B------:R-:W-:Y:S01]  /*2730*/  LOP3.LUT R16, R5, 0x380038, RZ, 0xc0, !PT ;  /* 0x0038003805107812 */ /* 0x000fe200078ec0ff */
[-C--:B------:R-:W-:Y:S01]  /*2740*/  HFMA2 R26, R26, R7.reuse, R27 ;  /* 0x000000071a1a7231 */ /* 0x080fe2000000001b */
[----:B------:R-:W-:Y:S02]  /*2750*/  LOP3.LUT R27, R4, 0x380038, RZ, 0xc0, !PT ;  /* 0x00380038041b7812 */ /* 0x000fe400078ec0ff */
[----:B------:R-:W-:Y:S01]  /*2760*/  LOP3.LUT R19, R16, 0x64006400, RZ, 0xfc, !PT ;  /* 0x6400640010137812 */ /* 0x000fe200078efcff */
[----:B------:R-:W-:Y:S01]  /*2770*/  IMAD.MOV.U32 R16, RZ, RZ, 0x2400 ;  /* 0x00002400ff107424 */ /* 0x000fe200078e00ff */
[----:B------:R-:W-:Y:S02]  /*2780*/  LOP3.LUT R35, R27, 0x64006400, RZ, 0xfc, !PT ;  /* 0x640064001b237812 */ /* 0x000fe400078efcff */
[----:B------:R-:W-:Y:S01]  /*2790*/  LOP3.LUT R5, R5, 0x1c001c0, RZ, 0xc0, !PT ;  /* 0x01c001c005057812 */ /* 0x000fe200078ec0ff */
[-C--:B------:R-:W-:Y:S01]  /*27a0*/  HFMA2 R27, R19, R0.reuse.H1_H1, -132, -132 ;  /* 0xd820d820131b7431 */ /* 0x080fe20000060000 */
[----:B------:R-:W-:Y:S01]  /*27b0*/  PRMT R2, R2, 0x5410, R16 ;  /* 0x0000541002027816 */ /* 0x000fe20000000010 */
[----:B------:R-:W-:Y:S01]  /*27c0*/  HFMA2 R35, R35, R0.H1_H1, -132, -132 ;  /* 0xd820d82023237431 */ /* 0x000fe20000060000 */
[----:B------:R-:W-:Y:S01]  /*27d0*/  LOP3.LUT R5, R5, 0x64006400, RZ, 0xfc, !PT ;  /* 0x6400640005057812 */ /* 0x000fe200078efcff */
[----:B------:R-:W-:-:S02]  /*27e0*/  HFMA2 R27, R27, R7, R18 ;  /* 0x000000071b1b7231 */ /* 0x000fc40000000012 */
[----:B------:R-:W-:Y:S01]  /*27f0*/  HFMA2 R7, R35, R7, R17 ;  /* 0x0000000723077231 */ /* 0x000fe20000000011 */
[----:B------:R-:W-:Y:S01]  /*2800*/  LOP3.LUT R35, R34, 0x1c001c0, RZ, 0xc0, !PT ;  /* 0x01c001c022237812 */ /* 0x000fe200078ec0ff */
[----:B------:R-:W0:Y:S01]  /*2810*/  LDS.128 R16, [UR4+0x10] ;  /* 0x00001004ff107984 */ /* 0x000e220008000c00 */
[----:B------:R-:W-:Y:S01]  /*2820*/  HFMA2 R33, R33, R2.H1_H1, -20, -20 ;  /* 0xcd00cd0021217431 */ /* 0x000fe20000060002 */
[----:B---3--:R-:W-:Y:S02]  /*2830*/  SHF.R.U32.HI R34, RZ, 0xe, R13 ;  /* 0x0000000eff227819 */ /* 0x008fe4000001160d */
[----:B------:R-:W-:Y:S02]  /*2840*/  LOP3.LUT R35, R35, 0x64006400, RZ, 0xfc, !PT ;  /* 0x6400640023237812 */ /* 0x000fe400078efcff */
[----:B------:R-:W-:Y:S01]  /*2850*/  LOP3.LUT R9, R9, 0x20002, R34, 0xf8, !PT ;  /* 0x0002000209097812 */ /* 0x000fe200078ef822 */
[----:B0-----:R-:W-:Y:S01]  /*2860*/  HFMA2 R6, R33, R16, R6 ;  /* 0x0000001021067231 */ /* 0x001fe20000000006 */
[----:B------:R-:W-:Y:S01]  /*2870*/  LOP3.LUT R33, R4, 0x1c001c0, RZ, 0xc0, !PT ;  /* 0x01c001c004217812 */ /* 0x000fe200078ec0ff */
[----:B------:R-:W-:-:S03]  /*2880*/  HFMA2 R4, R35, R2.H1_H1, -20, -20 ;  /* 0xcd00cd0023047431 */ /* 0x000fc60000060002 */
[----:B------:R-:W-:Y:S01]  /*2890*/  LOP3.LUT R33, R33, 0x64006400, RZ, 0xfc, !PT ;  /* 0x6400640021217812 */ /* 0x000fe200078efcff */
[----:B------:R-:W-:Y:S02]  /*28a0*/  HFMA2 R4, R4, R16, R26 ;  /* 0x0000001004047231 */ /* 0x000fe4000000001a */
[-C--:B------:R-:W-:Y:S01]  /*28b0*/  HFMA2 R26, R5, R2.reuse.H1_H1, -20, -20 ;  /* 0xcd00cd00051a7431 */ /* 0x080fe20000060002 */
[----:B------:R-:W-:Y:S01]  /*28c0*/  LOP3.LUT R5, R12, 0x380038, RZ, 0xc0, !PT ;  /* 0x003800380c057812 */ /* 0x000fe200078ec0ff */
[----:B------:R-:W-:-:S03]  /*28d0*/  HFMA2 R33, R33, R2.H1_H1, -20, -20 ;  /* 0xcd00cd0021217431 */ /* 0x000fc60000060002 */
[----:B------:R-:W-:Y:S01]  /*28e0*/  LOP3.LUT R5, R5, 0x64006400, RZ, 0xfc, !PT ;  /* 0x6400640005057812 */ /* 0x000fe200078efcff */
[-C--:B------:R-:W-:Y:S01]  /*28f0*/  HFMA2 R26, R26, R16.reuse, R27 ;  /* 0x000000101a1a7231 */ /* 0x080fe2000000001b */
[----:B------:R-:W-:Y:S01]  /*2900*/  LOP3.LUT R27, R12, 0x70007, RZ, 0xc0, !PT ;  /* 0x000700070c1b7812 */ /* 0x000fe200078ec0ff */
[----:B------:R-:W-:Y:S01]  /*2910*/  HFMA2 R16, R33, R16, R7 ;  /* 0x0000001021107231 */ /* 0x000fe20000000007 */
[----:B------:R-:W-:Y:S01]  /*2920*/  LOP3.LUT R7, R13, 0x70007, RZ, 0xc0, !PT ;  /* 0x000700070d077812 */ /* 0x000fe200078ec0ff */
[----:B------:R-:W-:Y:S01]  /*2930*/  HFMA2 R5, R5, R0.H1_H1, -132, -132 ;  /* 0xd820d82005057431 */ /* 0x000fe20000060000 */
[----:B------:R-:W-:Y:S02]  /*2940*/  LOP3.LUT R27, R27, 0x64006400, RZ, 0xfc, !PT ;  /* 0x640064001b1b7812 */ /* 0x000fe400078efcff */
[----:B------:R-:W-:-:S03]  /*2950*/  LOP3.LUT R7, R7, 0x64006400, RZ, 0xfc, !PT ;  /* 0x6400640007077812 */ /* 0x000fc600078efcff */
[----:B------:R-:W-:Y:S02]  /*2960*/  HADD2 R27, R27, -1028, -1028 ;  /* 0xe404e4041b1b7430 */ /* 0x000fe40000000000 */
[----:B------:R-:W-:Y:S02]  /*2970*/  HADD2 R7, R7, -1028, -1028 ;  /* 0xe404e40407077430 */ /* 0x000fe40000000000 */
[-C--:B------:R-:W-:Y:S02]  /*2980*/  HFMA2 R6, R27, R17.reuse, R6 ;  /* 0x000000111b067231 */ /* 0x080fe40000000006 */
[----:B------:R-:W-:Y:S01]  /*2990*/  HFMA2 R4, R7, R17, R4 ;  /* 0x0000001107047231 */ /* 0x000fe20000000004 */
[----:B------:R-:W-:Y:S02]  /*29a0*/  SHF.R.U32.HI R27, RZ, 0x6, R13 ;  /* 0x00000006ff1b7819 */ /* 0x000fe4000001160d */
[--C-:B------:R-:W-:Y:S02]  /*29b0*/  SHF.R.U32.HI R7, RZ, 0xe, R12.reuse ;  /* 0x0000000eff077819 */ /* 0x100fe4000001160c */
[----:B------:R-:W-:Y:S01]  /*29c0*/  SHF.R.U32.HI R12, RZ, 0x6, R12 ;  /* 0x00000006ff0c7819 */ /* 0x000fe2000001160c */
[----:B------:R-:W-:Y:S01]  /*29d0*/  HFMA2 R5, R5, R18, R6 ;  /* 0x0000001205057231 */ /* 0x000fe20000000006 */
[----:B------:R-:W-:-:S02]  /*29e0*/  LOP3.LUT R6, R13, 0x380038, RZ, 0xc0, !PT ;  /* 0x003800380d067812 */ /* 0x000fc400078ec0ff */
[----:B------:R-:W-:Y:S02]  /*29f0*/  LOP3.LUT R8, R8, 0x20002, R7, 0xf8, !PT ;  /* 0x0002000208087812 */ /* 0x000fe400078ef807 */
[----:B------:R-:W-:Y:S02]  /*2a00*/  LOP3.LUT R13, R6, 0x64006400, RZ, 0xfc, !PT ;  /* 0x64006400060d7812 */ /* 0x000fe400078efcff */
[----:B------:R-:W-:Y:S02]  /*2a10*/  LOP3.LUT R7, R27, 0x70007, RZ, 0xc0, !PT ;  /* 0x000700071b077812 */ /* 0x000fe400078ec0ff */
[----:B------:R-:W-:Y:S01]  /*2a20*/  LOP3.LUT R6, R12, 0x70007, RZ, 0xc0, !PT ;  /* 0x000700070c067812 */ /* 0x000fe200078ec0ff */
[----:B------:R-:W-:Y:S01]  /*2a30*/  HFMA2 R13, R13, R0.H1_H1, -132, -132 ;  /* 0xd820d8200d0d7431 */ /* 0x000fe20000060000 */
[----:B------:R-:W-:Y:S02]  /*2a40*/  LOP3.LUT R7, R7, 0x64006400, RZ, 0xfc, !PT ;  /* 0x6400640007077812 */ /* 0x000fe400078efcff */
[----:B------:R-:W-:-:S02]  /*2a50*/  LOP3.LUT R6, R6, 0x64006400, RZ, 0xfc, !PT ;  /* 0x6400640006067812 */ /* 0x000fc400078efcff */
[----:B------:R-:W-:Y:S01]  /*2a60*/  LOP3.LUT R39, R27, 0x380038, RZ, 0xc0, !PT ;  /* 0x003800381b277812 */ /* 0x000fe200078ec0ff */
[----:B------:R-:W-:Y:S02]  /*2a70*/  HFMA2 R4, R13, R18, R4 ;  /* 0x000000120d047231 */ /* 0x000fe40000000004 */
[----:B------:R-:W-:Y:S01]  /*2a80*/  HADD2 R33, R7, -1028, -1028 ;  /* 0xe404e40407217430 */ /* 0x000fe20000000000 */
[----:B------:R-:W-:Y:S01]  /*2a90*/  LOP3.LUT R35, R12, 0x380038, RZ, 0xc0, !PT ;  /* 0x003800380c237812 */ /* 0x000fe200078ec0ff */
[----:B------:R-:W-:Y:S01]  /*2aa0*/  HADD2 R13, R6, -1028, -1028 ;  /* 0xe404e404060d7430 */ /* 0x000fe20000000000 */
[----:B------:R-:W-:Y:S02]  /*2ab0*/  LOP3.LUT R39, R39, 0x64006400, RZ, 0xfc, !PT ;  /* 0x6400640027277812 */ /* 0x000fe400078efcff */
[----:B------:R-:W-:Y:S01]  /*2ac0*/  LOP3.LUT R35, R35, 0x64006400, RZ, 0xfc, !PT ;  /* 0x6400640023237812 */ /* 0x000fe200078efcff */
[-C--:B------:R-:W-:Y:S02]  /*2ad0*/  HFMA2 R13, R13, R19.reuse, R5 ;  /* 0x000000130d0d7231 */ /* 0x080fe40000000005 */
[----:B------:R-:W-:-:S02]  /*2ae0*/  HFMA2 R33, R33, R19, R4 ;  /* 0x0000001321217231 */ /* 0x000fc40000000004 */
[-C--:B------:R-:W-:Y:S01]  /*2af0*/  HFMA2 R34, R39, R0.reuse.H1_H1, -132, -132 ;  /* 0xd820d82027227431 */ /* 0x080fe20000060000 */
[----:B------:R-:W0:Y:S01]  /*2b00*/  LDS.128 R4, [UR4+0x20] ;  /* 0x00002004ff047984 */ /* 0x000e220008000c00 */
[----:B------:R-:W-:Y:S02]  /*2b10*/  HFMA2 R35, R35, R0.H1_H1, -132, -132 ;  /* 0xd820d82023237431 */ /* 0x000fe40000060000 */
[-C--:B0-----:R-:W-:Y:S01]  /*2b20*/  HFMA2 R33, R34, R4.reuse, R33 ;  /* 0x0000000422217231 */ /* 0x081fe20000000021 */
[C---:B------:R-:W-:Y:S01]  /*2b30*/  LOP3.LUT R34, R14.reuse, 0x70007, RZ, 0xc0, !PT ;  /* 0x000700070e227812 */ /* 0x040fe200078ec0ff */
[----:B------:R-:W-:Y:S01]  /*2b40*/  HFMA2 R13, R35, R4, R13 ;  /* 0x00000004230d7231 */ /* 0x000fe2000000000d */
[----:B------:R-:W-:Y:S02]  /*2b50*/  LOP3.LUT R35, R14, 0x380038, RZ, 0xc0, !PT ;  /* 0x003800380e237812 */ /* 0x000fe400078ec0ff */
[----:B------:R-:W-:Y:S02]  /*2b60*/  LOP3.LUT R34, R34, 0x64006400, RZ, 0xfc, !PT ;  /* 0x6400640022227812 */ /* 0x000fe400078efcff */
[----:B------:R-:W-:-:S03]  /*2b70*/  LOP3.LUT R35, R35, 0x64006400, RZ, 0xfc, !PT ;  /* 0x6400640023237812 */ /* 0x000fc600078efcff */
[----:B------:R-:W-:-:S04]  /*2b80*/  HADD2 R34, R34, -1028, -1028 ;  /* 0xe404e40422227430 */ /* 0x000fc80000000000 */
[----:B------:R-:W-:Y:S02]  /*2b90*/  HFMA2 R26, R34, R17, R26 ;  /* 0x00000011221a7231 */ /* 0x000fe4000000001a */
[----:B------:R-:W-:Y:S01]  /*2ba0*/  HFMA2 R34, R35, R0.H1_H1, -132, -132 ;  /* 0xd820d82023227431 */ /* 0x000fe20000060000 */
[----:B------:R-:W-:-:S04]  /*2bb0*/  SHF.R.U32.HI R35, RZ, 0x6, R14 ;  /* 0x00000006ff237819 */ /* 0x000fc8000001160e */
[C---:B------:R-:W-:Y:S01]  /*2bc0*/  LOP3.LUT R39, R35.reuse, 0x380038, RZ, 0xc0, !PT ;  /* 0x0038003823277812 */ /* 0x040fe200078ec0ff */
[----:B------:R-:W-:Y:S01]  /*2bd0*/  HFMA2 R26, R34, R18, R26 ;  /* 0x00000012221a7231 */ /* 0x000fe2000000001a */
[----:B------:R-:W-:Y:S02]  /*2be0*/  LOP3.LUT R34, R35, 0x70007, RZ, 0xc0, !PT ;  /* 0x0007000723227812 */ /* 0x000fe400078ec0ff */
[----:B------:R-:W-:Y:S02]  /*2bf0*/  LOP3.LUT R39, R39, 0x64006400, RZ, 0xfc, !PT ;  /* 0x6400640027277812 */ /* 0x000fe400078efcff */
[----:B------:R-:W-:-:S05]  /*2c00*/  LOP3.LUT R34, R34, 0x64006400, RZ, 0xfc, !PT ;  /* 0x6400640022227812 */ /* 0x000fca00078efcff */
[----:B------:R-:W-:-:S04]  /*2c10*/  HADD2 R34, R34, -1028, -1028 ;  /* 0xe404e40422227430 */ /* 0x000fc80000000000 */
[----:B------:R-:W-:Y:S02]  /*2c20*/  HFMA2 R26, R34, R19, R26 ;  /* 0x00000013221a7231 */ /* 0x000fe4000000001a */
[----:B------:R-:W-:Y:S02]  /*2c30*/  HFMA2 R34, R39, R0.H1_H1, -132, -132 ;  /* 0xd820d82027227431 */ /* 0x000fe40000060000 */
[----:B------:R-:W-:-:S04]  /*2c40*/  IMAD.WIDE R38, R29, 0x4, R36 ;  /* 0x000000041d267825 */ /* 0x000fc800078e0224 */
[----:B------:R-:W-:Y:S01]  /*2c50*/  HFMA2 R26, R34, R4, R26 ;  /* 0x00000004221a7231 */ /* 0x000fe2000000001a */
[----:B------:R-:W-:-:S04]  /*2c60*/  LOP3.LUT R34, R15, 0x70007, RZ, 0xc0, !PT ;  /* 0x000700070f227812 */ /* 0x000fc800078ec0ff */
[----:B------:R-:W-:-:S05]  /*2c70*/  LOP3.LUT R34, R34, 0x64006400, RZ, 0xfc, !PT ;  /* 0x6400640022227812 */ /* 0x000fca00078efcff */
[----:B------:R-:W-:-:S04]  /*2c80*/  HADD2 R34, R34, -1028, -1028 ;  /* 0xe404e40422227430 */ /* 0x000fc80000000000 */
[----:B------:R-:W-:Y:S01]  /*2c90*/  HFMA2 R16, R34, R17, R16 ;  /* 0x0000001122107231 */ /* 0x000fe20000000010 */
[----:B------:R-:W-:Y:S02]  /*2ca0*/  LOP3.LUT R17, R15, 0x380038, RZ, 0xc0, !PT ;  /* 0x003800380f117812 */ /* 0x000fe400078ec0ff */
[----:B------:R-:W-:Y:S02]  /*2cb0*/  SHF.R.U32.HI R34, RZ, 0x6, R15 ;  /* 0x00000006ff227819 */ /* 0x000fe4000001160f */
[----:B------:R-:W-:-:S05]  /*2cc0*/  LOP3.LUT R17, R17, 0x64006400, RZ, 0xfc, !PT ;  /* 0x6400640011117812 */ /* 0x000fca00078efcff */
[----:B------:R-:W-:-:S04]  /*2cd0*/  HFMA2 R17, R17, R0.H1_H1, -132, -132 ;  /* 0xd820d82011117431 */ /* 0x000fc80000060000 */
        /* <DEDUP_REMOVED lines=8> */
[----:B------:R-:W-:Y:S02]  /*2d60*/  HFMA2 R4, R17, R4, R16 ;  /* 0x0000000411047231 */ /* 0x000fe40000000010 */
[----:B------:R-:W2:Y:S01]  /*2d70*/  LDG.E.128.CONSTANT R16, desc[UR6][R38.64] ;  /* 0x0000000626107981 */ /* 0x000ea2000c1e9d00 */
[----:B------:R-:W-:Y:S01]  /*2d80*/  LOP3.LUT R27, R27, 0x1c001c0, RZ, 0xc0, !PT ;  /* 0x01c001c01b1b7812 */ /* 0x000fe200078ec0ff */
[----:B------:R-:W-:Y:S01]  /*2d90*/  VIADD R22, R22, 0x20 ;  /* 0x0000002016167836 */ /* 0x000fe20000000000 */
[----:B------:R-:W-:Y:S02]  /*2da0*/  LOP3.LUT R12, R12, 0x1c001c0, RZ, 0xc0, !PT ;  /* 0x01c001c00c0c7812 */ /* 0x000fe400078ec0ff */
[----:B------:R-:W-:Y:S02]  /*2db0*/  LOP3.LUT R27, R27, 0x64006400, RZ, 0xfc, !PT ;  /* 0x640064001b1b7812 */ /* 0x000fe400078efcff */
[----:B------:R-:W-:Y:S02]  /*2dc0*/  LOP3.LUT R35, R35, 0x1c001c0, RZ, 0xc0, !PT ;  /* 0x01c001c023237812 */ /* 0x000fe400078ec0ff */
[----:B------:R-:W-:-:S02]  /*2dd0*/  LOP3.LUT R34, R34, 0x1c001c0, RZ, 0xc0, !PT ;  /* 0x01c001c022227812 */ /* 0x000fc400078ec0ff */
[----:B------:R-:W-:Y:S01]  /*2de0*/  LOP3.LUT R37, R12, 0x64006400, RZ, 0xfc, !PT ;  /* 0x640064000c257812 */ /* 0x000fe200078efcff */
[-C--:B------:R-:W-:Y:S01]  /*2df0*/  HFMA2 R12, R27, R2.reuse.H1_H1, -20, -20 ;  /* 0xcd00cd001b0c7431 */ /* 0x080fe20000060002 */
[----:B------:R-:W-:Y:S02]  /*2e00*/  LOP3.LUT R35, R35, 0x64006400, RZ, 0xfc, !PT ;  /* 0x6400640023237812 */ /* 0x000fe400078efcff */
[----:B------:R-:W-:Y:S01]  /*2e10*/  LOP3.LUT R27, R34, 0x64006400, RZ, 0xfc, !PT ;  /* 0x64006400221b7812 */ /* 0x000fe200078efcff */
[-C--:B------:R-:W-:Y:S01]  /*2e20*/  HFMA2 R37, R37, R2.reuse.H1_H1, -20, -20 ;  /* 0xcd00cd0025257431 */ /* 0x080fe20000060002 */
[----:B------:R-:W-:Y:S01]  /*2e30*/  SHF.R.U32.HI R10, RZ, 0xf, R10 ;  /* 0x0000000fff0a7819 */ /* 0x000fe2000001160a */
[-C--:B------:R-:W-:Y:S02]  /*2e40*/  HFMA2 R35, R35, R2.reuse.H1_H1, -20, -20 ;  /* 0xcd00cd0023237431 */ /* 0x080fe40000060002 */
[-C--:B------:R-:W-:Y:S02]  /*2e50*/  HFMA2 R12, R12, R5.reuse, R33 ;  /* 0x000000050c0c7231 */ /* 0x080fe40000000021 */
[----:B------:R-:W-:Y:S01]  /*2e60*/  HFMA2 R27, R27, R2.H1_H1, -20, -20 ;  /* 0xcd00cd001b1b7431 */ /* 0x000fe20000060002 */
[----:B------:R-:W-:Y:S01]  /*2e70*/  LOP3.LUT R10, R10, 0x10001, RZ, 0xc0, !PT ;  /* 0x000100010a0a7812 */ /* 0x000fe200078ec0ff */
[-C--:B------:R-:W-:Y:S01]  /*2e80*/  HFMA2 R13, R37, R5.reuse, R13 ;  /* 0x00000005250d7231 */ /* 0x080fe2000000000d */
[----:B------:R-:W-:Y:S01]  /*2e90*/  SHF.R.U32.HI R11, RZ, 0xf, R11 ;  /* 0x0000000fff0b7819 */ /* 0x000fe2000001160b */
[----:B------:R-:W-:-:S02]  /*2ea0*/  HFMA2 R26, R35, R5, R26 ;  /* 0x00000005231a7231 */ /* 0x000fc4000000001a */
[----:B------:R-:W-:Y:S01]  /*2eb0*/  HFMA2 R4, R27, R5, R4 ;  /* 0x000000051b047231 */ /* 0x000fe20000000004 */
[----:B------:R-:W-:Y:S02]  /*2ec0*/  SHF.R.U32.HI R15, RZ, 0xe, R15 ;  /* 0x0000000eff0f7819 */ /* 0x000fe4000001160f */
[----:B------:R-:W-:Y:S02]  /*2ed0*/  LOP3.LUT R34, R11, 0x10001, RZ, 0xc0, !PT ;  /* 0x000100010b227812 */ /* 0x000fe400078ec0ff */
[----:B------:R-:W-:Y:S02]  /*2ee0*/  ISETP.GE.AND P0, PT, R22, R23, PT ;  /* 0x000000171600720c */ /* 0x000fe40003f06270 */
[----:B------:R-:W-:Y:S02]  /*2ef0*/  LOP3.LUT R15, R34, 0x20002, R15, 0xf8, !PT ;  /* 0x00020002220f7812 */ /* 0x000fe400078ef80f */
[----:B------:R-:W-:Y:S02]  /*2f00*/  PRMT R28, R28, 0x5410, R0 ;  /* 0x000054101c1c7816 */ /* 0x000fe40000000000 */
[----:B--2---:R-:W-:-:S02]  /*2f10*/  LOP3.LUT R5, R16, 0x70007, RZ, 0xc0, !PT ;  /* 0x0007000710057812 */ /* 0x004fc400078ec0ff */
[----:B------:R-:W-:Y:S02]  /*2f20*/  LOP3.LUT R27, R17, 0x70007, RZ, 0xc0, !PT ;  /* 0x00070007111b7812 */ /* 0x000fe400078ec0ff */
[----:B------:R-:W-:Y:S02]  /*2f30*/  LOP3.LUT R5, R5, 0x64006400, RZ, 0xfc, !PT ;  /* 0x6400640005057812 */ /* 0x000fe400078efcff */
[----:B------:R-:W-:Y:S02]  /*2f40*/  LOP3.LUT R27, R27, 0x64006400, RZ, 0xfc, !PT ;  /* 0x640064001b1b7812 */ /* 0x000fe400078efcff */
[----:B------:R-:W-:Y:S01]  /*2f50*/  LOP3.LUT R33, R19, 0x70007, RZ, 0xc0, !PT ;  /* 0x0007000713217812 */ /* 0x000fe200078ec0ff */
[----:B------:R-:W-:Y:S01]  /*2f60*/  HADD2 R5, R5, -1028, -1028 ;  /* 0xe404e40405057430 */ /* 0x000fe20000000000 */
[----:B------:R-:W-:Y:S01]  /*2f70*/  SHF.R.U32.HI R11, RZ, 0xd, R16 ;  /* 0x0000000dff0b7819 */ /* 0x000fe20000011610 */
[----:B------:R-:W-:Y:S01]  /*2f80*/  HADD2 R27, R27, -1028, -1028 ;  /* 0xe404e4041b1b7430 */ /* 0x000fe20000000000 */
[----:B------:R-:W-:-:S02]  /*2f90*/  LOP3.LUT R33, R33, 0x64006400, RZ, 0xfc, !PT ;  /* 0x6400640021217812 */ /* 0x000fc400078efcff */
[----:B------:R-:W-:Y:S01]  /*2fa0*/  LOP3.LUT R8, R8, 0x40004, R11, 0xf8, !PT ;  /* 0x0004000408087812 */ /* 0x000fe200078ef80b */
[-C--:B------:R-:W-:Y:S01]  /*2fb0*/  HFMA2 R13, R5, R6.reuse, R13 ;  /* 0x00000006050d7231 */ /* 0x080fe2000000000d */
[----:B------:R-:W-:Y:S01]  /*2fc0*/  LOP3.LUT R5, R18, 0x70007, RZ, 0xc0, !PT ;  /* 0x0007000712057812 */ /* 0x000fe200078ec0ff */
[-C--:B------:R-:W-:Y:S01]  /*2fd0*/  HFMA2 R12, R27, R6.reuse, R12 ;  /* 0x000000061b0c7231 */ /* 0x080fe2000000000c */
[----:B------:R-:W-:Y:S01]  /*2fe0*/  LOP3.LUT R27, R16, 0x380038, RZ, 0xc0, !PT ;  /* 0x00380038101b7812 */ /* 0x000fe200078ec0ff */
[----:B------:R-:W-:Y:S01]  /*2ff0*/  HADD2 R33, R33, -1028, -1028 ;  /* 0xe404e40421217430 */ /* 0x000fe20000000000 */
[----:B------:R-:W-:Y:S02]  /*3000*/  LOP3.LUT R5, R5, 0x64006400, RZ, 0xfc, !PT ;  /* 0x6400640005057812 */ /* 0x000fe400078efcff */
[----:B------:R-:W-:Y:S01]  /*3010*/  LOP3.LUT R27, R27, 0x64006400, RZ, 0xfc, !PT ;  /* 0x640064001b1b7812 */ /* 0x000fe200078efcff */
[----:B------:R-:W-:Y:S01]  /*3020*/  HFMA2 R4, R33, R6, R4 ;  /* 0x0000000621047231 */ /* 0x000fe20000000004 */
[----:B------:R-:W-:Y:S01]  /*3030*/  SHF.R.U32.HI R11, RZ, 0x6, R18 ;  /* 0x00000006ff0b7819 */ /* 0x000fe20000011612 */
[----:B------:R-:W-:Y:S01]  /*3040*/  HADD2 R5, R5, -1028, -1028 ;  /* 0xe404e40405057430 */ /* 0x000fe20000000000 */
[----:B------:R-:W-:-:S03]  /*3050*/  LOP3.LUT R8, R8, 0x64006400, RZ, 0xfc, !PT ;  /* 0x6400640008087812 */ /* 0x000fc600078efcff */
[----:B------:R-:W-:Y:S02]  /*3060*/  HFMA2 R5, R5, R6, R26 ;  /* 0x0000000605057231 */ /* 0x000fe4000000001a */
[-C--:B------:R-:W-:Y:S01]  /*3070*/  HFMA2 R26, R27, R0.reuse.H1_H1, -132, -132 ;  /* 0xd820d8201b1a7431 */ /* 0x080fe20000060000 */
[----:B------:R-:W-:Y:S02]  /*3080*/  LOP3.LUT R6, R17, 0x380038, RZ, 0xc0, !PT ;  /* 0x0038003811067812 */ /* 0x000fe400078ec0ff */
[----:B------:R-:W-:Y:S01]  /*3090*/  LOP3.LUT R27, R18, 0x380038, RZ, 0xc0, !PT ;  /* 0x00380038121b7812 */ /* 0x000fe200078ec0ff */
[----:B------:R-:W-:Y:S01]  /*30a0*/  HFMA2 R26, R26, R7, R13 ;  /* 0x000000071a1a7231 */ /* 0x000fe2000000000d */
[----:B------:R-:W-:Y:S02]  /*30b0*/  LOP3.LUT R13, R6, 0x64006400, RZ, 0xfc, !PT ;  /* 0x64006400060d7812 */ /* 0x000fe400078efcff */
[----:B------:R-:W-:Y:S02]  /*30c0*/  LOP3.LUT R6, R19, 0x380038, RZ, 0xc0, !PT ;  /* 0x0038003813067812 */ /* 0x000fe400078ec0ff */
[----:B------:R-:W-:Y:S01]  /*30d0*/  LOP3.LUT R27, R27, 0x64006400, RZ, 0xfc, !PT ;  /* 0x640064001b1b7812 */ /* 0x000fe200078efcff */
[----:B------:R-:W-:Y:S01]  /*30e0*/  HFMA2 R13, R13, R0.H1_H1, -132, -132 ;  /* 0xd820d8200d0d7431 */ /* 0x000fe20000060000 */
[----:B------:R-:W-:-:S03]  /*30f0*/  LOP3.LUT R33, R6, 0x64006400, RZ, 0xfc, !PT ;  /* 0x6400640006217812 */ /* 0x000fc600078efcff */
[-C--:B------:R-:W-:Y:S02]  /*3100*/  HFMA2 R13, R13, R7.reuse, R12 ;  /* 0x000000070d0d7231 */ /* 0x080fe4000000000c */
[-C--:B------:R-:W-:Y:S02]  /*3110*/  HFMA2 R12, R27, R0.reuse.H1_H1, -132, -132 ;  /* 0xd820d8201b0c7431 */ /* 0x080fe40000060000 */
[----:B------:R-:W-:Y:S01]  /*3120*/  HFMA2 R27, R33, R0.H1_H1, -132, -132 ;  /* 0xd820d820211b7431 */ /* 0x000fe20000060000 */
[----:B------:R-:W-:Y:S02]  /*3130*/  SHF.R.U32.HI R33, RZ, 0xe, R14 ;  /* 0x0000000eff217819 */ /* 0x000fe4000001160e */
[----:B------:R-:W-:Y:S01]  /*3140*/  SHF.R.U32.HI R14, RZ, 0x6, R16 ;  /* 0x00000006ff0e7819 */ /* 0x000fe20000011610 */
[-C--:B------:R-:W-:Y:S02]  /*3150*/  HFMA2 R12, R12, R7.reuse, R5 ;  /* 0x000000070c0c7231 */ /* 0x080fe40000000005 */
[----:B------:R-:W-:Y:S01]  /*3160*/  HFMA2 R27, R27, R7, R4 ;  /* 0x000000071b1b7231 */ /* 0x000fe20000000004 */
[----:B------:R-:W-:Y:S01]  /*3170*/  LOP3.LUT R10, R10, 0x20002, R33, 0xf8, !PT ;  /* 0x000200020a0a7812 */ /* 0x000fe200078ef821 */
[----:B------:R-:W0:Y:S01]  /*3180*/  LDS.128 R4, [UR4+0x30] ;  /* 0x00003004ff047984 */ /* 0x000e220008000c00 */
[----:B------:R-:W-:Y:S01]  /*3190*/  LOP3.LUT R33, R14, 0x70007, RZ, 0xc0, !PT ;  /* 0x000700070e217812 */ /* 0x000fe200078ec0ff */
[----:B------:R-:W-:Y:S01]  /*31a0*/  UIADD3 UR4, UPT, UPT, UR4, 0x40, URZ ;  /* 0x0000004004047890 */ /* 0x000fe2000fffe0ff */
[----:B------:R-:W-:-:S02]  /*31b0*/  SHF.R.U32.HI R16, RZ, 0xd, R17 ;  /* 0x0000000dff107819 */ /* 0x000fc40000011611 */
[----:B------:R-:W-:Y:S02]  /*31c0*/  LOP3.LUT R33, R33, 0x64006400, RZ, 0xfc, !PT ;  /* 0x6400640021217812 */ /* 0x000fe400078efcff */
[----:B------:R-:W-:Y:S02]  /*31d0*/  LOP3.LUT R9, R9, 0x40004, R16, 0xf8, !PT ;  /* 0x0004000409097812 */ /* 0x000fe400078ef810 */
[----:B------:R-:W-:Y:S01]  /*31e0*/  LOP3.LUT R16, R11, 0x70007, RZ, 0xc0, !PT ;  /* 0x000700070b107812 */ /* 0x000fe200078ec0ff */
[----:B------:R-:W-:Y:S01]  /*31f0*/  HADD2 R33, R33, -1028, -1028 ;  /* 0xe404e40421217430 */ /* 0x000fe20000000000 */
[----:B------:R-:W-:Y:S02]  /*3200*/  SHF.R.U32.HI R17, RZ, 0x6, R17 ;  /* 0x00000006ff117819 */ /* 0x000fe40000011611 */
[----:B------:R-:W-:Y:S02]  /*3210*/  LOP3.LUT R16, R16, 0x64006400, RZ, 0xfc, !PT ;  /* 0x6400640010107812 */ /* 0x000fe400078efcff */
[----:B------:R-:W-:-:S03]  /*3220*/  LOP3.LUT R9, R9, 0x64006400, RZ, 0xfc, !PT ;  /* 0x6400640009097812 */ /* 0x000fc600078efcff */
[----:B------:R-:W-:Y:S02]  /*3230*/  HADD2 R16, R16, -1028, -1028 ;  /* 0xe404e40410107430 */ /* 0x000fe40000000000 */
[----:B------:R-:W-:Y:S02]  /*3240*/  HADD2 R9, R9, -1028, -1028 ;  /* 0xe404e40409097430 */ /* 0x000fe40000000000 */
[-C--:B0-----:R-:W-:Y:S01]  /*3250*/  HFMA2 R26, R33, R4.reuse, R26 ;  /* 0x00000004211a7231 */ /* 0x081fe2000000001a */
[----:B------:R-:W-:Y:S01]  /*3260*/  LOP3.LUT R33, R17, 0x70007, RZ, 0xc0, !PT ;  /* 0x0007000711217812 */ /* 0x000fe200078ec0ff */
[----:B------:R-:W-:Y:S01]  /*3270*/  HFMA2 R16, R16, R4, R12 ;  /* 0x0000000410107231 */ /* 0x000fe2000000000c */
[----:B------:R-:W-:Y:S02]  /*3280*/  SHF.R.U32.HI R12, RZ, 0x6, R19 ;  /* 0x00000006ff0c7819 */ /* 0x000fe40000011613 */
        /* <DEDUP_REMOVED lines=11> */
[----:B------:R-:W-:Y:S02]  /*3340*/  SHF.R.U32.HI R4, RZ, 0xd, R19 ;  /* 0x0000000dff047819 */ /* 0x000fe40000011613 */
[C---:B------:R-:W-:Y:S01]  /*3350*/  LOP3.LUT R18, R11.reuse, 0x380038, RZ, 0xc0, !PT ;  /* 0x003800380b127812 */ /* 0x040fe200078ec0ff */
[----:B------:R-:W-:Y:S01]  /*3360*/  HFMA2 R33, R33, R0.H1_H1, -132, -132 ;  /* 0xd820d82021217431 */ /* 0x000fe20000060000 */
[----:B------:R-:W-:-:S02]  /*3370*/  LOP3.LUT R19, R11, 0x1c001c0, RZ, 0xc0, !PT ;  /* 0x01c001c00b137812 */ /* 0x000fc400078ec0ff */
[----:B------:R-:W-:Y:S02]  /*3380*/  LOP3.LUT R11, R12, 0x380038, RZ, 0xc0, !PT ;  /* 0x003800380c0b7812 */ /* 0x000fe400078ec0ff */
[----:B------:R-:W-:Y:S01]  /*3390*/  LOP3.LUT R15, R15, 0x40004, R4, 0xf8, !PT ;  /* 0x000400040f0f7812 */ /* 0x000fe200078ef804 */
[----:B------:R-:W-:Y:S01]  /*33a0*/  HFMA2 R26, R33, R5, R26 ;  /* 0x00000005211a7231 */ /* 0x000fe2000000001a */
[----:B------:R-:W-:Y:S02]  /*33b0*/  LOP3.LUT R4, R17, 0x380038, RZ, 0xc0, !PT ;  /* 0x0038003811047812 */ /* 0x000fe400078ec0ff */
[----:B------:R-:W-:Y:S02]  /*33c0*/  LOP3.LUT R11, R11, 0x64006400, RZ, 0xfc, !PT ;  /* 0x640064000b0b7812 */ /* 0x000fe400078efcff */
[----:B------:R-:W-:Y:S01]  /*33d0*/  LOP3.LUT R35, R4, 0x64006400, RZ, 0xfc, !PT ;  /* 0x6400640004237812 */ /* 0x000fe200078efcff */
[----:B------:R-:W-:Y:S01]  /*33e0*/  IMAD.MOV.U32 R4, RZ, RZ, R24 ;  /* 0x000000ffff047224 */ /* 0x000fe200078e0018 */
[----:B------:R-:W-:Y:S01]  /*33f0*/  LOP3.LUT R12, R12, 0x1c001c0, RZ, 0xc0, !PT ;  /* 0x01c001c00c0c7812 */ /* 0x000fe200078ec0ff */
[-C--:B------:R-:W-:Y:S01]  /*3400*/  HFMA2 R11, R11, R0.reuse.H1_H1, -132, -132 ;  /* 0xd820d8200b0b7431 */ /* 0x080fe20000060000 */
[----:B------:R-:W-:Y:S01]  /*3410*/  LOP3.LUT R17, R17, 0x1c001c0, RZ, 0xc0, !PT ;  /* 0x01c001c011117812 */ /* 0x000fe200078ec0ff */
[----:B------:R-:W-:Y:S01]  /*3420*/  HFMA2 R35, R35, R0.H1_H1, -132, -132 ;  /* 0xd820d82023237431 */ /* 0x000fe20000060000 */
[----:B------:R-:W-:-:S02]  /*3430*/  LOP3.LUT R41, R12, 0x64006400, RZ, 0xfc, !PT ;  /* 0x640064000c297812 */ /* 0x000fc400078efcff */
[----:B------:R-:W-:Y:S01]  /*3440*/  LOP3.LUT R17, R17, 0x64006400, RZ, 0xfc, !PT ;  /* 0x6400640011117812 */ /* 0x000fe200078efcff */
[-C--:B------:R-:W-:Y:S01]  /*3450*/  HFMA2 R11, R11, R5.reuse, R27 ;  /* 0x000000050b0b7231 */ /* 0x080fe2000000001b */
[----:B------:R-:W-:Y:S01]  /*3460*/  LOP3.LUT R37, R18, 0x64006400, RZ, 0xfc, !PT ;  /* 0x6400640012257812 */ /* 0x000fe200078efcff */
[-C--:B------:R-:W-:Y:S02]  /*3470*/  HFMA2 R41, R41, R2.reuse.H1_H1, -20, -20 ;  /* 0xcd00cd0029297431 */ /* 0x080fe40000060002 */
[----:B------:R-:W-:Y:S02]  /*3480*/  HFMA2 R13, R35, R5, R13 ;  /* 0x00000005230d7231 */ /* 0x000fe4000000000d */
[----:B------:R-:W-:Y:S01]  /*3490*/  HFMA2 R17, R17, R2.H1_H1, -20, -20 ;  /* 0xcd00cd0011117431 */ /* 0x000fe20000060002 */
[----:B------:R-:W-:Y:S01]  /*34a0*/  LOP3.LUT R15, R15, 0x64006400, RZ, 0xfc, !PT ;  /* 0x640064000f0f7812 */ /* 0x000fe200078efcff */
[----:B------:R-:W-:Y:S01]  /*34b0*/  HFMA2 R37, R37, R0.H1_H1, -132, -132 ;  /* 0xd820d82025257431 */ /* 0x000fe20000060000 */
[----:B------:R-:W-:Y:S01]  /*34c0*/  LOP3.LUT R14, R14, 0x1c001c0, RZ, 0xc0, !PT ;  /* 0x01c001c00e0e7812 */ /* 0x000fe200078ec0ff */
[----:B------:R-:W-:Y:S01]  /*34d0*/  HFMA2 R11, R41, R6, R11 ;  /* 0x00000006290b7231 */ /* 0x000fe2000000000b */
[----:B------:R-:W-:Y:S01]  /*34e0*/  LOP3.LUT R19, R19, 0x64006400, RZ, 0xfc, !PT ;  /* 0x6400640013137812 */ /* 0x000fe200078efcff */
[----:B------:R-:W-:-:S02]  /*34f0*/  HADD2 R15, R15, -1028, -1028 ;  /* 0xe404e4040f0f7430 */ /* 0x000fc40000000000 */
[----:B------:R-:W-:Y:S01]  /*3500*/  HFMA2 R17, R17, R6, R13 ;  /* 0x0000000611117231 */ /* 0x000fe2000000000d */
[----:B------:R-:W-:Y:S01]  /*3510*/  LOP3.LUT R33, R14, 0x64006400, RZ, 0xfc, !PT ;  /* 0x640064000e217812 */ /* 0x000fe200078efcff */
[----:B------:R-:W-:Y:S01]  /*3520*/  HFMA2 R16, R37, R5, R16 ;  /* 0x0000000525107231 */ /* 0x000fe20000000010 */
[----:B------:R-:W-:Y:S01]  /*3530*/  LOP3.LUT R10, R10, 0x64006400, RZ, 0xfc, !PT ;  /* 0x640064000a0a7812 */ /* 0x000fe200078efcff */
[-C--:B------:R-:W-:Y:S02]  /*3540*/  HFMA2 R19, R19, R2.reuse.H1_H1, -20, -20 ;  /* 0xcd00cd0013137431 */ /* 0x080fe40000060002 */
[----:B------:R-:W-:Y:S02]  /*3550*/  HFMA2 R11, R15, R7, R11 ;  /* 0x000000070f0b7231 */ /* 0x000fe4000000000b */
[----:B------:R-:W-:Y:S01]  /*3560*/  HFMA2 R33, R33, R2.H1_H1, -20, -20 ;  /* 0xcd00cd0021217431 */ /* 0x000fe20000060002 */
[----:B------:R-:W-:Y:S01]  /*3570*/  PRMT R2, R2, 0x5410, R3 ;  /* 0x0000541002027816 */ /* 0x000fe20000000003 */
[----:B------:R-:W-:-:S02]  /*3580*/  HFMA2 R19, R19, R6, R16 ;  /* 0x0000000613137231 */ /* 0x000fc40000000010 */
        /* <DEDUP_REMOVED lines=10> */
[----:B------:R-:W-:Y:S01]  /*3630*/  PRMT R10, R10, 0x5410, R5 ;  /* 0x000054100a0a7816 */ /* 0x000fe20000000005 */
[----:B------:R-:W-:Y:S02]  /*3640*/  IMAD.MOV.U32 R5, RZ, RZ, R25 ;  /* 0x000000ffff057224 */ /* 0x000fe400078e0019 */
[----:B------:R-:W-:Y:S01]  /*3650*/  IMAD.WIDE R24, R29, 0x4, R38 ;  /* 0x000000041d187825 */ /* 0x000fe200078e0226 */
[----:B------:R-:W-:-:S03]  /*3660*/  PRMT R13, R13, 0x5410, R9 ;  /* 0x000054100d0d7816 */ /* 0x000fc60000000009 */
[----:B------:R-:W-:Y:S02]  /*3670*/  HFMA2 R20, R10, R2, R20 ;  /* 0x000000020a147231 */ /* 0x000fe40000000014 */
[----:B------:R-:W-:Y:S01]  /*3680*/  HFMA2 R21, R13, R28, R21 ;  /* 0x0000001c0d157231 */ /* 0x000fe20000000015 */
[----:B------:R-:W-:Y:S06]  /*3690*/  @!P0 BRA `(.L_x_5259) ;  /* 0xffffffec00088947 */ /* 0x000fec000383ffff */
[----:B------:R-:W-:-:S07]  /*36a0*/  IMAD.WIDE R38, R29, 0xc, R4 ;  /* 0x0000000c1d267825 */ /* 0x000fce00078e0204 */
.L_x_5258:
[----:B------:R-:W0:Y:S01]  /*36b0*/  LDCU UR5, c[0x0][0x3dc] ;  /* 0x00007b80ff0577ac */ /* 0x000e220008000800 */
[----:B------:R-:W1:Y:S01]  /*36c0*/  LDC.64 R16, c[0x0][0x3a0] ;  /* 0x0000e800ff107b82 */ /* 0x000e620000000a00 */
[----:B------:R-:W-:Y:S01]  /*36d0*/  IMAD R5, R29, UR8, R32 ;  /* 0x000000081d057c24 */ /* 0x000fe2000f8e0220 */
[----:B0-----:R-:W-:-:S04]  /*36e0*/  VIMNMX R31, PT, PT, R31, UR5, PT ;  /* 0x000000051f1f7c48 */ /* 0x001fc8000bfe0100 */
[----:B------:R-:W-:Y:S01]  /*36f0*/  ISETP.GT.AND P0, PT, R31, R22, PT ;  /* 0x000000161f00720c */ /* 0x000fe20003f04270 */
[----:B-1----:R-:W-:-:S12]  /*3700*/  IMAD.WIDE R16, R5, 0x2, R16 ;  /* 0x0000000205107825 */ /* 0x002fd800078e0210 */
[----:B------:R-:W-:Y:S05]  /*3710*/  @!P0 BRA `(.L_x_5260) ;  /* 0x0000000800708947 */ /* 0x000fea0003800000 */
.L_x_5261:
[----:B------:R0:W2:Y:S01]  /*3720*/  LDG.E.128.CONSTANT R4, desc[UR6][R38.64] ;  /* 0x0000000626047981 */ /* 0x0000a2000c1e9d00 */
[----:B------:R-:W-:Y:S02]  /*3730*/  IMAD.MOV.U32 R12, RZ, RZ, 0x3400 ;  /* 0x00003400ff0c7424 */ /* 0x000fe400078e00ff */
[----:B------:R-:W-:Y:S01]  /*3740*/  IMAD.MOV.U32 R13, RZ, RZ, 0x2c00 ;  /* 0x00002c00ff0d7424 */ /* 0x000fe200078e00ff */
[----:B------:R-:W1:Y:S01]  /*3750*/  LDS.128 R8, [UR4] ;  /* 0x00000004ff087984 */ /* 0x000e620008000c00 */
[----:B------:R-:W-:Y:S01]  /*3760*/  IMAD.MOV.U32 R14, RZ, RZ, 0x2400 ;  /* 0x00002400ff0e7424 */ /* 0x000fe200078e00ff */
[----:B------:R-:W-:Y:S01]  /*3770*/  PRMT R3, R3, 0x5410, R12 ;  /* 0x0000541003037816 */ /* 0x000fe2000000000c */
[----:B------:R-:W-:Y:S01]  /*3780*/  VIADD R22, R22, 0x10 ;  /* 0x0000001016167836 */ /* 0x000fe20000000000 */
[----:B------:R-:W-:Y:S02]  /*3790*/  PRMT R2, R2, 0x5410, R13 ;  /* 0x0000541002027816 */ /* 0x000fe4000000000d */
[----:B------:R-:W-:Y:S01]  /*37a0*/  PRMT R0, R0, 0x5410, R14 ;  /* 0x0000541000007816 */ /* 0x000fe2000000000e */
[----:B0-----:R-:W-:Y:S01]  /*37b0*/  IMAD.WIDE R38, R29, 0x4, R38 ;  /* 0x000000041d267825 */ /* 0x001fe200078e0226 */
[----:B------:R-:W-:-:S02]  /*37c0*/  ISETP.GE.AND P0, PT, R22, R31, PT ;  /* 0x0000001f1600720c */ /* 0x000fc40003f06270 */
[----:B------:R-:W-:Y:S02]  /*37d0*/  PRMT R28, R28, 0x5410, R0 ;  /* 0x000054101c1c7816 */ /* 0x000fe40000000000 */
        /* <DEDUP_REMOVED lines=9> */
[-C--:B-1----:R-:W-:Y:S01]  /*3870*/  HFMA2 R15, R15, R8.reuse, RZ ;  /* 0x000000080f0f7231 */ /* 0x082fe200000000ff */
[----:B------:R-:W-:Y:S01]  /*3880*/  LOP3.LUT R12, R5, 0xc000c, RZ, 0xc0, !PT ;  /* 0x000c000c050c7812 */ /* 0x000fe200078ec0ff */
[----:B------:R-:W-:Y:S01]  /*3890*/  HFMA2 R19, R18, R3.H1_H1, -258, -258 ;  /* 0xdc08dc0812137431 */ /* 0x000fe20000060003 */
        /* <DEDUP_REMOVED lines=10> */
[-C--:B------:R-:W-:Y:S01]  /*3940*/  HFMA2 R18, R18, R8.reuse, RZ.H0_H0 ;  /* 0x0000000812127231 */ /* 0x080fe200000400ff */
[----:B------:R-:W-:Y:S01]  /*3950*/  LOP3.LUT R13, R4, 0x300030, RZ, 0xc0, !PT ;  /* 0x00300030040d7812 */ /* 0x000fe200078ec0ff */
[----:B------:R-:W-:-:S02]  /*3960*/  HFMA2 R25, R25, R8, RZ ;  /* 0x0000000819197231 */ /* 0x000fc400000000ff */
[-C--:B------:R-:W-:Y:S01]  /*3970*/  HFMA2 R12, R12, R3.reuse.H1_H1, -258, -258 ;  /* 0xdc08dc080c0c7431 */ /* 0x080fe20000060003 */
[----:B------:R-:W-:Y:S01]  /*3980*/  LOP3.LUT R26, R7, 0x300030, RZ, 0xc0, !PT ;  /* 0x00300030071a7812 */ /* 0x000fe200078ec0ff */
[----:B------:R-:W-:Y:S01]  /*3990*/  HFMA2 R8, R24, R8, RZ.H0_H0 ;  /* 0x0000000818087231 */ /* 0x000fe200000400ff */
        /* <DEDUP_REMOVED lines=8> */
[----:B------:R-:W-:Y:S01]  /*3a20*/  HFMA2 R13, R13, R2.H1_H1, -66, -66 ;  /* 0xd420d4200d0d7431 */ /* 0x000fe20000060002 */
[----:B------:R-:W-:Y:S02]  /*3a30*/  LOP3.LUT R14, R6, 0x300030, RZ, 0xc0, !PT ;  /* 0x00300030060e7812 */ /* 0x000fe400078ec0ff */
[----:B------:R-:W-:Y:S01]  /*3a40*/  LOP3.LUT R15, R12, 0x64006400, RZ, 0xfc, !PT ;  /* 0x640064000c0f7812 */ /* 0x000fe200078efcff */
[----:B------:R-:W-:Y:S01]  /*3a50*/  HFMA2 R8, R24, R9, R8 ;  /* 0x0000000918087231 */ /* 0x000fe20000000008 */
[----:B------:R-:W-:Y:S01]  /*3a60*/  LOP3.LUT R23, R14, 0x64006400, RZ, 0xfc, !PT ;  /* 0x640064000e177812 */ /* 0x000fe200078efcff */
[----:B------:R-:W-:Y:S01]  /*3a70*/  HFMA2 R19, R13, R10, R19 ;  /* 0x0000000a0d137231 */ /* 0x000fe20000000013 */
[----:B------:R-:W-:Y:S01]  /*3a80*/  LOP3.LUT R33, R6, 0xc000c0, RZ, 0xc0, !PT ;  /* 0x00c000c006217812 */ /* 0x000fe200078ec0ff */
[-C--:B------:R-:W-:Y:S01]  /*3a90*/  HFMA2 R9, R15, R2.reuse.H1_H1, -66, -66 ;  /* 0xd420d4200f097431 */ /* 0x080fe20000060002 */
[----:B------:R-:W-:Y:S01]  /*3aa0*/  SHF.R.U32.HI R6, RZ, 0x8, R6 ;  /* 0x00000008ff067819 */ /* 0x000fe20000011606 */
[----:B------:R-:W0:Y:S01]  /*3ab0*/  LDS.128 R12, [UR4+0x10] ;  /* 0x00001004ff0c7984 */ /* 0x000e220008000c00 */
[-C--:B------:R-:W-:Y:S01]  /*3ac0*/  HFMA2 R23, R23, R2.reuse.H1_H1, -66, -66 ;  /* 0xd420d42017177431 */ /* 0x080fe20000060002 */
[----:B------:R-:W-:Y:S01]  /*3ad0*/  LOP3.LUT R33, R33, 0x64006400, RZ, 0xfc, !PT ;  /* 0x6400640021217812 */ /* 0x000fe200078efcff */
[----:B------:R-:W-:Y:S01]  /*3ae0*/  HFMA2 R24, R27, R2.H1_H1, -66, -66 ;  /* 0xd420d4201b187431 */ /* 0x000fe20000060002 */
[----:B------:R-:W-:Y:S01]  /*3af0*/  LOP3.LUT R27, R5, 0xc000c0, RZ, 0xc0, !PT ;  /* 0x00c000c0051b7812 */ /* 0x000fe200078ec0ff */
[-C--:B------:R-:W-:Y:S01]  /*3b00*/  HFMA2 R18, R9, R10.reuse, R18 ;  /* 0x0000000a09127231 */ /* 0x080fe20000000012 */
[----:B------:R-:W-:Y:S01]  /*3b10*/  LOP3.LUT R9, R7, 0xc000c0, RZ, 0xc0, !PT ;  /* 0x00c000c007097812 */ /* 0x000fe200078ec0ff */
[----:B------:R-:W-:Y:S01]  /*3b20*/  HFMA2 R25, R23, R10, R25 ;  /* 0x0000000a17197231 */ /* 0x000fe20000000019 */
[----:B------:R-:W-:Y:S01]  /*3b30*/  LOP3.LUT R23, R4, 0xc000c0, RZ, 0xc0, !PT ;  /* 0x00c000c004177812 */ /* 0x000fe200078ec0ff */
[----:B------:R-:W-:Y:S01]  /*3b40*/  HFMA2 R33, R33, R0.H1_H1, -18, -18 ;  /* 0xcc80cc8021217431 */ /* 0x000fe20000060000 */
[----:B------:R-:W-:Y:S01]  /*3b50*/  SHF.R.U32.HI R7, RZ, 0x8, R7 ;  /* 0x00000008ff077819 */ /* 0x000fe20000011607 */
[----:B------:R-:W-:Y:S01]  /*3b60*/  HFMA2 R24, R24, R10, R8 ;  /* 0x0000000a18187231 */ /* 0x000fe20000000008 */
[----:B------:R-:W-:Y:S01]  /*3b70*/  LOP3.LUT R23, R23, 0x64006400, RZ, 0xfc, !PT ;  /* 0x6400640017177812 */ /* 0x000fe200078efcff */
[----:B------:R-:W-:Y:S01]  /*3b80*/  UIADD3 UR4, UPT, UPT, UR4, 0x20, URZ ;  /* 0x0000002004047890 */ /* 0x000fe2000fffe0ff */
[----:B------:R-:W-:Y:S01]  /*3b90*/  SHF.R.U32.HI R4, RZ, 0x8, R4 ;  /* 0x00000008ff047819 */ /* 0x000fe20000011604 */
[----:B------:R-:W-:Y:S01]  /*3ba0*/  HFMA2 R25, R33, R11, R25 ;  /* 0x0000000b21197231 */ /* 0x000fe20000000019 */
[----:B------:R-:W-:Y:S01]  /*3bb0*/  LOP3.LUT R27, R27, 0x64006400, RZ, 0xfc, !PT ;  /* 0x640064001b1b7812 */ /* 0x000fe200078efcff */
[----:B------:R-:W-:Y:S01]  /*3bc0*/  HFMA2 R23, R23, R0.H1_H1, -18, -18 ;  /* 0xcc80cc8017177431 */ /* 0x000fe20000060000 */
[----:B------:R-:W-:-:S02]  /*3bd0*/  LOP3.LUT R9, R9, 0x64006400, RZ, 0xfc, !PT ;  /* 0x6400640009097812 */ /* 0x000fc400078efcff */
[----:B------:R-:W-:Y:S01]  /*3be0*/  LOP3.LUT R32, R7, 0xc000c, RZ, 0xc0, !PT ;  /* 0x000c000c07207812 */ /* 0x000fe200078ec0ff */
[-C--:B------:R-:W-:Y:S01]  /*3bf0*/  HFMA2 R27, R27, R0.reuse.H1_H1, -18, -18 ;  /* 0xcc80cc801b1b7431 */ /* 0x080fe20000060000 */
[----:B------:R-:W-:Y:S01]  /*3c00*/  LOP3.LUT R26, R4, 0x30003, RZ, 0xc0, !PT ;  /* 0x00030003041a7812 */ /* 0x000fe200078ec0ff */
[----:B------:R-:W-:Y:S01]  /*3c10*/  HFMA2 R9, R9, R0.H1_H1, -18, -18 ;  /* 0xcc80cc8009097431 */ /* 0x000fe20000060000 */
[----:B------:R-:W-:Y:S01]  /*3c20*/  SHF.R.U32.HI R5, RZ, 0x8, R5 ;  /* 0x00000008ff057819 */ /* 0x000fe20000011605 */
[-C--:B------:R-:W-:Y:S01]  /*3c30*/  HFMA2 R19, R23, R11.reuse, R19 ;  /* 0x0000000b17137231 */ /* 0x080fe20000000013 */
[----:B------:R-:W-:Y:S01]  /*3c40*/  LOP3.LUT R32, R32, 0x64006400, RZ, 0xfc, !PT ;  /* 0x6400640020207812 */ /* 0x000fe200078efcff */
[-C--:B------:R-:W-:Y:S01]  /*3c50*/  HFMA2 R18, R27, R11.reuse, R18 ;  /* 0x0000000b1b127231 */ /* 0x080fe20000000012 */
[----:B------:R-:W-:Y:S01]  /*3c60*/  LOP3.LUT R26, R26, 0x64006400, RZ, 0xfc, !PT ;  /* 0x640064001a1a7812 */ /* 0x000fe200078efcff */
[----:B------:R-:W-:Y:S01]  /*3c70*/  HFMA2 R24, R9, R11, R24 ;  /* 0x0000000b09187231 */ /* 0x000fe20000000018 */
[----:B------:R-:W-:Y:S01]  /*3c80*/  LOP3.LUT R33, R6, 0x30003, RZ, 0xc0, !PT ;  /* 0x0003000306217812 */ /* 0x000fe200078ec0ff */
[----:B------:R-:W-:Y:S01]  /*3c90*/  HFMA2 R23, R32, R3.H1_H1, -258, -258 ;  /* 0xdc08dc0820177431 */ /* 0x000fe20000060003 */
        /* <DEDUP_REMOVED lines=12> */
[----:B0-----:R-:W-:-:S02]  /*3d60*/  HFMA2 R18, R11, R12, R18 ;  /* 0x0000000c0b127231 */ /* 0x001fc40000000012 */
[-C--:B------:R-:W-:Y:S01]  /*3d70*/  HFMA2 R19, R32, R12.reuse, R19 ;  /* 0x0000000c20137231 */ /* 0x080fe20000000013 */
[----:B------:R-:W-:Y:S01]  /*3d80*/  LOP3.LUT R10, R10, 0x64006400, RZ, 0xfc, !PT ;  /* 0x640064000a0a7812 */ /* 0x000fe200078efcff */
[-C--:B------:R-:W-:Y:S02]  /*3d90*/  HFMA2 R11, R26, R12.reuse, R25 ;  /* 0x0000000c1a0b7231 */ /* 0x080fe40000000019 */
        /* <DEDUP_REMOVED lines=36> */
[----:B------:R-:W-:Y:S01]  /*3fe0*/  HFMA2 R37, R37, R0.H1_H1, -18, -18 ;  /* 0xcc80cc8025257431 */ /* 0x000fe20000060000 */
[----:B------:R-:W-:Y:S01]  /*3ff0*/  PRMT R2, R2, 0x5410, R3 ;  /* 0x0000541002027816 */ /* 0x000fe20000000003 */
[----:B------:R-:W-:Y:S02]  /*4000*/  HFMA2 R9, R25, R14, R9 ;  /* 0x0000000e19097231 */ /* 0x000fe40000000009 */
[----:B------:R-:W-:Y:S02]  /*4010*/  HFMA2 R7, R7, R0.H1_H1, -18, -18 ;  /* 0xcc80cc8007077431 */ /* 0x000fe40000060000 */
        /* <DEDUP_REMOVED lines=12> */
.L_x_5260:
        /* <DEDUP_REMOVED lines=9> */
.L_x_5265:
[----:B------:R-:W0:Y:S02]  /*4170*/  LDS R4, [R2] ;  /* 0x0000000002047984 */ /* 0x000e240000000800 */
[----:B0-----:R-:W-:-:S05]  /*4180*/  HADD2 R5, R4, R7 ;  /* 0x0000000704057230 */ /* 0x001fca0000000000 */
[----:B------:R-:W0:Y:S02]  /*4190*/  ATOMS.CAST.SPIN P0, [R2], R4, R5 ;  /* 0x000000040200758d */ /* 0x000e240001800005 */
[----:B0-----:R-:W-:Y:S05]  /*41a0*/  @!P0 BRA `(.L_x_5265) ;  /* 0xfffffffc00f08947 */ /* 0x001fea000383ffff */
[----:B------:R-:W-:Y:S05]  /*41b0*/  BRA `(.L_x_5263) ;  /* 0x00000000000c7947 */ /* 0x000fea0003800000 */
.L_x_5264:
[----:B------:R-:W2:Y:S02]  /*41c0*/  LD.E R0, desc[UR6][R16.64] ;  /* 0x0000000610007980 */ /* 0x000ea4000c101900 */
[----:B--2---:R-:W-:-:S05]  /*41d0*/  IMAD.IADD R3, R7, 0x1, R0 ;  /* 0x0000000107037824 */ /* 0x004fca00078e0200 */
[----:B------:R0:W-:Y:S02]  /*41e0*/  ST.E desc[UR6][R16.64], R3 ;  /* 0x0000000310007985 */ /* 0x0001e4000c101906 */
.L_x_5263:
[----:B------:R-:W-:Y:S05]  /*41f0*/  BSYNC.RECONVERGENT B0 ;  /* 0x0000000000007941 */ /* 0x000fea0003800200 */
.L_x_5262:
[----:B------:R1:W-:Y:S02]  /*4200*/  ATOM.E.ADD.F16x2.RN.STRONG.GPU P0, RZ, desc[UR6][R16.64+0x4], R9 ;  /* 0x8000040910ff79a2 */ /* 0x0003e4000c10e106 */
[----:B-1----:R-:W-:Y:S05]  /*4210*/  @P0 EXIT ;  /* 0x000000000000094d */ /* 0x002fea0003800000 */
[----:B------:R-:W1:Y:S02]  /*4220*/  QSPC.E.S P0, RZ, [R16+0x4] ;  /* 0x0000040010ff73aa */ /* 0x000e640000000500 */
[----:B-1----:R-:W-:Y:S05]  /*4230*/  @!P0 BRA `(.L_x_5266) ;  /* 0x0000000000188947 */ /* 0x002fea0003800000 */
[----:B0-----:R-:W-:-:S07]  /*4240*/  MOV R16, R16 ;  /* 0x0000001000107202 */ /* 0x001fce0000000f00 */
.L_x_5267:
[----:B------:R-:W0:Y:S02]  /*4250*/  LDS R2, [R16+0x4] ;  /* 0x0000040010027984 */ /* 0x000e240000000800 */
[----:B0-----:R-:W-:-:S05]  /*4260*/  HFMA2 R3, R2, 1, 1, R9 ;  /* 0x3c003c0002037831 */ /* 0x001fca0000000009 */
[----:B------:R-:W0:Y:S02]  /*4270*/  ATOMS.CAST.SPIN P0, [R16+0x4], R2, R3 ;  /* 0x000004021000758d */ /* 0x000e240001800003 */
[----:B0-----:R-:W-:Y:S05]  /*4280*/  @!P0 BRA `(.L_x_5267) ;  /* 0xfffffffc00f08947 */ /* 0x001fea000383ffff */
[----:B------:R-:W-:Y:S05]  /*4290*/  EXIT ;  /* 0x000000000000794d */ /* 0x000fea0003800000 */
.L_x_5266:
[----:B------:R-:W0:Y:S02]  /*42a0*/  LD.E R0, desc[UR6][R16.64+0x4] ;  /* 0x0000040610007980 */ /* 0x000e24000c101900 */
[----:B0-----:R-:W-:-:S05]  /*42b0*/  IMAD.IADD R3, R9, 0x1, R0 ;  /* 0x0000000109037824 */ /* 0x001fca00078e0200 */
[----:B------:R-:W-:Y:S01]  /*42c0*/  ST.E desc[UR6][R16.64+0x4], R3 ;  /* 0x0000040310007985 */ /* 0x000fe2000c101906 */
[----:B------:R-:W-:Y:S05]  /*42d0*/  EXIT ;  /* 0x000000000000794d */ /* 0x000fea0003800000 */
.L_x_5268:
        /* <DEDUP_REMOVED lines=10> */
.L_x_5372:


//--------------------- .text._Z23gemm_half_q_half_kernelILi1ELi128ELb1ELb1ELi32EEvPK6__halfPKjS4_S2_PS0_iiiiPKtS7_iiiiiibS2_i --------------------------
	.section	.text._Z23gemm_half_q_half_kernelILi1ELi128ELb1ELb1ELi32EEvPK6__halfPKjS4_S2_PS0_iiiiPKtS7_iiiiiibS2_i,"ax",@progbits
	.align	128
        .global         _Z23gemm_half_q_half_kernelILi1ELi128ELb1ELb1ELi32EEvPK6__halfPKjS4_S2_PS0_iiiiPKtS7_iiiiiibS2_i
        .type           _Z23gemm_half_q_half_kernelILi1ELi128ELb1ELb1ELi32EEvPK6__halfPKjS4_S2_PS0_iiiiPKtS7_iiiiiibS2_i,@function
        .size           _Z23gemm_half_q_half_kernelILi1ELi128ELb1ELb1ELi32EEvPK6__halfPKjS4_S2_PS0_iiiiPKtS7_iiiiiibS2_i,(.L_x_5373 - _Z23gemm_half_q_half_kernelILi1ELi128ELb1ELb1ELi32EEvPK6__halfPKjS4_S2_PS0_iiiiPKtS7_iiiiiibS2_i)
        .other          _Z23gemm_half_q_half_kernelILi1ELi128ELb1ELb1ELi32EEvPK6__halfPKjS4_S2_PS0_iiiiPKtS7_iiiiiibS2_i,@"STO_CUDA_ENTRY STV_DEFAULT"
_Z23gemm_half_q_half_kernelILi1ELi128ELb1ELb1ELi32EEvPK6__halfPKjS4_S2_PS0_iiiiPKtS7_iiiiiibS2_i:
.text._Z23gemm_half_q_half_kernelILi1ELi128ELb1ELb1ELi32EEvPK6__halfPKjS4_S2_PS0_iiiiPKtS7_iiiiiibS2_i:
        /* <DEDUP_REMOVED lines=20> */
[----:B------:R-:W-:-:S03]  /*0140*/  ISETP.GE.AND P0, PT, R15, R9, PT ;  /* 0x000000090f00720c */ /* 0x000fc60003f06270 */
[----:B------:R-:W-:-:S05]  /*0150*/  IMAD.SHL.U32 R6, R5, 0x4, RZ ;  /* 0x0000000405067824 */ /* 0x000fca00078e00ff */
[----:B---3--:R-:W-:-:S05]  /*0160*/  ISETP.GE.AND P1, PT, R6, R3, PT ;  /* 0x000000030600720c */ /* 0x008fca0003f26270 */
[----:B------:R-:W-:Y:S08]  /*0170*/  @P0 BRA `(.L_x_5270) ;  /* 0x0000000000480947 */ /* 0x000ff00003800000 */
        /* <DEDUP_REMOVED lines=18> */
.L_x_5270:
[----:B------:R-:W-:Y:S05]  /*02a0*/  BSYNC.RECONVERGENT B0 ;  /* 0x0000000000007941 */ /* 0x000fea0003800200 */
.L_x_5269:
        /* <DEDUP_REMOVED lines=23> */
.L_x_5272:
[----:B------:R-:W0:Y:S01]  /*0420*/  LDC.64 R14, c[0x0][0x390] ;  /* 0x0000e400ff0e7b82 */ /* 0x000e220000000a00 */
[----:B-----5:R-:W-:-:S04]  /*0430*/  VIADD R0, R10, UR4 ;  /* 0x000000040a007c36 */ /* 0x020fc80008000000 */
        /* <DEDUP_REMOVED lines=10> */
[----:B0-----:R-:W-:-:S05]  /*04e0*/  IMAD.WIDE.U32 R14, R0, 0x2, R14 ;  /* 0x00000002000e7825 */ /* 0x001fca00078e000e */
        /* <DEDUP_REMOVED lines=9> */
[----:B0-----:R-:W-:Y:S01]  /*0580*/  IMAD R15, R20, R20, R20 ;  /* 0x00000014140f7224 */ /* 0x001fe200078e0214 */
        /* <DEDUP_REMOVED lines=19> */
.L_x_5271:
[----:B------:R-:W1:Y:S01]  /*06c0*/  LDCU UR4, c[0x0][0x3c8] ;  /* 0x00007900ff0477ac */ /* 0x000e620008000800 */
[----:B0-----:R-:W-:Y:S01]  /*06d0*/  HFMA2 R4, -RZ, RZ, 0, 0 ;  /* 0x00000000ff047431 */ /* 0x001fe200000001ff */
        /* <DEDUP_REMOVED lines=9> */
.L_x_5273:
        /* <DEDUP_REMOVED lines=11> */
.L_x_5274:
        /* <DEDUP_REMOVED lines=11> */
.L_x_5275:
        /* <DEDUP_REMOVED lines=11> */
.L_x_5276:
        /* <DEDUP_REMOVED lines=11> */
.L_x_5277:
[----:B------:R-:W-:Y:S01]  /*0a30*/  VIMNMX R11, PT, PT, R7, UR4, PT ;  /* 0x00000004070b7c48 */ /* 0x000fe2000bfe0100 */
[----:B------:R-:W0:Y:S01]  /*0a40*/  LDCU.64 UR10, c[0x0][0x388] ;  /* 0x00007100ff0a77ac */ /* 0x000e220008000a00 */
[----:B------:R-:W1:Y:S01]  /*0a50*/  LDC.64 R18, c[0x0][0x3a0] ;  /* 0x0000e800ff127b82 */ /* 0x000e620000000a00 */
[----:B------:R-:W-:Y:S02]  /*0a60*/  PRMT R20, RZ, 0x5410, RZ ;  /* 0x00005410ff147816 */ /* 0x000fe400000000ff */
        /* <DEDUP_REMOVED lines=8> */
[----:B------:R-:W-:-:S04]  /*0af0*/  VIMNMX R4, PT, PT, R8, UR4, PT ;  /* 0x0000000408047c48 */ /* 0x000fc8000bfe0100 */
[----:B------:R-:W-:-:S04]  /*0b00*/  IADD3 R9, P0, PT, R6, R5, RZ ;  /* 0x0000000506097210 */ /* 0x000fc80007f1e0ff */
[----:B------:R-:W-:Y:S01]  /*0b10*/  LEA.HI.X.SX32 R10, R5, R10, 0x1, P0 ;  /* 0x0000000a050a7211 */ /* 0x000fe200000f0eff */
[----:B------:R-:W-:Y:S01]  /*0b20*/  IMAD R5, R3, UR8, R6 ;  /* 0x0000000803057c24 */ /* 0x000fe2000f8e0206 */
[----:B------:R-:W-:Y:S02]  /*0b30*/  ISETP.GT.AND P0, PT, R4, R7, PT ;  /* 0x000000070400720c */ /* 0x000fe40003f04270 */
[----:B0-----:R-:W-:Y:S01]  /*0b40*/  LEA R8, P1, R9, UR10, 0x2 ;  /* 0x0000000a09087c11 */ /* 0x001fe2000f8210ff */
[----:B-1----:R-:W-:Y:S01]  /*0b50*/  IMAD.WIDE R18, R5, 0x2, R18 ;  /* 0x0000000205127825 */ /* 0x002fe200078e0212 */
[----:B------:R-:W-:Y:S02]  /*0b60*/  PRMT R4, RZ, 0x5410, RZ ;  /* 0x00005410ff047816 */ /* 0x000fe400000000ff */
[----:B------:R-:W-:-:S07]  /*0b70*/  LEA.HI.X R9, R9, UR11, R10, 0x2, P1 ;  /* 0x0000000b09097c11 */ /* 0x000fce00088f140a */
[----:B------:R-:W-:Y:S05]  /*0b80*/  @!P0 BRA `(.L_x_5278) ;  /* 0x0000003000388947 */ /* 0x000fea0003800000 */
[----:B------:R-:W2:Y:S01]  /*0b90*/  LDG.E.128.CONSTANT R12, desc[UR6][R8.64] ;  /* 0x00000006080c7981 */ /* 0x000ea2000c1e9d00 */
[----:B------:R-:W-:-:S05]  /*0ba0*/  IMAD.WIDE R30, R3, 0x4, R8 ;  /* 0x00000004031e7825 */ /* 0x000fca00078e0208 */
[----:B------:R0:W3:Y:S01]  /*0bb0*/  LDG.E.128.CONSTANT R4, desc[UR6][R30.64] ;  /* 0x000000061e047981 */ /* 0x0000e2000c1e9d00 */
[----:B------:R-:W1:Y:S01]  /*0bc0*/  S2UR UR5, SR_CgaCtaId ;  /* 0x00000000000579c3 */ /* 0x000e620000008800 */
[----:B------:R-:W-:Y:S01]  /*0bd0*/  UMOV UR4, 0x400 ;  /* 0x0000040000047882 */ /* 0x000fe20000000000 */
[----:B0-----:R-:W-:Y:S01]  /*0be0*/  IMAD.WIDE R30, R3, 0x4, R30 ;  /* 0x00000004031e7825 */ /* 0x001fe200078e021e */
[----:B-1----:R-:W-:-:S09]  /*0bf0*/  ULEA UR4, UR5, UR4, 0x18 ;  /* 0x0000000405047291 */ /* 0x002fd2000f8ec0ff */
[----:B------:R-:W0:Y:S01]  /*0c00*/  LDS.64 R20, [UR4] ;  /* 0x00000004ff147984 */ /* 0x000e220008000a00 */
        /* <DEDUP_REMOVED lines=8> */
[----:B------:R-:W-:Y:S02]  /*0c90*/  IADD3 R9, PT, PT, R9, -0x80, RZ ;  /* 0xffffff8009097810 */ /* 0x000fe40007ffe0ff */
[----:B------:R-:W-:Y:S02]  /*0ca0*/  LOP3.LUT R8, R8, 0xff, RZ, 0xc0, !PT ;  /* 0x000000ff08087812 */ /* 0x000fe400078ec0ff */
[----:B------:R-:W-:Y:S01]  /*0cb0*/  IADD3 R11, PT, PT, R11, -0x80, RZ ;  /* 0xffffff800b0b7810 */ /* 0x000fe20007ffe0ff */
[----:B------:R-:W4:Y:S01]  /*0cc0*/  I2F.F16 R23, R23 ;  /* 0x0000001700177306 */ /* 0x000f220000200c00 */
[----:B-1----:R-:W-:Y:S01]  /*0cd0*/  SHF.R.U32.HI R10, RZ, 0x8, R13 ;  /* 0x00000008ff0a7819 */ /* 0x002fe2000001160d */
[----:B------:R-:W-:Y:S01]  /*0ce0*/  VIADD R27, R8, 0xffffff80 ;  /* 0xffffff80081b7836 */ /* 0x000fe20000000000 */
[----:B------:R-:W-:Y:S02]  /*0cf0*/  SHF.R.U32.HI R8, RZ, 0x8, R14 ;  /* 0x00000008ff087819 */ /* 0x000fe4000001160e */
[----:B------:R-:W-:-:S02]  /*0d00*/  LOP3.LUT R10, R10, 0xff, RZ, 0xc0, !PT ;  /* 0x000000ff0a0a7812 */ /* 0x000fc400078ec0ff */
[----:B------:R-:W-:Y:S01]  /*0d10*/  LOP3.LUT R8, R8, 0xff, RZ, 0xc0, !PT ;  /* 0x000000ff08087812 */ /* 0x000fe200078ec0ff */
[----:B------:R1:W5:Y:S01]  /*0d20*/  I2F.F16 R29, R11 ;  /* 0x0000000b001d7306 */ /* 0x0003620000200c00 */
[----:B--2---:R-:W-:Y:S02]  /*0d30*/  HADD2.F32 R25, -RZ, R25.H0_H0 ;  /* 0x20000019ff197230 */ /* 0x004fe40000004100 */
[----:B----4-:R-:W-:-:S05]  /*0d40*/  HADD2.F32 R23, -RZ, R23.H0_H0 ;  /* 0x20000017ff177230 */ /* 0x010fca0000004100 */
[----:B------:R-:W2:Y:S01]  /*0d50*/  I2F.F16 R9, R9 ;  /* 0x0000000900097306 */ /* 0x000ea20000200c00 */
[----:B-1----:R-:W-:Y:S02]  /*0d60*/  IADD3 R11, PT, PT, R10, -0x80, RZ ;  /* 0xffffff800a0b7810 */ /* 0x002fe40007ffe0ff */
[----:B------:R-:W-:Y:S01]  /*0d70*/  IADD3 R10, PT, PT, R8, -0x80, RZ ;  /* 0xffffff80080a7810 */ /* 0x000fe20007ffe0ff */
[--C-:B0-----:R-:W-:Y:S02]  /*0d80*/  HADD2.F32 R8, -RZ, R20.reuse.H0_H0 ;  /* 0x20000014ff087230 */ /* 0x101fe40000004100 */
[----:B------:R-:W-:Y:S02]  /*0d90*/  HADD2.F32 R20, -RZ, R20.H1_H1 ;  /* 0x30000014ff147230 */ /* 0x000fe40000004100 */
[----:B------:R-:W0:Y:S01]  /*0da0*/  I2F.F16 R11, R11 ;  /* 0x0000000b000b7306 */ /* 0x000e220000200c00 */
[----:B-----5:R-:W-:Y:S02]  /*0db0*/  HADD2.F32 R29, -RZ, R29.H0_H0 ;  /* 0x2000001dff1d7230 */ /* 0x020fe40000004100 */
[----:B------:R-:W-:Y:S01]  /*0dc0*/  FFMA.FTZ R26, R25, R8, RZ ;  /* 0x00000008191a7223 */ /* 0x000fe200000100ff */
[----:B------:R-:W-:-:S02]  /*0dd0*/  FFMA.FTZ R23, R8, R23, RZ ;  /* 0x0000001708177223 */ /* 0x000fc400000100ff */
[C---:B------:R-:W-:Y:S01]  /*0de0*/  FFMA.FTZ R25, R8.reuse, R29, RZ ;  /* 0x0000001d08197223 */ /* 0x040fe200000100ff */
[----:B--2---:R-:W-:Y:S01]  /*0df0*/  HADD2.F32 R9, -RZ, R9.H0_H0 ;  /* 0x20000009ff097230 */ /* 0x004fe20000004100 */
[----:B------:R-:W1:Y:S04]  /*0e00*/  I2F.F16 R10, R10 ;  /* 0x0000000a000a7306 */ /* 0x000e680000200c00 */
[----:B------:R-:W-:Y:S01]  /*0e10*/  FFMA.FTZ R9, R8, R9, RZ ;  /* 0x0000000908097223 */ /* 0x000fe200000100ff */
[----:B------:R-:W-:Y:S01]  /*0e20*/  SHF.R.U32.HI R8, RZ, 0x10, R12 ;  /* 0x00000010ff087819 */ /* 0x000fe2000001160c */
[----:B0-----:R-:W-:Y:S02]  /*0e30*/  HADD2.F32 R11, -RZ, R11.H0_H0 ;  /* 0x2000000bff0b7230 */ /* 0x001fe40000004100 */
[----:B------:R-:W0:Y:S01]  /*0e40*/  I2F.F16 R27, R27 ;  /* 0x0000001b001b7306 */ /* 0x000e220000200c00 */
[----:B------:R-:W-:-:S02]  /*0e50*/  LOP3.LUT R8, R8, 0xff, RZ, 0xc0, !PT ;  /* 0x000000ff08087812 */ /* 0x000fc400078ec0ff */
[----:B------:R-:W-:Y:S02]  /*0e60*/  FFMA.FTZ R24, R20, R11, R25 ;  /* 0x0000000b14187223 */ /* 0x000fe40000010019 */
[----:B------:R-:W-:Y:S02]  /*0e70*/  IADD3 R11, PT, PT, R8, -0x80, RZ ;  /* 0xffffff80080b7810 */ /* 0x000fe40007ffe0ff */
[----:B------:R-:W-:Y:S01]  /*0e80*/  SHF.R.U32.HI R8, RZ, 0x8, R15 ;  /* 0x00000008ff087819 */ /* 0x000fe2000001160f */
[----:B-1----:R-:W-:-:S03]  /*0e90*/  HADD2.F32 R25, -RZ, R10.H0_H0 ;  /* 0x2000000aff197230 */ /* 0x002fc60000004100 */
[----:B------:R-:W-:Y:S01]  /*0ea0*/  LOP3.LUT R10, R8, 0xff, RZ, 0xc0, !PT ;  /* 0x000000ff080a7812 */ /* 0x000fe200078ec0ff */
[----:B------:R-:W1:Y:S01]  /*0eb0*/  I2F.F16 R11, R11 ;  /* 0x0000000b000b7306 */ /* 0x000e620000200c00 */
[----:B------:R-:W-:Y:S01]  /*0ec0*/  FFMA.FTZ R8, R20, R25, R23 ;  /* 0x0000001914087223 */ /* 0x000fe20000010017 */
[----:B------:R-:W-:Y:S01]  /*0ed0*/  SHF.R.U32.HI R23, RZ, 0x10, R13 ;  /* 0x00000010ff177819 */ /* 0x000fe2000001160d */
[----:B0-----:R-:W-:Y:S01]  /*0ee0*/  HADD2.F32 R27, -RZ, R27.H0_H0 ;  /* 0x2000001bff1b7230 */ /* 0x001fe20000004100 */
[----:B------:R-:W-:Y:S01]  /*0ef0*/  SHF.R.U32.HI R25, RZ, 0x10, R14 ;  /* 0x00000010ff197819 */ /* 0x000fe2000001160e */
[----:B------:R-:W-:Y:S01]  /*0f00*/  VIADD R28, R10, 0xffffff80 ;  /* 0xffffff800a1c7836 */ /* 0x000fe20000000000 */
[----:B------:R-:W-:Y:S02]  /*0f10*/  LOP3.LUT R10, R23, 0xff, RZ, 0xc0, !PT ;  /* 0x000000ff170a7812 */ /* 0x000fe400078ec0ff */
[----:B------:R-:W-:Y:S01]  /*0f20*/  LOP3.LUT R25, R25, 0xff, RZ, 0xc0, !PT ;  /* 0x000000ff19197812 */ /* 0x000fe200078ec0ff */
[----:B------:R-:W0:Y:S01]  /*0f30*/  I2F.F16 R23, R28 ;  /* 0x0000001c00177306 */ /* 0x000e220000200c00 */
[----:B------:R-:W-:Y:S01]  /*0f40*/  IADD3 R10, PT, PT, R10, -0x80, RZ ;  /* 0xffffff800a0a7810 */ /* 0x000fe20007ffe0ff */
[----:B------:R-:W-:Y:S01]  /*0f50*/  FFMA.FTZ R26, R27, R20, R26 ;  /* 0x000000141b1a7223 */ /* 0x000fe2000001001a */
[----:B------:R-:W-:Y:S01]  /*0f60*/  IADD3 R27, PT, PT, R25, -0x80, RZ ;  /* 0xffffff80191b7810 */ /* 0x000fe20007ffe0ff */
[----:B-1----:R-:W-:-:S04]  /*0f70*/  HADD2.F32 R11, -RZ, R11.H0_H0 ;  /* 0x2000000bff0b7230 */ /* 0x002fc80000004100 */
[----:B------:R-:W1:Y:S01]  /*0f80*/  I2F.F16 R10, R10 ;  /* 0x0000000a000a7306 */ /* 0x000e620000200c00 */
[----:B0-----:R-:W-:-:S07]  /*0f90*/  HADD2.F32 R23, -RZ, R23.H0_H0 ;  /* 0x20000017ff177230 */ /* 0x001fce0000004100 */
[----:B------:R-:W0:Y:S01]  /*0fa0*/  I2F.F16 R25, R27 ;  /* 0x0000001b00197306 */ /* 0x000e220000200c00 */
[----:B------:R-:W-:Y:S01]  /*0fb0*/  FFMA.FTZ R20, R20, R23, R9 ;  /* 0x0000001714147223 */ /* 0x000fe20000010009 */
[----:B------:R-:W-:Y:S02]  /*0fc0*/  HADD2.F32 R23, -RZ, R21.H0_H0 ;  /* 0x20000015ff177230 */ /* 0x000fe40000004100 */
[----:B-1----:R-:W-:-:S03]  /*0fd0*/  HADD2.F32 R9, -RZ, R10.H0_H0 ;  /* 0x2000000aff097230 */ /* 0x002fc60000004100 */
[----:B------:R-:W-:Y:S02]  /*0fe0*/  FFMA.FTZ R26, R11, R23, R26 ;  /* 0x000000170b1a7223 */ /* 0x000fe4000001001a */
[----:B------:R-:W-:Y:S01]  /*0ff0*/  FFMA.FTZ R24, R23, R9, R24 ;  /* 0x0000000917187223 */ /* 0x000fe20000010018 */
[----:B0-----:R-:W-:-:S05]  /*1000*/  HADD2.F32 R25, -RZ, R25.H0_H0 ;  /* 0x20000019ff197230 */ /* 0x001fca0000004100 */
[----:B------:R-:W-:Y:S02]  /*1010*/  FFMA.FTZ R25, R23, R25, R8 ;  /* 0x0000001917197223 */ /* 0x000fe40000010008 */
[----:B------:R0:W2:Y:S01]  /*1020*/  LDG.E.128.CONSTANT R8, desc[UR6][R30.64] ;  /* 0x000000061e087981 */ /* 0x0000a2000c1e9d00 */
[----:B------:R-:W-:Y:S02]  /*1030*/  SHF.R.U32.HI R27, RZ, 0x10, R15 ;  /* 0x00000010ff1b7819 */ /* 0x000fe4000001160f */
[----:B------:R-:W-:Y:S02]  /*1040*/  LEA.HI R15, R15, 0xffffff80, RZ, 0x8 ;  /* 0xffffff800f0f7811 */ /* 0x000fe400078f40ff */
[----:B------:R-:W-:Y:S02]  /*1050*/  LOP3.LUT R27, R27, 0xff, RZ, 0xc0, !PT ;  /* 0x000000ff1b1b7812 */ /* 0x000fe400078ec0ff */
[----:B------:R-:W-:Y:S02]  /*1060*/  LEA.HI R29, R14, 0xffffff80, RZ, 0x8 ;  /* 0xffffff800e1d7811 */ /* 0x000fe400078f40ff */
[----:B------:R-:W-:Y:S01]  /*1070*/  IADD3 R28, PT, PT, R27, -0x80, RZ ;  /* 0xffffff801b1c7810 */ /* 0x000fe20007ffe0ff */
[----:B------:R-:W-:Y:S01]  /*1080*/  I2F.F16 R15, R15 ;  /* 0x0000000f000f7306 */ /* 0x000fe20000200c00 */
[----:B0-----:R-:W-:-:S07]  /*1090*/  IMAD.WIDE R30, R3, 0x4, R30 ;  /* 0x00000004031e7825 */ /* 0x001fce00078e021e */
[----:B------:R-:W0:Y:S08]  /*10a0*/  I2F.F16 R28, R28 ;  /* 0x0000001c001c7306 */ /* 0x000e300000200c00 */
[----:B------:R-:W1:Y:S01]  /*10b0*/  I2F.F16 R14, R29 ;  /* 0x0000001d000e7306 */ /* 0x000e620000200c00 */
[----:B0-----:R-:W-:-:S05]  /*10c0*/  HADD2.F32 R27, -RZ, R28.H0_H0 ;  /* 0x2000001cff1b7230 */ /* 0x001fca0000004100 */
[----:B------:R-:W-:Y:S01]  /*10d0*/  FFMA.FTZ R23, R23, R27, R20 ;  /* 0x0000001b17177223 */ /* 0x000fe20000010014 */
[----:B------:R-:W-:Y:S02]  /*10e0*/  LEA.HI R27, R12, 0xffffff80, RZ, 0x8 ;  /* 0xffffff800c1b7811 */ /* 0x000fe400078f40ff */
[----:B------:R-:W-:Y:S01]  /*10f0*/  LEA.HI R12, R13, 0xffffff80, RZ, 0x8 ;  /* 0xffffff800d0c7811 */ /* 0x000fe200078f40ff */
[----:B------:R-:W-:Y:S01]  /*1100*/  HADD2.F32 R13, -RZ, R21.H1_H1 ;  /* 0x30000015ff0d7230 */ /* 0x000fe20000004100 */
[----:B------:R-:W0:Y:S01]  /*1110*/  I2F.F16 R20, R27 ;  /* 0x0000001b00147306 */ /* 0x000e220000200c00 */
[----:B-1----:R-:W-:Y:S02]  /*1120*/  HADD2.F32 R28, -RZ, R14.H0_H0 ;  /* 0x2000000eff1c7230 */ /* 0x002fe40000004100 */
[----:B------:R-:W-:-:S03]  /*1130*/  HADD2.F32 R14, -RZ, R15.H0_H0 ;  /* 0x2000000fff0e7230 */ /* 0x000fc60000004100 */
[C---:B------:R-:W-:Y:S02]  /*1140*/  FFMA.FTZ R28, R13.reuse, R28, R25 ;  /* 0x0000001c0d1c7223 */ /* 0x040fe40000010019 */
[----:B------:R-:W1:Y:S01]  /*1150*/  I2F.F16 R12, R12 ;  /* 0x0000000c000c7306 */ /* 0x000e620000200c00 */
[----:B------:R-:W-:Y:S01]  /*1160*/  FFMA.FTZ R14, R13, R14, R23 ;  /* 0x0000000e0d0e7223 */ /* 0x000fe20000010017 */
[----:B---3--:R-:W-:Y:S01]  /*1170*/  LOP3.LUT R23, R6, 0xff, RZ, 0xc0, !PT ;  /* 0x000000ff06177812 */ /* 0x008fe200078ec0ff */
[----:B0-----:R-:W-:-:S05]  /*1180*/  HADD2.F32 R21, -RZ, R20.H0_H0 ;  /* 0x20000014ff157230 */ /* 0x001fca0000004100 */
[----:B------:R-:W-:Y:S02]  /*1190*/  FFMA.FTZ R26, R21, R13, R26 ;  /* 0x0000000d151a7223 */ /* 0x000fe4000001001a */
[----:B------:R-:W0:Y:S01]  /*11a0*/  LDS.64 R20, [UR4+0x8] ;  /* 0x00000804ff147984 */ /* 0x000e220008000a00 */
[----:B-1----:R-:W-:Y:S01]  /*11b0*/  HADD2.F32 R27, -RZ, R12.H0_H0 ;  /* 0x2000000cff1b7230 */ /* 0x002fe20000004100 */
[----:B------:R-:W-:-:S04]  /*11c0*/  LOP3.LUT R12, R4, 0xff, RZ, 0xc0, !PT ;  /* 0x000000ff040c7812 */ /* 0x000fc800078ec0ff */
[----:B------:R-:W-:Y:S01]  /*11d0*/  FFMA.FTZ R24, R13, R27, R24 ;  /* 0x0000001b0d187223 */ /* 0x000fe20000010018 */
[----:B------:R-:W-:Y:S01]  /*11e0*/  VIADD R12, R12, 0xffffff80 ;  /* 0xffffff800c0c7836 */ /* 0x000fe20000000000 */
[----:B------:R-:W-:Y:S02]  /*11f0*/  LOP3.LUT R13, R5, 0xff, RZ, 0xc0, !PT ;  /* 0x000000ff050d7812 */ /* 0x000fe400078ec0ff */
[----:B------:R-:W-:Y:S02]  /*1200*/  IADD3 R27, PT, PT, R23, -0x80, RZ ;  /* 0xffffff80171b7810 */ /* 0x000fe40007ffe0ff */
[----:B------:R-:W-:Y:S01]  /*1210*/  IADD3 R15, PT, PT, R13, -0x80, RZ ;  /* 0xffffff800d0f7810 */ /* 0x000fe20007ffe0ff */
[----:B------:R-:W1:Y:S08]  /*1220*/  I2F.F16 R12, R12 ;  /* 0x0000000c000c7306 */ /* 0x000e700000200c00 */
[----:B------:R-:W3:Y:S01]  /*1230*/  I2F.F16 R15, R15 ;  /* 0x0000000f000f7306 */ /* 0x000ee20000200c00 */
[----:B-1----:R-:W-:Y:S01]  /*1240*/  HADD2.F32 R25, -RZ, R12.H0_H0 ;  /* 0x2000000cff197230 */ /* 0x002fe20000004100 */
[----:B------:R-:W-:-:S06]  /*1250*/  LOP3.LUT R12, R7, 0xff, RZ, 0xc0, !PT ;  /* 0x000000ff070c7812 */ /* 0x000fcc00078ec0ff */
[----:B------:R-:W1:Y:S01]  /*1260*/  I2F.F16 R23, R27 ;  /* 0x0000001b00177306 */ /* 0x000e620000200c00 */
[----:B------:R-:W-:-:S07]  /*1270*/  IADD3 R29, PT, PT, R12, -0x80, RZ ;  /* 0xffffff800c1d7810 */ /* 0x000fce0007ffe0ff */
[----:B------:R-:W4:Y:S01]  /*1280*/  I2F.F16 R12, R29 ;  /* 0x0000001d000c7306 */ /* 0x000f220000200c00 */
[--C-:B0-----:R-:W-:Y:S02]  /*1290*/  HADD2.F32 R13, -RZ, R20.reuse.H0_H0 ;  /* 0x20000014ff0d7230 */ /* 0x101fe40000004100 */
[----:B------:R-:W-:-:S03]  /*12a0*/  HADD2.F32 R20, -RZ, R20.H1_H1 ;  /* 0x30000014ff147230 */ /* 0x000fc60000004100 */
[----:B------:R-:W-:Y:S01]  /*12b0*/  FFMA.FTZ R25, R25, R13, R26 ;  /* 0x0000000d19197223 */ /* 0x000fe2000001001a */
[----:B---3--:R-:W-:Y:S02]  /*12c0*/  HADD2.F32 R26, -RZ, R15.H0_H0 ;  /* 0x2000000fff1a7230 */ /* 0x008fe40000004100 */
[----:B-1----:R-:W-:-:S03]  /*12d0*/  HADD2.F32 R23, -RZ, R23.H0_H0 ;  /* 0x20000017ff177230 */ /* 0x002fc60000004100 */
[C---:B------:R-:W-:Y:S01]  /*12e0*/  FFMA.FTZ R15, R13.reuse, R26, R24 ;  /* 0x0000001a0d0f7223 */ /* 0x040fe20000010018 */
[----:B------:R-:W-:Y:S01]  /*12f0*/  SHF.R.U32.HI R24, RZ, 0x8, R4 ;  /* 0x00000008ff187819 */ /* 0x000fe20000011604 */
[----:B----4-:R-:W-:Y:S02]  /*1300*/  HADD2.F32 R12, -RZ, R12.H0_H0 ;  /* 0x2000000cff0c7230 */ /* 0x010fe40000004100 */
[C---:B------:R-:W-:Y:S01]  /*1310*/  FFMA.FTZ R23, R13.reuse, R23, R28 ;  /* 0x000000170d177223 */ /* 0x040fe2000001001c */
[----:B------:R-:W-:Y:S02]  /*1320*/  LOP3.LUT R24, R24, 0xff, RZ, 0xc0, !PT ;  /* 0x000000ff18187812 */ /* 0x000fe400078ec0ff */
[----:B------:R-:W-:Y:S01]  /*1330*/  FFMA.FTZ R12, R13, R12, R14 ;  /* 0x0000000c0d0c7223 */ /* 0x000fe2000001000e */
[----:B------:R-:W-:Y:S02]  /*1340*/  SHF.R.U32.HI R13, RZ, 0x8, R5 ;  /* 0x00000008ff0d7819 */ /* 0x000fe40000011605 */
[----:B------:R-:W-:Y:S01]  /*1350*/  SHF.R.U32.HI R14, RZ, 0x8, R6 ;  /* 0x00000008ff0e7819 */ /* 0x000fe20000011606 */
[----:B------:R-:W-:Y:S01]  /*1360*/  VIADD R26, R24, 0xffffff80 ;  /* 0xffffff80181a7836 */ /* 0x000fe20000000000 */
[----:B------:R-:W-:-:S02]  /*1370*/  LOP3.LUT R13, R13, 0xff, RZ, 0xc0, !PT ;  /* 0x000000ff0d0d7812 */ /* 0x000fc400078ec0ff */
        /* <DEDUP_REMOVED lines=10> */
[----:B------:R-:W-:Y:S01]  /*1420*/  FFMA.FTZ R25, R26, R20, R25 ;  /* 0x000000141a197223 */ /* 0x000fe20000010019 */
[----:B-1----:R-:W-:-:S06]  /*1430*/  HADD2.F32 R24, -RZ, R24.H0_H0 ;  /* 0x20000018ff187230 */ /* 0x002fcc0000004100 */
[----:B------:R-:W1:Y:S01]  /*1440*/  I2F.F16 R14, R14 ;  /* 0x0000000e000e7306 */ /* 0x000e620000200c00 */
[----:B------:R-:W-:Y:S01]  /*1450*/  FFMA.FTZ R15, R20, R24, R15 ;  /* 0x00000018140f7223 */ /* 0x000fe2000001000f */
[----:B------:R-:W-:Y:S01]  /*1460*/  SHF.R.U32.HI R24, RZ, 0x10, R4 ;  /* 0x00000010ff187819 */ /* 0x000fe20000011604 */
[----:B0-----:R-:W-:Y:S01]  /*1470*/  HADD2.F32 R26, -RZ, R13.H0_H0 ;  /* 0x2000000dff1a7230 */ /* 0x001fe20000004100 */
[----:B------:R-:W-:Y:S02]  /*1480*/  SHF.R.U32.HI R13, RZ, 0x10, R5 ;  /* 0x00000010ff0d7819 */ /* 0x000fe40000011605 */
[----:B------:R-:W-:Y:S02]  /*1490*/  LOP3.LUT R24, R24, 0xff, RZ, 0xc0, !PT ;  /* 0x000000ff18187812 */ /* 0x000fe400078ec0ff */
[----:B------:R-:W-:Y:S01]  /*14a0*/  FFMA.FTZ R23, R20, R26, R23 ;  /* 0x0000001a14177223 */ /* 0x000fe20000010017 */
[----:B------:R-:W-:Y:S01]  /*14b0*/  LOP3.LUT R13, R13, 0xff, RZ, 0xc0, !PT ;  /* 0x000000ff0d0d7812 */ /* 0x000fe200078ec0ff */
[----:B-1----:R-:W-:Y:S01]  /*14c0*/  HADD2.F32 R27, -RZ, R14.H0_H0 ;  /* 0x2000000eff1b7230 */ /* 0x002fe20000004100 */
[----:B------:R-:W-:Y:S01]  /*14d0*/  SHF.R.U32.HI R14, RZ, 0x10, R7 ;  /* 0x00000010ff0e7819 */ /* 0x000fe20000011607 */
[----:B------:R-:W-:Y:S01]  /*14e0*/  VIADD R24, R24, 0xffffff80 ;  /* 0xffffff8018187836 */ /* 0x000fe20000000000 */
[----:B------:R-:W-:-:S02]  /*14f0*/  IADD3 R28, PT, PT, R13, -0x80, RZ ;  /* 0xffffff800d1c7810 */ /* 0x000fc40007ffe0ff */
[----:B------:R-:W-:Y:S01]  /*1500*/  FFMA.FTZ R20, R20, R27, R12 ;  /* 0x0000001b14147223 */ /* 0x000fe2000001000c */
[----:B------:R-:W-:Y:S01]  /*1510*/  SHF.R.U32.HI R12, RZ, 0x10, R6 ;  /* 0x00000010ff0c7819 */ /* 0x000fe20000011606 */
[----:B------:R-:W0:Y:S01]  /*1520*/  I2F.F16 R26, R28 ;  /* 0x0000001c001a7306 */ /* 0x000e220000200c00 */
[----:B------:R-:W-:Y:S02]  /*1530*/  LOP3.LUT R14, R14, 0xff, RZ, 0xc0, !PT ;  /* 0x000000ff0e0e7812 */ /* 0x000fe400078ec0ff */
[----:B------:R-:W-:Y:S02]  /*1540*/  LOP3.LUT R12, R12, 0xff, RZ, 0xc0, !PT ;  /* 0x000000ff0c0c7812 */ /* 0x000fe400078ec0ff */
[----:B------:R-:W-:Y:S02]  /*1550*/  IADD3 R14, PT, PT, R14, -0x80, RZ ;  /* 0xffffff800e0e7810 */ /* 0x000fe40007ffe0ff */
[----:B------:R-:W-:Y:S01]  /*1560*/  IADD3 R13, PT, PT, R12, -0x80, RZ ;  /* 0xffffff800c0d7810 */ /* 0x000fe20007ffe0ff */
[----:B------:R-:W1:Y:S01]  /*1570*/  I2F.F16 R24, R24 ;  /* 0x0000001800187306 */ /* 0x000e620000200c00 */
[----:B------:R-:W-:Y:S01]  /*1580*/  LEA.HI R27, R4, 0xffffff80, RZ, 0x8 ;  /* 0xffffff80041b7811 */ /* 0x000fe200078f40ff */
[----:B------:R-:W-:Y:S01]  /*1590*/  HADD2.F32 R12, -RZ, R21.H0_H0 ;  /* 0x20000015ff0c7230 */ /* 0x000fe20000004100 */
[----:B------:R-:W-:Y:S01]  /*15a0*/  LEA.HI R6, R6, 0xffffff80, RZ, 0x8 ;  /* 0xffffff8006067811 */ /* 0x000fe200078f40ff */
[----:B0-----:R-:W-:-:S04]  /*15b0*/  HADD2.F32 R26, -RZ, R26.H0_H0 ;  /* 0x2000001aff1a7230 */ /* 0x001fc80000004100 */
[----:B------:R-:W0:Y:S01]  /*15c0*/  I2F.F16 R13, R13 ;  /* 0x0000000d000d7306 */ /* 0x000e220000200c00 */
[----:B------:R-:W-:Y:S01]  /*15d0*/  FFMA.FTZ R26, R12, R26, R15 ;  /* 0x0000001a0c1a7223 */ /* 0x000fe2000001000f */
[----:B-1----:R-:W-:-:S06]  /*15e0*/  HADD2.F32 R4, -RZ, R24.H0_H0 ;  /* 0x20000018ff047230 */ /* 0x002fcc0000004100 */
[----:B------:R-:W1:Y:S01]  /*15f0*/  I2F.F16 R14, R14 ;  /* 0x0000000e000e7306 */ /* 0x000e620000200c00 */
[----:B------:R-:W-:Y:S01]  /*1600*/  LEA.HI R24, R5, 0xffffff80, RZ, 0x8 ;  /* 0xffffff8005187811 */ /* 0x000fe200078f40ff */
[----:B------:R-:W-:Y:S01]  /*1610*/  FFMA.FTZ R4, R4, R12, R25 ;  /* 0x0000000c04047223 */ /* 0x000fe20000010019 */
[----:B0-----:R-:W-:-:S05]  /*1620*/  HADD2.F32 R13, -RZ, R13.H0_H0 ;  /* 0x2000000dff0d7230 */ /* 0x001fca0000004100 */
[----:B------:R0:W3:Y:S01]  /*1630*/  I2F.F16 R25, R27 ;  /* 0x0000001b00197306 */ /* 0x0000e20000200c00 */
[----:B------:R-:W-:Y:S01]  /*1640*/  FFMA.FTZ R23, R12, R13, R23 ;  /* 0x0000000d0c177223 */ /* 0x000fe20000010017 */
[----:B-1----:R-:W-:-:S06]  /*1650*/  HADD2.F32 R5, -RZ, R14.H0_H0 ;  /* 0x2000000eff057230 */ /* 0x002fcc0000004100 */
[----:B------:R-:W1:Y:S01]  /*1660*/  I2F.F16 R24, R24 ;  /* 0x0000001800187306 */ /* 0x000e620000200c00 */
[----:B------:R-:W-:Y:S02]  /*1670*/  FFMA.FTZ R20, R12, R5, R20 ;  /* 0x000000050c147223 */ /* 0x000fe40000010014 */
[----:B------:R4:W5:Y:S01]  /*1680*/  LDG.E.128.CONSTANT R12, desc[UR6][R30.64] ;  /* 0x000000061e0c7981 */ /* 0x000962000c1e9d00 */
[----:B0-----:R-:W-:-:S04]  /*1690*/  HADD2.F32 R27, -RZ, R21.H1_H1 ;  /* 0x30000015ff1b7230 */ /* 0x001fc80000004100 */
[----:B------:R-:W0:Y:S01]  /*16a0*/  I2F.F16 R6, R6 ;  /* 0x0000000600067306 */ /* 0x000e220000200c00 */
[----:B---3--:R-:W-:Y:S02]  /*16b0*/  HADD2.F32 R25, -RZ, R25.H0_H0 ;  /* 0x20000019ff197230 */ /* 0x008fe40000004100 */
[----:B------:R-:W-:Y:S02]  /*16c0*/  HADD2.F32 R22, -RZ, R22.H0_H0 ;  /* 0x20000016ff167230 */ /* 0x000fe40000004100 */
[----:B------:R-:W-:Y:S02]  /*16d0*/  HADD2.F32 R17, -RZ, R17.H0_H0 ;  /* 0x20000011ff117230 */ /* 0x000fe40000004100 */
[----:B------:R-:W-:Y:S01]  /*16e0*/  FFMA.FTZ R25, R25, R27, R4 ;  /* 0x0000001b19197223 */ /* 0x000fe20000010004 */
[----:B-1----:R-:W-:Y:S01]  /*16f0*/  HADD2.F32 R21, -RZ, R24.H0_H0 ;  /* 0x20000018ff157230 */ /* 0x002fe20000004100 */
[----:B------:R-:W1:Y:S01]  /*1700*/  LDS.64 R4, [UR4+0x10] ;  /* 0x00001004ff047984 */ /* 0x000e620008000a00 */
[----:B------:R-:W-:Y:S01]  /*1710*/  LEA.HI R24, R7, 0xffffff80, RZ, 0x8 ;  /* 0xffffff8007187811 */ /* 0x000fe200078f40ff */
[----:B----4-:R-:W-:-:S04]  /*1720*/  IMAD.WIDE R30, R3, 0x4, R30 ;  /* 0x00000004031e7825 */ /* 0x010fc800078e021e */
[----:B------:R-:W-:Y:S01]  /*1730*/  FFMA.FTZ R26, R27, R21, R26 ;  /* 0x000000151b1a7223 */ /* 0x000fe2000001001a */
[----:B0-----:R-:W-:-:S03]  /*1740*/  HADD2.F32 R28, -RZ, R6.H0_H0 ;  /* 0x20000006ff1c7230 */ /* 0x001fc60000004100 */
[----:B------:R-:W-:Y:S02]  /*1750*/  FMUL.FTZ R26, R26, R17 ;  /* 0x000000111a1a7220 */ /* 0x000fe40000410000 */
[----:B------:R-:W-:Y:S01]  /*1760*/  FFMA.FTZ R21, R27, R28, R23 ;  /* 0x0000001c1b157223 */ /* 0x000fe20000010017 */
[----:B------:R-:W-:Y:S01]  /*1770*/  HADD2.F32 R2, -RZ, R2.H0_H0 ;  /* 0x20000002ff027230 */ /* 0x000fe20000004100 */
[----:B------:R-:W0:Y:S01]  /*1780*/  I2F.F16 R23, R24 ;  /* 0x0000001800177306 */ /* 0x000e220000200c00 */
[----:B------:R-:W-:Y:S01]  /*1790*/  F2FP.F16.F32.PACK_AB R26, RZ, R26 ;  /* 0x0000001aff1a723e */ /* 0x000fe200000000ff */
[----:B0-----:R-:W-:-:S05]  /*17a0*/  HADD2.F32 R23, -RZ, R23.H0_H0 ;  /* 0x20000017ff177230 */ /* 0x001fca0000004100 */
[----:B------:R-:W-:Y:S01]  /*17b0*/  FFMA.FTZ R20, R27, R23, R20 ;  /* 0x000000171b147223 */ /* 0x000fe20000010014 */
[----:B-1----:R-:W-:Y:S01]  /*17c0*/  HADD2.F32 R23, -RZ, R4.H1_H1 ;  /* 0x30000004ff177230 */ /* 0x002fe20000004100 */
[----:B--2---:R-:W-:Y:S02]  /*17d0*/  LOP3.LUT R7, R8, 0xff, RZ, 0xc0, !PT ;  /* 0x000000ff08077812 */ /* 0x004fe400078ec0ff */
[----:B------:R-:W-:-:S03]  /*17e0*/  SHF.R.U32.HI R6, RZ, 0x8, R8 ;  /* 0x00000008ff067819 */ /* 0x000fc60000011608 */
[----:B------:R-:W-:Y:S01]  /*17f0*/  VIADD R28, R7, 0xffffff80 ;  /* 0xffffff80071c7836 */ /* 0x000fe20000000000 */
[----:B------:R-:W-:-:S03]  /*1800*/  LOP3.LUT R7, R6, 0xff, RZ, 0xc0, !PT ;  /* 0x000000ff06077812 */ /* 0x000fc600078ec0ff */
[----:B------:R-:W0:Y:S01]  /*1810*/  I2F.F16 R6, R28 ;  /* 0x0000001c00067306 */ /* 0x000e220000200c00 */
[----:B------:R-:W-:-:S07]  /*1820*/  IADD3 R7, PT, PT, R7, -0x80, RZ ;  /* 0xffffff8007077810 */ /* 0x000fce0007ffe0ff */
[----:B------:R-:W1:Y:S01]  /*1830*/  I2F.F16 R7, R7 ;  /* 0x0000000700077306 */ /* 0x000e620000200c00 */
[----:B0-----:R-:W-:Y:S02]  /*1840*/  HADD2.F32 R27, -RZ, R6.H0_H0 ;  /* 0x20000006ff1b7230 */ /* 0x001fe40000004100 */
[----:B------:R-:W-:-:S05]  /*1850*/  HADD2.F32 R6, -RZ, R4.H0_H0 ;  /* 0x20000004ff067230 */ /* 0x000fca0000004100 */
[----:B------:R-:W-:Y:S01]  /*1860*/  FFMA.FTZ R27, R27, R6, RZ ;  /* 0x000000061b1b7223 */ /* 0x000fe200000100ff */
[----:B-1----:R-:W-:-:S05]  /*1870*/  HADD2.F32 R4, -RZ, R7.H0_H0 ;  /* 0x20000007ff047230 */ /* 0x002fca0000004100 */
[----:B------:R-:W-:Y:S01]  /*1880*/  FFMA.FTZ R33, R4, R23, R27 ;  /* 0x0000001704217223 */ /* 0x000fe2000001001b */
[----:B------:R-:W-:Y:S02]  /*1890*/  LOP3.LUT R4, R9, 0xff, RZ, 0xc0, !PT ;  /* 0x000000ff09047812 */ /* 0x000fe400078ec0ff */
[----:B------:R-:W-:Y:S02]  /*18a0*/  SHF.R.U32.HI R27, RZ, 0x8, R9 ;  /* 0x00000008ff1b7819 */ /* 0x000fe40000011609 */
[----:B------:R-:W-:Y:S02]  /*18b0*/  IADD3 R24, PT, PT, R4, -0x80, RZ ;  /* 0xffffff8004187810 */ /* 0x000fe40007ffe0ff */
[----:B------:R-:W-:Y:S02]  /*18c0*/  LOP3.LUT R27, R27, 0xff, RZ, 0xc0, !PT ;  /* 0x000000ff1b1b7812 */ /* 0x000fe400078ec0ff */
[----:B------:R-:W0:Y:S02]  /*18d0*/  I2F.F16 R4, R24 ;  /* 0x0000001800047306 */ /* 0x000e240000200c00 */
[----:B------:R-:W-:-:S06]  /*18e0*/  IADD3 R27, PT, PT, R27, -0x80, RZ ;  /* 0xffffff801b1b7810 */ /* 0x000fcc0007ffe0ff */
[----:B------:R-:W1:Y:S01]  /*18f0*/  I2F.F16 R27, R27 ;  /* 0x0000001b001b7306 */ /* 0x000e620000200c00 */
[----:B0-----:R-:W-:-:S05]  /*1900*/  HADD2.F32 R7, -RZ, R4.H0_H0 ;  /* 0x20000004ff077230 */ /* 0x001fca0000004100 */
[----:B------:R-:W-:Y:S01]  /*1910*/  FFMA.FTZ R4, R6, R7, RZ ;  /* 0x0000000706047223 */ /* 0x000fe200000100ff */
[----:B------:R-:W-:Y:S01]  /*1920*/  SHF.R.U32.HI R7, RZ, 0x8, R10 ;  /* 0x00000008ff077819 */ /* 0x000fe2000001160a */
[----:B-1----:R-:W-:-:S03]  /*1930*/  HADD2.F32 R28, -RZ, R27.H0_H0 ;  /* 0x2000001bff1c7230 */ /* 0x002fc60000004100 */
[----:B------:R-:W-:Y:S02]  /*1940*/  LOP3.LUT R7, R7, 0xff, RZ, 0xc0, !PT ;  /* 0x000000ff07077812 */ /* 0x000fe400078ec0ff */
[----:B------:R-:W-:Y:S02]  /*1950*/  FFMA.FTZ R28, R23, R28, R4 ;  /* 0x0000001c171c7223 */ /* 0x000fe40000010004 */
[----:B------:R-:W-:Y:S02]  /*1960*/  IADD3 R32, PT, PT, R7, -0x80, RZ ;  /* 0xffffff8007207810 */ /* 0x000fe40007ffe0ff */
[----:B------:R-:W-:Y:S02]  /*1970*/  LOP3.LUT R4, R10, 0xff, RZ, 0xc0, !PT ;  /* 0x000000ff0a047812 */ /* 0x000fe400078ec0ff */
[----:B------:R0:W1:Y:S03]  /*1980*/  I2F.F16 R7, R32 ;  /* 0x0000002000077306 */ /* 0x0000660000200c00 */
[----:B------:R-:W-:-:S06]  /*1990*/  VIADD R4, R4, 0xffffff80 ;  /* 0xffffff8004047836 */ /* 0x000fcc0000000000 */
[----:B------:R-:W2:Y:S01]  /*19a0*/  I2F.F16 R4, R4 ;  /* 0x0000000400047306 */ /* 0x000ea20000200c00 */
[----:B0-----:R-:W-:-:S04]  /*19b0*/  SHF.R.U32.HI R32, RZ, 0x10, R10 ;  /* 0x00000010ff207819 */ /* 0x001fc8000001160a */
[----:B------:R-:W-:Y:S01]  /*19c0*/  LOP3.LUT R32, R32, 0xff, RZ, 0xc0, !PT ;  /* 0x000000ff20207812 */ /* 0x000fe200078ec0ff */
[----:B-1----:R-:W-:Y:S01]  /*19d0*/  HADD2.F32 R24, -RZ, R7.H0_H0 ;  /* 0x20000007ff187230 */ /* 0x002fe20000004100 */
[----:B------:R-:W-:Y:S02]  /*19e0*/  SHF.R.U32.HI R7, RZ, 0x10, R8 ;  /* 0x00000010ff077819 */ /* 0x000fe40000011608 */
[----:B------:R-:W-:Y:S01]  /*19f0*/  LEA.HI R8, R8, 0xffffff80, RZ, 0x8 ;  /* 0xffffff8008087811 */ /* 0x000fe200078f40ff */
[----:B------:R-:W-:Y:S01]  /*1a00*/  VIADD R32, R32, 0xffffff80 ;  /* 0xffffff8020207836 */ /* 0x000fe20000000000 */
[----:B------:R-:W-:-:S04]  /*1a10*/  LOP3.LUT R7, R7, 0xff, RZ, 0xc0, !PT ;  /* 0x000000ff07077812 */ /* 0x000fc800078ec0ff */
[----:B------:R-:W-:Y:S01]  /*1a20*/  IADD3 R29, PT, PT, R7, -0x80, RZ ;  /* 0xffffff80071d7810 */ /* 0x000fe20007ffe0ff */
[----:B--2---:R-:W-:Y:S02]  /*1a30*/  HADD2.F32 R27, -RZ, R4.H0_H0 ;  /* 0x20000004ff1b7230 */ /* 0x004fe40000004100 */
[----:B------:R-:W-:-:S03]  /*1a40*/  HADD2.F32 R7, -RZ, R5.H0_H0 ;  /* 0x20000005ff077230 */ /* 0x000fc60000004100 */
[----:B------:R-:W0:Y:S01]  /*1a50*/  I2F.F16 R29, R29 ;  /* 0x0000001d001d7306 */ /* 0x000e220000200c00 */
[----:B------:R-:W-:-:S04]  /*1a60*/  FFMA.FTZ R34, R6, R27, RZ ;  /* 0x0000001b06227223 */ /* 0x000fc800000100ff */
[----:B------:R-:W-:Y:S01]  /*1a70*/  FFMA.FTZ R24, R23, R24, R34 ;  /* 0x0000001817187223 */ /* 0x000fe20000010022 */
[----:B------:R-:W-:Y:S02]  /*1a80*/  SHF.R.U32.HI R34, RZ, 0x10, R9 ;  /* 0x00000010ff227819 */ /* 0x000fe40000011609 */
[----:B------:R-:W-:Y:S02]  /*1a90*/  LEA.HI R9, R9, 0xffffff80, RZ, 0x8 ;  /* 0xffffff8009097811 */ /* 0x000fe400078f40ff */
[----:B------:R-:W-:-:S04]  /*1aa0*/  LOP3.LUT R34, R34, 0xff, RZ, 0xc0, !PT ;  /* 0x000000ff22227812 */ /* 0x000fc800078ec0ff */
[----:B------:R-:W-:Y:S01]  /*1ab0*/  IADD3 R34, PT, PT, R34, -0x80, RZ ;  /* 0xffffff8022227810 */ /* 0x000fe20007ffe0ff */
[----:B0-----:R-:W-:-:S05]  /*1ac0*/  HADD2.F32 R4, -RZ, R29.H0_H0 ;  /* 0x2000001dff047230 */ /* 0x001fca0000004100 */
[----:B------:R-:W-:Y:S02]  /*1ad0*/  FFMA.FTZ R33, R4, R7, R33 ;  /* 0x0000000704217223 */ /* 0x000fe40000010021 */
[----:B------:R-:W0:Y:S02]  /*1ae0*/  I2F.F16 R4, R34 ;  /* 0x0000002200047306 */ /* 0x000e240000200c00 */
[----:B0-----:R-:W-:-:S05]  /*1af0*/  HADD2.F32 R4, -RZ, R4.H0_H0 ;  /* 0x20000004ff047230 */ /* 0x001fca0000004100 */
[----:B------:R-:W-:Y:S01]  /*1b00*/  FFMA.FTZ R27, R7, R4, R28 ;  /* 0x00000004071b7223 */ /* 0x000fe2000001001c */
[----:B------:R-:W-:Y:S01]  /*1b10*/  HADD2.F32 R28, -RZ, R5.H1_H1 ;  /* 0x30000005ff1c7230 */ /* 0x000fe20000004100 */
[----:B------:R-:W0:Y:S02]  /*1b20*/  I2F.F16 R4, R32 ;  /* 0x0000002000047306 */ /* 0x000e240000200c00 */
[----:B0-----:R-:W-:-:S05]  /*1b30*/  HADD2.F32 R4, -RZ, R4.H0_H0 ;  /* 0x20000004ff047230 */ /* 0x001fca0000004100 */
[----:B------:R-:W-:Y:S01]  /*1b40*/  FFMA.FTZ R29, R7, R4, R24 ;  /* 0x00000004071d7223 */ /* 0x000fe20000010018 */
[----:B------:R-:W-:Y:S01]  /*1b50*/  LEA.HI R24, R10, 0xffffff80, RZ, 0x8 ;  /* 0xffffff800a187811 */ /* 0x000fe200078f40ff */
[----:B------:R-:W0:Y:S08]  /*1b60*/  I2F.F16 R4, R8 ;  /* 0x0000000800047306 */ /* 0x000e300000200c00 */
[----:B------:R-:W1:Y:S01]  /*1b70*/  I2F.F16 R24, R24 ;  /* 0x0000001800187306 */ /* 0x000e620000200c00 */
[----:B0-----:R-:W-:-:S05]  /*1b80*/  HADD2.F32 R4, -RZ, R4.H0_H0 ;  /* 0x20000004ff047230 */ /* 0x001fca0000004100 */
[----:B------:R-:W-:Y:S02]  /*1b90*/  FFMA.FTZ R33, R4, R28, R33 ;  /* 0x0000001c04217223 */ /* 0x000fe40000010021 */
[----:B------:R-:W0:Y:S01]  /*1ba0*/  I2F.F16 R4, R9 ;  /* 0x0000000900047306 */ /* 0x000e220000200c00 */
[----:B-1----:R-:W-:-:S05]  /*1bb0*/  HADD2.F32 R10, -RZ, R24.H0_H0 ;  /* 0x20000018ff0a7230 */ /* 0x002fca0000004100 */
[----:B------:R-:W-:Y:S01]  /*1bc0*/  FFMA.FTZ R29, R28, R10, R29 ;  /* 0x0000000a1c1d7223 */ /* 0x000fe2000001001d */
[----:B0-----:R-:W-:-:S05]  /*1bd0*/  HADD2.F32 R4, -RZ, R4.H0_H0 ;  /* 0x20000004ff047230 */ /* 0x001fca0000004100 */
[----:B------:R-:W-:Y:S02]  /*1be0*/  FFMA.FTZ R27, R28, R4, R27 ;  /* 0x000000041c1b7223 */ /* 0x000fe4000001001b */
[----:B------:R-:W0:Y:S01]  /*1bf0*/  LDS.64 R4, [UR4+0x18] ;  /* 0x00001804ff047984 */ /* 0x000e220008000a00 */
[----:B-----5:R-:W-:Y:S02]  /*1c00*/  LOP3.LUT R8, R12, 0xff, RZ, 0xc0, !PT ;  /* 0x000000ff0c087812 */ /* 0x020fe400078ec0ff */
[--C-:B------:R-:W-:Y:S02]  /*1c10*/  SHF.R.U32.HI R24, RZ, 0x8, R12.reuse ;  /* 0x00000008ff187819 */ /* 0x100fe4000001160c */
[----:B------:R-:W-:Y:S02]  /*1c20*/  IADD3 R32, PT, PT, R8, -0x80, RZ ;  /* 0xffffff8008207810 */ /* 0x000fe40007ffe0ff */
[----:B------:R-:W-:Y:S02]  /*1c30*/  LOP3.LUT R24, R24, 0xff, RZ, 0xc0, !PT ;  /* 0x000000ff18187812 */ /* 0x000fe400078ec0ff */
[----:B------:R1:W2:Y:S01]  /*1c40*/  I2F.F16 R10, R32 ;  /* 0x00000020000a7306 */ /* 0x0002a20000200c00 */
[----:B------:R-:W-:-:S02]  /*1c50*/  SHF.R.U32.HI R34, RZ, 0x10, R12 ;  /* 0x00000010ff227819 */ /* 0x000fc4000001160c */
[----:B------:R-:W-:Y:S02]  /*1c60*/  IADD3 R24, PT, PT, R24, -0x80, RZ ;  /* 0xffffff8018187810 */ /* 0x000fe40007ffe0ff */
[----:B------:R-:W-:-:S03]  /*1c70*/  LOP3.LUT R34, R34, 0xff, RZ, 0xc0, !PT ;  /* 0x000000ff22227812 */ /* 0x000fc600078ec0ff */
[----:B------:R3:W4:Y:S01]  /*1c80*/  I2F.F16 R9, R24 ;  /* 0x0000001800097306 */ /* 0x0007220000200c00 */
[----:B------:R-:W-:Y:S02]  /*1c90*/  IADD3 R34, PT, PT, R34, -0x80, RZ ;  /* 0xffffff8022227810 */ /* 0x000fe40007ffe0ff */
[----:B-1----:R-:W-:Y:S01]  /*1ca0*/  LEA.HI R32, R12, 0xffffff80, RZ, 0x8 ;  /* 0xffffff800c207811 */ /* 0x002fe200078f40ff */
[----:B--2---:R-:W-:Y:S02]  /*1cb0*/  HADD2.F32 R10, -RZ, R10.H0_H0 ;  /* 0x2000000aff0a7230 */ /* 0x004fe40000004100 */
[----:B---3--:R-:W-:-:S05]  /*1cc0*/  FMUL.FTZ R24, R25, R22 ;  /* 0x0000001619187220 */ /* 0x008fca0000410000 */
[----:B------:R-:W-:Y:S01]  /*1cd0*/  F2FP.F16.F32.PACK_AB R24, RZ, R24 ;  /* 0x00000018ff18723e */ /* 0x000fe200000000ff */
[----:B0-----:R-:W-:Y:S02]  /*1ce0*/  HADD2.F32 R8, -RZ, R4.H0_H0 ;  /* 0x20000004ff087230 */ /* 0x001fe40000004100 */
[----:B------:R-:W-:-:S03]  /*1cf0*/  HADD2.F32 R12, -RZ, R5.H1_H1 ;  /* 0x30000005ff0c7230 */ /* 0x000fc60000004100 */
[----:B------:R-:W-:Y:S01]  /*1d00*/  FFMA.FTZ R33, R10, R8, R33 ;  /* 0x000000080a217223 */ /* 0x000fe20000010021 */
[----:B------:R-:W-:Y:S02]  /*1d10*/  HADD2.F32 R10, -RZ, R4.H1_H1 ;  /* 0x30000004ff0a7230 */ /* 0x000fe40000004100 */
[----:B----4-:R-:W-:Y:S02]  /*1d20*/  HADD2.F32 R4, -RZ, R9.H0_H0 ;  /* 0x20000009ff047230 */ /* 0x010fe40000004100 */
[----:B------:R-:W-:Y:S01]  /*1d30*/  HADD2.F32 R9, -RZ, R5.H0_H0 ;  /* 0x20000005ff097230 */ /* 0x000fe20000004100 */
[----:B------:R-:W-:Y:S02]  /*1d40*/  LOP3.LUT R5, R13, 0xff, RZ, 0xc0, !PT ;  /* 0x000000ff0d057812 */ /* 0x000fe400078ec0ff */
[----:B------:R-:W-:Y:S02]  /*1d50*/  FFMA.FTZ R33, R4, R10, R33 ;  /* 0x0000000a04217223 */ /* 0x000fe40000010021 */
[----:B------:R-:W0:Y:S01]  /*1d60*/  I2F.F16 R4, R34 ;  /* 0x0000002200047306 */ /* 0x000e220000200c00 */
[----:B------:R-:W-:-:S02]  /*1d70*/  VIADD R5, R5, 0xffffff80 ;  /* 0xffffff8005057836 */ /* 0x000fc40000000000 */
[----:B0-----:R-:W-:-:S05]  /*1d80*/  HADD2.F32 R4, -RZ, R4.H0_H0 ;  /* 0x20000004ff047230 */ /* 0x001fca0000004100 */
[----:B------:R-:W-:Y:S02]  /*1d90*/  FFMA.FTZ R33, R4, R9, R33 ;  /* 0x0000000904217223 */ /* 0x000fe40000010021 */
[----:B------:R0:W1:Y:S02]  /*1da0*/  I2F.F16 R4, R32 ;  /* 0x0000002000047306 */ /* 0x0000640000200c00 */
[----:B0-----:R-:W-:-:S04]  /*1db0*/  SHF.R.U32.HI R32, RZ, 0x10, R13 ;  /* 0x00000010ff207819 */ /* 0x001fc8000001160d */
[----:B------:R-:W-:Y:S01]  /*1dc0*/  LOP3.LUT R32, R32, 0xff, RZ, 0xc0, !PT ;  /* 0x000000ff20207812 */ /* 0x000fe200078ec0ff */
[----:B-1----:R-:W-:-:S03]  /*1dd0*/  HADD2.F32 R4, -RZ, R4.H0_H0 ;  /* 0x20000004ff047230 */ /* 0x002fc60000004100 */
[----:B------:R-:W-:Y:S02]  /*1de0*/  IADD3 R32, PT, PT, R32, -0x80, RZ ;  /* 0xffffff8020207810 */ /* 0x000fe40007ffe0ff */
[----:B------:R-:W-:Y:S02]  /*1df0*/  FFMA.FTZ R33, R4, R12, R33 ;  /* 0x0000000c04217223 */ /* 0x000fe40000010021 */
[----:B------:R-:W0:Y:S02]  /*1e00*/  I2F.F16 R4, R5 ;  /* 0x0000000500047306 */ /* 0x000e240000200c00 */
[----:B------:R-:W-:Y:S01]  /*1e10*/  FMUL.FTZ R25, R22, R33 ;  /* 0x0000002116197220 */ /* 0x000fe20000410000 */
[----:B------:R-:W-:Y:S02]  /*1e20*/  SHF.R.U32.HI R33, RZ, 0x8, R13 ;  /* 0x00000008ff217819 */ /* 0x000fe4000001160d */
[----:B------:R-:W-:Y:S02]  /*1e30*/  LEA.HI R13, R13, 0xffffff80, RZ, 0x8 ;  /* 0xffffff800d0d7811 */ /* 0x000fe400078f40ff */
[----:B------:R-:W-:Y:S01]  /*1e40*/  LOP3.LUT R33, R33, 0xff, RZ, 0xc0, !PT ;  /* 0x000000ff21217812 */ /* 0x000fe200078ec0ff */
[----:B------:R-:W1:Y:S01]  /*1e50*/  I2F.F16 R5, R32 ;  /* 0x0000002000057306 */ /* 0x000e620000200c00 */
[----:B------:R-:W-:-:S02]  /*1e60*/  PRMT R24, R24, 0x5410, R26 ;  /* 0x0000541018187816 */ /* 0x000fc4000000001a */
[----:B------:R-:W-:Y:S02]  /*1e70*/  IADD3 R33, PT, PT, R33, -0x80, RZ ;  /* 0xffffff8021217810 */ /* 0x000fe40007ffe0ff */
[----:B------:R-:W-:Y:S01]  /*1e80*/  F2FP.F16.F32.PACK_AB R25, RZ, R25 ;  /* 0x00000019ff19723e */ /* 0x000fe200000000ff */
[----:B0-----:R-:W-:Y:S02]  /*1e90*/  HADD2.F32 R4, -RZ, R4.H0_H0 ;  /* 0x20000004ff047230 */ /* 0x001fe40000004100 */
[----:B------:R-:W-:Y:S03]  /*1ea0*/  I2F.F16 R13, R13 ;  /* 0x0000000d000d7306 */ /* 0x000fe60000200c00 */
[----:B------:R-:W-:Y:S01]  /*1eb0*/  FFMA.FTZ R27, R8, R4, R27 ;  /* 0x00000004081b7223 */ /* 0x000fe2000001001b */
[----:B-1----:R-:W-:-:S04]  /*1ec0*/  HADD2.F32 R5, -RZ, R5.H0_H0 ;  /* 0x20000005ff057230 */ /* 0x002fc80000004100 */
[----:B------:R-:W0:Y:S02]  /*1ed0*/  I2F.F16 R4, R33 ;  /* 0x0000002100047306 */ /* 0x000e240000200c00 */
[----:B0-----:R-:W-:-:S05]  /*1ee0*/  HADD2.F32 R4, -RZ, R4.H0_H0 ;  /* 0x20000004ff047230 */ /* 0x001fca0000004100 */
[----:B------:R-:W-:-:S04]  /*1ef0*/  FFMA.FTZ R4, R10, R4, R27 ;  /* 0x000000040a047223 */ /* 0x000fc8000001001b */
[----:B------:R-:W-:Y:S01]  /*1f00*/  FFMA.FTZ R5, R9, R5, R4 ;  /* 0x0000000509057223 */ /* 0x000fe20000010004 */
[----:B------:R-:W-:Y:S01]  /*1f10*/  HADD2.F32 R4, -RZ, R13.H0_H0 ;  /* 0x2000000dff047230 */ /* 0x000fe20000004100 */
[----:B------:R-:W-:-:S04]  /*1f20*/  SHF.R.U32.HI R13, RZ, 0x10, R14 ;  /* 0x00000010ff0d7819 */ /* 0x000fc8000001160e */
[----:B------:R-:W-:Y:S01]  /*1f30*/  FFMA.FTZ R4, R12, R4, R5 ;  /* 0x000000040c047223 */ /* 0x000fe20000010005 */
[----:B------:R-:W-:-:S03]  /*1f40*/  LOP3.LUT R13, R13, 0xff, RZ, 0xc0, !PT ;  /* 0x000000ff0d0d7812 */ /* 0x000fc600078ec0ff */
[----:B------:R-:W-:Y:S01]  /*1f50*/  FMUL.FTZ R27, R17, R4 ;  /* 0x00000004111b7220 */ /* 0x000fe20000410000 */
[----:B------:R-:W-:-:S04]  /*1f60*/  LOP3.LUT R4, R14, 0xff, RZ, 0xc0, !PT ;  /* 0x000000ff0e047812 */ /* 0x000fc800078ec0ff */
[----:B------:R-:W-:Y:S02]  /*1f70*/  IADD3 R5, PT, PT, R4, -0x80, RZ ;  /* 0xffffff8004057810 */ /* 0x000fe40007ffe0ff */
[----:B------:R-:W-:Y:S02]  /*1f80*/  LEA.HI R33, R15, 0xffffff80, RZ, 0x8 ;  /* 0xffffff800f217811 */ /* 0x000fe400078f40ff */
[----:B------:R-:W-:Y:S02]  /*1f90*/  F2FP.F16.F32.PACK_AB R27, RZ, R27 ;  /* 0x0000001bff1b723e */ /* 0x000fe400000000ff */
[----:B------:R-:W0:Y:S02]  /*1fa0*/  I2F.F16 R5, R5 ;  /* 0x0000000500057306 */ /* 0x000e240000200c00 */
[----:B0-----:R-:W-:Y:S01]  /*1fb0*/  HADD2.F32 R4, -RZ, R5.H0_H0 ;  /* 0x20000005ff047230 */ /* 0x001fe20000004100 */
[----:B------:R-:W-:-:S04]  /*1fc0*/  IADD3 R5, PT, PT, R13, -0x80, RZ ;  /* 0xffffff800d057810 */ /* 0x000fc80007ffe0ff */
[----:B------:R-:W-:Y:S01]  /*1fd0*/  FFMA.FTZ R29, R8, R4, R29 ;  /* 0x00000004081d7223 */ /* 0x000fe2000001001d */
[----:B------:R-:W-:Y:S01]  /*1fe0*/  SHF.R.U32.HI R4, RZ, 0x8, R14 ;  /* 0x00000008ff047819 */ /* 0x000fe2000001160e */
[----:B------:R-:W0:Y:S03]  /*1ff0*/  I2F.F16 R5, R5 ;  /* 0x0000000500057306 */ /* 0x000e260000200c00 */
[----:B------:R-:W-:-:S05]  /*2000*/  LOP3.LUT R4, R4, 0xff, RZ, 0xc0, !PT ;  /* 0x000000ff04047812 */ /* 0x000fca00078ec0ff */
[----:B------:R-:W-:-:S06]  /*2010*/  VIADD R32, R4, 0xffffff80 ;  /* 0xffffff8004207836 */ /* 0x000fcc0000000000 */
[----:B------:R-:W1:Y:S01]  /*2020*/  I2F.F16 R32, R32 ;  /* 0x0000002000207306 */ /* 0x000e620000200c00 */
[----:B0-----:R-:W-:Y:S02]  /*2030*/  HADD2.F32 R13, -RZ, R5.H0_H0 ;  /* 0x20000005ff0d7230 */ /* 0x001fe40000004100 */
[----:B-1----:R-:W-:Y:S01]  /*2040*/  HADD2.F32 R4, -RZ, R32.H0_H0 ;  /* 0x20000020ff047230 */ /* 0x002fe20000004100 */
[----:B------:R-:W-:-:S04]  /*2050*/  LEA.HI R32, R11, 0xffffff80, RZ, 0x8 ;  /* 0xffffff800b207811 */ /* 0x000fc800078f40ff */
[----:B------:R-:W-:-:S04]  /*2060*/  FFMA.FTZ R4, R10, R4, R29 ;  /* 0x000000040a047223 */ /* 0x000fc8000001001d */
        /* <DEDUP_REMOVED lines=14> */
[----:B------:R-:W-:Y:S02]  /*2150*/  VIADD R23, R5, 0xffffff80 ;  /* 0xffffff8005177836 */ /* 0x000fe40000000000 */
[----:B------:R-:W0:Y:S08]  /*2160*/  I2F.F16 R5, R32 ;  /* 0x0000002000057306 */ /* 0x000e300000200c00 */
[----:B------:R-:W1:Y:S01]  /*2170*/  I2F.F16 R4, R23 ;  /* 0x0000001700047306 */ /* 0x000e620000200c00 */
[----:B0-----:R-:W-:-:S02]  /*2180*/  HADD2.F32 R5, -RZ, R5.H0_H0 ;  /* 0x20000005ff057230 */ /* 0x001fc40000004100 */
[----:B-1----:R-:W-:-:S05]  /*2190*/  HADD2.F32 R4, -RZ, R4.H0_H0 ;  /* 0x20000004ff047230 */ /* 0x002fca0000004100 */
[----:B------:R-:W-:-:S04]  /*21a0*/  FFMA.FTZ R11, R7, R4, R6 ;  /* 0x00000004070b7223 */ /* 0x000fc80000010006 */
[----:B------:R-:W-:Y:S02]  /*21b0*/  FFMA.FTZ R11, R28, R5, R11 ;  /* 0x000000051c0b7223 */ /* 0x000fe4000001000b */
[----:B------:R0:W2:Y:S01]  /*21c0*/  LDG.E.128.CONSTANT R4, desc[UR6][R30.64] ;  /* 0x000000061e047981 */ /* 0x0000a2000c1e9d00 */
[----:B------:R-:W-:Y:S02]  /*21d0*/  LOP3.LUT R28, R15, 0xff, RZ, 0xc0, !PT ;  /* 0x000000ff0f1c7812 */ /* 0x000fe400078ec0ff */
[----:B------:R-:W-:Y:S02]  /*21e0*/  LEA.HI R14, R14, 0xffffff80, RZ, 0x8 ;  /* 0xffffff800e0e7811 */ /* 0x000fe400078f40ff */
[----:B------:R-:W-:-:S04]  /*21f0*/  IADD3 R29, PT, PT, R28, -0x80, RZ ;  /* 0xffffff801c1d7810 */ /* 0x000fc80007ffe0ff */
[----:B------:R-:W-:Y:S08]  /*2200*/  I2F.F16 R14, R14 ;  /* 0x0000000e000e7306 */ /* 0x000ff00000200c00 */
[----:B------:R-:W1:Y:S02]  /*2210*/  I2F.F16 R29, R29 ;  /* 0x0000001d001d7306 */ /* 0x000e640000200c00 */
[----:B-1----:R-:W-:-:S02]  /*2220*/  HADD2.F32 R23, -RZ, R29.H0_H0 ;  /* 0x2000001dff177230 */ /* 0x002fc40000004100 */
[----:B------:R-:W-:-:S03]  /*2230*/  HADD2.F32 R29, -RZ, R14.H0_H0 ;  /* 0x2000000eff1d7230 */ /* 0x000fc60000004100 */
[----:B------:R-:W-:Y:S01]  /*2240*/  FFMA.FTZ R11, R8, R23, R11 ;  /* 0x00000017080b7223 */ /* 0x000fe2000001000b */
[----:B------:R-:W-:Y:S01]  /*2250*/  SHF.R.U32.HI R8, RZ, 0x8, R15 ;  /* 0x00000008ff087819 */ /* 0x000fe2000001160f */
[----:B------:R-:W-:-:S03]  /*2260*/  FFMA.FTZ R29, R12, R29, R13 ;  /* 0x0000001d0c1d7223 */ /* 0x000fc6000001000d */
[----:B------:R-:W-:Y:S02]  /*2270*/  LOP3.LUT R28, R8, 0xff, RZ, 0xc0, !PT ;  /* 0x000000ff081c7812 */ /* 0x000fe400078ec0ff */
[----:B------:R-:W-:Y:S02]  /*2280*/  SHF.R.U32.HI R8, RZ, 0x10, R15 ;  /* 0x00000010ff087819 */ /* 0x000fe4000001160f */
[----:B------:R-:W-:Y:S02]  /*2290*/  IADD3 R28, PT, PT, R28, -0x80, RZ ;  /* 0xffffff801c1c7810 */ /* 0x000fe40007ffe0ff */
[----:B------:R-:W-:-:S04]  /*22a0*/  LOP3.LUT R8, R8, 0xff, RZ, 0xc0, !PT ;  /* 0x000000ff08087812 */ /* 0x000fc800078ec0ff */
[----:B------:R-:W1:Y:S01]  /*22b0*/  I2F.F16 R28, R28 ;  /* 0x0000001c001c7306 */ /* 0x000e620000200c00 */
[----:B------:R-:W-:-:S07]  /*22c0*/  IADD3 R32, PT, PT, R8, -0x80, RZ ;  /* 0xffffff8008207810 */ /* 0x000fce0007ffe0ff */
[----:B------:R-:W3:Y:S01]  /*22d0*/  I2F.F16 R23, R32 ;  /* 0x0000002000177306 */ /* 0x000ee20000200c00 */
[----:B-1----:R-:W-:-:S07]  /*22e0*/  HADD2.F32 R15, -RZ, R28.H0_H0 ;  /* 0x2000001cff0f7230 */ /* 0x002fce0000004100 */
[----:B------:R-:W1:Y:S01]  /*22f0*/  I2F.F16 R8, R33 ;  /* 0x0000002100087306 */ /* 0x000e620000200c00 */
[----:B------:R-:W-:Y:S01]  /*2300*/  FFMA.FTZ R10, R10, R15, R11 ;  /* 0x0000000f0a0a7223 */ /* 0x000fe2000001000b */
[----:B------:R-:W-:-:S04]  /*2310*/  IMAD.WIDE R14, R3, 0x4, R30 ;  /* 0x00000004030e7825 */ /* 0x000fc800078e021e */
[----:B---3--:R-:W-:-:S05]  /*2320*/  HADD2.F32 R23, -RZ, R23.H0_H0 ;  /* 0x20000017ff177230 */ /* 0x008fca0000004100 */
[----:B------:R-:W-:Y:S01]  /*2330*/  FFMA.FTZ R23, R9, R23, R10 ;  /* 0x0000001709177223 */ /* 0x000fe2000001000a */
[----:B-1----:R-:W-:Y:S02]  /*2340*/  HADD2.F32 R28, -RZ, R8.H0_H0 ;  /* 0x20000008ff1c7230 */ /* 0x002fe40000004100 */
[----:B------:R-:W3:Y:S01]  /*2350*/  LDG.E.128.CONSTANT R8, desc[UR6][R14.64] ;  /* 0x000000060e087981 */ /* 0x000ee2000c1e9d00 */
[----:B0-----:R-:W-:Y:S01]  /*2360*/  FMUL.FTZ R30, R21, R2 ;  /* 0x00000002151e7220 */ /* 0x001fe20000410000 */
[----:B------:R-:W-:Y:S01]  /*2370*/  FMUL.FTZ R29, R2, R29 ;  /* 0x0000001d021d7220 */ /* 0x000fe20000410000 */
[----:B------:R-:W-:Y:S01]  /*2380*/  FFMA.FTZ R28, R12, R28, R23 ;  /* 0x0000001c0c1c7223 */ /* 0x000fe20000010017 */
[----:B------:R-:W-:Y:S01]  /*2390*/  HADD2.F32 R23, -RZ, R0.H0_H0 ;  /* 0x20000000ff177230 */ /* 0x000fe20000004100 */
[----:B------:R-:W0:Y:S01]  /*23a0*/  LDS.64 R12, [UR4+0x20] ;  /* 0x00002004ff0c7984 */ /* 0x000e220008000a00 */
[----:B------:R-:W-:-:S03]  /*23b0*/  PRMT R25, R25, 0x5410, R27 ;  /* 0x0000541019197816 */ /* 0x000fc6000000001b */
[----:B------:R-:W-:Y:S01]  /*23c0*/  FMUL.FTZ R21, R20, R23 ;  /* 0x0000001714157220 */ /* 0x000fe20000410000 */
[----:B------:R-:W-:Y:S01]  /*23d0*/  F2FP.F16.F32.PACK_AB R20, RZ, R30 ;  /* 0x0000001eff14723e */ /* 0x000fe200000000ff */
[----:B------:R-:W-:Y:S01]  /*23e0*/  FMUL.FTZ R0, R23, R28 ;  /* 0x0000001c17007220 */ /* 0x000fe20000410000 */
[----:B------:R-:W-:Y:S02]  /*23f0*/  F2FP.F16.F32.PACK_AB R28, RZ, R29 ;  /* 0x0000001dff1c723e */ /* 0x000fe400000000ff */
[----:B------:R-:W-:Y:S02]  /*2400*/  F2FP.F16.F32.PACK_AB R21, RZ, R21 ;  /* 0x00000015ff15723e */ /* 0x000fe400000000ff */
[----:B------:R-:W-:Y:S01]  /*2410*/  F2FP.F16.F32.PACK_AB R29, RZ, R0 ;  /* 0x00000000ff1d723e */ /* 0x000fe200000000ff */
[----:B------:R-:W-:Y:S01]  /*2420*/  HFMA2 R0, R24, 1, 1, RZ ;  /* 0x3c003c0018007831 */ /* 0x000fe200000000ff */
[----:B------:R-:W-:Y:S02]  /*2430*/  PRMT R20, R20, 0x5410, R21 ;  /* 0x0000541014147816 */ /* 0x000fe40000000015 */
[----:B------:R-:W-:-:S03]  /*2440*/  PRMT R28, R28, 0x5410, R29 ;  /* 0x000054101c1c7816 */ /* 0x000fc6000000001d */
[----:B------:R-:W-:Y:S02]  /*2450*/  HFMA2 R20, R20, 1, 1, RZ ;  /* 0x3c003c0014147831 */ /* 0x000fe400000000ff */
[----:B------:R-:W-:Y:S02]  /*2460*/  HADD2 R0, R25, R0 ;  /* 0x0000000019007230 */ /* 0x000fe40000000000 */
[----:B------:R-:W-:Y:S02]  /*2470*/  HADD2 R20, R28, R20 ;  /* 0x000000141c147230 */ /* 0x000fe40000000000 */
[--C-:B0-----:R-:W-:Y:S02]  /*2480*/  HADD2.F32 R24, -RZ, R12.reuse.H0_H0 ;  /* 0x2000000cff187230 */ /* 0x101fe40000004100 */
[----:B------:R-:W-:Y:S01]  /*2490*/  HADD2.F32 R12, -RZ, R12.H1_H1 ;  /* 0x3000000cff0c7230 */ /* 0x000fe20000004100 */
[----:B--2---:R-:W-:Y:S02]  /*24a0*/  LOP3.LUT R31, R4, 0xff, RZ, 0xc0, !PT ;  /* 0x000000ff041f7812 */ /* 0x004fe400078ec0ff */
[----:B------:R-:W-:-:S02]  /*24b0*/  SHF.R.U32.HI R30, RZ, 0x8, R4 ;  /* 0x00000008ff1e7819 */ /* 0x000fc40000011604 */
[----:B------:R-:W-:Y:S01]  /*24c0*/  LOP3.LUT R21, R5, 0xff, RZ, 0xc0, !PT ;  /* 0x000000ff05157812 */ /* 0x000fe200078ec0ff */
[----:B------:R-:W-:Y:S01]  /*24d0*/  VIADD R31, R31, 0xffffff80 ;  /* 0xffffff801f1f7836 */ /* 0x000fe20000000000 */
[----:B------:R-:W-:Y:S02]  /*24e0*/  LOP3.LUT R30, R30, 0xff, RZ, 0xc0, !PT ;  /* 0x000000ff1e1e7812 */ /* 0x000fe400078ec0ff */
[----:B------:R-:W-:Y:S02]  /*24f0*/  SHF.R.U32.HI R25, RZ, 0x8, R5 ;  /* 0x00000008ff197819 */ /* 0x000fe40000011605 */
[----:B------:R-:W-:Y:S01]  /*2500*/  IADD3 R30, PT, PT, R30, -0x80, RZ ;  /* 0xffffff801e1e7810 */ /* 0x000fe20007ffe0ff */
[----:B------:R-:W0:Y:S01]  /*2510*/  I2F.F16 R31, R31 ;  /* 0x0000001f001f7306 */ /* 0x000e220000200c00 */
[----:B------:R-:W-:Y:S02]  /*2520*/  IADD3 R21, PT, PT, R21, -0x80, RZ ;  /* 0xffffff8015157810 */ /* 0x000fe40007ffe0ff */
[----:B------:R-:W-:-:S02]  /*2530*/  LOP3.LUT R25, R25, 0xff, RZ, 0xc0, !PT ;  /* 0x000000ff19197812 */ /* 0x000fc400078ec0ff */
[----:B------:R-:W-:-:S03]  /*2540*/  LOP3.LUT R28, R6, 0xff, RZ, 0xc0, !PT ;  /* 0x000000ff061c7812 */ /* 0x000fc600078ec0ff */
[----:B------:R-:W1:Y:S02]  /*2550*/  I2F.F16 R30, R30 ;  /* 0x0000001e001e7306 */ /* 0x000e640000200c00 */
[----:B------:R-:W-:Y:S02]  /*2560*/  VIADD R28, R28, 0xffffff80 ;  /* 0xffffff801c1c7836 */ /* 0x000fe40000000000 */
[----:B0-----:R-:W-:-:S04]  /*2570*/  HADD2.F32 R31, -RZ, R31.H0_H0 ;  /* 0x2000001fff1f7230 */ /* 0x001fc80000004100 */
[----:B------:R-:W0:Y:S01]  /*2580*/  I2F.F16 R21, R21 ;  /* 0x0000001500157306 */ /* 0x000e220000200c00 */
[----:B------:R-:W-:Y:S01]  /*2590*/  FFMA.FTZ R26, R31, R24, RZ ;  /* 0x000000181f1a7223 */ /* 0x000fe200000100ff */
[----:B------:R-:W-:Y:S01]  /*25a0*/  LEA.HI R31, R6, 0xffffff80, RZ, 0x8 ;  /* 0xffffff80061f7811 */ /* 0x000fe200078f40ff */
[----:B-1----:R-:W-:-:S05]  /*25b0*/  HADD2.F32 R27, -RZ, R30.H0_H0 ;  /* 0x2000001eff1b7230 */ /* 0x002fca0000004100 */
[----:B------:R-:W1:Y:S01]  /*25c0*/  I2F.F16 R28, R28 ;  /* 0x0000001c001c7306 */ /* 0x000e620000200c00 */
[----:B------:R-:W-:Y:S01]  /*25d0*/  FFMA.FTZ R27, R27, R12, R26 ;  /* 0x0000000c1b1b7223 */ /* 0x000fe2000001001a */
[----:B------:R-:W-:Y:S01]  /*25e0*/  IADD3 R26, PT, PT, R25, -0x80, RZ ;  /* 0xffffff80191a7810 */ /* 0x000fe20007ffe0ff */
[----:B0-----:R-:W-:-:S05]  /*25f0*/  HADD2.F32 R25, -RZ, R21.H0_H0 ;  /* 0x20000015ff197230 */ /* 0x001fca0000004100 */
[----:B------:R-:W-:Y:S01]  /*2600*/  I2F.F16 R31, R31 ;  /* 0x0000001f001f7306 */ /* 0x000fe20000200c00 */
[----:B------:R-:W-:Y:S01]  /*2610*/  FFMA.FTZ R25, R24, R25, RZ ;  /* 0x0000001918197223 */ /* 0x000fe200000100ff */
[----:B-1----:R-:W-:-:S06]  /*2620*/  HADD2.F32 R21, -RZ, R28.H0_H0 ;  /* 0x2000001cff157230 */ /* 0x002fcc0000004100 */
[----:B------:R-:W0:Y:S01]  /*2630*/  I2F.F16 R26, R26 ;  /* 0x0000001a001a7306 */ /* 0x000e220000200c00 */
[--C-:B------:R-:W-:Y:S02]  /*2640*/  HADD2.F32 R28, -RZ, R13.reuse.H0_H0 ;  /* 0x2000000dff1c7230 */ /* 0x100fe40000004100 */
[----:B------:R-:W-:Y:S02]  /*2650*/  HADD2.F32 R13, -RZ, R13.H1_H1 ;  /* 0x3000000dff0d7230 */ /* 0x000fe40000004100 */
[----:B------:R-:W-:Y:S01]  /*2660*/  FFMA.FTZ R21, R24, R21, RZ ;  /* 0x0000001518157223 */ /* 0x000fe200000100ff */
[----:B0-----:R-:W-:Y:S01]  /*2670*/  HADD2.F32 R29, -RZ, R26.H0_H0 ;  /* 0x2000001aff1d7230 */ /* 0x001fe20000004100 */
[----:B------:R-:W-:Y:S02]  /*2680*/  SHF.R.U32.HI R26, RZ, 0x10, R4 ;  /* 0x00000010ff1a7819 */ /* 0x000fe40000011604 */
[----:B------:R-:W-:Y:S02]  /*2690*/  LEA.HI R4, R4, 0xffffff80, RZ, 0x8 ;  /* 0xffffff8004047811 */ /* 0x000fe400078f40ff */
[----:B------:R-:W-:Y:S01]  /*26a0*/  FFMA.FTZ R25, R12, R29, R25 ;  /* 0x0000001d0c197223 */ /* 0x000fe20000010019 */
[----:B------:R-:W-:-:S02]  /*26b0*/  SHF.R.U32.HI R29, RZ, 0x8, R6 ;  /* 0x00000008ff1d7819 */ /* 0x000fc40000011606 */
[----:B------:R-:W-:Y:S01]  /*26c0*/  LOP3.LUT R26, R26, 0xff, RZ, 0xc0, !PT ;  /* 0x000000ff1a1a7812 */ /* 0x000fe200078ec0ff */
[----:B------:R-:W-:Y:S01]  /*26d0*/  I2F.F16 R4, R4 ;  /* 0x0000000400047306 */ /* 0x000fe20000200c00 */
[----:B------:R-:W-:-:S04]  /*26e0*/  LOP3.LUT R29, R29, 0xff, RZ, 0xc0, !PT ;  /* 0x000000ff1d1d7812 */ /* 0x000fc800078ec0ff */
[----:B------:R-:W-:-:S06]  /*26f0*/  IADD3 R30, PT, PT, R29, -0x80, RZ ;  /* 0xffffff801d1e7810 */ /* 0x000fcc0007ffe0ff */
[----:B------:R-:W0:Y:S02]  /*2700*/  I2F.F16 R30, R30 ;  /* 0x0000001e001e7306 */ /* 0x000e240000200c00 */
[----:B0-----:R-:W-:-:S05]  /*2710*/  HADD2.F32 R29, -RZ, R30.H0_H0 ;  /* 0x2000001eff1d7230 */ /* 0x001fca0000004100 */
[----:B------:R-:W-:Y:S01]  /*2720*/  FFMA.FTZ R21, R12, R29, R21 ;  /* 0x0000001d0c157223 */ /* 0x000fe20000010015 */
        /* <DEDUP_REMOVED lines=12> */
[----:B------:R-:W-:Y:S01]  /*27f0*/  VIADD R29, R25, 0xffffff80 ;  /* 0xffffff80191d7836 */ /* 0x000fe20000000000 */
[----:B------:R-:W-:-:S05]  /*2800*/  LEA.HI R25, R5, 0xffffff80, RZ, 0x8 ;  /* 0xffffff8005197811 */ /* 0x000fca00078f40ff */
[----:B------:R-:W0:Y:S08]  /*2810*/  I2F.F16 R29, R29 ;  /* 0x0000001d001d7306 */ /* 0x000e300000200c00 */
[----:B------:R-:W1:Y:S01]  /*2820*/  I2F.F16 R25, R25 ;  /* 0x0000001900197306 */ /* 0x000e620000200c00 */
[----:B0-----:R-:W-:-:S05]  /*2830*/  HADD2.F32 R32, -RZ, R29.H0_H0 ;  /* 0x2000001dff207230 */ /* 0x001fca0000004100 */
[----:B------:R-:W-:Y:S01]  /*2840*/  FFMA.FTZ R32, R28, R32, R21 ;  /* 0x000000201c207223 */ /* 0x000fe20000010015 */
[----:B------:R-:W-:Y:S02]  /*2850*/  HADD2.F32 R21, -RZ, R4.H0_H0 ;  /* 0x20000004ff157230 */ /* 0x000fe40000004100 */
[----:B-1----:R-:W-:-:S03]  /*2860*/  HADD2.F32 R5, -RZ, R25.H0_H0 ;  /* 0x20000019ff057230 */ /* 0x002fc60000004100 */
[----:B------:R-:W-:Y:S01]  /*2870*/  FFMA.FTZ R26, R21, R13, R26 ;  /* 0x0000000d151a7223 */ /* 0x000fe2000001001a */
[----:B------:R-:W-:Y:S02]  /*2880*/  HADD2.F32 R21, -RZ, R31.H0_H0 ;  /* 0x2000001fff157230 */ /* 0x000fe40000004100 */
[C---:B------:R-:W-:Y:S02]  /*2890*/  FFMA.FTZ R30, R13.reuse, R5, R30 ;  /* 0x000000050d1e7223 */ /* 0x040fe4000001001e */
[----:B------:R-:W0:Y:S01]  /*28a0*/  LDS.64 R4, [UR4+0x28] ;  /* 0x00002804ff047984 */ /* 0x000e220008000a00 */
[----:B------:R-:W-:Y:S01]  /*28b0*/  FFMA.FTZ R6, R13, R21, R32 ;  /* 0x000000150d067223 */ /* 0x000fe20000010020 */
[----:B---3--:R-:W-:-:S04]  /*28c0*/  LOP3.LUT R21, R8, 0xff, RZ, 0xc0, !PT ;  /* 0x000000ff08157812 */ /* 0x008fc800078ec0ff */
[----:B------:R-:W-:-:S06]  /*28d0*/  IADD3 R27, PT, PT, R21, -0x80, RZ ;  /* 0xffffff80151b7810 */ /* 0x000fcc0007ffe0ff */
[----:B------:R-:W1:Y:S02]  /*28e0*/  I2F.F16 R27, R27 ;  /* 0x0000001b001b7306 */ /* 0x000e640000200c00 */
[----:B-1----:R-:W-:Y:S02]  /*28f0*/  HADD2.F32 R25, -RZ, R27.H0_H0 ;  /* 0x2000001bff197230 */ /* 0x002fe40000004100 */
[----:B0-----:R-:W-:-:S05]  /*2900*/  HADD2.F32 R21, -RZ, R4.H0_H0 ;  /* 0x20000004ff157230 */ /* 0x001fca0000004100 */
[----:B------:R-:W-:Y:S01]  /*2910*/  FFMA.FTZ R25, R25, R21, R26 ;  /* 0x0000001519197223 */ /* 0x000fe2000001001a */
[----:B------:R-:W-:-:S04]  /*2920*/  SHF.R.U32.HI R26, RZ, 0x8, R8 ;  /* 0x00000008ff1a7819 */ /* 0x000fc80000011608 */
[----:B------:R-:W-:-:S04]  /*2930*/  LOP3.LUT R26, R26, 0xff, RZ, 0xc0, !PT ;  /* 0x000000ff1a1a7812 */ /* 0x000fc800078ec0ff */
[----:B------:R-:W-:Y:S01]  /*2940*/  IADD3 R29, PT, PT, R26, -0x80, RZ ;  /* 0xffffff801a1d7810 */ /* 0x000fe20007ffe0ff */
[----:B------:R-:W-:-:S05]  /*2950*/  HADD2.F32 R26, -RZ, R4.H1_H1 ;  /* 0x30000004ff1a7230 */ /* 0x000fca0000004100 */
[----:B------:R-:W0:Y:S02]  /*2960*/  I2F.F16 R29, R29 ;  /* 0x0000001d001d7306 */ /* 0x000e240000200c00 */
[----:B0-----:R-:W-:-:S05]  /*2970*/  HADD2.F32 R4, -RZ, R29.H0_H0 ;  /* 0x2000001dff047230 */ /* 0x001fca0000004100 */
[----:B------:R-:W-:Y:S01]  /*2980*/  FFMA.FTZ R25, R4, R26, R25 ;  /* 0x0000001a04197223 */ /* 0x000fe20000010019 */
[----:B------:R-:W-:-:S04]  /*2990*/  SHF.R.U32.HI R4, RZ, 0x10, R8 ;  /* 0x00000010ff047819 */ /* 0x000fc80000011608 */
[----:B------:R-:W-:-:S04]  /*29a0*/  LOP3.LUT R4, R4, 0xff, RZ, 0xc0, !PT ;  /* 0x000000ff04047812 */ /* 0x000fc800078ec0ff */
[----:B------:R-:W-:Y:S02]  /*29b0*/  IADD3 R27, PT, PT, R4, -0x80, RZ ;  /* 0xffffff80041b7810 */ /* 0x000fe40007ffe0ff */
[----:B------:R-:W-:Y:S01]  /*29c0*/  LEA.HI R4, R8, 0xffffff80, RZ, 0x8 ;  /* 0xffffff8008047811 */ /* 0x000fe200078f40ff */
[----:B------:R-:W-:-:S03]  /*29d0*/  HADD2.F32 R8, -RZ, R5.H0_H0 ;  /* 0x20000005ff087230 */ /* 0x000fc60000004100 */
[----:B------:R-:W0:Y:S08]  /*29e0*/  I2F.F16 R27, R27 ;  /* 0x0000001b001b7306 */ /* 0x000e300000200c00 */
[----:B------:R-:W1:Y:S01]  /*29f0*/  I2F.F16 R4, R4 ;  /* 0x0000000400047306 */ /* 0x000e620000200c00 */
[----:B0-----:R-:W-:-:S05]  /*2a00*/  HADD2.F32 R32, -RZ, R27.H0_H0 ;  /* 0x2000001bff207230 */ /* 0x001fca0000004100 */
[----:B------:R-:W-:Y:S01]  /*2a10*/  FFMA.FTZ R32, R32, R8, R25 ;  /* 0x0000000820207223 */ /* 0x000fe20000010019 */
[----:B------:R-:W-:Y:S01]  /*2a20*/  HADD2.F32 R25, -RZ, R5.H1_H1 ;  /* 0x30000005ff197230 */ /* 0x000fe20000004100 */
[----:B------:R-:W-:Y:S01]  /*2a30*/  LOP3.LUT R5, R9, 0xff, RZ, 0xc0, !PT ;  /* 0x000000ff09057812 */ /* 0x000fe200078ec0ff */
[----:B-1----:R-:W-:Y:S01]  /*2a40*/  HADD2.F32 R31, -RZ, R4.H0_H0 ;  /* 0x20000004ff1f7230 */ /* 0x002fe20000004100 */
[----:B------:R-:W-:-:S03]  /*2a50*/  SHF.R.U32.HI R4, RZ, 0x8, R9 ;  /* 0x00000008ff047819 */ /* 0x000fc60000011609 */
[----:B------:R-:W-:Y:S01]  /*2a60*/  VIADD R5, R5, 0xffffff80 ;  /* 0xffffff8005057836 */ /* 0x000fe20000000000 */
[----:B------:R-:W-:Y:S01]  /*2a70*/  LOP3.LUT R4, R4, 0xff, RZ, 0xc0, !PT ;  /* 0x000000ff04047812 */ /* 0x000fe200078ec0ff */
[----:B------:R-:W-:Y:S01]  /*2a80*/  FFMA.FTZ R31, R31, R25, R32 ;  /* 0x000000191f1f7223 */ /* 0x000fe20000010020 */
[----:B------:R-:W-:Y:S02]  /*2a90*/  LEA.HI R32, R7, 0xffffff80, RZ, 0x8 ;  /* 0xffffff8007207811 */ /* 0x000fe400078f40ff */
[----:B------:R-:W-:Y:S01]  /*2aa0*/  IADD3 R4, PT, PT, R4, -0x80, RZ ;  /* 0xffffff8004047810 */ /* 0x000fe20007ffe0ff */
[----:B------:R-:W0:Y:S08]  /*2ab0*/  I2F.F16 R5, R5 ;  /* 0x0000000500057306 */ /* 0x000e300000200c00 */
[----:B------:R-:W1:Y:S01]  /*2ac0*/  I2F.F16 R4, R4 ;  /* 0x0000000400047306 */ /* 0x000e620000200c00 */
[----:B0-----:R-:W-:Y:S01]  /*2ad0*/  HADD2.F32 R29, -RZ, R5.H0_H0 ;  /* 0x20000005ff1d7230 */ /* 0x001fe20000004100 */
[----:B------:R-:W-:-:S04]  /*2ae0*/  SHF.R.U32.HI R5, RZ, 0x8, R10 ;  /* 0x00000008ff057819 */ /* 0x000fc8000001160a */
[----:B------:R-:W-:Y:S01]  /*2af0*/  FFMA.FTZ R29, R21, R29, R30 ;  /* 0x0000001d151d7223 */ /* 0x000fe2000001001e */
[----:B------:R-:W-:Y:S01]  /*2b00*/  LOP3.LUT R5, R5, 0xff, RZ, 0xc0, !PT ;  /* 0x000000ff05057812 */ /* 0x000fe200078ec0ff */
[----:B-1----:R-:W-:-:S05]  /*2b10*/  HADD2.F32 R27, -RZ, R4.H0_H0 ;  /* 0x20000004ff1b7230 */ /* 0x002fca0000004100 */
[----:B------:R-:W-:Y:S01]  /*2b20*/  FFMA.FTZ R29, R26, R27, R29 ;  /* 0x0000001b1a1d7223 */ /* 0x000fe2000001001d */
        /* <DEDUP_REMOVED lines=9> */
[----:B------:R-:W-:-:S05]  /*2bc0*/  LOP3.LUT R4, R7, 0xff, RZ, 0xc0, !PT ;  /* 0x000000ff07047812 */ /* 0x000fca00078ec0ff */
[----:B------:R-:W-:-:S06]  /*2bd0*/  VIADD R4, R4, 0xffffff80 ;  /* 0xffffff8004047836 */ /* 0x000fcc0000000000 */
        /* <DEDUP_REMOVED lines=12> */
[----:B------:R-:W0:Y:S08]  /*2ca0*/  I2F.F16 R6, R32 ;  /* 0x0000002000067306 */ /* 0x000e300000200c00 */
[----:B------:R-:W1:Y:S01]  /*2cb0*/  I2F.F16 R30, R30 ;  /* 0x0000001e001e7306 */ /* 0x000e620000200c00 */
[----:B0-----:R-:W-:-:S02]  /*2cc0*/  HADD2.F32 R6, -RZ, R6.H0_H0 ;  /* 0x20000006ff067230 */ /* 0x001fc40000004100 */
[----:B-1----:R-:W-:-:S05]  /*2cd0*/  HADD2.F32 R4, -RZ, R30.H0_H0 ;  /* 0x2000001eff047230 */ /* 0x002fca0000004100 */
[----:B------:R-:W-:Y:S01]  /*2ce0*/  FFMA.FTZ R28, R28, R4, R5 ;  /* 0x000000041c1c7223 */ /* 0x000fe20000010005 */
[----:B------:R-:W-:-:S04]  /*2cf0*/  IMAD.WIDE R4, R3, 0x4, R14 ;  /* 0x0000000403047825 */ /* 0x000fc800078e020e */
[----:B------:R-:W-:Y:S01]  /*2d00*/  FFMA.FTZ R28, R13, R6, R28 ;  /* 0x000000060d1c7223 */ /* 0x000fe2000001001c */
[----:B------:R-:W-:Y:S02]  /*2d10*/  IMAD.WIDE R12, R3, 0x4, R4 ;  /* 0x00000004030c7825 */ /* 0x000fe400078e0204 */
[----:B------:R-:W2:Y:S04]  /*2d20*/  LDG.E.128.CONSTANT R4, desc[UR6][R4.64] ;  /* 0x0000000604047981 */ /* 0x000ea8000c1e9d00 */
[----:B------:R-:W3:Y:S01]  /*2d30*/  LDG.E.128.CONSTANT R12, desc[UR6][R12.64] ;  /* 0x000000060c0c7981 */ /* 0x000ee2000c1e9d00 */
[----:B------:R-:W-:Y:S02]  /*2d40*/  SHF.R.U32.HI R3, RZ, 0x10, R9 ;  /* 0x00000010ff037819 */ /* 0x000fe40000011609 */
[----:B------:R-:W-:-:S02]  /*2d50*/  LEA.HI R9, R9, 0xffffff80, RZ, 0x8 ;  /* 0xffffff8009097811 */ /* 0x000fc400078f40ff */
[----:B------:R-:W-:-:S04]  /*2d60*/  LOP3.LUT R3, R3, 0xff, RZ, 0xc0, !PT ;  /* 0x000000ff03037812 */ /* 0x000fc800078ec0ff */
[----:B------:R-:W-:Y:S01]  /*2d70*/  IADD3 R30, PT, PT, R3, -0x80, RZ ;  /* 0xffffff80031e7810 */ /* 0x000fe20007ffe0ff */
[----:B------:R-:W-:Y:S01]  /*2d80*/  I2F.F16 R9, R9 ;  /* 0x0000000900097306 */ /* 0x000fe20000200c00 */
[----:B------:R-:W-:-:S05]  /*2d90*/  FMUL.FTZ R3, R22, R31 ;  /* 0x0000001f16037220 */ /* 0x000fca0000410000 */
[----:B------:R-:W-:Y:S02]  /*2da0*/  F2FP.F16.F32.PACK_AB R3, RZ, R3 ;  /* 0x00000003ff03723e */ /* 0x000fe400000000ff */
[----:B------:R-:W0:Y:S02]  /*2db0*/  I2F.F16 R30, R30 ;  /* 0x0000001e001e7306 */ /* 0x000e240000200c00 */
[----:B0-----:R-:W-:-:S05]  /*2dc0*/  HADD2.F32 R24, -RZ, R30.H0_H0 ;  /* 0x2000001eff187230 */ /* 0x001fca0000004100 */
[----:B------:R-:W-:Y:S01]  /*2dd0*/  FFMA.FTZ R24, R8, R24, R29 ;  /* 0x0000001808187223 */ /* 0x000fe2000001001d */
[----:B------:R-:W-:Y:S01]  /*2de0*/  HADD2.F32 R29, -RZ, R9.H0_H0 ;  /* 0x20000009ff1d7230 */ /* 0x000fe20000004100 */
[----:B------:R-:W-:-:S04]  /*2df0*/  LOP3.LUT R9, R11, 0xff, RZ, 0xc0, !PT ;  /* 0x000000ff0b097812 */ /* 0x000fc800078ec0ff */
[----:B------:R-:W-:Y:S01]  /*2e00*/  FFMA.FTZ R24, R25, R29, R24 ;  /* 0x0000001d19187223 */ /* 0x000fe20000010018 */
[----:B------:R-:W-:Y:S02]  /*2e10*/  SHF.R.U32.HI R29, RZ, 0x10, R10 ;  /* 0x00000010ff1d7819 */ /* 0x000fe4000001160a */
[----:B------:R-:W-:Y:S01]  /*2e20*/  IADD3 R9, PT, PT, R9, -0x80, RZ ;  /* 0xffffff8009097810 */ /* 0x000fe20007ffe0ff */
[----:B------:R-:W-:Y:S01]  /*2e30*/  FMUL.FTZ R24, R17, R24 ;  /* 0x0000001811187220 */ /* 0x000fe20000410000 */
[----:B------:R-:W-:Y:S02]  /*2e40*/  LOP3.LUT R29, R29, 0xff, RZ, 0xc0, !PT ;  /* 0x000000ff1d1d7812 */ /* 0x000fe400078ec0ff */
[----:B------:R-:W-:Y:S02]  /*2e50*/  LEA.HI R10, R10, 0xffffff80, RZ, 0x8 ;  /* 0xffffff800a0a7811 */ /* 0x000fe400078f40ff */
[----:B------:R-:W-:Y:S01]  /*2e60*/  I2F.F16 R9, R9 ;  /* 0x0000000900097306 */ /* 0x000fe20000200c00 */
[----:B------:R-:W-:Y:S01]  /*2e70*/  VIADD R29, R29, 0xffffff80 ;  /* 0xffffff801d1d7836 */ /* 0x000fe20000000000 */
[----:B------:R-:W-:-:S04]  /*2e80*/  F2FP.F16.F32.PACK_AB R24, RZ, R24 ;  /* 0x00000018ff18723e */ /* 0x000fc800000000ff */
[----:B------:R-:W-:Y:S02]  /*2e90*/  PRMT R3, R3, 0x5410, R24 ;  /* 0x0000541003037816 */ /* 0x000fe40000000018 */
[----:B------:R-:W0:Y:S03]  /*2ea0*/  I2F.F16 R29, R29 ;  /* 0x0000001d001d7306 */ /* 0x000e260000200c00 */
[----:B------:R-:W-:-:S05]  /*2eb0*/  HFMA2 R0, R3, 1, 1, R0 ;  /* 0x3c003c0003007831 */ /* 0x000fca0000000000 */
[----:B------:R-:W-:Y:S01]  /*2ec0*/  I2F.F16 R10, R10 ;  /* 0x0000000a000a7306 */ /* 0x000fe20000200c00 */
[----:B0-----:R-:W-:Y:S01]  /*2ed0*/  HADD2.F32 R30, -RZ, R29.H0_H0 ;  /* 0x2000001dff1e7230 */ /* 0x001fe20000004100 */
[----:B------:R-:W-:-:S04]  /*2ee0*/  LEA.HI R29, R11, 0xffffff80, RZ, 0x8 ;  /* 0xffffff800b1d7811 */ /* 0x000fc800078f40ff */
[----:B------:R-:W-:Y:S01]  /*2ef0*/  FFMA.FTZ R30, R8, R30, R27 ;  /* 0x0000001e081e7223 */ /* 0x000fe2000001001b */
        /* <DEDUP_REMOVED lines=15> */
[----:B------:R-:W-:Y:S01]  /*2ff0*/  FFMA.FTZ R26, R8, R26, R21 ;  /* 0x0000001a081a7223 */ /* 0x000fe20000010015 */
[----:B------:R-:W-:Y:S01]  /*3000*/  HADD2.F32 R21, -RZ, R10.H0_H0 ;  /* 0x2000000aff157230 */ /* 0x000fe20000004100 */
[----:B------:R-:W0:Y:S02]  /*3010*/  LDS.64 R8, [UR4+0x30] ;  /* 0x00003004ff087984 */ /* 0x000e240008000a00 */
[C---:B------:R-:W-:Y:S02]  /*3020*/  FFMA.FTZ R26, R25.reuse, R27, R26 ;  /* 0x0000001b191a7223 */ /* 0x040fe4000001001a */
[----:B------:R-:W-:Y:S02]  /*3030*/  FFMA.FTZ R11, R25, R21, R30 ;  /* 0x00000015190b7223 */ /* 0x000fe4000001001e */
[----:B------:R-:W-:-:S05]  /*3040*/  FMUL.FTZ R24, R23, R26 ;  /* 0x0000001a17187220 */ /* 0x000fca0000410000 */
[----:B------:R-:W-:Y:S02]  /*3050*/  F2FP.F16.F32.PACK_AB R24, RZ, R24 ;  /* 0x00000018ff18723e */ /* 0x000fe400000000ff */
[----:B--2---:R-:W-:Y:S02]  /*3060*/  LOP3.LUT R21, R4, 0xff, RZ, 0xc0, !PT ;  /* 0x000000ff04157812 */ /* 0x004fe400078ec0ff */
[--C-:B------:R-:W-:Y:S02]  /*3070*/  SHF.R.U32.HI R10, RZ, 0x8, R4.reuse ;  /* 0x00000008ff0a7819 */ /* 0x100fe40000011604 */
[----:B------:R-:W-:Y:S01]  /*3080*/  SHF.R.U32.HI R27, RZ, 0x10, R4 ;  /* 0x00000010ff1b7819 */ /* 0x000fe20000011604 */
[----:B------:R-:W-:Y:S01]  /*3090*/  VIADD R28, R21, 0xffffff80 ;  /* 0xffffff80151c7836 */ /* 0x000fe20000000000 */
[----:B------:R-:W-:Y:S02]  /*30a0*/  LOP3.LUT R21, R10, 0xff, RZ, 0xc0, !PT ;  /* 0x000000ff0a157812 */ /* 0x000fe400078ec0ff */
[----:B------:R-:W-:Y:S01]  /*30b0*/  LOP3.LUT R27, R27, 0xff, RZ, 0xc0, !PT ;  /* 0x000000ff1b1b7812 */ /* 0x000fe200078ec0ff */
[----:B------:R-:W1:Y:S01]  /*30c0*/  I2F.F16 R10, R28 ;  /* 0x0000001c000a7306 */ /* 0x000e620000200c00 */
[----:B------:R-:W-:Y:S01]  /*30d0*/  IADD3 R25, PT, PT, R21, -0x80, RZ ;  /* 0xffffff8015197810 */ /* 0x000fe20007ffe0ff */
[--C-:B0-----:R-:W-:Y:S01]  /*30e0*/  HADD2.F32 R21, -RZ, R8.reuse.H0_H0 ;  /* 0x20000008ff157230 */ /* 0x101fe20000004100 */
[----:B------:R-:W-:Y:S01]  /*30f0*/  IADD3 R29, PT, PT, R27, -0x80, RZ ;  /* 0xffffff801b1d7810 */ /* 0x000fe20007ffe0ff */
[----:B------:R-:W-:Y:S01]  /*3100*/  HADD2.F32 R8, -RZ, R8.H1_H1 ;  /* 0x30000008ff087230 */ /* 0x000fe20000004100 */
[----:B------:R-:W-:-:S02]  /*3110*/  LEA.HI R4, R4, 0xffffff80, RZ, 0x8 ;  /* 0xffffff8004047811 */ /* 0x000fc400078f40ff */
[----:B---3--:R-:W-:Y:S01]  /*3120*/  LOP3.LUT R3, R12, 0xff, RZ, 0xc0, !PT ;  /* 0x000000ff0c037812 */ /* 0x008fe200078ec0ff */
[----:B------:R-:W0:Y:S01]  /*3130*/  I2F.F16 R25, R25 ;  /* 0x0000001900197306 */ /* 0x000e220000200c00 */
[----:B-1----:R-:W-:-:S07]  /*3140*/  HADD2.F32 R10, -RZ, R10.H0_H0 ;  /* 0x2000000aff0a7230 */ /* 0x002fce0000004100 */
[----:B------:R1:W2:Y:S01]  /*3150*/  I2F.F16 R27, R29 ;  /* 0x0000001d001b7306 */ /* 0x0002a20000200c00 */
[----:B------:R-:W-:Y:S01]  /*3160*/  FFMA.FTZ R10, R10, R21, RZ ;  /* 0x000000150a0a7223 */ /* 0x000fe200000100ff */
[----:B0-----:R-:W-:-:S06]  /*3170*/  HADD2.F32 R31, -RZ, R25.H0_H0 ;  /* 0x20000019ff1f7230 */ /* 0x001fcc0000004100 */
[----:B------:R-:W0:Y:S01]  /*3180*/  I2F.F16 R4, R4 ;  /* 0x0000000400047306 */ /* 0x000e220000200c00 */
[--C-:B------:R-:W-:Y:S01]  /*3190*/  HADD2.F32 R25, -RZ, R9.reuse.H0_H0 ;  /* 0x20000009ff197230 */ /* 0x100fe20000004100 */
[----:B-1----:R-:W-:Y:S01]  /*31a0*/  IADD3 R29, PT, PT, R3, -0x80, RZ ;  /* 0xffffff80031d7810 */ /* 0x002fe20007ffe0ff */
[----:B------:R-:W-:Y:S02]  /*31b0*/  HADD2.F32 R9, -RZ, R9.H1_H1 ;  /* 0x30000009ff097230 */ /* 0x000fe40000004100 */
[----:B------:R-:W-:Y:S01]  /*31c0*/  FFMA.FTZ R10, R31, R8, R10 ;  /* 0x000000081f0a7223 */ /* 0x000fe2000001000a */
[----:B--2---:R-:W-:Y:S02]  /*31d0*/  HADD2.F32 R31, -RZ, R27.H0_H0 ;  /* 0x2000001bff1f7230 */ /* 0x004fe40000004100 */
[----:B------:R-:W-:Y:S01]  /*31e0*/  FMUL.FTZ R27, R2, R11 ;  /* 0x0000000b021b7220 */ /* 0x000fe20000410000 */
[----:B------:R-:W1:Y:S02]  /*31f0*/  I2F.F16 R3, R29 ;  /* 0x0000001d00037306 */ /* 0x000e640000200c00 */
[----:B------:R-:W-:-:S02]  /*3200*/  FFMA.FTZ R28, R31, R25, R10 ;  /* 0x000000191f1c7223 */ /* 0x000fc4000001000a */
[----:B------:R-:W-:Y:S01]  /*3210*/  F2FP.F16.F32.PACK_AB R27, RZ, R27 ;  /* 0x0000001bff1b723e */ /* 0x000fe200000000ff */
[----:B------:R-:W2:Y:S01]  /*3220*/  LDS.64 R10, [UR4+0x38] ;  /* 0x00003804ff0a7984 */ /* 0x000ea20008000a00 */
[----:B0-----:R-:W-:Y:S01]  /*3230*/  HADD2.F32 R31, -RZ, R4.H0_H0 ;  /* 0x20000004ff1f7230 */ /* 0x001fe20000004100 */
[----:B------:R-:W-:Y:S02]  /*3240*/  SHF.R.U32.HI R4, RZ, 0x8, R12 ;  /* 0x00000008ff047819 */ /* 0x000fe4000001160c */
[----:B------:R-:W-:Y:S02]  /*3250*/  PRMT R26, R27, 0x5410, R24 ;  /* 0x000054101b1a7816 */ /* 0x000fe40000000018 */
[----:B------:R-:W-:Y:S01]  /*3260*/  FFMA.FTZ R28, R31, R9, R28 ;  /* 0x000000091f1c7223 */ /* 0x000fe2000001001c */
[----:B------:R-:W-:Y:S02]  /*3270*/  LOP3.LUT R4, R4, 0xff, RZ, 0xc0, !PT ;  /* 0x000000ff04047812 */ /* 0x000fe400078ec0ff */
[----:B------:R-:W-:Y:S01]  /*3280*/  SHF.R.U32.HI R24, RZ, 0x10, R12 ;  /* 0x00000010ff187819 */ /* 0x000fe2000001160c */
[----:B-1----:R-:W-:-:S02]  /*3290*/  HADD2.F32 R31, -RZ, R3.H0_H0 ;  /* 0x20000003ff1f7230 */ /* 0x002fc40000004100 */
[----:B------:R-:W-:Y:S01]  /*32a0*/  HFMA2 R20, R26, 1, 1, R20 ;  /* 0x3c003c001a147831 */ /* 0x000fe20000000014 */
[----:B------:R-:W-:Y:S02]  /*32b0*/  LEA.HI R26, R12, 0xffffff80, RZ, 0x8 ;  /* 0xffffff800c1a7811 */ /* 0x000fe400078f40ff */
[----:B------:R-:W-:-:S04]  /*32c0*/  LOP3.LUT R24, R24, 0xff, RZ, 0xc0, !PT ;  /* 0x000000ff18187812 */ /* 0x000fc800078ec0ff */
[----:B------:R-:W-:Y:S01]  /*32d0*/  IADD3 R24, PT, PT, R24, -0x80, RZ ;  /* 0xffffff8018187810 */ /* 0x000fe20007ffe0ff */
[----:B------:R-:W-:Y:S08]  /*32e0*/  I2F.F16 R26, R26 ;  /* 0x0000001a001a7306 */ /* 0x000ff00000200c00 */
[----:B------:R-:W0:Y:S01]  /*32f0*/  I2F.F16 R24, R24 ;  /* 0x0000001800187306 */ /* 0x000e220000200c00 */
[----:B--2---:R-:W-:-:S02]  /*3300*/  HADD2.F32 R3, -RZ, R10.H0_H0 ;  /* 0x2000000aff037230 */ /* 0x004fc40000004100 */
[----:B------:R-:W-:Y:S02]  /*3310*/  HADD2.F32 R10, -RZ, R10.H1_H1 ;  /* 0x3000000aff0a7230 */ /* 0x000fe40000004100 */
[----:B0-----:R-:W-:Y:S02]  /*3320*/  HADD2.F32 R12, -RZ, R24.H0_H0 ;  /* 0x20000018ff0c7230 */ /* 0x001fe40000004100 */
[----:B------:R-:W-:Y:S01]  /*3330*/  FFMA.FTZ R27, R31, R3, R28 ;  /* 0x000000031f1b7223 */ /* 0x000fe2000001001c */
[----:B------:R-:W-:Y:S01]  /*3340*/  VIADD R28, R4, 0xffffff80 ;  /* 0xffffff80041c7836 */ /* 0x000fe20000000000 */
[----:B------:R-:W-:-:S03]  /*3350*/  LOP3.LUT R24, R5, 0xff, RZ, 0xc0, !PT ;  /* 0x000000ff05187812 */ /* 0x000fc600078ec0ff */
[----:B------:R0:W1:Y:S02]  /*3360*/  I2F.F16 R4, R28 ;  /* 0x0000001c00047306 */ /* 0x0000640000200c00 */
[----:B0-----:R-:W-:-:S04]  /*3370*/  SHF.R.U32.HI R28, RZ, 0x10, R5 ;  /* 0x00000010ff1c7819 */ /* 0x001fc80000011605 */
[----:B------:R-:W-:Y:S01]  /*3380*/  LOP3.LUT R28, R28, 0xff, RZ, 0xc0, !PT ;  /* 0x000000ff1c1c7812 */ /* 0x000fe200078ec0ff */
[----:B-1----:R-:W-:-:S04]  /*3390*/  HADD2.F32 R4, -RZ, R4.H0_H0 ;  /* 0x20000004ff047230 */ /* 0x002fc80000004100 */
[----:B------:R-:W-:Y:S02]  /*33a0*/  VIADD R28, R28, 0xffffff80 ;  /* 0xffffff801c1c7836 */ /* 0x000fe40000000000 */
[----:B------:R-:W-:Y:S01]  /*33b0*/  FFMA.FTZ R27, R4, R10, R27 ;  /* 0x0000000a041b7223 */ /* 0x000fe2000001001b */
[----:B------:R-:W-:-:S03]  /*33c0*/  HADD2.F32 R4, -RZ, R11.H0_H0 ;  /* 0x2000000bff047230 */ /* 0x000fc60000004100 */
[----:B------:R-:W-:Y:S02]  /*33d0*/  I2F.F16 R28, R28 ;  /* 0x0000001c001c7306 */ /* 0x000fe40000200c00 */
[----:B------:R-:W-:Y:S01]  /*33e0*/  FFMA.FTZ R30, R12, R4, R27 ;  /* 0x000000040c1e7223 */ /* 0x000fe2000001001b */
[----:B------:R-:W-:Y:S01]  /*33f0*/  HADD2.F32 R12, -RZ, R11.H1_H1 ;  /* 0x3000000bff0c7230 */ /* 0x000fe20000004100 */
[----:B------:R-:W-:Y:S01]  /*3400*/  SHF.R.U32.HI R27, RZ, 0x8, R5 ;  /* 0x00000008ff1b7819 */ /* 0x000fe20000011605 */
[----:B------:R-:W-:Y:S01]  /*3410*/  HADD2.F32 R11, -RZ, R26.H0_H0 ;  /* 0x2000001aff0b7230 */ /* 0x000fe20000004100 */
[----:B------:R-:W-:Y:S02]  /*3420*/  IADD3 R26, PT, PT, R24, -0x80, RZ ;  /* 0xffffff80181a7810 */ /* 0x000fe40007ffe0ff */
[----:B------:R-:W-:Y:S02]  /*3430*/  LOP3.LUT R27, R27, 0xff, RZ, 0xc0, !PT ;  /* 0x000000ff1b1b7812 */ /* 0x000fe400078ec0ff */
[----:B------:R-:W-:-:S02]  /*3440*/  FFMA.FTZ R11, R11, R12, R30 ;  /* 0x0000000c0b0b7223 */ /* 0x000fc4000001001e */
[----:B------:R-:W0:Y:S01]  /*3450*/  I2F.F16 R26, R26 ;  /* 0x0000001a001a7306 */ /* 0x000e220000200c00 */
[----:B------:R-:W-:Y:S01]  /*3460*/  IADD3 R27, PT, PT, R27, -0x80, RZ ;  /* 0xffffff801b1b7810 */ /* 0x000fe20007ffe0ff */
[----:B------:R-:W-:-:S05]  /*3470*/  FMUL.FTZ R11, R22, R11 ;  /* 0x0000000b160b7220 */ /* 0x000fca0000410000 */
[----:B------:R-:W-:Y:S01]  /*3480*/  F2FP.F16.F32.PACK_AB R11, RZ, R11 ;  /* 0x0000000bff0b723e */ /* 0x000fe200000000ff */
[----:B------:R-:W1:Y:S01]  /*3490*/  I2F.F16 R27, R27 ;  /* 0x0000001b001b7306 */ /* 0x000e620000200c00 */
[----:B0-----:R-:W-:Y:S01]  /*34a0*/  HADD2.F32 R24, -RZ, R26.H0_H0 ;  /* 0x2000001aff187230 */ /* 0x001fe20000004100 */
[----:B------:R-:W-:Y:S02]  /*34b0*/  LEA.HI R26, R5, 0xffffff80, RZ, 0x8 ;  /* 0xffffff80051a7811 */ /* 0x000fe400078f40ff */
[----:B------:R-:W-:Y:S02]  /*34c0*/  LOP3.LUT R5, R13, 0xff, RZ, 0xc0, !PT ;  /* 0x000000ff0d057812 */ /* 0x000fe400078ec0ff */
[----:B------:R-:W-:Y:S02]  /*34d0*/  FFMA.FTZ R31, R21, R24, RZ ;  /* 0x00000018151f7223 */ /* 0x000fe400000100ff */
[----:B------:R-:W0:Y:S01]  /*34e0*/  I2F.F16 R26, R26 ;  /* 0x0000001a001a7306 */ /* 0x000e220000200c00 */
[----:B-1----:R-:W-:Y:S01]  /*34f0*/  HADD2.F32 R29, -RZ, R27.H0_H0 ;  /* 0x2000001bff1d7230 */ /* 0x002fe20000004100 */
[----:B------:R-:W-:-:S04]  /*3500*/  IADD3 R27, PT, PT, R5, -0x80, RZ ;  /* 0xffffff80051b7810 */ /* 0x000fc80007ffe0ff */
[----:B------:R-:W-:Y:S01]  /*3510*/  FFMA.FTZ R24, R8, R29, R31 ;  /* 0x0000001d08187223 */ /* 0x000fe2000001001f */
[----:B------:R-:W-:Y:S01]  /*3520*/  HADD2.F32 R29, -RZ, R28.H0_H0 ;  /* 0x2000001cff1d7230 */ /* 0x000fe20000004100 */
[----:B------:R-:W1:Y:S01]  /*3530*/  I2F.F16 R27, R27 ;  /* 0x0000001b001b7306 */ /* 0x000e620000200c00 */
[----:B------:R-:W-:-:S03]  /*3540*/  SHF.R.U32.HI R28, RZ, 0x10, R13 ;  /* 0x00000010ff1c7819 */ /* 0x000fc6000001160d */
[----:B------:R-:W-:Y:S01]  /*3550*/  FFMA.FTZ R24, R25, R29, R24 ;  /* 0x0000001d19187223 */ /* 0x000fe20000010018 */
[----:B------:R-:W-:Y:S01]  /*3560*/  LOP3.LUT R28, R28, 0xff, RZ, 0xc0, !PT ;  /* 0x000000ff1c1c7812 */ /* 0x000fe200078ec0ff */
[----:B0-----:R-:W-:-:S03]  /*3570*/  HADD2.F32 R5, -RZ, R26.H0_H0 ;  /* 0x2000001aff057230 */ /* 0x001fc60000004100 */
[----:B------:R-:W-:Y:S02]  /*3580*/  IADD3 R28, PT, PT, R28, -0x80, RZ ;  /* 0xffffff801c1c7810 */ /* 0x000fe40007ffe0ff */
[----:B------:R-:W-:Y:S01]  /*3590*/  FFMA.FTZ R24, R9, R5, R24 ;  /* 0x0000000509187223 */ /* 0x000fe20000010018 */
[----:B-1----:R-:W-:-:S03]  /*35a0*/  HADD2.F32 R5, -RZ, R27.H0_H0 ;  /* 0x2000001bff057230 */ /* 0x002fc60000004100 */
[----:B------:R-:W-:Y:S01]  /*35b0*/  I2F.F16 R28, R28 ;  /* 0x0000001c001c7306 */ /* 0x000fe20000200c00 */
        /* <DEDUP_REMOVED lines=9> */
[----:B0-----:R-:W-:Y:S01]  /*3650*/  HADD2.F32 R29, -RZ, R27.H0_H0 ;  /* 0x2000001bff1d7230 */ /* 0x001fe20000004100 */
[----:B------:R-:W-:-:S04]  /*3660*/  SHF.R.U32.HI R27, RZ, 0x8, R7 ;  /* 0x00000008ff1b7819 */ /* 0x000fc80000011607 */
[----:B------:R-:W-:Y:S01]  /*3670*/  LOP3.LUT R27, R27, 0xff, RZ, 0xc0, !PT ;  /* 0x000000ff1b1b7812 */ /* 0x000fe200078ec0ff */
[----:B-1----:R-:W-:-:S03]  /*3680*/  HADD2.F32 R26, -RZ, R24.H0_H0 ;  /* 0x20000018ff1a7230 */ /* 0x002fc60000004100 */
[----:B------:R-:W-:Y:S02]  /*3690*/  IADD3 R27, PT, PT, R27, -0x80, RZ ;  /* 0xffffff801b1b7810 */ /* 0x000fe40007ffe0ff */
[----:B------:R-:W-:Y:S01]  /*36a0*/  FFMA.FTZ R5, R10, R26, R5 ;  /* 0x0000001a0a057223 */ /* 0x000fe20000010005 */
[----:B------:R-:W-:Y:S01]  /*36b0*/  HADD2.F32 R26, -RZ, R28.H0_H0 ;  /* 0x2000001cff1a7230 */ /* 0x000fe20000004100 */
[----:B------:R-:W-:Y:S02]  /*36c0*/  SHF.R.U32.HI R28, RZ, 0x10, R6 ;  /* 0x00000010ff1c7819 */ /* 0x000fe40000011606 */
[----:B------:R-:W-:Y:S02]  /*36d0*/  I2F.F16 R27, R27 ;  /* 0x0000001b001b7306 */ /* 0x000fe40000200c00 */
[----:B------:R-:W-:Y:S01]  /*36e0*/  FFMA.FTZ R5, R4, R26, R5 ;  /* 0x0000001a04057223 */ /* 0x000fe20000010005 */
[----:B------:R-:W-:Y:S02]  /*36f0*/  LOP3.LUT R26, R6, 0xff, RZ, 0xc0, !PT ;  /* 0x000000ff061a7812 */ /* 0x000fe400078ec0ff */
[----:B------:R-:W-:-:S02]  /*3700*/  LOP3.LUT R28, R28, 0xff, RZ, 0xc0, !PT ;  /* 0x000000ff1c1c7812 */ /* 0x000fc400078ec0ff */
[----:B------:R-:W-:Y:S01]  /*3710*/  LEA.HI R6, R6, 0xffffff80, RZ, 0x8 ;  /* 0xffffff8006067811 */ /* 0x000fe200078f40ff */
[----:B------:R-:W-:Y:S01]  /*3720*/  VIADD R26, R26, 0xffffff80 ;  /* 0xffffff801a1a7836 */ /* 0x000fe20000000000 */
[----:B------:R-:W-:-:S04]  /*3730*/  IADD3 R28, PT, PT, R28, -0x80, RZ ;  /* 0xffffff801c1c7810 */ /* 0x000fc80007ffe0ff */
[----:B------:R-:W-:Y:S08]  /*3740*/  I2F.F16 R6, R6 ;  /* 0x0000000600067306 */ /* 0x000ff00000200c00 */
[----:B------:R-:W0:Y:S08]  /*3750*/  I2F.F16 R26, R26 ;  /* 0x0000001a001a7306 */ /* 0x000e300000200c00 */
[----:B------:R-:W1:Y:S01]  /*3760*/  I2F.F16 R28, R28 ;  /* 0x0000001c001c7306 */ /* 0x000e620000200c00 */
[----:B0-----:R-:W-:-:S05]  /*3770*/  HADD2.F32 R24, -RZ, R26.H0_H0 ;  /* 0x2000001aff187230 */ /* 0x001fca0000004100 */
[----:B------:R-:W-:Y:S01]  /*3780*/  FFMA.FTZ R31, R21, R24, RZ ;  /* 0x00000018151f7223 */ /* 0x000fe200000100ff */
[----:B-1----:R-:W-:-:S03]  /*3790*/  HADD2.F32 R26, -RZ, R28.H0_H0 ;  /* 0x2000001cff1a7230 */ /* 0x002fc60000004100 */
[----:B------:R-:W-:Y:S01]  /*37a0*/  FFMA.FTZ R24, R8, R29, R31 ;  /* 0x0000001d08187223 */ /* 0x000fe2000001001f */
[----:B------:R-:W-:Y:S02]  /*37b0*/  HADD2.F32 R28, -RZ, R6.H0_H0 ;  /* 0x20000006ff1c7230 */ /* 0x000fe40000004100 */
[----:B------:R-:W-:Y:S02]  /*37c0*/  HADD2.F32 R6, -RZ, R27.H0_H0 ;  /* 0x2000001bff067230 */ /* 0x000fe40000004100 */
[----:B------:R-:W-:Y:S01]  /*37d0*/  FFMA.FTZ R24, R25, R26, R24 ;  /* 0x0000001a19187223 */ /* 0x000fe20000010018 */
[----:B------:R-:W-:-:S03]  /*37e0*/  LOP3.LUT R26, R7, 0xff, RZ, 0xc0, !PT ;  /* 0x000000ff071a7812 */ /* 0x000fc600078ec0ff */
[----:B------:R-:W-:Y:S01]  /*37f0*/  FFMA.FTZ R24, R9, R28, R24 ;  /* 0x0000001c09187223 */ /* 0x000fe20000010018 */
[----:B------:R-:W-:-:S06]  /*3800*/  IADD3 R26, PT, PT, R26, -0x80, RZ ;  /* 0xffffff801a1a7810 */ /* 0x000fcc0007ffe0ff */
[----:B------:R-:W0:Y:S02]  /*3810*/  I2F.F16 R26, R26 ;  /* 0x0000001a001a7306 */ /* 0x000e240000200c00 */
[----:B0-----:R-:W-:Y:S01]  /*3820*/  HADD2.F32 R30, -RZ, R26.H0_H0 ;  /* 0x2000001aff1e7230 */ /* 0x001fe20000004100 */
[----:B------:R-:W-:-:S04]  /*3830*/  LOP3.LUT R26, R14, 0xff, RZ, 0xc0, !PT ;  /* 0x000000ff0e1a7812 */ /* 0x000fc800078ec0ff */
[----:B------:R-:W-:Y:S01]  /*3840*/  FFMA.FTZ R21, R21, R30, RZ ;  /* 0x0000001e15157223 */ /* 0x000fe200000100ff */
[----:B------:R-:W-:-:S03]  /*3850*/  VIADD R26, R26, 0xffffff80 ;  /* 0xffffff801a1a7836 */ /* 0x000fc60000000000 */
[----:B------:R-:W-:Y:S01]  /*3860*/  FFMA.FTZ R8, R8, R6, R21 ;  /* 0x0000000608087223 */ /* 0x000fe20000010015 */
[----:B------:R-:W-:Y:S02]  /*3870*/  SHF.R.U32.HI R6, RZ, 0x10, R7 ;  /* 0x00000010ff067819 */ /* 0x000fe40000011607 */
[----:B------:R-:W0:Y:S01]  /*3880*/  I2F.F16 R26, R26 ;  /* 0x0000001a001a7306 */ /* 0x000e220000200c00 */
[----:B------:R-:W-:-:S07]  /*3890*/  LEA.HI R7, R7, 0xffffff80, RZ, 0x8 ;  /* 0xffffff8007077811 */ /* 0x000fce00078f40ff */
[----:B------:R-:W-:Y:S01]  /*38a0*/  I2F.F16 R7, R7 ;  /* 0x0000000700077306 */ /* 0x000fe20000200c00 */
[----:B0-----:R-:W-:Y:S01]  /*38b0*/  HADD2.F32 R21, -RZ, R26.H0_H0 ;  /* 0x2000001aff157230 */ /* 0x001fe20000004100 */
[----:B------:R-:W-:-:S04]  /*38c0*/  LEA.HI R26, R13, 0xffffff80, RZ, 0x8 ;  /* 0xffffff800d1a7811 */ /* 0x000fc800078f40ff */
        /* <DEDUP_REMOVED lines=8> */
[----:B0-----:R-:W-:-:S07]  /*3950*/  HADD2.F32 R24, -RZ, R6.H0_H0 ;  /* 0x20000006ff187230 */ /* 0x001fce0000004100 */
[----:B------:R-:W0:Y:S01]  /*3960*/  I2F.F16 R6, R26 ;  /* 0x0000001a00067306 */ /* 0x000e220000200c00 */
[----:B------:R-:W-:Y:S01]  /*3970*/  FFMA.FTZ R24, R25, R24, R8 ;  /* 0x0000001819187223 */ /* 0x000fe20000010008 */
[----:B------:R-:W-:Y:S01]  /*3980*/  SHF.R.U32.HI R25, RZ, 0x8, R15 ;  /* 0x00000008ff197819 */ /* 0x000fe2000001160f */
[----:B-1----:R-:W-:Y:S01]  /*3990*/  HADD2.F32 R13, -RZ, R27.H0_H0 ;  /* 0x2000001bff0d7230 */ /* 0x002fe20000004100 */
[----:B------:R-:W-:Y:S01]  /*39a0*/  LEA.HI R8, R14, 0xffffff80, RZ, 0x8 ;  /* 0xffffff800e087811 */ /* 0x000fe200078f40ff */
[----:B------:R-:W-:Y:S01]  /*39b0*/  HADD2.F32 R27, -RZ, R7.H0_H0 ;  /* 0x20000007ff1b7230 */ /* 0x000fe20000004100 */
[----:B------:R-:W-:Y:S02]  /*39c0*/  LOP3.LUT R25, R25, 0xff, RZ, 0xc0, !PT ;  /* 0x000000ff19197812 */ /* 0x000fe400078ec0ff */
[----:B------:R-:W-:Y:S01]  /*39d0*/  FFMA.FTZ R21, R10, R13, R21 ;  /* 0x0000000d0a157223 */ /* 0x000fe20000010015 */
[----:B------:R-:W-:Y:S01]  /*39e0*/  LOP3.LUT R13, R15, 0xff, RZ, 0xc0, !PT ;  /* 0x000000ff0f0d7812 */ /* 0x000fe200078ec0ff */
[----:B------:R-:W-:Y:S01]  /*39f0*/  FFMA.FTZ R24, R9, R27, R24 ;  /* 0x0000001b09187223 */ /* 0x000fe20000010018 */
[----:B------:R-:W-:Y:S01]  /*3a00*/  SHF.R.U32.HI R14, RZ, 0x10, R14 ;  /* 0x00000010ff0e7819 */ /* 0x000fe2000001160e */
[----:B------:R-:W-:Y:S01]  /*3a10*/  VIADD R25, R25, 0xffffff80 ;  /* 0xffffff8019197836 */ /* 0x000fe20000000000 */
[----:B------:R-:W-:Y:S01]  /*3a20*/  IADD3 R13, PT, PT, R13, -0x80, RZ ;  /* 0xffffff800d0d7810 */ /* 0x000fe20007ffe0ff */
[----:B------:R-:W-:Y:S01]  /*3a30*/  I2F.F16 R8, R8 ;  /* 0x0000000800087306 */ /* 0x000fe20000200c00 */
[----:B------:R-:W-:Y:S01]  /*3a40*/  SHF.R.U32.HI R9, RZ, 0x10, R15 ;  /* 0x00000010ff097819 */ /* 0x000fe2000001160f */
[----:B0-----:R-:W-:Y:S01]  /*3a50*/  HADD2.F32 R6, -RZ, R6.H0_H0 ;  /* 0x20000006ff067230 */ /* 0x001fe20000004100 */
[----:B------:R-:W-:-:S02]  /*3a60*/  LOP3.LUT R14, R14, 0xff, RZ, 0xc0, !PT ;  /* 0x000000ff0e0e7812 */ /* 0x000fc400078ec0ff */
[----:B------:R-:W-:Y:S02]  /*3a70*/  LOP3.LUT R9, R9, 0xff, RZ, 0xc0, !PT ;  /* 0x000000ff09097812 */ /* 0x000fe400078ec0ff */
[----:B------:R-:W-:Y:S01]  /*3a80*/  IADD3 R7, PT, PT, R14, -0x80, RZ ;  /* 0xffffff800e077810 */ /* 0x000fe20007ffe0ff */
[----:B------:R-:W0:Y:S01]  /*3a90*/  I2F.F16 R13, R13 ;  /* 0x0000000d000d7306 */ /* 0x000e220000200c00 */
[----:B------:R-:W-:Y:S01]  /*3aa0*/  IADD3 R14, PT, PT, R9, -0x80, RZ ;  /* 0xffffff80090e7810 */ /* 0x000fe20007ffe0ff */
[----:B------:R-:W-:Y:S01]  /*3ab0*/  FFMA.FTZ R6, R12, R6, R5 ;  /* 0x000000060c067223 */ /* 0x000fe20000010005 */
[----:B------:R-:W-:-:S03]  /*3ac0*/  LEA.HI R9, R15, 0xffffff80, RZ, 0x8 ;  /* 0xffffff800f097811 */ /* 0x000fc600078f40ff */
[----:B------:R-:W-:Y:S02]  /*3ad0*/  FMUL.FTZ R6, R17, R6 ;  /* 0x0000000611067220 */ /* 0x000fe40000410000 */
[----:B------:R-:W1:Y:S03]  /*3ae0*/  I2F.F16 R25, R25 ;  /* 0x0000001900197306 */ /* 0x000e660000200c00 */
[----:B------:R-:W-:Y:S01]  /*3af0*/  F2FP.F16.F32.PACK_AB R6, RZ, R6 ;  /* 0x00000006ff06723e */ /* 0x000fe200000000ff */
[----:B0-----:R-:W-:-:S04]  /*3b00*/  HADD2.F32 R13, -RZ, R13.H0_H0 ;  /* 0x2000000dff0d7230 */ /* 0x001fc80000004100 */
[----:B------:R-:W0:Y:S01]  /*3b10*/  I2F.F16 R7, R7 ;  /* 0x0000000700077306 */ /* 0x000e220000200c00 */
[----:B------:R-:W-:Y:S01]  /*3b20*/  PRMT R11, R11, 0x5410, R6 ;  /* 0x000054100b0b7816 */ /* 0x000fe20000000006 */
[----:B------:R-:W-:Y:S01]  /*3b30*/  FFMA.FTZ R13, R3, R13, R24 ;  /* 0x0000000d030d7223 */ /* 0x000fe20000010018 */
[----:B------:R-:W-:Y:S02]  /*3b40*/  HADD2.F32 R3, -RZ, R8.H0_H0 ;  /* 0x20000008ff037230 */ /* 0x000fe40000004100 */
[----:B-1----:R-:W-:-:S03]  /*3b50*/  HADD2.F32 R15, -RZ, R25.H0_H0 ;  /* 0x20000019ff0f7230 */ /* 0x002fc60000004100 */
[----:B------:R-:W1:Y:S02]  /*3b60*/  I2F.F16 R14, R14 ;  /* 0x0000000e000e7306 */ /* 0x000e640000200c00 */
[----:B------:R-:W-:Y:S01]  /*3b70*/  FFMA.FTZ R13, R10, R15, R13 ;  /* 0x0000000f0a0d7223 */ /* 0x000fe2000001000d */
[----:B0-----:R-:W-:-:S05]  /*3b80*/  HADD2.F32 R7, -RZ, R7.H0_H0 ;  /* 0x20000007ff077230 */ /* 0x001fca0000004100 */
[----:B------:R-:W0:Y:S01]  /*3b90*/  I2F.F16 R9, R9 ;  /* 0x0000000900097306 */ /* 0x000e220000200c00 */
[----:B------:R-:W-:Y:S01]  /*3ba0*/  FFMA.FTZ R10, R4, R7, R21 ;  /* 0x00000007040a7223 */ /* 0x000fe20000010015 */
[----:B-1----:R-:W-:-:S03]  /*3bb0*/  HADD2.F32 R15, -RZ, R14.H0_H0 ;  /* 0x2000000eff0f7230 */ /* 0x002fc60000004100 */
[----:B------:R-:W-:Y:S02]  /*3bc0*/  FFMA.FTZ R3, R12, R3, R10 ;  /* 0x000000030c037223 */ /* 0x000fe4000001000a */
[----:B------:R-:W-:Y:S02]  /*3bd0*/  FFMA.FTZ R4, R4, R15, R13 ;  /* 0x0000000f04047223 */ /* 0x000fe4000001000d */
[----:B------:R-:W-:Y:S01]  /*3be0*/  FMUL.FTZ R3, R2, R3 ;  /* 0x0000000302037220 */ /* 0x000fe20000410000 */
[----:B0-----:R-:W-:-:S04]  /*3bf0*/  HADD2.F32 R7, -RZ, R9.H0_H0 ;  /* 0x20000009ff077230 */ /* 0x001fc80000004100 */
[----:B------:R-:W-:Y:S01]  /*3c00*/  F2FP.F16.F32.PACK_AB R3, RZ, R3 ;  /* 0x00000003ff03723e */ /* 0x000fe200000000ff */
[----:B------:R-:W-:-:S04]  /*3c10*/  FFMA.FTZ R4, R12, R7, R4 ;  /* 0x000000070c047223 */ /* 0x000fc80000010004 */
[----:B------:R-:W-:-:S05]  /*3c20*/  FMUL.FTZ R4, R23, R4 ;  /* 0x0000000417047220 */ /* 0x000fca0000410000 */
[----:B------:R-:W-:-:S04]  /*3c30*/  F2FP.F16.F32.PACK_AB R4, RZ, R4 ;  /* 0x00000004ff04723e */ /* 0x000fc800000000ff */
[----:B------:R-:W-:Y:S01]  /*3c40*/  PRMT R3, R3, 0x5410, R4 ;  /* 0x0000541003037816 */ /* 0x000fe20000000004 */
[----:B------:R-:W-:-:S04]  /*3c50*/  HFMA2 R4, R11, 1, 1, R0 ;  /* 0x3c003c000b047831 */ /* 0x000fc80000000000 */
[----:B------:R-:W-:-:S07]  /*3c60*/  HADD2 R20, R3, R20 ;  /* 0x0000001403147230 */ /* 0x000fce0000000000 */
.L_x_5278:
        /* <DEDUP_REMOVED lines=9> */
.L_x_5282:
[----:B------:R-:W0:Y:S02]  /*3d00*/  LDS R4, [R2] ;  /* 0x0000000002047984 */ /* 0x000e240000000800 */
[----:B0-----:R-:W-:-:S05]  /*3d10*/  HFMA2 R5, R4, 1, 1, R7 ;  /* 0x3c003c0004057831 */ /* 0x001fca0000000007 */
[----:B------:R-:W0:Y:S02]  /*3d20*/  ATOMS.CAST.SPIN P0, [R2], R4, R5 ;  /* 0x000000040200758d */ /* 0x000e240001800005 */
[----:B0-----:R-:W-:Y:S05]  /*3d30*/  @!P0 BRA `(.L_x_5282) ;  /* 0xfffffffc00f08947 */ /* 0x001fea000383ffff */
[----:B------:R-:W-:Y:S05]  /*3d40*/  BRA `(.L_x_5280) ;  /* 0x00000000000c7947 */ /* 0x000fea0003800000 */
.L_x_5281:
[----:B------:R-:W2:Y:S02]  /*3d50*/  LD.E R0, desc[UR6][R18.64] ;  /* 0x0000000612007980 */ /* 0x000ea4000c101900 */
[----:B--2---:R-:W-:-:S05]  /*3d60*/  IADD3 R3, PT, PT, R7, R0, RZ ;  /* 0x0000000007037210 */ /* 0x004fca0007ffe0ff */
[----:B------:R0:W-:Y:S02]  /*3d70*/  ST.E desc[UR6][R18.64], R3 ;  /* 0x0000000312007985 */ /* 0x0001e4000c101906 */
.L_x_5280:
[----:B------:R-:W-:Y:S05]  /*3d80*/  BSYNC.RECONVERGENT B0 ;  /* 0x0000000000007941 */ /* 0x000fea0003800200 */
.L_x_5279:
[----:B------:R1:W-:Y:S02]  /*3d90*/  ATOM.E.ADD.F16x2.RN.STRONG.GPU P0, RZ, desc[UR6][R18.64+0x4], R9 ;  /* 0x8000040912ff79a2 */ /* 0x0003e4000c10e106 */
[----:B-1----:R-:W-:Y:S05]  /*3da0*/  @P0 EXIT ;  /* 0x000000000000094d */ /* 0x002fea0003800000 */
[----:B------:R-:W1:Y:S02]  /*3db0*/  QSPC.E.S P0, RZ, [R18+0x4] ;  /* 0x0000040012ff73aa */ /* 0x000e640000000500 */
[----:B-1----:R-:W-:Y:S05]  /*3dc0*/  @!P0 BRA `(.L_x_5283) ;  /* 0x0000000000188947 */ /* 0x002fea0003800000 */
[----:B0-----:R-:W-:-:S07]  /*3dd0*/  MOV R18, R18 ;  /* 0x0000001200127202 */ /* 0x001fce0000000f00 */
.L_x_5284:
[----:B------:R-:W0:Y:S02]  /*3de0*/  LDS R2, [R18+0x4] ;  /* 0x0000040012027984 */ /* 0x000e240000000800 */
[----:B0-----:R-:W-:-:S05]  /*3df0*/  HADD2 R3, R2, R9 ;  /* 0x0000000902037230 */ /* 0x001fca0000000000 */
[----:B------:R-:W0:Y:S02]  /*3e00*/  ATOMS.CAST.SPIN P0, [R18+0x4], R2, R3 ;  /* 0x000004021200758d */ /* 0x000e240001800003 */
[----:B0-----:R-:W-:Y:S05]  /*3e10*/  @!P0 BRA `(.L_x_5284) ;  /* 0xfffffffc00f08947 */ /* 0x001fea000383ffff */
[----:B------:R-:W-:Y:S05]  /*3e20*/  EXIT ;  /* 0x000000000000794d */ /* 0x000fea0003800000 */
.L_x_5283:
[----:B------:R-:W0:Y:S02]  /*3e30*/  LD.E R0, desc[UR6][R18.64+0x4] ;  /* 0x0000040612007980 */ /* 0x000e24000c101900 */
[----:B0-----:R-:W-:-:S05]  /*3e40*/  IADD3 R3, PT, PT, R9, R0, RZ ;  /* 0x0000000009037210 */ /* 0x001fca0007ffe0ff */
[----:B------:R-:W-:Y:S01]  /*3e50*/  ST.E desc[UR6][R18.64+0x4], R3 ;  /* 0x0000040312007985 */ /* 0x000fe2000c101906 */
[----:B------:R-:W-:Y:S05]  /*3e60*/  EXIT ;  /* 0x000000000000794d */ /* 0x000fea0003800000 */
.L_x_5285:
        /* <DEDUP_REMOVED lines=9> */
.L_x_5373:


//--------------------- .nv.shared._Z23gemm_half_q_half_kernelILi4ELi190ELb1ELb1ELi64EEvPK6__halfPKjS4_S2_PS0_iiiiPKtS7_iiiiiibS2_i --------------------------
	.section	.nv.shared._Z23gemm_half_q_half_kernelILi4ELi190ELb1ELb1ELi64EEvPK6__halfPKjS4_S2_PS0_iiiiPKtS7_iiiiiibS2_i,"aw",@nobits
	.sectionflags	@""
	.align	2
.nv.shared._Z23gemm_half_q_half_kernelILi4ELi190ELb1ELb1ELi64EEvPK6__halfPKjS4_S2_PS0_iiiiPKtS7_iiiiiibS2_i:
	.zero		1536


//--------------------- .nv.shared.reserved.0     --------------------------
	.section	.nv.shared.reserved.0,"aw",@nobits
	.weak		__nv_reservedSMEM_offset_0_alias
	.size		__nv_reservedSMEM_offset_0_alias, 0, 64
	.other		__nv_reservedSMEM_offset_0_alias,@"STO_CUDA_RESERVED_SHARED STV_DEFAULT"
__nv_reservedSMEM_offset_0_alias:
	.zero		0
	.zero		64


//--------------------- .nv.global                --------------------------
	.section	.nv.global,"aw",@nobits
.nv.global:
	.type		_ZN46_INTERNAL_7054510f_15_unit_exl2_3b_cu_5d0dd9e94cuda3std3__48in_placeE,@object
	.size		_ZN46_INTERNAL_7054510f_15_unit_exl2_3b_cu_5d0dd9e94cuda3std3__48in_placeE,(_ZN46_INTERNAL_7054510f_15_unit_exl2_3b_cu_5d0dd9e94cuda3std6ranges3__45__cpo8distanceE - _ZN46_INTERNAL_7054510f_15_unit_exl2_3b_cu_5d0dd9e94cuda3std3__48in_placeE)
_ZN46_INTERNAL_7054510f_15_unit_exl2_3b_cu_5d0dd9e94cuda3std3__48in_placeE:
	.zero		1
	.type		_ZN46_INTERNAL_7054510f_15_unit_exl2_3b_cu_5d0dd9e94cuda3std6ranges3__45__cpo8distanceE,@object
	.size		_ZN46_INTERNAL_7054510f_15_unit_exl2_3b_cu_5d0dd9e94cuda3std6ranges3__45__cpo8distanceE,(_ZN46_INTERNAL_7054510f_15_unit_exl2_3b_cu_5d0dd9e94cuda3std3__45__cpo6cbeginE - _ZN46_INTERNAL_7054510f_15_unit_exl2_3b_cu_5d0dd9e94cuda3std6ranges3__45__cpo8distanceE)
_ZN46_INTERNAL_7054510f_15_unit_exl2_3b_cu_5d0dd9e94cuda3std6ranges3__45__cpo8distanceE:
	.zero		1
	.type		_ZN46_INTERNAL_7054510f_15_unit_exl2_3b_cu_5d0dd9e94cuda3std3__45__cpo6cbeginE,@object
	.size		_ZN46_INTERNAL_7054510f_15_unit_exl2_3b_cu_5d0dd9e94cuda3std3__45__cpo6cbeginE,(_ZN46_INTERNAL_7054510f_15_unit_exl2_3b_cu_5d0dd9e94cuda3std6ranges3__45__cpo7advanceE - _ZN46_INTERNAL_7054510f_15_unit_exl2_3b_cu_5d0dd9e94cuda3std3__45__cpo6cbeginE)
_ZN46_INTERNAL_7054510f_15_unit_exl2_3b_cu_5d0dd9e94cuda3std3__45__cpo6cbeginE:
	.zero		1
	.type		_ZN46_INTERNAL_7054510f_15_unit_exl2_3b_cu_5d0dd9e94cuda3std6ranges3__45__cpo7advanceE,@object
	.size		_ZN46_INTERNAL_7054510f_15_unit_exl2_3b_cu_5d0dd9e94cuda3std6ranges3__45__cpo7advanceE,(_ZN46_INTERNAL_7054510f_15_unit_exl2_3b_cu_5d0dd9e94cuda3std3__45__cpo7crbeginE - _ZN46_INTERNAL_7054510f_15_unit_exl2_3b_cu_5d0dd9e94cuda3std6ranges3__45__cpo7advanceE)
_ZN46_INTERNAL_7054510f_15_unit_exl2_3b_cu_5d0dd9e94cuda3std6ranges3__45__cpo7advanceE:
	.zero		1
	.type		_ZN46_INTERNAL_7054510f_15_unit_exl2_3b_cu_5d0dd9e94cuda3std3__45__cpo7crbeginE,@object
	.size		_ZN46_INTERNAL_7054510f_15_unit_exl2_3b_cu_5d0dd9e94cuda3std3__45__cpo7crbeginE,(_ZN46_INTERNAL_7054510f_15_unit_exl2_3b_cu_5d0dd9e94cuda3std6ranges3__45__cpo4dataE - _ZN46_INTERNAL_7054510f_15_unit_exl2_3b_cu_5d0dd9e94cuda3std3__45__cpo7crbeginE)
_ZN46_INTERNAL_7054510f_15_unit_exl2_3b_cu_5d0dd9e94cuda3std3__45__cpo7crbeginE:
	.zero		1
	.type		_ZN46_INTERNAL_7054510f_15_unit_exl2_3b_cu_5d0dd9e94cuda3std6ranges3__45__cpo4dataE,@object
	.size		_ZN46_INTERNAL_7054510f_15_unit_exl2_3b_cu_5d0dd9e94cuda3std6ranges3__45__cpo4dataE,(_ZN46_INTERNAL_7054510f_15_unit_exl2_3b_cu_5d0dd9e94cuda3std6ranges3__45__cpo5beginE - _ZN46_INTERNAL_7054510f_15_unit_exl2_3b_cu_5d0dd9e94cuda3std6ranges3__45__cpo4dataE)
_ZN46_INTERNAL_7054510f_15_unit_exl2_3b_cu_5d0dd9e94cuda3std6ranges3__45__cpo4dataE:
	.zero		1
	.type		_ZN46_INTERNAL_7054510f_15_unit_exl2_3b_cu_5d0dd9e94cuda3std6ranges3__45__cpo5beginE,@object
	.size		_ZN46_INTERNAL_7054510f_15_unit_exl2_3b_cu_5d0dd9e94cuda3std6ranges3__45__cpo5beginE,(_ZN46_INTERNAL_7054510f_15_unit_exl2_3b_cu_5d0dd9e94cuda3std3__448_GLOBAL__N__7054510f_15_unit_exl2_3b_cu_5d0dd9e96ignoreE - _ZN46_INTERNAL_7054510f_15_unit_exl2_3b_cu_5d0dd9e94cuda3std6ranges3__45__cpo5beginE)
_ZN46_INTERNAL_7054510f_15_unit_exl2_3b_cu_5d0dd9e94cuda3std6ranges3__45__cpo5beginE:
	.zero		1
	.type		_ZN46_INTERNAL_7054510f_15_unit_exl2_3b_cu_5d0dd9e94cuda3std3__448_GLOBAL__N__7054510f_15_unit_exl2_3b_cu_5d0dd9e96ignoreE,@object
	.size		_ZN46_INTERNAL_7054510f_15_unit_exl2_3b_cu_5d0dd9e94cuda3std3__448_GLOBAL__N__7054510f_15_unit_exl2_3b_cu_5d0dd9e96ignoreE,(_ZN46_INTERNAL_7054510f_15_unit_exl2_3b_cu_5d0dd9e94cuda3std6ranges3__45__cpo4sizeE - _ZN46_INTERNAL_7054510f_15_unit_exl2_3b_cu_5d0dd9e94cuda3std3__448_GLOBAL__N__7054510f_15_unit_exl2_3b_cu_5d0dd9e96ignoreE)
_ZN46_INTERNAL_7054510f_15_unit_exl2_3b_cu_5d0dd9e94cuda3std3__448_GLOBAL__N__7054510f_15_unit_exl2_3b_cu_5d0dd9e96ignoreE:
	.zero		1
	.type		_ZN46_INTERNAL_7054510f_15_unit_exl2_3b_cu_5d0dd9e94cuda3std6ranges3__45__cpo4sizeE,@object
	.size		_ZN46_INTERNAL_7054510f_15_unit_exl2_3b_cu_5d0dd9e94cuda3std6ranges3__45__cpo4sizeE,(_ZN46_INTERNAL_7054510f_15_unit_exl2_3b_cu_5d0dd9e94cuda3std3__45__cpo5beginE - _ZN46_INTERNAL_7054510f_15_unit_exl2_3b_cu_5d0dd9e94cuda3std6ranges3__45__cpo4sizeE)
_ZN46_INTERNAL_7054510f_15_unit_exl2_3b_cu_5d0dd9e94cuda3std6ranges3__45__cpo4sizeE:
	.zero		1
	.type		_ZN46_INTERNAL_7054510f_15_unit_exl2_3b_cu_5d0dd9e94cuda3std3__45__cpo5beginE,@object
	.size		_ZN46_INTERNAL_7054510f_15_unit_exl2_3b_cu_5d0dd9e94cuda3std3__45__cpo5beginE,(_ZN46_INTERNAL_7054510f_15_unit_exl2_3b_cu_5d0dd9e94cuda3std6ranges3__45__cpo6cbeginE - _ZN46_INTERNAL_7054510f_15_unit_exl2_3b_cu_5d0dd9e94cuda3std3__45__cpo5beginE)
_ZN46_INTERNAL_7054510f_15_unit_exl2_3b_cu_5d0dd9e94cuda3std3__45__cpo5beginE:
	.zero		1
	.type		_ZN46_INTERNAL_7054510f_15_unit_exl2_3b_cu_5d0dd9e94cuda3std6ranges3__45__cpo6cbeginE,@object
	.size		_ZN46_INTERNAL_7054510f_15_unit_exl2_3b_cu_5d0dd9e94cuda3std6ranges3__45__cpo6cbeginE,(_ZN46_INTERNAL_7054510f_15_unit_exl2_3b_cu_5d0dd9e94cuda3std3__45__cpo6rbeginE - _ZN46_INTERNAL_7054510f_15_unit_exl2_3b_cu_5d0dd9e94cuda3std6ranges3__45__cpo6cbeginE)
_ZN46_INTERNAL_7054510f_15_unit_exl2_3b_cu_5d0dd9e94cuda3std6ranges3__45__cpo6cbeginE:
	.zero		1
	.type		_ZN46_INTERNAL_7054510f_15_unit_exl2_3b_cu_5d0dd9e94cuda3std3__45__cpo6rbeginE,@object
	.size		_ZN46_INTERNAL_7054510f_15_unit_exl2_3b_cu_5d0dd9e94cuda3std3__45__cpo6rbeginE,(_ZN46_INTERNAL_7054510f_15_unit_exl2_3b_cu_5d0dd9e94cuda3std6ranges3__45__cpo4nextE - _ZN46_INTERNAL_7054510f_15_unit_exl2_3b_cu_5d0dd9e94cuda3std3__45__cpo6rbeginE)
_ZN46_INTERNAL_7054510f_15_unit_exl2_3b_cu_5d0dd9e94cuda3std3__45__cpo6rbeginE:
	.zero		1
	.type		_ZN46_INTERNAL_7054510f_15_unit_exl2_3b_cu_5d0dd9e94cuda3std6ranges3__45__cpo4nextE,@object
	.size		_ZN46_INTERNAL_7054510f_15_unit_exl2_3b_cu_5d0dd9e94cuda3std6ranges3__45__cpo4nextE,(_ZN46_INTERNAL_7054510f_15_unit_exl2_3b_cu_5d0dd9e94cuda3std6ranges3__45__cpo4swapE - _ZN46_INTERNAL_7054510f_15_unit_exl2_3b_cu_5d0dd9e94cuda3std6ranges3__45__cpo4nextE)
_ZN46_INTERNAL_7054510f_15_unit_exl2_3b_cu_5d0dd9e94cuda3std6ranges3__45__cpo4nextE:
	.zero		1
	.type		_ZN46_INTERNAL_7054510f_15_unit_exl2_3b_cu_5d0dd9e94cuda3std6ranges3__45__cpo4swapE,@object
	.size		_ZN46_INTERNAL_7054510f_15_unit_exl2_3b_cu_5d0dd9e94cuda3std6ranges3__45__cpo4swapE,(_ZN46_INTERNAL_7054510f_15_unit_exl2_3b_cu_5d0dd9e94cuda3std3__420unreachable_sentinelE - _ZN46_INTERNAL_7054510f_15_unit_exl2_3b_cu_5d0dd9e94cuda3std6ranges3__45__cpo4swapE)
_ZN46_INTERNAL_7054510f_15_unit_exl2_3b_cu_5d0dd9e94cuda3std6ranges3__45__cpo4swapE:
	.zero		1
	.type		_ZN46_INTERNAL_7054510f_15_unit_exl2_3b_cu_5d0dd9e94cuda3std3__420unreachable_sentinelE,@object
	.size		_ZN46_INTERNAL_7054510f_15_unit_exl2_3b_cu_5d0dd9e94cuda3std3__420unreachable_sentinelE,(_ZN46_INTERNAL_7054510f_15_unit_exl2_3b_cu_5d0dd9e96thrust24THRUST_300001_SM_1000_NS6system6detail10sequential3seqE - _ZN46_INTERNAL_7054510f_15_unit_exl2_3b_cu_5d0dd9e94cuda3std3__420unreachable_sentinelE)
_ZN46_INTERNAL_7054510f_15_unit_exl2_3b_cu_5d0dd9e94cuda3std3__420unreachable_sentinelE:
	.zero		1
	.type		_ZN46_INTERNAL_7054510f_15_unit_exl2_3b_cu_5d0dd9e96thrust24THRUST_300001_SM_1000_NS6system6detail10sequential3seqE,@object
	.size		_ZN46_INTERNAL_7054510f_15_unit_exl2_3b_cu_5d0dd9e96thrust24THRUST_300001_SM_1000_NS6system6detail10sequential3seqE,(_ZN46_INTERNAL_7054510f_15_unit_exl2_3b_cu_5d0dd9e94cuda3std3__45__cpo4cendE - _ZN46_INTERNAL_7054510f_15_unit_exl2_3b_cu_5d0dd9e96thrust24THRUST_300001_SM_1000_NS6system6detail10sequential3seqE)
_ZN46_INTERNAL_7054510f_15_unit_exl2_3b_cu_5d0dd9e96thrust24THRUST_300001_SM_1000_NS6system6detail10sequential3seqE:
	.zero		1
	.type		_ZN46_INTERNAL_7054510f_15_unit_exl2_3b_cu_5d0dd9e94cuda3std3__45__cpo4cendE,@object
	.size		_ZN46_INTERNAL_7054510f_15_unit_exl2_3b_cu_5d0dd9e94cuda3std3__45__cpo4cendE,(_ZN46_INTERNAL_7054510f_15_unit_exl2_3b_cu_5d0dd9e94cuda3std6ranges3__45__cpo9iter_swapE - _ZN46_INTERNAL_7054510f_15_unit_exl2_3b_cu_5d0dd9e94cuda3std3__45__cpo4cendE)
_ZN46_INTERNAL_7054510f_15_unit_exl2_3b_cu_5d0dd9e94cuda3std3__45__cpo4cendE:
	.zero		1
	.type		_ZN46_INTERNAL_7054510f_15_unit_exl2_3b_cu_5d0dd9e94cuda3std6ranges3__45__cpo9iter_swapE,@object
	.size		_ZN46_INTERNAL_7054510f_15_unit_exl2_3b_cu_5d0dd9e94cuda3std6ranges3__45__cpo9iter_swapE,(_ZN46_INTERNAL_7054510f_15_unit_exl2_3b_cu_5d0dd9e94cuda3std3__45__cpo5crendE - _ZN46_INTERNAL_7054510f_15_unit_exl2_3b_cu_5d0dd9e94cuda3std6ranges3__45__cpo9iter_swapE)
_ZN46_INTERNAL_7054510f_15_unit_exl2_3b_cu_5d0dd9e94cuda3std6ranges3__45__cpo9iter_swapE:
	.zero		1
	.type		_ZN46_INTERNAL_7054510f_15_unit_exl2_3b_cu_5d0dd9e94cuda3std3__45__cpo5crendE,@object
	.size		_ZN46_INTERNAL_7054510f_15_unit_exl2_3b_cu_5d0dd9e94cuda3std3__45__cpo5crendE,(_ZN46_INTERNAL_7054510f_15_unit_exl2_3b_cu_5d0dd9e94cuda3std6ranges3__45__cpo5cdataE - _ZN46_INTERNAL_7054510f_15_unit_exl2_3b_cu_5d0dd9e94cuda3std3__45__cpo5crendE)
_ZN46_INTERNAL_7054510f_15_unit_exl2_3b_cu_5d0dd9e94cuda3std3__45__cpo5crendE:
	.zero		1
	.type		_ZN46_INTERNAL_7054510f_15_unit_exl2_3b_cu_5d0dd9e94cuda3std6ranges3__45__cpo5cdataE,@object
	.size		_ZN46_INTERNAL_7054510f_15_unit_exl2_3b_cu_5d0dd9e94cuda3std6ranges3__45__cpo5cdataE,(_ZN46_INTERNAL_7054510f_15_unit_exl2_3b_cu_5d0dd9e94cuda3std6ranges3__45__cpo3endE - _ZN46_INTERNAL_7054510f_15_unit_exl2_3b_cu_5d0dd9e94cuda3std6ranges3__45__cpo5cdataE)
_ZN46_INTERNAL_7054510f_15_unit_exl2_3b_cu_5d0dd9e94cuda3std6ranges3__45__cpo5cdataE:
	.zero		1
	.type		_ZN46_INTERNAL_7054510f_15_unit_exl2_3b_cu_5d0dd9e94cuda3std6ranges3__45__cpo3endE,@object
	.size		_ZN46_INTERNAL_7054510f_15_unit_exl2_3b_cu_5d0dd9e94cuda3std6ranges3__45__cpo3endE,(_ZN46_INTERNAL_7054510f_15_unit_exl2_3b_cu_5d0dd9e94cuda3std3__419piecewise_constructE - _ZN46_INTERNAL_7054510f_15_unit_exl2_3b_cu_5d0dd9e94cuda3std6ranges3__45__cpo3endE)
_ZN46_INTERNAL_7054510f_15_unit_exl2_3b_cu_5d0dd9e94cuda3std6ranges3__45__cpo3endE:
	.zero		1
	.type		_ZN46_INTERNAL_7054510f_15_unit_exl2_3b_cu_5d0dd9e94cuda3std3__419piecewise_constructE,@object
	.size		_ZN46_INTERNAL_7054510f_15_unit_exl2_3b_cu_5d0dd9e94cuda3std3__419piecewise_constructE,(_ZN46_INTERNAL_7054510f_15_unit_exl2_3b_cu_5d0dd9e94cuda3std6ranges3__45__cpo5ssizeE - _ZN46_INTERNAL_7054510f_15_unit_exl2_3b_cu_5d0dd9e94cuda3std3__419piecewise_constructE)
_ZN46_INTERNAL_7054510f_15_unit_exl2_3b_cu_5d0dd9e94cuda3std3__419piecewise_constructE:
	.zero		1
	.type		_ZN46_INTERNAL_7054510f_15_unit_exl2_3b_cu_5d0dd9e94cuda3std6ranges3__45__cpo5ssizeE,@object
	.size		_ZN46_INTERNAL_7054510f_15_unit_exl2_3b_cu_5d0dd9e94cuda3std6ranges3__45__cpo5ssizeE,(_ZN46_INTERNAL_7054510f_15_unit_exl2_3b_cu_5d0dd9e94cuda3std3__45__cpo3endE - _ZN46_INTERNAL_7054510f_15_unit_exl2_3b_cu_5d0dd9e94cuda3std6ranges3__45__cpo5ssizeE)
_ZN46_INTERNAL_7054510f_15_unit_exl2_3b_cu_5d0dd9e94cuda3std6ranges3__45__cpo5ssizeE:
	.zero		1
	.type		_ZN46_INTERNAL_7054510f_15_unit_exl2_3b_cu_5d0dd9e94cuda3std3__45__cpo3endE,@object
	.size		_ZN46_INTERNAL_7054510f_15_unit_exl2_3b_cu_5d0dd9e94cuda3std3__45__cpo3endE,(_ZN46_INTERNAL_7054510f_15_unit_exl2_3b_cu_5d0dd9e94cuda3std6ranges3__45__cpo4cendE - _ZN46_INTERNAL_7054510f_15_unit_exl2_3b_cu_5d0dd9e94cuda3std3__45__cpo3endE)
_ZN46_INTERNAL_7054510f_15_unit_exl2_3b_cu_5d0dd9e94cuda3std3__45__cpo3endE:
	.zero		1
	.type		_ZN46_INTERNAL_7054510f_15_unit_exl2_3b_cu_5d0dd9e94cuda3std6ranges3__45__cpo4cendE,@object
	.size		_ZN46_INTERNAL_7054510f_15_unit_exl2_3b_cu_5d0dd9e94cuda3std6ranges3__45__cpo4cendE,(_ZN46_INTERNAL_7054510f_15_unit_exl2_3b_cu_5d0dd9e94cuda3std3__45__cpo4rendE - _ZN46_INTERNAL_7054510f_15_unit_exl2_3b_cu_5d0dd9e94cuda3std6ranges3__45__cpo4cendE)
_ZN46_INTERNAL_7054510f_15_unit_exl2_3b_cu_5d0dd9e94cuda3std6ranges3__45__cpo4cendE:
	.zero		1
	.type		_ZN46_INTERNAL_7054510f_15_unit_exl2_3b_cu_5d0dd9e94cuda3std3__45__cpo4rendE,@object
	.size		_ZN46_INTERNAL_7054510f_15_unit_exl2_3b_cu_5d0dd9e94cuda3std3__45__cpo4rendE,(_ZN46_INTERNAL_7054510f_15_unit_exl2_3b_cu_5d0dd9e94cuda3std6ranges3__45__cpo4prevE - _ZN46_INTERNAL_7054510f_15_unit_exl2_3b_cu_5d0dd9e94cuda3std3__45__cpo4rendE)
_ZN46_INTERNAL_7054510f_15_unit_exl2_3b_cu_5d0dd9e94cuda3std3__45__cpo4rendE:
	.zero		1
	.type		_ZN46_INTERNAL_7054510f_15_unit_exl2_3b_cu_5d0dd9e94cuda3std6ranges3__45__cpo4prevE,@object
	.size		_ZN46_INTERNAL_7054510f_15_unit_exl2_3b_cu_5d0dd9e94cuda3std6ranges3__45__cpo4prevE,(_ZN46_INTERNAL_7054510f_15_unit_exl2_3b_cu_5d0dd9e94cuda3std6ranges3__45__cpo9iter_moveE - _ZN46_INTERNAL_7054510f_15_unit_exl2_3b_cu_5d0dd9e94cuda3std6ranges3__45__cpo4prevE)
_ZN46_INTERNAL_7054510f_15_unit_exl2_3b_cu_5d0dd9e94cuda3std6ranges3__45__cpo4prevE:
	.zero		1
	.type		_ZN46_INTERNAL_7054510f_15_unit_exl2_3b_cu_5d0dd9e94cuda3std6ranges3__45__cpo9iter_moveE,@object
	.size		_ZN46_INTERNAL_7054510f_15_unit_exl2_3b_cu_5d0dd9e94cuda3std6ranges3__45__cpo9iter_moveE,(.L_13 - _ZN46_INTERNAL_7054510f_15_unit_exl2_3b_cu_5d0dd9e94cuda3std6ranges3__45__cpo9iter_moveE)
_ZN46_INTERNAL_7054510f_15_unit_exl2_3b_cu_5d0dd9e94cuda3std6ranges3__45__cpo9iter_moveE:
	.zero		1
.L_13:


//--------------------- .nv.shared._Z23gemm_half_q_half_kernelILi4ELi160ELb1ELb1ELi64EEvPK6__halfPKjS4_S2_PS0_iiiiPKtS7_iiiiiibS2_i --------------------------
	.section	.nv.shared._Z23gemm_half_q_half_kernelILi4ELi160ELb1ELb1ELi64EEvPK6__halfPKjS4_S2_PS0_iiiiPKtS7_iiiiiibS2_i,"aw",@nobits
	.sectionflags	@""
	.align	2
.nv.shared._Z23gemm_half_q_half_kernelILi4ELi160ELb1ELb1ELi64EEvPK6__halfPKjS4_S2_PS0_iiiiPKtS7_iiiiiibS2_i:
	.zero		1536


//--------------------- .nv.shared._Z23gemm_half_q_half_kernelILi4ELi40ELb1ELb1ELi64EEvPK6__halfPKjS4_S2_PS0_iiiiPKtS7_iiiiiibS2_i --------------------------
	.section	.nv.shared._Z23gemm_half_q_half_kernelILi4ELi40ELb1ELb1ELi64EEvPK6__halfPKjS4_S2_PS0_iiiiPKtS7_iiiiiibS2_i,"aw",@nobits
	.sectionflags	@""
	.align	2
.nv.shared._Z23gemm_half_q_half_kernelILi4ELi40ELb1ELb1ELi64EEvPK6__halfPKjS4_S2_PS0_iiiiPKtS7_iiiiiibS2_i:
	.zero		1536


//--------------------- .nv.shared._Z23gemm_half_q_half_kernelILi4ELi10ELb1ELb1ELi64EEvPK6__halfPKjS4_S2_PS0_iiiiPKtS7_iiiiiibS2_i --------------------------
	.section	.nv.shared._Z23gemm_half_q_half_kernelILi4ELi10ELb1ELb1ELi64EEvPK6__halfPKjS4_S2_PS0_iiiiPKtS7_iiiiiibS2_i,"aw",@nobits
	.sectionflags	@""
	.align	2
.nv.shared._Z23gemm_half_q_half_kernelILi4ELi10ELb1ELb1ELi64EEvPK6__halfPKjS4_S2_PS0_iiiiPKtS7_iiiiiibS2_i:
	.zero		1536


//--------------------- .nv.shared._Z23gemm_half_q_half_kernelILi4ELi172ELb1ELb1ELi64EEvPK6__halfPKjS4_S2_PS0_iiiiPKtS7_iiiiiibS2_i --------------------------
	.section	.nv.shared._Z23gemm_half_q_half_kernelILi4ELi172ELb1ELb1ELi64EEvPK6__halfPKjS4_S2_PS0_iiiiPKtS7_iiiiiibS2_i,"aw",@nobits
	.sectionflags	@""
	.align	2
.nv.shared._Z23gemm_half_q_half_kernelILi4ELi172ELb1ELb1ELi64EEvPK6__halfPKjS4_S2_PS0_iiiiPKtS7_iiiiiibS2_i:
	.zero		1536


//--------------------- .nv.shared._Z23gemm_half_q_half_kernelILi4ELi176ELb1ELb1ELi64EEvPK6__halfPKjS4_S2_PS0_iiiiPKtS7_iiiiiibS2_i --------------------------
	.section	.nv.shared._Z23gemm_half_q_half_kernelILi4ELi176ELb1ELb1ELi64EEvPK6__halfPKjS4_S2_PS0_iiiiPKtS7_iiiiiibS2_i,"aw",@nobits
	.sectionflags	@""
	.align	2
.nv.shared._Z23gemm_half_q_half_kernelILi4ELi176ELb1ELb1ELi64EEvPK6__halfPKjS4_S2_PS0_iiiiPKtS7_iiiiiibS2_i:
	.zero		1536


//--------------------- .nv.shared._Z23gemm_half_q_half_kernelILi4ELi152ELb1ELb1ELi64EEvPK6__halfPKjS4_S2_PS0_iiiiPKtS7_iiiiiibS2_i --------------------------
	.section	.nv.shared._Z23gemm_half_q_half_kernelILi4ELi152ELb1ELb1ELi64EEvPK6__halfPKjS4_S2_PS0_iiiiPKtS7_iiiiiibS2_i,"aw",@nobits
	.sectionflags	@""
	.align	2
.nv.shared._Z23gemm_half_q_half_kernelILi4ELi152ELb1ELb1ELi64EEvPK6__halfPKjS4_S2_PS0_iiiiPKtS7_iiiiiibS2_i:
	.zero		1536


//--------------------- .nv.shared._Z23gemm_half_q_half_kernelILi4ELi140ELb1ELb1ELi64EEvPK6__halfPKjS4_S2_PS0_iiiiPKtS7_iiiiiibS2_i --------------------------
	.section	.nv.shared._Z23gemm_half_q_half_kernelILi4ELi140ELb1ELb1ELi64EEvPK6__halfPKjS4_S2_PS0_iiiiPKtS7_iiiiiibS2_i,"aw",@nobits
	.sectionflags	@""
	.align	2
.nv.shared._Z23gemm_half_q_half_kernelILi4ELi140ELb1ELb1ELi64EEvPK6__halfPKjS4_S2_PS0_iiiiPKtS7_iiiiiibS2_i:
	.zero		1536


//--------------------- .nv.shared._Z23gemm_half_q_half_kernelILi4ELi20ELb1ELb1ELi64EEvPK6__halfPKjS4_S2_PS0_iiiiPKtS7_iiiiiibS2_i --------------------------
	.section	.nv.shared._Z23gemm_half_q_half_kernelILi4ELi20ELb1ELb1ELi64EEvPK6__halfPKjS4_S2_PS0_iiiiPKtS7_iiiiiibS2_i,"aw",@nobits
	.sectionflags	@""
	.align	2
.nv.shared._Z23gemm_half_q_half_kernelILi4ELi20ELb1ELb1ELi64EEvPK6__halfPKjS4_S2_PS0_iiiiPKtS7_iiiiiibS2_i:
	.zero		1536


//--------------------- .nv.shared._Z23gemm_half_q_half_kernelILi4ELi38ELb1ELb1ELi64EEvPK6__halfPKjS4_S2_PS0_iiiiPKtS7_iiiiiibS2_i --------------------------
	.section	.nv.shared._Z23gemm_half_q_half_kernelILi4ELi38ELb1ELb1ELi64EEvPK6__halfPKjS4_S2_PS0_iiiiPKtS7_iiiiiibS2_i,"aw",@nobits
	.sectionflags	@""
	.align	2
.nv.shared._Z23gemm_half_q_half_kernelILi4ELi38ELb1ELb1ELi64EEvPK6__halfPKjS4_S2_PS0_iiiiPKtS7_iiiiiibS2_i:
	.zero		1536


//--------------------- .nv.shared._Z23gemm_half_q_half_kernelILi4ELi128ELb1ELb1ELi64EEvPK6__halfPKjS4_S2_PS0_iiiiPKtS7_iiiiiibS2_i --------------------------
	.section	.nv.shared._Z23gemm_half_q_half_kernelILi4ELi128ELb1ELb1ELi64EEvPK6__halfPKjS4_S2_PS0_iiiiPKtS7_iiiiiibS2_i,"aw",@nobits
	.sectionflags	@""
	.align	2
.nv.shared._Z23gemm_half_q_half_kernelILi4ELi128ELb1ELb1ELi64EEvPK6__halfPKjS4_S2_PS0_iiiiPKtS7_iiiiiibS2_i:
	.zero		1536


//--------------------- .nv.shared._Z23gemm_half_q_half_kernelILi4ELi190ELb1ELb1ELi32EEvPK6__halfPKjS4_S2_PS0_iiiiPKtS7_iiiiiibS2_i --------------------------
	.section	.nv.shared._Z23gemm_half_q_half_kernelILi4ELi190ELb1ELb1ELi32EEvPK6__halfPKjS4_S2_PS0_iiiiPKtS7_iiiiiibS2_i,"aw",@nobits
	.sectionflags	@""
	.align	2
.nv.shared._Z23gemm_half_q_half_kernelILi4ELi190ELb1ELb1ELi32EEvPK6__halfPKjS4_S2_PS0_iiiiPKtS7_iiiiiibS2_i:
	.zero		1280


//--------------------- .nv.shared._Z23gemm_half_q_half_kernelILi4ELi160ELb1ELb1ELi32EEvPK6__halfPKjS4_S2_PS0_iiiiPKtS7_iiiiiibS2_i --------------------------
	.section	.nv.shared._Z23gemm_half_q_half_kernelILi4ELi160ELb1ELb1ELi32EEvPK6__halfPKjS4_S2_PS0_iiiiPKtS7_iiiiiibS2_i,"aw",@nobits
	.sectionflags	@""
	.align	2
.nv.shared._Z23gemm_half_q_half_kernelILi4ELi160ELb1ELb1ELi32EEvPK6__halfPKjS4_S2_PS0_iiiiPKtS7_iiiiiibS2_i:
	.zero		1280


//--------------------- .nv.shared._Z23gemm_half_q_half_kernelILi4ELi40ELb1ELb1ELi32EEvPK6__halfPKjS4_S2_PS0_iiiiPKtS7_iiiiiibS2_i --------------------------
	.section	.nv.shared._Z23gemm_half_q_half_kernelILi4ELi40ELb1ELb1ELi32EEvPK6__halfPKjS4_S2_PS0_iiiiPKtS7_iiiiiibS2_i,"aw",@nobits
	.sectionflags	@""
	.align	4
.nv.shared._Z23gemm_half_q_half_kernelILi4ELi40ELb1ELb1ELi32EEvPK6__halfPKjS4_S2_PS0_iiiiPKtS7_iiiiiibS2_i:
	.zero		1280


//--------------------- .nv.shared._Z23gemm_half_q_half_kernelILi4ELi10ELb1ELb1ELi32EEvPK6__halfPKjS4_S2_PS0_iiiiPKtS7_iiiiiibS2_i --------------------------
	.section	.nv.shared._Z23gemm_half_q_half_kernelILi4ELi10ELb1ELb1ELi32EEvPK6__halfPKjS4_S2_PS0_iiiiPKtS7_iiiiiibS2_i,"aw",@nobits
	.sectionflags	@""
	.align	2
.nv.shared._Z23gemm_half_q_half_kernelILi4ELi10ELb1ELb1ELi32EEvPK6__halfPKjS4_S2_PS0_iiiiPKtS7_iiiiiibS2_i:
	.zero		1280


//--------------------- .nv.shared._Z23gemm_half_q_half_kernelILi4ELi172ELb1ELb1ELi32EEvPK6__halfPKjS4_S2_PS0_iiiiPKtS7_iiiiiibS2_i --------------------------
	.section	.nv.shared._Z23gemm_half_q_half_kernelILi4ELi172ELb1ELb1ELi32EEvPK6__halfPKjS4_S2_PS0_iiiiPKtS7_iiiiiibS2_i,"aw",@nobits
	.sectionflags	@""
	.align	2
.nv.shared._Z23gemm_half_q_half_kernelILi4ELi172ELb1ELb1ELi32EEvPK6__halfPKjS4_S2_PS0_iiiiPKtS7_iiiiiibS2_i:
	.zero		1280


//--------------------- .nv.shared._Z23gemm_half_q_half_kernelILi4ELi176ELb1ELb1ELi32EEvPK6__halfPKjS4_S2_PS0_iiiiPKtS7_iiiiiibS2_i --------------------------
	.section	.nv.shared._Z23gemm_half_q_half_kernelILi4ELi176ELb1ELb1ELi32EEvPK6__halfPKjS4_S2_PS0_iiiiPKtS7_iiiiiibS2_i,"aw",@nobits
	.sectionflags	@""
	.align	2
.nv.shared._Z23gemm_half_q_half_kernelILi4ELi176ELb1ELb1ELi32EEvPK6__halfPKjS4_S2_PS0_iiiiPKtS7_iiiiiibS2_i:
	.zero		1280


//--------------------- .nv.shared._Z23gemm_half_q_half_kernelILi4ELi152ELb1ELb1ELi32EEvPK6__halfPKjS4_S2_PS0_iiiiPKtS7_iiiiiibS2_i --------------------------
	.section	.nv.shared._Z23gemm_half_q_half_kernelILi4ELi152ELb1ELb1ELi32EEvPK6__halfPKjS4_S2_PS0_iiiiPKtS7_iiiiiibS2_i,"aw",@nobits
	.sectionflags	@""
	.align	2
.nv.shared._Z23gemm_half_q_half_kernelILi4ELi152ELb1ELb1ELi32EEvPK6__halfPKjS4_S2_PS0_iiiiPKtS7_iiiiiibS2_i:
	.zero		1280


//--------------------- .nv.shared._Z23gemm_half_q_half_kernelILi4ELi140ELb1ELb1ELi32EEvPK6__halfPKjS4_S2_PS0_iiiiPKtS7_iiiiiibS2_i --------------------------
	.section	.nv.shared._Z23gemm_half_q_half_kernelILi4ELi140ELb1ELb1ELi32EEvPK6__halfPKjS4_S2_PS0_iiiiPKtS7_iiiiiibS2_i,"aw",@nobits
	.sectionflags	@""
	.align	2
.nv.shared._Z23gemm_half_q_half_kernelILi4ELi140ELb1ELb1ELi32EEvPK6__halfPKjS4_S2_PS0_iiiiPKtS7_iiiiiibS2_i:
	.zero		1280


//--------------------- .nv.shared._Z23gemm_half_q_half_kernelILi4ELi20ELb1ELb1ELi32EEvPK6__halfPKjS4_S2_PS0_iiiiPKtS7_iiiiiibS2_i --------------------------
	.section	.nv.shared._Z23gemm_half_q_half_kernelILi4ELi20ELb1ELb1ELi32EEvPK6__halfPKjS4_S2_PS0_iiiiPKtS7_iiiiiibS2_i,"aw",@nobits
	.sectionflags	@""
	.align	4
.nv.shared._Z23gemm_half_q_half_kernelILi4ELi20ELb1ELb1ELi32EEvPK6__halfPKjS4_S2_PS0_iiiiPKtS7_iiiiiibS2_i:
	.zero		1280


//--------------------- .nv.shared._Z23gemm_half_q_half_kernelILi4ELi38ELb1ELb1ELi32EEvPK6__halfPKjS4_S2_PS0_iiiiPKtS7_iiiiiibS2_i --------------------------
	.section	.nv.shared._Z23gemm_half_q_half_kernelILi4ELi38ELb1ELb1ELi32EEvPK6__halfPKjS4_S2_PS0_iiiiPKtS7_iiiiiibS2_i,"aw",@nobits
	.sectionflags	@""
	.align	4
.nv.shared._Z23gemm_half_q_half_kernelILi4ELi38ELb1ELb1ELi32EEvPK6__halfPKjS4_S2_PS0_iiiiPKtS7_iiiiiibS2_i:
	.zero		1280


//--------------------- .nv.shared._Z23gemm_half_q_half_kernelILi4ELi128ELb1ELb1ELi32EEvPK6__halfPKjS4_S2_PS0_iiiiPKtS7_iiiiiibS2_i --------------------------
	.section	.nv.shared._Z23gemm_half_q_half_kernelILi4ELi128ELb1ELb1ELi32EEvPK6__halfPKjS4_S2_PS0_iiiiPKtS7_iiiiiibS2_i,"aw",@nobits
	.sectionflags	@""
	.align	2
.nv.shared._Z23gemm_half_q_half_kernelILi4ELi128ELb1ELb1ELi32EEvPK6__halfPKjS4_S2_PS0_iiiiPKtS7_iiiiiibS2_i:
	.zero		1280


//--------------------- .nv.shared._Z23gemm_half_q_half_kernelILi3ELi190ELb1ELb1ELi64EEvPK6__halfPKjS4_S2_PS0_iiiiPKtS7_iiiiiibS2_i --------------------------
	.section	.nv.shared._Z23gemm_half_q_half_kernelILi3ELi190ELb1ELb1ELi64EEvPK6__halfPKjS4_S2_PS0_iiiiPKtS7_iiiiiibS2_i,"aw",@nobits
	.sectionflags	@""
	.align	2
.nv.shared._Z23gemm_half_q_half_kernelILi3ELi190ELb1ELb1ELi64EEvPK6__halfPKjS4_S2_PS0_iiiiPKtS7_iiiiiibS2_i:
	.zero		1408


//--------------------- .nv.shared._Z23gemm_half_q_half_kernelILi3ELi160ELb1ELb1ELi64EEvPK6__halfPKjS4_S2_PS0_iiiiPKtS7_iiiiiibS2_i --------------------------
	.section	.nv.shared._Z23gemm_half_q_half_kernelILi3ELi160ELb1ELb1ELi64EEvPK6__halfPKjS4_S2_PS0_iiiiPKtS7_iiiiiibS2_i,"aw",@nobits
	.sectionflags	@""
	.align	2
.nv.shared._Z23gemm_half_q_half_kernelILi3ELi160ELb1ELb1ELi64EEvPK6__halfPKjS4_S2_PS0_iiiiPKtS7_iiiiiibS2_i:
	.zero		1408


//--------------------- .nv.shared._Z23gemm_half_q_half_kernelILi3ELi40ELb1ELb1ELi64EEvPK6__halfPKjS4_S2_PS0_iiiiPKtS7_iiiiiibS2_i --------------------------
	.section	.nv.shared._Z23gemm_half_q_half_kernelILi3ELi40ELb1ELb1ELi64EEvPK6__halfPKjS4_S2_PS0_iiiiPKtS7_iiiiiibS2_i,"aw",@nobits
	.sectionflags	@""
	.align	2
.nv.shared._Z23gemm_half_q_half_kernelILi3ELi40ELb1ELb1ELi64EEvPK6__halfPKjS4_S2_PS0_iiiiPKtS7_iiiiiibS2_i:
	.zero		1408


//--------------------- .nv.shared._Z23gemm_half_q_half_kernelILi3ELi10ELb1ELb1ELi64EEvPK6__halfPKjS4_S2_PS0_iiiiPKtS7_iiiiiibS2_i --------------------------
	.section	.nv.shared._Z23gemm_half_q_half_kernelILi3ELi10ELb1ELb1ELi64EEvPK6__halfPKjS4_S2_PS0_iiiiPKtS7_iiiiiibS2_i,"aw",@nobits
	.sectionflags	@""
	.align	2
.nv.shared._Z23gemm_half_q_half_kernelILi3ELi10ELb1ELb1ELi64EEvPK6__halfPKjS4_S2_PS0_iiiiPKtS7_iiiiiibS2_i:
	.zero		1408


//--------------------- .nv.shared._Z23gemm_half_q_half_kernelILi3ELi172ELb1ELb1ELi64EEvPK6__halfPKjS4_S2_PS0_iiiiPKtS7_iiiiiibS2_i --------------------------
	.section	.nv.shared._Z23gemm_half_q_half_kernelILi3ELi172ELb1ELb1ELi64EEvPK6__halfPKjS4_S2_PS0_iiiiPKtS7_iiiiiibS2_i,"aw",@nobits
	.sectionflags	@""
	.align	2
.nv.shared._Z23gemm_half_q_half_kernelILi3ELi172ELb1ELb1ELi64EEvPK6__halfPKjS4_S2_PS0_iiiiPKtS7_iiiiiibS2_i:
	.zero		1408


//--------------------- .nv.shared._Z23gemm_half_q_half_kernelILi3ELi176ELb1ELb1ELi64EEvPK6__halfPKjS4_S2_PS0_iiiiPKtS7_iiiiiibS2_i --------------------------
	.section	.nv.shared._Z23gemm_half_q_half_kernelILi3ELi176ELb1ELb1ELi64EEvPK6__halfPKjS4_S2_PS0_iiiiPKtS7_iiiiiibS2_i,"aw",@nobits
	.sectionflags	@""
	.align	2
.nv.shared._Z23gemm_half_q_half_kernelILi3ELi176ELb1ELb1ELi64EEvPK6__halfPKjS4_S2_PS0_iiiiPKtS7_iiiiiibS2_i:
	.zero		1408


//--------------------- .nv.shared._Z23gemm_half_q_half_kernelILi3ELi152ELb1ELb1ELi64EEvPK6__halfPKjS4_S2_PS0_iiiiPKtS7_iiiiiibS2_i --------------------------
	.section	.nv.shared._Z23gemm_half_q_half_kernelILi3ELi152ELb1ELb1ELi64EEvPK6__halfPKjS4_S2_PS0_iiiiPKtS7_iiiiiibS2_i,"aw",@nobits
	.sectionflags	@""
	.align	2
.nv.shared._Z23gemm_half_q_half_kernelILi3ELi152ELb1ELb1ELi64EEvPK6__halfPKjS4_S2_PS0_iiiiPKtS7_iiiiiibS2_i:
	.zero		1408


//--------------------- .nv.shared._Z23gemm_half_q_half_kernelILi3ELi140ELb1ELb1ELi64EEvPK6__halfPKjS4_S2_PS0_iiiiPKtS7_iiiiiibS2_i --------------------------
	.section	.nv.shared._Z23gemm_half_q_half_kernelILi3ELi140ELb1ELb1ELi64EEvPK6__halfPKjS4_S2_PS0_iiiiPKtS7_iiiiiibS2_i,"aw",@nobits
	.sectionflags	@""
	.align	2
.nv.shared._Z23gemm_half_q_half_kernelILi3ELi140ELb1ELb1ELi64EEvPK6__halfPKjS4_S2_PS0_iiiiPKtS7_iiiiiibS2_i:
	.zero		1408


//--------------------- .nv.shared._Z23gemm_half_q_half_kernelILi3ELi20ELb1ELb1ELi64EEvPK6__halfPKjS4_S2_PS0_iiiiPKtS7_iiiiiibS2_i --------------------------
	.section	.nv.shared._Z23gemm_half_q_half_kernelILi3ELi20ELb1ELb1ELi64EEvPK6__halfPKjS4_S2_PS0_iiiiPKtS7_iiiiiibS2_i,"aw",@nobits
	.sectionflags	@""
	.align	2
.nv.shared._Z23gemm_half_q_half_kernelILi3ELi20ELb1ELb1ELi64EEvPK6__halfPKjS4_S2_PS0_iiiiPKtS7_iiiiiibS2_i:
	.zero		1408


//--------------------- .nv.shared._Z23gemm_half_q_half_kernelILi3ELi38ELb1ELb1ELi64EEvPK6__halfPKjS4_S2_PS0_iiiiPKtS7_iiiiiibS2_i --------------------------
	.section	.nv.shared._Z23gemm_half_q_half_kernelILi3ELi38ELb1ELb1ELi64EEvPK6__halfPKjS4_S2_PS0_iiiiPKtS7_iiiiiibS2_i,"aw",@nobits
	.sectionflags	@""
	.align	2
.nv.shared._Z23gemm_half_q_half_kernelILi3ELi38ELb1ELb1ELi64EEvPK6__halfPKjS4_S2_PS0_iiiiPKtS7_iiiiiibS2_i:
	.zero		1408


//--------------------- .nv.shared._Z23gemm_half_q_half_kernelILi3ELi128ELb1ELb1ELi64EEvPK6__halfPKjS4_S2_PS0_iiiiPKtS7_iiiiiibS2_i --------------------------
	.section	.nv.shared._Z23gemm_half_q_half_kernelILi3ELi128ELb1ELb1ELi64EEvPK6__halfPKjS4_S2_PS0_iiiiPKtS7_iiiiiibS2_i,"aw",@nobits
	.sectionflags	@""
	.align	2
.nv.shared._Z23gemm_half_q_half_kernelILi3ELi128ELb1ELb1ELi64EEvPK6__halfPKjS4_S2_PS0_iiiiPKtS7_iiiiiibS2_i:
	.zero		1408


//--------------------- .nv.shared._Z23gemm_half_q_half_kernelILi3ELi190ELb1ELb1ELi32EEvPK6__halfPKjS4_S2_PS0_iiiiPKtS7_iiiiiibS2_i --------------------------
	.section	.nv.shared._Z23gemm_half_q_half_kernelILi3ELi190ELb1ELb1ELi32EEvPK6__halfPKjS4_S2_PS0_iiiiPKtS7_iiiiiibS2_i,"aw",@nobits
	.sectionflags	@""
	.align	2
.nv.shared._Z23gemm_half_q_half_kernelILi3ELi190ELb1ELb1ELi32EEvPK6__halfPKjS4_S2_PS0_iiiiPKtS7_iiiiiibS2_i:
	.zero		1216


//--------------------- .nv.shared._Z23gemm_half_q_half_kernelILi3ELi160ELb1ELb1ELi32EEvPK6__halfPKjS4_S2_PS0_iiiiPKtS7_iiiiiibS2_i --------------------------
	.section	.nv.shared._Z23gemm_half_q_half_kernelILi3ELi160ELb1ELb1ELi32EEvPK6__halfPKjS4_S2_PS0_iiiiPKtS7_iiiiiibS2_i,"aw",@nobits
	.sectionflags	@""
	.align	2
.nv.shared._Z23gemm_half_q_half_kernelILi3ELi160ELb1ELb1ELi32EEvPK6__halfPKjS4_S2_PS0_iiiiPKtS7_iiiiiibS2_i:
	.zero		1216


//--------------------- .nv.shared._Z23gemm_half_q_half_kernelILi3ELi40ELb1ELb1ELi32EEvPK6__halfPKjS4_S2_PS0_iiiiPKtS7_iiiiiibS2_i --------------------------
	.section	.nv.shared._Z23gemm_half_q_half_kernelILi3ELi40ELb1ELb1ELi32EEvPK6__halfPKjS4_S2_PS0_iiiiPKtS7_iiiiiibS2_i,"aw",@nobits
	.sectionflags	@""
	.align	4
.nv.shared._Z23gemm_half_q_half_kernelILi3ELi40ELb1ELb1ELi32EEvPK6__halfPKjS4_S2_PS0_iiiiPKtS7_iiiiiibS2_i:
	.zero		1216


//--------------------- .nv.shared._Z23gemm_half_q_half_kernelILi3ELi10ELb1ELb1ELi32EEvPK6__halfPKjS4_S2_PS0_iiiiPKtS7_iiiiiibS2_i --------------------------
	.section	.nv.shared._Z23gemm_half_q_half_kernelILi3ELi10ELb1ELb1ELi32EEvPK6__halfPKjS4_S2_PS0_iiiiPKtS7_iiiiiibS2_i,"aw",@nobits
	.sectionflags	@""
	.align	2
.nv.shared._Z23gemm_half_q_half_kernelILi3ELi10ELb1ELb1ELi32EEvPK6__halfPKjS4_S2_PS0_iiiiPKtS7_iiiiiibS2_i:
	.zero		1216


//--------------------- .nv.shared._Z23gemm_half_q_half_kernelILi3ELi172ELb1ELb1ELi32EEvPK6__halfPKjS4_S2_PS0_iiiiPKtS7_iiiiiibS2_i --------------------------
	.section	.nv.shared._Z23gemm_half_q_half_kernelILi3ELi172ELb1ELb1ELi32EEvPK6__halfPKjS4_S2_PS0_iiiiPKtS7_iiiiiibS2_i,"aw",@nobits
	.sectionflags	@""
	.align	2
.nv.shared._Z23gemm_half_q_half_kernelILi3ELi172ELb1ELb1ELi32EEvPK6__halfPKjS4_S2_PS0_iiiiPKtS7_iiiiiibS2_i:
	.zero		1216


//--------------------- .nv.shared._Z23gemm_half_q_half_kernelILi3ELi176ELb1ELb1ELi32EEvPK6__halfPKjS4_S2_PS0_iiiiPKtS7_iiiiiibS2_i --------------------------
	.section	.nv.shared._Z23gemm_half_q_half_kernelILi3ELi176ELb1ELb1ELi32EEvPK6__halfPKjS4_S2_PS0_iiiiPKtS7_iiiiiibS2_i,"aw",@nobits
	.sectionflags	@""
	.align	2
.nv.shared._Z23gemm_half_q_half_kernelILi3ELi176ELb1ELb1ELi32EEvPK6__halfPKjS4_S2_PS0_iiiiPKtS7_iiiiiibS2_i:
	.zero		1216


//--------------------- .nv.shared._Z23gemm_half_q_half_kernelILi3ELi152ELb1ELb1ELi32EEvPK6__halfPKjS4_S2_PS0_iiiiPKtS7_iiiiiibS2_i --------------------------
	.section	.nv.shared._Z23gemm_half_q_half_kernelILi3ELi152ELb1ELb1ELi32EEvPK6__halfPKjS4_S2_PS0_iiiiPKtS7_iiiiiibS2_i,"aw",@nobits
	.sectionflags	@""
	.align	2
.nv.shared._Z23gemm_half_q_half_kernelILi3ELi152ELb1ELb1ELi32EEvPK6__halfPKjS4_S2_PS0_iiiiPKtS7_iiiiiibS2_i:
	.zero		1216


//--------------------- .nv.shared._Z23gemm_half_q_half_kernelILi3ELi140ELb1ELb1ELi32EEvPK6__halfPKjS4_S2_PS0_iiiiPKtS7_iiiiiibS2_i --------------------------
	.section	.nv.shared._Z23gemm_half_q_half_kernelILi3ELi140ELb1ELb1ELi32EEvPK6__halfPKjS4_S2_PS0_iiiiPKtS7_iiiiiibS2_i,"aw",@nobits
	.sectionflags	@""
	.align	2
.nv.shared._Z23gemm_half_q_half_kernelILi3ELi140ELb1ELb1ELi32EEvPK6__halfPKjS4_S2_PS0_iiiiPKtS7_iiiiiibS2_i:
	.zero		1216


//--------------------- .nv.shared._Z23gemm_half_q_half_kernelILi3ELi20ELb1ELb1ELi32EEvPK6__halfPKjS4_S2_PS0_iiiiPKtS7_iiiiiibS2_i --------------------------
	.section	.nv.shared._Z23gemm_half_q_half_kernelILi3ELi20ELb1ELb1ELi32EEvPK6__halfPKjS4_S2_PS0_iiiiPKtS7_iiiiiibS2_i,"aw",@nobits
	.sectionflags	@""
	.align	4
.nv.shared._Z23gemm_half_q_half_kernelILi3ELi20ELb1ELb1ELi32EEvPK6__halfPKjS4_S2_PS0_iiiiPKtS7_iiiiiibS2_i:
	.zero		1216


//--------------------- .nv.shared._Z23gemm_half_q_half_kernelILi3ELi38ELb1ELb1ELi32EEvPK6__halfPKjS4_S2_PS0_iiiiPKtS7_iiiiiibS2_i --------------------------
	.section	.nv.shared._Z23gemm_half_q_half_kernelILi3ELi38ELb1ELb1ELi32EEvPK6__halfPKjS4_S2_PS0_iiiiPKtS7_iiiiiibS2_i,"aw",@nobits
	.sectionflags	@""
	.align	4
.nv.shared._Z23gemm_half_q_half_kernelILi3ELi38ELb1ELb1ELi32EEvPK6__halfPKjS4_S2_PS0_iiiiPKtS7_iiiiiibS2_i:
	.zero		1216


//--------------------- .nv.shared._Z23gemm_half_q_half_kernelILi3ELi128ELb1ELb1ELi32EEvPK6__halfPKjS4_S2_PS0_iiiiPKtS7_iiiiiibS2_i --------------------------
	.section	.nv.shared._Z23gemm_half_q_half_kernelILi3ELi128ELb1ELb1ELi32EEvPK6__halfPKjS4_S2_PS0_iiiiPKtS7_iiiiiibS2_i,"aw",@nobits
	.sectionflags	@""
	.align	2
.nv.shared._Z23gemm_half_q_half_kernelILi3ELi128ELb1ELb1ELi32EEvPK6__halfPKjS4_S2_PS0_iiiiPKtS7_iiiiiibS2_i:
	.zero		1216


//--------------------- .nv.shared._Z23gemm_half_q_half_kernelILi2ELi190ELb1ELb1ELi64EEvPK6__halfPKjS4_S2_PS0_iiiiPKtS7_iiiiiibS2_i --------------------------
	.section	.nv.shared._Z23gemm_half_q_half_kernelILi2ELi190ELb1ELb1ELi64EEvPK6__halfPKjS4_S2_PS0_iiiiPKtS7_iiiiiibS2_i,"aw",@nobits
	.sectionflags	@""
	.align	2
.nv.shared._Z23gemm_half_q_half_kernelILi2ELi190ELb1ELb1ELi64EEvPK6__halfPKjS4_S2_PS0_iiiiPKtS7_iiiiiibS2_i:
	.zero		1280


//--------------------- .nv.shared._Z23gemm_half_q_half_kernelILi2ELi160ELb1ELb1ELi64EEvPK6__halfPKjS4_S2_PS0_iiiiPKtS7_iiiiiibS2_i --------------------------
	.section	.nv.shared._Z23gemm_half_q_half_kernelILi2ELi160ELb1ELb1ELi64EEvPK6__halfPKjS4_S2_PS0_iiiiPKtS7_iiiiiibS2_i,"aw",@nobits
	.sectionflags	@""
	.align	2
.nv.shared._Z23gemm_half_q_half_kernelILi2ELi160ELb1ELb1ELi64EEvPK6__halfPKjS4_S2_PS0_iiiiPKtS7_iiiiiibS2_i:
	.zero		1280


//--------------------- .nv.shared._Z23gemm_half_q_half_kernelILi2ELi40ELb1ELb1ELi64EEvPK6__halfPKjS4_S2_PS0_iiiiPKtS7_iiiiiibS2_i --------------------------
	.section	.nv.shared._Z23gemm_half_q_half_kernelILi2ELi40ELb1ELb1ELi64EEvPK6__halfPKjS4_S2_PS0_iiiiPKtS7_iiiiiibS2_i,"aw",@nobits
	.sectionflags	@""
	.align	2
.nv.shared._Z23gemm_half_q_half_kernelILi2ELi40ELb1ELb1ELi64EEvPK6__halfPKjS4_S2_PS0_iiiiPKtS7_iiiiiibS2_i:
	.zero		1280


//--------------------- .nv.shared._Z23gemm_half_q_half_kernelILi2ELi10ELb1ELb1ELi64EEvPK6__halfPKjS4_S2_PS0_iiiiPKtS7_iiiiiibS2_i --------------------------
	.section	.nv.shared._Z23gemm_half_q_half_kernelILi2ELi10ELb1ELb1ELi64EEvPK6__halfPKjS4_S2_PS0_iiiiPKtS7_iiiiiibS2_i,"aw",@nobits
	.sectionflags	@""
	.align	2
.nv.shared._Z23gemm_half_q_half_kernelILi2ELi10ELb1ELb1ELi64EEvPK6__halfPKjS4_S2_PS0_iiiiPKtS7_iiiiiibS2_i:
	.zero		1280


//--------------------- .nv.shared._Z23gemm_half_q_half_kernelILi2ELi172ELb1ELb1ELi64EEvPK6__halfPKjS4_S2_PS0_iiiiPKtS7_iiiiiibS2_i --------------------------
	.section	.nv.shared._Z23gemm_half_q_half_kernelILi2ELi172ELb1ELb1ELi64EEvPK6__halfPKjS4_S2_PS0_iiiiPKtS7_iiiiiibS2_i,"aw",@nobits
	.sectionflags	@""
	.align	2
.nv.shared._Z23gemm_half_q_half_kernelILi2ELi172ELb1ELb1ELi64EEvPK6__halfPKjS4_S2_PS0_iiiiPKtS7_iiiiiibS2_i:
	.zero		1280


//--------------------- .nv.shared._Z23gemm_half_q_half_kernelILi2ELi176ELb1ELb1ELi64EEvPK6__halfPKjS4_S2_PS0_iiiiPKtS7_iiiiiibS2_i --------------------------
	.section	.nv.shared._Z23gemm_half_q_half_kernelILi2ELi176ELb1ELb1ELi64EEvPK6__halfPKjS4_S2_PS0_iiiiPKtS7_iiiiiibS2_i,"aw",@nobits
	.sectionflags	@""
	.align	2
.nv.shared._Z23gemm_half_q_half_kernelILi2ELi176ELb1ELb1ELi64EEvPK6__halfPKjS4_S2_PS0_iiiiPKtS7_iiiiiibS2_i:
	.zero		1280


//--------------------- .nv.shared._Z23gemm_half_q_half_kernelILi2ELi152ELb1ELb1ELi64EEvPK6__halfPKjS4_S2_PS0_iiiiPKtS7_iiiiiibS2_i --------------------------
	.section	.nv.shared._Z23gemm_half_q_half_kernelILi2ELi152ELb1ELb1ELi64EEvPK6__halfPKjS4_S2_PS0_iiiiPKtS7_iiiiiibS2_i,"aw",@nobits
	.sectionflags	@""
	.align	2
.nv.shared._Z23gemm_half_q_half_kernelILi2ELi152ELb1ELb1ELi64EEvPK6__halfPKjS4_S2_PS0_iiiiPKtS7_iiiiiibS2_i:
	.zero		1280


//--------------------- .nv.shared._Z23gemm_half_q_half_kernelILi2ELi140ELb1ELb1ELi64EEvPK6__halfPKjS4_S2_PS0_iiiiPKtS7_iiiiiibS2_i --------------------------
	.section	.nv.shared._Z23gemm_half_q_half_kernelILi2ELi140ELb1ELb1ELi64EEvPK6__halfPKjS4_S2_PS0_iiiiPKtS7_iiiiiibS2_i,"aw",@nobits
	.sectionflags	@""
	.align	2
.nv.shared._Z23gemm_half_q_half_kernelILi2ELi140ELb1ELb1ELi64EEvPK6__halfPKjS4_S2_PS0_iiiiPKtS7_iiiiiibS2_i:
	.zero		1280


//--------------------- .nv.shared._Z23gemm_half_q_half_kernelILi2ELi20ELb1ELb1ELi64EEvPK6__halfPKjS4_S2_PS0_iiiiPKtS7_iiiiiibS2_i --------------------------
	.section	.nv.shared._Z23gemm_half_q_half_kernelILi2ELi20ELb1ELb1ELi64EEvPK6__halfPKjS4_S2_PS0_iiiiPKtS7_iiiiiibS2_i,"aw",@nobits
	.sectionflags	@""
	.align	2
.nv.shared._Z23gemm_half_q_half_kernelILi2ELi20ELb1ELb1ELi64EEvPK6__halfPKjS4_S2_PS0_iiiiPKtS7_iiiiiibS2_i:
	.zero		1280


//--------------------- .nv.shared._Z23gemm_half_q_half_kernelILi2ELi38ELb1ELb1ELi64EEvPK6__halfPKjS4_S2_PS0_iiiiPKtS7_iiiiiibS2_i --------------------------
	.section	.nv.shared._Z23gemm_half_q_half_kernelILi2ELi38ELb1ELb1ELi64EEvPK6__halfPKjS4_S2_PS0_iiiiPKtS7_iiiiiibS2_i,"aw",@nobits
	.sectionflags	@""
	.align	2
.nv.shared._Z23gemm_half_q_half_kernelILi2ELi38ELb1ELb1ELi64EEvPK6__halfPKjS4_S2_PS0_iiiiPKtS7_iiiiiibS2_i:
	.zero		1280


//--------------------- .nv.shared._Z23gemm_half_q_half_kernelILi2ELi128ELb1ELb1ELi64EEvPK6__halfPKjS4_S2_PS0_iiiiPKtS7_iiiiiibS2_i --------------------------
	.section	.nv.shared._Z23gemm_half_q_half_kernelILi2ELi128ELb1ELb1ELi64EEvPK6__halfPKjS4_S2_PS0_iiiiPKtS7_iiiiiibS2_i,"aw",@nobits
	.sectionflags	@""
	.align	2
.nv.shared._Z23gemm_half_q_half_kernelILi2ELi128ELb1ELb1ELi64EEvPK6__halfPKjS4_S2_PS0_iiiiPKtS7_iiiiiibS2_i:
	.zero		1280


//--------------------- .nv.shared._Z23gemm_half_q_half_kernelILi2ELi190ELb1ELb1ELi32EEvPK6__halfPKjS4_S2_PS0_iiiiPKtS7_iiiiiibS2_i --------------------------
	.section	.nv.shared._Z23gemm_half_q_half_kernelILi2ELi190ELb1ELb1ELi32EEvPK6__halfPKjS4_S2_PS0_iiiiPKtS7_iiiiiibS2_i,"aw",@nobits
	.sectionflags	@""
	.align	2
.nv.shared._Z23gemm_half_q_half_kernelILi2ELi190ELb1ELb1ELi32EEvPK6__halfPKjS4_S2_PS0_iiiiPKtS7_iiiiiibS2_i:
	.zero		1152


//--------------------- .nv.shared._Z23gemm_half_q_half_kernelILi2ELi160ELb1ELb1ELi32EEvPK6__halfPKjS4_S2_PS0_iiiiPKtS7_iiiiiibS2_i --------------------------
	.section	.nv.shared._Z23gemm_half_q_half_kernelILi2ELi160ELb1ELb1ELi32EEvPK6__halfPKjS4_S2_PS0_iiiiPKtS7_iiiiiibS2_i,"aw",@nobits
	.sectionflags	@""
	.align	2
.nv.shared._Z23gemm_half_q_half_kernelILi2ELi160ELb1ELb1ELi32EEvPK6__halfPKjS4_S2_PS0_iiiiPKtS7_iiiiiibS2_i:
	.zero		1152


//--------------------- .nv.shared._Z23gemm_half_q_half_kernelILi2ELi40ELb1ELb1ELi32EEvPK6__halfPKjS4_S2_PS0_iiiiPKtS7_iiiiiibS2_i --------------------------
	.section	.nv.shared._Z23gemm_half_q_half_kernelILi2ELi40ELb1ELb1ELi32EEvPK6__halfPKjS4_S2_PS0_iiiiPKtS7_iiiiiibS2_i,"aw",@nobits
	.sectionflags	@""
	.align	4
.nv.shared._Z23gemm_half_q_half_kernelILi2ELi40ELb1ELb1ELi32EEvPK6__halfPKjS4_S2_PS0_iiiiPKtS7_iiiiiibS2_i:
	.zero		1152


//--------------------- .nv.shared._Z23gemm_half_q_half_kernelILi2ELi10ELb1ELb1ELi32EEvPK6__halfPKjS4_S2_PS0_iiiiPKtS7_iiiiiibS2_i --------------------------
	.section	.nv.shared._Z23gemm_half_q_half_kernelILi2ELi10ELb1ELb1ELi32EEvPK6__halfPKjS4_S2_PS0_iiiiPKtS7_iiiiiibS2_i,"aw",@nobits
	.sectionflags	@""
	.align	2
.nv.shared._Z23gemm_half_q_half_kernelILi2ELi10ELb1ELb1ELi32EEvPK6__halfPKjS4_S2_PS0_iiiiPKtS7_iiiiiibS2_i:
	.zero		1152


//--------------------- .nv.shared._Z23gemm_half_q_half_kernelILi2ELi172ELb1ELb1ELi32EEvPK6__halfPKjS4_S2_PS0_iiiiPKtS7_iiiiiibS2_i --------------------------
	.section	.nv.shared._Z23gemm_half_q_half_kernelILi2ELi172ELb1ELb1ELi32EEvPK6__halfPKjS4_S2_PS0_iiiiPKtS7_iiiiiibS2_i,"aw",@nobits
	.sectionflags	@""
	.align	2
.nv.shared._Z23gemm_half_q_half_kernelILi2ELi172ELb1ELb1ELi32EEvPK6__halfPKjS4_S2_PS0_iiiiPKtS7_iiiiiibS2_i:
	.zero		1152


//--------------------- .nv.shared._Z23gemm_half_q_half_kernelILi2ELi176ELb1ELb1ELi32EEvPK6__halfPKjS4_S2_PS0_iiiiPKtS7_iiiiiibS2_i --------------------------
	.section	.nv.shared._Z23gemm_half_q_half_kernelILi2ELi176ELb1ELb1ELi32EEvPK6__halfPKjS4_S2_PS0_iiiiPKtS7_iiiiiibS2_i,"aw",@nobits
	.sectionflags	@""
	.align	2
.nv.shared._Z23gemm_half_q_half_kernelILi2ELi176ELb1ELb1ELi32EEvPK6__halfPKjS4_S2_PS0_iiiiPKtS7_iiiiiibS2_i:
	.zero		1152


//--------------------- .nv.shared._Z23gemm_half_q_half_kernelILi2ELi152ELb1ELb1ELi32EEvPK6__halfPKjS4_S2_PS0_iiiiPKtS7_iiiiiibS2_i --------------------------
	.section	.nv.shared._Z23gemm_half_q_half_kernelILi2ELi152ELb1ELb1ELi32EEvPK6__halfPKjS4_S2_PS0_iiiiPKtS7_iiiiiibS2_i,"aw",@nobits
	.sectionflags	@""
	.align	2
.nv.shared._Z23gemm_half_q_half_kernelILi2ELi152ELb1ELb1ELi32EEvPK6__halfPKjS4_S2_PS0_iiiiPKtS7_iiiiiibS2_i:
	.zero		1152


//--------------------- .nv.shared._Z23gemm_half_q_half_kernelILi2ELi140ELb1ELb1ELi32EEvPK6__halfPKjS4_S2_PS0_iiiiPKtS7_iiiiiibS2_i --------------------------
	.section	.nv.shared._Z23gemm_half_q_half_kernelILi2ELi140ELb1ELb1ELi32EEvPK6__halfPKjS4_S2_PS0_iiiiPKtS7_iiiiiibS2_i,"aw",@nobits
	.sectionflags	@""
	.align	2
.nv.shared._Z23gemm_half_q_half_kernelILi2ELi140ELb1ELb1ELi32EEvPK6__halfPKjS4_S2_PS0_iiiiPKtS7_iiiiiibS2_i:
	.zero		1152


//--------------------- .nv.shared._Z23gemm_half_q_half_kernelILi2ELi20ELb1ELb1ELi32EEvPK6__halfPKjS4_S2_PS0_iiiiPKtS7_iiiiiibS2_i --------------------------
	.section	.nv.shared._Z23gemm_half_q_half_kernelILi2ELi20ELb1ELb1ELi32EEvPK6__halfPKjS4_S2_PS0_iiiiPKtS7_iiiiiibS2_i,"aw",@nobits
	.sectionflags	@""
	.align	4
.nv.shared._Z23gemm_half_q_half_kernelILi2ELi20ELb1ELb1ELi32EEvPK6__halfPKjS4_S2_PS0_iiiiPKtS7_iiiiiibS2_i:
	.zero		1152


//--------------------- .nv.shared._Z23gemm_half_q_half_kernelILi2ELi38ELb1ELb1ELi32EEvPK6__halfPKjS4_S2_PS0_iiiiPKtS7_iiiiiibS2_i --------------------------
	.section	.nv.shared._Z23gemm_half_q_half_kernelILi2ELi38ELb1ELb1ELi32EEvPK6__halfPKjS4_S2_PS0_iiiiPKtS7_iiiiiibS2_i,"aw",@nobits
	.sectionflags	@""
	.align	4
.nv.shared._Z23gemm_half_q_half_kernelILi2ELi38ELb1ELb1ELi32EEvPK6__halfPKjS4_S2_PS0_iiiiPKtS7_iiiiiibS2_i:
	.zero		1152


//--------------------- .nv.shared._Z23gemm_half_q_half_kernelILi2ELi128ELb1ELb1ELi32EEvPK6__halfPKjS4_S2_PS0_iiiiPKtS7_iiiiiibS2_i --------------------------
	.section	.nv.shared._Z23gemm_half_q_half_kernelILi2ELi128ELb1ELb1ELi32EEvPK6__halfPKjS4_S2_PS0_iiiiPKtS7_iiiiiibS2_i,"aw",@nobits
	.sectionflags	@""
	.align	2
.nv.shared._Z23gemm_half_q_half_kernelILi2ELi128ELb1ELb1ELi32EEvPK6__halfPKjS4_S2_PS0_iiiiPKtS7_iiiiiibS2_i:
	.zero		1152


//--------------------- .nv.shared._Z23gemm_half_q_half_kernelILi1ELi190ELb1ELb1ELi64EEvPK6__halfPKjS4_S2_PS0_iiiiPKtS7_iiiiiibS2_i --------------------------
	.section	.nv.shared._Z23gemm_half_q_half_kernelILi1ELi190ELb1ELb1ELi64EEvPK6__halfPKjS4_S2_PS0_iiiiPKtS7_iiiiiibS2_i,"aw",@nobits
	.sectionflags	@""
	.align	2
.nv.shared._Z23gemm_half_q_half_kernelILi1ELi190ELb1ELb1ELi64EEvPK6__halfPKjS4_S2_PS0_iiiiPKtS7_iiiiiibS2_i:
	.zero		1152


//--------------------- .nv.shared._Z23gemm_half_q_half_kernelILi1ELi160ELb1ELb1ELi64EEvPK6__halfPKjS4_S2_PS0_iiiiPKtS7_iiiiiibS2_i --------------------------
	.section	.nv.shared._Z23gemm_half_q_half_kernelILi1ELi160ELb1ELb1ELi64EEvPK6__halfPKjS4_S2_PS0_iiiiPKtS7_iiiiiibS2_i,"aw",@nobits
	.sectionflags	@""
	.align	2
.nv.shared._Z23gemm_half_q_half_kernelILi1ELi160ELb1ELb1ELi64EEvPK6__halfPKjS4_S2_PS0_iiiiPKtS7_iiiiiibS2_i:
	.zero		1152


//--------------------- .nv.shared._Z23gemm_half_q_half_kernelILi1ELi40ELb1ELb1ELi64EEvPK6__halfPKjS4_S2_PS0_iiiiPKtS7_iiiiiibS2_i --------------------------
	.section	.nv.shared._Z23gemm_half_q_half_kernelILi1ELi40ELb1ELb1ELi64EEvPK6__halfPKjS4_S2_PS0_iiiiPKtS7_iiiiiibS2_i,"aw",@nobits
	.sectionflags	@""
	.align	2
.nv.shared._Z23gemm_half_q_half_kernelILi1ELi40ELb1ELb1ELi64EEvPK6__halfPKjS4_S2_PS0_iiiiPKtS7_iiiiiibS2_i:
	.zero		1152


//--------------------- .nv.shared._Z23gemm_half_q_half_kernelILi1ELi10ELb1ELb1ELi64EEvPK6__halfPKjS4_S2_PS0_iiiiPKtS7_iiiiiibS2_i --------------------------
	.section	.nv.shared._Z23gemm_half_q_half_kernelILi1ELi10ELb1ELb1ELi64EEvPK6__halfPKjS4_S2_PS0_iiiiPKtS7_iiiiiibS2_i,"aw",@nobits
	.sectionflags	@""
	.align	2
.nv.shared._Z23gemm_half_q_half_kernelILi1ELi10ELb1ELb1ELi64EEvPK6__halfPKjS4_S2_PS0_iiiiPKtS7_iiiiiibS2_i:
	.zero		1152


//--------------------- .nv.shared._Z23gemm_half_q_half_kernelILi1ELi172ELb1ELb1ELi64EEvPK6__halfPKjS4_S2_PS0_iiiiPKtS7_iiiiiibS2_i --------------------------
	.section	.nv.shared._Z23gemm_half_q_half_kernelILi1ELi172ELb1ELb1ELi64EEvPK6__halfPKjS4_S2_PS0_iiiiPKtS7_iiiiiibS2_i,"aw",@nobits
	.sectionflags	@""
	.align	2
.nv.shared._Z23gemm_half_q_half_kernelILi1ELi172ELb1ELb1ELi64EEvPK6__halfPKjS4_S2_PS0_iiiiPKtS7_iiiiiibS2_i:
	.zero		1152


//--------------------- .nv.shared._Z23gemm_half_q_half_kernelILi1ELi176ELb1ELb1ELi64EEvPK6__halfPKjS4_S2_PS0_iiiiPKtS7_iiiiiibS2_i --------------------------
	.section	.nv.shared._Z23gemm_half_q_half_kernelILi1ELi176ELb1ELb1ELi64EEvPK6__halfPKjS4_S2_PS0_iiiiPKtS7_iiiiiibS2_i,"aw",@nobits
	.sectionflags	@""
	.align	2
.nv.shared._Z23gemm_half_q_half_kernelILi1ELi176ELb1ELb1ELi64EEvPK6__halfPKjS4_S2_PS0_iiiiPKtS7_iiiiiibS2_i:
	.zero		1152


//--------------------- .nv.shared._Z23gemm_half_q_half_kernelILi1ELi152ELb1ELb1ELi64EEvPK6__halfPKjS4_S2_PS0_iiiiPKtS7_iiiiiibS2_i --------------------------
	.section	.nv.shared._Z23gemm_half_q_half_kernelILi1ELi152ELb1ELb1ELi64EEvPK6__halfPKjS4_S2_PS0_iiiiPKtS7_iiiiiibS2_i,"aw",@nobits
	.sectionflags	@""
	.align	2
.nv.shared._Z23gemm_half_q_half_kernelILi1ELi152ELb1ELb1ELi64EEvPK6__halfPKjS4_S2_PS0_iiiiPKtS7_iiiiiibS2_i:
	.zero		1152


//--------------------- .nv.shared._Z23gemm_half_q_half_kernelILi1ELi140ELb1ELb1ELi64EEvPK6__halfPKjS4_S2_PS0_iiiiPKtS7_iiiiiibS2_i --------------------------
	.section	.nv.shared._Z23gemm_half_q_half_kernelILi1ELi140ELb1ELb1ELi64EEvPK6__halfPKjS4_S2_PS0_iiiiPKtS7_iiiiiibS2_i,"aw",@nobits
	.sectionflags	@""
	.align	2
.nv.shared._Z23gemm_half_q_half_kernelILi1ELi140ELb1ELb1ELi64EEvPK6__halfPKjS4_S2_PS0_iiiiPKtS7_iiiiiibS2_i:
	.zero		1152


//--------------------- .nv.shared._Z23gemm_half_q_half_kernelILi1ELi20ELb1ELb1ELi64EEvPK6__halfPKjS4_S2_PS0_iiiiPKtS7_iiiiiibS2_i --------------------------
	.section	.nv.shared._Z23gemm_half_q_half_kernelILi1ELi20ELb1ELb1ELi64EEvPK6__halfPKjS4_S2_PS0_iiiiPKtS7_iiiiiibS2_i,"aw",@nobits
	.sectionflags	@""
	.align	2
.nv.shared._Z23gemm_half_q_half_kernelILi1ELi20ELb1ELb1ELi64EEvPK6__halfPKjS4_S2_PS0_iiiiPKtS7_iiiiiibS2_i:
	.zero		1152


//--------------------- .nv.shared._Z23gemm_half_q_half_kernelILi1ELi38ELb1ELb1ELi64EEvPK6__halfPKjS4_S2_PS0_iiiiPKtS7_iiiiiibS2_i --------------------------
	.section	.nv.shared._Z23gemm_half_q_half_kernelILi1ELi38ELb1ELb1ELi64EEvPK6__halfPKjS4_S2_PS0_iiiiPKtS7_iiiiiibS2_i,"aw",@nobits
	.sectionflags	@""
	.align	2
.nv.shared._Z23gemm_half_q_half_kernelILi1ELi38ELb1ELb1ELi64EEvPK6__halfPKjS4_S2_PS0_iiiiPKtS7_iiiiiibS2_i:
	.zero		1152


//--------------------- .nv.shared._Z23gemm_half_q_half_kernelILi1ELi128ELb1ELb1ELi64EEvPK6__halfPKjS4_S2_PS0_iiiiPKtS7_iiiiiibS2_i --------------------------
	.section	.nv.shared._Z23gemm_half_q_half_kernelILi1ELi128ELb1ELb1ELi64EEvPK6__halfPKjS4_S2_PS0_iiiiPKtS7_iiiiiibS2_i,"aw",@nobits
	.sectionflags	@""
	.align	2
.nv.shared._Z23gemm_half_q_half_kernelILi1ELi128ELb1ELb1ELi64EEvPK6__halfPKjS4_S2_PS0_iiiiPKtS7_iiiiiibS2_i:
	.zero		1152


//--------------------- .nv.shared._Z23gemm_half_q_half_kernelILi1ELi190ELb1ELb1ELi32EEvPK6__halfPKjS4_S2_PS0_iiiiPKtS7_iiiiiibS2_i --------------------------
	.section	.nv.shared._Z23gemm_half_q_half_kernelILi1ELi190ELb1ELb1ELi32EEvPK6__halfPKjS4_S2_PS0_iiiiPKtS7_iiiiiibS2_i,"aw",@nobits
	.sectionflags	@""
	.align	2
.nv.shared._Z23gemm_half_q_half_kernelILi1ELi190ELb1ELb1ELi32EEvPK6__halfPKjS4_S2_PS0_iiiiPKtS7_iiiiiibS2_i:
	.zero		1088


//--------------------- .nv.shared._Z23gemm_half_q_half_kernelILi1ELi160ELb1ELb1ELi32EEvPK6__halfPKjS4_S2_PS0_iiiiPKtS7_iiiiiibS2_i --------------------------
	.section	.nv.shared._Z23gemm_half_q_half_kernelILi1ELi160ELb1ELb1ELi32EEvPK6__halfPKjS4_S2_PS0_iiiiPKtS7_iiiiiibS2_i,"aw",@nobits
	.sectionflags	@""
	.align	2
.nv.shared._Z23gemm_half_q_half_kernelILi1ELi160ELb1ELb1ELi32EEvPK6__halfPKjS4_S2_PS0_iiiiPKtS7_iiiiiibS2_i:
	.zero		1088


//--------------------- .nv.shared._Z23gemm_half_q_half_kernelILi1ELi40ELb1ELb1ELi32EEvPK6__halfPKjS4_S2_PS0_iiiiPKtS7_iiiiiibS2_i --------------------------
	.section	.nv.shared._Z23gemm_half_q_half_kernelILi1ELi40ELb1ELb1ELi32EEvPK6__halfPKjS4_S2_PS0_iiiiPKtS7_iiiiiibS2_i,"aw",@nobits
	.sectionflags	@""
	.align	4
.nv.shared._Z23gemm_half_q_half_kernelILi1ELi40ELb1ELb1ELi32EEvPK6__halfPKjS4_S2_PS0_iiiiPKtS7_iiiiiibS2_i:
	.zero		1088


//--------------------- .nv.shared._Z23gemm_half_q_half_kernelILi1ELi10ELb1ELb1ELi32EEvPK6__halfPKjS4_S2_PS0_iiiiPKtS7_iiiiiibS2_i --------------------------
	.section	.nv.shared._Z23gemm_half_q_half_kernelILi1ELi10ELb1ELb1ELi32EEvPK6__halfPKjS4_S2_PS0_iiiiPKtS7_iiiiiibS2_i,"aw",@nobits
	.sectionflags	@""
	.align	2
.nv.shared._Z23gemm_half_q_half_kernelILi1ELi10ELb1ELb1ELi32EEvPK6__halfPKjS4_S2_PS0_iiiiPKtS7_iiiiiibS2_i:
	.zero		1088


//--------------------- .nv.shared._Z23gemm_half_q_half_kernelILi1ELi172ELb1ELb1ELi32EEvPK6__halfPKjS4_S2_PS0_iiiiPKtS7_iiiiiibS2_i --------------------------
	.section	.nv.shared._Z23gemm_half_q_half_kernelILi1ELi172ELb1ELb1ELi32EEvPK6__halfPKjS4_S2_PS0_iiiiPKtS7_iiiiiibS2_i,"aw",@nobits
	.sectionflags	@""
	.align	2
.nv.shared._Z23gemm_half_q_half_kernelILi1ELi172ELb1ELb1ELi32EEvPK6__halfPKjS4_S2_PS0_iiiiPKtS7_iiiiiibS2_i:
	.zero		1088


//--------------------- .nv.shared._Z23gemm_half_q_half_kernelILi1ELi176ELb1ELb1ELi32EEvPK6__halfPKjS4_S2_PS0_iiiiPKtS7_iiiiiibS2_i --------------------------
	.section	.nv.shared._Z23gemm_half_q_half_kernelILi1ELi176ELb1ELb1ELi32EEvPK6__halfPKjS4_S2_PS0_iiiiPKtS7_iiiiiibS2_i,"aw",@nobits
	.sectionflags	@""
	.align	2
.nv.shared._Z23gemm_half_q_half_kernelILi1ELi176ELb1ELb1ELi32EEvPK6__halfPKjS4_S2_PS0_iiiiPKtS7_iiiiiibS2_i:
	.zero		1088


//--------------------- .nv.shared._Z23gemm_half_q_half_kernelILi1ELi152ELb1ELb1ELi32EEvPK6__halfPKjS4_S2_PS0_iiiiPKtS7_iiiiiibS2_i --------------------------
	.section	.nv.shared._Z23gemm_half_q_half_kernelILi1ELi152ELb1ELb1ELi32EEvPK6__halfPKjS4_S2_PS0_iiiiPKtS7_iiiiiibS2_i,"aw",@nobits
	.sectionflags	@""
	.align	2
.nv.shared._Z23gemm_half_q_half_kernelILi1ELi152ELb1ELb1ELi32EEvPK6__halfPKjS4_S2_PS0_iiiiPKtS7_iiiiiibS2_i:
	.zero		1088


//--------------------- .nv.shared._Z23gemm_half_q_half_kernelILi1ELi140ELb1ELb1ELi32EEvPK6__halfPKjS4_S2_PS0_iiiiPKtS7_iiiiiibS2_i --------------------------
	.section	.nv.shared._Z23gemm_half_q_half_kernelILi1ELi140ELb1ELb1ELi32EEvPK6__halfPKjS4_S2_PS0_iiiiPKtS7_iiiiiibS2_i,"aw",@nobits
	.sectionflags	@""
	.align	2
.nv.shared._Z23gemm_half_q_half_kernelILi1ELi140ELb1ELb1ELi32EEvPK6__halfPKjS4_S2_PS0_iiiiPKtS7_iiiiiibS2_i:
	.zero		1088


//--------------------- .nv.shared._Z23gemm_half_q_half_kernelILi1ELi20ELb1ELb1ELi32EEvPK6__halfPKjS4_S2_PS0_iiiiPKtS7_iiiiiibS2_i --------------------------
	.section	.nv.shared._Z23gemm_half_q_half_kernelILi1ELi20ELb1ELb1ELi32EEvPK6__halfPKjS4_S2_PS0_iiiiPKtS7_iiiiiibS2_i,"aw",@nobits
	.sectionflags	@""
	.align	4
.nv.shared._Z23gemm_half_q_half_kernelILi1ELi20ELb1ELb1ELi32EEvPK6__halfPKjS4_S2_PS0_iiiiPKtS7_iiiiiibS2_i:
	.zero		1088


//--------------------- .nv.shared._Z23gemm_half_q_half_kernelILi1ELi38ELb1ELb1ELi32EEvPK6__halfPKjS4_S2_PS0_iiiiPKtS7_iiiiiibS2_i --------------------------
	.section	.nv.shared._Z23gemm_half_q_half_kernelILi1ELi38ELb1ELb1ELi32EEvPK6__halfPKjS4_S2_PS0_iiiiPKtS7_iiiiiibS2_i,"aw",@nobits
	.sectionflags	@""
	.align	4
.nv.shared._Z23gemm_half_q_half_kernelILi1ELi38ELb1ELb1ELi32EEvPK6__halfPKjS4_S2_PS0_iiiiPKtS7_iiiiiibS2_i:
	.zero		1088


//--------------------- .nv.shared._Z23gemm_half_q_half_kernelILi1ELi128ELb1ELb1ELi32EEvPK6__halfPKjS4_S2_PS0_iiiiPKtS7_iiiiiibS2_i --------------------------
	.section	.nv.shared._Z23gemm_half_q_half_kernelILi1ELi128ELb1ELb1ELi32EEvPK6__halfPKjS4_S2_PS0_iiiiPKtS7_iiiiiibS2_i,"aw",@nobits
	.sectionflags	@""
	.align	2
.nv.shared._Z23gemm_half_q_half_kernelILi1ELi128ELb1ELb1ELi32EEvPK6__halfPKjS4_S2_PS0_iiiiPKtS7_iiiiiibS2_i:
	.zero		1088


//--------------------- .nv.constant0._Z23gemm_half_q_half_kernelILi4ELi190ELb1ELb1ELi64EEvPK6__halfPKjS4_S2_PS0_iiiiPKtS7_iiiiiibS2_i --------------------------
	.section	.nv.constant0._Z23gemm_half_q_half_kernelILi4ELi190ELb1ELb1ELi64EEvPK6__halfPKjS4_S2_PS0_iiiiPKtS7_iiiiiibS2_i,"a",@progbits
	.sectionflags	@""
	.align	4
.nv.constant0._Z23gemm_half_q_half_kernelILi4ELi190ELb1ELb1ELi64EEvPK6__halfPKjS4_S2_PS0_iiiiPKtS7_iiiiiibS2_i:
	.zero		1012


//--------------------- .nv.constant0._Z23gemm_half_q_half_kernelILi4ELi160ELb1ELb1ELi64EEvPK6__halfPKjS4_S2_PS0_iiiiPKtS7_iiiiiibS2_i --------------------------
	.section	.nv.constant0._Z23gemm_half_q_half_kernelILi4ELi160ELb1ELb1ELi64EEvPK6__halfPKjS4_S2_PS0_iiiiPKtS7_iiiiiibS2_i,"a",@progbits
	.sectionflags	@""
	.align	4
.nv.constant0._Z23gemm_half_q_half_kernelILi4ELi160ELb1ELb1ELi64EEvPK6__halfPKjS4_S2_PS0_iiiiPKtS7_iiiiiibS2_i:
	.zero		1012


//--------------------- .nv.constant0._Z23gemm_half_q_half_kernelILi4ELi40ELb1ELb1ELi64EEvPK6__halfPKjS4_S2_PS0_iiiiPKtS7_iiiiiibS2_i --------------------------
	.section	.nv.constant0._Z23gemm_half_q_half_kernelILi4ELi40ELb1ELb1ELi64EEvPK6__halfPKjS4_S2_PS0_iiiiPKtS7_iiiiiibS2_i,"a",@progbits
	.sectionflags	@""
	.align	4
.nv.constant0._Z23gemm_half_q_half_kernelILi4ELi40ELb1ELb1ELi64EEvPK6__halfPKjS4_S2_PS0_iiiiPKtS7_iiiiiibS2_i:
	.zero		1012


//--------------------- .nv.constant0._Z23gemm_half_q_half_kernelILi4ELi10ELb1ELb1ELi64EEvPK6__halfPKjS4_S2_PS0_iiiiPKtS7_iiiiiibS2_i --------------------------
	.section	.nv.constant0._Z23gemm_half_q_half_kernelILi4ELi10ELb1ELb1ELi64EEvPK6__halfPKjS4_S2_PS0_iiiiPKtS7_iiiiiibS2_i,"a",@progbits
	.sectionflags	@""
	.align	4
.nv.constant0._Z23gemm_half_q_half_kernelILi4ELi10ELb1ELb1ELi64EEvPK6__halfPKjS4_S2_PS0_iiiiPKtS7_iiiiiibS2_i:
	.zero		1012


//--------------------- .nv.constant0._Z23gemm_half_q_half_kernelILi4ELi172ELb1ELb1ELi64EEvPK6__halfPKjS4_S2_PS0_iiiiPKtS7_iiiiiibS2_i --------------------------
	.section	.nv.constant0._Z23gemm_half_q_half_kernelILi4ELi172ELb1ELb1ELi64EEvPK6__halfPKjS4_S2_PS0_iiiiPKtS7_iiiiiibS2_i,"a",@progbits
	.sectionflags	@""
	.align	4
.nv.constant0._Z23gemm_half_q_half_kernelILi4ELi172ELb1ELb1ELi64EEvPK6__halfPKjS4_S2_PS0_iiiiPKtS7_iiiiiibS2_i:
	.zero		1012


//--------------------- .nv.constant0._Z23gemm_half_q_half_kernelILi4ELi176ELb1ELb1ELi64EEvPK6__halfPKjS4_S2_PS0_iiiiPKtS7_iiiiiibS2_i --------------------------
	.section	.nv.constant0._Z23gemm_half_q_half_kernelILi4ELi176ELb1ELb1ELi64EEvPK6__halfPKjS4_S2_PS0_iiiiPKtS7_iiiiiibS2_i,"a",@progbits
	.sectionflags	@""
	.align	4
.nv.constant0._Z23gemm_half_q_half_kernelILi4ELi176ELb1ELb1ELi64EEvPK6__halfPKjS4_S2_PS0_iiiiPKtS7_iiiiiibS2_i:
	.zero		1012


//--------------------- .nv.constant0._Z23gemm_half_q_half_kernelILi4ELi152ELb1ELb1ELi64EEvPK6__halfPKjS4_S2_PS0_iiiiPKtS7_iiiiiibS2_i --------------------------
	.section	.nv.constant0._Z23gemm_half_q_half_kernelILi4ELi152ELb1ELb1ELi64EEvPK6__halfPKjS4_S2_PS0_iiiiPKtS7_iiiiiibS2_i,"a",@progbits
	.sectionflags	@""
	.align	4
.nv.constant0._Z23gemm_half_q_half_kernelILi4ELi152ELb1ELb1ELi64EEvPK6__halfPKjS4_S2_PS0_iiiiPKtS7_iiiiiibS2_i:
	.zero		1012


//--------------------- .nv.constant0._Z23gemm_half_q_half_kernelILi4ELi140ELb1ELb1ELi64EEvPK6__halfPKjS4_S2_PS0_iiiiPKtS7_iiiiiibS2_i --------------------------
	.section	.nv.constant0._Z23gemm_half_q_half_kernelILi4ELi140ELb1ELb1ELi64EEvPK6__halfPKjS4_S2_PS0_iiiiPKtS7_iiiiiibS2_i,"a",@progbits
	.sectionflags	@""
	.align	4
.nv.constant0._Z23gemm_half_q_half_kernelILi4ELi140ELb1ELb1ELi64EEvPK6__halfPKjS4_S2_PS0_iiiiPKtS7_iiiiiibS2_i:
	.zero		1012


//--------------------- .nv.constant0._Z23gemm_half_q_half_kernelILi4ELi20ELb1ELb1ELi64EEvPK6__halfPKjS4_S2_PS0_iiiiPKtS7_iiiiiibS2_i --------------------------
	.section	.nv.constant0._Z23gemm_half_q_half_kernelILi4ELi20ELb1ELb1ELi64EEvPK6__halfPKjS4_S2_PS0_iiiiPKtS7_iiiiiibS2_i,"a",@progbits
	.sectionflags	@""
	.align	4
.nv.constant0._Z23gemm_half_q_half_kernelILi4ELi20ELb1ELb1ELi64EEvPK6__halfPKjS4_S2_PS0_iiiiPKtS7_iiiiiibS2_i:
	.zero		1012


//--------------------- .nv.constant0._Z23gemm_half_q_half_kernelILi4ELi38ELb1ELb1ELi64EEvPK6__halfPKjS4_S2_PS0_iiiiPKtS7_iiiiiibS2_i --------------------------
	.section	.nv.constant0._Z23gemm_half_q_half_kernelILi4ELi38ELb1ELb1ELi64EEvPK6__halfPKjS4_S2_PS0_iiiiPKtS7_iiiiiibS2_i,"a",@progbits
	.sectionflags	@""
	.align	4
.nv.constant0._Z23gemm_half_q_half_kernelILi4ELi38ELb1ELb1ELi64EEvPK6__halfPKjS4_S2_PS0_iiiiPKtS7_iiiiiibS2_i:
	.zero		1012


//--------------------- .nv.constant0._Z23gemm_half_q_half_kernelILi4ELi128ELb1ELb1ELi64EEvPK6__halfPKjS4_S2_PS0_iiiiPKtS7_iiiiiibS2_i --------------------------
	.section	.nv.constant0._Z23gemm_half_q_half_kernelILi4ELi128ELb1ELb1ELi64EEvPK6__halfPKjS4_S2_PS0_iiiiPKtS7_iiiiiibS2_i,"a",@progbits
	.sectionflags	@""
	.align	4
.nv.constant0._Z23gemm_half_q_half_kernelILi4ELi128ELb1ELb1ELi64EEvPK6__halfPKjS4_S2_PS0_iiiiPKtS7_iiiiiibS2_i:
	.zero		1012


//--------------------- .nv.constant0._Z23gemm_half_q_half_kernelILi4ELi190ELb1ELb1ELi32EEvPK6__halfPKjS4_S2_PS0_iiiiPKtS7_iiiiiibS2_i --------------------------
	.section	.nv.constant0._Z23gemm_half_q_half_kernelILi4ELi190ELb1ELb1ELi32EEvPK6__halfPKjS4_S2_PS0_iiiiPKtS7_iiiiiibS2_i,"a",@progbits
	.sectionflags	@""
	.align	4
.nv.constant0._Z23gemm_half_q_half_kernelILi4ELi190ELb1ELb1ELi32EEvPK6__halfPKjS4_S2_PS0_iiiiPKtS7_iiiiiibS2_i:
	.zero		1012


//--------------------- .nv.constant0._Z23gemm_half_q_half_kernelILi4ELi160ELb1ELb1ELi32EEvPK6__halfPKjS4_S2_PS0_iiiiPKtS7_iiiiiibS2_i --------------------------
	.section	.nv.constant0._Z23gemm_half_q_half_kernelILi4ELi160ELb1ELb1ELi32EEvPK6__halfPKjS4_S2_PS0_iiiiPKtS7_iiiiiibS2_i,"a",@progbits
	.sectionflags	@""
	.align	4
.nv.constant0._Z23gemm_half_q_half_kernelILi4ELi160ELb1ELb1ELi32EEvPK6__halfPKjS4_S2_PS0_iiiiPKtS7_iiiiiibS2_i:
	.zero		1012


//--------------------- .nv.constant0._Z23gemm_half_q_half_kernelILi4ELi40ELb1ELb1ELi32EEvPK6__halfPKjS4_S2_PS0_iiiiPKtS7_iiiiiibS2_i --------------------------
	.section	.nv.constant0._Z23gemm_half_q_half_kernelILi4ELi40ELb1ELb1ELi32EEvPK6__halfPKjS4_S2_PS0_iiiiPKtS7_iiiiiibS2_i,"a",@progbits
	.sectionflags	@""
	.align	4
.nv.constant0._Z23gemm_half_q_half_kernelILi4ELi40ELb1ELb1ELi32EEvPK6__halfPKjS4_S2_PS0_iiiiPKtS7_iiiiiibS2_i:
	.zero		1012


//--------------------- .nv.constant0._Z23gemm_half_q_half_kernelILi4ELi10ELb1ELb1ELi32EEvPK6__halfPKjS4_S2_PS0_iiiiPKtS7_iiiiiibS2_i --------------------------
	.section	.nv.constant0._Z23gemm_half_q_half_kernelILi4ELi10ELb1ELb1ELi32EEvPK6__halfPKjS4_S2_PS0_iiiiPKtS7_iiiiiibS2_i,"a",@progbits
	.sectionflags	@""
	.align	4
.nv.constant0._Z23gemm_half_q_half_kernelILi4ELi10ELb1ELb1ELi32EEvPK6__halfPKjS4_S2_PS0_iiiiPKtS7_iiiiiibS2_i:
	.zero		1012


//--------------------- .nv.constant0._Z23gemm_half_q_half_kernelILi4ELi172ELb1ELb1ELi32EEvPK6__halfPKjS4_S2_PS0_iiiiPKtS7_iiiiiibS2_i --------------------------
	.section	.nv.constant0._Z23gemm_half_q_half_kernelILi4ELi172ELb1ELb1ELi32EEvPK6__halfPKjS4_S2_PS0_iiiiPKtS7_iiiiiibS2_i,"a",@progbits
	.sectionflags	@""
	.align	4
.nv.constant0._Z23gemm_half_q_half_kernelILi4ELi172ELb1ELb1ELi32EEvPK6__halfPKjS4_S2_PS0_iiiiPKtS7_iiiiiibS2_i:
	.zero		1012


//--------------------- .nv.constant0._Z23gemm_half_q_half_kernelILi4ELi176ELb1ELb1ELi32EEvPK6__halfPKjS4_S2_PS0_iiiiPKtS7_iiiiiibS2_i --------------------------
	.section	.nv.constant0._Z23gemm_half_q_half_kernelILi4ELi176ELb1ELb1ELi32EEvPK6__halfPKjS4_S2_PS0_iiiiPKtS7_iiiiiibS2_i,"a",@progbits
	.sectionflags	@""
	.align	4
.nv.constant0._Z23gemm_half_q_half_kernelILi4ELi176ELb1ELb1ELi32EEvPK6__halfPKjS4_S2_PS0_iiiiPKtS7_iiiiiibS2_i:
	.zero		1012


//--------------------- .nv.constant0._Z23gemm_half_q_half_kernelILi4ELi152ELb1ELb1ELi32EEvPK6__halfPKjS4_S2_PS0_iiiiPKtS7_iiiiiibS2_i --------------------------
	.section	.nv.constant0._Z23gemm_half_q_half_kernelILi4ELi152ELb1ELb1ELi32EEvPK6__halfPKjS4_S2_PS0_iiiiPKtS7_iiiiiibS2_i,"a",@progbits
	.sectionflags	@""
	.align	4
.nv.constant0._Z23gemm_half_q_half_kernelILi4ELi152ELb1ELb1ELi32EEvPK6__halfPKjS4_S2_PS0_iiiiPKtS7_iiiiiibS2_i:
	.zero		1012


//--------------------- .nv.constant0._Z23gemm_half_q_half_kernelILi4ELi140ELb1ELb1ELi32EEvPK6__halfPKjS4_S2_PS0_iiiiPKtS7_iiiiiibS2_i --------------------------
	.section	.nv.constant0._Z23gemm_half_q_half_kernelILi4ELi140ELb1ELb1ELi32EEvPK6__halfPKjS4_S2_PS0_iiiiPKtS7_iiiiiibS2_i,"a",@progbits
	.sectionflags	@""
	.align	4
.nv.constant0._Z23gemm_half_q_half_kernelILi4ELi140ELb1ELb1ELi32EEvPK6__halfPKjS4_S2_PS0_iiiiPKtS7_iiiiiibS2_i:
	.zero		1012


//--------------------- .nv.constant0._Z23gemm_half_q_half_kernelILi4ELi20ELb1ELb1ELi32EEvPK6__halfPKjS4_S2_PS0_iiiiPKtS7_iiiiiibS2_i --------------------------
	.section	.nv.constant0._Z23gemm_half_q_half_kernelILi4ELi20ELb1ELb1ELi32EEvPK6__halfPKjS4_S2_PS0_iiiiPKtS7_iiiiiibS2_i,"a",@progbits
	.sectionflags	@""
	.align	4
.nv.constant0._Z23gemm_half_q_half_kernelILi4ELi20ELb1ELb1ELi32EEvPK6__halfPKjS4_S2_PS0_iiiiPKtS7_iiiiiibS2_i:
	.zero		1012


//--------------------- .nv.constant0._Z23gemm_half_q_half_kernelILi4ELi38ELb1ELb1ELi32EEvPK6__halfPKjS4_S2_PS0_iiiiPKtS7_iiiiiibS2_i --------------------------
	.section	.nv.constant0._Z23gemm_half_q_half_kernelILi4ELi38ELb1ELb1ELi32EEvPK6__halfPKjS4_S2_PS0_iiiiPKtS7_iiiiiibS2_i,"a",@progbits
	.sectionflags	@""
	.align	4
.nv.constant0._Z23gemm_half_q_half_kernelILi4ELi38ELb1ELb1ELi32EEvPK6__halfPKjS4_S2_PS0_iiiiPKtS7_iiiiiibS2_i:
	.zero		1012


//--------------------- .nv.constant0._Z23gemm_half_q_half_kernelILi4ELi128ELb1ELb1ELi32EEvPK6__halfPKjS4_S2_PS0_iiiiPKtS7_iiiiiibS2_i --------------------------
	.section	.nv.constant0._Z23gemm_half_q_half_kernelILi4ELi128ELb1ELb1ELi32EEvPK6__halfPKjS4_S2_PS0_iiiiPKtS7_iiiiiibS2_i,"a",@progbits
	.sectionflags	@""
	.align	4
.nv.constant0._Z23gemm_half_q_half_kernelILi4ELi128ELb1ELb1ELi32EEvPK6__halfPKjS4_S2_PS0_iiiiPKtS7_iiiiiibS2_i:
	.zero		1012


//--------------------- .nv.constant0._Z23gemm_half_q_half_kernelILi3ELi190ELb1ELb1ELi64EEvPK6__halfPKjS4_S2_PS0_iiiiPKtS7_iiiiiibS2_i --------------------------
	.section	.nv.constant0._Z23gemm_half_q_half_kernelILi3ELi190ELb1ELb1ELi64EEvPK6__halfPKjS4_S2_PS0_iiiiPKtS7_iiiiiibS2_i,"a",@progbits
	.sectionflags	@""
	.align	4
.nv.constant0._Z23gemm_half_q_half_kernelILi3ELi190ELb1ELb1ELi64EEvPK6__halfPKjS4_S2_PS0_iiiiPKtS7_iiiiiibS2_i:
	.zero		1012


//--------------------- .nv.constant0._Z23gemm_half_q_half_kernelILi3ELi160ELb1ELb1ELi64EEvPK6__halfPKjS4_S2_PS0_iiiiPKtS7_iiiiiibS2_i --------------------------
	.section	.nv.constant0._Z23gemm_half_q_half_kernelILi3ELi160ELb1ELb1ELi64EEvPK6__halfPKjS4_S2_PS0_iiiiPKtS7_iiiiiibS2_i,"a",@progbits
	.sectionflags	@""
	.align	4
.nv.constant0._Z23gemm_half_q_half_kernelILi3ELi160ELb1ELb1ELi64EEvPK6__halfPKjS4_S2_PS0_iiiiPKtS7_iiiiiibS2_i:
	.zero		1012


//--------------------- .nv.constant0._Z23gemm_half_q_half_kernelILi3ELi40ELb1ELb1ELi64EEvPK6__halfPKjS4_S2_PS0_iiiiPKtS7_iiiiiibS2_i --------------------------
	.section	.nv.constant0._Z23gemm_half_q_half_kernelILi3ELi40ELb1ELb1ELi64EEvPK6__halfPKjS4_S2_PS0_iiiiPKtS7_iiiiiibS2_i,"a",@progbits
	.sectionflags	@""
	.align	4
.nv.constant0._Z23gemm_half_q_half_kernelILi3ELi40ELb1ELb1ELi64EEvPK6__halfPKjS4_S2_PS0_iiiiPKtS7_iiiiiibS2_i:
	.zero		1012


//--------------------- .nv.constant0._Z23gemm_half_q_half_kernelILi3ELi10ELb1ELb1ELi64EEvPK6__halfPKjS4_S2_PS0_iiiiPKtS7_iiiiiibS2_i --------------------------
	.section	.nv.constant0._Z23gemm_half_q_half_kernelILi3ELi10ELb1ELb1ELi64EEvPK6__halfPKjS4_S2_PS0_iiiiPKtS7_iiiiiibS2_i,"a",@progbits
	.sectionflags	@""
	.align	4
.nv.constant0._Z23gemm_half_q_half_kernelILi3ELi10ELb1ELb1ELi64EEvPK6__halfPKjS4_S2_PS0_iiiiPKtS7_iiiiiibS2_i:
	.zero		1012


//--------------------- .nv.constant0._Z23gemm_half_q_half_kernelILi3ELi172ELb1ELb1ELi64EEvPK6__halfPKjS4_S2_PS0_iiiiPKtS7_iiiiiibS2_i --------------------------
	.section	.nv.constant0._Z23gemm_half_q_half_kernelILi3ELi172ELb1ELb1ELi64EEvPK6__halfPKjS4_S2_PS0_iiiiPKtS7_iiiiiibS2_i,"a",@progbits
	.sectionflags	@""
	.align	4
.nv.constant0._Z23gemm_half_q_half_kernelILi3ELi172ELb1ELb1ELi64EEvPK6__halfPKjS4_S2_PS0_iiiiPKtS7_iiiiiibS2_i:
	.zero		1012


//--------------------- .nv.constant0._Z23gemm_half_q_half_kernelILi3ELi176ELb1ELb1ELi64EEvPK6__halfPKjS4_S2_PS0_iiiiPKtS7_iiiiiibS2_i --------------------------
	.section	.nv.constant0._Z23gemm_half_q_half_kernelILi3ELi176ELb1ELb1ELi64EEvPK6__halfPKjS4_S2_PS0_iiiiPKtS7_iiiiiibS2_i,"a",@progbits
	.sectionflags	@""
	.align	4
.nv.constant0._Z23gemm_half_q_half_kernelILi3ELi176ELb1ELb1ELi64EEvPK6__halfPKjS4_S2_PS0_iiiiPKtS7_iiiiiibS2_i:
	.zero		1012


//--------------------- .nv.constant0._Z23gemm_half_q_half_kernelILi3ELi152ELb1ELb1ELi64EEvPK6__halfPKjS4_S2_PS0_iiiiPKtS7_iiiiiibS2_i --------------------------
	.section	.nv.constant0._Z23gemm_half_q_half_kernelILi3ELi152ELb1ELb1ELi64EEvPK6__halfPKjS4_S2_PS0_iiiiPKtS7_iiiiiibS2_i,"a",@progbits
	.sectionflags	@""
	.align	4
.nv.constant0._Z23gemm_half_q_half_kernelILi3ELi152ELb1ELb1ELi64EEvPK6__halfPKjS4_S2_PS0_iiiiPKtS7_iiiiiibS2_i:
	.zero		1012


//--------------------- .nv.constant0._Z23gemm_half_q_half_kernelILi3ELi140ELb1ELb1ELi64EEvPK6__halfPKjS4_S2_PS0_iiiiPKtS7_iiiiiibS2_i --------------------------
	.section	.nv.constant0._Z23gemm_half_q_half_kernelILi3ELi140ELb1ELb1ELi64EEvPK6__halfPKjS4_S2_PS0_iiiiPKtS7_iiiiiibS2_i,"a",@progbits
	.sectionflags	@""
	.align	4
.nv.constant0._Z23gemm_half_q_half_kernelILi3ELi140ELb1ELb1ELi64EEvPK6__halfPKjS4_S2_PS0_iiiiPKtS7_iiiiiibS2_i:
	.zero		1012


//--------------------- .nv.constant0._Z23gemm_half_q_half_kernelILi3ELi20ELb1ELb1ELi64EEvPK6__halfPKjS4_S2_PS0_iiiiPKtS7_iiiiiibS2_i --------------------------
	.section	.nv.constant0._Z23gemm_half_q_half_kernelILi3ELi20ELb1ELb1ELi64EEvPK6__halfPKjS4_S2_PS0_iiiiPKtS7_iiiiiibS2_i,"a",@progbits
	.sectionflags	@""
	.align	4
.nv.constant0._Z23gemm_half_q_half_kernelILi3ELi20ELb1ELb1ELi64EEvPK6__halfPKjS4_S2_PS0_iiiiPKtS7_iiiiiibS2_i:
	.zero		1012


//--------------------- .nv.constant0._Z23gemm_half_q_half_kernelILi3ELi38ELb1ELb1ELi64EEvPK6__halfPKjS4_S2_PS0_iiiiPKtS7_iiiiiibS2_i --------------------------
	.section	.nv.constant0._Z23gemm_half_q_half_kernelILi3ELi38ELb1ELb1ELi64EEvPK6__halfPKjS4_S2_PS0_iiiiPKtS7_iiiiiibS2_i,"a",@progbits
	.sectionflags	@""
	.align	4
.nv.constant0._Z23gemm_half_q_half_kernelILi3ELi38ELb1ELb1ELi64EEvPK6__halfPKjS4_S2_PS0_iiiiPKtS7_iiiiiibS2_i:
	.zero		1012


//--------------------- .nv.constant0._Z23gemm_half_q_half_kernelILi3ELi128ELb1ELb1ELi64EEvPK6__halfPKjS4_S2_PS0_iiiiPKtS7_iiiiiibS2_i --------------------------
	.section	.nv.constant0._Z23gemm_half_q_half_kernelILi3ELi128ELb1ELb1ELi64EEvPK6__halfPKjS4_S2_PS0_iiiiPKtS7_iiiiiibS2_i,"a",@progbits
	.sectionflags	@""
	.align	4
.nv.constant0._Z23gemm_half_q_half_kernelILi3ELi128ELb1ELb1ELi64EEvPK6__halfPKjS4_S2_PS0_iiiiPKtS7_iiiiiibS2_i:
	.zero		1012


//--------------------- .nv.constant0._Z23gemm_half_q_half_kernelILi3ELi190ELb1ELb1ELi32EEvPK6__halfPKjS4_S2_PS0_iiiiPKtS7_iiiiiibS2_i --------------------------
	.section	.nv.constant0._Z23gemm_half_q_half_kernelILi3ELi190ELb1ELb1ELi32EEvPK6__halfPKjS4_S2_PS0_iiiiPKtS7_iiiiiibS2_i,"a",@progbits
	.sectionflags	@""
	.align	4
.nv.constant0._Z23gemm_half_q_half_kernelILi3ELi190ELb1ELb1ELi32EEvPK6__halfPKjS4_S2_PS0_iiiiPKtS7_iiiiiibS2_i:
	.zero		1012


//--------------------- .nv.constant0._Z23gemm_half_q_half_kernelILi3ELi160ELb1ELb1ELi32EEvPK6__halfPKjS4_S2_PS0_iiiiPKtS7_iiiiiibS2_i --------------------------
	.section	.nv.constant0._Z23gemm_half_q_half_kernelILi3ELi160ELb1ELb1ELi32EEvPK6__halfPKjS4_S2_PS0_iiiiPKtS7_iiiiiibS2_i,"a",@progbits
	.sectionflags	@""
	.align	4
.nv.constant0._Z23gemm_half_q_half_kernelILi3ELi160ELb1ELb1ELi32EEvPK6__halfPKjS4_S2_PS0_iiiiPKtS7_iiiiiibS2_i:
	.zero		1012


//--------------------- .nv.constant0._Z23gemm_half_q_half_kernelILi3ELi40ELb1ELb1ELi32EEvPK6__halfPKjS4_S2_PS0_iiiiPKtS7_iiiiiibS2_i --------------------------
	.section	.nv.constant0._Z23gemm_half_q_half_kernelILi3ELi40ELb1ELb1ELi32EEvPK6__halfPKjS4_S2_PS0_iiiiPKtS7_iiiiiibS2_i,"a",@progbits
	.sectionflags	@""
	.align	4
.nv.constant0._Z23gemm_half_q_half_kernelILi3ELi40ELb1ELb1ELi32EEvPK6__halfPKjS4_S2_PS0_iiiiPKtS7_iiiiiibS2_i:
	.zero		1012


//--------------------- .nv.constant0._Z23gemm_half_q_half_kernelILi3ELi10ELb1ELb1ELi32EEvPK6__halfPKjS4_S2_PS0_iiiiPKtS7_iiiiiibS2_i --------------------------
	.section	.nv.constant0._Z23gemm_half_q_half_kernelILi3ELi10ELb1ELb1ELi32EEvPK6__halfPKjS4_S2_PS0_iiiiPKtS7_iiiiiibS2_i,"a",@progbits
	.sectionflags	@""
	.align	4
.nv.constant0._Z23gemm_half_q_half_kernelILi3ELi10ELb1ELb1ELi32EEvPK6__halfPKjS4_S2_PS0_iiiiPKtS7_iiiiiibS2_i:
	.zero		1012


//--------------------- .nv.constant0._Z23gemm_half_q_half_kernelILi3ELi172ELb1ELb1ELi32EEvPK6__halfPKjS4_S2_PS0_iiiiPKtS7_iiiiiibS2_i --------------------------
	.section	.nv.constant0._Z23gemm_half_q_half_kernelILi3ELi172ELb1ELb1ELi32EEvPK6__halfPKjS4_S2_PS0_iiiiPKtS7_iiiiiibS2_i,"a",@progbits
	.sectionflags	@""
	.align	4
.nv.constant0._Z23gemm_half_q_half_kernelILi3ELi172ELb1ELb1ELi32EEvPK6__halfPKjS4_S2_PS0_iiiiPKtS7_iiiiiibS2_i:
	.zero		1012


//--------------------- .nv.constant0._Z23gemm_half_q_half_kernelILi3ELi176ELb1ELb1ELi32EEvPK6__halfPKjS4_S2_PS0_iiiiPKtS7_iiiiiibS2_i --------------------------
	.section	.nv.constant0._Z23gemm_half_q_half_kernelILi3ELi176ELb1ELb1ELi32EEvPK6__halfPKjS4_S2_PS0_iiiiPKtS7_iiiiiibS2_i,"a",@progbits
	.sectionflags	@""
	.align	4
.nv.constant0._Z23gemm_half_q_half_kernelILi3ELi176ELb1ELb1ELi32EEvPK6__halfPKjS4_S2_PS0_iiiiPKtS7_iiiiiibS2_i:
	.zero		1012


//--------------------- .nv.constant0._Z23gemm_half_q_half_kernelILi3ELi152ELb1ELb1ELi32EEvPK6__halfPKjS4_S2_PS0_iiiiPKtS7_iiiiiibS2_i --------------------------
	.section	.nv.constant0._Z23gemm_half_q_half_kernelILi3ELi152ELb1ELb1ELi32EEvPK6__halfPKjS4_S2_PS0_iiiiPKtS7_iiiiiibS2_i,"a",@progbits
	.sectionflags	@""
	.align	4
.nv.constant0._Z23gemm_half_q_half_kernelILi3ELi152ELb1ELb1ELi32EEvPK6__halfPKjS4_S2_PS0_iiiiPKtS7_iiiiiibS2_i:
	.zero		1012


//--------------------- .nv.constant0._Z23gemm_half_q_half_kernelILi3ELi140ELb1ELb1ELi32EEvPK6__halfPKjS4_S2_PS0_iiiiPKtS7_iiiiiibS2_i --------------------------
	.section	.nv.constant0._Z23gemm_half_q_half_kernelILi3ELi140ELb1ELb1ELi32EEvPK6__halfPKjS4_S2_PS0_iiiiPKtS7_iiiiiibS2_i,"a",@progbits
	.sectionflags	@""
	.align	4
.nv.constant0._Z23gemm_half_q_half_kernelILi3ELi140ELb1ELb1ELi32EEvPK6__halfPKjS4_S2_PS0_iiiiPKtS7_iiiiiibS2_i:
	.zero		1012


//--------------------- .nv.constant0._Z23gemm_half_q_half_kernelILi3ELi20ELb1ELb1ELi32EEvPK6__halfPKjS4_S2_PS0_iiiiPKtS7_iiiiiibS2_i --------------------------
	.section	.nv.constant0._Z23gemm_half_q_half_kernelILi3ELi20ELb1ELb1ELi32EEvPK6__halfPKjS4_S2_PS0_iiiiPKtS7_iiiiiibS2_i,"a",@progbits
	.sectionflags	@""
	.align	4
.nv.constant0._Z23gemm_half_q_half_kernelILi3ELi20ELb1ELb1ELi32EEvPK6__halfPKjS4_S2_PS0_iiiiPKtS7_iiiiiibS2_i:
	.zero		1012


//--------------------- .nv.constant0._Z23gemm_half_q_half_kernelILi3ELi38ELb1ELb1ELi32EEvPK6__halfPKjS4_S2_PS0_iiiiPKtS7_iiiiiibS2_i --------------------------
	.section	.nv.constant0._Z23gemm_half_q_half_kernelILi3ELi38ELb1ELb1ELi32EEvPK6__halfPKjS4_S2_PS0_iiiiPKtS7_iiiiiibS2_i,"a",@progbits
	.sectionflags	@""
	.align	4
.nv.constant0._Z23gemm_half_q_half_kernelILi3ELi38ELb1ELb1ELi32EEvPK6__halfPKjS4_S2_PS0_iiiiPKtS7_iiiiiibS2_i:
	.zero		1012


//--------------------- .nv.constant0._Z23gemm_half_q_half_kernelILi3ELi128ELb1ELb1ELi32EEvPK6__halfPKjS4_S2_PS0_iiiiPKtS7_iiiiiibS2_i --------------------------
	.section	.nv.constant0._Z23gemm_half_q_half_kernelILi3ELi128ELb1ELb1ELi32EEvPK6__halfPKjS4_S2_PS0_iiiiPKtS7_iiiiiibS2_i,"a",@progbits
	.sectionflags	@""
	.align	4
.nv.constant0._Z23gemm_half_q_half_kernelILi3ELi128ELb1ELb1ELi32EEvPK6__halfPKjS4_S2_PS0_iiiiPKtS7_iiiiiibS2_i:
	.zero		1012


//--------------------- .nv.constant0._Z23gemm_half_q_half_kernelILi2ELi190ELb1ELb1ELi64EEvPK6__halfPKjS4_S2_PS0_iiiiPKtS7_iiiiiibS2_i --------------------------
	.section	.nv.constant0._Z23gemm_half_q_half_kernelILi2ELi190ELb1ELb1ELi64EEvPK6__halfPKjS4_S2_PS0_iiiiPKtS7_iiiiiibS2_i,"a",@progbits
	.sectionflags	@""
	.align	4
.nv.constant0._Z23gemm_half_q_half_kernelILi2ELi190ELb1ELb1ELi64EEvPK6__halfPKjS4_S2_PS0_iiiiPKtS7_iiiiiibS2_i:
	.zero		1012


//--------------------- .nv.constant0._Z23gemm_half_q_half_kernelILi2ELi160ELb1ELb1ELi64EEvPK6__halfPKjS4_S2_PS0_iiiiPKtS7_iiiiiibS2_i --------------------------
	.section	.nv.constant0._Z23gemm_half_q_half_kernelILi2ELi160ELb1ELb1ELi64EEvPK6__halfPKjS4_S2_PS0_iiiiPKtS7_iiiiiibS2_i,"a",@progbits
	.sectionflags	@""
	.align	4
.nv.constant0._Z23gemm_half_q_half_kernelILi2ELi160ELb1ELb1ELi64EEvPK6__halfPKjS4_S2_PS0_iiiiPKtS7_iiiiiibS2_i:
	.zero		1012


//--------------------- .nv.constant0._Z23gemm_half_q_half_kernelILi2ELi40ELb1ELb1ELi64EEvPK6__halfPKjS4_S2_PS0_iiiiPKtS7_iiiiiibS2_i --------------------------
	.section	.nv.constant0._Z23gemm_half_q_half_kernelILi2ELi40ELb1ELb1ELi64EEvPK6__halfPKjS4_S2_PS0_iiiiPKtS7_iiiiiibS2_i,"a",@progbits
	.sectionflags	@""
	.align	4
.nv.constant0._Z23gemm_half_q_half_kernelILi2ELi40ELb1ELb1ELi64EEvPK6__halfPKjS4_S2_PS0_iiiiPKtS7_iiiiiibS2_i:
	.zero		1012


//--------------------- .nv.constant0._Z23gemm_half_q_half_kernelILi2ELi10ELb1ELb1ELi64EEvPK6__halfPKjS4_S2_PS0_iiiiPKtS7_iiiiiibS2_i --------------------------
	.section	.nv.constant0._Z23gemm_half_q_half_kernelILi2ELi10ELb1ELb1ELi64EEvPK6__halfPKjS4_S2_PS0_iiiiPKtS7_iiiiiibS2_i,"a",@progbits
	.sectionflags	@""
	.align	4
.nv.constant0._Z23gemm_half_q_half_kernelILi2ELi10ELb1ELb1ELi64EEvPK6__halfPKjS4_S2_PS0_iiiiPKtS7_iiiiiibS2_i:
	.zero		1012


//--------------------- .nv.constant0._Z23gemm_half_q_half_kernelILi2ELi172ELb1ELb1ELi64EEvPK6__halfPKjS4_S2_PS0_iiiiPKtS7_iiiiiibS2_i --------------------------
	.section	.nv.constant0._Z23gemm_half_q_half_kernelILi2ELi172ELb1ELb1ELi64EEvPK6__halfPKjS4_S2_PS0_iiiiPKtS7_iiiiiibS2_i,"a",@progbits
	.sectionflags	@""
	.align	4
.nv.constant0._Z23gemm_half_q_half_kernelILi2ELi172ELb1ELb1ELi64EEvPK6__halfPKjS4_S2_PS0_iiiiPKtS7_iiiiiibS2_i:
	.zero		1012


//--------------------- .nv.constant0._Z23gemm_half_q_half_kernelILi2ELi176ELb1ELb1ELi64EEvPK6__halfPKjS4_S2_PS0_iiiiPKtS7_iiiiiibS2_i --------------------------
	.section	.nv.constant0._Z23gemm_half_q_half_kernelILi2ELi176ELb1ELb1ELi64EEvPK6__halfPKjS4_S2_PS0_iiiiPKtS7_iiiiiibS2_i,"a",@progbits
	.sectionflags	@""
	.align	4
.nv.constant0._Z23gemm_half_q_half_kernelILi2ELi176ELb1ELb1ELi64EEvPK6__halfPKjS4_S2_PS0_iiiiPKtS7_iiiiiibS2_i:
	.zero		1012


//--------------------- .nv.constant0._Z23gemm_half_q_half_kernelILi2ELi152ELb1ELb1ELi64EEvPK6__halfPKjS4_S2_PS0_iiiiPKtS7_iiiiiibS2_i --------------------------
	.section	.nv.constant0._Z23gemm_half_q_half_kernelILi2ELi152ELb1ELb1ELi64EEvPK6__halfPKjS4_S2_PS0_iiiiPKtS7_iiiiiibS2_i,"a",@progbits
	.sectionflags	@""
	.align	4
.nv.constant0._Z23gemm_half_q_half_kernelILi2ELi152ELb1ELb1ELi64EEvPK6__halfPKjS4_S2_PS0_iiiiPKtS7_iiiiiibS2_i:
	.zero		1012


//--------------------- .nv.constant0._Z23gemm_half_q_half_kernelILi2ELi140ELb1ELb1ELi64EEvPK6__halfPKjS4_S2_PS0_iiiiPKtS7_iiiiiibS2_i --------------------------
	.section	.nv.constant0._Z23gemm_half_q_half_kernelILi2ELi140ELb1ELb1ELi64EEvPK6__halfPKjS4_S2_PS0_iiiiPKtS7_iiiiiibS2_i,"a",@progbits
	.sectionflags	@""
	.align	4
.nv.constant0._Z23gemm_half_q_half_kernelILi2ELi140ELb1ELb1ELi64EEvPK6__halfPKjS4_S2_PS0_iiiiPKtS7_iiiiiibS2_i:
	.zero		1012


//--------------------- .nv.constant0._Z23gemm_half_q_half_kernelILi2ELi20ELb1ELb1ELi64EEvPK6__halfPKjS4_S2_PS0_iiiiPKtS7_iiiiiibS2_i --------------------------
	.section	.nv.constant0._Z23gemm_half_q_half_kernelILi2ELi20ELb1ELb1ELi64EEvPK6__halfPKjS4_S2_PS0_iiiiPKtS7_iiiiiibS2_i,"a",@progbits
	.sectionflags	@""
	.align	4
.nv.constant0._Z23gemm_half_q_half_kernelILi2ELi20ELb1ELb1ELi64EEvPK6__halfPKjS4_S2_PS0_iiiiPKtS7_iiiiiibS2_i:
	.zero		1012


//--------------------- .nv.constant0._Z23gemm_half_q_half_kernelILi2ELi38ELb1ELb1ELi64EEvPK6__halfPKjS4_S2_PS0_iiiiPKtS7_iiiiiibS2_i --------------------------
	.section	.nv.constant0._Z23gemm_half_q_half_kernelILi2ELi38ELb1ELb1ELi64EEvPK6__halfPKjS4_S2_PS0_iiiiPKtS7_iiiiiibS2_i,"a",@progbits
	.sectionflags	@""
	.align	4
.nv.constant0._Z23gemm_half_q_half_kernelILi2ELi38ELb1ELb1ELi64EEvPK6__halfPKjS4_S2_PS0_iiiiPKtS7_iiiiiibS2_i:
	.zero		1012


//--------------------- .nv.constant0._Z23gemm_half_q_half_kernelILi2ELi128ELb1ELb1ELi64EEvPK6__halfPKjS4_S2_PS0_iiiiPKtS7_iiiiiibS2_i --------------------------
	.section	.nv.constant0._Z23gemm_half_q_half_kernelILi2ELi128ELb1ELb1ELi64EEvPK6__halfPKjS4_S2_PS0_iiiiPKtS7_iiiiiibS2_i,"a",@progbits
	.sectionflags	@""
	.align	4
.nv.constant0._Z23gemm_half_q_half_kernelILi2ELi128ELb1ELb1ELi64EEvPK6__halfPKjS4_S2_PS0_iiiiPKtS7_iiiiiibS2_i:
	.zero		1012


//--------------------- .nv.constant0._Z23gemm_half_q_half_kernelILi2ELi190ELb1ELb1ELi32EEvPK6__halfPKjS4_S2_PS0_iiiiPKtS7_iiiiiibS2_i --------------------------
	.section	.nv.constant0._Z23gemm_half_q_half_kernelILi2ELi190ELb1ELb1ELi32EEvPK6__halfPKjS4_S2_PS0_iiiiPKtS7_iiiiiibS2_i,"a",@progbits
	.sectionflags	@""
	.align	4
.nv.constant0._Z23gemm_half_q_half_kernelILi2ELi190ELb1ELb1ELi32EEvPK6__halfPKjS4_S2_PS0_iiiiPKtS7_iiiiiibS2_i:
	.zero		1012


//--------------------- .nv.constant0._Z23gemm_half_q_half_kernelILi2ELi160ELb1ELb1ELi32EEvPK6__halfPKjS4_S2_PS0_iiiiPKtS7_iiiiiibS2_i --------------------------
	.section	.nv.constant0._Z23gemm_half_q_half_kernelILi2ELi160ELb1ELb1ELi32EEvPK6__halfPKjS4_S2_PS0_iiiiPKtS7_iiiiiibS2_i,"a",@progbits
	.sectionflags	@""
	.align	4
.nv.constant0._Z23gemm_half_q_half_kernelILi2ELi160ELb1ELb1ELi32EEvPK6__halfPKjS4_S2_PS0_iiiiPKtS7_iiiiiibS2_i:
	.zero		1012


//--------------------- .nv.constant0._Z23gemm_half_q_half_kernelILi2ELi40ELb1ELb1ELi32EEvPK6__halfPKjS4_S2_PS0_iiiiPKtS7_iiiiiibS2_i --------------------------
	.section	.nv.constant0._Z23gemm_half_q_half_kernelILi2ELi40ELb1ELb1ELi32EEvPK6__halfPKjS4_S2_PS0_iiiiPKtS7_iiiiiibS2_i,"a",@progbits
	.sectionflags	@""
	.align	4
.nv.constant0._Z23gemm_half_q_half_kernelILi2ELi40ELb1ELb1ELi32EEvPK6__halfPKjS4_S2_PS0_iiiiPKtS7_iiiiiibS2_i:
	.zero		1012


//--------------------- .nv.constant0._Z23gemm_half_q_half_kernelILi2ELi10ELb1ELb1ELi32EEvPK6__halfPKjS4_S2_PS0_iiiiPKtS7_iiiiiibS2_i --------------------------
	.section	.nv.constant0._Z23gemm_half_q_half_kernelILi2ELi10ELb1ELb1ELi32EEvPK6__halfPKjS4_S2_PS0_iiiiPKtS7_iiiiiibS2_i,"a",@progbits
	.sectionflags	@""
	.align	4
.nv.constant0._Z23gemm_half_q_half_kernelILi2ELi10ELb1ELb1ELi32EEvPK6__halfPKjS4_S2_PS0_iiiiPKtS7_iiiiiibS2_i:
	.zero		1012


//--------------------- .nv.constant0._Z23gemm_half_q_half_kernelILi2ELi172ELb1ELb1ELi32EEvPK6__halfPKjS4_S2_PS0_iiiiPKtS7_iiiiiibS2_i --------------------------
	.section	.nv.constant0._Z23gemm_half_q_half_kernelILi2ELi172ELb1ELb1ELi32EEvPK6__halfPKjS4_S2_PS0_iiiiPKtS7_iiiiiibS2_i,"a",@progbits
	.sectionflags	@""
	.align	4
.nv.constant0._Z23gemm_half_q_half_kernelILi2ELi172ELb1ELb1ELi32EEvPK6__halfPKjS4_S2_PS0_iiiiPKtS7_iiiiiibS2_i:
	.zero		1012


//--------------------- .nv.constant0._Z23gemm_half_q_half_kernelILi2ELi176ELb1ELb1ELi32EEvPK6__halfPKjS4_S2_PS0_iiiiPKtS7_iiiiiibS2_i --------------------------
	.section	.nv.constant0._Z23gemm_half_q_half_kernelILi2ELi176ELb1ELb1ELi32EEvPK6__halfPKjS4_S2_PS0_iiiiPKtS7_iiiiiibS2_i,"a",@progbits
	.sectionflags	@""
	.align	4
.nv.constant0._Z23gemm_half_q_half_kernelILi2ELi176ELb1ELb1ELi32EEvPK6__halfPKjS4_S2_PS0_iiiiPKtS7_iiiiiibS2_i:
	.zero		1012


//--------------------- .nv.constant0._Z23gemm_half_q_half_kernelILi2ELi152ELb1ELb1ELi32EEvPK6__halfPKjS4_S2_PS0_iiiiPKtS7_iiiiiibS2_i --------------------------
	.section	.nv.constant0._Z23gemm_half_q_half_kernelILi2ELi152ELb1ELb1ELi32EEvPK6__halfPKjS4_S2_PS0_iiiiPKtS7_iiiiiibS2_i,"a",@progbits
	.sectionflags	@""
	.align	4
.nv.constant0._Z23gemm_half_q_half_kernelILi2ELi152ELb1ELb1ELi32EEvPK6__halfPKjS4_S2_PS0_iiiiPKtS7_iiiiiibS2_i:
	.zero		1012


//--------------------- .nv.constant0._Z23gemm_half_q_half_kernelILi2ELi140ELb1ELb1ELi32EEvPK6__halfPKjS4_S2_PS0_iiiiPKtS7_iiiiiibS2_i --------------------------
	.section	.nv.constant0._Z23gemm_half_q_half_kernelILi2ELi140ELb1ELb1ELi32EEvPK6__halfPKjS4_S2_PS0_iiiiPKtS7_iiiiiibS2_i,"a",@progbits
	.sectionflags	@""
	.align	4
.nv.constant0._Z23gemm_half_q_half_kernelILi2ELi140ELb1ELb1ELi32EEvPK6__halfPKjS4_S2_PS0_iiiiPKtS7_iiiiiibS2_i:
	.zero		1012


//--------------------- .nv.constant0._Z23gemm_half_q_half_kernelILi2ELi20ELb1ELb1ELi32EEvPK6__halfPKjS4_S2_PS0_iiiiPKtS7_iiiiiibS2_i --------------------------
	.section	.nv.constant0._Z23gemm_half_q_half_kernelILi2ELi20ELb1ELb1ELi32EEvPK6__halfPKjS4_S2_PS0_iiiiPKtS7_iiiiiibS2_i,"a",@progbits
	.sectionflags	@""
	.align	4
.nv.constant0._Z23gemm_half_q_half_kernelILi2ELi20ELb1ELb1ELi32EEvPK6__halfPKjS4_S2_PS0_iiiiPKtS7_iiiiiibS2_i:
	.zero		1012


//--------------------- .nv.constant0._Z23gemm_half_q_half_kernelILi2ELi38ELb1ELb1ELi32EEvPK6__halfPKjS4_S2_PS0_iiiiPKtS7_iiiiiibS2_i --------------------------
	.section	.nv.constant0._Z23gemm_half_q_half_kernelILi2ELi38ELb1ELb1ELi32EEvPK6__halfPKjS4_S2_PS0_iiiiPKtS7_iiiiiibS2_i,"a",@progbits
	.sectionflags	@""
	.align	4
.nv.constant0._Z23gemm_half_q_half_kernelILi2ELi38ELb1ELb1ELi32EEvPK6__halfPKjS4_S2_PS0_iiiiPKtS7_iiiiiibS2_i:
	.zero		1012


//--------------------- .nv.constant0._Z23gemm_half_q_half_kernelILi2ELi128ELb1ELb1ELi32EEvPK6__halfPKjS4_S2_PS0_iiiiPKtS7_iiiiiibS2_i --------------------------
	.section	.nv.constant0._Z23gemm_half_q_half_kernelILi2ELi128ELb1ELb1ELi32EEvPK6__halfPKjS4_S2_PS0_iiiiPKtS7_iiiiiibS2_i,"a",@progbits
	.sectionflags	@""
	.align	4
.nv.constant0._Z23gemm_half_q_half_kernelILi2ELi128ELb1ELb1ELi32EEvPK6__halfPKjS4_S2_PS0_iiiiPKtS7_iiiiiibS2_i:
	.zero		1012


//--------------------- .nv.constant0._Z23gemm_half_q_half_kernelILi1ELi190ELb1ELb1ELi64EEvPK6__halfPKjS4_S2_PS0_iiiiPKtS7_iiiiiibS2_i --------------------------
	.section	.nv.constant0._Z23gemm_half_q_half_kernelILi1ELi190ELb1ELb1ELi64EEvPK6__halfPKjS4_S2_PS0_iiiiPKtS7_iiiiiibS2_i,"a",@progbits
	.sectionflags	@""
	.align	4
.nv.constant0._Z23gemm_half_q_half_kernelILi1ELi190ELb1ELb1ELi64EEvPK6__halfPKjS4_S2_PS0_iiiiPKtS7_iiiiiibS2_i:
	.zero		1012


//--------------------- .nv.constant0._Z23gemm_half_q_half_kernelILi1ELi160ELb1ELb1ELi64EEvPK6__halfPKjS4_S2_PS0_iiiiPKtS7_iiiiiibS2_i --------------------------
	.section	.nv.constant0._Z23gemm_half_q_half_kernelILi1ELi160ELb1ELb1ELi64EEvPK6__halfPKjS4_S2_PS0_iiiiPKtS7_iiiiiibS2_i,"a",@progbits
	.sectionflags	@""
	.align	4
.nv.constant0._Z23gemm_half_q_half_kernelILi1ELi160ELb1ELb1ELi64EEvPK6__halfPKjS4_S2_PS0_iiiiPKtS7_iiiiiibS2_i:
	.zero		1012


//--------------------- .nv.constant0._Z23gemm_half_q_half_kernelILi1ELi40ELb1ELb1ELi64EEvPK6__halfPKjS4_S2_PS0_iiiiPKtS7_iiiiiibS2_i --------------------------
	.section	.nv.constant0._Z23gemm_half_q_half_kernelILi1ELi40ELb1ELb1ELi64EEvPK6__halfPKjS4_S2_PS0_iiiiPKtS7_iiiiiibS2_i,"a",@progbits
	.sectionflags	@""
	.align	4
.nv.constant0._Z23gemm_half_q_half_kernelILi1ELi40ELb1ELb1ELi64EEvPK6__halfPKjS4_S2_PS0_iiiiPKtS7_iiiiiibS2_i:
	.zero		1012


//--------------------- .nv.constant0._Z23gemm_half_q_half_kernelILi1ELi10ELb1ELb1ELi64EEvPK6__halfPKjS4_S2_PS0_iiiiPKtS7_iiiiiibS2_i --------------------------
	.section	.nv.constant0._Z23gemm_half_q_half_kernelILi1ELi10ELb1ELb1ELi64EEvPK6__halfPKjS4_S2_PS0_iiiiPKtS7_iiiiiibS2_i,"a",@progbits
	.sectionflags	@""
	.align	4
.nv.constant0._Z23gemm_half_q_half_kernelILi1ELi10ELb1ELb1ELi64EEvPK6__halfPKjS4_S2_PS0_iiiiPKtS7_iiiiiibS2_i:
	.zero		1012


//--------------------- .nv.constant0._Z23gemm_half_q_half_kernelILi1ELi172ELb1ELb1ELi64EEvPK6__halfPKjS4_S2_PS0_iiiiPKtS7_iiiiiibS2_i --------------------------
	.section	.nv.constant0._Z23gemm_half_q_half_kernelILi1ELi172ELb1ELb1ELi64EEvPK6__halfPKjS4_S2_PS0_iiiiPKtS7_iiiiiibS2_i,"a",@progbits
	.sectionflags	@""
	.align	4
.nv.constant0._Z23gemm_half_q_half_kernelILi1ELi172ELb1ELb1ELi64EEvPK6__halfPKjS4_S2_PS0_iiiiPKtS7_iiiiiibS2_i:
	.zero		1012


//--------------------- .nv.constant0._Z23gemm_half_q_half_kernelILi1ELi176ELb1ELb1ELi64EEvPK6__halfPKjS4_S2_PS0_iiiiPKtS7_iiiiiibS2_i --------------------------
	.section	.nv.constant0._Z23gemm_half_q_half_kernelILi1ELi176ELb1ELb1ELi64EEvPK6__halfPKjS4_S2_PS0_iiiiPKtS7_iiiiiibS2_i,"a",@progbits
	.sectionflags	@""
	.align	4
.nv.constant0._Z23gemm_half_q_half_kernelILi1ELi176ELb1ELb1ELi64EEvPK6__halfPKjS4_S2_PS0_iiiiPKtS7_iiiiiibS2_i:
	.zero		1012


//--------------------- .nv.constant0._Z23gemm_half_q_half_kernelILi1ELi152ELb1ELb1ELi64EEvPK6__halfPKjS4_S2_PS0_iiiiPKtS7_iiiiiibS2_i --------------------------
	.section	.nv.constant0._Z23gemm_half_q_half_kernelILi1ELi152ELb1ELb1ELi64EEvPK6__halfPKjS4_S2_PS0_iiiiPKtS7_iiiiiibS2_i,"a",@progbits
	.sectionflags	@""
	.align	4
.nv.constant0._Z23gemm_half_q_half_kernelILi1ELi152ELb1ELb1ELi64EEvPK6__halfPKjS4_S2_PS0_iiiiPKtS7_iiiiiibS2_i:
	.zero		1012


//--------------------- .nv.constant0._Z23gemm_half_q_half_kernelILi1ELi140ELb1ELb1ELi64EEvPK6__halfPKjS4_S2_PS0_iiiiPKtS7_iiiiiibS2_i --------------------------
	.section	.nv.constant0._Z23gemm_half_q_half_kernelILi1ELi140ELb1ELb1ELi64EEvPK6__halfPKjS4_S2_PS0_iiiiPKtS7_iiiiiibS2_i,"a",@progbits
	.sectionflags	@""
	.align	4
.nv.constant0._Z23gemm_half_q_half_kernelILi1ELi140ELb1ELb1ELi64EEvPK6__halfPKjS4_S2_PS0_iiiiPKtS7_iiiiiibS2_i:
	.zero		1012


//--------------------- .nv.constant0._Z23gemm_half_q_half_kernelILi1ELi20ELb1ELb1ELi64EEvPK6__halfPKjS4_S2_PS0_iiiiPKtS7_iiiiiibS2_i --------------------------
	.section	.nv.constant0._Z23gemm_half_q_half_kernelILi1ELi20ELb1ELb1ELi64EEvPK6__halfPKjS4_S2_PS0_iiiiPKtS7_iiiiiibS2_i,"a",@progbits
	.sectionflags	@""
	.align	4
.nv.constant0._Z23gemm_half_q_half_kernelILi1ELi20ELb1ELb1ELi64EEvPK6__halfPKjS4_S2_PS0_iiiiPKtS7_iiiiiibS2_i:
	.zero		1012


//--------------------- .nv.constant0._Z23gemm_half_q_half_kernelILi1ELi38ELb1ELb1ELi64EEvPK6__halfPKjS4_S2_PS0_iiiiPKtS7_iiiiiibS2_i --------------------------
	.section	.nv.constant0._Z23gemm_half_q_half_kernelILi1ELi38ELb1ELb1ELi64EEvPK6__halfPKjS4_S2_PS0_iiiiPKtS7_iiiiiibS2_i,"a",@progbits
	.sectionflags	@""
	.align	4
.nv.constant0._Z23gemm_half_q_half_kernelILi1ELi38ELb1ELb1ELi64EEvPK6__halfPKjS4_S2_PS0_iiiiPKtS7_iiiiiibS2_i:
	.zero		1012


//--------------------- .nv.constant0._Z23gemm_half_q_half_kernelILi1ELi128ELb1ELb1ELi64EEvPK6__halfPKjS4_S2_PS0_iiiiPKtS7_iiiiiibS2_i --------------------------
	.section	.nv.constant0._Z23gemm_half_q_half_kernelILi1ELi128ELb1ELb1ELi64EEvPK6__halfPKjS4_S2_PS0_iiiiPKtS7_iiiiiibS2_i,"a",@progbits
	.sectionflags	@""
	.align	4
.nv.constant0._Z23gemm_half_q_half_kernelILi1ELi128ELb1ELb1ELi64EEvPK6__halfPKjS4_S2_PS0_iiiiPKtS7_iiiiiibS2_i:
	.zero		1012


//--------------------- .nv.constant0._Z23gemm_half_q_half_kernelILi1ELi190ELb1ELb1ELi32EEvPK6__halfPKjS4_S2_PS0_iiiiPKtS7_iiiiiibS2_i --------------------------
	.section	.nv.constant0._Z23gemm_half_q_half_kernelILi1ELi190ELb1ELb1ELi32EEvPK6__halfPKjS4_S2_PS0_iiiiPKtS7_iiiiiibS2_i,"a",@progbits
	.sectionflags	@""
	.align	4
.nv.constant0._Z23gemm_half_q_half_kernelILi1ELi190ELb1ELb1ELi32EEvPK6__halfPKjS4_S2_PS0_iiiiPKtS7_iiiiiibS2_i:
	.zero		1012


//--------------------- .nv.constant0._Z23gemm_half_q_half_kernelILi1ELi160ELb1ELb1ELi32EEvPK6__halfPKjS4_S2_PS0_iiiiPKtS7_iiiiiibS2_i --------------------------
	.section	.nv.constant0._Z23gemm_half_q_half_kernelILi1ELi160ELb1ELb1ELi32EEvPK6__halfPKjS4_S2_PS0_iiiiPKtS7_iiiiiibS2_i,"a",@progbits
	.sectionflags	@""
	.align	4
.nv.constant0._Z23gemm_half_q_half_kernelILi1ELi160ELb1ELb1ELi32EEvPK6__halfPKjS4_S2_PS0_iiiiPKtS7_iiiiiibS2_i:
	.zero		1012


//--------------------- .nv.constant0._Z23gemm_half_q_half_kernelILi1ELi40ELb1ELb1ELi32EEvPK6__halfPKjS4_S2_PS0_iiiiPKtS7_iiiiiibS2_i --------------------------
	.section	.nv.constant0._Z23gemm_half_q_half_kernelILi1ELi40ELb1ELb1ELi32EEvPK6__halfPKjS4_S2_PS0_iiiiPKtS7_iiiiiibS2_i,"a",@progbits
	.sectionflags	@""
	.align	4
.nv.constant0._Z23gemm_half_q_half_kernelILi1ELi40ELb1ELb1ELi32EEvPK6__halfPKjS4_S2_PS0_iiiiPKtS7_iiiiiibS2_i:
	.zero		1012


//--------------------- .nv.constant0._Z23gemm_half_q_half_kernelILi1ELi10ELb1ELb1ELi32EEvPK6__halfPKjS4_S2_PS0_iiiiPKtS7_iiiiiibS2_i --------------------------
	.section	.nv.constant0._Z23gemm_half_q_half_kernelILi1ELi10ELb1ELb1ELi32EEvPK6__halfPKjS4_S2_PS0_iiiiPKtS7_iiiiiibS2_i,"a",@progbits
	.sectionflags	@""
	.align	4
.nv.constant0._Z23gemm_half_q_half_kernelILi1ELi10ELb1ELb1ELi32EEvPK6__halfPKjS4_S2_PS0_iiiiPKtS7_iiiiiibS2_i:
	.zero		1012


//--------------------- .nv.constant0._Z23gemm_half_q_half_kernelILi1ELi172ELb1ELb1ELi32EEvPK6__halfPKjS4_S2_PS0_iiiiPKtS7_iiiiiibS2_i --------------------------
	.section	.nv.constant0._Z23gemm_half_q_half_kernelILi1ELi172ELb1ELb1ELi32EEvPK6__halfPKjS4_S2_PS0_iiiiPKtS7_iiiiiibS2_i,"a",@progbits
	.sectionflags	@""
	.align	4
.nv.constant0._Z23gemm_half_q_half_kernelILi1ELi172ELb1ELb1ELi32EEvPK6__halfPKjS4_S2_PS0_iiiiPKtS7_iiiiiibS2_i:
	.zero		1012


//--------------------- .nv.constant0._Z23gemm_half_q_half_kernelILi1ELi176ELb1ELb1ELi32EEvPK6__halfPKjS4_S2_PS0_iiiiPKtS7_iiiiiibS2_i --------------------------
	.section	.nv.constant0._Z23gemm_half_q_half_kernelILi1ELi176ELb1ELb1ELi32EEvPK6__halfPKjS4_S2_PS0_iiiiPKtS7_iiiiiibS2_i,"a",@progbits
	.sectionflags	@""
	.align	4
.nv.constant0._Z23gemm_half_q_half_kernelILi1ELi176ELb1ELb1ELi32EEvPK6__halfPKjS4_S2_PS0_iiiiPKtS7_iiiiiibS2_i:
	.zero		1012


//--------------------- .nv.constant0._Z23gemm_half_q_half_kernelILi1ELi152ELb1ELb1ELi32EEvPK6__halfPKjS4_S2_PS0_iiiiPKtS7_iiiiiibS2_i --------------------------
	.section	.nv.constant0._Z23gemm_half_q_half_kernelILi1ELi152ELb1ELb1ELi32EEvPK6__halfPKjS4_S2_PS0_iiiiPKtS7_iiiiiibS2_i,"a",@progbits
	.sectionflags	@""
	.align	4
.nv.constant0._Z23gemm_half_q_half_kernelILi1ELi152ELb1ELb1ELi32EEvPK6__halfPKjS4_S2_PS0_iiiiPKtS7_iiiiiibS2_i:
	.zero		1012


//--------------------- .nv.constant0._Z23gemm_half_q_half_kernelILi1ELi140ELb1ELb1ELi32EEvPK6__halfPKjS4_S2_PS0_iiiiPKtS7_iiiiiibS2_i --------------------------
	.section	.nv.constant0._Z23gemm_half_q_half_kernelILi1ELi140ELb1ELb1ELi32EEvPK6__halfPKjS4_S2_PS0_iiiiPKtS7_iiiiiibS2_i,"a",@progbits
	.sectionflags	@""
	.align	4
.nv.constant0._Z23gemm_half_q_half_kernelILi1ELi140ELb1ELb1ELi32EEvPK6__halfPKjS4_S2_PS0_iiiiPKtS7_iiiiiibS2_i:
	.zero		1012


//--------------------- .nv.constant0._Z23gemm_half_q_half_kernelILi1ELi20ELb1ELb1ELi32EEvPK6__halfPKjS4_S2_PS0_iiiiPKtS7_iiiiiibS2_i --------------------------
	.section	.nv.constant0._Z23gemm_half_q_half_kernelILi1ELi20ELb1ELb1ELi32EEvPK6__halfPKjS4_S2_PS0_iiiiPKtS7_iiiiiibS2_i,"a",@progbits
	.sectionflags	@""
	.align	4
.nv.constant0._Z23gemm_half_q_half_kernelILi1ELi20ELb1ELb1ELi32EEvPK6__halfPKjS4_S2_PS0_iiiiPKtS7_iiiiiibS2_i:
	.zero		1012


//--------------------- .nv.constant0._Z23gemm_half_q_half_kernelILi1ELi38ELb1ELb1ELi32EEvPK6__halfPKjS4_S2_PS0_iiiiPKtS7_iiiiiibS2_i --------------------------
	.section	.nv.constant0._Z23gemm_half_q_half_kernelILi1ELi38ELb1ELb1ELi32EEvPK6__halfPKjS4_S2_PS0_iiiiPKtS7_iiiiiibS2_i,"a",@progbits
	.sectionflags	@""
	.align	4
.nv.constant0._Z23gemm_half_q_half_kernelILi1ELi38ELb1ELb1ELi32EEvPK6__halfPKjS4_S2_PS0_iiiiPKtS7_iiiiiibS2_i:
	.zero		1012


//--------------------- .nv.constant0._Z23gemm_half_q_half_kernelILi1ELi128ELb1ELb1ELi32EEvPK6__halfPKjS4_S2_PS0_iiiiPKtS7_iiiiiibS2_i --------------------------
	.section	.nv.constant0._Z23gemm_half_q_half_kernelILi1ELi128ELb1ELb1ELi32EEvPK6__halfPKjS4_S2_PS0_iiiiPKtS7_iiiiiibS2_i,"a",@progbits
	.sectionflags	@""
	.align	4
.nv.constant0._Z23gemm_half_q_half_kernelILi1ELi128ELb1ELb1ELi32EEvPK6__halfPKjS4_S2_PS0_iiiiPKtS7_iiiiiibS2_i:
	.zero		1012


//--------------------- SYMBOLS --------------------------

	.type		.nv.reservedSmem.offset0,@object
	.size		.nv.reservedSmem.offset0,0x4
	.type		.nv.reservedSmem.cap,@object
	.size		.nv.reservedSmem.cap,0x4
